	.target	sm_80

	.elftype	@"ET_EXEC"


//--------------------- .note.nv.tkinfo           --------------------------
	.section	.note.nv.tkinfo,"",@"SHT_NOTE"
	.sectionflags	@"SHF_NOTE_NV_TKINFO"
	.tkinfo
        /*0018*/ 	.word	0x00000002
        /*0030*/ 	.string	""
        /*0030*/ 	.string	"ptxas"
        /*0030*/ 	.string	"Cuda compilation tools, release 13.0, V13.0.88"
        /*0030*/ 	.string	"Build cuda_13.0.r13.0/compiler.36424714_0"
        /*0030*/ 	.string	"-arch sm_80 -m 64 "



//--------------------- .note.nv.cuinfo           --------------------------
	.section	.note.nv.cuinfo,"",@"SHT_NOTE"
	.sectionflags	@"SHF_NOTE_NV_CUINFO"
        /*0018*/ 	.short	0x0002
        /*001a*/ 	.short	0x0050
        /*001c*/ 	.short	0x0082
	.zero		2


//--------------------- .nv.info                  --------------------------
	.section	.nv.info,"",@"SHT_CUDA_INFO"
	.align	4


	//----- nvinfo : EIATTR_REGCOUNT
	.align		4
        /*0000*/ 	.byte	0x04, 0x2f
        /*0002*/ 	.short	(.L_12 - .L_11)
	.align		4
.L_11:
        /*0004*/ 	.word	index@(_ZN5flash16flash_fwd_kernelI23Flash_fwd_kernel_traitsILi128ELi128ELi32ELi4ELb0ELb0EN7cutlass6half_tE19Flash_kernel_traitsILi128ELi128ELi32ELi4ES3_EELb0ELb1ELb0ELb1ELb0ELb0ELb1ELb0EEEvNS_16Flash_fwd_paramsE)
        /*0008*/ 	.word	0x000000ff


	//----- nvinfo : EIATTR_FRAME_SIZE
	.align		4
.L_12:
        /*000c*/ 	.byte	0x04, 0x11
        /*000e*/ 	.short	(.L_14 - .L_13)
	.align		4
.L_13:
        /*0010*/ 	.word	index@(_ZN5flash16flash_fwd_kernelI23Flash_fwd_kernel_traitsILi128ELi128ELi32ELi4ELb0ELb0EN7cutlass6half_tE19Flash_kernel_traitsILi128ELi128ELi32ELi4ES3_EELb0ELb1ELb0ELb1ELb0ELb0ELb1ELb0EEEvNS_16Flash_fwd_paramsE)
        /*0014*/ 	.word	0x00000060


	//----- nvinfo : EIATTR_REGCOUNT
	.align		4
.L_14:
        /*0018*/ 	.byte	0x04, 0x2f
        /*001a*/ 	.short	(.L_16 - .L_15)
	.align		4
.L_15:
        /*001c*/ 	.word	index@(_ZN5flash16flash_fwd_kernelI23Flash_fwd_kernel_traitsILi128ELi128ELi32ELi4ELb0ELb0EN7cutlass6half_tE19Flash_kernel_traitsILi128ELi128ELi32ELi4ES3_EELb1ELb1ELb0ELb1ELb0ELb0ELb0ELb1EEEvNS_16Flash_fwd_paramsE)
        /*0020*/ 	.word	0x000000ff


	//----- nvinfo : EIATTR_FRAME_SIZE
	.align		4
.L_16:
        /*0024*/ 	.byte	0x04, 0x11
        /*0026*/ 	.short	(.L_18 - .L_17)
	.align		4
.L_17:
        /*0028*/ 	.word	index@(_ZN5flash16flash_fwd_kernelI23Flash_fwd_kernel_traitsILi128ELi128ELi32ELi4ELb0ELb0EN7cutlass6half_tE19Flash_kernel_traitsILi128ELi128ELi32ELi4ES3_EELb1ELb1ELb0ELb1ELb0ELb0ELb0ELb1EEEvNS_16Flash_fwd_paramsE)
        /*002c*/ 	.word	0x00000148


	//----- nvinfo : EIATTR_REGCOUNT
	.align		4
.L_18:
        /*0030*/ 	.byte	0x04, 0x2f
        /*0032*/ 	.short	(.L_20 - .L_19)
	.align		4
.L_19:
        /*0034*/ 	.word	index@(_ZN5flash16flash_fwd_kernelI23Flash_fwd_kernel_traitsILi128ELi128ELi32ELi4ELb0ELb0EN7cutlass6half_tE19Flash_kernel_traitsILi128ELi128ELi32ELi4ES3_EELb0ELb1ELb0ELb0ELb0ELb0ELb1ELb0EEEvNS_16Flash_fwd_paramsE)
        /*0038*/ 	.word	0x000000ff


	//----- nvinfo : EIATTR_FRAME_SIZE
	.align		4
.L_20:
        /*003c*/ 	.byte	0x04, 0x11
        /*003e*/ 	.short	(.L_22 - .L_21)
	.align		4
.L_21:
        /*0040*/ 	.word	index@(_ZN5flash16flash_fwd_kernelI23Flash_fwd_kernel_traitsILi128ELi128ELi32ELi4ELb0ELb0EN7cutlass6half_tE19Flash_kernel_traitsILi128ELi128ELi32ELi4ES3_EELb0ELb1ELb0ELb0ELb0ELb0ELb1ELb0EEEvNS_16Flash_fwd_paramsE)
        /*0044*/ 	.word	0x00000050


	//----- nvinfo : EIATTR_REGCOUNT
	.align		4
.L_22:
        /*0048*/ 	.byte	0x04, 0x2f
        /*004a*/ 	.short	(.L_24 - .L_23)
	.align		4
.L_23:
        /*004c*/ 	.word	index@(_ZN5flash16flash_fwd_kernelI23Flash_fwd_kernel_traitsILi128ELi128ELi32ELi4ELb0ELb0EN7cutlass6half_tE19Flash_kernel_traitsILi128ELi128ELi32ELi4ES3_EELb1ELb1ELb0ELb0ELb0ELb0ELb0ELb1EEEvNS_16Flash_fwd_paramsE)
        /*0050*/ 	.word	0x000000ff


	//----- nvinfo : EIATTR_FRAME_SIZE
	.align		4
.L_24:
        /*0054*/ 	.byte	0x04, 0x11
        /*0056*/ 	.short	(.L_26 - .L_25)
	.align		4
.L_25:
        /*0058*/ 	.word	index@(_ZN5flash16flash_fwd_kernelI23Flash_fwd_kernel_traitsILi128ELi128ELi32ELi4ELb0ELb0EN7cutlass6half_tE19Flash_kernel_traitsILi128ELi128ELi32ELi4ES3_EELb1ELb1ELb0ELb0ELb0ELb0ELb0ELb1EEEvNS_16Flash_fwd_paramsE)
        /*005c*/ 	.word	0x00000128


	//----- nvinfo : EIATTR_REGCOUNT
	.align		4
.L_26:
        /*0060*/ 	.byte	0x04, 0x2f
        /*0062*/ 	.short	(.L_28 - .L_27)
	.align		4
.L_27:
        /*0064*/ 	.word	index@(_ZN5flash16flash_fwd_kernelI23Flash_fwd_kernel_traitsILi128ELi128ELi32ELi4ELb0ELb0EN7cutlass6half_tE19Flash_kernel_traitsILi128ELi128ELi32ELi4ES3_EELb1ELb1ELb0ELb1ELb0ELb0ELb0ELb0EEEvNS_16Flash_fwd_paramsE)
        /*0068*/ 	.word	0x000000ff


	//----- nvinfo : EIATTR_FRAME_SIZE
	.align		4
.L_28:
        /*006c*/ 	.byte	0x04, 0x11
        /*006e*/ 	.short	(.L_30 - .L_29)
	.align		4
.L_29:
        /*0070*/ 	.word	index@(_ZN5flash16flash_fwd_kernelI23Flash_fwd_kernel_traitsILi128ELi128ELi32ELi4ELb0ELb0EN7cutlass6half_tE19Flash_kernel_traitsILi128ELi128ELi32ELi4ES3_EELb1ELb1ELb0ELb1ELb0ELb0ELb0ELb0EEEvNS_16Flash_fwd_paramsE)
        /*0074*/ 	.word	0x00000068


	//----- nvinfo : EIATTR_REGCOUNT
	.align		4
.L_30:
        /*0078*/ 	.byte	0x04, 0x2f
        /*007a*/ 	.short	(.L_32 - .L_31)
	.align		4
.L_31:
        /*007c*/ 	.word	index@(_ZN5flash16flash_fwd_kernelI23Flash_fwd_kernel_traitsILi128ELi128ELi32ELi4ELb0ELb0EN7cutlass6half_tE19Flash_kernel_traitsILi128ELi128ELi32ELi4ES3_EELb0ELb1ELb0ELb0ELb0ELb1ELb1ELb0EEEvNS_16Flash_fwd_paramsE)
        /*0080*/ 	.word	0x000000ff


	//----- nvinfo : EIATTR_FRAME_SIZE
	.align		4
.L_32:
        /*0084*/ 	.byte	0x04, 0x11
        /*0086*/ 	.short	(.L_34 - .L_33)
	.align		4
.L_33:
        /*0088*/ 	.word	index@(_ZN5flash16flash_fwd_kernelI23Flash_fwd_kernel_traitsILi128ELi128ELi32ELi4ELb0ELb0EN7cutlass6half_tE19Flash_kernel_traitsILi128ELi128ELi32ELi4ES3_EELb0ELb1ELb0ELb0ELb0ELb1ELb1ELb0EEEvNS_16Flash_fwd_paramsE)
        /*008c*/ 	.word	0x00000060


	//----- nvinfo : EIATTR_REGCOUNT
	.align		4
.L_34:
        /*0090*/ 	.byte	0x04, 0x2f
        /*0092*/ 	.short	(.L_36 - .L_35)
	.align		4
.L_35:
        /*0094*/ 	.word	index@(_ZN5flash16flash_fwd_kernelI23Flash_fwd_kernel_traitsILi128ELi128ELi32ELi4ELb0ELb0EN7cutlass6half_tE19Flash_kernel_traitsILi128ELi128ELi32ELi4ES3_EELb1ELb1ELb0ELb0ELb0ELb1ELb0ELb0EEEvNS_16Flash_fwd_paramsE)
        /*0098*/ 	.word	0x000000ff


	//----- nvinfo : EIATTR_FRAME_SIZE
	.align		4
.L_36:
        /*009c*/ 	.byte	0x04, 0x11
        /*009e*/ 	.short	(.L_38 - .L_37)
	.align		4
.L_37:
        /*00a0*/ 	.word	index@(_ZN5flash16flash_fwd_kernelI23Flash_fwd_kernel_traitsILi128ELi128ELi32ELi4ELb0ELb0EN7cutlass6half_tE19Flash_kernel_traitsILi128ELi128ELi32ELi4ES3_EELb1ELb1ELb0ELb0ELb0ELb1ELb0ELb0EEEvNS_16Flash_fwd_paramsE)
        /*00a4*/ 	.word	0x00000038


	//----- nvinfo : EIATTR_REGCOUNT
	.align		4
.L_38:
        /*00a8*/ 	.byte	0x04, 0x2f
        /*00aa*/ 	.short	(.L_40 - .L_39)
	.align		4
.L_39:
        /*00ac*/ 	.word	index@(_ZN5flash16flash_fwd_kernelI23Flash_fwd_kernel_traitsILi128ELi128ELi32ELi4ELb0ELb0EN7cutlass6half_tE19Flash_kernel_traitsILi128ELi128ELi32ELi4ES3_EELb0ELb1ELb0ELb0ELb1ELb1ELb1ELb0EEEvNS_16Flash_fwd_paramsE)
        /*00b0*/ 	.word	0x000000ff


	//----- nvinfo : EIATTR_FRAME_SIZE
	.align		4
.L_40:
        /*00b4*/ 	.byte	0x04, 0x11
        /*00b6*/ 	.short	(.L_42 - .L_41)
	.align		4
.L_41:
        /*00b8*/ 	.word	index@(_ZN5flash16flash_fwd_kernelI23Flash_fwd_kernel_traitsILi128ELi128ELi32ELi4ELb0ELb0EN7cutlass6half_tE19Flash_kernel_traitsILi128ELi128ELi32ELi4ES3_EELb0ELb1ELb0ELb0ELb1ELb1ELb1ELb0EEEvNS_16Flash_fwd_paramsE)
        /*00bc*/ 	.word	0x00000040


	//----- nvinfo : EIATTR_REGCOUNT
	.align		4
.L_42:
        /*00c0*/ 	.byte	0x04, 0x2f
        /*00c2*/ 	.short	(.L_44 - .L_43)
	.align		4
.L_43:
        /*00c4*/ 	.word	index@(_ZN5flash16flash_fwd_kernelI23Flash_fwd_kernel_traitsILi128ELi128ELi32ELi4ELb0ELb0EN7cutlass6half_tE19Flash_kernel_traitsILi128ELi128ELi32ELi4ES3_EELb1ELb1ELb0ELb0ELb1ELb1ELb0ELb0EEEvNS_16Flash_fwd_paramsE)
        /*00c8*/ 	.word	0x000000ff


	//----- nvinfo : EIATTR_FRAME_SIZE
	.align		4
.L_44:
        /*00cc*/ 	.byte	0x04, 0x11
        /*00ce*/ 	.short	(.L_46 - .L_45)
	.align		4
.L_45:
        /*00d0*/ 	.word	index@(_ZN5flash16flash_fwd_kernelI23Flash_fwd_kernel_traitsILi128ELi128ELi32ELi4ELb0ELb0EN7cutlass6half_tE19Flash_kernel_traitsILi128ELi128ELi32ELi4ES3_EELb1ELb1ELb0ELb0ELb1ELb1ELb0ELb0EEEvNS_16Flash_fwd_paramsE)
        /*00d4*/ 	.word	0x00000020


	//----- nvinfo : EIATTR_REGCOUNT
	.align		4
.L_46:
        /*00d8*/ 	.byte	0x04, 0x2f
        /*00da*/ 	.short	(.L_48 - .L_47)
	.align		4
.L_47:
        /*00dc*/ 	.word	index@(_ZN5flash16flash_fwd_kernelI23Flash_fwd_kernel_traitsILi128ELi128ELi32ELi4ELb0ELb0EN7cutlass6half_tE19Flash_kernel_traitsILi128ELi128ELi32ELi4ES3_EELb1ELb1ELb0ELb0ELb0ELb0ELb0ELb0EEEvNS_16Flash_fwd_paramsE)
        /*00e0*/ 	.word	0x000000ff


	//----- nvinfo : EIATTR_FRAME_SIZE
	.align		4
.L_48:
        /*00e4*/ 	.byte	0x04, 0x11
        /*00e6*/ 	.short	(.L_50 - .L_49)
	.align		4
.L_49:
        /*00e8*/ 	.word	index@(_ZN5flash16flash_fwd_kernelI23Flash_fwd_kernel_traitsILi128ELi128ELi32ELi4ELb0ELb0EN7cutlass6half_tE19Flash_kernel_traitsILi128ELi128ELi32ELi4ES3_EELb1ELb1ELb0ELb0ELb0ELb0ELb0ELb0EEEvNS_16Flash_fwd_paramsE)
        /*00ec*/ 	.word	0x00000068


	//----- nvinfo : EIATTR_REGCOUNT
	.align		4
.L_50:
        /*00f0*/ 	.byte	0x04, 0x2f
        /*00f2*/ 	.short	(.L_52 - .L_51)
	.align		4
.L_51:
        /*00f4*/ 	.word	index@(_ZN5flash16flash_fwd_kernelI23Flash_fwd_kernel_traitsILi128ELi64ELi64ELi4ELb0ELb0EN7cutlass6half_tE19Flash_kernel_traitsILi128ELi64ELi64ELi4ES3_EELb0ELb1ELb0ELb1ELb0ELb0ELb1ELb0EEEvNS_16Flash_fwd_paramsE)
        /*00f8*/ 	.word	0x000000c2


	//----- nvinfo : EIATTR_FRAME_SIZE
	.align		4
.L_52:
        /*00fc*/ 	.byte	0x04, 0x11
        /*00fe*/ 	.short	(.L_54 - .L_53)
	.align		4
.L_53:
        /*0100*/ 	.word	index@(_ZN5flash16flash_fwd_kernelI23Flash_fwd_kernel_traitsILi128ELi64ELi64ELi4ELb0ELb0EN7cutlass6half_tE19Flash_kernel_traitsILi128ELi64ELi64ELi4ES3_EELb0ELb1ELb0ELb1ELb0ELb0ELb1ELb0EEEvNS_16Flash_fwd_paramsE)
        /*0104*/ 	.word	0x00000000


	//----- nvinfo : EIATTR_REGCOUNT
	.align		4
.L_54:
        /*0108*/ 	.byte	0x04, 0x2f
        /*010a*/ 	.short	(.L_56 - .L_55)
	.align		4
.L_55:
        /*010c*/ 	.word	index@(_ZN5flash16flash_fwd_kernelI23Flash_fwd_kernel_traitsILi128ELi64ELi64ELi4ELb0ELb0EN7cutlass6half_tE19Flash_kernel_traitsILi128ELi64ELi64ELi4ES3_EELb0ELb1ELb0ELb1ELb0ELb0ELb0ELb0EEEvNS_16Flash_fwd_paramsE)
        /*0110*/ 	.word	0x000000c3


	//----- nvinfo : EIATTR_FRAME_SIZE
	.align		4
.L_56:
        /*0114*/ 	.byte	0x04, 0x11
        /*0116*/ 	.short	(.L_58 - .L_57)
	.align		4
.L_57:
        /*0118*/ 	.word	index@(_ZN5flash16flash_fwd_kernelI23Flash_fwd_kernel_traitsILi128ELi64ELi64ELi4ELb0ELb0EN7cutlass6half_tE19Flash_kernel_traitsILi128ELi64ELi64ELi4ES3_EELb0ELb1ELb0ELb1ELb0ELb0ELb0ELb0EEEvNS_16Flash_fwd_paramsE)
        /*011c*/ 	.word	0x00000000


	//----- nvinfo : EIATTR_REGCOUNT
	.align		4
.L_58:
        /*0120*/ 	.byte	0x04, 0x2f
        /*0122*/ 	.short	(.L_60 - .L_59)
	.align		4
.L_59:
        /*0124*/ 	.word	index@(_ZN5flash16flash_fwd_kernelI23Flash_fwd_kernel_traitsILi128ELi64ELi64ELi4ELb0ELb0EN7cutlass6half_tE19Flash_kernel_traitsILi128ELi64ELi64ELi4ES3_EELb0ELb1ELb0ELb0ELb0ELb0ELb1ELb0EEEvNS_16Flash_fwd_paramsE)
        /*0128*/ 	.word	0x000000cd


	//----- nvinfo : EIATTR_FRAME_SIZE
	.align		4
.L_60:
        /*012c*/ 	.byte	0x04, 0x11
        /*012e*/ 	.short	(.L_62 - .L_61)
	.align		4
.L_61:
        /*0130*/ 	.word	index@(_ZN5flash16flash_fwd_kernelI23Flash_fwd_kernel_traitsILi128ELi64ELi64ELi4ELb0ELb0EN7cutlass6half_tE19Flash_kernel_traitsILi128ELi64ELi64ELi4ES3_EELb0ELb1ELb0ELb0ELb0ELb0ELb1ELb0EEEvNS_16Flash_fwd_paramsE)
        /*0134*/ 	.word	0x00000000


	//----- nvinfo : EIATTR_REGCOUNT
	.align		4
.L_62:
        /*0138*/ 	.byte	0x04, 0x2f
        /*013a*/ 	.short	(.L_64 - .L_63)
	.align		4
.L_63:
        /*013c*/ 	.word	index@(_ZN5flash16flash_fwd_kernelI23Flash_fwd_kernel_traitsILi128ELi64ELi64ELi4ELb0ELb0EN7cutlass6half_tE19Flash_kernel_traitsILi128ELi64ELi64ELi4ES3_EELb0ELb1ELb0ELb0ELb0ELb0ELb0ELb0EEEvNS_16Flash_fwd_paramsE)
        /*0140*/ 	.word	0x000000be


	//----- nvinfo : EIATTR_FRAME_SIZE
	.align		4
.L_64:
        /*0144*/ 	.byte	0x04, 0x11
        /*0146*/ 	.short	(.L_66 - .L_65)
	.align		4
.L_65:
        /*0148*/ 	.word	index@(_ZN5flash16flash_fwd_kernelI23Flash_fwd_kernel_traitsILi128ELi64ELi64ELi4ELb0ELb0EN7cutlass6half_tE19Flash_kernel_traitsILi128ELi64ELi64ELi4ES3_EELb0ELb1ELb0ELb0ELb0ELb0ELb0ELb0EEEvNS_16Flash_fwd_paramsE)
        /*014c*/ 	.word	0x00000000


	//----- nvinfo : EIATTR_REGCOUNT
	.align		4
.L_66:
        /*0150*/ 	.byte	0x04, 0x2f
        /*0152*/ 	.short	(.L_68 - .L_67)
	.align		4
.L_67:
        /*0154*/ 	.word	index@(_ZN5flash16flash_fwd_kernelI23Flash_fwd_kernel_traitsILi128ELi64ELi64ELi4ELb0ELb0EN7cutlass6half_tE19Flash_kernel_traitsILi128ELi64ELi64ELi4ES3_EELb0ELb1ELb0ELb0ELb0ELb1ELb1ELb0EEEvNS_16Flash_fwd_paramsE)
        /*0158*/ 	.word	0x000000cd


	//----- nvinfo : EIATTR_FRAME_SIZE
	.align		4
.L_68:
        /*015c*/ 	.byte	0x04, 0x11
        /*015e*/ 	.short	(.L_70 - .L_69)
	.align		4
.L_69:
        /*0160*/ 	.word	index@(_ZN5flash16flash_fwd_kernelI23Flash_fwd_kernel_traitsILi128ELi64ELi64ELi4ELb0ELb0EN7cutlass6half_tE19Flash_kernel_traitsILi128ELi64ELi64ELi4ES3_EELb0ELb1ELb0ELb0ELb0ELb1ELb1ELb0EEEvNS_16Flash_fwd_paramsE)
        /*0164*/ 	.word	0x00000000


	//----- nvinfo : EIATTR_REGCOUNT
	.align		4
.L_70:
        /*0168*/ 	.byte	0x04, 0x2f
        /*016a*/ 	.short	(.L_72 - .L_71)
	.align		4
.L_71:
        /*016c*/ 	.word	index@(_ZN5flash16flash_fwd_kernelI23Flash_fwd_kernel_traitsILi128ELi64ELi64ELi4ELb0ELb0EN7cutlass6half_tE19Flash_kernel_traitsILi128ELi64ELi64ELi4ES3_EELb0ELb1ELb0ELb0ELb0ELb1ELb0ELb0EEEvNS_16Flash_fwd_paramsE)
        /*0170*/ 	.word	0x000000bf


	//----- nvinfo : EIATTR_FRAME_SIZE
	.align		4
.L_72:
        /*0174*/ 	.byte	0x04, 0x11
        /*0176*/ 	.short	(.L_74 - .L_73)
	.align		4
.L_73:
        /*0178*/ 	.word	index@(_ZN5flash16flash_fwd_kernelI23Flash_fwd_kernel_traitsILi128ELi64ELi64ELi4ELb0ELb0EN7cutlass6half_tE19Flash_kernel_traitsILi128ELi64ELi64ELi4ES3_EELb0ELb1ELb0ELb0ELb0ELb1ELb0ELb0EEEvNS_16Flash_fwd_paramsE)
        /*017c*/ 	.word	0x00000000


	//----- nvinfo : EIATTR_REGCOUNT
	.align		4
.L_74:
        /*0180*/ 	.byte	0x04, 0x2f
        /*0182*/ 	.short	(.L_76 - .L_75)
	.align		4
.L_75:
        /*0184*/ 	.word	index@(_ZN5flash16flash_fwd_kernelI23Flash_fwd_kernel_traitsILi128ELi64ELi64ELi4ELb0ELb0EN7cutlass6half_tE19Flash_kernel_traitsILi128ELi64ELi64ELi4ES3_EELb0ELb1ELb0ELb0ELb1ELb1ELb1ELb0EEEvNS_16Flash_fwd_paramsE)
        /*0188*/ 	.word	0x000000c8


	//----- nvinfo : EIATTR_FRAME_SIZE
	.align		4
.L_76:
        /*018c*/ 	.byte	0x04, 0x11
        /*018e*/ 	.short	(.L_78 - .L_77)
	.align		4
.L_77:
        /*0190*/ 	.word	index@(_ZN5flash16flash_fwd_kernelI23Flash_fwd_kernel_traitsILi128ELi64ELi64ELi4ELb0ELb0EN7cutlass6half_tE19Flash_kernel_traitsILi128ELi64ELi64ELi4ES3_EELb0ELb1ELb0ELb0ELb1ELb1ELb1ELb0EEEvNS_16Flash_fwd_paramsE)
        /*0194*/ 	.word	0x00000000


	//----- nvinfo : EIATTR_REGCOUNT
	.align		4
.L_78:
        /*0198*/ 	.byte	0x04, 0x2f
        /*019a*/ 	.short	(.L_80 - .L_79)
	.align		4
.L_79:
        /*019c*/ 	.word	index@(_ZN5flash16flash_fwd_kernelI23Flash_fwd_kernel_traitsILi128ELi64ELi64ELi4ELb0ELb0EN7cutlass6half_tE19Flash_kernel_traitsILi128ELi64ELi64ELi4ES3_EELb0ELb1ELb0ELb0ELb1ELb1ELb0ELb0EEEvNS_16Flash_fwd_paramsE)
        /*01a0*/ 	.word	0x000000b8


	//----- nvinfo : EIATTR_FRAME_SIZE
	.align		4
.L_80:
        /*01a4*/ 	.byte	0x04, 0x11
        /*01a6*/ 	.short	(.L_82 - .L_81)
	.align		4
.L_81:
        /*01a8*/ 	.word	index@(_ZN5flash16flash_fwd_kernelI23Flash_fwd_kernel_traitsILi128ELi64ELi64ELi4ELb0ELb0EN7cutlass6half_tE19Flash_kernel_traitsILi128ELi64ELi64ELi4ES3_EELb0ELb1ELb0ELb0ELb1ELb1ELb0ELb0EEEvNS_16Flash_fwd_paramsE)
        /*01ac*/ 	.word	0x00000000


	//----- nvinfo : EIATTR_REGCOUNT
	.align		4
.L_82:
        /*01b0*/ 	.byte	0x04, 0x2f
        /*01b2*/ 	.short	(.L_84 - .L_83)
	.align		4
.L_83:
        /*01b4*/ 	.word	index@(_ZN5flash16flash_fwd_kernelI23Flash_fwd_kernel_traitsILi128ELi128ELi64ELi4ELb0ELb0EN7cutlass6half_tE19Flash_kernel_traitsILi128ELi128ELi64ELi4ES3_EELb0ELb1ELb0ELb1ELb0ELb0ELb1ELb0EEEvNS_16Flash_fwd_paramsE)
        /*01b8*/ 	.word	0x000000ff


	//----- nvinfo : EIATTR_FRAME_SIZE
	.align		4
.L_84:
        /*01bc*/ 	.byte	0x04, 0x11
        /*01be*/ 	.short	(.L_86 - .L_85)
	.align		4
.L_85:
        /*01c0*/ 	.word	index@(_ZN5flash16flash_fwd_kernelI23Flash_fwd_kernel_traitsILi128ELi128ELi64ELi4ELb0ELb0EN7cutlass6half_tE19Flash_kernel_traitsILi128ELi128ELi64ELi4ES3_EELb0ELb1ELb0ELb1ELb0ELb0ELb1ELb0EEEvNS_16Flash_fwd_paramsE)
        /*01c4*/ 	.word	0x000000e8


	//----- nvinfo : EIATTR_REGCOUNT
	.align		4
.L_86:
        /*01c8*/ 	.byte	0x04, 0x2f
        /*01ca*/ 	.short	(.L_88 - .L_87)
	.align		4
.L_87:
        /*01cc*/ 	.word	index@(_ZN5flash16flash_fwd_kernelI23Flash_fwd_kernel_traitsILi128ELi128ELi64ELi4ELb0ELb0EN7cutlass6half_tE19Flash_kernel_traitsILi128ELi128ELi64ELi4ES3_EELb0ELb1ELb0ELb1ELb0ELb0ELb0ELb0EEEvNS_16Flash_fwd_paramsE)
        /*01d0*/ 	.word	0x000000ff


	//----- nvinfo : EIATTR_FRAME_SIZE
	.align		4
.L_88:
        /*01d4*/ 	.byte	0x04, 0x11
        /*01d6*/ 	.short	(.L_90 - .L_89)
	.align		4
.L_89:
        /*01d8*/ 	.word	index@(_ZN5flash16flash_fwd_kernelI23Flash_fwd_kernel_traitsILi128ELi128ELi64ELi4ELb0ELb0EN7cutlass6half_tE19Flash_kernel_traitsILi128ELi128ELi64ELi4ES3_EELb0ELb1ELb0ELb1ELb0ELb0ELb0ELb0EEEvNS_16Flash_fwd_paramsE)
        /*01dc*/ 	.word	0x000000a0


	//----- nvinfo : EIATTR_REGCOUNT
	.align		4
.L_90:
        /*01e0*/ 	.byte	0x04, 0x2f
        /*01e2*/ 	.short	(.L_92 - .L_91)
	.align		4
.L_91:
        /*01e4*/ 	.word	index@(_ZN5flash16flash_fwd_kernelI23Flash_fwd_kernel_traitsILi128ELi128ELi64ELi4ELb0ELb0EN7cutlass6half_tE19Flash_kernel_traitsILi128ELi128ELi64ELi4ES3_EELb0ELb1ELb0ELb0ELb0ELb0ELb1ELb0EEEvNS_16Flash_fwd_paramsE)
        /*01e8*/ 	.word	0x000000ff


	//----- nvinfo : EIATTR_FRAME_SIZE
	.align		4
.L_92:
        /*01ec*/ 	.byte	0x04, 0x11
        /*01ee*/ 	.short	(.L_94 - .L_93)
	.align		4
.L_93:
        /*01f0*/ 	.word	index@(_ZN5flash16flash_fwd_kernelI23Flash_fwd_kernel_traitsILi128ELi128ELi64ELi4ELb0ELb0EN7cutlass6half_tE19Flash_kernel_traitsILi128ELi128ELi64ELi4ES3_EELb0ELb1ELb0ELb0ELb0ELb0ELb1ELb0EEEvNS_16Flash_fwd_paramsE)
        /*01f4*/ 	.word	0x00000120


	//----- nvinfo : EIATTR_REGCOUNT
	.align		4
.L_94:
        /*01f8*/ 	.byte	0x04, 0x2f
        /*01fa*/ 	.short	(.L_96 - .L_95)
	.align		4
.L_95:
        /*01fc*/ 	.word	index@(_ZN5flash16flash_fwd_kernelI23Flash_fwd_kernel_traitsILi128ELi128ELi64ELi4ELb0ELb0EN7cutlass6half_tE19Flash_kernel_traitsILi128ELi128ELi64ELi4ES3_EELb0ELb1ELb0ELb0ELb0ELb0ELb0ELb0EEEvNS_16Flash_fwd_paramsE)
        /*0200*/ 	.word	0x000000ff


	//----- nvinfo : EIATTR_FRAME_SIZE
	.align		4
.L_96:
        /*0204*/ 	.byte	0x04, 0x11
        /*0206*/ 	.short	(.L_98 - .L_97)
	.align		4
.L_97:
        /*0208*/ 	.word	index@(_ZN5flash16flash_fwd_kernelI23Flash_fwd_kernel_traitsILi128ELi128ELi64ELi4ELb0ELb0EN7cutlass6half_tE19Flash_kernel_traitsILi128ELi128ELi64ELi4ES3_EELb0ELb1ELb0ELb0ELb0ELb0ELb0ELb0EEEvNS_16Flash_fwd_paramsE)
        /*020c*/ 	.word	0x000000f8


	//----- nvinfo : EIATTR_REGCOUNT
	.align		4
.L_98:
        /*0210*/ 	.byte	0x04, 0x2f
        /*0212*/ 	.short	(.L_100 - .L_99)
	.align		4
.L_99:
        /*0214*/ 	.word	index@(_ZN5flash16flash_fwd_kernelI23Flash_fwd_kernel_traitsILi128ELi128ELi64ELi4ELb0ELb0EN7cutlass6half_tE19Flash_kernel_traitsILi128ELi128ELi64ELi4ES3_EELb0ELb1ELb0ELb0ELb0ELb1ELb1ELb0EEEvNS_16Flash_fwd_paramsE)
        /*0218*/ 	.word	0x000000ff


	//----- nvinfo : EIATTR_FRAME_SIZE
	.align		4
.L_100:
        /*021c*/ 	.byte	0x04, 0x11
        /*021e*/ 	.short	(.L_102 - .L_101)
	.align		4
.L_101:
        /*0220*/ 	.word	index@(_ZN5flash16flash_fwd_kernelI23Flash_fwd_kernel_traitsILi128ELi128ELi64ELi4ELb0ELb0EN7cutlass6half_tE19Flash_kernel_traitsILi128ELi128ELi64ELi4ES3_EELb0ELb1ELb0ELb0ELb0ELb1ELb1ELb0EEEvNS_16Flash_fwd_paramsE)
        /*0224*/ 	.word	0x00000168


	//----- nvinfo : EIATTR_REGCOUNT
	.align		4
.L_102:
        /*0228*/ 	.byte	0x04, 0x2f
        /*022a*/ 	.short	(.L_104 - .L_103)
	.align		4
.L_103:
        /*022c*/ 	.word	index@(_ZN5flash16flash_fwd_kernelI23Flash_fwd_kernel_traitsILi128ELi128ELi64ELi4ELb0ELb0EN7cutlass6half_tE19Flash_kernel_traitsILi128ELi128ELi64ELi4ES3_EELb0ELb1ELb0ELb0ELb0ELb1ELb0ELb0EEEvNS_16Flash_fwd_paramsE)
        /*0230*/ 	.word	0x000000ff


	//----- nvinfo : EIATTR_FRAME_SIZE
	.align		4
.L_104:
        /*0234*/ 	.byte	0x04, 0x11
        /*0236*/ 	.short	(.L_106 - .L_105)
	.align		4
.L_105:
        /*0238*/ 	.word	index@(_ZN5flash16flash_fwd_kernelI23Flash_fwd_kernel_traitsILi128ELi128ELi64ELi4ELb0ELb0EN7cutlass6half_tE19Flash_kernel_traitsILi128ELi128ELi64ELi4ES3_EELb0ELb1ELb0ELb0ELb0ELb1ELb0ELb0EEEvNS_16Flash_fwd_paramsE)
        /*023c*/ 	.word	0x00000140


	//----- nvinfo : EIATTR_REGCOUNT
	.align		4
.L_106:
        /*0240*/ 	.byte	0x04, 0x2f
        /*0242*/ 	.short	(.L_108 - .L_107)
	.align		4
.L_107:
        /*0244*/ 	.word	index@(_ZN5flash16flash_fwd_kernelI23Flash_fwd_kernel_traitsILi128ELi128ELi64ELi4ELb0ELb0EN7cutlass6half_tE19Flash_kernel_traitsILi128ELi128ELi64ELi4ES3_EELb0ELb1ELb0ELb0ELb1ELb1ELb1ELb0EEEvNS_16Flash_fwd_paramsE)
        /*0248*/ 	.word	0x000000ff


	//----- nvinfo : EIATTR_FRAME_SIZE
	.align		4
.L_108:
        /*024c*/ 	.byte	0x04, 0x11
        /*024e*/ 	.short	(.L_110 - .L_109)
	.align		4
.L_109:
        /*0250*/ 	.word	index@(_ZN5flash16flash_fwd_kernelI23Flash_fwd_kernel_traitsILi128ELi128ELi64ELi4ELb0ELb0EN7cutlass6half_tE19Flash_kernel_traitsILi128ELi128ELi64ELi4ES3_EELb0ELb1ELb0ELb0ELb1ELb1ELb1ELb0EEEvNS_16Flash_fwd_paramsE)
        /*0254*/ 	.word	0x000000b8


	//----- nvinfo : EIATTR_REGCOUNT
	.align		4
.L_110:
        /*0258*/ 	.byte	0x04, 0x2f
        /*025a*/ 	.short	(.L_112 - .L_111)
	.align		4
.L_111:
        /*025c*/ 	.word	index@(_ZN5flash16flash_fwd_kernelI23Flash_fwd_kernel_traitsILi128ELi128ELi64ELi4ELb0ELb0EN7cutlass6half_tE19Flash_kernel_traitsILi128ELi128ELi64ELi4ES3_EELb0ELb1ELb0ELb0ELb1ELb1ELb0ELb0EEEvNS_16Flash_fwd_paramsE)
        /*0260*/ 	.word	0x000000ff


	//----- nvinfo : EIATTR_FRAME_SIZE
	.align		4
.L_112:
        /*0264*/ 	.byte	0x04, 0x11
        /*0266*/ 	.short	(.L_114 - .L_113)
	.align		4
.L_113:
        /*0268*/ 	.word	index@(_ZN5flash16flash_fwd_kernelI23Flash_fwd_kernel_traitsILi128ELi128ELi64ELi4ELb0ELb0EN7cutlass6half_tE19Flash_kernel_traitsILi128ELi128ELi64ELi4ES3_EELb0ELb1ELb0ELb0ELb1ELb1ELb0ELb0EEEvNS_16Flash_fwd_paramsE)
        /*026c*/ 	.word	0x000000b0


	//----- nvinfo : EIATTR_MIN_STACK_SIZE
	.align		4
.L_114:
        /*0270*/ 	.byte	0x04, 0x12
        /*0272*/ 	.short	(.L_116 - .L_115)
	.align		4
.L_115:
        /*0274*/ 	.word	index@(_ZN5flash16flash_fwd_kernelI23Flash_fwd_kernel_traitsILi128ELi128ELi64ELi4ELb0ELb0EN7cutlass6half_tE19Flash_kernel_traitsILi128ELi128ELi64ELi4ES3_EELb0ELb1ELb0ELb0ELb1ELb1ELb0ELb0EEEvNS_16Flash_fwd_paramsE)
        /*0278*/ 	.word	0x000000b0


	//----- nvinfo : EIATTR_MIN_STACK_SIZE
	.align		4
.L_116:
        /*027c*/ 	.byte	0x04, 0x12
        /*027e*/ 	.short	(.L_118 - .L_117)
	.align		4
.L_117:
        /*0280*/ 	.word	index@(_ZN5flash16flash_fwd_kernelI23Flash_fwd_kernel_traitsILi128ELi128ELi64ELi4ELb0ELb0EN7cutlass6half_tE19Flash_kernel_traitsILi128ELi128ELi64ELi4ES3_EELb0ELb1ELb0ELb0ELb1ELb1ELb1ELb0EEEvNS_16Flash_fwd_paramsE)
        /*0284*/ 	.word	0x000000b8


	//----- nvinfo : EIATTR_MIN_STACK_SIZE
	.align		4
.L_118:
        /*0288*/ 	.byte	0x04, 0x12
        /*028a*/ 	.short	(.L_120 - .L_119)
	.align		4
.L_119:
        /*028c*/ 	.word	index@(_ZN5flash16flash_fwd_kernelI23Flash_fwd_kernel_traitsILi128ELi128ELi64ELi4ELb0ELb0EN7cutlass6half_tE19Flash_kernel_traitsILi128ELi128ELi64ELi4ES3_EELb0ELb1ELb0ELb0ELb0ELb1ELb0ELb0EEEvNS_16Flash_fwd_paramsE)
        /*0290*/ 	.word	0x00000140


	//----- nvinfo : EIATTR_MIN_STACK_SIZE
	.align		4
.L_120:
        /*0294*/ 	.byte	0x04, 0x12
        /*0296*/ 	.short	(.L_122 - .L_121)
	.align		4
.L_121:
        /*0298*/ 	.word	index@(_ZN5flash16flash_fwd_kernelI23Flash_fwd_kernel_traitsILi128ELi128ELi64ELi4ELb0ELb0EN7cutlass6half_tE19Flash_kernel_traitsILi128ELi128ELi64ELi4ES3_EELb0ELb1ELb0ELb0ELb0ELb1ELb1ELb0EEEvNS_16Flash_fwd_paramsE)
        /*029c*/ 	.word	0x00000168


	//----- nvinfo : EIATTR_MIN_STACK_SIZE
	.align		4
.L_122:
        /*02a0*/ 	.byte	0x04, 0x12
        /*02a2*/ 	.short	(.L_124 - .L_123)
	.align		4
.L_123:
        /*02a4*/ 	.word	index@(_ZN5flash16flash_fwd_kernelI23Flash_fwd_kernel_traitsILi128ELi128ELi64ELi4ELb0ELb0EN7cutlass6half_tE19Flash_kernel_traitsILi128ELi128ELi64ELi4ES3_EELb0ELb1ELb0ELb0ELb0ELb0ELb0ELb0EEEvNS_16Flash_fwd_paramsE)
        /*02a8*/ 	.word	0x000000f8


	//----- nvinfo : EIATTR_MIN_STACK_SIZE
	.align		4
.L_124:
        /*02ac*/ 	.byte	0x04, 0x12
        /*02ae*/ 	.short	(.L_126 - .L_125)
	.align		4
.L_125:
        /*02b0*/ 	.word	index@(_ZN5flash16flash_fwd_kernelI23Flash_fwd_kernel_traitsILi128ELi128ELi64ELi4ELb0ELb0EN7cutlass6half_tE19Flash_kernel_traitsILi128ELi128ELi64ELi4ES3_EELb0ELb1ELb0ELb0ELb0ELb0ELb1ELb0EEEvNS_16Flash_fwd_paramsE)
        /*02b4*/ 	.word	0x00000120


	//----- nvinfo : EIATTR_MIN_STACK_SIZE
	.align		4
.L_126:
        /*02b8*/ 	.byte	0x04, 0x12
        /*02ba*/ 	.short	(.L_128 - .L_127)
	.align		4
.L_127:
        /*02bc*/ 	.word	index@(_ZN5flash16flash_fwd_kernelI23Flash_fwd_kernel_traitsILi128ELi128ELi64ELi4ELb0ELb0EN7cutlass6half_tE19Flash_kernel_traitsILi128ELi128ELi64ELi4ES3_EELb0ELb1ELb0ELb1ELb0ELb0ELb0ELb0EEEvNS_16Flash_fwd_paramsE)
        /*02c0*/ 	.word	0x000000a0


	//----- nvinfo : EIATTR_MIN_STACK_SIZE
	.align		4
.L_128:
        /*02c4*/ 	.byte	0x04, 0x12
        /*02c6*/ 	.short	(.L_130 - .L_129)
	.align		4
.L_129:
        /*02c8*/ 	.word	index@(_ZN5flash16flash_fwd_kernelI23Flash_fwd_kernel_traitsILi128ELi128ELi64ELi4ELb0ELb0EN7cutlass6half_tE19Flash_kernel_traitsILi128ELi128ELi64ELi4ES3_EELb0ELb1ELb0ELb1ELb0ELb0ELb1ELb0EEEvNS_16Flash_fwd_paramsE)
        /*02cc*/ 	.word	0x000000e8


	//----- nvinfo : EIATTR_MIN_STACK_SIZE
	.align		4
.L_130:
        /*02d0*/ 	.byte	0x04, 0x12
        /*02d2*/ 	.short	(.L_132 - .L_131)
	.align		4
.L_131:
        /*02d4*/ 	.word	index@(_ZN5flash16flash_fwd_kernelI23Flash_fwd_kernel_traitsILi128ELi64ELi64ELi4ELb0ELb0EN7cutlass6half_tE19Flash_kernel_traitsILi128ELi64ELi64ELi4ES3_EELb0ELb1ELb0ELb0ELb1ELb1ELb0ELb0EEEvNS_16Flash_fwd_paramsE)
        /*02d8*/ 	.word	0x00000000


	//----- nvinfo : EIATTR_MIN_STACK_SIZE
	.align		4
.L_132:
        /*02dc*/ 	.byte	0x04, 0x12
        /*02de*/ 	.short	(.L_134 - .L_133)
	.align		4
.L_133:
        /*02e0*/ 	.word	index@(_ZN5flash16flash_fwd_kernelI23Flash_fwd_kernel_traitsILi128ELi64ELi64ELi4ELb0ELb0EN7cutlass6half_tE19Flash_kernel_traitsILi128ELi64ELi64ELi4ES3_EELb0ELb1ELb0ELb0ELb1ELb1ELb1ELb0EEEvNS_16Flash_fwd_paramsE)
        /*02e4*/ 	.word	0x00000000


	//----- nvinfo : EIATTR_MIN_STACK_SIZE
	.align		4
.L_134:
        /*02e8*/ 	.byte	0x04, 0x12
        /*02ea*/ 	.short	(.L_136 - .L_135)
	.align		4
.L_135:
        /*02ec*/ 	.word	index@(_ZN5flash16flash_fwd_kernelI23Flash_fwd_kernel_traitsILi128ELi64ELi64ELi4ELb0ELb0EN7cutlass6half_tE19Flash_kernel_traitsILi128ELi64ELi64ELi4ES3_EELb0ELb1ELb0ELb0ELb0ELb1ELb0ELb0EEEvNS_16Flash_fwd_paramsE)
        /*02f0*/ 	.word	0x00000000


	//----- nvinfo : EIATTR_MIN_STACK_SIZE
	.align		4
.L_136:
        /*02f4*/ 	.byte	0x04, 0x12
        /*02f6*/ 	.short	(.L_138 - .L_137)
	.align		4
.L_137:
        /*02f8*/ 	.word	index@(_ZN5flash16flash_fwd_kernelI23Flash_fwd_kernel_traitsILi128ELi64ELi64ELi4ELb0ELb0EN7cutlass6half_tE19Flash_kernel_traitsILi128ELi64ELi64ELi4ES3_EELb0ELb1ELb0ELb0ELb0ELb1ELb1ELb0EEEvNS_16Flash_fwd_paramsE)
        /*02fc*/ 	.word	0x00000000


	//----- nvinfo : EIATTR_MIN_STACK_SIZE
	.align		4
.L_138:
        /*0300*/ 	.byte	0x04, 0x12
        /*0302*/ 	.short	(.L_140 - .L_139)
	.align		4
.L_139:
        /*0304*/ 	.word	index@(_ZN5flash16flash_fwd_kernelI23Flash_fwd_kernel_traitsILi128ELi64ELi64ELi4ELb0ELb0EN7cutlass6half_tE19Flash_kernel_traitsILi128ELi64ELi64ELi4ES3_EELb0ELb1ELb0ELb0ELb0ELb0ELb0ELb0EEEvNS_16Flash_fwd_paramsE)
        /*0308*/ 	.word	0x00000000


	//----- nvinfo : EIATTR_MIN_STACK_SIZE
	.align		4
.L_140:
        /*030c*/ 	.byte	0x04, 0x12
        /*030e*/ 	.short	(.L_142 - .L_141)
	.align		4
.L_141:
        /*0310*/ 	.word	index@(_ZN5flash16flash_fwd_kernelI23Flash_fwd_kernel_traitsILi128ELi64ELi64ELi4ELb0ELb0EN7cutlass6half_tE19Flash_kernel_traitsILi128ELi64ELi64ELi4ES3_EELb0ELb1ELb0ELb0ELb0ELb0ELb1ELb0EEEvNS_16Flash_fwd_paramsE)
        /*0314*/ 	.word	0x00000000


	//----- nvinfo : EIATTR_MIN_STACK_SIZE
	.align		4
.L_142:
        /*0318*/ 	.byte	0x04, 0x12
        /*031a*/ 	.short	(.L_144 - .L_143)
	.align		4
.L_143:
        /*031c*/ 	.word	index@(_ZN5flash16flash_fwd_kernelI23Flash_fwd_kernel_traitsILi128ELi64ELi64ELi4ELb0ELb0EN7cutlass6half_tE19Flash_kernel_traitsILi128ELi64ELi64ELi4ES3_EELb0ELb1ELb0ELb1ELb0ELb0ELb0ELb0EEEvNS_16Flash_fwd_paramsE)
        /*0320*/ 	.word	0x00000000


	//----- nvinfo : EIATTR_MIN_STACK_SIZE
	.align		4
.L_144:
        /*0324*/ 	.byte	0x04, 0x12
        /*0326*/ 	.short	(.L_146 - .L_145)
	.align		4
.L_145:
        /*0328*/ 	.word	index@(_ZN5flash16flash_fwd_kernelI23Flash_fwd_kernel_traitsILi128ELi64ELi64ELi4ELb0ELb0EN7cutlass6half_tE19Flash_kernel_traitsILi128ELi64ELi64ELi4ES3_EELb0ELb1ELb0ELb1ELb0ELb0ELb1ELb0EEEvNS_16Flash_fwd_paramsE)
        /*032c*/ 	.word	0x00000000


	//----- nvinfo : EIATTR_MIN_STACK_SIZE
	.align		4
.L_146:
        /*0330*/ 	.byte	0x04, 0x12
        /*0332*/ 	.short	(.L_148 - .L_147)
	.align		4
.L_147:
        /*0334*/ 	.word	index@(_ZN5flash16flash_fwd_kernelI23Flash_fwd_kernel_traitsILi128ELi128ELi32ELi4ELb0ELb0EN7cutlass6half_tE19Flash_kernel_traitsILi128ELi128ELi32ELi4ES3_EELb1ELb1ELb0ELb0ELb0ELb0ELb0ELb0EEEvNS_16Flash_fwd_paramsE)
        /*0338*/ 	.word	0x00000068


	//----- nvinfo : EIATTR_MIN_STACK_SIZE
	.align		4
.L_148:
        /*033c*/ 	.byte	0x04, 0x12
        /*033e*/ 	.short	(.L_150 - .L_149)
	.align		4
.L_149:
        /*0340*/ 	.word	index@(_ZN5flash16flash_fwd_kernelI23Flash_fwd_kernel_traitsILi128ELi128ELi32ELi4ELb0ELb0EN7cutlass6half_tE19Flash_kernel_traitsILi128ELi128ELi32ELi4ES3_EELb1ELb1ELb0ELb0ELb1ELb1ELb0ELb0EEEvNS_16Flash_fwd_paramsE)
        /*0344*/ 	.word	0x00000020


	//----- nvinfo : EIATTR_MIN_STACK_SIZE
	.align		4
.L_150:
        /*0348*/ 	.byte	0x04, 0x12
        /*034a*/ 	.short	(.L_152 - .L_151)
	.align		4
.L_151:
        /*034c*/ 	.word	index@(_ZN5flash16flash_fwd_kernelI23Flash_fwd_kernel_traitsILi128ELi128ELi32ELi4ELb0ELb0EN7cutlass6half_tE19Flash_kernel_traitsILi128ELi128ELi32ELi4ES3_EELb0ELb1ELb0ELb0ELb1ELb1ELb1ELb0EEEvNS_16Flash_fwd_paramsE)
        /*0350*/ 	.word	0x00000040


	//----- nvinfo : EIATTR_MIN_STACK_SIZE
	.align		4
.L_152:
        /*0354*/ 	.byte	0x04, 0x12
        /*0356*/ 	.short	(.L_154 - .L_153)
	.align		4
.L_153:
        /*0358*/ 	.word	index@(_ZN5flash16flash_fwd_kernelI23Flash_fwd_kernel_traitsILi128ELi128ELi32ELi4ELb0ELb0EN7cutlass6half_tE19Flash_kernel_traitsILi128ELi128ELi32ELi4ES3_EELb1ELb1ELb0ELb0ELb0ELb1ELb0ELb0EEEvNS_16Flash_fwd_paramsE)
        /*035c*/ 	.word	0x00000038


	//----- nvinfo : EIATTR_MIN_STACK_SIZE
	.align		4
.L_154:
        /*0360*/ 	.byte	0x04, 0x12
        /*0362*/ 	.short	(.L_156 - .L_155)
	.align		4
.L_155:
        /*0364*/ 	.word	index@(_ZN5flash16flash_fwd_kernelI23Flash_fwd_kernel_traitsILi128ELi128ELi32ELi4ELb0ELb0EN7cutlass6half_tE19Flash_kernel_traitsILi128ELi128ELi32ELi4ES3_EELb0ELb1ELb0ELb0ELb0ELb1ELb1ELb0EEEvNS_16Flash_fwd_paramsE)
        /*0368*/ 	.word	0x00000060


	//----- nvinfo : EIATTR_MIN_STACK_SIZE
	.align		4
.L_156:
        /*036c*/ 	.byte	0x04, 0x12
        /*036e*/ 	.short	(.L_158 - .L_157)
	.align		4
.L_157:
        /*0370*/ 	.word	index@(_ZN5flash16flash_fwd_kernelI23Flash_fwd_kernel_traitsILi128ELi128ELi32ELi4ELb0ELb0EN7cutlass6half_tE19Flash_kernel_traitsILi128ELi128ELi32ELi4ES3_EELb1ELb1ELb0ELb1ELb0ELb0ELb0ELb0EEEvNS_16Flash_fwd_paramsE)
        /*0374*/ 	.word	0x00000068


	//----- nvinfo : EIATTR_MIN_STACK_SIZE
	.align		4
.L_158:
        /*0378*/ 	.byte	0x04, 0x12
        /*037a*/ 	.short	(.L_160 - .L_159)
	.align		4
.L_159:
        /*037c*/ 	.word	index@(_ZN5flash16flash_fwd_kernelI23Flash_fwd_kernel_traitsILi128ELi128ELi32ELi4ELb0ELb0EN7cutlass6half_tE19Flash_kernel_traitsILi128ELi128ELi32ELi4ES3_EELb1ELb1ELb0ELb0ELb0ELb0ELb0ELb1EEEvNS_16Flash_fwd_paramsE)
        /*0380*/ 	.word	0x00000128


	//----- nvinfo : EIATTR_MIN_STACK_SIZE
	.align		4
.L_160:
        /*0384*/ 	.byte	0x04, 0x12
        /*0386*/ 	.short	(.L_162 - .L_161)
	.align		4
.L_161:
        /*0388*/ 	.word	index@(_ZN5flash16flash_fwd_kernelI23Flash_fwd_kernel_traitsILi128ELi128ELi32ELi4ELb0ELb0EN7cutlass6half_tE19Flash_kernel_traitsILi128ELi128ELi32ELi4ES3_EELb0ELb1ELb0ELb0ELb0ELb0ELb1ELb0EEEvNS_16Flash_fwd_paramsE)
        /*038c*/ 	.word	0x00000050


	//----- nvinfo : EIATTR_MIN_STACK_SIZE
	.align		4
.L_162:
        /*0390*/ 	.byte	0x04, 0x12
        /*0392*/ 	.short	(.L_164 - .L_163)
	.align		4
.L_163:
        /*0394*/ 	.word	index@(_ZN5flash16flash_fwd_kernelI23Flash_fwd_kernel_traitsILi128ELi128ELi32ELi4ELb0ELb0EN7cutlass6half_tE19Flash_kernel_traitsILi128ELi128ELi32ELi4ES3_EELb1ELb1ELb0ELb1ELb0ELb0ELb0ELb1EEEvNS_16Flash_fwd_paramsE)
        /*0398*/ 	.word	0x00000148


	//----- nvinfo : EIATTR_MIN_STACK_SIZE
	.align		4
.L_164:
        /*039c*/ 	.byte	0x04, 0x12
        /*039e*/ 	.short	(.L_166 - .L_165)
	.align		4
.L_165:
        /*03a0*/ 	.word	index@(_ZN5flash16flash_fwd_kernelI23Flash_fwd_kernel_traitsILi128ELi128ELi32ELi4ELb0ELb0EN7cutlass6half_tE19Flash_kernel_traitsILi128ELi128ELi32ELi4ES3_EELb0ELb1ELb0ELb1ELb0ELb0ELb1ELb0EEEvNS_16Flash_fwd_paramsE)
        /*03a4*/ 	.word	0x00000060
.L_166:


//--------------------- .nv.info._ZN5flash16flash_fwd_kernelI23Flash_fwd_kernel_traitsILi128ELi128ELi64ELi4ELb0ELb0EN7cutlass6half_tE19Flash_kernel_traitsILi128ELi128ELi64ELi4ES3_EELb0ELb1ELb0ELb0ELb1ELb1ELb0ELb0EEEvNS_16Flash_fwd_paramsE --------------------------
	.section	.nv.info._ZN5flash16flash_fwd_kernelI23Flash_fwd_kernel_traitsILi128ELi128ELi64ELi4ELb0ELb0EN7cutlass6half_tE19Flash_kernel_traitsILi128ELi128ELi64ELi4ES3_EELb0ELb1ELb0ELb0ELb1ELb1ELb0ELb0EEEvNS_16Flash_fwd_paramsE,"",@"SHT_CUDA_INFO"
	.sectionflags	@""
	.align	4


	//----- nvinfo : EIATTR_CUDA_API_VERSION
	.align		4
        /*0000*/ 	.byte	0x04, 0x37
        /*0002*/ 	.short	(.L_168 - .L_167)
.L_167:
        /*0004*/ 	.word	0x00000082


	//----- nvinfo : EIATTR_SW2861232_WAR
	.align		4
.L_168:
        /*0008*/ 	.byte	0x01, 0x35
	.zero		2


	//----- nvinfo : EIATTR_PARAM_CBANK
	.align		4
        /*000c*/ 	.byte	0x04, 0x0a
        /*000e*/ 	.short	(.L_170 - .L_169)
	.align		4
.L_169:
        /*0010*/ 	.word	index@(.nv.constant0._ZN5flash16flash_fwd_kernelI23Flash_fwd_kernel_traitsILi128ELi128ELi64ELi4ELb0ELb0EN7cutlass6half_tE19Flash_kernel_traitsILi128ELi128ELi64ELi4ES3_EELb0ELb1ELb0ELb0ELb1ELb1ELb0ELb0EEEvNS_16Flash_fwd_paramsE)
        /*0014*/ 	.short	0x0160
        /*0016*/ 	.short	0x01d0


	//----- nvinfo : EIATTR_CBANK_PARAM_SIZE
	.align		4
.L_170:
        /*0018*/ 	.byte	0x03, 0x19
        /*001a*/ 	.short	0x01d0


	//----- nvinfo : EIATTR_KPARAM_INFO
	.align		4
        /*001c*/ 	.byte	0x04, 0x17
        /*001e*/ 	.short	(.L_172 - .L_171)
.L_171:
        /*0020*/ 	.word	0x00000000
        /*0024*/ 	.short	0x0000
        /*0026*/ 	.short	0x0000
        /*0028*/ 	.byte	0x00, 0xf0, 0x41, 0x07


	//----- nvinfo : EIATTR_MAXREG_COUNT
	.align		4
.L_172:
        /*002c*/ 	.byte	0x03, 0x1b
        /*002e*/ 	.short	0x00ff


	//----- nvinfo : EIATTR_NUM_BARRIERS
	.align		4
        /*0030*/ 	.byte	0x02, 0x4c
        /*0032*/ 	.byte	0x01
	.zero		1


	//----- nvinfo : EIATTR_ANNOTATIONS
	.align		4
        /*0034*/ 	.byte	0x04, 0x55
        /*0036*/ 	.short	(.L_174 - .L_173)


	//   ....[0]....
.L_173:
        /*0038*/ 	.word	0x00000001
        /*003c*/ 	.byte	0x60, 0x02, 0x00, 0x00, 0x01, 0x00, 0x00, 0x00, 0x00, 0x06, 0x00, 0x00, 0x01, 0x00, 0x00, 0x00
        /* <DEDUP_REMOVED lines=49> */
        /*035c*/ 	.byte	0x30, 0x00, 0x01, 0x00, 0x01, 0x00, 0x00, 0x00, 0xb0, 0x02, 0x01, 0x00


	//----- nvinfo : EIATTR_MERCURY_ISA_VERSION
	.align		4
.L_174:
        /*0368*/ 	.byte	0x03, 0x5f
        /*036a*/ 	.short	0x0000


	//----- nvinfo : EIATTR_COOP_GROUP_MASK_REGIDS
	.align		4
        /*036c*/ 	.byte	0x04, 0x29
        /*036e*/ 	.short	(.L_176 - .L_175)


	//   ....[0]....
.L_175:
        /*0370*/ 	.word	0xffffffff


	//   ....[1]....
        /*0374*/ 	.word	0xffffffff


	//   ....[2]....
        /*0378*/ 	.word	0xffffffff


	//   ....[3]....
        /*037c*/ 	.word	0xffffffff


	//   ....[4]....
        /*0380*/ 	.word	0xffffffff


	//   ....[5]....
        /*0384*/ 	.word	0xffffffff


	//   ....[6]....
        /*0388*/ 	.word	0xffffffff


	//   ....[7]....
        /*038c*/ 	.word	0xffffffff


	//   ....[8]....
        /*0390*/ 	.word	0xffffffff


	//   ....[9]....
        /*0394*/ 	.word	0xffffffff


	//   ....[10]....
        /*0398*/ 	.word	0xffffffff


	//   ....[11]....
        /*039c*/ 	.word	0xffffffff


	//   ....[12]....
        /*03a0*/ 	.word	0xffffffff


	//   ....[13]....
        /*03a4*/ 	.word	0xffffffff


	//   ....[14]....
        /*03a8*/ 	.word	0xffffffff


	//   ....[15]....
        /*03ac*/ 	.word	0xffffffff


	//   ....[16]....
        /*03b0*/ 	.word	0xffffffff


	//   ....[17]....
        /*03b4*/ 	.word	0xffffffff


	//   ....[18]....
        /*03b8*/ 	.word	0xffffffff


	//   ....[19]....
        /*03bc*/ 	.word	0xffffffff


	//   ....[20]....
        /*03c0*/ 	.word	0xffffffff


	//   ....[21]....
        /*03c4*/ 	.word	0xffffffff


	//   ....[22]....
        /*03c8*/ 	.word	0xffffffff


	//   ....[23]....
        /*03cc*/ 	.word	0xffffffff


	//   ....[24]....
        /*03d0*/ 	.word	0xffffffff


	//   ....[25]....
        /*03d4*/ 	.word	0xffffffff


	//   ....[26]....
        /*03d8*/ 	.word	0xffffffff


	//   ....[27]....
        /*03dc*/ 	.word	0xffffffff


	//   ....[28]....
        /*03e0*/ 	.word	0xffffffff


	//   ....[29]....
        /*03e4*/ 	.word	0xffffffff


	//   ....[30]....
        /*03e8*/ 	.word	0xffffffff


	//   ....[31]....
        /*03ec*/ 	.word	0xffffffff


	//----- nvinfo : EIATTR_COOP_GROUP_INSTR_OFFSETS
	.align		4
.L_176:
        /*03f0*/ 	.byte	0x04, 0x28
        /*03f2*/ 	.short	(.L_178 - .L_177)


	//   ....[0]....
.L_177:
        /*03f4*/ 	.word	0x00002890


	//   ....[1]....
        /*03f8*/ 	.word	0x000029c0


	//   ....[2]....
        /*03fc*/ 	.word	0x000029f0


	//   ....[3]....
        /*0400*/ 	.word	0x00002a70


	//   ....[4]....
        /*0404*/ 	.word	0x000036c0


	//   ....[5]....
        /*0408*/ 	.word	0x00003810


	//   ....[6]....
        /*040c*/ 	.word	0x00003830


	//   ....[7]....
        /*0410*/ 	.word	0x00003890


	//   ....[8]....
        /*0414*/ 	.word	0x00007f40


	//   ....[9]....
        /*0418*/ 	.word	0x00008040


	//   ....[10]....
        /*041c*/ 	.word	0x00008130


	//   ....[11]....
        /*0420*/ 	.word	0x00008210


	//   ....[12]....
        /*0424*/ 	.word	0x00008230


	//   ....[13]....
        /*0428*/ 	.word	0x00008260


	//   ....[14]....
        /*042c*/ 	.word	0x00008340


	//   ....[15]....
        /*0430*/ 	.word	0x00008480


	//   ....[16]....
        /*0434*/ 	.word	0x0000c020


	//   ....[17]....
        /*0438*/ 	.word	0x0000c1b0


	//   ....[18]....
        /*043c*/ 	.word	0x0000c1f0


	//   ....[19]....
        /*0440*/ 	.word	0x0000c210


	//   ....[20]....
        /*0444*/ 	.word	0x0000c230


	//   ....[21]....
        /*0448*/ 	.word	0x0000c260


	//   ....[22]....
        /*044c*/ 	.word	0x0000c2a0


	//   ....[23]....
        /*0450*/ 	.word	0x0000c2d0


	//   ....[24]....
        /*0454*/ 	.word	0x0000e8d0


	//   ....[25]....
        /*0458*/ 	.word	0x0000e8e0


	//   ....[26]....
        /*045c*/ 	.word	0x0000e8f0


	//   ....[27]....
        /*0460*/ 	.word	0x0000e910


	//   ....[28]....
        /*0464*/ 	.word	0x0000e940


	//   ....[29]....
        /*0468*/ 	.word	0x0000e960


	//   ....[30]....
        /*046c*/ 	.word	0x0000e970


	//   ....[31]....
        /*0470*/ 	.word	0x0000e9d0


	//----- nvinfo : EIATTR_EXIT_INSTR_OFFSETS
	.align		4
.L_178:
        /*0474*/ 	.byte	0x04, 0x1c
        /*0476*/ 	.short	(.L_180 - .L_179)


	//   ....[0]....
.L_179:
        /*0478*/ 	.word	0x00000170


	//   ....[1]....
        /*047c*/ 	.word	0x00010650


	//   ....[2]....
        /*0480*/ 	.word	0x00010fd0


	//   ....[3]....
        /*0484*/ 	.word	0x00011050


	//----- nvinfo : EIATTR_CTAIDZ_USED
	.align		4
.L_180:
        /*0488*/ 	.byte	0x01, 0x04
	.zero		2


	//----- nvinfo : EIATTR_CRS_STACK_SIZE
	.align		4
        /*048c*/ 	.byte	0x04, 0x1e
        /*048e*/ 	.short	(.L_182 - .L_181)
.L_181:
        /*0490*/ 	.word	0x00000000
.L_182:


//--------------------- .nv.info._ZN5flash16flash_fwd_kernelI23Flash_fwd_kernel_traitsILi128ELi128ELi64ELi4ELb0ELb0EN7cutlass6half_tE19Flash_kernel_traitsILi128ELi128ELi64ELi4ES3_EELb0ELb1ELb0ELb0ELb1ELb1ELb1ELb0EEEvNS_16Flash_fwd_paramsE --------------------------
	.section	.nv.info._ZN5flash16flash_fwd_kernelI23Flash_fwd_kernel_traitsILi128ELi128ELi64ELi4ELb0ELb0EN7cutlass6half_tE19Flash_kernel_traitsILi128ELi128ELi64ELi4ES3_EELb0ELb1ELb0ELb0ELb1ELb1ELb1ELb0EEEvNS_16Flash_fwd_paramsE,"",@"SHT_CUDA_INFO"
	.sectionflags	@""
	.align	4


	//----- nvinfo : EIATTR_CUDA_API_VERSION
	.align		4
        /*0000*/ 	.byte	0x04, 0x37
        /*0002*/ 	.short	(.L_184 - .L_183)
.L_183:
        /*0004*/ 	.word	0x00000082


	//----- nvinfo : EIATTR_SW2861232_WAR
	.align		4
.L_184:
        /*0008*/ 	.byte	0x01, 0x35
	.zero		2


	//----- nvinfo : EIATTR_PARAM_CBANK
	.align		4
        /*000c*/ 	.byte	0x04, 0x0a
        /*000e*/ 	.short	(.L_186 - .L_185)
	.align		4
.L_185:
        /*0010*/ 	.word	index@(.nv.constant0._ZN5flash16flash_fwd_kernelI23Flash_fwd_kernel_traitsILi128ELi128ELi64ELi4ELb0ELb0EN7cutlass6half_tE19Flash_kernel_traitsILi128ELi128ELi64ELi4ES3_EELb0ELb1ELb0ELb0ELb1ELb1ELb1ELb0EEEvNS_16Flash_fwd_paramsE)
        /*0014*/ 	.short	0x0160
        /*0016*/ 	.short	0x01d0


	//----- nvinfo : EIATTR_CBANK_PARAM_SIZE
	.align		4
.L_186:
        /*0018*/ 	.byte	0x03, 0x19
        /*001a*/ 	.short	0x01d0


	//----- nvinfo : EIATTR_KPARAM_INFO
	.align		4
        /*001c*/ 	.byte	0x04, 0x17
        /*001e*/ 	.short	(.L_188 - .L_187)
.L_187:
        /*0020*/ 	.word	0x00000000
        /*0024*/ 	.short	0x0000
        /*0026*/ 	.short	0x0000
        /*0028*/ 	.byte	0x00, 0xf0, 0x41, 0x07


	//----- nvinfo : EIATTR_MAXREG_COUNT
	.align		4
.L_188:
        /*002c*/ 	.byte	0x03, 0x1b
        /*002e*/ 	.short	0x00ff


	//----- nvinfo : EIATTR_NUM_BARRIERS
	.align		4
        /*0030*/ 	.byte	0x02, 0x4c
        /*0032*/ 	.byte	0x01
	.zero		1


	//----- nvinfo : EIATTR_ANNOTATIONS
	.align		4
        /*0034*/ 	.byte	0x04, 0x55
        /*0036*/ 	.short	(.L_190 - .L_189)


	//   ....[0]....
.L_189:
        /* <DEDUP_REMOVED lines=72> */
        /*04ac*/ 	.byte	0xa0, 0x2d, 0x01, 0x00


	//----- nvinfo : EIATTR_MERCURY_ISA_VERSION
	.align		4
.L_190:
        /*04b0*/ 	.byte	0x03, 0x5f
        /*04b2*/ 	.short	0x0000


	//----- nvinfo : EIATTR_COOP_GROUP_MASK_REGIDS
	.align		4
        /*04b4*/ 	.byte	0x04, 0x29
        /*04b6*/ 	.short	(.L_192 - .L_191)


	//   ....[0]....
.L_191:
        /*04b8*/ 	.word	0xffffffff


	//   ....[1]....
        /*04bc*/ 	.word	0xffffffff


	//   ....[2]....
        /*04c0*/ 	.word	0xffffffff


	//   ....[3]....
        /*04c4*/ 	.word	0xffffffff


	//   ....[4]....
        /*04c8*/ 	.word	0xffffffff


	//   ....[5]....
        /*04cc*/ 	.word	0xffffffff


	//   ....[6]....
        /*04d0*/ 	.word	0xffffffff


	//   ....[7]....
        /*04d4*/ 	.word	0xffffffff


	//   ....[8]....
        /*04d8*/ 	.word	0xffffffff


	//   ....[9]....
        /*04dc*/ 	.word	0xffffffff


	//   ....[10]....
        /*04e0*/ 	.word	0xffffffff


	//   ....[11]....
        /*04e4*/ 	.word	0xffffffff


	//   ....[12]....
        /*04e8*/ 	.word	0xffffffff


	//   ....[13]....
        /*04ec*/ 	.word	0xffffffff


	//   ....[14]....
        /*04f0*/ 	.word	0xffffffff


	//   ....[15]....
        /*04f4*/ 	.word	0xffffffff


	//   ....[16]....
        /*04f8*/ 	.word	0xffffffff


	//   ....[17]....
        /*04fc*/ 	.word	0xffffffff


	//   ....[18]....
        /*0500*/ 	.word	0xffffffff


	//   ....[19]....
        /*0504*/ 	.word	0xffffffff


	//   ....[20]....
        /*0508*/ 	.word	0xffffffff


	//   ....[21]....
        /*050c*/ 	.word	0xffffffff


	//   ....[22]....
        /*0510*/ 	.word	0xffffffff


	//   ....[23]....
        /*0514*/ 	.word	0xffffffff


	//   ....[24]....
        /*0518*/ 	.word	0xffffffff


	//   ....[25]....
        /*051c*/ 	.word	0xffffffff


	//   ....[26]....
        /*0520*/ 	.word	0xffffffff


	//   ....[27]....
        /*0524*/ 	.word	0xffffffff


	//   ....[28]....
        /*0528*/ 	.word	0xffffffff


	//   ....[29]....
        /*052c*/ 	.word	0xffffffff


	//   ....[30]....
        /*0530*/ 	.word	0xffffffff


	//   ....[31]....
        /*0534*/ 	.word	0xffffffff


	//----- nvinfo : EIATTR_COOP_GROUP_INSTR_OFFSETS
	.align		4
.L_192:
        /*0538*/ 	.byte	0x04, 0x28
        /*053a*/ 	.short	(.L_194 - .L_193)


	//   ....[0]....
.L_193:
        /*053c*/ 	.word	0x00003210


	//   ....[1]....
        /*0540*/ 	.word	0x00003250


	//   ....[2]....
        /*0544*/ 	.word	0x000032a0


	//   ....[3]....
        /*0548*/ 	.word	0x000032c0


	//   ....[4]....
        /*054c*/ 	.word	0x00003e30


	//   ....[5]....
        /*0550*/ 	.word	0x00003fa0


	//   ....[6]....
        /*0554*/ 	.word	0x00003fc0


	//   ....[7]....
        /*0558*/ 	.word	0x00004020


	//   ....[8]....
        /*055c*/ 	.word	0x00008f60


	//   ....[9]....
        /*0560*/ 	.word	0x00009060


	//   ....[10]....
        /*0564*/ 	.word	0x00009150


	//   ....[11]....
        /*0568*/ 	.word	0x00009230


	//   ....[12]....
        /*056c*/ 	.word	0x00009260


	//   ....[13]....
        /*0570*/ 	.word	0x00009310


	//   ....[14]....
        /*0574*/ 	.word	0x00009340


	//   ....[15]....
        /*0578*/ 	.word	0x00009500


	//   ....[16]....
        /*057c*/ 	.word	0x0000e620


	//   ....[17]....
        /*0580*/ 	.word	0x0000e670


	//   ....[18]....
        /*0584*/ 	.word	0x0000e6a0


	//   ....[19]....
        /*0588*/ 	.word	0x0000e6f0


	//   ....[20]....
        /*058c*/ 	.word	0x0000e710


	//   ....[21]....
        /*0590*/ 	.word	0x0000e730


	//   ....[22]....
        /*0594*/ 	.word	0x0000e750


	//   ....[23]....
        /*0598*/ 	.word	0x0000e780


	//   ....[24]....
        /*059c*/ 	.word	0x000113c0


	//   ....[25]....
        /*05a0*/ 	.word	0x000113d0


	//   ....[26]....
        /*05a4*/ 	.word	0x000113e0


	//   ....[27]....
        /*05a8*/ 	.word	0x00011400


	//   ....[28]....
        /*05ac*/ 	.word	0x00011430


	//   ....[29]....
        /*05b0*/ 	.word	0x00011450


	//   ....[30]....
        /*05b4*/ 	.word	0x00011460


	//   ....[31]....
        /*05b8*/ 	.word	0x000114c0


	//----- nvinfo : EIATTR_EXIT_INSTR_OFFSETS
	.align		4
.L_194:
        /*05bc*/ 	.byte	0x04, 0x1c
        /*05be*/ 	.short	(.L_196 - .L_195)


	//   ....[0]....
.L_195:
        /*05c0*/ 	.word	0x00000170


	//   ....[1]....
        /*05c4*/ 	.word	0x00013140


	//   ....[2]....
        /*05c8*/ 	.word	0x00013ac0


	//   ....[3]....
        /*05cc*/ 	.word	0x00013b40


	//----- nvinfo : EIATTR_CTAIDZ_USED
	.align		4
.L_196:
        /*05d0*/ 	.byte	0x01, 0x04
	.zero		2


	//----- nvinfo : EIATTR_CRS_STACK_SIZE
	.align		4
        /*05d4*/ 	.byte	0x04, 0x1e
        /*05d6*/ 	.short	(.L_198 - .L_197)
.L_197:
        /*05d8*/ 	.word	0x00000000
.L_198:


//--------------------- .nv.info._ZN5flash16flash_fwd_kernelI23Flash_fwd_kernel_traitsILi128ELi128ELi64ELi4ELb0ELb0EN7cutlass6half_tE19Flash_kernel_traitsILi128ELi128ELi64ELi4ES3_EELb0ELb1ELb0ELb0ELb0ELb1ELb0ELb0EEEvNS_16Flash_fwd_paramsE --------------------------
	.section	.nv.info._ZN5flash16flash_fwd_kernelI23Flash_fwd_kernel_traitsILi128ELi128ELi64ELi4ELb0ELb0EN7cutlass6half_tE19Flash_kernel_traitsILi128ELi128ELi64ELi4ES3_EELb0ELb1ELb0ELb0ELb0ELb1ELb0ELb0EEEvNS_16Flash_fwd_paramsE,"",@"SHT_CUDA_INFO"
	.sectionflags	@""
	.align	4


	//----- nvinfo : EIATTR_CUDA_API_VERSION
	.align		4
        /*0000*/ 	.byte	0x04, 0x37
        /*0002*/ 	.short	(.L_200 - .L_199)
.L_199:
        /*0004*/ 	.word	0x00000082


	//----- nvinfo : EIATTR_SW2861232_WAR
	.align		4
.L_200:
        /*0008*/ 	.byte	0x01, 0x35
	.zero		2


	//----- nvinfo : EIATTR_PARAM_CBANK
	.align		4
        /*000c*/ 	.byte	0x04, 0x0a
        /*000e*/ 	.short	(.L_202 - .L_201)
	.align		4
.L_201:
        /*0010*/ 	.word	index@(.nv.constant0._ZN5flash16flash_fwd_kernelI23Flash_fwd_kernel_traitsILi128ELi128ELi64ELi4ELb0ELb0EN7cutlass6half_tE19Flash_kernel_traitsILi128ELi128ELi64ELi4ES3_EELb0ELb1ELb0ELb0ELb0ELb1ELb0ELb0EEEvNS_16Flash_fwd_paramsE)
        /*0014*/ 	.short	0x0160
        /*0016*/ 	.short	0x01d0


	//----- nvinfo : EIATTR_CBANK_PARAM_SIZE
	.align		4
.L_202:
        /*0018*/ 	.byte	0x03, 0x19
        /*001a*/ 	.short	0x01d0


	//----- nvinfo : EIATTR_KPARAM_INFO
	.align		4
        /*001c*/ 	.byte	0x04, 0x17
        /*001e*/ 	.short	(.L_204 - .L_203)
.L_203:
        /*0020*/ 	.word	0x00000000
        /*0024*/ 	.short	0x0000
        /*0026*/ 	.short	0x0000
        /*0028*/ 	.byte	0x00, 0xf0, 0x41, 0x07


	//----- nvinfo : EIATTR_MAXREG_COUNT
	.align		4
.L_204:
        /*002c*/ 	.byte	0x03, 0x1b
        /*002e*/ 	.short	0x00ff


	//----- nvinfo : EIATTR_NUM_BARRIERS
	.align		4
        /*0030*/ 	.byte	0x02, 0x4c
        /*0032*/ 	.byte	0x01
	.zero		1


	//----- nvinfo : EIATTR_ANNOTATIONS
	.align		4
        /*0034*/ 	.byte	0x04, 0x55
        /*0036*/ 	.short	(.L_206 - .L_205)


	//   ....[0]....
.L_205:
        /* <DEDUP_REMOVED lines=104> */


	//----- nvinfo : EIATTR_MERCURY_ISA_VERSION
	.align		4
.L_206:
        /*06a0*/ 	.byte	0x03, 0x5f
        /*06a2*/ 	.short	0x0000


	//----- nvinfo : EIATTR_INT_WARP_WIDE_INSTR_OFFSETS
	.align		4
        /*06a4*/ 	.byte	0x04, 0x31
        /*06a6*/ 	.short	(.L_208 - .L_207)


	//   ....[0]....
.L_207:
        /*06a8*/ 	.word	0x00001600


	//----- nvinfo : EIATTR_COOP_GROUP_MASK_REGIDS
	.align		4
.L_208:
        /*06ac*/ 	.byte	0x04, 0x29
        /*06ae*/ 	.short	(.L_210 - .L_209)


	//   ....[0]....
.L_209:
        /*06b0*/ 	.word	0xffffffff


	//   ....[1]....
        /*06b4*/ 	.word	0xffffffff


	//   ....[2]....
        /*06b8*/ 	.word	0xffffffff


	//   ....[3]....
        /*06bc*/ 	.word	0xffffffff


	//   ....[4]....
        /*06c0*/ 	.word	0xffffffff


	//   ....[5]....
        /*06c4*/ 	.word	0xffffffff


	//   ....[6]....
        /*06c8*/ 	.word	0xffffffff


	//   ....[7]....
        /*06cc*/ 	.word	0xffffffff


	//   ....[8]....
        /*06d0*/ 	.word	0xffffffff


	//   ....[9]....
        /*06d4*/ 	.word	0xffffffff


	//   ....[10]....
        /*06d8*/ 	.word	0xffffffff


	//   ....[11]....
        /*06dc*/ 	.word	0xffffffff


	//   ....[12]....
        /*06e0*/ 	.word	0xffffffff


	//   ....[13]....
        /*06e4*/ 	.word	0xffffffff


	//   ....[14]....
        /*06e8*/ 	.word	0xffffffff


	//   ....[15]....
        /*06ec*/ 	.word	0xffffffff


	//   ....[16]....
        /*06f0*/ 	.word	0xffffffff


	//   ....[17]....
        /*06f4*/ 	.word	0xffffffff


	//   ....[18]....
        /*06f8*/ 	.word	0xffffffff


	//   ....[19]....
        /*06fc*/ 	.word	0xffffffff


	//   ....[20]....
        /*0700*/ 	.word	0xffffffff


	//   ....[21]....
        /*0704*/ 	.word	0xffffffff


	//   ....[22]....
        /*0708*/ 	.word	0xffffffff


	//   ....[23]....
        /*070c*/ 	.word	0xffffffff


	//   ....[24]....
        /*0710*/ 	.word	0xffffffff


	//   ....[25]....
        /*0714*/ 	.word	0xffffffff


	//   ....[26]....
        /*0718*/ 	.word	0xffffffff


	//   ....[27]....
        /*071c*/ 	.word	0xffffffff


	//   ....[28]....
        /*0720*/ 	.word	0xffffffff


	//   ....[29]....
        /*0724*/ 	.word	0xffffffff


	//   ....[30]....
        /*0728*/ 	.word	0xffffffff


	//   ....[31]....
        /*072c*/ 	.word	0xffffffff


	//   ....[32]....
        /*0730*/ 	.word	0xffffffff


	//   ....[33]....
        /*0734*/ 	.word	0xffffffff


	//   ....[34]....
        /*0738*/ 	.word	0xffffffff


	//   ....[35]....
        /*073c*/ 	.word	0xffffffff


	//   ....[36]....
        /*0740*/ 	.word	0xffffffff


	//   ....[37]....
        /*0744*/ 	.word	0xffffffff


	//   ....[38]....
        /*0748*/ 	.word	0xffffffff


	//   ....[39]....
        /*074c*/ 	.word	0xffffffff


	//----- nvinfo : EIATTR_COOP_GROUP_INSTR_OFFSETS
	.align		4
.L_210:
        /*0750*/ 	.byte	0x04, 0x28
        /*0752*/ 	.short	(.L_212 - .L_211)


	//   ....[0]....
.L_211:
        /*0754*/ 	.word	0x00003910


	//   ....[1]....
        /*0758*/ 	.word	0x00003980


	//   ....[2]....
        /*075c*/ 	.word	0x000039f0


	//   ....[3]....
        /*0760*/ 	.word	0x00003b00


	//   ....[4]....
        /*0764*/ 	.word	0x00003c00


	//   ....[5]....
        /*0768*/ 	.word	0x00003cd0


	//   ....[6]....
        /*076c*/ 	.word	0x00003e30


	//   ....[7]....
        /*0770*/ 	.word	0x00003e70


	//   ....[8]....
        /*0774*/ 	.word	0x000085e0


	//   ....[9]....
        /*0778*/ 	.word	0x000085f0


	//   ....[10]....
        /*077c*/ 	.word	0x00008620


	//   ....[11]....
        /*0780*/ 	.word	0x00008630


	//   ....[12]....
        /*0784*/ 	.word	0x000089d0


	//   ....[13]....
        /*0788*/ 	.word	0x00008a20


	//   ....[14]....
        /*078c*/ 	.word	0x00008c90


	//   ....[15]....
        /*0790*/ 	.word	0x00008ca0


	//   ....[16]....
        /*0794*/ 	.word	0x0000e400


	//   ....[17]....
        /*0798*/ 	.word	0x0000e5e0


	//   ....[18]....
        /*079c*/ 	.word	0x0000e610


	//   ....[19]....
        /*07a0*/ 	.word	0x0000e6a0


	//   ....[20]....
        /*07a4*/ 	.word	0x0000e6f0


	//   ....[21]....
        /*07a8*/ 	.word	0x0000e7d0


	//   ....[22]....
        /*07ac*/ 	.word	0x0000e950


	//   ....[23]....
        /*07b0*/ 	.word	0x0000e970


	//   ....[24]....
        /*07b4*/ 	.word	0x000126e0


	//   ....[25]....
        /*07b8*/ 	.word	0x00012860


	//   ....[26]....
        /*07bc*/ 	.word	0x000128a0


	//   ....[27]....
        /*07c0*/ 	.word	0x000128c0


	//   ....[28]....
        /*07c4*/ 	.word	0x000128d0


	//   ....[29]....
        /*07c8*/ 	.word	0x00012910


	//   ....[30]....
        /*07cc*/ 	.word	0x00012950


	//   ....[31]....
        /*07d0*/ 	.word	0x00012980


	//   ....[32]....
        /*07d4*/ 	.word	0x00015240


	//   ....[33]....
        /*07d8*/ 	.word	0x00015250


	//   ....[34]....
        /*07dc*/ 	.word	0x00015260


	//   ....[35]....
        /*07e0*/ 	.word	0x00015270


	//   ....[36]....
        /*07e4*/ 	.word	0x000152a0


	//   ....[37]....
        /*07e8*/ 	.word	0x000152c0


	//   ....[38]....
        /*07ec*/ 	.word	0x00015300


	//   ....[39]....
        /*07f0*/ 	.word	0x00015340


	//----- nvinfo : EIATTR_EXIT_INSTR_OFFSETS
	.align		4
.L_212:
        /*07f4*/ 	.byte	0x04, 0x1c
        /*07f6*/ 	.short	(.L_214 - .L_213)


	//   ....[0]....
.L_213:
        /*07f8*/ 	.word	0x000004d0


	//   ....[1]....
        /*07fc*/ 	.word	0x00017300


	//   ....[2]....
        /*0800*/ 	.word	0x000173d0


	//   ....[3]....
        /*0804*/ 	.word	0x00018370


	//   ....[4]....
        /*0808*/ 	.word	0x000183f0


	//----- nvinfo : EIATTR_CTAIDZ_USED
	.align		4
.L_214:
        /*080c*/ 	.byte	0x01, 0x04
	.zero		2


	//----- nvinfo : EIATTR_CRS_STACK_SIZE
	.align		4
        /*0810*/ 	.byte	0x04, 0x1e
        /*0812*/ 	.short	(.L_216 - .L_215)
.L_215:
        /*0814*/ 	.word	0x00000000
.L_216:


//--------------------- .nv.info._ZN5flash16flash_fwd_kernelI23Flash_fwd_kernel_traitsILi128ELi128ELi64ELi4ELb0ELb0EN7cutlass6half_tE19Flash_kernel_traitsILi128ELi128ELi64ELi4ES3_EELb0ELb1ELb0ELb0ELb0ELb1ELb1ELb0EEEvNS_16Flash_fwd_paramsE --------------------------
	.section	.nv.info._ZN5flash16flash_fwd_kernelI23Flash_fwd_kernel_traitsILi128ELi128ELi64ELi4ELb0ELb0EN7cutlass6half_tE19Flash_kernel_traitsILi128ELi128ELi64ELi4ES3_EELb0ELb1ELb0ELb0ELb0ELb1ELb1ELb0EEEvNS_16Flash_fwd_paramsE,"",@"SHT_CUDA_INFO"
	.sectionflags	@""
	.align	4


	//----- nvinfo : EIATTR_CUDA_API_VERSION
	.align		4
        /*0000*/ 	.byte	0x04, 0x37
        /*0002*/ 	.short	(.L_218 - .L_217)
.L_217:
        /*0004*/ 	.word	0x00000082


	//----- nvinfo : EIATTR_SW2861232_WAR
	.align		4
.L_218:
        /*0008*/ 	.byte	0x01, 0x35
	.zero		2


	//----- nvinfo : EIATTR_PARAM_CBANK
	.align		4
        /*000c*/ 	.byte	0x04, 0x0a
        /*000e*/ 	.short	(.L_220 - .L_219)
	.align		4
.L_219:
        /*0010*/ 	.word	index@(.nv.constant0._ZN5flash16flash_fwd_kernelI23Flash_fwd_kernel_traitsILi128ELi128ELi64ELi4ELb0ELb0EN7cutlass6half_tE19Flash_kernel_traitsILi128ELi128ELi64ELi4ES3_EELb0ELb1ELb0ELb0ELb0ELb1ELb1ELb0EEEvNS_16Flash_fwd_paramsE)
        /*0014*/ 	.short	0x0160
        /*0016*/ 	.short	0x01d0


	//----- nvinfo : EIATTR_CBANK_PARAM_SIZE
	.align		4
.L_220:
        /*0018*/ 	.byte	0x03, 0x19
        /*001a*/ 	.short	0x01d0


	//----- nvinfo : EIATTR_KPARAM_INFO
	.align		4
        /*001c*/ 	.byte	0x04, 0x17
        /*001e*/ 	.short	(.L_222 - .L_221)
.L_221:
        /*0020*/ 	.word	0x00000000
        /*0024*/ 	.short	0x0000
        /*0026*/ 	.short	0x0000
        /*0028*/ 	.byte	0x00, 0xf0, 0x41, 0x07


	//----- nvinfo : EIATTR_MAXREG_COUNT
	.align		4
.L_222:
        /*002c*/ 	.byte	0x03, 0x1b
        /*002e*/ 	.short	0x00ff


	//----- nvinfo : EIATTR_NUM_BARRIERS
	.align		4
        /*0030*/ 	.byte	0x02, 0x4c
        /*0032*/ 	.byte	0x01
	.zero		1


	//----- nvinfo : EIATTR_ANNOTATIONS
	.align		4
        /*0034*/ 	.byte	0x04, 0x55
        /*0036*/ 	.short	(.L_224 - .L_223)


	//   ....[0]....
.L_223:
        /* <DEDUP_REMOVED lines=127> */


	//----- nvinfo : EIATTR_MERCURY_ISA_VERSION
	.align		4
.L_224:
        /*0810*/ 	.byte	0x03, 0x5f
        /*0812*/ 	.short	0x0000


	//----- nvinfo : EIATTR_COOP_GROUP_MASK_REGIDS
	.align		4
        /*0814*/ 	.byte	0x04, 0x29
        /*0816*/ 	.short	(.L_226 - .L_225)


	//   ....[0]....
.L_225:
        /*0818*/ 	.word	0xffffffff


	//   ....[1]....
        /*081c*/ 	.word	0xffffffff


	//   ....[2]....
        /*0820*/ 	.word	0xffffffff


	//   ....[3]....
        /*0824*/ 	.word	0xffffffff


	//   ....[4]....
        /*0828*/ 	.word	0xffffffff


	//   ....[5]....
        /*082c*/ 	.word	0xffffffff


	//   ....[6]....
        /*0830*/ 	.word	0xffffffff


	//   ....[7]....
        /*0834*/ 	.word	0xffffffff


	//   ....[8]....
        /*0838*/ 	.word	0xffffffff


	//   ....[9]....
        /*083c*/ 	.word	0xffffffff


	//   ....[10]....
        /*0840*/ 	.word	0xffffffff


	//   ....[11]....
        /*0844*/ 	.word	0xffffffff


	//   ....[12]....
        /*0848*/ 	.word	0xffffffff


	//   ....[13]....
        /*084c*/ 	.word	0xffffffff


	//   ....[14]....
        /*0850*/ 	.word	0xffffffff


	//   ....[15]....
        /*0854*/ 	.word	0xffffffff


	//   ....[16]....
        /*0858*/ 	.word	0xffffffff


	//   ....[17]....
        /*085c*/ 	.word	0xffffffff


	//   ....[18]....
        /*0860*/ 	.word	0xffffffff


	//   ....[19]....
        /*0864*/ 	.word	0xffffffff


	//   ....[20]....
        /*0868*/ 	.word	0xffffffff


	//   ....[21]....
        /*086c*/ 	.word	0xffffffff


	//   ....[22]....
        /*0870*/ 	.word	0xffffffff


	//   ....[23]....
        /*0874*/ 	.word	0xffffffff


	//   ....[24]....
        /*0878*/ 	.word	0xffffffff


	//   ....[25]....
        /*087c*/ 	.word	0xffffffff


	//   ....[26]....
        /*0880*/ 	.word	0xffffffff


	//   ....[27]....
        /*0884*/ 	.word	0xffffffff


	//   ....[28]....
        /*0888*/ 	.word	0xffffffff


	//   ....[29]....
        /*088c*/ 	.word	0xffffffff


	//   ....[30]....
        /*0890*/ 	.word	0xffffffff


	//   ....[31]....
        /*0894*/ 	.word	0xffffffff


	//   ....[32]....
        /*0898*/ 	.word	0xffffffff


	//   ....[33]....
        /*089c*/ 	.word	0xffffffff


	//   ....[34]....
        /*08a0*/ 	.word	0xffffffff


	//   ....[35]....
        /*08a4*/ 	.word	0xffffffff


	//   ....[36]....
        /*08a8*/ 	.word	0xffffffff


	//   ....[37]....
        /*08ac*/ 	.word	0xffffffff


	//   ....[38]....
        /*08b0*/ 	.word	0xffffffff


	//   ....[39]....
        /*08b4*/ 	.word	0xffffffff


	//----- nvinfo : EIATTR_COOP_GROUP_INSTR_OFFSETS
	.align		4
.L_226:
        /*08b8*/ 	.byte	0x04, 0x28
        /*08ba*/ 	.short	(.L_228 - .L_227)


	//   ....[0]....
.L_227:
        /*08bc*/ 	.word	0x000040c0


	//   ....[1]....
        /*08c0*/ 	.word	0x00004130


	//   ....[2]....
        /*08c4*/ 	.word	0x000041a0


	//   ....[3]....
        /*08c8*/ 	.word	0x000042b0


	//   ....[4]....
        /*08cc*/ 	.word	0x000043c0


	//   ....[5]....
        /*08d0*/ 	.word	0x00004470


	//   ....[6]....
        /*08d4*/ 	.word	0x00004590


	//   ....[7]....
        /*08d8*/ 	.word	0x000045d0


	//   ....[8]....
        /*08dc*/ 	.word	0x00009300


	//   ....[9]....
        /*08e0*/ 	.word	0x000093d0


	//   ....[10]....
        /*08e4*/ 	.word	0x00009400


	//   ....[11]....
        /*08e8*/ 	.word	0x00009410


	//   ....[12]....
        /*08ec*/ 	.word	0x00009850


	//   ....[13]....
        /*08f0*/ 	.word	0x00009a80


	//   ....[14]....
        /*08f4*/ 	.word	0x00009aa0


	//   ....[15]....
        /*08f8*/ 	.word	0x00009ac0


	//   ....[16]....
        /*08fc*/ 	.word	0x0000f4e0


	//   ....[17]....
        /*0900*/ 	.word	0x0000f710


	//   ....[18]....
        /*0904*/ 	.word	0x0000f740


	//   ....[19]....
        /*0908*/ 	.word	0x0000f7c0


	//   ....[20]....
        /*090c*/ 	.word	0x0000f810


	//   ....[21]....
        /*0910*/ 	.word	0x0000f8f0


	//   ....[22]....
        /*0914*/ 	.word	0x0000fa70


	//   ....[23]....
        /*0918*/ 	.word	0x0000fa90


	//   ....[24]....
        /*091c*/ 	.word	0x00014010


	//   ....[25]....
        /*0920*/ 	.word	0x000140a0


	//   ....[26]....
        /*0924*/ 	.word	0x00014120


	//   ....[27]....
        /*0928*/ 	.word	0x00014170


	//   ....[28]....
        /*092c*/ 	.word	0x000141b0


	//   ....[29]....
        /*0930*/ 	.word	0x00014250


	//   ....[30]....
        /*0934*/ 	.word	0x00014350


	//   ....[31]....
        /*0938*/ 	.word	0x00014420


	//   ....[32]....
        /*093c*/ 	.word	0x00016f30


	//   ....[33]....
        /*0940*/ 	.word	0x00016f40


	//   ....[34]....
        /*0944*/ 	.word	0x00016f50


	//   ....[35]....
        /*0948*/ 	.word	0x00016f60


	//   ....[36]....
        /*094c*/ 	.word	0x00016f90


	//   ....[37]....
        /*0950*/ 	.word	0x00016fb0


	//   ....[38]....
        /*0954*/ 	.word	0x00016ff0


	//   ....[39]....
        /*0958*/ 	.word	0x00017030


	//----- nvinfo : EIATTR_EXIT_INSTR_OFFSETS
	.align		4
.L_228:
        /*095c*/ 	.byte	0x04, 0x1c
        /*095e*/ 	.short	(.L_230 - .L_229)


	//   ....[0]....
.L_229:
        /*0960*/ 	.word	0x000004d0


	//   ....[1]....
        /*0964*/ 	.word	0x00018ff0


	//   ....[2]....
        /*0968*/ 	.word	0x000190c0


	//   ....[3]....
        /*096c*/ 	.word	0x0001a060


	//   ....[4]....
        /*0970*/ 	.word	0x0001a0e0


	//----- nvinfo : EIATTR_CTAIDZ_USED
	.align		4
.L_230:
        /*0974*/ 	.byte	0x01, 0x04
	.zero		2


	//----- nvinfo : EIATTR_CRS_STACK_SIZE
	.align		4
        /*0978*/ 	.byte	0x04, 0x1e
        /*097a*/ 	.short	(.L_232 - .L_231)
.L_231:
        /*097c*/ 	.word	0x00000000
.L_232:


//--------------------- .nv.info._ZN5flash16flash_fwd_kernelI23Flash_fwd_kernel_traitsILi128ELi128ELi64ELi4ELb0ELb0EN7cutlass6half_tE19Flash_kernel_traitsILi128ELi128ELi64ELi4ES3_EELb0ELb1ELb0ELb0ELb0ELb0ELb0ELb0EEEvNS_16Flash_fwd_paramsE --------------------------
	.section	.nv.info._ZN5flash16flash_fwd_kernelI23Flash_fwd_kernel_traitsILi128ELi128ELi64ELi4ELb0ELb0EN7cutlass6half_tE19Flash_kernel_traitsILi128ELi128ELi64ELi4ES3_EELb0ELb1ELb0ELb0ELb0ELb0ELb0ELb0EEEvNS_16Flash_fwd_paramsE,"",@"SHT_CUDA_INFO"
	.sectionflags	@""
	.align	4


	//----- nvinfo : EIATTR_CUDA_API_VERSION
	.align		4
        /*0000*/ 	.byte	0x04, 0x37
        /*0002*/ 	.short	(.L_234 - .L_233)
.L_233:
        /*0004*/ 	.word	0x00000082


	//----- nvinfo : EIATTR_SW2861232_WAR
	.align		4
.L_234:
        /*0008*/ 	.byte	0x01, 0x35
	.zero		2


	//----- nvinfo : EIATTR_PARAM_CBANK
	.align		4
        /*000c*/ 	.byte	0x04, 0x0a
        /*000e*/ 	.short	(.L_236 - .L_235)
	.align		4
.L_235:
        /*0010*/ 	.word	index@(.nv.constant0._ZN5flash16flash_fwd_kernelI23Flash_fwd_kernel_traitsILi128ELi128ELi64ELi4ELb0ELb0EN7cutlass6half_tE19Flash_kernel_traitsILi128ELi128ELi64ELi4ES3_EELb0ELb1ELb0ELb0ELb0ELb0ELb0ELb0EEEvNS_16Flash_fwd_paramsE)
        /*0014*/ 	.short	0x0160
        /*0016*/ 	.short	0x01d0


	//----- nvinfo : EIATTR_CBANK_PARAM_SIZE
	.align		4
.L_236:
        /*0018*/ 	.byte	0x03, 0x19
        /*001a*/ 	.short	0x01d0


	//----- nvinfo : EIATTR_KPARAM_INFO
	.align		4
        /*001c*/ 	.byte	0x04, 0x17
        /*001e*/ 	.short	(.L_238 - .L_237)
.L_237:
        /*0020*/ 	.word	0x00000000
        /*0024*/ 	.short	0x0000
        /*0026*/ 	.short	0x0000
        /*0028*/ 	.byte	0x00, 0xf0, 0x41, 0x07


	//----- nvinfo : EIATTR_MAXREG_COUNT
	.align		4
.L_238:
        /*002c*/ 	.byte	0x03, 0x1b
        /*002e*/ 	.short	0x00ff


	//----- nvinfo : EIATTR_NUM_BARRIERS
	.align		4
        /*0030*/ 	.byte	0x02, 0x4c
        /*0032*/ 	.byte	0x01
	.zero		1


	//----- nvinfo : EIATTR_ANNOTATIONS
	.align		4
        /*0034*/ 	.byte	0x04, 0x55
        /*0036*/ 	.short	(.L_240 - .L_239)


	//   ....[0]....
.L_239:
        /* <DEDUP_REMOVED lines=90> */


	//----- nvinfo : EIATTR_MERCURY_ISA_VERSION
	.align		4
.L_240:
        /*05c0*/ 	.byte	0x03, 0x5f
        /*05c2*/ 	.short	0x0000


	//----- nvinfo : EIATTR_COOP_GROUP_MASK_REGIDS
	.align		4
        /*05c4*/ 	.byte	0x04, 0x29
        /*05c6*/ 	.short	(.L_242 - .L_241)


	//   ....[0]....
.L_241:
        /*05c8*/ 	.word	0xffffffff


	//   ....[1]....
        /*05cc*/ 	.word	0xffffffff


	//   ....[2]....
        /*05d0*/ 	.word	0xffffffff


	//   ....[3]....
        /*05d4*/ 	.word	0xffffffff


	//   ....[4]....
        /*05d8*/ 	.word	0xffffffff


	//   ....[5]....
        /*05dc*/ 	.word	0xffffffff


	//   ....[6]....
        /*05e0*/ 	.word	0xffffffff


	//   ....[7]....
        /*05e4*/ 	.word	0xffffffff


	//   ....[8]....
        /*05e8*/ 	.word	0xffffffff


	//   ....[9]....
        /*05ec*/ 	.word	0xffffffff


	//   ....[10]....
        /*05f0*/ 	.word	0xffffffff


	//   ....[11]....
        /*05f4*/ 	.word	0xffffffff


	//   ....[12]....
        /*05f8*/ 	.word	0xffffffff


	//   ....[13]....
        /*05fc*/ 	.word	0xffffffff


	//   ....[14]....
        /*0600*/ 	.word	0xffffffff


	//   ....[15]....
        /*0604*/ 	.word	0xffffffff


	//   ....[16]....
        /*0608*/ 	.word	0xffffffff


	//   ....[17]....
        /*060c*/ 	.word	0xffffffff


	//   ....[18]....
        /*0610*/ 	.word	0xffffffff


	//   ....[19]....
        /*0614*/ 	.word	0xffffffff


	//   ....[20]....
        /*0618*/ 	.word	0xffffffff


	//   ....[21]....
        /*061c*/ 	.word	0xffffffff


	//   ....[22]....
        /*0620*/ 	.word	0xffffffff


	//   ....[23]....
        /*0624*/ 	.word	0xffffffff


	//   ....[24]....
        /*0628*/ 	.word	0xffffffff


	//   ....[25]....
        /*062c*/ 	.word	0xffffffff


	//   ....[26]....
        /*0630*/ 	.word	0xffffffff


	//   ....[27]....
        /*0634*/ 	.word	0xffffffff


	//   ....[28]....
        /*0638*/ 	.word	0xffffffff


	//   ....[29]....
        /*063c*/ 	.word	0xffffffff


	//   ....[30]....
        /*0640*/ 	.word	0xffffffff


	//   ....[31]....
        /*0644*/ 	.word	0xffffffff


	//   ....[32]....
        /*0648*/ 	.word	0xffffffff


	//   ....[33]....
        /*064c*/ 	.word	0xffffffff


	//   ....[34]....
        /*0650*/ 	.word	0xffffffff


	//   ....[35]....
        /*0654*/ 	.word	0xffffffff


	//   ....[36]....
        /*0658*/ 	.word	0xffffffff


	//   ....[37]....
        /*065c*/ 	.word	0xffffffff


	//   ....[38]....
        /*0660*/ 	.word	0xffffffff


	//   ....[39]....
        /*0664*/ 	.word	0xffffffff


	//----- nvinfo : EIATTR_COOP_GROUP_INSTR_OFFSETS
	.align		4
.L_242:
        /*0668*/ 	.byte	0x04, 0x28
        /*066a*/ 	.short	(.L_244 - .L_243)


	//   ....[0]....
.L_243:
        /*066c*/ 	.word	0x00004bf0


	//   ....[1]....
        /*0670*/ 	.word	0x00004cd0


	//   ....[2]....
        /*0674*/ 	.word	0x00004d40


	//   ....[3]....
        /*0678*/ 	.word	0x00004d90


	//   ....[4]....
        /*067c*/ 	.word	0x00005100


	//   ....[5]....
        /*0680*/ 	.word	0x00005200


	//   ....[6]....
        /*0684*/ 	.word	0x000053a0


	//   ....[7]....
        /*0688*/ 	.word	0x00005460


	//   ....[8]....
        /*068c*/ 	.word	0x00009c10


	//   ....[9]....
        /*0690*/ 	.word	0x00009d60


	//   ....[10]....
        /*0694*/ 	.word	0x00009d90


	//   ....[11]....
        /*0698*/ 	.word	0x00009e50


	//   ....[12]....
        /*069c*/ 	.word	0x00009e80


	//   ....[13]....
        /*06a0*/ 	.word	0x00009ef0


	//   ....[14]....
        /*06a4*/ 	.word	0x00009f30


	//   ....[15]....
        /*06a8*/ 	.word	0x0000a040


	//   ....[16]....
        /*06ac*/ 	.word	0x0000f3a0


	//   ....[17]....
        /*06b0*/ 	.word	0x0000f430


	//   ....[18]....
        /*06b4*/ 	.word	0x0000f4d0


	//   ....[19]....
        /*06b8*/ 	.word	0x0000f4f0


	//   ....[20]....
        /*06bc*/ 	.word	0x0000f530


	//   ....[21]....
        /*06c0*/ 	.word	0x0000f560


	//   ....[22]....
        /*06c4*/ 	.word	0x0000f5b0


	//   ....[23]....
        /*06c8*/ 	.word	0x0000f6b0


	//   ....[24]....
        /*06cc*/ 	.word	0x00013210


	//   ....[25]....
        /*06d0*/ 	.word	0x000133a0


	//   ....[26]....
        /*06d4*/ 	.word	0x000133e0


	//   ....[27]....
        /*06d8*/ 	.word	0x00013400


	//   ....[28]....
        /*06dc*/ 	.word	0x00013410


	//   ....[29]....
        /*06e0*/ 	.word	0x00013450


	//   ....[30]....
        /*06e4*/ 	.word	0x00013490


	//   ....[31]....
        /*06e8*/ 	.word	0x000134c0


	//   ....[32]....
        /*06ec*/ 	.word	0x00015d60


	//   ....[33]....
        /*06f0*/ 	.word	0x00015d70


	//   ....[34]....
        /*06f4*/ 	.word	0x00015d80


	//   ....[35]....
        /*06f8*/ 	.word	0x00015da0


	//   ....[36]....
        /*06fc*/ 	.word	0x00015db0


	//   ....[37]....
        /*0700*/ 	.word	0x00015de0


	//   ....[38]....
        /*0704*/ 	.word	0x00015df0


	//   ....[39]....
        /*0708*/ 	.word	0x00015e40


	//----- nvinfo : EIATTR_EXIT_INSTR_OFFSETS
	.align		4
.L_244:
        /*070c*/ 	.byte	0x04, 0x1c
        /*070e*/ 	.short	(.L_246 - .L_245)


	//   ....[0]....
.L_245:
        /*0710*/ 	.word	0x000004d0


	//   ....[1]....
        /*0714*/ 	.word	0x00017fa0


	//   ....[2]....
        /*0718*/ 	.word	0x00018080


	//   ....[3]....
        /*071c*/ 	.word	0x000180a0


	//   ....[4]....
        /*0720*/ 	.word	0x00019150


	//   ....[5]....
        /*0724*/ 	.word	0x000191d0


	//----- nvinfo : EIATTR_CTAIDZ_USED
	.align		4
.L_246:
        /*0728*/ 	.byte	0x01, 0x04
	.zero		2


	//----- nvinfo : EIATTR_CRS_STACK_SIZE
	.align		4
        /*072c*/ 	.byte	0x04, 0x1e
        /*072e*/ 	.short	(.L_248 - .L_247)
.L_247:
        /*0730*/ 	.word	0x00000000
.L_248:


//--------------------- .nv.info._ZN5flash16flash_fwd_kernelI23Flash_fwd_kernel_traitsILi128ELi128ELi64ELi4ELb0ELb0EN7cutlass6half_tE19Flash_kernel_traitsILi128ELi128ELi64ELi4ES3_EELb0ELb1ELb0ELb0ELb0ELb0ELb1ELb0EEEvNS_16Flash_fwd_paramsE --------------------------
	.section	.nv.info._ZN5flash16flash_fwd_kernelI23Flash_fwd_kernel_traitsILi128ELi128ELi64ELi4ELb0ELb0EN7cutlass6half_tE19Flash_kernel_traitsILi128ELi128ELi64ELi4ES3_EELb0ELb1ELb0ELb0ELb0ELb0ELb1ELb0EEEvNS_16Flash_fwd_paramsE,"",@"SHT_CUDA_INFO"
	.sectionflags	@""
	.align	4


	//----- nvinfo : EIATTR_CUDA_API_VERSION
	.align		4
        /*0000*/ 	.byte	0x04, 0x37
        /*0002*/ 	.short	(.L_250 - .L_249)
.L_249:
        /*0004*/ 	.word	0x00000082


	//----- nvinfo : EIATTR_SW2861232_WAR
	.align		4
.L_250:
        /*0008*/ 	.byte	0x01, 0x35
	.zero		2


	//----- nvinfo : EIATTR_PARAM_CBANK
	.align		4
        /*000c*/ 	.byte	0x04, 0x0a
        /*000e*/ 	.short	(.L_252 - .L_251)
	.align		4
.L_251:
        /*0010*/ 	.word	index@(.nv.constant0._ZN5flash16flash_fwd_kernelI23Flash_fwd_kernel_traitsILi128ELi128ELi64ELi4ELb0ELb0EN7cutlass6half_tE19Flash_kernel_traitsILi128ELi128ELi64ELi4ES3_EELb0ELb1ELb0ELb0ELb0ELb0ELb1ELb0EEEvNS_16Flash_fwd_paramsE)
        /*0014*/ 	.short	0x0160
        /*0016*/ 	.short	0x01d0


	//----- nvinfo : EIATTR_CBANK_PARAM_SIZE
	.align		4
.L_252:
        /*0018*/ 	.byte	0x03, 0x19
        /*001a*/ 	.short	0x01d0


	//----- nvinfo : EIATTR_KPARAM_INFO
	.align		4
        /*001c*/ 	.byte	0x04, 0x17
        /*001e*/ 	.short	(.L_254 - .L_253)
.L_253:
        /*0020*/ 	.word	0x00000000
        /*0024*/ 	.short	0x0000
        /*0026*/ 	.short	0x0000
        /*0028*/ 	.byte	0x00, 0xf0, 0x41, 0x07


	//----- nvinfo : EIATTR_MAXREG_COUNT
	.align		4
.L_254:
        /*002c*/ 	.byte	0x03, 0x1b
        /*002e*/ 	.short	0x00ff


	//----- nvinfo : EIATTR_NUM_BARRIERS
	.align		4
        /*0030*/ 	.byte	0x02, 0x4c
        /*0032*/ 	.byte	0x01
	.zero		1


	//----- nvinfo : EIATTR_ANNOTATIONS
	.align		4
        /*0034*/ 	.byte	0x04, 0x55
        /*0036*/ 	.short	(.L_256 - .L_255)


	//   ....[0]....
.L_255:
        /* <DEDUP_REMOVED lines=112> */


	//----- nvinfo : EIATTR_MERCURY_ISA_VERSION
	.align		4
.L_256:
        /*0720*/ 	.byte	0x03, 0x5f
        /*0722*/ 	.short	0x0000


	//----- nvinfo : EIATTR_COOP_GROUP_MASK_REGIDS
	.align		4
        /*0724*/ 	.byte	0x04, 0x29
        /*0726*/ 	.short	(.L_258 - .L_257)


	//   ....[0]....
.L_257:
        /*0728*/ 	.word	0xffffffff


	//   ....[1]....
        /*072c*/ 	.word	0xffffffff


	//   ....[2]....
        /*0730*/ 	.word	0xffffffff


	//   ....[3]....
        /*0734*/ 	.word	0xffffffff


	//   ....[4]....
        /*0738*/ 	.word	0xffffffff


	//   ....[5]....
        /*073c*/ 	.word	0xffffffff


	//   ....[6]....
        /*0740*/ 	.word	0xffffffff


	//   ....[7]....
        /*0744*/ 	.word	0xffffffff


	//   ....[8]....
        /*0748*/ 	.word	0xffffffff


	//   ....[9]....
        /*074c*/ 	.word	0xffffffff


	//   ....[10]....
        /*0750*/ 	.word	0xffffffff


	//   ....[11]....
        /*0754*/ 	.word	0xffffffff


	//   ....[12]....
        /*0758*/ 	.word	0xffffffff


	//   ....[13]....
        /*075c*/ 	.word	0xffffffff


	//   ....[14]....
        /*0760*/ 	.word	0xffffffff


	//   ....[15]....
        /*0764*/ 	.word	0xffffffff


	//   ....[16]....
        /*0768*/ 	.word	0xffffffff


	//   ....[17]....
        /*076c*/ 	.word	0xffffffff


	//   ....[18]....
        /*0770*/ 	.word	0xffffffff


	//   ....[19]....
        /*0774*/ 	.word	0xffffffff


	//   ....[20]....
        /*0778*/ 	.word	0xffffffff


	//   ....[21]....
        /*077c*/ 	.word	0xffffffff


	//   ....[22]....
        /*0780*/ 	.word	0xffffffff


	//   ....[23]....
        /*0784*/ 	.word	0xffffffff


	//   ....[24]....
        /*0788*/ 	.word	0xffffffff


	//   ....[25]....
        /*078c*/ 	.word	0xffffffff


	//   ....[26]....
        /*0790*/ 	.word	0xffffffff


	//   ....[27]....
        /*0794*/ 	.word	0xffffffff


	//   ....[28]....
        /*0798*/ 	.word	0xffffffff


	//   ....[29]....
        /*079c*/ 	.word	0xffffffff


	//   ....[30]....
        /*07a0*/ 	.word	0xffffffff


	//   ....[31]....
        /*07a4*/ 	.word	0xffffffff


	//   ....[32]....
        /*07a8*/ 	.word	0xffffffff


	//   ....[33]....
        /*07ac*/ 	.word	0xffffffff


	//   ....[34]....
        /*07b0*/ 	.word	0xffffffff


	//   ....[35]....
        /*07b4*/ 	.word	0xffffffff


	//   ....[36]....
        /*07b8*/ 	.word	0xffffffff


	//   ....[37]....
        /*07bc*/ 	.word	0xffffffff


	//   ....[38]....
        /*07c0*/ 	.word	0xffffffff


	//   ....[39]....
        /*07c4*/ 	.word	0xffffffff


	//----- nvinfo : EIATTR_COOP_GROUP_INSTR_OFFSETS
	.align		4
.L_258:
        /*07c8*/ 	.byte	0x04, 0x28
        /*07ca*/ 	.short	(.L_260 - .L_259)


	//   ....[0]....
.L_259:
        /*07cc*/ 	.word	0x00005420


	//   ....[1]....
        /*07d0*/ 	.word	0x00005500


	//   ....[2]....
        /*07d4*/ 	.word	0x00005570


	//   ....[3]....
        /*07d8*/ 	.word	0x000055d0


	//   ....[4]....
        /*07dc*/ 	.word	0x00005930


	//   ....[5]....
        /*07e0*/ 	.word	0x00005a50


	//   ....[6]....
        /*07e4*/ 	.word	0x00005bd0


	//   ....[7]....
        /*07e8*/ 	.word	0x00005c80


	//   ....[8]....
        /*07ec*/ 	.word	0x0000ad20


	//   ....[9]....
        /*07f0*/ 	.word	0x0000ae70


	//   ....[10]....
        /*07f4*/ 	.word	0x0000aea0


	//   ....[11]....
        /*07f8*/ 	.word	0x0000af60


	//   ....[12]....
        /*07fc*/ 	.word	0x0000af90


	//   ....[13]....
        /*0800*/ 	.word	0x0000b000


	//   ....[14]....
        /*0804*/ 	.word	0x0000b050


	//   ....[15]....
        /*0808*/ 	.word	0x0000b130


	//   ....[16]....
        /*080c*/ 	.word	0x00010ec0


	//   ....[17]....
        /*0810*/ 	.word	0x00011110


	//   ....[18]....
        /*0814*/ 	.word	0x000111a0


	//   ....[19]....
        /*0818*/ 	.word	0x000111c0


	//   ....[20]....
        /*081c*/ 	.word	0x00011200


	//   ....[21]....
        /*0820*/ 	.word	0x00011230


	//   ....[22]....
        /*0824*/ 	.word	0x00011280


	//   ....[23]....
        /*0828*/ 	.word	0x000113a0


	//   ....[24]....
        /*082c*/ 	.word	0x00015920


	//   ....[25]....
        /*0830*/ 	.word	0x00015ab0


	//   ....[26]....
        /*0834*/ 	.word	0x00015ae0


	//   ....[27]....
        /*0838*/ 	.word	0x00015b00


	//   ....[28]....
        /*083c*/ 	.word	0x00015b20


	//   ....[29]....
        /*0840*/ 	.word	0x00015be0


	//   ....[30]....
        /*0844*/ 	.word	0x00015c20


	//   ....[31]....
        /*0848*/ 	.word	0x00015c70


	//   ....[32]....
        /*084c*/ 	.word	0x00018a10


	//   ....[33]....
        /*0850*/ 	.word	0x00018a20


	//   ....[34]....
        /*0854*/ 	.word	0x00018a30


	//   ....[35]....
        /*0858*/ 	.word	0x00018a50


	//   ....[36]....
        /*085c*/ 	.word	0x00018a60


	//   ....[37]....
        /*0860*/ 	.word	0x00018a90


	//   ....[38]....
        /*0864*/ 	.word	0x00018aa0


	//   ....[39]....
        /*0868*/ 	.word	0x00018af0


	//----- nvinfo : EIATTR_EXIT_INSTR_OFFSETS
	.align		4
.L_260:
        /*086c*/ 	.byte	0x04, 0x1c
        /*086e*/ 	.short	(.L_262 - .L_261)


	//   ....[0]....
.L_261:
        /*0870*/ 	.word	0x000004d0


	//   ....[1]....
        /*0874*/ 	.word	0x0001ac50


	//   ....[2]....
        /*0878*/ 	.word	0x0001ad30


	//   ....[3]....
        /*087c*/ 	.word	0x0001ad50


	//   ....[4]....
        /*0880*/ 	.word	0x0001be00


	//   ....[5]....
        /*0884*/ 	.word	0x0001be80


	//----- nvinfo : EIATTR_CTAIDZ_USED
	.align		4
.L_262:
        /*0888*/ 	.byte	0x01, 0x04
	.zero		2


	//----- nvinfo : EIATTR_CRS_STACK_SIZE
	.align		4
        /*088c*/ 	.byte	0x04, 0x1e
        /*088e*/ 	.short	(.L_264 - .L_263)
.L_263:
        /*0890*/ 	.word	0x00000000
.L_264:


//--------------------- .nv.info._ZN5flash16flash_fwd_kernelI23Flash_fwd_kernel_traitsILi128ELi128ELi64ELi4ELb0ELb0EN7cutlass6half_tE19Flash_kernel_traitsILi128ELi128ELi64ELi4ES3_EELb0ELb1ELb0ELb1ELb0ELb0ELb0ELb0EEEvNS_16Flash_fwd_paramsE --------------------------
	.section	.nv.info._ZN5flash16flash_fwd_kernelI23Flash_fwd_kernel_traitsILi128ELi128ELi64ELi4ELb0ELb0EN7cutlass6half_tE19Flash_kernel_traitsILi128ELi128ELi64ELi4ES3_EELb0ELb1ELb0ELb1ELb0ELb0ELb0ELb0EEEvNS_16Flash_fwd_paramsE,"",@"SHT_CUDA_INFO"
	.sectionflags	@""
	.align	4


	//----- nvinfo : EIATTR_CUDA_API_VERSION
	.align		4
        /*0000*/ 	.byte	0x04, 0x37
        /*0002*/ 	.short	(.L_266 - .L_265)
.L_265:
        /*0004*/ 	.word	0x00000082


	//----- nvinfo : EIATTR_SW2861232_WAR
	.align		4
.L_266:
        /*0008*/ 	.byte	0x01, 0x35
	.zero		2


	//----- nvinfo : EIATTR_PARAM_CBANK
	.align		4
        /*000c*/ 	.byte	0x04, 0x0a
        /*000e*/ 	.short	(.L_268 - .L_267)
	.align		4
.L_267:
        /*0010*/ 	.word	index@(.nv.constant0._ZN5flash16flash_fwd_kernelI23Flash_fwd_kernel_traitsILi128ELi128ELi64ELi4ELb0ELb0EN7cutlass6half_tE19Flash_kernel_traitsILi128ELi128ELi64ELi4ES3_EELb0ELb1ELb0ELb1ELb0ELb0ELb0ELb0EEEvNS_16Flash_fwd_paramsE)
        /*0014*/ 	.short	0x0160
        /*0016*/ 	.short	0x01d0


	//----- nvinfo : EIATTR_CBANK_PARAM_SIZE
	.align		4
.L_268:
        /*0018*/ 	.byte	0x03, 0x19
        /*001a*/ 	.short	0x01d0


	//----- nvinfo : EIATTR_KPARAM_INFO
	.align		4
        /*001c*/ 	.byte	0x04, 0x17
        /*001e*/ 	.short	(.L_270 - .L_269)
.L_269:
        /*0020*/ 	.word	0x00000000
        /*0024*/ 	.short	0x0000
        /*0026*/ 	.short	0x0000
        /*0028*/ 	.byte	0x00, 0xf0, 0x41, 0x07


	//----- nvinfo : EIATTR_MAXREG_COUNT
	.align		4
.L_270:
        /*002c*/ 	.byte	0x03, 0x1b
        /*002e*/ 	.short	0x00ff


	//----- nvinfo : EIATTR_NUM_BARRIERS
	.align		4
        /*0030*/ 	.byte	0x02, 0x4c
        /*0032*/ 	.byte	0x01
	.zero		1


	//----- nvinfo : EIATTR_ANNOTATIONS
	.align		4
        /*0034*/ 	.byte	0x04, 0x55
        /*0036*/ 	.short	(.L_272 - .L_271)


	//   ....[0]....
.L_271:
        /* <DEDUP_REMOVED lines=60> */


	//----- nvinfo : EIATTR_MERCURY_ISA_VERSION
	.align		4
.L_272:
        /*03e0*/ 	.byte	0x03, 0x5f
        /*03e2*/ 	.short	0x0000


	//----- nvinfo : EIATTR_COOP_GROUP_MASK_REGIDS
	.align		4
        /*03e4*/ 	.byte	0x04, 0x29
        /*03e6*/ 	.short	(.L_274 - .L_273)


	//   ....[0]....
.L_273:
        /*03e8*/ 	.word	0xffffffff


	//   ....[1]....
        /*03ec*/ 	.word	0xffffffff


	//   ....[2]....
        /*03f0*/ 	.word	0xffffffff


	//   ....[3]....
        /*03f4*/ 	.word	0xffffffff


	//   ....[4]....
        /*03f8*/ 	.word	0xffffffff


	//   ....[5]....
        /*03fc*/ 	.word	0xffffffff


	//   ....[6]....
        /*0400*/ 	.word	0xffffffff


	//   ....[7]....
        /*0404*/ 	.word	0xffffffff


	//   ....[8]....
        /*0408*/ 	.word	0xffffffff


	//   ....[9]....
        /*040c*/ 	.word	0xffffffff


	//   ....[10]....
        /*0410*/ 	.word	0xffffffff


	//   ....[11]....
        /*0414*/ 	.word	0xffffffff


	//   ....[12]....
        /*0418*/ 	.word	0xffffffff


	//   ....[13]....
        /*041c*/ 	.word	0xffffffff


	//   ....[14]....
        /*0420*/ 	.word	0xffffffff


	//   ....[15]....
        /*0424*/ 	.word	0xffffffff


	//   ....[16]....
        /*0428*/ 	.word	0xffffffff


	//   ....[17]....
        /*042c*/ 	.word	0xffffffff


	//   ....[18]....
        /*0430*/ 	.word	0xffffffff


	//   ....[19]....
        /*0434*/ 	.word	0xffffffff


	//   ....[20]....
        /*0438*/ 	.word	0xffffffff


	//   ....[21]....
        /*043c*/ 	.word	0xffffffff


	//   ....[22]....
        /*0440*/ 	.word	0xffffffff


	//   ....[23]....
        /*0444*/ 	.word	0xffffffff


	//   ....[24]....
        /*0448*/ 	.word	0xffffffff


	//   ....[25]....
        /*044c*/ 	.word	0xffffffff


	//   ....[26]....
        /*0450*/ 	.word	0xffffffff


	//   ....[27]....
        /*0454*/ 	.word	0xffffffff


	//   ....[28]....
        /*0458*/ 	.word	0xffffffff


	//   ....[29]....
        /*045c*/ 	.word	0xffffffff


	//   ....[30]....
        /*0460*/ 	.word	0xffffffff


	//   ....[31]....
        /*0464*/ 	.word	0xffffffff


	//   ....[32]....
        /*0468*/ 	.word	0xffffffff


	//   ....[33]....
        /*046c*/ 	.word	0xffffffff


	//   ....[34]....
        /*0470*/ 	.word	0xffffffff


	//   ....[35]....
        /*0474*/ 	.word	0xffffffff


	//   ....[36]....
        /*0478*/ 	.word	0xffffffff


	//   ....[37]....
        /*047c*/ 	.word	0xffffffff


	//   ....[38]....
        /*0480*/ 	.word	0xffffffff


	//   ....[39]....
        /*0484*/ 	.word	0xffffffff


	//----- nvinfo : EIATTR_COOP_GROUP_INSTR_OFFSETS
	.align		4
.L_274:
        /*0488*/ 	.byte	0x04, 0x28
        /*048a*/ 	.short	(.L_276 - .L_275)


	//   ....[0]....
.L_275:
        /*048c*/ 	.word	0x00005250


	//   ....[1]....
        /*0490*/ 	.word	0x00005330


	//   ....[2]....
        /*0494*/ 	.word	0x000053a0


	//   ....[3]....
        /*0498*/ 	.word	0x000053e0


	//   ....[4]....
        /*049c*/ 	.word	0x00005750


	//   ....[5]....
        /*04a0*/ 	.word	0x00005870


	//   ....[6]....
        /*04a4*/ 	.word	0x00005a20


	//   ....[7]....
        /*04a8*/ 	.word	0x00005af0


	//   ....[8]....
        /*04ac*/ 	.word	0x0000a700


	//   ....[9]....
        /*04b0*/ 	.word	0x0000a720


	//   ....[10]....
        /*04b4*/ 	.word	0x0000a8f0


	//   ....[11]....
        /*04b8*/ 	.word	0x0000a980


	//   ....[12]....
        /*04bc*/ 	.word	0x0000a9d0


	//   ....[13]....
        /*04c0*/ 	.word	0x0000a9e0


	//   ....[14]....
        /*04c4*/ 	.word	0x0000aa30


	//   ....[15]....
        /*04c8*/ 	.word	0x0000aae0


	//   ....[16]....
        /*04cc*/ 	.word	0x0000fea0


	//   ....[17]....
        /*04d0*/ 	.word	0x0000ffa0


	//   ....[18]....
        /*04d4*/ 	.word	0x00010000


	//   ....[19]....
        /*04d8*/ 	.word	0x00010060


	//   ....[20]....
        /*04dc*/ 	.word	0x000100a0


	//   ....[21]....
        /*04e0*/ 	.word	0x00010100


	//   ....[22]....
        /*04e4*/ 	.word	0x00010140


	//   ....[23]....
        /*04e8*/ 	.word	0x00010200


	//   ....[24]....
        /*04ec*/ 	.word	0x00014880


	//   ....[25]....
        /*04f0*/ 	.word	0x000148f0


	//   ....[26]....
        /*04f4*/ 	.word	0x00014990


	//   ....[27]....
        /*04f8*/ 	.word	0x000149c0


	//   ....[28]....
        /*04fc*/ 	.word	0x000149d0


	//   ....[29]....
        /*0500*/ 	.word	0x000149f0


	//   ....[30]....
        /*0504*/ 	.word	0x00014a40


	//   ....[31]....
        /*0508*/ 	.word	0x00014a80


	//   ....[32]....
        /*050c*/ 	.word	0x000172b0


	//   ....[33]....
        /*0510*/ 	.word	0x000172c0


	//   ....[34]....
        /*0514*/ 	.word	0x000172d0


	//   ....[35]....
        /*0518*/ 	.word	0x000172e0


	//   ....[36]....
        /*051c*/ 	.word	0x00017310


	//   ....[37]....
        /*0520*/ 	.word	0x00017330


	//   ....[38]....
        /*0524*/ 	.word	0x00017370


	//   ....[39]....
        /*0528*/ 	.word	0x000173b0


	//----- nvinfo : EIATTR_EXIT_INSTR_OFFSETS
	.align		4
.L_276:
        /*052c*/ 	.byte	0x04, 0x1c
        /*052e*/ 	.short	(.L_278 - .L_277)


	//   ....[0]....
.L_277:
        /*0530*/ 	.word	0x000004d0


	//   ....[1]....
        /*0534*/ 	.word	0x00019530


	//   ....[2]....
        /*0538*/ 	.word	0x00019610


	//   ....[3]....
        /*053c*/ 	.word	0x00019630


	//   ....[4]....
        /*0540*/ 	.word	0x0001a6e0


	//   ....[5]....
        /*0544*/ 	.word	0x0001a760


	//----- nvinfo : EIATTR_CTAIDZ_USED
	.align		4
.L_278:
        /*0548*/ 	.byte	0x01, 0x04
	.zero		2


	//----- nvinfo : EIATTR_CRS_STACK_SIZE
	.align		4
        /*054c*/ 	.byte	0x04, 0x1e
        /*054e*/ 	.short	(.L_280 - .L_279)
.L_279:
        /*0550*/ 	.word	0x00000000
.L_280:


//--------------------- .nv.info._ZN5flash16flash_fwd_kernelI23Flash_fwd_kernel_traitsILi128ELi128ELi64ELi4ELb0ELb0EN7cutlass6half_tE19Flash_kernel_traitsILi128ELi128ELi64ELi4ES3_EELb0ELb1ELb0ELb1ELb0ELb0ELb1ELb0EEEvNS_16Flash_fwd_paramsE --------------------------
	.section	.nv.info._ZN5flash16flash_fwd_kernelI23Flash_fwd_kernel_traitsILi128ELi128ELi64ELi4ELb0ELb0EN7cutlass6half_tE19Flash_kernel_traitsILi128ELi128ELi64ELi4ES3_EELb0ELb1ELb0ELb1ELb0ELb0ELb1ELb0EEEvNS_16Flash_fwd_paramsE,"",@"SHT_CUDA_INFO"
	.sectionflags	@""
	.align	4


	//----- nvinfo : EIATTR_CUDA_API_VERSION
	.align		4
        /*0000*/ 	.byte	0x04, 0x37
        /*0002*/ 	.short	(.L_282 - .L_281)
.L_281:
        /*0004*/ 	.word	0x00000082


	//----- nvinfo : EIATTR_SW2861232_WAR
	.align		4
.L_282:
        /*0008*/ 	.byte	0x01, 0x35
	.zero		2


	//----- nvinfo : EIATTR_PARAM_CBANK
	.align		4
        /*000c*/ 	.byte	0x04, 0x0a
        /*000e*/ 	.short	(.L_284 - .L_283)
	.align		4
.L_283:
        /*0010*/ 	.word	index@(.nv.constant0._ZN5flash16flash_fwd_kernelI23Flash_fwd_kernel_traitsILi128ELi128ELi64ELi4ELb0ELb0EN7cutlass6half_tE19Flash_kernel_traitsILi128ELi128ELi64ELi4ES3_EELb0ELb1ELb0ELb1ELb0ELb0ELb1ELb0EEEvNS_16Flash_fwd_paramsE)
        /*0014*/ 	.short	0x0160
        /*0016*/ 	.short	0x01d0


	//----- nvinfo : EIATTR_CBANK_PARAM_SIZE
	.align		4
.L_284:
        /*0018*/ 	.byte	0x03, 0x19
        /*001a*/ 	.short	0x01d0


	//----- nvinfo : EIATTR_KPARAM_INFO
	.align		4
        /*001c*/ 	.byte	0x04, 0x17
        /*001e*/ 	.short	(.L_286 - .L_285)
.L_285:
        /*0020*/ 	.word	0x00000000
        /*0024*/ 	.short	0x0000
        /*0026*/ 	.short	0x0000
        /*0028*/ 	.byte	0x00, 0xf0, 0x41, 0x07


	//----- nvinfo : EIATTR_MAXREG_COUNT
	.align		4
.L_286:
        /*002c*/ 	.byte	0x03, 0x1b
        /*002e*/ 	.short	0x00ff


	//----- nvinfo : EIATTR_NUM_BARRIERS
	.align		4
        /*0030*/ 	.byte	0x02, 0x4c
        /*0032*/ 	.byte	0x01
	.zero		1


	//----- nvinfo : EIATTR_ANNOTATIONS
	.align		4
        /*0034*/ 	.byte	0x04, 0x55
        /*0036*/ 	.short	(.L_288 - .L_287)


	//   ....[0]....
.L_287:
        /* <DEDUP_REMOVED lines=96> */


	//----- nvinfo : EIATTR_MERCURY_ISA_VERSION
	.align		4
.L_288:
        /*0620*/ 	.byte	0x03, 0x5f
        /*0622*/ 	.short	0x0000


	//----- nvinfo : EIATTR_COOP_GROUP_MASK_REGIDS
	.align		4
        /*0624*/ 	.byte	0x04, 0x29
        /*0626*/ 	.short	(.L_290 - .L_289)


	//   ....[0]....
.L_289:
        /*0628*/ 	.word	0xffffffff


	//   ....[1]....
        /*062c*/ 	.word	0xffffffff


	//   ....[2]....
        /*0630*/ 	.word	0xffffffff


	//   ....[3]....
        /*0634*/ 	.word	0xffffffff


	//   ....[4]....
        /*0638*/ 	.word	0xffffffff


	//   ....[5]....
        /*063c*/ 	.word	0xffffffff


	//   ....[6]....
        /*0640*/ 	.word	0xffffffff


	//   ....[7]....
        /*0644*/ 	.word	0xffffffff


	//   ....[8]....
        /*0648*/ 	.word	0xffffffff


	//   ....[9]....
        /*064c*/ 	.word	0xffffffff


	//   ....[10]....
        /*0650*/ 	.word	0xffffffff


	//   ....[11]....
        /*0654*/ 	.word	0xffffffff


	//   ....[12]....
        /*0658*/ 	.word	0xffffffff


	//   ....[13]....
        /*065c*/ 	.word	0xffffffff


	//   ....[14]....
        /*0660*/ 	.word	0xffffffff


	//   ....[15]....
        /*0664*/ 	.word	0xffffffff


	//   ....[16]....
        /*0668*/ 	.word	0xffffffff


	//   ....[17]....
        /*066c*/ 	.word	0xffffffff


	//   ....[18]....
        /*0670*/ 	.word	0xffffffff


	//   ....[19]....
        /*0674*/ 	.word	0xffffffff


	//   ....[20]....
        /*0678*/ 	.word	0xffffffff


	//   ....[21]....
        /*067c*/ 	.word	0xffffffff


	//   ....[22]....
        /*0680*/ 	.word	0xffffffff


	//   ....[23]....
        /*0684*/ 	.word	0xffffffff


	//   ....[24]....
        /*0688*/ 	.word	0xffffffff


	//   ....[25]....
        /*068c*/ 	.word	0xffffffff


	//   ....[26]....
        /*0690*/ 	.word	0xffffffff


	//   ....[27]....
        /*0694*/ 	.word	0xffffffff


	//   ....[28]....
        /*0698*/ 	.word	0xffffffff


	//   ....[29]....
        /*069c*/ 	.word	0xffffffff


	//   ....[30]....
        /*06a0*/ 	.word	0xffffffff


	//   ....[31]....
        /*06a4*/ 	.word	0xffffffff


	//   ....[32]....
        /*06a8*/ 	.word	0xffffffff


	//   ....[33]....
        /*06ac*/ 	.word	0xffffffff


	//   ....[34]....
        /*06b0*/ 	.word	0xffffffff


	//   ....[35]....
        /*06b4*/ 	.word	0xffffffff


	//   ....[36]....
        /*06b8*/ 	.word	0xffffffff


	//   ....[37]....
        /*06bc*/ 	.word	0xffffffff


	//   ....[38]....
        /*06c0*/ 	.word	0xffffffff


	//   ....[39]....
        /*06c4*/ 	.word	0xffffffff


	//----- nvinfo : EIATTR_COOP_GROUP_INSTR_OFFSETS
	.align		4
.L_290:
        /*06c8*/ 	.byte	0x04, 0x28
        /*06ca*/ 	.short	(.L_292 - .L_291)


	//   ....[0]....
.L_291:
        /*06cc*/ 	.word	0x00005a50


	//   ....[1]....
        /*06d0*/ 	.word	0x00005b30


	//   ....[2]....
        /*06d4*/ 	.word	0x00005ba0


	//   ....[3]....
        /*06d8*/ 	.word	0x00005c00


	//   ....[4]....
        /*06dc*/ 	.word	0x00005f80


	//   ....[5]....
        /*06e0*/ 	.word	0x000060a0


	//   ....[6]....
        /*06e4*/ 	.word	0x00006220


	//   ....[7]....
        /*06e8*/ 	.word	0x000062e0


	//   ....[8]....
        /*06ec*/ 	.word	0x0000bca0


	//   ....[9]....
        /*06f0*/ 	.word	0x0000be00


	//   ....[10]....
        /*06f4*/ 	.word	0x0000be30


	//   ....[11]....
        /*06f8*/ 	.word	0x0000beb0


	//   ....[12]....
        /*06fc*/ 	.word	0x0000bef0


	//   ....[13]....
        /*0700*/ 	.word	0x0000bf10


	//   ....[14]....
        /*0704*/ 	.word	0x0000c040


	//   ....[15]....
        /*0708*/ 	.word	0x0000c0d0


	//   ....[16]....
        /*070c*/ 	.word	0x00012060


	//   ....[17]....
        /*0710*/ 	.word	0x00012170


	//   ....[18]....
        /*0714*/ 	.word	0x000121d0


	//   ....[19]....
        /*0718*/ 	.word	0x00012230


	//   ....[20]....
        /*071c*/ 	.word	0x00012270


	//   ....[21]....
        /*0720*/ 	.word	0x000122d0


	//   ....[22]....
        /*0724*/ 	.word	0x00012310


	//   ....[23]....
        /*0728*/ 	.word	0x00012390


	//   ....[24]....
        /*072c*/ 	.word	0x000176e0


	//   ....[25]....
        /*0730*/ 	.word	0x00017790


	//   ....[26]....
        /*0734*/ 	.word	0x00017810


	//   ....[27]....
        /*0738*/ 	.word	0x00017840


	//   ....[28]....
        /*073c*/ 	.word	0x00017860


	//   ....[29]....
        /*0740*/ 	.word	0x00017880


	//   ....[30]....
        /*0744*/ 	.word	0x000178a0


	//   ....[31]....
        /*0748*/ 	.word	0x00017910


	//   ....[32]....
        /*074c*/ 	.word	0x0001a560


	//   ....[33]....
        /*0750*/ 	.word	0x0001a570


	//   ....[34]....
        /*0754*/ 	.word	0x0001a580


	//   ....[35]....
        /*0758*/ 	.word	0x0001a590


	//   ....[36]....
        /*075c*/ 	.word	0x0001a5c0


	//   ....[37]....
        /*0760*/ 	.word	0x0001a5e0


	//   ....[38]....
        /*0764*/ 	.word	0x0001a620


	//   ....[39]....
        /*0768*/ 	.word	0x0001a660


	//----- nvinfo : EIATTR_EXIT_INSTR_OFFSETS
	.align		4
.L_292:
        /*076c*/ 	.byte	0x04, 0x1c
        /*076e*/ 	.short	(.L_294 - .L_293)


	//   ....[0]....
.L_293:
        /*0770*/ 	.word	0x000004d0


	//   ....[1]....
        /*0774*/ 	.word	0x0001c7e0


	//   ....[2]....
        /*0778*/ 	.word	0x0001c8c0


	//   ....[3]....
        /*077c*/ 	.word	0x0001c8e0


	//   ....[4]....
        /*0780*/ 	.word	0x0001d990


	//   ....[5]....
        /*0784*/ 	.word	0x0001da10


	//----- nvinfo : EIATTR_CTAIDZ_USED
	.align		4
.L_294:
        /*0788*/ 	.byte	0x01, 0x04
	.zero		2


	//----- nvinfo : EIATTR_CRS_STACK_SIZE
	.align		4
        /*078c*/ 	.byte	0x04, 0x1e
        /*078e*/ 	.short	(.L_296 - .L_295)
.L_295:
        /*0790*/ 	.word	0x00000000
.L_296:


//--------------------- .nv.info._ZN5flash16flash_fwd_kernelI23Flash_fwd_kernel_traitsILi128ELi64ELi64ELi4ELb0ELb0EN7cutlass6half_tE19Flash_kernel_traitsILi128ELi64ELi64ELi4ES3_EELb0ELb1ELb0ELb0ELb1ELb1ELb0ELb0EEEvNS_16Flash_fwd_paramsE --------------------------
	.section	.nv.info._ZN5flash16flash_fwd_kernelI23Flash_fwd_kernel_traitsILi128ELi64ELi64ELi4ELb0ELb0EN7cutlass6half_tE19Flash_kernel_traitsILi128ELi64ELi64ELi4ES3_EELb0ELb1ELb0ELb0ELb1ELb1ELb0ELb0EEEvNS_16Flash_fwd_paramsE,"",@"SHT_CUDA_INFO"
	.sectionflags	@""
	.align	4


	//----- nvinfo : EIATTR_CUDA_API_VERSION
	.align		4
        /*0000*/ 	.byte	0x04, 0x37
        /*0002*/ 	.short	(.L_298 - .L_297)
.L_297:
        /*0004*/ 	.word	0x00000082


	//----- nvinfo : EIATTR_SW2861232_WAR
	.align		4
.L_298:
        /*0008*/ 	.byte	0x01, 0x35
	.zero		2


	//----- nvinfo : EIATTR_PARAM_CBANK
	.align		4
        /*000c*/ 	.byte	0x04, 0x0a
        /*000e*/ 	.short	(.L_300 - .L_299)
	.align		4
.L_299:
        /*0010*/ 	.word	index@(.nv.constant0._ZN5flash16flash_fwd_kernelI23Flash_fwd_kernel_traitsILi128ELi64ELi64ELi4ELb0ELb0EN7cutlass6half_tE19Flash_kernel_traitsILi128ELi64ELi64ELi4ES3_EELb0ELb1ELb0ELb0ELb1ELb1ELb0ELb0EEEvNS_16Flash_fwd_paramsE)
        /*0014*/ 	.short	0x0160
        /*0016*/ 	.short	0x01d0


	//----- nvinfo : EIATTR_CBANK_PARAM_SIZE
	.align		4
.L_300:
        /*0018*/ 	.byte	0x03, 0x19
        /*001a*/ 	.short	0x01d0


	//----- nvinfo : EIATTR_KPARAM_INFO
	.align		4
        /*001c*/ 	.byte	0x04, 0x17
        /*001e*/ 	.short	(.L_302 - .L_301)
.L_301:
        /*0020*/ 	.word	0x00000000
        /*0024*/ 	.short	0x0000
        /*0026*/ 	.short	0x0000
        /*0028*/ 	.byte	0x00, 0xf0, 0x41, 0x07


	//----- nvinfo : EIATTR_MAXREG_COUNT
	.align		4
.L_302:
        /*002c*/ 	.byte	0x03, 0x1b
        /*002e*/ 	.short	0x00ff


	//----- nvinfo : EIATTR_NUM_BARRIERS
	.align		4
        /*0030*/ 	.byte	0x02, 0x4c
        /*0032*/ 	.byte	0x01
	.zero		1


	//----- nvinfo : EIATTR_MERCURY_ISA_VERSION
	.align		4
        /*0034*/ 	.byte	0x03, 0x5f
        /*0036*/ 	.short	0x0000


	//----- nvinfo : EIATTR_COOP_GROUP_MASK_REGIDS
	.align		4
        /*0038*/ 	.byte	0x04, 0x29
        /*003a*/ 	.short	(.L_304 - .L_303)


	//   ....[0]....
.L_303:
        /*003c*/ 	.word	0xffffffff


	//   ....[1]....
        /*0040*/ 	.word	0xffffffff


	//   ....[2]....
        /*0044*/ 	.word	0xffffffff


	//   ....[3]....
        /*0048*/ 	.word	0xffffffff


	//   ....[4]....
        /*004c*/ 	.word	0xffffffff


	//   ....[5]....
        /*0050*/ 	.word	0xffffffff


	//   ....[6]....
        /*0054*/ 	.word	0xffffffff


	//   ....[7]....
        /*0058*/ 	.word	0xffffffff


	//   ....[8]....
        /*005c*/ 	.word	0xffffffff


	//   ....[9]....
        /*0060*/ 	.word	0xffffffff


	//   ....[10]....
        /*0064*/ 	.word	0xffffffff


	//   ....[11]....
        /*0068*/ 	.word	0xffffffff


	//----- nvinfo : EIATTR_COOP_GROUP_INSTR_OFFSETS
	.align		4
.L_304:
        /*006c*/ 	.byte	0x04, 0x28
        /*006e*/ 	.short	(.L_306 - .L_305)


	//   ....[0]....
.L_305:
        /*0070*/ 	.word	0x00002090


	//   ....[1]....
        /*0074*/ 	.word	0x000020b0


	//   ....[2]....
        /*0078*/ 	.word	0x00002150


	//   ....[3]....
        /*007c*/ 	.word	0x00002160


	//   ....[4]....
        /*0080*/ 	.word	0x00003b70


	//   ....[5]....
        /*0084*/ 	.word	0x00003b90


	//   ....[6]....
        /*0088*/ 	.word	0x00003bc0


	//   ....[7]....
        /*008c*/ 	.word	0x00003bd0


	//   ....[8]....
        /*0090*/ 	.word	0x00004dc0


	//   ....[9]....
        /*0094*/ 	.word	0x00004e00


	//   ....[10]....
        /*0098*/ 	.word	0x00004e70


	//   ....[11]....
        /*009c*/ 	.word	0x00004e90


	//----- nvinfo : EIATTR_EXIT_INSTR_OFFSETS
	.align		4
.L_306:
        /*00a0*/ 	.byte	0x04, 0x1c
        /*00a2*/ 	.short	(.L_308 - .L_307)


	//   ....[0]....
.L_307:
        /*00a4*/ 	.word	0x00000160


	//   ....[1]....
        /*00a8*/ 	.word	0x00005f40


	//   ....[2]....
        /*00ac*/ 	.word	0x00006590


	//   ....[3]....
        /*00b0*/ 	.word	0x00006610


	//----- nvinfo : EIATTR_CTAIDZ_USED
	.align		4
.L_308:
        /*00b4*/ 	.byte	0x01, 0x04
	.zero		2


	//----- nvinfo : EIATTR_CRS_STACK_SIZE
	.align		4
        /*00b8*/ 	.byte	0x04, 0x1e
        /*00ba*/ 	.short	(.L_310 - .L_309)
.L_309:
        /*00bc*/ 	.word	0x00000000
.L_310:


//--------------------- .nv.info._ZN5flash16flash_fwd_kernelI23Flash_fwd_kernel_traitsILi128ELi64ELi64ELi4ELb0ELb0EN7cutlass6half_tE19Flash_kernel_traitsILi128ELi64ELi64ELi4ES3_EELb0ELb1ELb0ELb0ELb1ELb1ELb1ELb0EEEvNS_16Flash_fwd_paramsE --------------------------
	.section	.nv.info._ZN5flash16flash_fwd_kernelI23Flash_fwd_kernel_traitsILi128ELi64ELi64ELi4ELb0ELb0EN7cutlass6half_tE19Flash_kernel_traitsILi128ELi64ELi64ELi4ES3_EELb0ELb1ELb0ELb0ELb1ELb1ELb1ELb0EEEvNS_16Flash_fwd_paramsE,"",@"SHT_CUDA_INFO"
	.sectionflags	@""
	.align	4


	//----- nvinfo : EIATTR_CUDA_API_VERSION
	.align		4
        /*0000*/ 	.byte	0x04, 0x37
        /*0002*/ 	.short	(.L_312 - .L_311)
.L_311:
        /*0004*/ 	.word	0x00000082


	//----- nvinfo : EIATTR_SW2861232_WAR
	.align		4
.L_312:
        /*0008*/ 	.byte	0x01, 0x35
	.zero		2


	//----- nvinfo : EIATTR_PARAM_CBANK
	.align		4
        /*000c*/ 	.byte	0x04, 0x0a
        /*000e*/ 	.short	(.L_314 - .L_313)
	.align		4
.L_313:
        /*0010*/ 	.word	index@(.nv.constant0._ZN5flash16flash_fwd_kernelI23Flash_fwd_kernel_traitsILi128ELi64ELi64ELi4ELb0ELb0EN7cutlass6half_tE19Flash_kernel_traitsILi128ELi64ELi64ELi4ES3_EELb0ELb1ELb0ELb0ELb1ELb1ELb1ELb0EEEvNS_16Flash_fwd_paramsE)
        /*0014*/ 	.short	0x0160
        /*0016*/ 	.short	0x01d0


	//----- nvinfo : EIATTR_CBANK_PARAM_SIZE
	.align		4
.L_314:
        /*0018*/ 	.byte	0x03, 0x19
        /*001a*/ 	.short	0x01d0


	//----- nvinfo : EIATTR_KPARAM_INFO
	.align		4
        /*001c*/ 	.byte	0x04, 0x17
        /*001e*/ 	.short	(.L_316 - .L_315)
.L_315:
        /*0020*/ 	.word	0x00000000
        /*0024*/ 	.short	0x0000
        /*0026*/ 	.short	0x0000
        /*0028*/ 	.byte	0x00, 0xf0, 0x41, 0x07


	//----- nvinfo : EIATTR_MAXREG_COUNT
	.align		4
.L_316:
        /*002c*/ 	.byte	0x03, 0x1b
        /*002e*/ 	.short	0x00ff


	//----- nvinfo : EIATTR_NUM_BARRIERS
	.align		4
        /*0030*/ 	.byte	0x02, 0x4c
        /*0032*/ 	.byte	0x01
	.zero		1


	//----- nvinfo : EIATTR_MERCURY_ISA_VERSION
	.align		4
        /*0034*/ 	.byte	0x03, 0x5f
        /*0036*/ 	.short	0x0000


	//----- nvinfo : EIATTR_COOP_GROUP_MASK_REGIDS
	.align		4
        /*0038*/ 	.byte	0x04, 0x29
        /*003a*/ 	.short	(.L_318 - .L_317)


	//   ....[0]....
.L_317:
        /*003c*/ 	.word	0xffffffff


	//   ....[1]....
        /*0040*/ 	.word	0xffffffff


	//   ....[2]....
        /*0044*/ 	.word	0xffffffff


	//   ....[3]....
        /*0048*/ 	.word	0xffffffff


	//   ....[4]....
        /*004c*/ 	.word	0xffffffff


	//   ....[5]....
        /*0050*/ 	.word	0xffffffff


	//   ....[6]....
        /*0054*/ 	.word	0xffffffff


	//   ....[7]....
        /*0058*/ 	.word	0xffffffff


	//   ....[8]....
        /*005c*/ 	.word	0xffffffff


	//   ....[9]....
        /*0060*/ 	.word	0xffffffff


	//   ....[10]....
        /*0064*/ 	.word	0xffffffff


	//   ....[11]....
        /*0068*/ 	.word	0xffffffff


	//----- nvinfo : EIATTR_COOP_GROUP_INSTR_OFFSETS
	.align		4
.L_318:
        /*006c*/ 	.byte	0x04, 0x28
        /*006e*/ 	.short	(.L_320 - .L_319)


	//   ....[0]....
.L_319:
        /*0070*/ 	.word	0x00002490


	//   ....[1]....
        /*0074*/ 	.word	0x000024b0


	//   ....[2]....
        /*0078*/ 	.word	0x00002550


	//   ....[3]....
        /*007c*/ 	.word	0x00002560


	//   ....[4]....
        /*0080*/ 	.word	0x000043c0


	//   ....[5]....
        /*0084*/ 	.word	0x000043d0


	//   ....[6]....
        /*0088*/ 	.word	0x00004400


	//   ....[7]....
        /*008c*/ 	.word	0x00004410


	//   ....[8]....
        /*0090*/ 	.word	0x000055d0


	//   ....[9]....
        /*0094*/ 	.word	0x00005610


	//   ....[10]....
        /*0098*/ 	.word	0x00005680


	//   ....[11]....
        /*009c*/ 	.word	0x000056a0


	//----- nvinfo : EIATTR_EXIT_INSTR_OFFSETS
	.align		4
.L_320:
        /*00a0*/ 	.byte	0x04, 0x1c
        /*00a2*/ 	.short	(.L_322 - .L_321)


	//   ....[0]....
.L_321:
        /*00a4*/ 	.word	0x00000160


	//   ....[1]....
        /*00a8*/ 	.word	0x00006750


	//   ....[2]....
        /*00ac*/ 	.word	0x00006da0


	//   ....[3]....
        /*00b0*/ 	.word	0x00006e20


	//----- nvinfo : EIATTR_CTAIDZ_USED
	.align		4
.L_322:
        /*00b4*/ 	.byte	0x01, 0x04
	.zero		2


	//----- nvinfo : EIATTR_CRS_STACK_SIZE
	.align		4
        /*00b8*/ 	.byte	0x04, 0x1e
        /*00ba*/ 	.short	(.L_324 - .L_323)
.L_323:
        /*00bc*/ 	.word	0x00000000
.L_324:


//--------------------- .nv.info._ZN5flash16flash_fwd_kernelI23Flash_fwd_kernel_traitsILi128ELi64ELi64ELi4ELb0ELb0EN7cutlass6half_tE19Flash_kernel_traitsILi128ELi64ELi64ELi4ES3_EELb0ELb1ELb0ELb0ELb0ELb1ELb0ELb0EEEvNS_16Flash_fwd_paramsE --------------------------
	.section	.nv.info._ZN5flash16flash_fwd_kernelI23Flash_fwd_kernel_traitsILi128ELi64ELi64ELi4ELb0ELb0EN7cutlass6half_tE19Flash_kernel_traitsILi128ELi64ELi64ELi4ES3_EELb0ELb1ELb0ELb0ELb0ELb1ELb0ELb0EEEvNS_16Flash_fwd_paramsE,"",@"SHT_CUDA_INFO"
	.sectionflags	@""
	.align	4


	//----- nvinfo : EIATTR_CUDA_API_VERSION
	.align		4
        /*0000*/ 	.byte	0x04, 0x37
        /*0002*/ 	.short	(.L_326 - .L_325)
.L_325:
        /*0004*/ 	.word	0x00000082


	//----- nvinfo : EIATTR_SW2861232_WAR
	.align		4
.L_326:
        /*0008*/ 	.byte	0x01, 0x35
	.zero		2


	//----- nvinfo : EIATTR_PARAM_CBANK
	.align		4
        /*000c*/ 	.byte	0x04, 0x0a
        /*000e*/ 	.short	(.L_328 - .L_327)
	.align		4
.L_327:
        /*0010*/ 	.word	index@(.nv.constant0._ZN5flash16flash_fwd_kernelI23Flash_fwd_kernel_traitsILi128ELi64ELi64ELi4ELb0ELb0EN7cutlass6half_tE19Flash_kernel_traitsILi128ELi64ELi64ELi4ES3_EELb0ELb1ELb0ELb0ELb0ELb1ELb0ELb0EEEvNS_16Flash_fwd_paramsE)
        /*0014*/ 	.short	0x0160
        /*0016*/ 	.short	0x01d0


	//----- nvinfo : EIATTR_CBANK_PARAM_SIZE
	.align		4
.L_328:
        /*0018*/ 	.byte	0x03, 0x19
        /*001a*/ 	.short	0x01d0


	//----- nvinfo : EIATTR_KPARAM_INFO
	.align		4
        /*001c*/ 	.byte	0x04, 0x17
        /*001e*/ 	.short	(.L_330 - .L_329)
.L_329:
        /*0020*/ 	.word	0x00000000
        /*0024*/ 	.short	0x0000
        /*0026*/ 	.short	0x0000
        /*0028*/ 	.byte	0x00, 0xf0, 0x41, 0x07


	//----- nvinfo : EIATTR_MAXREG_COUNT
	.align		4
.L_330:
        /*002c*/ 	.byte	0x03, 0x1b
        /*002e*/ 	.short	0x00ff


	//----- nvinfo : EIATTR_NUM_BARRIERS
	.align		4
        /*0030*/ 	.byte	0x02, 0x4c
        /*0032*/ 	.byte	0x01
	.zero		1


	//----- nvinfo : EIATTR_MERCURY_ISA_VERSION
	.align		4
        /*0034*/ 	.byte	0x03, 0x5f
        /*0036*/ 	.short	0x0000


	//----- nvinfo : EIATTR_COOP_GROUP_MASK_REGIDS
	.align		4
        /*0038*/ 	.byte	0x04, 0x29
        /*003a*/ 	.short	(.L_332 - .L_331)


	//   ....[0]....
.L_331:
        /*003c*/ 	.word	0xffffffff


	//   ....[1]....
        /*0040*/ 	.word	0xffffffff


	//   ....[2]....
        /*0044*/ 	.word	0xffffffff


	//   ....[3]....
        /*0048*/ 	.word	0xffffffff


	//   ....[4]....
        /*004c*/ 	.word	0xffffffff


	//   ....[5]....
        /*0050*/ 	.word	0xffffffff


	//   ....[6]....
        /*0054*/ 	.word	0xffffffff


	//   ....[7]....
        /*0058*/ 	.word	0xffffffff


	//   ....[8]....
        /*005c*/ 	.word	0xffffffff


	//   ....[9]....
        /*0060*/ 	.word	0xffffffff


	//   ....[10]....
        /*0064*/ 	.word	0xffffffff


	//   ....[11]....
        /*0068*/ 	.word	0xffffffff


	//   ....[12]....
        /*006c*/ 	.word	0xffffffff


	//   ....[13]....
        /*0070*/ 	.word	0xffffffff


	//   ....[14]....
        /*0074*/ 	.word	0xffffffff


	//   ....[15]....
        /*0078*/ 	.word	0xffffffff


	//----- nvinfo : EIATTR_COOP_GROUP_INSTR_OFFSETS
	.align		4
.L_332:
        /*007c*/ 	.byte	0x04, 0x28
        /*007e*/ 	.short	(.L_334 - .L_333)


	//   ....[0]....
.L_333:
        /*0080*/ 	.word	0x00002830


	//   ....[1]....
        /*0084*/ 	.word	0x00002870


	//   ....[2]....
        /*0088*/ 	.word	0x000028d0


	//   ....[3]....
        /*008c*/ 	.word	0x000028f0


	//   ....[4]....
        /*0090*/ 	.word	0x00004800


	//   ....[5]....
        /*0094*/ 	.word	0x00004810


	//   ....[6]....
        /*0098*/ 	.word	0x00004840


	//   ....[7]....
        /*009c*/ 	.word	0x00004850


	//   ....[8]....
        /*00a0*/ 	.word	0x000067d0


	//   ....[9]....
        /*00a4*/ 	.word	0x000067f0


	//   ....[10]....
        /*00a8*/ 	.word	0x00006830


	//   ....[11]....
        /*00ac*/ 	.word	0x00006840


	//   ....[12]....
        /*00b0*/ 	.word	0x00007a40


	//   ....[13]....
        /*00b4*/ 	.word	0x00007a80


	//   ....[14]....
        /*00b8*/ 	.word	0x00007ae0


	//   ....[15]....
        /*00bc*/ 	.word	0x00007af0


	//----- nvinfo : EIATTR_EXIT_INSTR_OFFSETS
	.align		4
.L_334:
        /*00c0*/ 	.byte	0x04, 0x1c
        /*00c2*/ 	.short	(.L_336 - .L_335)


	//   ....[0]....
.L_335:
        /*00c4*/ 	.word	0x000002e0


	//   ....[1]....
        /*00c8*/ 	.word	0x00008df0


	//   ....[2]....
        /*00cc*/ 	.word	0x00008eb0


	//   ....[3]....
        /*00d0*/ 	.word	0x00009790


	//   ....[4]....
        /*00d4*/ 	.word	0x00009810


	//----- nvinfo : EIATTR_CTAIDZ_USED
	.align		4
.L_336:
        /*00d8*/ 	.byte	0x01, 0x04
	.zero		2


	//----- nvinfo : EIATTR_CRS_STACK_SIZE
	.align		4
        /*00dc*/ 	.byte	0x04, 0x1e
        /*00de*/ 	.short	(.L_338 - .L_337)
.L_337:
        /*00e0*/ 	.word	0x00000000
.L_338:


//--------------------- .nv.info._ZN5flash16flash_fwd_kernelI23Flash_fwd_kernel_traitsILi128ELi64ELi64ELi4ELb0ELb0EN7cutlass6half_tE19Flash_kernel_traitsILi128ELi64ELi64ELi4ES3_EELb0ELb1ELb0ELb0ELb0ELb1ELb1ELb0EEEvNS_16Flash_fwd_paramsE --------------------------
	.section	.nv.info._ZN5flash16flash_fwd_kernelI23Flash_fwd_kernel_traitsILi128ELi64ELi64ELi4ELb0ELb0EN7cutlass6half_tE19Flash_kernel_traitsILi128ELi64ELi64ELi4ES3_EELb0ELb1ELb0ELb0ELb0ELb1ELb1ELb0EEEvNS_16Flash_fwd_paramsE,"",@"SHT_CUDA_INFO"
	.sectionflags	@""
	.align	4


	//----- nvinfo : EIATTR_CUDA_API_VERSION
	.align		4
        /*0000*/ 	.byte	0x04, 0x37
        /*0002*/ 	.short	(.L_340 - .L_339)
.L_339:
        /*0004*/ 	.word	0x00000082


	//----- nvinfo : EIATTR_SW2861232_WAR
	.align		4
.L_340:
        /*0008*/ 	.byte	0x01, 0x35
	.zero		2


	//----- nvinfo : EIATTR_PARAM_CBANK
	.align		4
        /*000c*/ 	.byte	0x04, 0x0a
        /*000e*/ 	.short	(.L_342 - .L_341)
	.align		4
.L_341:
        /*0010*/ 	.word	index@(.nv.constant0._ZN5flash16flash_fwd_kernelI23Flash_fwd_kernel_traitsILi128ELi64ELi64ELi4ELb0ELb0EN7cutlass6half_tE19Flash_kernel_traitsILi128ELi64ELi64ELi4ES3_EELb0ELb1ELb0ELb0ELb0ELb1ELb1ELb0EEEvNS_16Flash_fwd_paramsE)
        /*0014*/ 	.short	0x0160
        /*0016*/ 	.short	0x01d0


	//----- nvinfo : EIATTR_CBANK_PARAM_SIZE
	.align		4
.L_342:
        /*0018*/ 	.byte	0x03, 0x19
        /*001a*/ 	.short	0x01d0


	//----- nvinfo : EIATTR_KPARAM_INFO
	.align		4
        /*001c*/ 	.byte	0x04, 0x17
        /*001e*/ 	.short	(.L_344 - .L_343)
.L_343:
        /*0020*/ 	.word	0x00000000
        /*0024*/ 	.short	0x0000
        /*0026*/ 	.short	0x0000
        /*0028*/ 	.byte	0x00, 0xf0, 0x41, 0x07


	//----- nvinfo : EIATTR_MAXREG_COUNT
	.align		4
.L_344:
        /*002c*/ 	.byte	0x03, 0x1b
        /*002e*/ 	.short	0x00ff


	//----- nvinfo : EIATTR_NUM_BARRIERS
	.align		4
        /*0030*/ 	.byte	0x02, 0x4c
        /*0032*/ 	.byte	0x01
	.zero		1


	//----- nvinfo : EIATTR_MERCURY_ISA_VERSION
	.align		4
        /*0034*/ 	.byte	0x03, 0x5f
        /*0036*/ 	.short	0x0000


	//----- nvinfo : EIATTR_COOP_GROUP_MASK_REGIDS
	.align		4
        /*0038*/ 	.byte	0x04, 0x29
        /*003a*/ 	.short	(.L_346 - .L_345)


	//   ....[0]....
.L_345:
        /*003c*/ 	.word	0xffffffff


	//   ....[1]....
        /*0040*/ 	.word	0xffffffff


	//   ....[2]....
        /*0044*/ 	.word	0xffffffff


	//   ....[3]....
        /*0048*/ 	.word	0xffffffff


	//   ....[4]....
        /*004c*/ 	.word	0xffffffff


	//   ....[5]....
        /*0050*/ 	.word	0xffffffff


	//   ....[6]....
        /*0054*/ 	.word	0xffffffff


	//   ....[7]....
        /*0058*/ 	.word	0xffffffff


	//   ....[8]....
        /*005c*/ 	.word	0xffffffff


	//   ....[9]....
        /*0060*/ 	.word	0xffffffff


	//   ....[10]....
        /*0064*/ 	.word	0xffffffff


	//   ....[11]....
        /*0068*/ 	.word	0xffffffff


	//   ....[12]....
        /*006c*/ 	.word	0xffffffff


	//   ....[13]....
        /*0070*/ 	.word	0xffffffff


	//   ....[14]....
        /*0074*/ 	.word	0xffffffff


	//   ....[15]....
        /*0078*/ 	.word	0xffffffff


	//----- nvinfo : EIATTR_COOP_GROUP_INSTR_OFFSETS
	.align		4
.L_346:
        /*007c*/ 	.byte	0x04, 0x28
        /*007e*/ 	.short	(.L_348 - .L_347)


	//   ....[0]....
.L_347:
        /*0080*/ 	.word	0x00002c20


	//   ....[1]....
        /*0084*/ 	.word	0x00002c70


	//   ....[2]....
        /*0088*/ 	.word	0x00002cc0


	//   ....[3]....
        /*008c*/ 	.word	0x00002ce0


	//   ....[4]....
        /*0090*/ 	.word	0x00005000


	//   ....[5]....
        /*0094*/ 	.word	0x00005010


	//   ....[6]....
        /*0098*/ 	.word	0x00005040


	//   ....[7]....
        /*009c*/ 	.word	0x00005050


	//   ....[8]....
        /*00a0*/ 	.word	0x00007400


	//   ....[9]....
        /*00a4*/ 	.word	0x00007410


	//   ....[10]....
        /*00a8*/ 	.word	0x00007440


	//   ....[11]....
        /*00ac*/ 	.word	0x00007450


	//   ....[12]....
        /*00b0*/ 	.word	0x00008640


	//   ....[13]....
        /*00b4*/ 	.word	0x00008680


	//   ....[14]....
        /*00b8*/ 	.word	0x000086e0


	//   ....[15]....
        /*00bc*/ 	.word	0x000086f0


	//----- nvinfo : EIATTR_EXIT_INSTR_OFFSETS
	.align		4
.L_348:
        /*00c0*/ 	.byte	0x04, 0x1c
        /*00c2*/ 	.short	(.L_350 - .L_349)


	//   ....[0]....
.L_349:
        /*00c4*/ 	.word	0x000002e0


	//   ....[1]....
        /*00c8*/ 	.word	0x000099f0


	//   ....[2]....
        /*00cc*/ 	.word	0x00009ab0


	//   ....[3]....
        /*00d0*/ 	.word	0x0000a390


	//   ....[4]....
        /*00d4*/ 	.word	0x0000a410


	//----- nvinfo : EIATTR_CTAIDZ_USED
	.align		4
.L_350:
        /*00d8*/ 	.byte	0x01, 0x04
	.zero		2


	//----- nvinfo : EIATTR_CRS_STACK_SIZE
	.align		4
        /*00dc*/ 	.byte	0x04, 0x1e
        /*00de*/ 	.short	(.L_352 - .L_351)
.L_351:
        /*00e0*/ 	.word	0x00000000
.L_352:


//--------------------- .nv.info._ZN5flash16flash_fwd_kernelI23Flash_fwd_kernel_traitsILi128ELi64ELi64ELi4ELb0ELb0EN7cutlass6half_tE19Flash_kernel_traitsILi128ELi64ELi64ELi4ES3_EELb0ELb1ELb0ELb0ELb0ELb0ELb0ELb0EEEvNS_16Flash_fwd_paramsE --------------------------
	.section	.nv.info._ZN5flash16flash_fwd_kernelI23Flash_fwd_kernel_traitsILi128ELi64ELi64ELi4ELb0ELb0EN7cutlass6half_tE19Flash_kernel_traitsILi128ELi64ELi64ELi4ES3_EELb0ELb1ELb0ELb0ELb0ELb0ELb0ELb0EEEvNS_16Flash_fwd_paramsE,"",@"SHT_CUDA_INFO"
	.sectionflags	@""
	.align	4


	//----- nvinfo : EIATTR_CUDA_API_VERSION
	.align		4
        /*0000*/ 	.byte	0x04, 0x37
        /*0002*/ 	.short	(.L_354 - .L_353)
.L_353:
        /*0004*/ 	.word	0x00000082


	//----- nvinfo : EIATTR_SW2861232_WAR
	.align		4
.L_354:
        /*0008*/ 	.byte	0x01, 0x35
	.zero		2


	//----- nvinfo : EIATTR_PARAM_CBANK
	.align		4
        /*000c*/ 	.byte	0x04, 0x0a
        /*000e*/ 	.short	(.L_356 - .L_355)
	.align		4
.L_355:
        /*0010*/ 	.word	index@(.nv.constant0._ZN5flash16flash_fwd_kernelI23Flash_fwd_kernel_traitsILi128ELi64ELi64ELi4ELb0ELb0EN7cutlass6half_tE19Flash_kernel_traitsILi128ELi64ELi64ELi4ES3_EELb0ELb1ELb0ELb0ELb0ELb0ELb0ELb0EEEvNS_16Flash_fwd_paramsE)
        /*0014*/ 	.short	0x0160
        /*0016*/ 	.short	0x01d0


	//----- nvinfo : EIATTR_CBANK_PARAM_SIZE
	.align		4
.L_356:
        /*0018*/ 	.byte	0x03, 0x19
        /*001a*/ 	.short	0x01d0


	//----- nvinfo : EIATTR_KPARAM_INFO
	.align		4
        /*001c*/ 	.byte	0x04, 0x17
        /*001e*/ 	.short	(.L_358 - .L_357)
.L_357:
        /*0020*/ 	.word	0x00000000
        /*0024*/ 	.short	0x0000
        /*0026*/ 	.short	0x0000
        /*0028*/ 	.byte	0x00, 0xf0, 0x41, 0x07


	//----- nvinfo : EIATTR_MAXREG_COUNT
	.align		4
.L_358:
        /*002c*/ 	.byte	0x03, 0x1b
        /*002e*/ 	.short	0x00ff


	//----- nvinfo : EIATTR_NUM_BARRIERS
	.align		4
        /*0030*/ 	.byte	0x02, 0x4c
        /*0032*/ 	.byte	0x01
	.zero		1


	//----- nvinfo : EIATTR_MERCURY_ISA_VERSION
	.align		4
        /*0034*/ 	.byte	0x03, 0x5f
        /*0036*/ 	.short	0x0000


	//----- nvinfo : EIATTR_COOP_GROUP_MASK_REGIDS
	.align		4
        /*0038*/ 	.byte	0x04, 0x29
        /*003a*/ 	.short	(.L_360 - .L_359)


	//   ....[0]....
.L_359:
        /*003c*/ 	.word	0xffffffff


	//   ....[1]....
        /*0040*/ 	.word	0xffffffff


	//   ....[2]....
        /*0044*/ 	.word	0xffffffff


	//   ....[3]....
        /*0048*/ 	.word	0xffffffff


	//   ....[4]....
        /*004c*/ 	.word	0xffffffff


	//   ....[5]....
        /*0050*/ 	.word	0xffffffff


	//   ....[6]....
        /*0054*/ 	.word	0xffffffff


	//   ....[7]....
        /*0058*/ 	.word	0xffffffff


	//   ....[8]....
        /*005c*/ 	.word	0xffffffff


	//   ....[9]....
        /*0060*/ 	.word	0xffffffff


	//   ....[10]....
        /*0064*/ 	.word	0xffffffff


	//   ....[11]....
        /*0068*/ 	.word	0xffffffff


	//   ....[12]....
        /*006c*/ 	.word	0xffffffff


	//   ....[13]....
        /*0070*/ 	.word	0xffffffff


	//   ....[14]....
        /*0074*/ 	.word	0xffffffff


	//   ....[15]....
        /*0078*/ 	.word	0xffffffff


	//----- nvinfo : EIATTR_COOP_GROUP_INSTR_OFFSETS
	.align		4
.L_360:
        /*007c*/ 	.byte	0x04, 0x28
        /*007e*/ 	.short	(.L_362 - .L_361)


	//   ....[0]....
.L_361:
        /*0080*/ 	.word	0x00003630


	//   ....[1]....
        /*0084*/ 	.word	0x00003650


	//   ....[2]....
        /*0088*/ 	.word	0x000036f0


	//   ....[3]....
        /*008c*/ 	.word	0x00003700


	//   ....[4]....
        /*0090*/ 	.word	0x00005bb0


	//   ....[5]....
        /*0094*/ 	.word	0x00005bd0


	//   ....[6]....
        /*0098*/ 	.word	0x00005bf0


	//   ....[7]....
        /*009c*/ 	.word	0x00005c10


	//   ....[8]....
        /*00a0*/ 	.word	0x000080c0


	//   ....[9]....
        /*00a4*/ 	.word	0x000080e0


	//   ....[10]....
        /*00a8*/ 	.word	0x00008110


	//   ....[11]....
        /*00ac*/ 	.word	0x00008120


	//   ....[12]....
        /*00b0*/ 	.word	0x00009320


	//   ....[13]....
        /*00b4*/ 	.word	0x00009360


	//   ....[14]....
        /*00b8*/ 	.word	0x000093f0


	//   ....[15]....
        /*00bc*/ 	.word	0x00009410


	//----- nvinfo : EIATTR_EXIT_INSTR_OFFSETS
	.align		4
.L_362:
        /*00c0*/ 	.byte	0x04, 0x1c
        /*00c2*/ 	.short	(.L_364 - .L_363)


	//   ....[0]....
.L_363:
        /*00c4*/ 	.word	0x000002d0


	//   ....[1]....
        /*00c8*/ 	.word	0x0000a730


	//   ....[2]....
        /*00cc*/ 	.word	0x0000a800


	//   ....[3]....
        /*00d0*/ 	.word	0x0000a820


	//   ....[4]....
        /*00d4*/ 	.word	0x0000b190


	//   ....[5]....
        /*00d8*/ 	.word	0x0000b210


	//----- nvinfo : EIATTR_CTAIDZ_USED
	.align		4
.L_364:
        /*00dc*/ 	.byte	0x01, 0x04
	.zero		2


	//----- nvinfo : EIATTR_CRS_STACK_SIZE
	.align		4
        /*00e0*/ 	.byte	0x04, 0x1e
        /*00e2*/ 	.short	(.L_366 - .L_365)
.L_365:
        /*00e4*/ 	.word	0x00000000
.L_366:


//--------------------- .nv.info._ZN5flash16flash_fwd_kernelI23Flash_fwd_kernel_traitsILi128ELi64ELi64ELi4ELb0ELb0EN7cutlass6half_tE19Flash_kernel_traitsILi128ELi64ELi64ELi4ES3_EELb0ELb1ELb0ELb0ELb0ELb0ELb1ELb0EEEvNS_16Flash_fwd_paramsE --------------------------
	.section	.nv.info._ZN5flash16flash_fwd_kernelI23Flash_fwd_kernel_traitsILi128ELi64ELi64ELi4ELb0ELb0EN7cutlass6half_tE19Flash_kernel_traitsILi128ELi64ELi64ELi4ES3_EELb0ELb1ELb0ELb0ELb0ELb0ELb1ELb0EEEvNS_16Flash_fwd_paramsE,"",@"SHT_CUDA_INFO"
	.sectionflags	@""
	.align	4


	//----- nvinfo : EIATTR_CUDA_API_VERSION
	.align		4
        /*0000*/ 	.byte	0x04, 0x37
        /*0002*/ 	.short	(.L_368 - .L_367)
.L_367:
        /*0004*/ 	.word	0x00000082


	//----- nvinfo : EIATTR_SW2861232_WAR
	.align		4
.L_368:
        /*0008*/ 	.byte	0x01, 0x35
	.zero		2


	//----- nvinfo : EIATTR_PARAM_CBANK
	.align		4
        /*000c*/ 	.byte	0x04, 0x0a
        /*000e*/ 	.short	(.L_370 - .L_369)
	.align		4
.L_369:
        /*0010*/ 	.word	index@(.nv.constant0._ZN5flash16flash_fwd_kernelI23Flash_fwd_kernel_traitsILi128ELi64ELi64ELi4ELb0ELb0EN7cutlass6half_tE19Flash_kernel_traitsILi128ELi64ELi64ELi4ES3_EELb0ELb1ELb0ELb0ELb0ELb0ELb1ELb0EEEvNS_16Flash_fwd_paramsE)
        /*0014*/ 	.short	0x0160
        /*0016*/ 	.short	0x01d0


	//----- nvinfo : EIATTR_CBANK_PARAM_SIZE
	.align		4
.L_370:
        /*0018*/ 	.byte	0x03, 0x19
        /*001a*/ 	.short	0x01d0


	//----- nvinfo : EIATTR_KPARAM_INFO
	.align		4
        /*001c*/ 	.byte	0x04, 0x17
        /*001e*/ 	.short	(.L_372 - .L_371)
.L_371:
        /*0020*/ 	.word	0x00000000
        /*0024*/ 	.short	0x0000
        /*0026*/ 	.short	0x0000
        /*0028*/ 	.byte	0x00, 0xf0, 0x41, 0x07


	//----- nvinfo : EIATTR_MAXREG_COUNT
	.align		4
.L_372:
        /*002c*/ 	.byte	0x03, 0x1b
        /*002e*/ 	.short	0x00ff


	//----- nvinfo : EIATTR_NUM_BARRIERS
	.align		4
        /*0030*/ 	.byte	0x02, 0x4c
        /*0032*/ 	.byte	0x01
	.zero		1


	//----- nvinfo : EIATTR_MERCURY_ISA_VERSION
	.align		4
        /*0034*/ 	.byte	0x03, 0x5f
        /*0036*/ 	.short	0x0000


	//----- nvinfo : EIATTR_COOP_GROUP_MASK_REGIDS
	.align		4
        /*0038*/ 	.byte	0x04, 0x29
        /*003a*/ 	.short	(.L_374 - .L_373)


	//   ....[0]....
.L_373:
        /*003c*/ 	.word	0xffffffff


	//   ....[1]....
        /*0040*/ 	.word	0xffffffff


	//   ....[2]....
        /*0044*/ 	.word	0xffffffff


	//   ....[3]....
        /*0048*/ 	.word	0xffffffff


	//   ....[4]....
        /*004c*/ 	.word	0xffffffff


	//   ....[5]....
        /*0050*/ 	.word	0xffffffff


	//   ....[6]....
        /*0054*/ 	.word	0xffffffff


	//   ....[7]....
        /*0058*/ 	.word	0xffffffff


	//   ....[8]....
        /*005c*/ 	.word	0xffffffff


	//   ....[9]....
        /*0060*/ 	.word	0xffffffff


	//   ....[10]....
        /*0064*/ 	.word	0xffffffff


	//   ....[11]....
        /*0068*/ 	.word	0xffffffff


	//   ....[12]....
        /*006c*/ 	.word	0xffffffff


	//   ....[13]....
        /*0070*/ 	.word	0xffffffff


	//   ....[14]....
        /*0074*/ 	.word	0xffffffff


	//   ....[15]....
        /*0078*/ 	.word	0xffffffff


	//----- nvinfo : EIATTR_COOP_GROUP_INSTR_OFFSETS
	.align		4
.L_374:
        /*007c*/ 	.byte	0x04, 0x28
        /*007e*/ 	.short	(.L_376 - .L_375)


	//   ....[0]....
.L_375:
        /*0080*/ 	.word	0x00003a30


	//   ....[1]....
        /*0084*/ 	.word	0x00003a50


	//   ....[2]....
        /*0088*/ 	.word	0x00003af0


	//   ....[3]....
        /*008c*/ 	.word	0x00003b00


	//   ....[4]....
        /*0090*/ 	.word	0x00006370


	//   ....[5]....
        /*0094*/ 	.word	0x000063a0


	//   ....[6]....
        /*0098*/ 	.word	0x000063c0


	//   ....[7]....
        /*009c*/ 	.word	0x000063e0


	//   ....[8]....
        /*00a0*/ 	.word	0x00008d00


	//   ....[9]....
        /*00a4*/ 	.word	0x00008d10


	//   ....[10]....
        /*00a8*/ 	.word	0x00008d40


	//   ....[11]....
        /*00ac*/ 	.word	0x00008d50


	//   ....[12]....
        /*00b0*/ 	.word	0x00009f30


	//   ....[13]....
        /*00b4*/ 	.word	0x00009f70


	//   ....[14]....
        /*00b8*/ 	.word	0x0000a000


	//   ....[15]....
        /*00bc*/ 	.word	0x0000a020


	//----- nvinfo : EIATTR_EXIT_INSTR_OFFSETS
	.align		4
.L_376:
        /*00c0*/ 	.byte	0x04, 0x1c
        /*00c2*/ 	.short	(.L_378 - .L_377)


	//   ....[0]....
.L_377:
        /*00c4*/ 	.word	0x000002d0


	//   ....[1]....
        /*00c8*/ 	.word	0x0000b340


	//   ....[2]....
        /*00cc*/ 	.word	0x0000b410


	//   ....[3]....
        /*00d0*/ 	.word	0x0000b430


	//   ....[4]....
        /*00d4*/ 	.word	0x0000bda0


	//   ....[5]....
        /*00d8*/ 	.word	0x0000be20


	//----- nvinfo : EIATTR_CTAIDZ_USED
	.align		4
.L_378:
        /*00dc*/ 	.byte	0x01, 0x04
	.zero		2


	//----- nvinfo : EIATTR_CRS_STACK_SIZE
	.align		4
        /*00e0*/ 	.byte	0x04, 0x1e
        /*00e2*/ 	.short	(.L_380 - .L_379)
.L_379:
        /*00e4*/ 	.word	0x00000000
.L_380:


//--------------------- .nv.info._ZN5flash16flash_fwd_kernelI23Flash_fwd_kernel_traitsILi128ELi64ELi64ELi4ELb0ELb0EN7cutlass6half_tE19Flash_kernel_traitsILi128ELi64ELi64ELi4ES3_EELb0ELb1ELb0ELb1ELb0ELb0ELb0ELb0EEEvNS_16Flash_fwd_paramsE --------------------------
	.section	.nv.info._ZN5flash16flash_fwd_kernelI23Flash_fwd_kernel_traitsILi128ELi64ELi64ELi4ELb0ELb0EN7cutlass6half_tE19Flash_kernel_traitsILi128ELi64ELi64ELi4ES3_EELb0ELb1ELb0ELb1ELb0ELb0ELb0ELb0EEEvNS_16Flash_fwd_paramsE,"",@"SHT_CUDA_INFO"
	.sectionflags	@""
	.align	4


	//----- nvinfo : EIATTR_CUDA_API_VERSION
	.align		4
        /*0000*/ 	.byte	0x04, 0x37
        /*0002*/ 	.short	(.L_382 - .L_381)
.L_381:
        /*0004*/ 	.word	0x00000082


	//----- nvinfo : EIATTR_SW2861232_WAR
	.align		4
.L_382:
        /*0008*/ 	.byte	0x01, 0x35
	.zero		2


	//----- nvinfo : EIATTR_PARAM_CBANK
	.align		4
        /*000c*/ 	.byte	0x04, 0x0a
        /*000e*/ 	.short	(.L_384 - .L_383)
	.align		4
.L_383:
        /*0010*/ 	.word	index@(.nv.constant0._ZN5flash16flash_fwd_kernelI23Flash_fwd_kernel_traitsILi128ELi64ELi64ELi4ELb0ELb0EN7cutlass6half_tE19Flash_kernel_traitsILi128ELi64ELi64ELi4ES3_EELb0ELb1ELb0ELb1ELb0ELb0ELb0ELb0EEEvNS_16Flash_fwd_paramsE)
        /*0014*/ 	.short	0x0160
        /*0016*/ 	.short	0x01d0


	//----- nvinfo : EIATTR_CBANK_PARAM_SIZE
	.align		4
.L_384:
        /*0018*/ 	.byte	0x03, 0x19
        /*001a*/ 	.short	0x01d0


	//----- nvinfo : EIATTR_KPARAM_INFO
	.align		4
        /*001c*/ 	.byte	0x04, 0x17
        /*001e*/ 	.short	(.L_386 - .L_385)
.L_385:
        /*0020*/ 	.word	0x00000000
        /*0024*/ 	.short	0x0000
        /*0026*/ 	.short	0x0000
        /*0028*/ 	.byte	0x00, 0xf0, 0x41, 0x07


	//----- nvinfo : EIATTR_MAXREG_COUNT
	.align		4
.L_386:
        /*002c*/ 	.byte	0x03, 0x1b
        /*002e*/ 	.short	0x00ff


	//----- nvinfo : EIATTR_NUM_BARRIERS
	.align		4
        /*0030*/ 	.byte	0x02, 0x4c
        /*0032*/ 	.byte	0x01
	.zero		1


	//----- nvinfo : EIATTR_MERCURY_ISA_VERSION
	.align		4
        /*0034*/ 	.byte	0x03, 0x5f
        /*0036*/ 	.short	0x0000


	//----- nvinfo : EIATTR_COOP_GROUP_MASK_REGIDS
	.align		4
        /*0038*/ 	.byte	0x04, 0x29
        /*003a*/ 	.short	(.L_388 - .L_387)


	//   ....[0]....
.L_387:
        /*003c*/ 	.word	0xffffffff


	//   ....[1]....
        /*0040*/ 	.word	0xffffffff


	//   ....[2]....
        /*0044*/ 	.word	0xffffffff


	//   ....[3]....
        /*0048*/ 	.word	0xffffffff


	//   ....[4]....
        /*004c*/ 	.word	0xffffffff


	//   ....[5]....
        /*0050*/ 	.word	0xffffffff


	//   ....[6]....
        /*0054*/ 	.word	0xffffffff


	//   ....[7]....
        /*0058*/ 	.word	0xffffffff


	//   ....[8]....
        /*005c*/ 	.word	0xffffffff


	//   ....[9]....
        /*0060*/ 	.word	0xffffffff


	//   ....[10]....
        /*0064*/ 	.word	0xffffffff


	//   ....[11]....
        /*0068*/ 	.word	0xffffffff


	//   ....[12]....
        /*006c*/ 	.word	0xffffffff


	//   ....[13]....
        /*0070*/ 	.word	0xffffffff


	//   ....[14]....
        /*0074*/ 	.word	0xffffffff


	//   ....[15]....
        /*0078*/ 	.word	0xffffffff


	//----- nvinfo : EIATTR_COOP_GROUP_INSTR_OFFSETS
	.align		4
.L_388:
        /*007c*/ 	.byte	0x04, 0x28
        /*007e*/ 	.short	(.L_390 - .L_389)


	//   ....[0]....
.L_389:
        /*0080*/ 	.word	0x00003a60


	//   ....[1]....
        /*0084*/ 	.word	0x00003ab0


	//   ....[2]....
        /*0088*/ 	.word	0x00003ae0


	//   ....[3]....
        /*008c*/ 	.word	0x00003b00


	//   ....[4]....
        /*0090*/ 	.word	0x00006260


	//   ....[5]....
        /*0094*/ 	.word	0x00006270


	//   ....[6]....
        /*0098*/ 	.word	0x000062a0


	//   ....[7]....
        /*009c*/ 	.word	0x000062b0


	//   ....[8]....
        /*00a0*/ 	.word	0x00008b50


	//   ....[9]....
        /*00a4*/ 	.word	0x00008b70


	//   ....[10]....
        /*00a8*/ 	.word	0x00008b90


	//   ....[11]....
        /*00ac*/ 	.word	0x00008bb0


	//   ....[12]....
        /*00b0*/ 	.word	0x00009dc0


	//   ....[13]....
        /*00b4*/ 	.word	0x00009e00


	//   ....[14]....
        /*00b8*/ 	.word	0x00009e70


	//   ....[15]....
        /*00bc*/ 	.word	0x00009e80


	//----- nvinfo : EIATTR_EXIT_INSTR_OFFSETS
	.align		4
.L_390:
        /*00c0*/ 	.byte	0x04, 0x1c
        /*00c2*/ 	.short	(.L_392 - .L_391)


	//   ....[0]....
.L_391:
        /*00c4*/ 	.word	0x000002d0


	//   ....[1]....
        /*00c8*/ 	.word	0x0000b210


	//   ....[2]....
        /*00cc*/ 	.word	0x0000b2e0


	//   ....[3]....
        /*00d0*/ 	.word	0x0000b300


	//   ....[4]....
        /*00d4*/ 	.word	0x0000bc60


	//   ....[5]....
        /*00d8*/ 	.word	0x0000bce0


	//----- nvinfo : EIATTR_CTAIDZ_USED
	.align		4
.L_392:
        /*00dc*/ 	.byte	0x01, 0x04
	.zero		2


	//----- nvinfo : EIATTR_CRS_STACK_SIZE
	.align		4
        /*00e0*/ 	.byte	0x04, 0x1e
        /*00e2*/ 	.short	(.L_394 - .L_393)
.L_393:
        /*00e4*/ 	.word	0x00000000
.L_394:


//--------------------- .nv.info._ZN5flash16flash_fwd_kernelI23Flash_fwd_kernel_traitsILi128ELi64ELi64ELi4ELb0ELb0EN7cutlass6half_tE19Flash_kernel_traitsILi128ELi64ELi64ELi4ES3_EELb0ELb1ELb0ELb1ELb0ELb0ELb1ELb0EEEvNS_16Flash_fwd_paramsE --------------------------
	.section	.nv.info._ZN5flash16flash_fwd_kernelI23Flash_fwd_kernel_traitsILi128ELi64ELi64ELi4ELb0ELb0EN7cutlass6half_tE19Flash_kernel_traitsILi128ELi64ELi64ELi4ES3_EELb0ELb1ELb0ELb1ELb0ELb0ELb1ELb0EEEvNS_16Flash_fwd_paramsE,"",@"SHT_CUDA_INFO"
	.sectionflags	@""
	.align	4


	//----- nvinfo : EIATTR_CUDA_API_VERSION
	.align		4
        /*0000*/ 	.byte	0x04, 0x37
        /*0002*/ 	.short	(.L_396 - .L_395)
.L_395:
        /*0004*/ 	.word	0x00000082


	//----- nvinfo : EIATTR_SW2861232_WAR
	.align		4
.L_396:
        /*0008*/ 	.byte	0x01, 0x35
	.zero		2


	//----- nvinfo : EIATTR_PARAM_CBANK
	.align		4
        /*000c*/ 	.byte	0x04, 0x0a
        /*000e*/ 	.short	(.L_398 - .L_397)
	.align		4
.L_397:
        /*0010*/ 	.word	index@(.nv.constant0._ZN5flash16flash_fwd_kernelI23Flash_fwd_kernel_traitsILi128ELi64ELi64ELi4ELb0ELb0EN7cutlass6half_tE19Flash_kernel_traitsILi128ELi64ELi64ELi4ES3_EELb0ELb1ELb0ELb1ELb0ELb0ELb1ELb0EEEvNS_16Flash_fwd_paramsE)
        /*0014*/ 	.short	0x0160
        /*0016*/ 	.short	0x01d0


	//----- nvinfo : EIATTR_CBANK_PARAM_SIZE
	.align		4
.L_398:
        /*0018*/ 	.byte	0x03, 0x19
        /*001a*/ 	.short	0x01d0


	//----- nvinfo : EIATTR_KPARAM_INFO
	.align		4
        /*001c*/ 	.byte	0x04, 0x17
        /*001e*/ 	.short	(.L_400 - .L_399)
.L_399:
        /*0020*/ 	.word	0x00000000
        /*0024*/ 	.short	0x0000
        /*0026*/ 	.short	0x0000
        /*0028*/ 	.byte	0x00, 0xf0, 0x41, 0x07


	//----- nvinfo : EIATTR_MAXREG_COUNT
	.align		4
.L_400:
        /*002c*/ 	.byte	0x03, 0x1b
        /*002e*/ 	.short	0x00ff


	//----- nvinfo : EIATTR_NUM_BARRIERS
	.align		4
        /*0030*/ 	.byte	0x02, 0x4c
        /*0032*/ 	.byte	0x01
	.zero		1


	//----- nvinfo : EIATTR_MERCURY_ISA_VERSION
	.align		4
        /*0034*/ 	.byte	0x03, 0x5f
        /*0036*/ 	.short	0x0000


	//----- nvinfo : EIATTR_COOP_GROUP_MASK_REGIDS
	.align		4
        /*0038*/ 	.byte	0x04, 0x29
        /*003a*/ 	.short	(.L_402 - .L_401)


	//   ....[0]....
.L_401:
        /*003c*/ 	.word	0xffffffff


	//   ....[1]....
        /*0040*/ 	.word	0xffffffff


	//   ....[2]....
        /*0044*/ 	.word	0xffffffff


	//   ....[3]....
        /*0048*/ 	.word	0xffffffff


	//   ....[4]....
        /*004c*/ 	.word	0xffffffff


	//   ....[5]....
        /*0050*/ 	.word	0xffffffff


	//   ....[6]....
        /*0054*/ 	.word	0xffffffff


	//   ....[7]....
        /*0058*/ 	.word	0xffffffff


	//   ....[8]....
        /*005c*/ 	.word	0xffffffff


	//   ....[9]....
        /*0060*/ 	.word	0xffffffff


	//   ....[10]....
        /*0064*/ 	.word	0xffffffff


	//   ....[11]....
        /*0068*/ 	.word	0xffffffff


	//   ....[12]....
        /*006c*/ 	.word	0xffffffff


	//   ....[13]....
        /*0070*/ 	.word	0xffffffff


	//   ....[14]....
        /*0074*/ 	.word	0xffffffff


	//   ....[15]....
        /*0078*/ 	.word	0xffffffff


	//----- nvinfo : EIATTR_COOP_GROUP_INSTR_OFFSETS
	.align		4
.L_402:
        /*007c*/ 	.byte	0x04, 0x28
        /*007e*/ 	.short	(.L_404 - .L_403)


	//   ....[0]....
.L_403:
        /*0080*/ 	.word	0x00003e50


	//   ....[1]....
        /*0084*/ 	.word	0x00003e90


	//   ....[2]....
        /*0088*/ 	.word	0x00003ee0


	//   ....[3]....
        /*008c*/ 	.word	0x00003f00


	//   ....[4]....
        /*0090*/ 	.word	0x00006a60


	//   ....[5]....
        /*0094*/ 	.word	0x00006a70


	//   ....[6]....
        /*0098*/ 	.word	0x00006aa0


	//   ....[7]....
        /*009c*/ 	.word	0x00006ab0


	//   ....[8]....
        /*00a0*/ 	.word	0x00009790


	//   ....[9]....
        /*00a4*/ 	.word	0x000097a0


	//   ....[10]....
        /*00a8*/ 	.word	0x000097c0


	//   ....[11]....
        /*00ac*/ 	.word	0x000097e0


	//   ....[12]....
        /*00b0*/ 	.word	0x0000a9d0


	//   ....[13]....
        /*00b4*/ 	.word	0x0000aa10


	//   ....[14]....
        /*00b8*/ 	.word	0x0000aa80


	//   ....[15]....
        /*00bc*/ 	.word	0x0000aa90


	//----- nvinfo : EIATTR_EXIT_INSTR_OFFSETS
	.align		4
.L_404:
        /*00c0*/ 	.byte	0x04, 0x1c
        /*00c2*/ 	.short	(.L_406 - .L_405)


	//   ....[0]....
.L_405:
        /*00c4*/ 	.word	0x000002d0


	//   ....[1]....
        /*00c8*/ 	.word	0x0000be20


	//   ....[2]....
        /*00cc*/ 	.word	0x0000bef0


	//   ....[3]....
        /*00d0*/ 	.word	0x0000bf10


	//   ....[4]....
        /*00d4*/ 	.word	0x0000c870


	//   ....[5]....
        /*00d8*/ 	.word	0x0000c8f0


	//----- nvinfo : EIATTR_CTAIDZ_USED
	.align		4
.L_406:
        /*00dc*/ 	.byte	0x01, 0x04
	.zero		2


	//----- nvinfo : EIATTR_CRS_STACK_SIZE
	.align		4
        /*00e0*/ 	.byte	0x04, 0x1e
        /*00e2*/ 	.short	(.L_408 - .L_407)
.L_407:
        /*00e4*/ 	.word	0x00000000
.L_408:


//--------------------- .nv.info._ZN5flash16flash_fwd_kernelI23Flash_fwd_kernel_traitsILi128ELi128ELi32ELi4ELb0ELb0EN7cutlass6half_tE19Flash_kernel_traitsILi128ELi128ELi32ELi4ES3_EELb1ELb1ELb0ELb0ELb0ELb0ELb0ELb0EEEvNS_16Flash_fwd_paramsE --------------------------
	.section	.nv.info._ZN5flash16flash_fwd_kernelI23Flash_fwd_kernel_traitsILi128ELi128ELi32ELi4ELb0ELb0EN7cutlass6half_tE19Flash_kernel_traitsILi128ELi128ELi32ELi4ES3_EELb1ELb1ELb0ELb0ELb0ELb0ELb0ELb0EEEvNS_16Flash_fwd_paramsE,"",@"SHT_CUDA_INFO"
	.sectionflags	@""
	.align	4


	//----- nvinfo : EIATTR_CUDA_API_VERSION
	.align		4
        /*0000*/ 	.byte	0x04, 0x37
        /*0002*/ 	.short	(.L_410 - .L_409)
.L_409:
        /*0004*/ 	.word	0x00000082


	//----- nvinfo : EIATTR_SW2861232_WAR
	.align		4
.L_410:
        /*0008*/ 	.byte	0x01, 0x35
	.zero		2


	//----- nvinfo : EIATTR_PARAM_CBANK
	.align		4
        /*000c*/ 	.byte	0x04, 0x0a
        /*000e*/ 	.short	(.L_412 - .L_411)
	.align		4
.L_411:
        /*0010*/ 	.word	index@(.nv.constant0._ZN5flash16flash_fwd_kernelI23Flash_fwd_kernel_traitsILi128ELi128ELi32ELi4ELb0ELb0EN7cutlass6half_tE19Flash_kernel_traitsILi128ELi128ELi32ELi4ES3_EELb1ELb1ELb0ELb0ELb0ELb0ELb0ELb0EEEvNS_16Flash_fwd_paramsE)
        /*0014*/ 	.short	0x0160
        /*0016*/ 	.short	0x01d0


	//----- nvinfo : EIATTR_CBANK_PARAM_SIZE
	.align		4
.L_412:
        /*0018*/ 	.byte	0x03, 0x19
        /*001a*/ 	.short	0x01d0


	//----- nvinfo : EIATTR_KPARAM_INFO
	.align		4
        /*001c*/ 	.byte	0x04, 0x17
        /*001e*/ 	.short	(.L_414 - .L_413)
.L_413:
        /*0020*/ 	.word	0x00000000
        /*0024*/ 	.short	0x0000
        /*0026*/ 	.short	0x0000
        /*0028*/ 	.byte	0x00, 0xf0, 0x41, 0x07


	//----- nvinfo : EIATTR_MAXREG_COUNT
	.align		4
.L_414:
        /*002c*/ 	.byte	0x03, 0x1b
        /*002e*/ 	.short	0x00ff


	//----- nvinfo : EIATTR_NUM_BARRIERS
	.align		4
        /*0030*/ 	.byte	0x02, 0x4c
        /*0032*/ 	.byte	0x01
	.zero		1


	//----- nvinfo : EIATTR_ANNOTATIONS
	.align		4
        /*0034*/ 	.byte	0x04, 0x55
        /*0036*/ 	.short	(.L_416 - .L_415)


	//   ....[0]....
.L_415:
        /* <DEDUP_REMOVED lines=32> */


	//----- nvinfo : EIATTR_MERCURY_ISA_VERSION
	.align		4
.L_416:
        /*0228*/ 	.byte	0x03, 0x5f
        /*022a*/ 	.short	0x0000


	//----- nvinfo : EIATTR_COOP_GROUP_MASK_REGIDS
	.align		4
        /*022c*/ 	.byte	0x04, 0x29
        /*022e*/ 	.short	(.L_418 - .L_417)


	//   ....[0]....
.L_417:
        /*0230*/ 	.word	0xffffffff


	//   ....[1]....
        /*0234*/ 	.word	0xffffffff


	//   ....[2]....
        /*0238*/ 	.word	0xffffffff


	//   ....[3]....
        /*023c*/ 	.word	0xffffffff


	//   ....[4]....
        /*0240*/ 	.word	0xffffffff


	//   ....[5]....
        /*0244*/ 	.word	0xffffffff


	//   ....[6]....
        /*0248*/ 	.word	0xffffffff


	//   ....[7]....
        /*024c*/ 	.word	0xffffffff


	//   ....[8]....
        /*0250*/ 	.word	0xffffffff


	//   ....[9]....
        /*0254*/ 	.word	0xffffffff


	//   ....[10]....
        /*0258*/ 	.word	0xffffffff


	//   ....[11]....
        /*025c*/ 	.word	0xffffffff


	//   ....[12]....
        /*0260*/ 	.word	0xffffffff


	//   ....[13]....
        /*0264*/ 	.word	0xffffffff


	//   ....[14]....
        /*0268*/ 	.word	0xffffffff


	//   ....[15]....
        /*026c*/ 	.word	0xffffffff


	//   ....[16]....
        /*0270*/ 	.word	0xffffffff


	//   ....[17]....
        /*0274*/ 	.word	0xffffffff


	//   ....[18]....
        /*0278*/ 	.word	0xffffffff


	//   ....[19]....
        /*027c*/ 	.word	0xffffffff


	//   ....[20]....
        /*0280*/ 	.word	0xffffffff


	//   ....[21]....
        /*0284*/ 	.word	0xffffffff


	//   ....[22]....
        /*0288*/ 	.word	0xffffffff


	//   ....[23]....
        /*028c*/ 	.word	0xffffffff


	//   ....[24]....
        /*0290*/ 	.word	0xffffffff


	//   ....[25]....
        /*0294*/ 	.word	0xffffffff


	//   ....[26]....
        /*0298*/ 	.word	0xffffffff


	//   ....[27]....
        /*029c*/ 	.word	0xffffffff


	//   ....[28]....
        /*02a0*/ 	.word	0xffffffff


	//   ....[29]....
        /*02a4*/ 	.word	0xffffffff


	//   ....[30]....
        /*02a8*/ 	.word	0xffffffff


	//   ....[31]....
        /*02ac*/ 	.word	0xffffffff


	//   ....[32]....
        /*02b0*/ 	.word	0xffffffff


	//   ....[33]....
        /*02b4*/ 	.word	0xffffffff


	//   ....[34]....
        /*02b8*/ 	.word	0xffffffff


	//   ....[35]....
        /*02bc*/ 	.word	0xffffffff


	//   ....[36]....
        /*02c0*/ 	.word	0xffffffff


	//   ....[37]....
        /*02c4*/ 	.word	0xffffffff


	//   ....[38]....
        /*02c8*/ 	.word	0xffffffff


	//   ....[39]....
        /*02cc*/ 	.word	0xffffffff


	//   ....[40]....
        /*02d0*/ 	.word	0xffffffff


	//   ....[41]....
        /*02d4*/ 	.word	0xffffffff


	//   ....[42]....
        /*02d8*/ 	.word	0xffffffff


	//   ....[43]....
        /*02dc*/ 	.word	0xffffffff


	//   ....[44]....
        /*02e0*/ 	.word	0xffffffff


	//   ....[45]....
        /*02e4*/ 	.word	0xffffffff


	//   ....[46]....
        /*02e8*/ 	.word	0xffffffff


	//   ....[47]....
        /*02ec*/ 	.word	0xffffffff


	//   ....[48]....
        /*02f0*/ 	.word	0xffffffff


	//   ....[49]....
        /*02f4*/ 	.word	0xffffffff


	//   ....[50]....
        /*02f8*/ 	.word	0xffffffff


	//   ....[51]....
        /*02fc*/ 	.word	0xffffffff


	//   ....[52]....
        /*0300*/ 	.word	0xffffffff


	//   ....[53]....
        /*0304*/ 	.word	0xffffffff


	//   ....[54]....
        /*0308*/ 	.word	0xffffffff


	//   ....[55]....
        /*030c*/ 	.word	0xffffffff


	//----- nvinfo : EIATTR_COOP_GROUP_INSTR_OFFSETS
	.align		4
.L_418:
        /*0310*/ 	.byte	0x04, 0x28
        /*0312*/ 	.short	(.L_420 - .L_419)


	//   ....[0]....
.L_419:
        /*0314*/ 	.word	0x00003bc0


	//   ....[1]....
        /*0318*/ 	.word	0x00003c00


	//   ....[2]....
        /*031c*/ 	.word	0x00003d60


	//   ....[3]....
        /*0320*/ 	.word	0x00003e10


	//   ....[4]....
        /*0324*/ 	.word	0x00004010


	//   ....[5]....
        /*0328*/ 	.word	0x00004040


	//   ....[6]....
        /*032c*/ 	.word	0x00004180


	//   ....[7]....
        /*0330*/ 	.word	0x000041b0


	//   ....[8]....
        /*0334*/ 	.word	0x00006600


	//   ....[9]....
        /*0338*/ 	.word	0x000068c0


	//   ....[10]....
        /*033c*/ 	.word	0x00006970


	//   ....[11]....
        /*0340*/ 	.word	0x00006a80


	//   ....[12]....
        /*0344*/ 	.word	0x00006ac0


	//   ....[13]....
        /*0348*/ 	.word	0x00006c10


	//   ....[14]....
        /*034c*/ 	.word	0x00006c30


	//   ....[15]....
        /*0350*/ 	.word	0x00006cc0


	//   ....[16]....
        /*0354*/ 	.word	0x00009d80


	//   ....[17]....
        /*0358*/ 	.word	0x00009ea0


	//   ....[18]....
        /*035c*/ 	.word	0x00009f60


	//   ....[19]....
        /*0360*/ 	.word	0x00009fe0


	//   ....[20]....
        /*0364*/ 	.word	0x0000a050


	//   ....[21]....
        /*0368*/ 	.word	0x0000a0f0


	//   ....[22]....
        /*036c*/ 	.word	0x0000a130


	//   ....[23]....
        /*0370*/ 	.word	0x0000a1e0


	//   ....[24]....
        /*0374*/ 	.word	0x0000d440


	//   ....[25]....
        /*0378*/ 	.word	0x0000d610


	//   ....[26]....
        /*037c*/ 	.word	0x0000d640


	//   ....[27]....
        /*0380*/ 	.word	0x0000d7c0


	//   ....[28]....
        /*0384*/ 	.word	0x0000d820


	//   ....[29]....
        /*0388*/ 	.word	0x0000d920


	//   ....[30]....
        /*038c*/ 	.word	0x0000d950


	//   ....[31]....
        /*0390*/ 	.word	0x0000da00


	//   ....[32]....
        /*0394*/ 	.word	0x00010b70


	//   ....[33]....
        /*0398*/ 	.word	0x00010bf0


	//   ....[34]....
        /*039c*/ 	.word	0x00010c00


	//   ....[35]....
        /*03a0*/ 	.word	0x00010c30


	//   ....[36]....
        /*03a4*/ 	.word	0x00010ca0


	//   ....[37]....
        /*03a8*/ 	.word	0x00010cc0


	//   ....[38]....
        /*03ac*/ 	.word	0x00010d20


	//   ....[39]....
        /*03b0*/ 	.word	0x00010f30


	//   ....[40]....
        /*03b4*/ 	.word	0x00013e00


	//   ....[41]....
        /*03b8*/ 	.word	0x00013e80


	//   ....[42]....
        /*03bc*/ 	.word	0x00013ea0


	//   ....[43]....
        /*03c0*/ 	.word	0x00013ee0


	//   ....[44]....
        /*03c4*/ 	.word	0x00013ef0


	//   ....[45]....
        /*03c8*/ 	.word	0x00013f00


	//   ....[46]....
        /*03cc*/ 	.word	0x00014350


	//   ....[47]....
        /*03d0*/ 	.word	0x00014470


	//   ....[48]....
        /*03d4*/ 	.word	0x00015ed0


	//   ....[49]....
        /*03d8*/ 	.word	0x00015f10


	//   ....[50]....
        /*03dc*/ 	.word	0x00015f50


	//   ....[51]....
        /*03e0*/ 	.word	0x00015f90


	//   ....[52]....
        /*03e4*/ 	.word	0x00016010


	//   ....[53]....
        /*03e8*/ 	.word	0x00016040


	//   ....[54]....
        /*03ec*/ 	.word	0x00016070


	//   ....[55]....
        /*03f0*/ 	.word	0x000161a0


	//----- nvinfo : EIATTR_EXIT_INSTR_OFFSETS
	.align		4
.L_420:
        /*03f4*/ 	.byte	0x04, 0x1c
        /*03f6*/ 	.short	(.L_422 - .L_421)


	//   ....[0]....
.L_421:
        /*03f8*/ 	.word	0x00000730


	//   ....[1]....
        /*03fc*/ 	.word	0x00018370


	//   ....[2]....
        /*0400*/ 	.word	0x00018450


	//   ....[3]....
        /*0404*/ 	.word	0x00018470


	//   ....[4]....
        /*0408*/ 	.word	0x00019530


	//   ....[5]....
        /*040c*/ 	.word	0x000195b0


	//----- nvinfo : EIATTR_CTAIDZ_USED
	.align		4
.L_422:
        /*0410*/ 	.byte	0x01, 0x04
	.zero		2


	//----- nvinfo : EIATTR_CRS_STACK_SIZE
	.align		4
        /*0414*/ 	.byte	0x04, 0x1e
        /*0416*/ 	.short	(.L_424 - .L_423)
.L_423:
        /*0418*/ 	.word	0x00000000
.L_424:


//--------------------- .nv.info._ZN5flash16flash_fwd_kernelI23Flash_fwd_kernel_traitsILi128ELi128ELi32ELi4ELb0ELb0EN7cutlass6half_tE19Flash_kernel_traitsILi128ELi128ELi32ELi4ES3_EELb1ELb1ELb0ELb0ELb1ELb1ELb0ELb0EEEvNS_16Flash_fwd_paramsE --------------------------
	.section	.nv.info._ZN5flash16flash_fwd_kernelI23Flash_fwd_kernel_traitsILi128ELi128ELi32ELi4ELb0ELb0EN7cutlass6half_tE19Flash_kernel_traitsILi128ELi128ELi32ELi4ES3_EELb1ELb1ELb0ELb0ELb1ELb1ELb0ELb0EEEvNS_16Flash_fwd_paramsE,"",@"SHT_CUDA_INFO"
	.sectionflags	@""
	.align	4


	//----- nvinfo : EIATTR_CUDA_API_VERSION
	.align		4
        /*0000*/ 	.byte	0x04, 0x37
        /*0002*/ 	.short	(.L_426 - .L_425)
.L_425:
        /*0004*/ 	.word	0x00000082


	//----- nvinfo : EIATTR_SW2861232_WAR
	.align		4
.L_426:
        /*0008*/ 	.byte	0x01, 0x35
	.zero		2


	//----- nvinfo : EIATTR_PARAM_CBANK
	.align		4
        /*000c*/ 	.byte	0x04, 0x0a
        /*000e*/ 	.short	(.L_428 - .L_427)
	.align		4
.L_427:
        /*0010*/ 	.word	index@(.nv.constant0._ZN5flash16flash_fwd_kernelI23Flash_fwd_kernel_traitsILi128ELi128ELi32ELi4ELb0ELb0EN7cutlass6half_tE19Flash_kernel_traitsILi128ELi128ELi32ELi4ES3_EELb1ELb1ELb0ELb0ELb1ELb1ELb0ELb0EEEvNS_16Flash_fwd_paramsE)
        /*0014*/ 	.short	0x0160
        /*0016*/ 	.short	0x01d0


	//----- nvinfo : EIATTR_CBANK_PARAM_SIZE
	.align		4
.L_428:
        /*0018*/ 	.byte	0x03, 0x19
        /*001a*/ 	.short	0x01d0


	//----- nvinfo : EIATTR_KPARAM_INFO
	.align		4
        /*001c*/ 	.byte	0x04, 0x17
        /*001e*/ 	.short	(.L_430 - .L_429)
.L_429:
        /*0020*/ 	.word	0x00000000
        /*0024*/ 	.short	0x0000
        /*0026*/ 	.short	0x0000
        /*0028*/ 	.byte	0x00, 0xf0, 0x41, 0x07


	//----- nvinfo : EIATTR_MAXREG_COUNT
	.align		4
.L_430:
        /*002c*/ 	.byte	0x03, 0x1b
        /*002e*/ 	.short	0x00ff


	//----- nvinfo : EIATTR_NUM_BARRIERS
	.align		4
        /*0030*/ 	.byte	0x02, 0x4c
        /*0032*/ 	.byte	0x01
	.zero		1


	//----- nvinfo : EIATTR_ANNOTATIONS
	.align		4
        /*0034*/ 	.byte	0x04, 0x55
        /*0036*/ 	.short	(.L_432 - .L_431)


	//   ....[0]....
.L_431:
        /* <DEDUP_REMOVED lines=11> */


	//----- nvinfo : EIATTR_MERCURY_ISA_VERSION
	.align		4
.L_432:
        /*00d8*/ 	.byte	0x03, 0x5f
        /*00da*/ 	.short	0x0000


	//----- nvinfo : EIATTR_COOP_GROUP_MASK_REGIDS
	.align		4
        /*00dc*/ 	.byte	0x04, 0x29
        /*00de*/ 	.short	(.L_434 - .L_433)


	//   ....[0]....
.L_433:
        /*00e0*/ 	.word	0xffffffff


	//   ....[1]....
        /*00e4*/ 	.word	0xffffffff


	//   ....[2]....
        /*00e8*/ 	.word	0xffffffff


	//   ....[3]....
        /*00ec*/ 	.word	0xffffffff


	//   ....[4]....
        /*00f0*/ 	.word	0xffffffff


	//   ....[5]....
        /*00f4*/ 	.word	0xffffffff


	//   ....[6]....
        /*00f8*/ 	.word	0xffffffff


	//   ....[7]....
        /*00fc*/ 	.word	0xffffffff


	//   ....[8]....
        /*0100*/ 	.word	0xffffffff


	//   ....[9]....
        /*0104*/ 	.word	0xffffffff


	//   ....[10]....
        /*0108*/ 	.word	0xffffffff


	//   ....[11]....
        /*010c*/ 	.word	0xffffffff


	//   ....[12]....
        /*0110*/ 	.word	0xffffffff


	//   ....[13]....
        /*0114*/ 	.word	0xffffffff


	//   ....[14]....
        /*0118*/ 	.word	0xffffffff


	//   ....[15]....
        /*011c*/ 	.word	0xffffffff


	//   ....[16]....
        /*0120*/ 	.word	0xffffffff


	//   ....[17]....
        /*0124*/ 	.word	0xffffffff


	//   ....[18]....
        /*0128*/ 	.word	0xffffffff


	//   ....[19]....
        /*012c*/ 	.word	0xffffffff


	//   ....[20]....
        /*0130*/ 	.word	0xffffffff


	//   ....[21]....
        /*0134*/ 	.word	0xffffffff


	//   ....[22]....
        /*0138*/ 	.word	0xffffffff


	//   ....[23]....
        /*013c*/ 	.word	0xffffffff


	//   ....[24]....
        /*0140*/ 	.word	0xffffffff


	//   ....[25]....
        /*0144*/ 	.word	0xffffffff


	//   ....[26]....
        /*0148*/ 	.word	0xffffffff


	//   ....[27]....
        /*014c*/ 	.word	0xffffffff


	//   ....[28]....
        /*0150*/ 	.word	0xffffffff


	//   ....[29]....
        /*0154*/ 	.word	0xffffffff


	//   ....[30]....
        /*0158*/ 	.word	0xffffffff


	//   ....[31]....
        /*015c*/ 	.word	0xffffffff


	//   ....[32]....
        /*0160*/ 	.word	0xffffffff


	//   ....[33]....
        /*0164*/ 	.word	0xffffffff


	//   ....[34]....
        /*0168*/ 	.word	0xffffffff


	//   ....[35]....
        /*016c*/ 	.word	0xffffffff


	//   ....[36]....
        /*0170*/ 	.word	0xffffffff


	//   ....[37]....
        /*0174*/ 	.word	0xffffffff


	//   ....[38]....
        /*0178*/ 	.word	0xffffffff


	//   ....[39]....
        /*017c*/ 	.word	0xffffffff


	//   ....[40]....
        /*0180*/ 	.word	0xffffffff


	//   ....[41]....
        /*0184*/ 	.word	0xffffffff


	//   ....[42]....
        /*0188*/ 	.word	0xffffffff


	//   ....[43]....
        /*018c*/ 	.word	0xffffffff


	//   ....[44]....
        /*0190*/ 	.word	0xffffffff


	//   ....[45]....
        /*0194*/ 	.word	0xffffffff


	//   ....[46]....
        /*0198*/ 	.word	0xffffffff


	//   ....[47]....
        /*019c*/ 	.word	0xffffffff


	//----- nvinfo : EIATTR_COOP_GROUP_INSTR_OFFSETS
	.align		4
.L_434:
        /*01a0*/ 	.byte	0x04, 0x28
        /*01a2*/ 	.short	(.L_436 - .L_435)


	//   ....[0]....
.L_435:
        /*01a4*/ 	.word	0x00002300


	//   ....[1]....
        /*01a8*/ 	.word	0x00002380


	//   ....[2]....
        /*01ac*/ 	.word	0x00002410


	//   ....[3]....
        /*01b0*/ 	.word	0x00002550


	//   ....[4]....
        /*01b4*/ 	.word	0x000026b0


	//   ....[5]....
        /*01b8*/ 	.word	0x000026f0


	//   ....[6]....
        /*01bc*/ 	.word	0x00002860


	//   ....[7]....
        /*01c0*/ 	.word	0x000028a0


	//   ....[8]....
        /*01c4*/ 	.word	0x00004ad0


	//   ....[9]....
        /*01c8*/ 	.word	0x00004b00


	//   ....[10]....
        /*01cc*/ 	.word	0x00004bd0


	//   ....[11]....
        /*01d0*/ 	.word	0x00004c20


	//   ....[12]....
        /*01d4*/ 	.word	0x00004c40


	//   ....[13]....
        /*01d8*/ 	.word	0x00004dd0


	//   ....[14]....
        /*01dc*/ 	.word	0x00004ef0


	//   ....[15]....
        /*01e0*/ 	.word	0x00004f50


	//   ....[16]....
        /*01e4*/ 	.word	0x00007c20


	//   ....[17]....
        /*01e8*/ 	.word	0x00007e90


	//   ....[18]....
        /*01ec*/ 	.word	0x00007f10


	//   ....[19]....
        /*01f0*/ 	.word	0x00007fd0


	//   ....[20]....
        /*01f4*/ 	.word	0x000080d0


	//   ....[21]....
        /*01f8*/ 	.word	0x00008120


	//   ....[22]....
        /*01fc*/ 	.word	0x00008180


	//   ....[23]....
        /*0200*/ 	.word	0x00008310


	//   ....[24]....
        /*0204*/ 	.word	0x0000ad80


	//   ....[25]....
        /*0208*/ 	.word	0x0000adb0


	//   ....[26]....
        /*020c*/ 	.word	0x0000ae60


	//   ....[27]....
        /*0210*/ 	.word	0x0000ae90


	//   ....[28]....
        /*0214*/ 	.word	0x0000aff0


	//   ....[29]....
        /*0218*/ 	.word	0x0000b0a0


	//   ....[30]....
        /*021c*/ 	.word	0x0000b1a0


	//   ....[31]....
        /*0220*/ 	.word	0x0000b240


	//   ....[32]....
        /*0224*/ 	.word	0x0000dbf0


	//   ....[33]....
        /*0228*/ 	.word	0x0000dc40


	//   ....[34]....
        /*022c*/ 	.word	0x0000dc70


	//   ....[35]....
        /*0230*/ 	.word	0x0000dcc0


	//   ....[36]....
        /*0234*/ 	.word	0x0000dcd0


	//   ....[37]....
        /*0238*/ 	.word	0x0000dce0


	//   ....[38]....
        /*023c*/ 	.word	0x0000df50


	//   ....[39]....
        /*0240*/ 	.word	0x0000e090


	//   ....[40]....
        /*0244*/ 	.word	0x0000fd30


	//   ....[41]....
        /*0248*/ 	.word	0x0000fd70


	//   ....[42]....
        /*024c*/ 	.word	0x0000fdb0


	//   ....[43]....
        /*0250*/ 	.word	0x0000fde0


	//   ....[44]....
        /*0254*/ 	.word	0x0000fe40


	//   ....[45]....
        /*0258*/ 	.word	0x0000fe60


	//   ....[46]....
        /*025c*/ 	.word	0x0000fe80


	//   ....[47]....
        /*0260*/ 	.word	0x0000fec0


	//----- nvinfo : EIATTR_EXIT_INSTR_OFFSETS
	.align		4
.L_436:
        /*0264*/ 	.byte	0x04, 0x1c
        /*0266*/ 	.short	(.L_438 - .L_437)


	//   ....[0]....
.L_437:
        /*0268*/ 	.word	0x00000490


	//   ....[1]....
        /*026c*/ 	.word	0x00011b10


	//   ....[2]....
        /*0270*/ 	.word	0x00012510


	//   ....[3]....
        /*0274*/ 	.word	0x00012590


	//----- nvinfo : EIATTR_CTAIDZ_USED
	.align		4
.L_438:
        /*0278*/ 	.byte	0x01, 0x04
	.zero		2


	//----- nvinfo : EIATTR_CRS_STACK_SIZE
	.align		4
        /*027c*/ 	.byte	0x04, 0x1e
        /*027e*/ 	.short	(.L_440 - .L_439)
.L_439:
        /*0280*/ 	.word	0x00000000
.L_440:


//--------------------- .nv.info._ZN5flash16flash_fwd_kernelI23Flash_fwd_kernel_traitsILi128ELi128ELi32ELi4ELb0ELb0EN7cutlass6half_tE19Flash_kernel_traitsILi128ELi128ELi32ELi4ES3_EELb0ELb1ELb0ELb0ELb1ELb1ELb1ELb0EEEvNS_16Flash_fwd_paramsE --------------------------
	.section	.nv.info._ZN5flash16flash_fwd_kernelI23Flash_fwd_kernel_traitsILi128ELi128ELi32ELi4ELb0ELb0EN7cutlass6half_tE19Flash_kernel_traitsILi128ELi128ELi32ELi4ES3_EELb0ELb1ELb0ELb0ELb1ELb1ELb1ELb0EEEvNS_16Flash_fwd_paramsE,"",@"SHT_CUDA_INFO"
	.sectionflags	@""
	.align	4


	//----- nvinfo : EIATTR_CUDA_API_VERSION
	.align		4
        /*0000*/ 	.byte	0x04, 0x37
        /*0002*/ 	.short	(.L_442 - .L_441)
.L_441:
        /*0004*/ 	.word	0x00000082


	//----- nvinfo : EIATTR_SW2861232_WAR
	.align		4
.L_442:
        /*0008*/ 	.byte	0x01, 0x35
	.zero		2


	//----- nvinfo : EIATTR_PARAM_CBANK
	.align		4
        /*000c*/ 	.byte	0x04, 0x0a
        /*000e*/ 	.short	(.L_444 - .L_443)
	.align		4
.L_443:
        /*0010*/ 	.word	index@(.nv.constant0._ZN5flash16flash_fwd_kernelI23Flash_fwd_kernel_traitsILi128ELi128ELi32ELi4ELb0ELb0EN7cutlass6half_tE19Flash_kernel_traitsILi128ELi128ELi32ELi4ES3_EELb0ELb1ELb0ELb0ELb1ELb1ELb1ELb0EEEvNS_16Flash_fwd_paramsE)
        /*0014*/ 	.short	0x0160
        /*0016*/ 	.short	0x01d0


	//----- nvinfo : EIATTR_CBANK_PARAM_SIZE
	.align		4
.L_444:
        /*0018*/ 	.byte	0x03, 0x19
        /*001a*/ 	.short	0x01d0


	//----- nvinfo : EIATTR_KPARAM_INFO
	.align		4
        /*001c*/ 	.byte	0x04, 0x17
        /*001e*/ 	.short	(.L_446 - .L_445)
.L_445:
        /*0020*/ 	.word	0x00000000
        /*0024*/ 	.short	0x0000
        /*0026*/ 	.short	0x0000
        /*0028*/ 	.byte	0x00, 0xf0, 0x41, 0x07


	//----- nvinfo : EIATTR_MAXREG_COUNT
	.align		4
.L_446:
        /*002c*/ 	.byte	0x03, 0x1b
        /*002e*/ 	.short	0x00ff


	//----- nvinfo : EIATTR_NUM_BARRIERS
	.align		4
        /*0030*/ 	.byte	0x02, 0x4c
        /*0032*/ 	.byte	0x01
	.zero		1


	//----- nvinfo : EIATTR_ANNOTATIONS
	.align		4
        /*0034*/ 	.byte	0x04, 0x55
        /*0036*/ 	.short	(.L_448 - .L_447)


	//   ....[0]....
.L_447:
        /* <DEDUP_REMOVED lines=15> */


	//----- nvinfo : EIATTR_MERCURY_ISA_VERSION
	.align		4
.L_448:
        /*0118*/ 	.byte	0x03, 0x5f
        /*011a*/ 	.short	0x0000


	//----- nvinfo : EIATTR_COOP_GROUP_MASK_REGIDS
	.align		4
        /*011c*/ 	.byte	0x04, 0x29
        /*011e*/ 	.short	(.L_450 - .L_449)


	//   ....[0]....
.L_449:
        /*0120*/ 	.word	0xffffffff


	//   ....[1]....
        /*0124*/ 	.word	0xffffffff


	//   ....[2]....
        /*0128*/ 	.word	0xffffffff


	//   ....[3]....
        /*012c*/ 	.word	0xffffffff


	//   ....[4]....
        /*0130*/ 	.word	0xffffffff


	//   ....[5]....
        /*0134*/ 	.word	0xffffffff


	//   ....[6]....
        /*0138*/ 	.word	0xffffffff


	//   ....[7]....
        /*013c*/ 	.word	0xffffffff


	//   ....[8]....
        /*0140*/ 	.word	0xffffffff


	//   ....[9]....
        /*0144*/ 	.word	0xffffffff


	//   ....[10]....
        /*0148*/ 	.word	0xffffffff


	//   ....[11]....
        /*014c*/ 	.word	0xffffffff


	//   ....[12]....
        /*0150*/ 	.word	0xffffffff


	//   ....[13]....
        /*0154*/ 	.word	0xffffffff


	//   ....[14]....
        /*0158*/ 	.word	0xffffffff


	//   ....[15]....
        /*015c*/ 	.word	0xffffffff


	//   ....[16]....
        /*0160*/ 	.word	0xffffffff


	//   ....[17]....
        /*0164*/ 	.word	0xffffffff


	//   ....[18]....
        /*0168*/ 	.word	0xffffffff


	//   ....[19]....
        /*016c*/ 	.word	0xffffffff


	//   ....[20]....
        /*0170*/ 	.word	0xffffffff


	//   ....[21]....
        /*0174*/ 	.word	0xffffffff


	//   ....[22]....
        /*0178*/ 	.word	0xffffffff


	//   ....[23]....
        /*017c*/ 	.word	0xffffffff


	//   ....[24]....
        /*0180*/ 	.word	0xffffffff


	//   ....[25]....
        /*0184*/ 	.word	0xffffffff


	//   ....[26]....
        /*0188*/ 	.word	0xffffffff


	//   ....[27]....
        /*018c*/ 	.word	0xffffffff


	//   ....[28]....
        /*0190*/ 	.word	0xffffffff


	//   ....[29]....
        /*0194*/ 	.word	0xffffffff


	//   ....[30]....
        /*0198*/ 	.word	0xffffffff


	//   ....[31]....
        /*019c*/ 	.word	0xffffffff


	//   ....[32]....
        /*01a0*/ 	.word	0xffffffff


	//   ....[33]....
        /*01a4*/ 	.word	0xffffffff


	//   ....[34]....
        /*01a8*/ 	.word	0xffffffff


	//   ....[35]....
        /*01ac*/ 	.word	0xffffffff


	//   ....[36]....
        /*01b0*/ 	.word	0xffffffff


	//   ....[37]....
        /*01b4*/ 	.word	0xffffffff


	//   ....[38]....
        /*01b8*/ 	.word	0xffffffff


	//   ....[39]....
        /*01bc*/ 	.word	0xffffffff


	//   ....[40]....
        /*01c0*/ 	.word	0xffffffff


	//   ....[41]....
        /*01c4*/ 	.word	0xffffffff


	//   ....[42]....
        /*01c8*/ 	.word	0xffffffff


	//   ....[43]....
        /*01cc*/ 	.word	0xffffffff


	//   ....[44]....
        /*01d0*/ 	.word	0xffffffff


	//   ....[45]....
        /*01d4*/ 	.word	0xffffffff


	//   ....[46]....
        /*01d8*/ 	.word	0xffffffff


	//   ....[47]....
        /*01dc*/ 	.word	0xffffffff


	//----- nvinfo : EIATTR_COOP_GROUP_INSTR_OFFSETS
	.align		4
.L_450:
        /*01e0*/ 	.byte	0x04, 0x28
        /*01e2*/ 	.short	(.L_452 - .L_451)


	//   ....[0]....
.L_451:
        /*01e4*/ 	.word	0x00002140


	//   ....[1]....
        /*01e8*/ 	.word	0x00002220


	//   ....[2]....
        /*01ec*/ 	.word	0x00002250


	//   ....[3]....
        /*01f0*/ 	.word	0x000022a0


	//   ....[4]....
        /*01f4*/ 	.word	0x00002730


	//   ....[5]....
        /*01f8*/ 	.word	0x000027c0


	//   ....[6]....
        /*01fc*/ 	.word	0x00002840


	//   ....[7]....
        /*0200*/ 	.word	0x000028c0


	//   ....[8]....
        /*0204*/ 	.word	0x000043e0


	//   ....[9]....
        /*0208*/ 	.word	0x00004430


	//   ....[10]....
        /*020c*/ 	.word	0x00004450


	//   ....[11]....
        /*0210*/ 	.word	0x00004470


	//   ....[12]....
        /*0214*/ 	.word	0x00004890


	//   ....[13]....
        /*0218*/ 	.word	0x000049e0


	//   ....[14]....
        /*021c*/ 	.word	0x00004a20


	//   ....[15]....
        /*0220*/ 	.word	0x00004db0


	//   ....[16]....
        /*0224*/ 	.word	0x00006e80


	//   ....[17]....
        /*0228*/ 	.word	0x00006ed0


	//   ....[18]....
        /*022c*/ 	.word	0x00006f10


	//   ....[19]....
        /*0230*/ 	.word	0x00006f30


	//   ....[20]....
        /*0234*/ 	.word	0x00007470


	//   ....[21]....
        /*0238*/ 	.word	0x000077d0


	//   ....[22]....
        /*023c*/ 	.word	0x00007810


	//   ....[23]....
        /*0240*/ 	.word	0x00007ac0


	//   ....[24]....
        /*0244*/ 	.word	0x00009df0


	//   ....[25]....
        /*0248*/ 	.word	0x00009e40


	//   ....[26]....
        /*024c*/ 	.word	0x00009e60


	//   ....[27]....
        /*0250*/ 	.word	0x00009e80


	//   ....[28]....
        /*0254*/ 	.word	0x0000a190


	//   ....[29]....
        /*0258*/ 	.word	0x0000a280


	//   ....[30]....
        /*025c*/ 	.word	0x0000a2f0


	//   ....[31]....
        /*0260*/ 	.word	0x0000a830


	//   ....[32]....
        /*0264*/ 	.word	0x0000c5b0


	//   ....[33]....
        /*0268*/ 	.word	0x0000c6a0


	//   ....[34]....
        /*026c*/ 	.word	0x0000c6e0


	//   ....[35]....
        /*0270*/ 	.word	0x0000c6f0


	//   ....[36]....
        /*0274*/ 	.word	0x0000c700


	//   ....[37]....
        /*0278*/ 	.word	0x0000c730


	//   ....[38]....
        /*027c*/ 	.word	0x0000c780


	//   ....[39]....
        /*0280*/ 	.word	0x0000c7b0


	//   ....[40]....
        /*0284*/ 	.word	0x0000ddc0


	//   ....[41]....
        /*0288*/ 	.word	0x0000ddf0


	//   ....[42]....
        /*028c*/ 	.word	0x0000de50


	//   ....[43]....
        /*0290*/ 	.word	0x0000de70


	//   ....[44]....
        /*0294*/ 	.word	0x0000df50


	//   ....[45]....
        /*0298*/ 	.word	0x0000df70


	//   ....[46]....
        /*029c*/ 	.word	0x0000df80


	//   ....[47]....
        /*02a0*/ 	.word	0x0000dfd0


	//----- nvinfo : EIATTR_EXIT_INSTR_OFFSETS
	.align		4
.L_452:
        /*02a4*/ 	.byte	0x04, 0x1c
        /*02a6*/ 	.short	(.L_454 - .L_453)


	//   ....[0]....
.L_453:
        /*02a8*/ 	.word	0x00000170


	//   ....[1]....
        /*02ac*/ 	.word	0x0000fb70


	//   ....[2]....
        /*02b0*/ 	.word	0x00010500


	//   ....[3]....
        /*02b4*/ 	.word	0x00010580


	//----- nvinfo : EIATTR_CTAIDZ_USED
	.align		4
.L_454:
        /*02b8*/ 	.byte	0x01, 0x04
	.zero		2


	//----- nvinfo : EIATTR_CRS_STACK_SIZE
	.align		4
        /*02bc*/ 	.byte	0x04, 0x1e
        /*02be*/ 	.short	(.L_456 - .L_455)
.L_455:
        /*02c0*/ 	.word	0x00000000
.L_456:


//--------------------- .nv.info._ZN5flash16flash_fwd_kernelI23Flash_fwd_kernel_traitsILi128ELi128ELi32ELi4ELb0ELb0EN7cutlass6half_tE19Flash_kernel_traitsILi128ELi128ELi32ELi4ES3_EELb1ELb1ELb0ELb0ELb0ELb1ELb0ELb0EEEvNS_16Flash_fwd_paramsE --------------------------
	.section	.nv.info._ZN5flash16flash_fwd_kernelI23Flash_fwd_kernel_traitsILi128ELi128ELi32ELi4ELb0ELb0EN7cutlass6half_tE19Flash_kernel_traitsILi128ELi128ELi32ELi4ES3_EELb1ELb1ELb0ELb0ELb0ELb1ELb0ELb0EEEvNS_16Flash_fwd_paramsE,"",@"SHT_CUDA_INFO"
	.sectionflags	@""
	.align	4


	//----- nvinfo : EIATTR_CUDA_API_VERSION
	.align		4
        /*0000*/ 	.byte	0x04, 0x37
        /*0002*/ 	.short	(.L_458 - .L_457)
.L_457:
        /*0004*/ 	.word	0x00000082


	//----- nvinfo : EIATTR_SW2861232_WAR
	.align		4
.L_458:
        /*0008*/ 	.byte	0x01, 0x35
	.zero		2


	//----- nvinfo : EIATTR_PARAM_CBANK
	.align		4
        /*000c*/ 	.byte	0x04, 0x0a
        /*000e*/ 	.short	(.L_460 - .L_459)
	.align		4
.L_459:
        /*0010*/ 	.word	index@(.nv.constant0._ZN5flash16flash_fwd_kernelI23Flash_fwd_kernel_traitsILi128ELi128ELi32ELi4ELb0ELb0EN7cutlass6half_tE19Flash_kernel_traitsILi128ELi128ELi32ELi4ES3_EELb1ELb1ELb0ELb0ELb0ELb1ELb0ELb0EEEvNS_16Flash_fwd_paramsE)
        /*0014*/ 	.short	0x0160
        /*0016*/ 	.short	0x01d0


	//----- nvinfo : EIATTR_CBANK_PARAM_SIZE
	.align		4
.L_460:
        /*0018*/ 	.byte	0x03, 0x19
        /*001a*/ 	.short	0x01d0


	//----- nvinfo : EIATTR_KPARAM_INFO
	.align		4
        /*001c*/ 	.byte	0x04, 0x17
        /*001e*/ 	.short	(.L_462 - .L_461)
.L_461:
        /*0020*/ 	.word	0x00000000
        /*0024*/ 	.short	0x0000
        /*0026*/ 	.short	0x0000
        /*0028*/ 	.byte	0x00, 0xf0, 0x41, 0x07


	//----- nvinfo : EIATTR_MAXREG_COUNT
	.align		4
.L_462:
        /*002c*/ 	.byte	0x03, 0x1b
        /*002e*/ 	.short	0x00ff


	//----- nvinfo : EIATTR_NUM_BARRIERS
	.align		4
        /*0030*/ 	.byte	0x02, 0x4c
        /*0032*/ 	.byte	0x01
	.zero		1


	//----- nvinfo : EIATTR_ANNOTATIONS
	.align		4
        /*0034*/ 	.byte	0x04, 0x55
        /*0036*/ 	.short	(.L_464 - .L_463)


	//   ....[0]....
.L_463:
        /* <DEDUP_REMOVED lines=22> */


	//----- nvinfo : EIATTR_MERCURY_ISA_VERSION
	.align		4
.L_464:
        /*0180*/ 	.byte	0x03, 0x5f
        /*0182*/ 	.short	0x0000


	//----- nvinfo : EIATTR_COOP_GROUP_MASK_REGIDS
	.align		4
        /*0184*/ 	.byte	0x04, 0x29
        /*0186*/ 	.short	(.L_466 - .L_465)


	//   ....[0]....
.L_465:
        /*0188*/ 	.word	0xffffffff


	//   ....[1]....
        /*018c*/ 	.word	0xffffffff


	//   ....[2]....
        /*0190*/ 	.word	0xffffffff


	//   ....[3]....
        /*0194*/ 	.word	0xffffffff


	//   ....[4]....
        /*0198*/ 	.word	0xffffffff


	//   ....[5]....
        /*019c*/ 	.word	0xffffffff


	//   ....[6]....
        /*01a0*/ 	.word	0xffffffff


	//   ....[7]....
        /*01a4*/ 	.word	0xffffffff


	//   ....[8]....
        /*01a8*/ 	.word	0xffffffff


	//   ....[9]....
        /*01ac*/ 	.word	0xffffffff


	//   ....[10]....
        /*01b0*/ 	.word	0xffffffff


	//   ....[11]....
        /*01b4*/ 	.word	0xffffffff


	//   ....[12]....
        /*01b8*/ 	.word	0xffffffff


	//   ....[13]....
        /*01bc*/ 	.word	0xffffffff


	//   ....[14]....
        /*01c0*/ 	.word	0xffffffff


	//   ....[15]....
        /*01c4*/ 	.word	0xffffffff


	//   ....[16]....
        /*01c8*/ 	.word	0xffffffff


	//   ....[17]....
        /*01cc*/ 	.word	0xffffffff


	//   ....[18]....
        /*01d0*/ 	.word	0xffffffff


	//   ....[19]....
        /*01d4*/ 	.word	0xffffffff


	//   ....[20]....
        /*01d8*/ 	.word	0xffffffff


	//   ....[21]....
        /*01dc*/ 	.word	0xffffffff


	//   ....[22]....
        /*01e0*/ 	.word	0xffffffff


	//   ....[23]....
        /*01e4*/ 	.word	0xffffffff


	//   ....[24]....
        /*01e8*/ 	.word	0xffffffff


	//   ....[25]....
        /*01ec*/ 	.word	0xffffffff


	//   ....[26]....
        /*01f0*/ 	.word	0xffffffff


	//   ....[27]....
        /*01f4*/ 	.word	0xffffffff


	//   ....[28]....
        /*01f8*/ 	.word	0xffffffff


	//   ....[29]....
        /*01fc*/ 	.word	0xffffffff


	//   ....[30]....
        /*0200*/ 	.word	0xffffffff


	//   ....[31]....
        /*0204*/ 	.word	0xffffffff


	//   ....[32]....
        /*0208*/ 	.word	0xffffffff


	//   ....[33]....
        /*020c*/ 	.word	0xffffffff


	//   ....[34]....
        /*0210*/ 	.word	0xffffffff


	//   ....[35]....
        /*0214*/ 	.word	0xffffffff


	//   ....[36]....
        /*0218*/ 	.word	0xffffffff


	//   ....[37]....
        /*021c*/ 	.word	0xffffffff


	//   ....[38]....
        /*0220*/ 	.word	0xffffffff


	//   ....[39]....
        /*0224*/ 	.word	0xffffffff


	//   ....[40]....
        /*0228*/ 	.word	0xffffffff


	//   ....[41]....
        /*022c*/ 	.word	0xffffffff


	//   ....[42]....
        /*0230*/ 	.word	0xffffffff


	//   ....[43]....
        /*0234*/ 	.word	0xffffffff


	//   ....[44]....
        /*0238*/ 	.word	0xffffffff


	//   ....[45]....
        /*023c*/ 	.word	0xffffffff


	//   ....[46]....
        /*0240*/ 	.word	0xffffffff


	//   ....[47]....
        /*0244*/ 	.word	0xffffffff


	//   ....[48]....
        /*0248*/ 	.word	0xffffffff


	//   ....[49]....
        /*024c*/ 	.word	0xffffffff


	//   ....[50]....
        /*0250*/ 	.word	0xffffffff


	//   ....[51]....
        /*0254*/ 	.word	0xffffffff


	//   ....[52]....
        /*0258*/ 	.word	0xffffffff


	//   ....[53]....
        /*025c*/ 	.word	0xffffffff


	//   ....[54]....
        /*0260*/ 	.word	0xffffffff


	//   ....[55]....
        /*0264*/ 	.word	0xffffffff


	//----- nvinfo : EIATTR_COOP_GROUP_INSTR_OFFSETS
	.align		4
.L_466:
        /*0268*/ 	.byte	0x04, 0x28
        /*026a*/ 	.short	(.L_468 - .L_467)


	//   ....[0]....
.L_467:
        /*026c*/ 	.word	0x00002cd0


	//   ....[1]....
        /*0270*/ 	.word	0x00002d50


	//   ....[2]....
        /*0274*/ 	.word	0x00002e60


	//   ....[3]....
        /*0278*/ 	.word	0x00002ea0


	//   ....[4]....
        /*027c*/ 	.word	0x000032c0


	//   ....[5]....
        /*0280*/ 	.word	0x00003470


	//   ....[6]....
        /*0284*/ 	.word	0x000034f0


	//   ....[7]....
        /*0288*/ 	.word	0x00003710


	//   ....[8]....
        /*028c*/ 	.word	0x00005720


	//   ....[9]....
        /*0290*/ 	.word	0x00005800


	//   ....[10]....
        /*0294*/ 	.word	0x00005830


	//   ....[11]....
        /*0298*/ 	.word	0x00005910


	//   ....[12]....
        /*029c*/ 	.word	0x00005960


	//   ....[13]....
        /*02a0*/ 	.word	0x00005a60


	//   ....[14]....
        /*02a4*/ 	.word	0x00005af0


	//   ....[15]....
        /*02a8*/ 	.word	0x00005b70


	//   ....[16]....
        /*02ac*/ 	.word	0x00008780


	//   ....[17]....
        /*02b0*/ 	.word	0x000087d0


	//   ....[18]....
        /*02b4*/ 	.word	0x000088f0


	//   ....[19]....
        /*02b8*/ 	.word	0x00008980


	//   ....[20]....
        /*02bc*/ 	.word	0x000089b0


	//   ....[21]....
        /*02c0*/ 	.word	0x00008a00


	//   ....[22]....
        /*02c4*/ 	.word	0x00008a80


	//   ....[23]....
        /*02c8*/ 	.word	0x00008b40


	//   ....[24]....
        /*02cc*/ 	.word	0x0000b6a0


	//   ....[25]....
        /*02d0*/ 	.word	0x0000b950


	//   ....[26]....
        /*02d4*/ 	.word	0x0000b9c0


	//   ....[27]....
        /*02d8*/ 	.word	0x0000b9f0


	//   ....[28]....
        /*02dc*/ 	.word	0x0000ba30


	//   ....[29]....
        /*02e0*/ 	.word	0x0000bb20


	//   ....[30]....
        /*02e4*/ 	.word	0x0000bb50


	//   ....[31]....
        /*02e8*/ 	.word	0x0000bb80


	//   ....[32]....
        /*02ec*/ 	.word	0x0000e820


	//   ....[33]....
        /*02f0*/ 	.word	0x0000e890


	//   ....[34]....
        /*02f4*/ 	.word	0x0000e8d0


	//   ....[35]....
        /*02f8*/ 	.word	0x0000e960


	//   ....[36]....
        /*02fc*/ 	.word	0x0000e9b0


	//   ....[37]....
        /*0300*/ 	.word	0x0000ea00


	//   ....[38]....
        /*0304*/ 	.word	0x0000eaa0


	//   ....[39]....
        /*0308*/ 	.word	0x0000eb80


	//   ....[40]....
        /*030c*/ 	.word	0x00011570


	//   ....[41]....
        /*0310*/ 	.word	0x000115b0


	//   ....[42]....
        /*0314*/ 	.word	0x000115c0


	//   ....[43]....
        /*0318*/ 	.word	0x00011620


	//   ....[44]....
        /*031c*/ 	.word	0x00011650


	//   ....[45]....
        /*0320*/ 	.word	0x00011660


	//   ....[46]....
        /*0324*/ 	.word	0x000118e0


	//   ....[47]....
        /*0328*/ 	.word	0x00011980


	//   ....[48]....
        /*032c*/ 	.word	0x00013630


	//   ....[49]....
        /*0330*/ 	.word	0x00013670


	//   ....[50]....
        /*0334*/ 	.word	0x000136b0


	//   ....[51]....
        /*0338*/ 	.word	0x000136f0


	//   ....[52]....
        /*033c*/ 	.word	0x00013780


	//   ....[53]....
        /*0340*/ 	.word	0x000137b0


	//   ....[54]....
        /*0344*/ 	.word	0x000137e0


	//   ....[55]....
        /*0348*/ 	.word	0x00013810


	//----- nvinfo : EIATTR_EXIT_INSTR_OFFSETS
	.align		4
.L_468:
        /*034c*/ 	.byte	0x04, 0x1c
        /*034e*/ 	.short	(.L_470 - .L_469)


	//   ....[0]....
.L_469:
        /*0350*/ 	.word	0x000006e0


	//   ....[1]....
        /*0354*/ 	.word	0x00015930


	//   ....[2]....
        /*0358*/ 	.word	0x000159f0


	//   ....[3]....
        /*035c*/ 	.word	0x00016990


	//   ....[4]....
        /*0360*/ 	.word	0x00016a10


	//----- nvinfo : EIATTR_CTAIDZ_USED
	.align		4
.L_470:
        /*0364*/ 	.byte	0x01, 0x04
	.zero		2


	//----- nvinfo : EIATTR_CRS_STACK_SIZE
	.align		4
        /*0368*/ 	.byte	0x04, 0x1e
        /*036a*/ 	.short	(.L_472 - .L_471)
.L_471:
        /*036c*/ 	.word	0x00000000
.L_472:


//--------------------- .nv.info._ZN5flash16flash_fwd_kernelI23Flash_fwd_kernel_traitsILi128ELi128ELi32ELi4ELb0ELb0EN7cutlass6half_tE19Flash_kernel_traitsILi128ELi128ELi32ELi4ES3_EELb0ELb1ELb0ELb0ELb0ELb1ELb1ELb0EEEvNS_16Flash_fwd_paramsE --------------------------
	.section	.nv.info._ZN5flash16flash_fwd_kernelI23Flash_fwd_kernel_traitsILi128ELi128ELi32ELi4ELb0ELb0EN7cutlass6half_tE19Flash_kernel_traitsILi128ELi128ELi32ELi4ES3_EELb0ELb1ELb0ELb0ELb0ELb1ELb1ELb0EEEvNS_16Flash_fwd_paramsE,"",@"SHT_CUDA_INFO"
	.sectionflags	@""
	.align	4


	//----- nvinfo : EIATTR_CUDA_API_VERSION
	.align		4
        /*0000*/ 	.byte	0x04, 0x37
        /*0002*/ 	.short	(.L_474 - .L_473)
.L_473:
        /*0004*/ 	.word	0x00000082


	//----- nvinfo : EIATTR_SW2861232_WAR
	.align		4
.L_474:
        /*0008*/ 	.byte	0x01, 0x35
	.zero		2


	//----- nvinfo : EIATTR_PARAM_CBANK
	.align		4
        /*000c*/ 	.byte	0x04, 0x0a
        /*000e*/ 	.short	(.L_476 - .L_475)
	.align		4
.L_475:
        /*0010*/ 	.word	index@(.nv.constant0._ZN5flash16flash_fwd_kernelI23Flash_fwd_kernel_traitsILi128ELi128ELi32ELi4ELb0ELb0EN7cutlass6half_tE19Flash_kernel_traitsILi128ELi128ELi32ELi4ES3_EELb0ELb1ELb0ELb0ELb0ELb1ELb1ELb0EEEvNS_16Flash_fwd_paramsE)
        /*0014*/ 	.short	0x0160
        /*0016*/ 	.short	0x01d0


	//----- nvinfo : EIATTR_CBANK_PARAM_SIZE
	.align		4
.L_476:
        /*0018*/ 	.byte	0x03, 0x19
        /*001a*/ 	.short	0x01d0


	//----- nvinfo : EIATTR_KPARAM_INFO
	.align		4
        /*001c*/ 	.byte	0x04, 0x17
        /*001e*/ 	.short	(.L_478 - .L_477)
.L_477:
        /*0020*/ 	.word	0x00000000
        /*0024*/ 	.short	0x0000
        /*0026*/ 	.short	0x0000
        /*0028*/ 	.byte	0x00, 0xf0, 0x41, 0x07


	//----- nvinfo : EIATTR_MAXREG_COUNT
	.align		4
.L_478:
        /*002c*/ 	.byte	0x03, 0x1b
        /*002e*/ 	.short	0x00ff


	//----- nvinfo : EIATTR_NUM_BARRIERS
	.align		4
        /*0030*/ 	.byte	0x02, 0x4c
        /*0032*/ 	.byte	0x01
	.zero		1


	//----- nvinfo : EIATTR_ANNOTATIONS
	.align		4
        /*0034*/ 	.byte	0x04, 0x55
        /*0036*/ 	.short	(.L_480 - .L_479)


	//   ....[0]....
.L_479:
        /* <DEDUP_REMOVED lines=23> */


	//----- nvinfo : EIATTR_MERCURY_ISA_VERSION
	.align		4
.L_480:
        /*0190*/ 	.byte	0x03, 0x5f
        /*0192*/ 	.short	0x0000


	//----- nvinfo : EIATTR_COOP_GROUP_MASK_REGIDS
	.align		4
        /*0194*/ 	.byte	0x04, 0x29
        /*0196*/ 	.short	(.L_482 - .L_481)


	//   ....[0]....
.L_481:
        /*0198*/ 	.word	0xffffffff


	//   ....[1]....
        /*019c*/ 	.word	0xffffffff


	//   ....[2]....
        /*01a0*/ 	.word	0xffffffff


	//   ....[3]....
        /*01a4*/ 	.word	0xffffffff


	//   ....[4]....
        /*01a8*/ 	.word	0xffffffff


	//   ....[5]....
        /*01ac*/ 	.word	0xffffffff


	//   ....[6]....
        /*01b0*/ 	.word	0xffffffff


	//   ....[7]....
        /*01b4*/ 	.word	0xffffffff


	//   ....[8]....
        /*01b8*/ 	.word	0xffffffff


	//   ....[9]....
        /*01bc*/ 	.word	0xffffffff


	//   ....[10]....
        /*01c0*/ 	.word	0xffffffff


	//   ....[11]....
        /*01c4*/ 	.word	0xffffffff


	//   ....[12]....
        /*01c8*/ 	.word	0xffffffff


	//   ....[13]....
        /*01cc*/ 	.word	0xffffffff


	//   ....[14]....
        /*01d0*/ 	.word	0xffffffff


	//   ....[15]....
        /*01d4*/ 	.word	0xffffffff


	//   ....[16]....
        /*01d8*/ 	.word	0xffffffff


	//   ....[17]....
        /*01dc*/ 	.word	0xffffffff


	//   ....[18]....
        /*01e0*/ 	.word	0xffffffff


	//   ....[19]....
        /*01e4*/ 	.word	0xffffffff


	//   ....[20]....
        /*01e8*/ 	.word	0xffffffff


	//   ....[21]....
        /*01ec*/ 	.word	0xffffffff


	//   ....[22]....
        /*01f0*/ 	.word	0xffffffff


	//   ....[23]....
        /*01f4*/ 	.word	0xffffffff


	//   ....[24]....
        /*01f8*/ 	.word	0xffffffff


	//   ....[25]....
        /*01fc*/ 	.word	0xffffffff


	//   ....[26]....
        /*0200*/ 	.word	0xffffffff


	//   ....[27]....
        /*0204*/ 	.word	0xffffffff


	//   ....[28]....
        /*0208*/ 	.word	0xffffffff


	//   ....[29]....
        /*020c*/ 	.word	0xffffffff


	//   ....[30]....
        /*0210*/ 	.word	0xffffffff


	//   ....[31]....
        /*0214*/ 	.word	0xffffffff


	//   ....[32]....
        /*0218*/ 	.word	0xffffffff


	//   ....[33]....
        /*021c*/ 	.word	0xffffffff


	//   ....[34]....
        /*0220*/ 	.word	0xffffffff


	//   ....[35]....
        /*0224*/ 	.word	0xffffffff


	//   ....[36]....
        /*0228*/ 	.word	0xffffffff


	//   ....[37]....
        /*022c*/ 	.word	0xffffffff


	//   ....[38]....
        /*0230*/ 	.word	0xffffffff


	//   ....[39]....
        /*0234*/ 	.word	0xffffffff


	//   ....[40]....
        /*0238*/ 	.word	0xffffffff


	//   ....[41]....
        /*023c*/ 	.word	0xffffffff


	//   ....[42]....
        /*0240*/ 	.word	0xffffffff


	//   ....[43]....
        /*0244*/ 	.word	0xffffffff


	//   ....[44]....
        /*0248*/ 	.word	0xffffffff


	//   ....[45]....
        /*024c*/ 	.word	0xffffffff


	//   ....[46]....
        /*0250*/ 	.word	0xffffffff


	//   ....[47]....
        /*0254*/ 	.word	0xffffffff


	//   ....[48]....
        /*0258*/ 	.word	0xffffffff


	//   ....[49]....
        /*025c*/ 	.word	0xffffffff


	//   ....[50]....
        /*0260*/ 	.word	0xffffffff


	//   ....[51]....
        /*0264*/ 	.word	0xffffffff


	//   ....[52]....
        /*0268*/ 	.word	0xffffffff


	//   ....[53]....
        /*026c*/ 	.word	0xffffffff


	//   ....[54]....
        /*0270*/ 	.word	0xffffffff


	//   ....[55]....
        /*0274*/ 	.word	0xffffffff


	//----- nvinfo : EIATTR_COOP_GROUP_INSTR_OFFSETS
	.align		4
.L_482:
        /*0278*/ 	.byte	0x04, 0x28
        /*027a*/ 	.short	(.L_484 - .L_483)


	//   ....[0]....
.L_483:
        /*027c*/ 	.word	0x00002e30


	//   ....[1]....
        /*0280*/ 	.word	0x00002ee0


	//   ....[2]....
        /*0284*/ 	.word	0x00002ef0


	//   ....[3]....
        /*0288*/ 	.word	0x00002f70


	//   ....[4]....
        /*028c*/ 	.word	0x000032e0


	//   ....[5]....
        /*0290*/ 	.word	0x000033a0


	//   ....[6]....
        /*0294*/ 	.word	0x000033d0


	//   ....[7]....
        /*0298*/ 	.word	0x00003480


	//   ....[8]....
        /*029c*/ 	.word	0x00005000


	//   ....[9]....
        /*02a0*/ 	.word	0x000050d0


	//   ....[10]....
        /*02a4*/ 	.word	0x000050e0


	//   ....[11]....
        /*02a8*/ 	.word	0x000050f0


	//   ....[12]....
        /*02ac*/ 	.word	0x00005160


	//   ....[13]....
        /*02b0*/ 	.word	0x000051c0


	//   ....[14]....
        /*02b4*/ 	.word	0x00005200


	//   ....[15]....
        /*02b8*/ 	.word	0x000052b0


	//   ....[16]....
        /*02bc*/ 	.word	0x00007a60


	//   ....[17]....
        /*02c0*/ 	.word	0x00007b20


	//   ....[18]....
        /*02c4*/ 	.word	0x00007c20


	//   ....[19]....
        /*02c8*/ 	.word	0x00007ce0


	//   ....[20]....
        /*02cc*/ 	.word	0x00007db0


	//   ....[21]....
        /*02d0*/ 	.word	0x00007de0


	//   ....[22]....
        /*02d4*/ 	.word	0x00007f10


	//   ....[23]....
        /*02d8*/ 	.word	0x00007f30


	//   ....[24]....
        /*02dc*/ 	.word	0x0000a6e0


	//   ....[25]....
        /*02e0*/ 	.word	0x0000a8d0


	//   ....[26]....
        /*02e4*/ 	.word	0x0000a930


	//   ....[27]....
        /*02e8*/ 	.word	0x0000ab50


	//   ....[28]....
        /*02ec*/ 	.word	0x0000abb0


	//   ....[29]....
        /*02f0*/ 	.word	0x0000abd0


	//   ....[30]....
        /*02f4*/ 	.word	0x0000ac60


	//   ....[31]....
        /*02f8*/ 	.word	0x0000ac90


	//   ....[32]....
        /*02fc*/ 	.word	0x0000d830


	//   ....[33]....
        /*0300*/ 	.word	0x0000d880


	//   ....[34]....
        /*0304*/ 	.word	0x0000d8a0


	//   ....[35]....
        /*0308*/ 	.word	0x0000d8c0


	//   ....[36]....
        /*030c*/ 	.word	0x0000dd00


	//   ....[37]....
        /*0310*/ 	.word	0x0000de50


	//   ....[38]....
        /*0314*/ 	.word	0x0000de90


	//   ....[39]....
        /*0318*/ 	.word	0x0000e1e0


	//   ....[40]....
        /*031c*/ 	.word	0x0000ff90


	//   ....[41]....
        /*0320*/ 	.word	0x00010080


	//   ....[42]....
        /*0324*/ 	.word	0x000100c0


	//   ....[43]....
        /*0328*/ 	.word	0x000100d0


	//   ....[44]....
        /*032c*/ 	.word	0x000100e0


	//   ....[45]....
        /*0330*/ 	.word	0x00010110


	//   ....[46]....
        /*0334*/ 	.word	0x00010160


	//   ....[47]....
        /*0338*/ 	.word	0x00010190


	//   ....[48]....
        /*033c*/ 	.word	0x00011740


	//   ....[49]....
        /*0340*/ 	.word	0x00011780


	//   ....[50]....
        /*0344*/ 	.word	0x000117b0


	//   ....[51]....
        /*0348*/ 	.word	0x000117e0


	//   ....[52]....
        /*034c*/ 	.word	0x00011880


	//   ....[53]....
        /*0350*/ 	.word	0x000118b0


	//   ....[54]....
        /*0354*/ 	.word	0x000118f0


	//   ....[55]....
        /*0358*/ 	.word	0x00011920


	//----- nvinfo : EIATTR_EXIT_INSTR_OFFSETS
	.align		4
.L_484:
        /*035c*/ 	.byte	0x04, 0x1c
        /*035e*/ 	.short	(.L_486 - .L_485)


	//   ....[0]....
.L_485:
        /*0360*/ 	.word	0x000004d0


	//   ....[1]....
        /*0364*/ 	.word	0x00013aa0


	//   ....[2]....
        /*0368*/ 	.word	0x00013b70


	//   ....[3]....
        /*036c*/ 	.word	0x00014b10


	//   ....[4]....
        /*0370*/ 	.word	0x00014b90


	//----- nvinfo : EIATTR_CTAIDZ_USED
	.align		4
.L_486:
        /*0374*/ 	.byte	0x01, 0x04
	.zero		2


	//----- nvinfo : EIATTR_CRS_STACK_SIZE
	.align		4
        /*0378*/ 	.byte	0x04, 0x1e
        /*037a*/ 	.short	(.L_488 - .L_487)
.L_487:
        /*037c*/ 	.word	0x00000000
.L_488:


//--------------------- .nv.info._ZN5flash16flash_fwd_kernelI23Flash_fwd_kernel_traitsILi128ELi128ELi32ELi4ELb0ELb0EN7cutlass6half_tE19Flash_kernel_traitsILi128ELi128ELi32ELi4ES3_EELb1ELb1ELb0ELb1ELb0ELb0ELb0ELb0EEEvNS_16Flash_fwd_paramsE --------------------------
	.section	.nv.info._ZN5flash16flash_fwd_kernelI23Flash_fwd_kernel_traitsILi128ELi128ELi32ELi4ELb0ELb0EN7cutlass6half_tE19Flash_kernel_traitsILi128ELi128ELi32ELi4ES3_EELb1ELb1ELb0ELb1ELb0ELb0ELb0ELb0EEEvNS_16Flash_fwd_paramsE,"",@"SHT_CUDA_INFO"
	.sectionflags	@""
	.align	4


	//----- nvinfo : EIATTR_CUDA_API_VERSION
	.align		4
        /*0000*/ 	.byte	0x04, 0x37
        /*0002*/ 	.short	(.L_490 - .L_489)
.L_489:
        /*0004*/ 	.word	0x00000082


	//----- nvinfo : EIATTR_SW2861232_WAR
	.align		4
.L_490:
        /*0008*/ 	.byte	0x01, 0x35
	.zero		2


	//----- nvinfo : EIATTR_PARAM_CBANK
	.align		4
        /*000c*/ 	.byte	0x04, 0x0a
        /*000e*/ 	.short	(.L_492 - .L_491)
	.align		4
.L_491:
        /*0010*/ 	.word	index@(.nv.constant0._ZN5flash16flash_fwd_kernelI23Flash_fwd_kernel_traitsILi128ELi128ELi32ELi4ELb0ELb0EN7cutlass6half_tE19Flash_kernel_traitsILi128ELi128ELi32ELi4ES3_EELb1ELb1ELb0ELb1ELb0ELb0ELb0ELb0EEEvNS_16Flash_fwd_paramsE)
        /*0014*/ 	.short	0x0160
        /*0016*/ 	.short	0x01d0


	//----- nvinfo : EIATTR_CBANK_PARAM_SIZE
	.align		4
.L_492:
        /*0018*/ 	.byte	0x03, 0x19
        /*001a*/ 	.short	0x01d0


	//----- nvinfo : EIATTR_KPARAM_INFO
	.align		4
        /*001c*/ 	.byte	0x04, 0x17
        /*001e*/ 	.short	(.L_494 - .L_493)
.L_493:
        /*0020*/ 	.word	0x00000000
        /*0024*/ 	.short	0x0000
        /*0026*/ 	.short	0x0000
        /*0028*/ 	.byte	0x00, 0xf0, 0x41, 0x07


	//----- nvinfo : EIATTR_MAXREG_COUNT
	.align		4
.L_494:
        /*002c*/ 	.byte	0x03, 0x1b
        /*002e*/ 	.short	0x00ff


	//----- nvinfo : EIATTR_NUM_BARRIERS
	.align		4
        /*0030*/ 	.byte	0x02, 0x4c
        /*0032*/ 	.byte	0x01
	.zero		1


	//----- nvinfo : EIATTR_ANNOTATIONS
	.align		4
        /*0034*/ 	.byte	0x04, 0x55
        /*0036*/ 	.short	(.L_496 - .L_495)


	//   ....[0]....
.L_495:
        /* <DEDUP_REMOVED lines=36> */


	//----- nvinfo : EIATTR_MERCURY_ISA_VERSION
	.align		4
.L_496:
        /*0268*/ 	.byte	0x03, 0x5f
        /*026a*/ 	.short	0x0000


	//----- nvinfo : EIATTR_COOP_GROUP_MASK_REGIDS
	.align		4
        /*026c*/ 	.byte	0x04, 0x29
        /*026e*/ 	.short	(.L_498 - .L_497)


	//   ....[0]....
.L_497:
        /*0270*/ 	.word	0xffffffff


	//   ....[1]....
        /*0274*/ 	.word	0xffffffff


	//   ....[2]....
        /*0278*/ 	.word	0xffffffff


	//   ....[3]....
        /*027c*/ 	.word	0xffffffff


	//   ....[4]....
        /*0280*/ 	.word	0xffffffff


	//   ....[5]....
        /*0284*/ 	.word	0xffffffff


	//   ....[6]....
        /*0288*/ 	.word	0xffffffff


	//   ....[7]....
        /*028c*/ 	.word	0xffffffff


	//   ....[8]....
        /*0290*/ 	.word	0xffffffff


	//   ....[9]....
        /*0294*/ 	.word	0xffffffff


	//   ....[10]....
        /*0298*/ 	.word	0xffffffff


	//   ....[11]....
        /*029c*/ 	.word	0xffffffff


	//   ....[12]....
        /*02a0*/ 	.word	0xffffffff


	//   ....[13]....
        /*02a4*/ 	.word	0xffffffff


	//   ....[14]....
        /*02a8*/ 	.word	0xffffffff


	//   ....[15]....
        /*02ac*/ 	.word	0xffffffff


	//   ....[16]....
        /*02b0*/ 	.word	0xffffffff


	//   ....[17]....
        /*02b4*/ 	.word	0xffffffff


	//   ....[18]....
        /*02b8*/ 	.word	0xffffffff


	//   ....[19]....
        /*02bc*/ 	.word	0xffffffff


	//   ....[20]....
        /*02c0*/ 	.word	0xffffffff


	//   ....[21]....
        /*02c4*/ 	.word	0xffffffff


	//   ....[22]....
        /*02c8*/ 	.word	0xffffffff


	//   ....[23]....
        /*02cc*/ 	.word	0xffffffff


	//   ....[24]....
        /*02d0*/ 	.word	0xffffffff


	//   ....[25]....
        /*02d4*/ 	.word	0xffffffff


	//   ....[26]....
        /*02d8*/ 	.word	0xffffffff


	//   ....[27]....
        /*02dc*/ 	.word	0xffffffff


	//   ....[28]....
        /*02e0*/ 	.word	0xffffffff


	//   ....[29]....
        /*02e4*/ 	.word	0xffffffff


	//   ....[30]....
        /*02e8*/ 	.word	0xffffffff


	//   ....[31]....
        /*02ec*/ 	.word	0xffffffff


	//   ....[32]....
        /*02f0*/ 	.word	0xffffffff


	//   ....[33]....
        /*02f4*/ 	.word	0xffffffff


	//   ....[34]....
        /*02f8*/ 	.word	0xffffffff


	//   ....[35]....
        /*02fc*/ 	.word	0xffffffff


	//   ....[36]....
        /*0300*/ 	.word	0xffffffff


	//   ....[37]....
        /*0304*/ 	.word	0xffffffff


	//   ....[38]....
        /*0308*/ 	.word	0xffffffff


	//   ....[39]....
        /*030c*/ 	.word	0xffffffff


	//   ....[40]....
        /*0310*/ 	.word	0xffffffff


	//   ....[41]....
        /*0314*/ 	.word	0xffffffff


	//   ....[42]....
        /*0318*/ 	.word	0xffffffff


	//   ....[43]....
        /*031c*/ 	.word	0xffffffff


	//   ....[44]....
        /*0320*/ 	.word	0xffffffff


	//   ....[45]....
        /*0324*/ 	.word	0xffffffff


	//   ....[46]....
        /*0328*/ 	.word	0xffffffff


	//   ....[47]....
        /*032c*/ 	.word	0xffffffff


	//   ....[48]....
        /*0330*/ 	.word	0xffffffff


	//   ....[49]....
        /*0334*/ 	.word	0xffffffff


	//   ....[50]....
        /*0338*/ 	.word	0xffffffff


	//   ....[51]....
        /*033c*/ 	.word	0xffffffff


	//   ....[52]....
        /*0340*/ 	.word	0xffffffff


	//   ....[53]....
        /*0344*/ 	.word	0xffffffff


	//   ....[54]....
        /*0348*/ 	.word	0xffffffff


	//   ....[55]....
        /*034c*/ 	.word	0xffffffff


	//----- nvinfo : EIATTR_COOP_GROUP_INSTR_OFFSETS
	.align		4
.L_498:
        /*0350*/ 	.byte	0x04, 0x28
        /*0352*/ 	.short	(.L_500 - .L_499)


	//   ....[0]....
.L_499:
        /*0354*/ 	.word	0x00003f80


	//   ....[1]....
        /*0358*/ 	.word	0x00003fc0


	//   ....[2]....
        /*035c*/ 	.word	0x00004080


	//   ....[3]....
        /*0360*/ 	.word	0x000040b0


	//   ....[4]....
        /*0364*/ 	.word	0x00004720


	//   ....[5]....
        /*0368*/ 	.word	0x00004900


	//   ....[6]....
        /*036c*/ 	.word	0x00004b80


	//   ....[7]....
        /*0370*/ 	.word	0x00004c30


	//   ....[8]....
        /*0374*/ 	.word	0x00006c00


	//   ....[9]....
        /*0378*/ 	.word	0x00006c40


	//   ....[10]....
        /*037c*/ 	.word	0x00006c60


	//   ....[11]....
        /*0380*/ 	.word	0x00007020


	//   ....[12]....
        /*0384*/ 	.word	0x00007090


	//   ....[13]....
        /*0388*/ 	.word	0x00007140


	//   ....[14]....
        /*038c*/ 	.word	0x000071f0


	//   ....[15]....
        /*0390*/ 	.word	0x00007340


	//   ....[16]....
        /*0394*/ 	.word	0x0000a4b0


	//   ....[17]....
        /*0398*/ 	.word	0x0000a4d0


	//   ....[18]....
        /*039c*/ 	.word	0x0000a9a0


	//   ....[19]....
        /*03a0*/ 	.word	0x0000aa10


	//   ....[20]....
        /*03a4*/ 	.word	0x0000aa70


	//   ....[21]....
        /*03a8*/ 	.word	0x0000aa90


	//   ....[22]....
        /*03ac*/ 	.word	0x0000ab00


	//   ....[23]....
        /*03b0*/ 	.word	0x0000abb0


	//   ....[24]....
        /*03b4*/ 	.word	0x0000dd70


	//   ....[25]....
        /*03b8*/ 	.word	0x0000e040


	//   ....[26]....
        /*03bc*/ 	.word	0x0000e130


	//   ....[27]....
        /*03c0*/ 	.word	0x0000e210


	//   ....[28]....
        /*03c4*/ 	.word	0x0000e230


	//   ....[29]....
        /*03c8*/ 	.word	0x0000e2a0


	//   ....[30]....
        /*03cc*/ 	.word	0x0000e380


	//   ....[31]....
        /*03d0*/ 	.word	0x0000e430


	//   ....[32]....
        /*03d4*/ 	.word	0x00011590


	//   ....[33]....
        /*03d8*/ 	.word	0x000115d0


	//   ....[34]....
        /*03dc*/ 	.word	0x00011640


	//   ....[35]....
        /*03e0*/ 	.word	0x00011710


	//   ....[36]....
        /*03e4*/ 	.word	0x00011740


	//   ....[37]....
        /*03e8*/ 	.word	0x00011750


	//   ....[38]....
        /*03ec*/ 	.word	0x000117b0


	//   ....[39]....
        /*03f0*/ 	.word	0x00011920


	//   ....[40]....
        /*03f4*/ 	.word	0x00014b40


	//   ....[41]....
        /*03f8*/ 	.word	0x00014b50


	//   ....[42]....
        /*03fc*/ 	.word	0x00014b60


	//   ....[43]....
        /*0400*/ 	.word	0x00014b80


	//   ....[44]....
        /*0404*/ 	.word	0x00014ba0


	//   ....[45]....
        /*0408*/ 	.word	0x00014bc0


	//   ....[46]....
        /*040c*/ 	.word	0x00015020


	//   ....[47]....
        /*0410*/ 	.word	0x00015130


	//   ....[48]....
        /*0414*/ 	.word	0x00016b90


	//   ....[49]....
        /*0418*/ 	.word	0x00016bd0


	//   ....[50]....
        /*041c*/ 	.word	0x00016c00


	//   ....[51]....
        /*0420*/ 	.word	0x00016c40


	//   ....[52]....
        /*0424*/ 	.word	0x00016cd0


	//   ....[53]....
        /*0428*/ 	.word	0x00016cf0


	//   ....[54]....
        /*042c*/ 	.word	0x00016e40


	//   ....[55]....
        /*0430*/ 	.word	0x00016e80


	//----- nvinfo : EIATTR_EXIT_INSTR_OFFSETS
	.align		4
.L_500:
        /*0434*/ 	.byte	0x04, 0x1c
        /*0436*/ 	.short	(.L_502 - .L_501)


	//   ....[0]....
.L_501:
        /*0438*/ 	.word	0x00000730


	//   ....[1]....
        /*043c*/ 	.word	0x00019060


	//   ....[2]....
        /*0440*/ 	.word	0x00019140


	//   ....[3]....
        /*0444*/ 	.word	0x00019160


	//   ....[4]....
        /*0448*/ 	.word	0x0001a220


	//   ....[5]....
        /*044c*/ 	.word	0x0001a2a0


	//----- nvinfo : EIATTR_CTAIDZ_USED
	.align		4
.L_502:
        /*0450*/ 	.byte	0x01, 0x04
	.zero		2


	//----- nvinfo : EIATTR_CRS_STACK_SIZE
	.align		4
        /*0454*/ 	.byte	0x04, 0x1e
        /*0456*/ 	.short	(.L_504 - .L_503)
.L_503:
        /*0458*/ 	.word	0x00000000
.L_504:


//--------------------- .nv.info._ZN5flash16flash_fwd_kernelI23Flash_fwd_kernel_traitsILi128ELi128ELi32ELi4ELb0ELb0EN7cutlass6half_tE19Flash_kernel_traitsILi128ELi128ELi32ELi4ES3_EELb1ELb1ELb0ELb0ELb0ELb0ELb0ELb1EEEvNS_16Flash_fwd_paramsE --------------------------
	.section	.nv.info._ZN5flash16flash_fwd_kernelI23Flash_fwd_kernel_traitsILi128ELi128ELi32ELi4ELb0ELb0EN7cutlass6half_tE19Flash_kernel_traitsILi128ELi128ELi32ELi4ES3_EELb1ELb1ELb0ELb0ELb0ELb0ELb0ELb1EEEvNS_16Flash_fwd_paramsE,"",@"SHT_CUDA_INFO"
	.sectionflags	@""
	.align	4


	//----- nvinfo : EIATTR_CUDA_API_VERSION
	.align		4
        /*0000*/ 	.byte	0x04, 0x37
        /*0002*/ 	.short	(.L_506 - .L_505)
.L_505:
        /*0004*/ 	.word	0x00000082


	//----- nvinfo : EIATTR_SW2861232_WAR
	.align		4
.L_506:
        /*0008*/ 	.byte	0x01, 0x35
	.zero		2


	//----- nvinfo : EIATTR_PARAM_CBANK
	.align		4
        /*000c*/ 	.byte	0x04, 0x0a
        /*000e*/ 	.short	(.L_508 - .L_507)
	.align		4
.L_507:
        /*0010*/ 	.word	index@(.nv.constant0._ZN5flash16flash_fwd_kernelI23Flash_fwd_kernel_traitsILi128ELi128ELi32ELi4ELb0ELb0EN7cutlass6half_tE19Flash_kernel_traitsILi128ELi128ELi32ELi4ES3_EELb1ELb1ELb0ELb0ELb0ELb0ELb0ELb1EEEvNS_16Flash_fwd_paramsE)
        /*0014*/ 	.short	0x0160
        /*0016*/ 	.short	0x01d0


	//----- nvinfo : EIATTR_CBANK_PARAM_SIZE
	.align		4
.L_508:
        /*0018*/ 	.byte	0x03, 0x19
        /*001a*/ 	.short	0x01d0


	//----- nvinfo : EIATTR_KPARAM_INFO
	.align		4
        /*001c*/ 	.byte	0x04, 0x17
        /*001e*/ 	.short	(.L_510 - .L_509)
.L_509:
        /*0020*/ 	.word	0x00000000
        /*0024*/ 	.short	0x0000
        /*0026*/ 	.short	0x0000
        /*0028*/ 	.byte	0x00, 0xf0, 0x41, 0x07


	//----- nvinfo : EIATTR_MAXREG_COUNT
	.align		4
.L_510:
        /*002c*/ 	.byte	0x03, 0x1b
        /*002e*/ 	.short	0x00ff


	//----- nvinfo : EIATTR_NUM_BARRIERS
	.align		4
        /*0030*/ 	.byte	0x02, 0x4c
        /*0032*/ 	.byte	0x01
	.zero		1


	//----- nvinfo : EIATTR_ANNOTATIONS
	.align		4
        /*0034*/ 	.byte	0x04, 0x55
        /*0036*/ 	.short	(.L_512 - .L_511)


	//   ....[0]....
.L_511:
        /* <DEDUP_REMOVED lines=136> */


	//----- nvinfo : EIATTR_MERCURY_ISA_VERSION
	.align		4
.L_512:
        /*08a8*/ 	.byte	0x03, 0x5f
        /*08aa*/ 	.short	0x0000


	//----- nvinfo : EIATTR_COOP_GROUP_MASK_REGIDS
	.align		4
        /*08ac*/ 	.byte	0x04, 0x29
        /*08ae*/ 	.short	(.L_514 - .L_513)


	//   ....[0]....
.L_513:
        /*08b0*/ 	.word	0xffffffff


	//   ....[1]....
        /*08b4*/ 	.word	0xffffffff


	//   ....[2]....
        /*08b8*/ 	.word	0xffffffff


	//   ....[3]....
        /*08bc*/ 	.word	0xffffffff


	//   ....[4]....
        /*08c0*/ 	.word	0xffffffff


	//   ....[5]....
        /*08c4*/ 	.word	0xffffffff


	//   ....[6]....
        /*08c8*/ 	.word	0xffffffff


	//   ....[7]....
        /*08cc*/ 	.word	0xffffffff


	//   ....[8]....
        /*08d0*/ 	.word	0xffffffff


	//   ....[9]....
        /*08d4*/ 	.word	0xffffffff


	//   ....[10]....
        /*08d8*/ 	.word	0xffffffff


	//   ....[11]....
        /*08dc*/ 	.word	0xffffffff


	//   ....[12]....
        /*08e0*/ 	.word	0xffffffff


	//   ....[13]....
        /*08e4*/ 	.word	0xffffffff


	//   ....[14]....
        /*08e8*/ 	.word	0xffffffff


	//   ....[15]....
        /*08ec*/ 	.word	0xffffffff


	//   ....[16]....
        /*08f0*/ 	.word	0xffffffff


	//   ....[17]....
        /*08f4*/ 	.word	0xffffffff


	//   ....[18]....
        /*08f8*/ 	.word	0xffffffff


	//   ....[19]....
        /*08fc*/ 	.word	0xffffffff


	//   ....[20]....
        /*0900*/ 	.word	0xffffffff


	//   ....[21]....
        /*0904*/ 	.word	0xffffffff


	//   ....[22]....
        /*0908*/ 	.word	0xffffffff


	//   ....[23]....
        /*090c*/ 	.word	0xffffffff


	//   ....[24]....
        /*0910*/ 	.word	0xffffffff


	//   ....[25]....
        /*0914*/ 	.word	0xffffffff


	//   ....[26]....
        /*0918*/ 	.word	0xffffffff


	//   ....[27]....
        /*091c*/ 	.word	0xffffffff


	//   ....[28]....
        /*0920*/ 	.word	0xffffffff


	//   ....[29]....
        /*0924*/ 	.word	0xffffffff


	//   ....[30]....
        /*0928*/ 	.word	0xffffffff


	//   ....[31]....
        /*092c*/ 	.word	0xffffffff


	//   ....[32]....
        /*0930*/ 	.word	0xffffffff


	//   ....[33]....
        /*0934*/ 	.word	0xffffffff


	//   ....[34]....
        /*0938*/ 	.word	0xffffffff


	//   ....[35]....
        /*093c*/ 	.word	0xffffffff


	//   ....[36]....
        /*0940*/ 	.word	0xffffffff


	//   ....[37]....
        /*0944*/ 	.word	0xffffffff


	//   ....[38]....
        /*0948*/ 	.word	0xffffffff


	//   ....[39]....
        /*094c*/ 	.word	0xffffffff


	//   ....[40]....
        /*0950*/ 	.word	0xffffffff


	//   ....[41]....
        /*0954*/ 	.word	0xffffffff


	//   ....[42]....
        /*0958*/ 	.word	0xffffffff


	//   ....[43]....
        /*095c*/ 	.word	0xffffffff


	//   ....[44]....
        /*0960*/ 	.word	0xffffffff


	//   ....[45]....
        /*0964*/ 	.word	0xffffffff


	//   ....[46]....
        /*0968*/ 	.word	0xffffffff


	//   ....[47]....
        /*096c*/ 	.word	0xffffffff


	//   ....[48]....
        /*0970*/ 	.word	0xffffffff


	//   ....[49]....
        /*0974*/ 	.word	0xffffffff


	//   ....[50]....
        /*0978*/ 	.word	0xffffffff


	//   ....[51]....
        /*097c*/ 	.word	0xffffffff


	//   ....[52]....
        /*0980*/ 	.word	0xffffffff


	//   ....[53]....
        /*0984*/ 	.word	0xffffffff


	//   ....[54]....
        /*0988*/ 	.word	0xffffffff


	//   ....[55]....
        /*098c*/ 	.word	0xffffffff


	//----- nvinfo : EIATTR_COOP_GROUP_INSTR_OFFSETS
	.align		4
.L_514:
        /*0990*/ 	.byte	0x04, 0x28
        /*0992*/ 	.short	(.L_516 - .L_515)


	//   ....[0]....
.L_515:
        /*0994*/ 	.word	0x00003b80


	//   ....[1]....
        /*0998*/ 	.word	0x00003d40


	//   ....[2]....
        /*099c*/ 	.word	0x00003d80


	//   ....[3]....
        /*09a0*/ 	.word	0x00003ed0


	//   ....[4]....
        /*09a4*/ 	.word	0x00003fd0


	//   ....[5]....
        /*09a8*/ 	.word	0x00004280


	//   ....[6]....
        /*09ac*/ 	.word	0x000042f0


	//   ....[7]....
        /*09b0*/ 	.word	0x00004490


	//   ....[8]....
        /*09b4*/ 	.word	0x00007580


	//   ....[9]....
        /*09b8*/ 	.word	0x000075a0


	//   ....[10]....
        /*09bc*/ 	.word	0x00007aa0


	//   ....[11]....
        /*09c0*/ 	.word	0x00007ac0


	//   ....[12]....
        /*09c4*/ 	.word	0x00008150


	//   ....[13]....
        /*09c8*/ 	.word	0x000081b0


	//   ....[14]....
        /*09cc*/ 	.word	0x000081d0


	//   ....[15]....
        /*09d0*/ 	.word	0x000081f0


	//   ....[16]....
        /*09d4*/ 	.word	0x0000c690


	//   ....[17]....
        /*09d8*/ 	.word	0x0000c6b0


	//   ....[18]....
        /*09dc*/ 	.word	0x0000ccb0


	//   ....[19]....
        /*09e0*/ 	.word	0x0000ccd0


	//   ....[20]....
        /*09e4*/ 	.word	0x0000d2f0


	//   ....[21]....
        /*09e8*/ 	.word	0x0000d3c0


	//   ....[22]....
        /*09ec*/ 	.word	0x0000d3d0


	//   ....[23]....
        /*09f0*/ 	.word	0x0000d3f0


	//   ....[24]....
        /*09f4*/ 	.word	0x00011a30


	//   ....[25]....
        /*09f8*/ 	.word	0x00011a70


	//   ....[26]....
        /*09fc*/ 	.word	0x00011fc0


	//   ....[27]....
        /*0a00*/ 	.word	0x00011fe0


	//   ....[28]....
        /*0a04*/ 	.word	0x00012570


	//   ....[29]....
        /*0a08*/ 	.word	0x00012640


	//   ....[30]....
        /*0a0c*/ 	.word	0x00012670


	//   ....[31]....
        /*0a10*/ 	.word	0x00012690


	//   ....[32]....
        /*0a14*/ 	.word	0x00016da0


	//   ....[33]....
        /*0a18*/ 	.word	0x00016ec0


	//   ....[34]....
        /*0a1c*/ 	.word	0x00016ef0


	//   ....[35]....
        /*0a20*/ 	.word	0x00016f00


	//   ....[36]....
        /*0a24*/ 	.word	0x00016fa0


	//   ....[37]....
        /*0a28*/ 	.word	0x00016fc0


	//   ....[38]....
        /*0a2c*/ 	.word	0x00017240


	//   ....[39]....
        /*0a30*/ 	.word	0x00017350


	//   ....[40]....
        /*0a34*/ 	.word	0x0001be20


	//   ....[41]....
        /*0a38*/ 	.word	0x0001be70


	//   ....[42]....
        /*0a3c*/ 	.word	0x0001beb0


	//   ....[43]....
        /*0a40*/ 	.word	0x0001bee0


	//   ....[44]....
        /*0a44*/ 	.word	0x0001bf00


	//   ....[45]....
        /*0a48*/ 	.word	0x0001c070


	//   ....[46]....
        /*0a4c*/ 	.word	0x0001c0b0


	//   ....[47]....
        /*0a50*/ 	.word	0x0001c100


	//   ....[48]....
        /*0a54*/ 	.word	0x0001f1e0


	//   ....[49]....
        /*0a58*/ 	.word	0x0001f220


	//   ....[50]....
        /*0a5c*/ 	.word	0x0001f250


	//   ....[51]....
        /*0a60*/ 	.word	0x0001f320


	//   ....[52]....
        /*0a64*/ 	.word	0x0001f350


	//   ....[53]....
        /*0a68*/ 	.word	0x0001f380


	//   ....[54]....
        /*0a6c*/ 	.word	0x0001f3b0


	//   ....[55]....
        /*0a70*/ 	.word	0x0001f4b0


	//----- nvinfo : EIATTR_EXIT_INSTR_OFFSETS
	.align		4
.L_516:
        /*0a74*/ 	.byte	0x04, 0x1c
        /*0a76*/ 	.short	(.L_518 - .L_517)


	//   ....[0]....
.L_517:
        /*0a78*/ 	.word	0x000006c0


	//   ....[1]....
        /*0a7c*/ 	.word	0x00021780


	//   ....[2]....
        /*0a80*/ 	.word	0x00021860


	//   ....[3]....
        /*0a84*/ 	.word	0x00021880


	//   ....[4]....
        /*0a88*/ 	.word	0x00022940


	//   ....[5]....
        /*0a8c*/ 	.word	0x000229c0


	//----- nvinfo : EIATTR_CTAIDZ_USED
	.align		4
.L_518:
        /*0a90*/ 	.byte	0x01, 0x04
	.zero		2


	//----- nvinfo : EIATTR_CRS_STACK_SIZE
	.align		4
        /*0a94*/ 	.byte	0x04, 0x1e
        /*0a96*/ 	.short	(.L_520 - .L_519)
.L_519:
        /*0a98*/ 	.word	0x00000000
.L_520:


//--------------------- .nv.info._ZN5flash16flash_fwd_kernelI23Flash_fwd_kernel_traitsILi128ELi128ELi32ELi4ELb0ELb0EN7cutlass6half_tE19Flash_kernel_traitsILi128ELi128ELi32ELi4ES3_EELb0ELb1ELb0ELb0ELb0ELb0ELb1ELb0EEEvNS_16Flash_fwd_paramsE --------------------------
	.section	.nv.info._ZN5flash16flash_fwd_kernelI23Flash_fwd_kernel_traitsILi128ELi128ELi32ELi4ELb0ELb0EN7cutlass6half_tE19Flash_kernel_traitsILi128ELi128ELi32ELi4ES3_EELb0ELb1ELb0ELb0ELb0ELb0ELb1ELb0EEEvNS_16Flash_fwd_paramsE,"",@"SHT_CUDA_INFO"
	.sectionflags	@""
	.align	4


	//----- nvinfo : EIATTR_CUDA_API_VERSION
	.align		4
        /*0000*/ 	.byte	0x04, 0x37
        /*0002*/ 	.short	(.L_522 - .L_521)
.L_521:
        /*0004*/ 	.word	0x00000082


	//----- nvinfo : EIATTR_SW2861232_WAR
	.align		4
.L_522:
        /*0008*/ 	.byte	0x01, 0x35
	.zero		2


	//----- nvinfo : EIATTR_PARAM_CBANK
	.align		4
        /*000c*/ 	.byte	0x04, 0x0a
        /*000e*/ 	.short	(.L_524 - .L_523)
	.align		4
.L_523:
        /*0010*/ 	.word	index@(.nv.constant0._ZN5flash16flash_fwd_kernelI23Flash_fwd_kernel_traitsILi128ELi128ELi32ELi4ELb0ELb0EN7cutlass6half_tE19Flash_kernel_traitsILi128ELi128ELi32ELi4ES3_EELb0ELb1ELb0ELb0ELb0ELb0ELb1ELb0EEEvNS_16Flash_fwd_paramsE)
        /*0014*/ 	.short	0x0160
        /*0016*/ 	.short	0x01d0


	//----- nvinfo : EIATTR_CBANK_PARAM_SIZE
	.align		4
.L_524:
        /*0018*/ 	.byte	0x03, 0x19
        /*001a*/ 	.short	0x01d0


	//----- nvinfo : EIATTR_KPARAM_INFO
	.align		4
        /*001c*/ 	.byte	0x04, 0x17
        /*001e*/ 	.short	(.L_526 - .L_525)
.L_525:
        /*0020*/ 	.word	0x00000000
        /*0024*/ 	.short	0x0000
        /*0026*/ 	.short	0x0000
        /*0028*/ 	.byte	0x00, 0xf0, 0x41, 0x07


	//----- nvinfo : EIATTR_MAXREG_COUNT
	.align		4
.L_526:
        /*002c*/ 	.byte	0x03, 0x1b
        /*002e*/ 	.short	0x00ff


	//----- nvinfo : EIATTR_NUM_BARRIERS
	.align		4
        /*0030*/ 	.byte	0x02, 0x4c
        /*0032*/ 	.byte	0x01
	.zero		1


	//----- nvinfo : EIATTR_ANNOTATIONS
	.align		4
        /*0034*/ 	.byte	0x04, 0x55
        /*0036*/ 	.short	(.L_528 - .L_527)


	//   ....[0]....
.L_527:
        /* <DEDUP_REMOVED lines=24> */


	//----- nvinfo : EIATTR_MERCURY_ISA_VERSION
	.align		4
.L_528:
        /*01a8*/ 	.byte	0x03, 0x5f
        /*01aa*/ 	.short	0x0000


	//----- nvinfo : EIATTR_COOP_GROUP_MASK_REGIDS
	.align		4
        /*01ac*/ 	.byte	0x04, 0x29
        /*01ae*/ 	.short	(.L_530 - .L_529)


	//   ....[0]....
.L_529:
        /*01b0*/ 	.word	0xffffffff


	//   ....[1]....
        /*01b4*/ 	.word	0xffffffff


	//   ....[2]....
        /*01b8*/ 	.word	0xffffffff


	//   ....[3]....
        /*01bc*/ 	.word	0xffffffff


	//   ....[4]....
        /*01c0*/ 	.word	0xffffffff


	//   ....[5]....
        /*01c4*/ 	.word	0xffffffff


	//   ....[6]....
        /*01c8*/ 	.word	0xffffffff


	//   ....[7]....
        /*01cc*/ 	.word	0xffffffff


	//   ....[8]....
        /*01d0*/ 	.word	0xffffffff


	//   ....[9]....
        /*01d4*/ 	.word	0xffffffff


	//   ....[10]....
        /*01d8*/ 	.word	0xffffffff


	//   ....[11]....
        /*01dc*/ 	.word	0xffffffff


	//   ....[12]....
        /*01e0*/ 	.word	0xffffffff


	//   ....[13]....
        /*01e4*/ 	.word	0xffffffff


	//   ....[14]....
        /*01e8*/ 	.word	0xffffffff


	//   ....[15]....
        /*01ec*/ 	.word	0xffffffff


	//   ....[16]....
        /*01f0*/ 	.word	0xffffffff


	//   ....[17]....
        /*01f4*/ 	.word	0xffffffff


	//   ....[18]....
        /*01f8*/ 	.word	0xffffffff


	//   ....[19]....
        /*01fc*/ 	.word	0xffffffff


	//   ....[20]....
        /*0200*/ 	.word	0xffffffff


	//   ....[21]....
        /*0204*/ 	.word	0xffffffff


	//   ....[22]....
        /*0208*/ 	.word	0xffffffff


	//   ....[23]....
        /*020c*/ 	.word	0xffffffff


	//   ....[24]....
        /*0210*/ 	.word	0xffffffff


	//   ....[25]....
        /*0214*/ 	.word	0xffffffff


	//   ....[26]....
        /*0218*/ 	.word	0xffffffff


	//   ....[27]....
        /*021c*/ 	.word	0xffffffff


	//   ....[28]....
        /*0220*/ 	.word	0xffffffff


	//   ....[29]....
        /*0224*/ 	.word	0xffffffff


	//   ....[30]....
        /*0228*/ 	.word	0xffffffff


	//   ....[31]....
        /*022c*/ 	.word	0xffffffff


	//   ....[32]....
        /*0230*/ 	.word	0xffffffff


	//   ....[33]....
        /*0234*/ 	.word	0xffffffff


	//   ....[34]....
        /*0238*/ 	.word	0xffffffff


	//   ....[35]....
        /*023c*/ 	.word	0xffffffff


	//   ....[36]....
        /*0240*/ 	.word	0xffffffff


	//   ....[37]....
        /*0244*/ 	.word	0xffffffff


	//   ....[38]....
        /*0248*/ 	.word	0xffffffff


	//   ....[39]....
        /*024c*/ 	.word	0xffffffff


	//   ....[40]....
        /*0250*/ 	.word	0xffffffff


	//   ....[41]....
        /*0254*/ 	.word	0xffffffff


	//   ....[42]....
        /*0258*/ 	.word	0xffffffff


	//   ....[43]....
        /*025c*/ 	.word	0xffffffff


	//   ....[44]....
        /*0260*/ 	.word	0xffffffff


	//   ....[45]....
        /*0264*/ 	.word	0xffffffff


	//   ....[46]....
        /*0268*/ 	.word	0xffffffff


	//   ....[47]....
        /*026c*/ 	.word	0xffffffff


	//   ....[48]....
        /*0270*/ 	.word	0xffffffff


	//   ....[49]....
        /*0274*/ 	.word	0xffffffff


	//   ....[50]....
        /*0278*/ 	.word	0xffffffff


	//   ....[51]....
        /*027c*/ 	.word	0xffffffff


	//   ....[52]....
        /*0280*/ 	.word	0xffffffff


	//   ....[53]....
        /*0284*/ 	.word	0xffffffff


	//   ....[54]....
        /*0288*/ 	.word	0xffffffff


	//   ....[55]....
        /*028c*/ 	.word	0xffffffff


	//----- nvinfo : EIATTR_COOP_GROUP_INSTR_OFFSETS
	.align		4
.L_530:
        /*0290*/ 	.byte	0x04, 0x28
        /*0292*/ 	.short	(.L_532 - .L_531)


	//   ....[0]....
.L_531:
        /*0294*/ 	.word	0x00003910


	//   ....[1]....
        /*0298*/ 	.word	0x000039c0


	//   ....[2]....
        /*029c*/ 	.word	0x000039d0


	//   ....[3]....
        /*02a0*/ 	.word	0x00003a50


	//   ....[4]....
        /*02a4*/ 	.word	0x00003db0


	//   ....[5]....
        /*02a8*/ 	.word	0x00003e70


	//   ....[6]....
        /*02ac*/ 	.word	0x00003ea0


	//   ....[7]....
        /*02b0*/ 	.word	0x00003f60


	//   ....[8]....
        /*02b4*/ 	.word	0x00005d10


	//   ....[9]....
        /*02b8*/ 	.word	0x00005de0


	//   ....[10]....
        /*02bc*/ 	.word	0x00005df0


	//   ....[11]....
        /*02c0*/ 	.word	0x00005e00


	//   ....[12]....
        /*02c4*/ 	.word	0x00005e70


	//   ....[13]....
        /*02c8*/ 	.word	0x00005ed0


	//   ....[14]....
        /*02cc*/ 	.word	0x00005f10


	//   ....[15]....
        /*02d0*/ 	.word	0x00005fb0


	//   ....[16]....
        /*02d4*/ 	.word	0x000087c0


	//   ....[17]....
        /*02d8*/ 	.word	0x00008960


	//   ....[18]....
        /*02dc*/ 	.word	0x00008990


	//   ....[19]....
        /*02e0*/ 	.word	0x00008b60


	//   ....[20]....
        /*02e4*/ 	.word	0x00008c20


	//   ....[21]....
        /*02e8*/ 	.word	0x00008c80


	//   ....[22]....
        /*02ec*/ 	.word	0x00008d50


	//   ....[23]....
        /*02f0*/ 	.word	0x00008df0


	//   ....[24]....
        /*02f4*/ 	.word	0x0000b720


	//   ....[25]....
        /*02f8*/ 	.word	0x0000b8c0


	//   ....[26]....
        /*02fc*/ 	.word	0x0000b9f0


	//   ....[27]....
        /*0300*/ 	.word	0x0000bbb0


	//   ....[28]....
        /*0304*/ 	.word	0x0000bbf0


	//   ....[29]....
        /*0308*/ 	.word	0x0000bc40


	//   ....[30]....
        /*030c*/ 	.word	0x0000bce0


	//   ....[31]....
        /*0310*/ 	.word	0x0000bd30


	//   ....[32]....
        /*0314*/ 	.word	0x0000e970


	//   ....[33]....
        /*0318*/ 	.word	0x0000e9c0


	//   ....[34]....
        /*031c*/ 	.word	0x0000e9e0


	//   ....[35]....
        /*0320*/ 	.word	0x0000ea00


	//   ....[36]....
        /*0324*/ 	.word	0x0000ee20


	//   ....[37]....
        /*0328*/ 	.word	0x0000ef60


	//   ....[38]....
        /*032c*/ 	.word	0x0000efb0


	//   ....[39]....
        /*0330*/ 	.word	0x0000f330


	//   ....[40]....
        /*0334*/ 	.word	0x000113b0


	//   ....[41]....
        /*0338*/ 	.word	0x000114a0


	//   ....[42]....
        /*033c*/ 	.word	0x000114e0


	//   ....[43]....
        /*0340*/ 	.word	0x000114f0


	//   ....[44]....
        /*0344*/ 	.word	0x00011500


	//   ....[45]....
        /*0348*/ 	.word	0x00011530


	//   ....[46]....
        /*034c*/ 	.word	0x00011580


	//   ....[47]....
        /*0350*/ 	.word	0x000115b0


	//   ....[48]....
        /*0354*/ 	.word	0x00012b80


	//   ....[49]....
        /*0358*/ 	.word	0x00012b90


	//   ....[50]....
        /*035c*/ 	.word	0x00012ba0


	//   ....[51]....
        /*0360*/ 	.word	0x00012bd0


	//   ....[52]....
        /*0364*/ 	.word	0x00012bf0


	//   ....[53]....
        /*0368*/ 	.word	0x00012c10


	//   ....[54]....
        /*036c*/ 	.word	0x00012c30


	//   ....[55]....
        /*0370*/ 	.word	0x00012c90


	//----- nvinfo : EIATTR_EXIT_INSTR_OFFSETS
	.align		4
.L_532:
        /*0374*/ 	.byte	0x04, 0x1c
        /*0376*/ 	.short	(.L_534 - .L_533)


	//   ....[0]....
.L_533:
        /*0378*/ 	.word	0x000002f0


	//   ....[1]....
        /*037c*/ 	.word	0x00014f60


	//   ....[2]....
        /*0380*/ 	.word	0x00015040


	//   ....[3]....
        /*0384*/ 	.word	0x00015060


	//   ....[4]....
        /*0388*/ 	.word	0x000160c0


	//   ....[5]....
        /*038c*/ 	.word	0x00016140


	//----- nvinfo : EIATTR_CTAIDZ_USED
	.align		4
.L_534:
        /*0390*/ 	.byte	0x01, 0x04
	.zero		2


	//----- nvinfo : EIATTR_CRS_STACK_SIZE
	.align		4
        /*0394*/ 	.byte	0x04, 0x1e
        /*0396*/ 	.short	(.L_536 - .L_535)
.L_535:
        /*0398*/ 	.word	0x00000000
.L_536:


//--------------------- .nv.info._ZN5flash16flash_fwd_kernelI23Flash_fwd_kernel_traitsILi128ELi128ELi32ELi4ELb0ELb0EN7cutlass6half_tE19Flash_kernel_traitsILi128ELi128ELi32ELi4ES3_EELb1ELb1ELb0ELb1ELb0ELb0ELb0ELb1EEEvNS_16Flash_fwd_paramsE --------------------------
	.section	.nv.info._ZN5flash16flash_fwd_kernelI23Flash_fwd_kernel_traitsILi128ELi128ELi32ELi4ELb0ELb0EN7cutlass6half_tE19Flash_kernel_traitsILi128ELi128ELi32ELi4ES3_EELb1ELb1ELb0ELb1ELb0ELb0ELb0ELb1EEEvNS_16Flash_fwd_paramsE,"",@"SHT_CUDA_INFO"
	.sectionflags	@""
	.align	4


	//----- nvinfo : EIATTR_CUDA_API_VERSION
	.align		4
        /*0000*/ 	.byte	0x04, 0x37
        /*0002*/ 	.short	(.L_538 - .L_537)
.L_537:
        /*0004*/ 	.word	0x00000082


	//----- nvinfo : EIATTR_SW2861232_WAR
	.align		4
.L_538:
        /*0008*/ 	.byte	0x01, 0x35
	.zero		2


	//----- nvinfo : EIATTR_PARAM_CBANK
	.align		4
        /*000c*/ 	.byte	0x04, 0x0a
        /*000e*/ 	.short	(.L_540 - .L_539)
	.align		4
.L_539:
        /*0010*/ 	.word	index@(.nv.constant0._ZN5flash16flash_fwd_kernelI23Flash_fwd_kernel_traitsILi128ELi128ELi32ELi4ELb0ELb0EN7cutlass6half_tE19Flash_kernel_traitsILi128ELi128ELi32ELi4ES3_EELb1ELb1ELb0ELb1ELb0ELb0ELb0ELb1EEEvNS_16Flash_fwd_paramsE)
        /*0014*/ 	.short	0x0160
        /*0016*/ 	.short	0x01d0


	//----- nvinfo : EIATTR_CBANK_PARAM_SIZE
	.align		4
.L_540:
        /*0018*/ 	.byte	0x03, 0x19
        /*001a*/ 	.short	0x01d0


	//----- nvinfo : EIATTR_KPARAM_INFO
	.align		4
        /*001c*/ 	.byte	0x04, 0x17
        /*001e*/ 	.short	(.L_542 - .L_541)
.L_541:
        /*0020*/ 	.word	0x00000000
        /*0024*/ 	.short	0x0000
        /*0026*/ 	.short	0x0000
        /*0028*/ 	.byte	0x00, 0xf0, 0x41, 0x07


	//----- nvinfo : EIATTR_MAXREG_COUNT
	.align		4
.L_542:
        /*002c*/ 	.byte	0x03, 0x1b
        /*002e*/ 	.short	0x00ff


	//----- nvinfo : EIATTR_NUM_BARRIERS
	.align		4
        /*0030*/ 	.byte	0x02, 0x4c
        /*0032*/ 	.byte	0x01
	.zero		1


	//----- nvinfo : EIATTR_ANNOTATIONS
	.align		4
        /*0034*/ 	.byte	0x04, 0x55
        /*0036*/ 	.short	(.L_544 - .L_543)


	//   ....[0]....
.L_543:
        /* <DEDUP_REMOVED lines=132> */


	//----- nvinfo : EIATTR_MERCURY_ISA_VERSION
	.align		4
.L_544:
        /*0868*/ 	.byte	0x03, 0x5f
        /*086a*/ 	.short	0x0000


	//----- nvinfo : EIATTR_COOP_GROUP_MASK_REGIDS
	.align		4
        /*086c*/ 	.byte	0x04, 0x29
        /*086e*/ 	.short	(.L_546 - .L_545)


	//   ....[0]....
.L_545:
        /*0870*/ 	.word	0xffffffff


	//   ....[1]....
        /*0874*/ 	.word	0xffffffff


	//   ....[2]....
        /*0878*/ 	.word	0xffffffff


	//   ....[3]....
        /*087c*/ 	.word	0xffffffff


	//   ....[4]....
        /*0880*/ 	.word	0xffffffff


	//   ....[5]....
        /*0884*/ 	.word	0xffffffff


	//   ....[6]....
        /*0888*/ 	.word	0xffffffff


	//   ....[7]....
        /*088c*/ 	.word	0xffffffff


	//   ....[8]....
        /*0890*/ 	.word	0xffffffff


	//   ....[9]....
        /*0894*/ 	.word	0xffffffff


	//   ....[10]....
        /*0898*/ 	.word	0xffffffff


	//   ....[11]....
        /*089c*/ 	.word	0xffffffff


	//   ....[12]....
        /*08a0*/ 	.word	0xffffffff


	//   ....[13]....
        /*08a4*/ 	.word	0xffffffff


	//   ....[14]....
        /*08a8*/ 	.word	0xffffffff


	//   ....[15]....
        /*08ac*/ 	.word	0xffffffff


	//   ....[16]....
        /*08b0*/ 	.word	0xffffffff


	//   ....[17]....
        /*08b4*/ 	.word	0xffffffff


	//   ....[18]....
        /*08b8*/ 	.word	0xffffffff


	//   ....[19]....
        /*08bc*/ 	.word	0xffffffff


	//   ....[20]....
        /*08c0*/ 	.word	0xffffffff


	//   ....[21]....
        /*08c4*/ 	.word	0xffffffff


	//   ....[22]....
        /*08c8*/ 	.word	0xffffffff


	//   ....[23]....
        /*08cc*/ 	.word	0xffffffff


	//   ....[24]....
        /*08d0*/ 	.word	0xffffffff


	//   ....[25]....
        /*08d4*/ 	.word	0xffffffff


	//   ....[26]....
        /*08d8*/ 	.word	0xffffffff


	//   ....[27]....
        /*08dc*/ 	.word	0xffffffff


	//   ....[28]....
        /*08e0*/ 	.word	0xffffffff


	//   ....[29]....
        /*08e4*/ 	.word	0xffffffff


	//   ....[30]....
        /*08e8*/ 	.word	0xffffffff


	//   ....[31]....
        /*08ec*/ 	.word	0xffffffff


	//   ....[32]....
        /*08f0*/ 	.word	0xffffffff


	//   ....[33]....
        /*08f4*/ 	.word	0xffffffff


	//   ....[34]....
        /*08f8*/ 	.word	0xffffffff


	//   ....[35]....
        /*08fc*/ 	.word	0xffffffff


	//   ....[36]....
        /*0900*/ 	.word	0xffffffff


	//   ....[37]....
        /*0904*/ 	.word	0xffffffff


	//   ....[38]....
        /*0908*/ 	.word	0xffffffff


	//   ....[39]....
        /*090c*/ 	.word	0xffffffff


	//   ....[40]....
        /*0910*/ 	.word	0xffffffff


	//   ....[41]....
        /*0914*/ 	.word	0xffffffff


	//   ....[42]....
        /*0918*/ 	.word	0xffffffff


	//   ....[43]....
        /*091c*/ 	.word	0xffffffff


	//   ....[44]....
        /*0920*/ 	.word	0xffffffff


	//   ....[45]....
        /*0924*/ 	.word	0xffffffff


	//   ....[46]....
        /*0928*/ 	.word	0xffffffff


	//   ....[47]....
        /*092c*/ 	.word	0xffffffff


	//   ....[48]....
        /*0930*/ 	.word	0xffffffff


	//   ....[49]....
        /*0934*/ 	.word	0xffffffff


	//   ....[50]....
        /*0938*/ 	.word	0xffffffff


	//   ....[51]....
        /*093c*/ 	.word	0xffffffff


	//   ....[52]....
        /*0940*/ 	.word	0xffffffff


	//   ....[53]....
        /*0944*/ 	.word	0xffffffff


	//   ....[54]....
        /*0948*/ 	.word	0xffffffff


	//   ....[55]....
        /*094c*/ 	.word	0xffffffff


	//----- nvinfo : EIATTR_COOP_GROUP_INSTR_OFFSETS
	.align		4
.L_546:
        /*0950*/ 	.byte	0x04, 0x28
        /*0952*/ 	.short	(.L_548 - .L_547)


	//   ....[0]....
.L_547:
        /*0954*/ 	.word	0x00003f30


	//   ....[1]....
        /*0958*/ 	.word	0x00003f70


	//   ....[2]....
        /*095c*/ 	.word	0x00004090


	//   ....[3]....
        /*0960*/ 	.word	0x000040b0


	//   ....[4]....
        /*0964*/ 	.word	0x00004190


	//   ....[5]....
        /*0968*/ 	.word	0x000041c0


	//   ....[6]....
        /*096c*/ 	.word	0x000042a0


	//   ....[7]....
        /*0970*/ 	.word	0x00004590


	//   ....[8]....
        /*0974*/ 	.word	0x00007f60


	//   ....[9]....
        /*0978*/ 	.word	0x00007fa0


	//   ....[10]....
        /*097c*/ 	.word	0x00008050


	//   ....[11]....
        /*0980*/ 	.word	0x00008090


	//   ....[12]....
        /*0984*/ 	.word	0x000080a0


	//   ....[13]....
        /*0988*/ 	.word	0x000080b0


	//   ....[14]....
        /*098c*/ 	.word	0x000080d0


	//   ....[15]....
        /*0990*/ 	.word	0x000080f0


	//   ....[16]....
        /*0994*/ 	.word	0x0000d150


	//   ....[17]....
        /*0998*/ 	.word	0x0000d250


	//   ....[18]....
        /*099c*/ 	.word	0x0000d290


	//   ....[19]....
        /*09a0*/ 	.word	0x0000d2a0


	//   ....[20]....
        /*09a4*/ 	.word	0x0000d2b0


	//   ....[21]....
        /*09a8*/ 	.word	0x0000d2d0


	//   ....[22]....
        /*09ac*/ 	.word	0x0000d2f0


	//   ....[23]....
        /*09b0*/ 	.word	0x0000d320


	//   ....[24]....
        /*09b4*/ 	.word	0x00012400


	//   ....[25]....
        /*09b8*/ 	.word	0x00012550


	//   ....[26]....
        /*09bc*/ 	.word	0x000125a0


	//   ....[27]....
        /*09c0*/ 	.word	0x000125b0


	//   ....[28]....
        /*09c4*/ 	.word	0x000125c0


	//   ....[29]....
        /*09c8*/ 	.word	0x00012600


	//   ....[30]....
        /*09cc*/ 	.word	0x00012660


	//   ....[31]....
        /*09d0*/ 	.word	0x00012670


	//   ....[32]....
        /*09d4*/ 	.word	0x000175a0


	//   ....[33]....
        /*09d8*/ 	.word	0x000175c0


	//   ....[34]....
        /*09dc*/ 	.word	0x00017630


	//   ....[35]....
        /*09e0*/ 	.word	0x000176f0


	//   ....[36]....
        /*09e4*/ 	.word	0x000177f0


	//   ....[37]....
        /*09e8*/ 	.word	0x00017850


	//   ....[38]....
        /*09ec*/ 	.word	0x00017940


	//   ....[39]....
        /*09f0*/ 	.word	0x00017a00


	//   ....[40]....
        /*09f4*/ 	.word	0x0001c820


	//   ....[41]....
        /*09f8*/ 	.word	0x0001c8a0


	//   ....[42]....
        /*09fc*/ 	.word	0x0001c9a0


	//   ....[43]....
        /*0a00*/ 	.word	0x0001ca00


	//   ....[44]....
        /*0a04*/ 	.word	0x0001ca50


	//   ....[45]....
        /*0a08*/ 	.word	0x0001cab0


	//   ....[46]....
        /*0a0c*/ 	.word	0x0001cb20


	//   ....[47]....
        /*0a10*/ 	.word	0x0001cd70


	//   ....[48]....
        /*0a14*/ 	.word	0x0001fc10


	//   ....[49]....
        /*0a18*/ 	.word	0x0001fc50


	//   ....[50]....
        /*0a1c*/ 	.word	0x0001fc80


	//   ....[51]....
        /*0a20*/ 	.word	0x0001fd30


	//   ....[52]....
        /*0a24*/ 	.word	0x0001fd70


	//   ....[53]....
        /*0a28*/ 	.word	0x0001fda0


	//   ....[54]....
        /*0a2c*/ 	.word	0x0001fde0


	//   ....[55]....
        /*0a30*/ 	.word	0x0001fea0


	//----- nvinfo : EIATTR_EXIT_INSTR_OFFSETS
	.align		4
.L_548:
        /*0a34*/ 	.byte	0x04, 0x1c
        /*0a36*/ 	.short	(.L_550 - .L_549)


	//   ....[0]....
.L_549:
        /*0a38*/ 	.word	0x000006c0


	//   ....[1]....
        /*0a3c*/ 	.word	0x000221b0


	//   ....[2]....
        /*0a40*/ 	.word	0x00022290


	//   ....[3]....
        /*0a44*/ 	.word	0x000222b0


	//   ....[4]....
        /*0a48*/ 	.word	0x00023370


	//   ....[5]....
        /*0a4c*/ 	.word	0x000233f0


	//----- nvinfo : EIATTR_CTAIDZ_USED
	.align		4
.L_550:
        /*0a50*/ 	.byte	0x01, 0x04
	.zero		2


	//----- nvinfo : EIATTR_CRS_STACK_SIZE
	.align		4
        /*0a54*/ 	.byte	0x04, 0x1e
        /*0a56*/ 	.short	(.L_552 - .L_551)
.L_551:
        /*0a58*/ 	.word	0x00000000
.L_552:


//--------------------- .nv.info._ZN5flash16flash_fwd_kernelI23Flash_fwd_kernel_traitsILi128ELi128ELi32ELi4ELb0ELb0EN7cutlass6half_tE19Flash_kernel_traitsILi128ELi128ELi32ELi4ES3_EELb0ELb1ELb0ELb1ELb0ELb0ELb1ELb0EEEvNS_16Flash_fwd_paramsE --------------------------
	.section	.nv.info._ZN5flash16flash_fwd_kernelI23Flash_fwd_kernel_traitsILi128ELi128ELi32ELi4ELb0ELb0EN7cutlass6half_tE19Flash_kernel_traitsILi128ELi128ELi32ELi4ES3_EELb0ELb1ELb0ELb1ELb0ELb0ELb1ELb0EEEvNS_16Flash_fwd_paramsE,"",@"SHT_CUDA_INFO"
	.sectionflags	@""
	.align	4


	//----- nvinfo : EIATTR_CUDA_API_VERSION
	.align		4
        /*0000*/ 	.byte	0x04, 0x37
        /*0002*/ 	.short	(.L_554 - .L_553)
.L_553:
        /*0004*/ 	.word	0x00000082


	//----- nvinfo : EIATTR_SW2861232_WAR
	.align		4
.L_554:
        /*0008*/ 	.byte	0x01, 0x35
	.zero		2


	//----- nvinfo : EIATTR_PARAM_CBANK
	.align		4
        /*000c*/ 	.byte	0x04, 0x0a
        /*000e*/ 	.short	(.L_556 - .L_555)
	.align		4
.L_555:
        /*0010*/ 	.word	index@(.nv.constant0._ZN5flash16flash_fwd_kernelI23Flash_fwd_kernel_traitsILi128ELi128ELi32ELi4ELb0ELb0EN7cutlass6half_tE19Flash_kernel_traitsILi128ELi128ELi32ELi4ES3_EELb0ELb1ELb0ELb1ELb0ELb0ELb1ELb0EEEvNS_16Flash_fwd_paramsE)
        /*0014*/ 	.short	0x0160
        /*0016*/ 	.short	0x01d0


	//----- nvinfo : EIATTR_CBANK_PARAM_SIZE
	.align		4
.L_556:
        /*0018*/ 	.byte	0x03, 0x19
        /*001a*/ 	.short	0x01d0


	//----- nvinfo : EIATTR_KPARAM_INFO
	.align		4
        /*001c*/ 	.byte	0x04, 0x17
        /*001e*/ 	.short	(.L_558 - .L_557)
.L_557:
        /*0020*/ 	.word	0x00000000
        /*0024*/ 	.short	0x0000
        /*0026*/ 	.short	0x0000
        /*0028*/ 	.byte	0x00, 0xf0, 0x41, 0x07


	//----- nvinfo : EIATTR_MAXREG_COUNT
	.align		4
.L_558:
        /*002c*/ 	.byte	0x03, 0x1b
        /*002e*/ 	.short	0x00ff


	//----- nvinfo : EIATTR_NUM_BARRIERS
	.align		4
        /*0030*/ 	.byte	0x02, 0x4c
        /*0032*/ 	.byte	0x01
	.zero		1


	//----- nvinfo : EIATTR_ANNOTATIONS
	.align		4
        /*0034*/ 	.byte	0x04, 0x55
        /*0036*/ 	.short	(.L_560 - .L_559)


	//   ....[0]....
.L_559:
        /* <DEDUP_REMOVED lines=29> */


	//----- nvinfo : EIATTR_MERCURY_ISA_VERSION
	.align		4
.L_560:
        /*01f0*/ 	.byte	0x03, 0x5f
        /*01f2*/ 	.short	0x0000


	//----- nvinfo : EIATTR_COOP_GROUP_MASK_REGIDS
	.align		4
        /*01f4*/ 	.byte	0x04, 0x29
        /*01f6*/ 	.short	(.L_562 - .L_561)


	//   ....[0]....
.L_561:
        /*01f8*/ 	.word	0xffffffff


	//   ....[1]....
        /*01fc*/ 	.word	0xffffffff


	//   ....[2]....
        /*0200*/ 	.word	0xffffffff


	//   ....[3]....
        /*0204*/ 	.word	0xffffffff


	//   ....[4]....
        /*0208*/ 	.word	0xffffffff


	//   ....[5]....
        /*020c*/ 	.word	0xffffffff


	//   ....[6]....
        /*0210*/ 	.word	0xffffffff


	//   ....[7]....
        /*0214*/ 	.word	0xffffffff


	//   ....[8]....
        /*0218*/ 	.word	0xffffffff


	//   ....[9]....
        /*021c*/ 	.word	0xffffffff


	//   ....[10]....
        /*0220*/ 	.word	0xffffffff


	//   ....[11]....
        /*0224*/ 	.word	0xffffffff


	//   ....[12]....
        /*0228*/ 	.word	0xffffffff


	//   ....[13]....
        /*022c*/ 	.word	0xffffffff


	//   ....[14]....
        /*0230*/ 	.word	0xffffffff


	//   ....[15]....
        /*0234*/ 	.word	0xffffffff


	//   ....[16]....
        /*0238*/ 	.word	0xffffffff


	//   ....[17]....
        /*023c*/ 	.word	0xffffffff


	//   ....[18]....
        /*0240*/ 	.word	0xffffffff


	//   ....[19]....
        /*0244*/ 	.word	0xffffffff


	//   ....[20]....
        /*0248*/ 	.word	0xffffffff


	//   ....[21]....
        /*024c*/ 	.word	0xffffffff


	//   ....[22]....
        /*0250*/ 	.word	0xffffffff


	//   ....[23]....
        /*0254*/ 	.word	0xffffffff


	//   ....[24]....
        /*0258*/ 	.word	0xffffffff


	//   ....[25]....
        /*025c*/ 	.word	0xffffffff


	//   ....[26]....
        /*0260*/ 	.word	0xffffffff


	//   ....[27]....
        /*0264*/ 	.word	0xffffffff


	//   ....[28]....
        /*0268*/ 	.word	0xffffffff


	//   ....[29]....
        /*026c*/ 	.word	0xffffffff


	//   ....[30]....
        /*0270*/ 	.word	0xffffffff


	//   ....[31]....
        /*0274*/ 	.word	0xffffffff


	//   ....[32]....
        /*0278*/ 	.word	0xffffffff


	//   ....[33]....
        /*027c*/ 	.word	0xffffffff


	//   ....[34]....
        /*0280*/ 	.word	0xffffffff


	//   ....[35]....
        /*0284*/ 	.word	0xffffffff


	//   ....[36]....
        /*0288*/ 	.word	0xffffffff


	//   ....[37]....
        /*028c*/ 	.word	0xffffffff


	//   ....[38]....
        /*0290*/ 	.word	0xffffffff


	//   ....[39]....
        /*0294*/ 	.word	0xffffffff


	//   ....[40]....
        /*0298*/ 	.word	0xffffffff


	//   ....[41]....
        /*029c*/ 	.word	0xffffffff


	//   ....[42]....
        /*02a0*/ 	.word	0xffffffff


	//   ....[43]....
        /*02a4*/ 	.word	0xffffffff


	//   ....[44]....
        /*02a8*/ 	.word	0xffffffff


	//   ....[45]....
        /*02ac*/ 	.word	0xffffffff


	//   ....[46]....
        /*02b0*/ 	.word	0xffffffff


	//   ....[47]....
        /*02b4*/ 	.word	0xffffffff


	//   ....[48]....
        /*02b8*/ 	.word	0xffffffff


	//   ....[49]....
        /*02bc*/ 	.word	0xffffffff


	//   ....[50]....
        /*02c0*/ 	.word	0xffffffff


	//   ....[51]....
        /*02c4*/ 	.word	0xffffffff


	//   ....[52]....
        /*02c8*/ 	.word	0xffffffff


	//   ....[53]....
        /*02cc*/ 	.word	0xffffffff


	//   ....[54]....
        /*02d0*/ 	.word	0xffffffff


	//   ....[55]....
        /*02d4*/ 	.word	0xffffffff


	//----- nvinfo : EIATTR_COOP_GROUP_INSTR_OFFSETS
	.align		4
.L_562:
        /*02d8*/ 	.byte	0x04, 0x28
        /*02da*/ 	.short	(.L_564 - .L_563)


	//   ....[0]....
.L_563:
        /*02dc*/ 	.word	0x00003c20


	//   ....[1]....
        /*02e0*/ 	.word	0x00003c40


	//   ....[2]....
        /*02e4*/ 	.word	0x00003ce0


	//   ....[3]....
        /*02e8*/ 	.word	0x00003cf0


	//   ....[4]....
        /*02ec*/ 	.word	0x000040c0


	//   ....[5]....
        /*02f0*/ 	.word	0x00004180


	//   ....[6]....
        /*02f4*/ 	.word	0x000041b0


	//   ....[7]....
        /*02f8*/ 	.word	0x000042a0


	//   ....[8]....
        /*02fc*/ 	.word	0x00006330


	//   ....[9]....
        /*0300*/ 	.word	0x00006370


	//   ....[10]....
        /*0304*/ 	.word	0x00006400


	//   ....[11]....
        /*0308*/ 	.word	0x00006430


	//   ....[12]....
        /*030c*/ 	.word	0x00006440


	//   ....[13]....
        /*0310*/ 	.word	0x00006500


	//   ....[14]....
        /*0314*/ 	.word	0x00006540


	//   ....[15]....
        /*0318*/ 	.word	0x000065e0


	//   ....[16]....
        /*031c*/ 	.word	0x00009440


	//   ....[17]....
        /*0320*/ 	.word	0x00009480


	//   ....[18]....
        /*0324*/ 	.word	0x00009500


	//   ....[19]....
        /*0328*/ 	.word	0x00009540


	//   ....[20]....
        /*032c*/ 	.word	0x00009560


	//   ....[21]....
        /*0330*/ 	.word	0x000095f0


	//   ....[22]....
        /*0334*/ 	.word	0x00009610


	//   ....[23]....
        /*0338*/ 	.word	0x000096e0


	//   ....[24]....
        /*033c*/ 	.word	0x0000c5a0


	//   ....[25]....
        /*0340*/ 	.word	0x0000c5e0


	//   ....[26]....
        /*0344*/ 	.word	0x0000c670


	//   ....[27]....
        /*0348*/ 	.word	0x0000c6a0


	//   ....[28]....
        /*034c*/ 	.word	0x0000c6b0


	//   ....[29]....
        /*0350*/ 	.word	0x0000c770


	//   ....[30]....
        /*0354*/ 	.word	0x0000c7b0


	//   ....[31]....
        /*0358*/ 	.word	0x0000c850


	//   ....[32]....
        /*035c*/ 	.word	0x0000f6a0


	//   ....[33]....
        /*0360*/ 	.word	0x0000f6e0


	//   ....[34]....
        /*0364*/ 	.word	0x0000f760


	//   ....[35]....
        /*0368*/ 	.word	0x0000f7a0


	//   ....[36]....
        /*036c*/ 	.word	0x0000f7c0


	//   ....[37]....
        /*0370*/ 	.word	0x0000f810


	//   ....[38]....
        /*0374*/ 	.word	0x0000f8e0


	//   ....[39]....
        /*0378*/ 	.word	0x0000f8f0


	//   ....[40]....
        /*037c*/ 	.word	0x00012420


	//   ....[41]....
        /*0380*/ 	.word	0x000124a0


	//   ....[42]....
        /*0384*/ 	.word	0x000124d0


	//   ....[43]....
        /*0388*/ 	.word	0x00012500


	//   ....[44]....
        /*038c*/ 	.word	0x00012550


	//   ....[45]....
        /*0390*/ 	.word	0x00012580


	//   ....[46]....
        /*0394*/ 	.word	0x000125c0


	//   ....[47]....
        /*0398*/ 	.word	0x00012620


	//   ....[48]....
        /*039c*/ 	.word	0x00013bd0


	//   ....[49]....
        /*03a0*/ 	.word	0x00013be0


	//   ....[50]....
        /*03a4*/ 	.word	0x00013bf0


	//   ....[51]....
        /*03a8*/ 	.word	0x00013c10


	//   ....[52]....
        /*03ac*/ 	.word	0x00013c30


	//   ....[53]....
        /*03b0*/ 	.word	0x00013c60


	//   ....[54]....
        /*03b4*/ 	.word	0x00013ca0


	//   ....[55]....
        /*03b8*/ 	.word	0x00013cd0


	//----- nvinfo : EIATTR_EXIT_INSTR_OFFSETS
	.align		4
.L_564:
        /*03bc*/ 	.byte	0x04, 0x1c
        /*03be*/ 	.short	(.L_566 - .L_565)


	//   ....[0]....
.L_565:
        /*03c0*/ 	.word	0x000002f0


	//   ....[1]....
        /*03c4*/ 	.word	0x00016000


	//   ....[2]....
        /*03c8*/ 	.word	0x000160e0


	//   ....[3]....
        /*03cc*/ 	.word	0x00016100


	//   ....[4]....
        /*03d0*/ 	.word	0x00017160


	//   ....[5]....
        /*03d4*/ 	.word	0x000171e0


	//----- nvinfo : EIATTR_CTAIDZ_USED
	.align		4
.L_566:
        /*03d8*/ 	.byte	0x01, 0x04
	.zero		2


	//----- nvinfo : EIATTR_CRS_STACK_SIZE
	.align		4
        /*03dc*/ 	.byte	0x04, 0x1e
        /*03de*/ 	.short	(.L_568 - .L_567)
.L_567:
        /*03e0*/ 	.word	0x00000000
.L_568:


//--------------------- .nv.callgraph             --------------------------
	.section	.nv.callgraph,"",@"SHT_CUDA_CALLGRAPH"
	.align	4
	.sectionentsize	8
	.align		4
        /*0000*/ 	.word	0x00000000
	.align		4
        /*0004*/ 	.word	0xffffffff
	.align		4
        /*0008*/ 	.word	0x00000000
	.align		4
        /*000c*/ 	.word	0xfffffffe
	.align		4
        /*0010*/ 	.word	0x00000000
	.align		4
        /*0014*/ 	.word	0xfffffffd
	.align		4
        /*0018*/ 	.word	0x00000000
	.align		4
        /*001c*/ 	.word	0xfffffffc


//--------------------- .nv.rel.action            --------------------------
	.section	.nv.rel.action,"",@"SHT_CUDA_RELOCINFO"
	.align	8
	.sectionentsize	8
        /*0000*/ 	.byte	0x73, 0x00, 0x00, 0x00, 0x00, 0x00, 0x00, 0x00, 0x00, 0x00, 0x00, 0x11, 0x25, 0x00, 0x05, 0x36


//--------------------- .nv.constant4             --------------------------
	.section	.nv.constant4,"a",@progbits
	.align	8
	.align		8
.nv.constant4:
        /*0000*/ 	.dword	_ZN73_INTERNAL_4b58f01e_37_flash_fwd_hdim128_fp16_causal_sm80_cu_9949e2e8_39884cuda3std3__45__cpo5beginE
	.align		8
        /*0008*/ 	.dword	_ZN73_INTERNAL_4b58f01e_37_flash_fwd_hdim128_fp16_causal_sm80_cu_9949e2e8_39884cuda3std3__45__cpo3endE
	.align		8
        /*0010*/ 	.dword	_ZN73_INTERNAL_4b58f01e_37_flash_fwd_hdim128_fp16_causal_sm80_cu_9949e2e8_39884cuda3std3__45__cpo6cbeginE
	.align		8
        /*0018*/ 	.dword	_ZN73_INTERNAL_4b58f01e_37_flash_fwd_hdim128_fp16_causal_sm80_cu_9949e2e8_39884cuda3std3__45__cpo4cendE
	.align		8
        /*0020*/ 	.dword	_ZN73_INTERNAL_4b58f01e_37_flash_fwd_hdim128_fp16_causal_sm80_cu_9949e2e8_39884cuda3std3__475_GLOBAL__N__4b58f01e_37_flash_fwd_hdim128_fp16_causal_sm80_cu_9949e2e8_39886ignoreE
	.align		8
        /*0028*/ 	.dword	_ZN73_INTERNAL_4b58f01e_37_flash_fwd_hdim128_fp16_causal_sm80_cu_9949e2e8_39884cuda3std3__419piecewise_constructE
	.align		8
        /*0030*/ 	.dword	_ZN73_INTERNAL_4b58f01e_37_flash_fwd_hdim128_fp16_causal_sm80_cu_9949e2e8_39884cuda3std3__48in_placeE
	.align		8
        /*0038*/ 	.dword	_ZN73_INTERNAL_4b58f01e_37_flash_fwd_hdim128_fp16_causal_sm80_cu_9949e2e8_39884cuda3std6ranges3__45__cpo4swapE
	.align		8
        /*0040*/ 	.dword	_ZN73_INTERNAL_4b58f01e_37_flash_fwd_hdim128_fp16_causal_sm80_cu_9949e2e8_39884cuda3std6ranges3__45__cpo9iter_moveE
	.align		8
        /*0048*/ 	.dword	_ZN73_INTERNAL_4b58f01e_37_flash_fwd_hdim128_fp16_causal_sm80_cu_9949e2e8_39884cute7productE
	.align		8
        /*0050*/ 	.dword	_ZN73_INTERNAL_4b58f01e_37_flash_fwd_hdim128_fp16_causal_sm80_cu_9949e2e8_39884cute1_E


//--------------------- .nv.constant0._ZN5flash16flash_fwd_kernelI23Flash_fwd_kernel_traitsILi128ELi128ELi64ELi4ELb0ELb0EN7cutlass6half_tE19Flash_kernel_traitsILi128ELi128ELi64ELi4ES3_EELb0ELb1ELb0ELb0ELb1ELb1ELb0ELb0EEEvNS_16Flash_fwd_paramsE --------------------------
	.section	.nv.constant0._ZN5flash16flash_fwd_kernelI23Flash_fwd_kernel_traitsILi128ELi128ELi64ELi4ELb0ELb0EN7cutlass6half_tE19Flash_kernel_traitsILi128ELi128ELi64ELi4ES3_EELb0ELb1ELb0ELb0ELb1ELb1ELb0ELb0EEEvNS_16Flash_fwd_paramsE,"a",@progbits
	.sectionflags	@""
	.align	4
.nv.constant0._ZN5flash16flash_fwd_kernelI23Flash_fwd_kernel_traitsILi128ELi128ELi64ELi4ELb0ELb0EN7cutlass6half_tE19Flash_kernel_traitsILi128ELi128ELi64ELi4ES3_EELb0ELb1ELb0ELb0ELb1ELb1ELb0ELb0EEEvNS_16Flash_fwd_paramsE:
	.zero		816


//--------------------- .nv.constant0._ZN5flash16flash_fwd_kernelI23Flash_fwd_kernel_traitsILi128ELi128ELi64ELi4ELb0ELb0EN7cutlass6half_tE19Flash_kernel_traitsILi128ELi128ELi64ELi4ES3_EELb0ELb1ELb0ELb0ELb1ELb1ELb1ELb0EEEvNS_16Flash_fwd_paramsE --------------------------
	.section	.nv.constant0._ZN5flash16flash_fwd_kernelI23Flash_fwd_kernel_traitsILi128ELi128ELi64ELi4ELb0ELb0EN7cutlass6half_tE19Flash_kernel_traitsILi128ELi128ELi64ELi4ES3_EELb0ELb1ELb0ELb0ELb1ELb1ELb1ELb0EEEvNS_16Flash_fwd_paramsE,"a",@progbits
	.sectionflags	@""
	.align	4
.nv.constant0._ZN5flash16flash_fwd_kernelI23Flash_fwd_kernel_traitsILi128ELi128ELi64ELi4ELb0ELb0EN7cutlass6half_tE19Flash_kernel_traitsILi128ELi128ELi64ELi4ES3_EELb0ELb1ELb0ELb0ELb1ELb1ELb1ELb0EEEvNS_16Flash_fwd_paramsE:
	.zero		816


//--------------------- .nv.constant0._ZN5flash16flash_fwd_kernelI23Flash_fwd_kernel_traitsILi128ELi128ELi64ELi4ELb0ELb0EN7cutlass6half_tE19Flash_kernel_traitsILi128ELi128ELi64ELi4ES3_EELb0ELb1ELb0ELb0ELb0ELb1ELb0ELb0EEEvNS_16Flash_fwd_paramsE --------------------------
	.section	.nv.constant0._ZN5flash16flash_fwd_kernelI23Flash_fwd_kernel_traitsILi128ELi128ELi64ELi4ELb0ELb0EN7cutlass6half_tE19Flash_kernel_traitsILi128ELi128ELi64ELi4ES3_EELb0ELb1ELb0ELb0ELb0ELb1ELb0ELb0EEEvNS_16Flash_fwd_paramsE,"a",@progbits
	.sectionflags	@""
	.align	4
.nv.constant0._ZN5flash16flash_fwd_kernelI23Flash_fwd_kernel_traitsILi128ELi128ELi64ELi4ELb0ELb0EN7cutlass6half_tE19Flash_kernel_traitsILi128ELi128ELi64ELi4ES3_EELb0ELb1ELb0ELb0ELb0ELb1ELb0ELb0EEEvNS_16Flash_fwd_paramsE:
	.zero		816


//--------------------- .nv.constant0._ZN5flash16flash_fwd_kernelI23Flash_fwd_kernel_traitsILi128ELi128ELi64ELi4ELb0ELb0EN7cutlass6half_tE19Flash_kernel_traitsILi128ELi128ELi64ELi4ES3_EELb0ELb1ELb0ELb0ELb0ELb1ELb1ELb0EEEvNS_16Flash_fwd_paramsE --------------------------
	.section	.nv.constant0._ZN5flash16flash_fwd_kernelI23Flash_fwd_kernel_traitsILi128ELi128ELi64ELi4ELb0ELb0EN7cutlass6half_tE19Flash_kernel_traitsILi128ELi128ELi64ELi4ES3_EELb0ELb1ELb0ELb0ELb0ELb1ELb1ELb0EEEvNS_16Flash_fwd_paramsE,"a",@progbits
	.sectionflags	@""
	.align	4
.nv.constant0._ZN5flash16flash_fwd_kernelI23Flash_fwd_kernel_traitsILi128ELi128ELi64ELi4ELb0ELb0EN7cutlass6half_tE19Flash_kernel_traitsILi128ELi128ELi64ELi4ES3_EELb0ELb1ELb0ELb0ELb0ELb1ELb1ELb0EEEvNS_16Flash_fwd_paramsE:
	.zero		816


//--------------------- .nv.constant0._ZN5flash16flash_fwd_kernelI23Flash_fwd_kernel_traitsILi128ELi128ELi64ELi4ELb0ELb0EN7cutlass6half_tE19Flash_kernel_traitsILi128ELi128ELi64ELi4ES3_EELb0ELb1ELb0ELb0ELb0ELb0ELb0ELb0EEEvNS_16Flash_fwd_paramsE --------------------------
	.section	.nv.constant0._ZN5flash16flash_fwd_kernelI23Flash_fwd_kernel_traitsILi128ELi128ELi64ELi4ELb0ELb0EN7cutlass6half_tE19Flash_kernel_traitsILi128ELi128ELi64ELi4ES3_EELb0ELb1ELb0ELb0ELb0ELb0ELb0ELb0EEEvNS_16Flash_fwd_paramsE,"a",@progbits
	.sectionflags	@""
	.align	4
.nv.constant0._ZN5flash16flash_fwd_kernelI23Flash_fwd_kernel_traitsILi128ELi128ELi64ELi4ELb0ELb0EN7cutlass6half_tE19Flash_kernel_traitsILi128ELi128ELi64ELi4ES3_EELb0ELb1ELb0ELb0ELb0ELb0ELb0ELb0EEEvNS_16Flash_fwd_paramsE:
	.zero		816


//--------------------- .nv.constant0._ZN5flash16flash_fwd_kernelI23Flash_fwd_kernel_traitsILi128ELi128ELi64ELi4ELb0ELb0EN7cutlass6half_tE19Flash_kernel_traitsILi128ELi128ELi64ELi4ES3_EELb0ELb1ELb0ELb0ELb0ELb0ELb1ELb0EEEvNS_16Flash_fwd_paramsE --------------------------
	.section	.nv.constant0._ZN5flash16flash_fwd_kernelI23Flash_fwd_kernel_traitsILi128ELi128ELi64ELi4ELb0ELb0EN7cutlass6half_tE19Flash_kernel_traitsILi128ELi128ELi64ELi4ES3_EELb0ELb1ELb0ELb0ELb0ELb0ELb1ELb0EEEvNS_16Flash_fwd_paramsE,"a",@progbits
	.sectionflags	@""
	.align	4
.nv.constant0._ZN5flash16flash_fwd_kernelI23Flash_fwd_kernel_traitsILi128ELi128ELi64ELi4ELb0ELb0EN7cutlass6half_tE19Flash_kernel_traitsILi128ELi128ELi64ELi4ES3_EELb0ELb1ELb0ELb0ELb0ELb0ELb1ELb0EEEvNS_16Flash_fwd_paramsE:
	.zero		816


//--------------------- .nv.constant0._ZN5flash16flash_fwd_kernelI23Flash_fwd_kernel_traitsILi128ELi128ELi64ELi4ELb0ELb0EN7cutlass6half_tE19Flash_kernel_traitsILi128ELi128ELi64ELi4ES3_EELb0ELb1ELb0ELb1ELb0ELb0ELb0ELb0EEEvNS_16Flash_fwd_paramsE --------------------------
	.section	.nv.constant0._ZN5flash16flash_fwd_kernelI23Flash_fwd_kernel_traitsILi128ELi128ELi64ELi4ELb0ELb0EN7cutlass6half_tE19Flash_kernel_traitsILi128ELi128ELi64ELi4ES3_EELb0ELb1ELb0ELb1ELb0ELb0ELb0ELb0EEEvNS_16Flash_fwd_paramsE,"a",@progbits
	.sectionflags	@""
	.align	4
.nv.constant0._ZN5flash16flash_fwd_kernelI23Flash_fwd_kernel_traitsILi128ELi128ELi64ELi4ELb0ELb0EN7cutlass6half_tE19Flash_kernel_traitsILi128ELi128ELi64ELi4ES3_EELb0ELb1ELb0ELb1ELb0ELb0ELb0ELb0EEEvNS_16Flash_fwd_paramsE:
	.zero		816


//--------------------- .nv.constant0._ZN5flash16flash_fwd_kernelI23Flash_fwd_kernel_traitsILi128ELi128ELi64ELi4ELb0ELb0EN7cutlass6half_tE19Flash_kernel_traitsILi128ELi128ELi64ELi4ES3_EELb0ELb1ELb0ELb1ELb0ELb0ELb1ELb0EEEvNS_16Flash_fwd_paramsE --------------------------
	.section	.nv.constant0._ZN5flash16flash_fwd_kernelI23Flash_fwd_kernel_traitsILi128ELi128ELi64ELi4ELb0ELb0EN7cutlass6half_tE19Flash_kernel_traitsILi128ELi128ELi64ELi4ES3_EELb0ELb1ELb0ELb1ELb0ELb0ELb1ELb0EEEvNS_16Flash_fwd_paramsE,"a",@progbits
	.sectionflags	@""
	.align	4
.nv.constant0._ZN5flash16flash_fwd_kernelI23Flash_fwd_kernel_traitsILi128ELi128ELi64ELi4ELb0ELb0EN7cutlass6half_tE19Flash_kernel_traitsILi128ELi128ELi64ELi4ES3_EELb0ELb1ELb0ELb1ELb0ELb0ELb1ELb0EEEvNS_16Flash_fwd_paramsE:
	.zero		816


//--------------------- .nv.constant0._ZN5flash16flash_fwd_kernelI23Flash_fwd_kernel_traitsILi128ELi64ELi64ELi4ELb0ELb0EN7cutlass6half_tE19Flash_kernel_traitsILi128ELi64ELi64ELi4ES3_EELb0ELb1ELb0ELb0ELb1ELb1ELb0ELb0EEEvNS_16Flash_fwd_paramsE --------------------------
	.section	.nv.constant0._ZN5flash16flash_fwd_kernelI23Flash_fwd_kernel_traitsILi128ELi64ELi64ELi4ELb0ELb0EN7cutlass6half_tE19Flash_kernel_traitsILi128ELi64ELi64ELi4ES3_EELb0ELb1ELb0ELb0ELb1ELb1ELb0ELb0EEEvNS_16Flash_fwd_paramsE,"a",@progbits
	.sectionflags	@""
	.align	4
.nv.constant0._ZN5flash16flash_fwd_kernelI23Flash_fwd_kernel_traitsILi128ELi64ELi64ELi4ELb0ELb0EN7cutlass6half_tE19Flash_kernel_traitsILi128ELi64ELi64ELi4ES3_EELb0ELb1ELb0ELb0ELb1ELb1ELb0ELb0EEEvNS_16Flash_fwd_paramsE:
	.zero		816


//--------------------- .nv.constant0._ZN5flash16flash_fwd_kernelI23Flash_fwd_kernel_traitsILi128ELi64ELi64ELi4ELb0ELb0EN7cutlass6half_tE19Flash_kernel_traitsILi128ELi64ELi64ELi4ES3_EELb0ELb1ELb0ELb0ELb1ELb1ELb1ELb0EEEvNS_16Flash_fwd_paramsE --------------------------
	.section	.nv.constant0._ZN5flash16flash_fwd_kernelI23Flash_fwd_kernel_traitsILi128ELi64ELi64ELi4ELb0ELb0EN7cutlass6half_tE19Flash_kernel_traitsILi128ELi64ELi64ELi4ES3_EELb0ELb1ELb0ELb0ELb1ELb1ELb1ELb0EEEvNS_16Flash_fwd_paramsE,"a",@progbits
	.sectionflags	@""
	.align	4
.nv.constant0._ZN5flash16flash_fwd_kernelI23Flash_fwd_kernel_traitsILi128ELi64ELi64ELi4ELb0ELb0EN7cutlass6half_tE19Flash_kernel_traitsILi128ELi64ELi64ELi4ES3_EELb0ELb1ELb0ELb0ELb1ELb1ELb1ELb0EEEvNS_16Flash_fwd_paramsE:
	.zero		816


//--------------------- .nv.constant0._ZN5flash16flash_fwd_kernelI23Flash_fwd_kernel_traitsILi128ELi64ELi64ELi4ELb0ELb0EN7cutlass6half_tE19Flash_kernel_traitsILi128ELi64ELi64ELi4ES3_EELb0ELb1ELb0ELb0ELb0ELb1ELb0ELb0EEEvNS_16Flash_fwd_paramsE --------------------------
	.section	.nv.constant0._ZN5flash16flash_fwd_kernelI23Flash_fwd_kernel_traitsILi128ELi64ELi64ELi4ELb0ELb0EN7cutlass6half_tE19Flash_kernel_traitsILi128ELi64ELi64ELi4ES3_EELb0ELb1ELb0ELb0ELb0ELb1ELb0ELb0EEEvNS_16Flash_fwd_paramsE,"a",@progbits
	.sectionflags	@""
	.align	4
.nv.constant0._ZN5flash16flash_fwd_kernelI23Flash_fwd_kernel_traitsILi128ELi64ELi64ELi4ELb0ELb0EN7cutlass6half_tE19Flash_kernel_traitsILi128ELi64ELi64ELi4ES3_EELb0ELb1ELb0ELb0ELb0ELb1ELb0ELb0EEEvNS_16Flash_fwd_paramsE:
	.zero		816


//--------------------- .nv.constant0._ZN5flash16flash_fwd_kernelI23Flash_fwd_kernel_traitsILi128ELi64ELi64ELi4ELb0ELb0EN7cutlass6half_tE19Flash_kernel_traitsILi128ELi64ELi64ELi4ES3_EELb0ELb1ELb0ELb0ELb0ELb1ELb1ELb0EEEvNS_16Flash_fwd_paramsE --------------------------
	.section	.nv.constant0._ZN5flash16flash_fwd_kernelI23Flash_fwd_kernel_traitsILi128ELi64ELi64ELi4ELb0ELb0EN7cutlass6half_tE19Flash_kernel_traitsILi128ELi64ELi64ELi4ES3_EELb0ELb1ELb0ELb0ELb0ELb1ELb1ELb0EEEvNS_16Flash_fwd_paramsE,"a",@progbits
	.sectionflags	@""
	.align	4
.nv.constant0._ZN5flash16flash_fwd_kernelI23Flash_fwd_kernel_traitsILi128ELi64ELi64ELi4ELb0ELb0EN7cutlass6half_tE19Flash_kernel_traitsILi128ELi64ELi64ELi4ES3_EELb0ELb1ELb0ELb0ELb0ELb1ELb1ELb0EEEvNS_16Flash_fwd_paramsE:
	.zero		816


//--------------------- .nv.constant0._ZN5flash16flash_fwd_kernelI23Flash_fwd_kernel_traitsILi128ELi64ELi64ELi4ELb0ELb0EN7cutlass6half_tE19Flash_kernel_traitsILi128ELi64ELi64ELi4ES3_EELb0ELb1ELb0ELb0ELb0ELb0ELb0ELb0EEEvNS_16Flash_fwd_paramsE --------------------------
	.section	.nv.constant0._ZN5flash16flash_fwd_kernelI23Flash_fwd_kernel_traitsILi128ELi64ELi64ELi4ELb0ELb0EN7cutlass6half_tE19Flash_kernel_traitsILi128ELi64ELi64ELi4ES3_EELb0ELb1ELb0ELb0ELb0ELb0ELb0ELb0EEEvNS_16Flash_fwd_paramsE,"a",@progbits
	.sectionflags	@""
	.align	4
.nv.constant0._ZN5flash16flash_fwd_kernelI23Flash_fwd_kernel_traitsILi128ELi64ELi64ELi4ELb0ELb0EN7cutlass6half_tE19Flash_kernel_traitsILi128ELi64ELi64ELi4ES3_EELb0ELb1ELb0ELb0ELb0ELb0ELb0ELb0EEEvNS_16Flash_fwd_paramsE:
	.zero		816


//--------------------- .nv.constant0._ZN5flash16flash_fwd_kernelI23Flash_fwd_kernel_traitsILi128ELi64ELi64ELi4ELb0ELb0EN7cutlass6half_tE19Flash_kernel_traitsILi128ELi64ELi64ELi4ES3_EELb0ELb1ELb0ELb0ELb0ELb0ELb1ELb0EEEvNS_16Flash_fwd_paramsE --------------------------
	.section	.nv.constant0._ZN5flash16flash_fwd_kernelI23Flash_fwd_kernel_traitsILi128ELi64ELi64ELi4ELb0ELb0EN7cutlass6half_tE19Flash_kernel_traitsILi128ELi64ELi64ELi4ES3_EELb0ELb1ELb0ELb0ELb0ELb0ELb1ELb0EEEvNS_16Flash_fwd_paramsE,"a",@progbits
	.sectionflags	@""
	.align	4
.nv.constant0._ZN5flash16flash_fwd_kernelI23Flash_fwd_kernel_traitsILi128ELi64ELi64ELi4ELb0ELb0EN7cutlass6half_tE19Flash_kernel_traitsILi128ELi64ELi64ELi4ES3_EELb0ELb1ELb0ELb0ELb0ELb0ELb1ELb0EEEvNS_16Flash_fwd_paramsE:
	.zero		816


//--------------------- .nv.constant0._ZN5flash16flash_fwd_kernelI23Flash_fwd_kernel_traitsILi128ELi64ELi64ELi4ELb0ELb0EN7cutlass6half_tE19Flash_kernel_traitsILi128ELi64ELi64ELi4ES3_EELb0ELb1ELb0ELb1ELb0ELb0ELb0ELb0EEEvNS_16Flash_fwd_paramsE --------------------------
	.section	.nv.constant0._ZN5flash16flash_fwd_kernelI23Flash_fwd_kernel_traitsILi128ELi64ELi64ELi4ELb0ELb0EN7cutlass6half_tE19Flash_kernel_traitsILi128ELi64ELi64ELi4ES3_EELb0ELb1ELb0ELb1ELb0ELb0ELb0ELb0EEEvNS_16Flash_fwd_paramsE,"a",@progbits
	.sectionflags	@""
	.align	4
.nv.constant0._ZN5flash16flash_fwd_kernelI23Flash_fwd_kernel_traitsILi128ELi64ELi64ELi4ELb0ELb0EN7cutlass6half_tE19Flash_kernel_traitsILi128ELi64ELi64ELi4ES3_EELb0ELb1ELb0ELb1ELb0ELb0ELb0ELb0EEEvNS_16Flash_fwd_paramsE:
	.zero		816


//--------------------- .nv.constant0._ZN5flash16flash_fwd_kernelI23Flash_fwd_kernel_traitsILi128ELi64ELi64ELi4ELb0ELb0EN7cutlass6half_tE19Flash_kernel_traitsILi128ELi64ELi64ELi4ES3_EELb0ELb1ELb0ELb1ELb0ELb0ELb1ELb0EEEvNS_16Flash_fwd_paramsE --------------------------
	.section	.nv.constant0._ZN5flash16flash_fwd_kernelI23Flash_fwd_kernel_traitsILi128ELi64ELi64ELi4ELb0ELb0EN7cutlass6half_tE19Flash_kernel_traitsILi128ELi64ELi64ELi4ES3_EELb0ELb1ELb0ELb1ELb0ELb0ELb1ELb0EEEvNS_16Flash_fwd_paramsE,"a",@progbits
	.sectionflags	@""
	.align	4
.nv.constant0._ZN5flash16flash_fwd_kernelI23Flash_fwd_kernel_traitsILi128ELi64ELi64ELi4ELb0ELb0EN7cutlass6half_tE19Flash_kernel_traitsILi128ELi64ELi64ELi4ES3_EELb0ELb1ELb0ELb1ELb0ELb0ELb1ELb0EEEvNS_16Flash_fwd_paramsE:
	.zero		816


//--------------------- .nv.constant0._ZN5flash16flash_fwd_kernelI23Flash_fwd_kernel_traitsILi128ELi128ELi32ELi4ELb0ELb0EN7cutlass6half_tE19Flash_kernel_traitsILi128ELi128ELi32ELi4ES3_EELb1ELb1ELb0ELb0ELb0ELb0ELb0ELb0EEEvNS_16Flash_fwd_paramsE --------------------------
	.section	.nv.constant0._ZN5flash16flash_fwd_kernelI23Flash_fwd_kernel_traitsILi128ELi128ELi32ELi4ELb0ELb0EN7cutlass6half_tE19Flash_kernel_traitsILi128ELi128ELi32ELi4ES3_EELb1ELb1ELb0ELb0ELb0ELb0ELb0ELb0EEEvNS_16Flash_fwd_paramsE,"a",@progbits
	.sectionflags	@""
	.align	4
.nv.constant0._ZN5flash16flash_fwd_kernelI23Flash_fwd_kernel_traitsILi128ELi128ELi32ELi4ELb0ELb0EN7cutlass6half_tE19Flash_kernel_traitsILi128ELi128ELi32ELi4ES3_EELb1ELb1ELb0ELb0ELb0ELb0ELb0ELb0EEEvNS_16Flash_fwd_paramsE:
	.zero		816


//--------------------- .nv.constant0._ZN5flash16flash_fwd_kernelI23Flash_fwd_kernel_traitsILi128ELi128ELi32ELi4ELb0ELb0EN7cutlass6half_tE19Flash_kernel_traitsILi128ELi128ELi32ELi4ES3_EELb1ELb1ELb0ELb0ELb1ELb1ELb0ELb0EEEvNS_16Flash_fwd_paramsE --------------------------
	.section	.nv.constant0._ZN5flash16flash_fwd_kernelI23Flash_fwd_kernel_traitsILi128ELi128ELi32ELi4ELb0ELb0EN7cutlass6half_tE19Flash_kernel_traitsILi128ELi128ELi32ELi4ES3_EELb1ELb1ELb0ELb0ELb1ELb1ELb0ELb0EEEvNS_16Flash_fwd_paramsE,"a",@progbits
	.sectionflags	@""
	.align	4
.nv.constant0._ZN5flash16flash_fwd_kernelI23Flash_fwd_kernel_traitsILi128ELi128ELi32ELi4ELb0ELb0EN7cutlass6half_tE19Flash_kernel_traitsILi128ELi128ELi32ELi4ES3_EELb1ELb1ELb0ELb0ELb1ELb1ELb0ELb0EEEvNS_16Flash_fwd_paramsE:
	.zero		816


//--------------------- .nv.constant0._ZN5flash16flash_fwd_kernelI23Flash_fwd_kernel_traitsILi128ELi128ELi32ELi4ELb0ELb0EN7cutlass6half_tE19Flash_kernel_traitsILi128ELi128ELi32ELi4ES3_EELb0ELb1ELb0ELb0ELb1ELb1ELb1ELb0EEEvNS_16Flash_fwd_paramsE --------------------------
	.section	.nv.constant0._ZN5flash16flash_fwd_kernelI23Flash_fwd_kernel_traitsILi128ELi128ELi32ELi4ELb0ELb0EN7cutlass6half_tE19Flash_kernel_traitsILi128ELi128ELi32ELi4ES3_EELb0ELb1ELb0ELb0ELb1ELb1ELb1ELb0EEEvNS_16Flash_fwd_paramsE,"a",@progbits
	.sectionflags	@""
	.align	4
.nv.constant0._ZN5flash16flash_fwd_kernelI23Flash_fwd_kernel_traitsILi128ELi128ELi32ELi4ELb0ELb0EN7cutlass6half_tE19Flash_kernel_traitsILi128ELi128ELi32ELi4ES3_EELb0ELb1ELb0ELb0ELb1ELb1ELb1ELb0EEEvNS_16Flash_fwd_paramsE:
	.zero		816


//--------------------- .nv.constant0._ZN5flash16flash_fwd_kernelI23Flash_fwd_kernel_traitsILi128ELi128ELi32ELi4ELb0ELb0EN7cutlass6half_tE19Flash_kernel_traitsILi128ELi128ELi32ELi4ES3_EELb1ELb1ELb0ELb0ELb0ELb1ELb0ELb0EEEvNS_16Flash_fwd_paramsE --------------------------
	.section	.nv.constant0._ZN5flash16flash_fwd_kernelI23Flash_fwd_kernel_traitsILi128ELi128ELi32ELi4ELb0ELb0EN7cutlass6half_tE19Flash_kernel_traitsILi128ELi128ELi32ELi4ES3_EELb1ELb1ELb0ELb0ELb0ELb1ELb0ELb0EEEvNS_16Flash_fwd_paramsE,"a",@progbits
	.sectionflags	@""
	.align	4
.nv.constant0._ZN5flash16flash_fwd_kernelI23Flash_fwd_kernel_traitsILi128ELi128ELi32ELi4ELb0ELb0EN7cutlass6half_tE19Flash_kernel_traitsILi128ELi128ELi32ELi4ES3_EELb1ELb1ELb0ELb0ELb0ELb1ELb0ELb0EEEvNS_16Flash_fwd_paramsE:
	.zero		816


//--------------------- .nv.constant0._ZN5flash16flash_fwd_kernelI23Flash_fwd_kernel_traitsILi128ELi128ELi32ELi4ELb0ELb0EN7cutlass6half_tE19Flash_kernel_traitsILi128ELi128ELi32ELi4ES3_EELb0ELb1ELb0ELb0ELb0ELb1ELb1ELb0EEEvNS_16Flash_fwd_paramsE --------------------------
	.section	.nv.constant0._ZN5flash16flash_fwd_kernelI23Flash_fwd_kernel_traitsILi128ELi128ELi32ELi4ELb0ELb0EN7cutlass6half_tE19Flash_kernel_traitsILi128ELi128ELi32ELi4ES3_EELb0ELb1ELb0ELb0ELb0ELb1ELb1ELb0EEEvNS_16Flash_fwd_paramsE,"a",@progbits
	.sectionflags	@""
	.align	4
.nv.constant0._ZN5flash16flash_fwd_kernelI23Flash_fwd_kernel_traitsILi128ELi128ELi32ELi4ELb0ELb0EN7cutlass6half_tE19Flash_kernel_traitsILi128ELi128ELi32ELi4ES3_EELb0ELb1ELb0ELb0ELb0ELb1ELb1ELb0EEEvNS_16Flash_fwd_paramsE:
	.zero		816


//--------------------- .nv.constant0._ZN5flash16flash_fwd_kernelI23Flash_fwd_kernel_traitsILi128ELi128ELi32ELi4ELb0ELb0EN7cutlass6half_tE19Flash_kernel_traitsILi128ELi128ELi32ELi4ES3_EELb1ELb1ELb0ELb1ELb0ELb0ELb0ELb0EEEvNS_16Flash_fwd_paramsE --------------------------
	.section	.nv.constant0._ZN5flash16flash_fwd_kernelI23Flash_fwd_kernel_traitsILi128ELi128ELi32ELi4ELb0ELb0EN7cutlass6half_tE19Flash_kernel_traitsILi128ELi128ELi32ELi4ES3_EELb1ELb1ELb0ELb1ELb0ELb0ELb0ELb0EEEvNS_16Flash_fwd_paramsE,"a",@progbits
	.sectionflags	@""
	.align	4
.nv.constant0._ZN5flash16flash_fwd_kernelI23Flash_fwd_kernel_traitsILi128ELi128ELi32ELi4ELb0ELb0EN7cutlass6half_tE19Flash_kernel_traitsILi128ELi128ELi32ELi4ES3_EELb1ELb1ELb0ELb1ELb0ELb0ELb0ELb0EEEvNS_16Flash_fwd_paramsE:
	.zero		816


//--------------------- .nv.constant0._ZN5flash16flash_fwd_kernelI23Flash_fwd_kernel_traitsILi128ELi128ELi32ELi4ELb0ELb0EN7cutlass6half_tE19Flash_kernel_traitsILi128ELi128ELi32ELi4ES3_EELb1ELb1ELb0ELb0ELb0ELb0ELb0ELb1EEEvNS_16Flash_fwd_paramsE --------------------------
	.section	.nv.constant0._ZN5flash16flash_fwd_kernelI23Flash_fwd_kernel_traitsILi128ELi128ELi32ELi4ELb0ELb0EN7cutlass6half_tE19Flash_kernel_traitsILi128ELi128ELi32ELi4ES3_EELb1ELb1ELb0ELb0ELb0ELb0ELb0ELb1EEEvNS_16Flash_fwd_paramsE,"a",@progbits
	.sectionflags	@""
	.align	4
.nv.constant0._ZN5flash16flash_fwd_kernelI23Flash_fwd_kernel_traitsILi128ELi128ELi32ELi4ELb0ELb0EN7cutlass6half_tE19Flash_kernel_traitsILi128ELi128ELi32ELi4ES3_EELb1ELb1ELb0ELb0ELb0ELb0ELb0ELb1EEEvNS_16Flash_fwd_paramsE:
	.zero		816


//--------------------- .nv.constant0._ZN5flash16flash_fwd_kernelI23Flash_fwd_kernel_traitsILi128ELi128ELi32ELi4ELb0ELb0EN7cutlass6half_tE19Flash_kernel_traitsILi128ELi128ELi32ELi4ES3_EELb0ELb1ELb0ELb0ELb0ELb0ELb1ELb0EEEvNS_16Flash_fwd_paramsE --------------------------
	.section	.nv.constant0._ZN5flash16flash_fwd_kernelI23Flash_fwd_kernel_traitsILi128ELi128ELi32ELi4ELb0ELb0EN7cutlass6half_tE19Flash_kernel_traitsILi128ELi128ELi32ELi4ES3_EELb0ELb1ELb0ELb0ELb0ELb0ELb1ELb0EEEvNS_16Flash_fwd_paramsE,"a",@progbits
	.sectionflags	@""
	.align	4
.nv.constant0._ZN5flash16flash_fwd_kernelI23Flash_fwd_kernel_traitsILi128ELi128ELi32ELi4ELb0ELb0EN7cutlass6half_tE19Flash_kernel_traitsILi128ELi128ELi32ELi4ES3_EELb0ELb1ELb0ELb0ELb0ELb0ELb1ELb0EEEvNS_16Flash_fwd_paramsE:
	.zero		816


//--------------------- .nv.constant0._ZN5flash16flash_fwd_kernelI23Flash_fwd_kernel_traitsILi128ELi128ELi32ELi4ELb0ELb0EN7cutlass6half_tE19Flash_kernel_traitsILi128ELi128ELi32ELi4ES3_EELb1ELb1ELb0ELb1ELb0ELb0ELb0ELb1EEEvNS_16Flash_fwd_paramsE --------------------------
	.section	.nv.constant0._ZN5flash16flash_fwd_kernelI23Flash_fwd_kernel_traitsILi128ELi128ELi32ELi4ELb0ELb0EN7cutlass6half_tE19Flash_kernel_traitsILi128ELi128ELi32ELi4ES3_EELb1ELb1ELb0ELb1ELb0ELb0ELb0ELb1EEEvNS_16Flash_fwd_paramsE,"a",@progbits
	.sectionflags	@""
	.align	4
.nv.constant0._ZN5flash16flash_fwd_kernelI23Flash_fwd_kernel_traitsILi128ELi128ELi32ELi4ELb0ELb0EN7cutlass6half_tE19Flash_kernel_traitsILi128ELi128ELi32ELi4ES3_EELb1ELb1ELb0ELb1ELb0ELb0ELb0ELb1EEEvNS_16Flash_fwd_paramsE:
	.zero		816


//--------------------- .nv.constant0._ZN5flash16flash_fwd_kernelI23Flash_fwd_kernel_traitsILi128ELi128ELi32ELi4ELb0ELb0EN7cutlass6half_tE19Flash_kernel_traitsILi128ELi128ELi32ELi4ES3_EELb0ELb1ELb0ELb1ELb0ELb0ELb1ELb0EEEvNS_16Flash_fwd_paramsE --------------------------
	.section	.nv.constant0._ZN5flash16flash_fwd_kernelI23Flash_fwd_kernel_traitsILi128ELi128ELi32ELi4ELb0ELb0EN7cutlass6half_tE19Flash_kernel_traitsILi128ELi128ELi32ELi4ES3_EELb0ELb1ELb0ELb1ELb0ELb0ELb1ELb0EEEvNS_16Flash_fwd_paramsE,"a",@progbits
	.sectionflags	@""
	.align	4
.nv.constant0._ZN5flash16flash_fwd_kernelI23Flash_fwd_kernel_traitsILi128ELi128ELi32ELi4ELb0ELb0EN7cutlass6half_tE19Flash_kernel_traitsILi128ELi128ELi32ELi4ES3_EELb0ELb1ELb0ELb1ELb0ELb0ELb1ELb0EEEvNS_16Flash_fwd_paramsE:
	.zero		816


//--------------------- .text._ZN5flash16flash_fwd_kernelI23Flash_fwd_kernel_traitsILi128ELi128ELi64ELi4ELb0ELb0EN7cutlass6half_tE19Flash_kernel_traitsILi128ELi128ELi64ELi4ES3_EELb0ELb1ELb0ELb0ELb1ELb1ELb0ELb0EEEvNS_16Flash_fwd_paramsE --------------------------
	.section	.text._ZN5flash16flash_fwd_kernelI23Flash_fwd_kernel_traitsILi128ELi128ELi64ELi4ELb0ELb0EN7cutlass6half_tE19Flash_kernel_traitsILi128ELi128ELi64ELi4ES3_EELb0ELb1ELb0ELb0ELb1ELb1ELb0ELb0EEEvNS_16Flash_fwd_paramsE,"ax",@progbits
	.sectioninfo	@"SHI_REGISTERS=255"
	.align	128
        .global         _ZN5flash16flash_fwd_kernelI23Flash_fwd_kernel_traitsILi128ELi128ELi64ELi4ELb0ELb0EN7cutlass6half_tE19Flash_kernel_traitsILi128ELi128ELi64ELi4ES3_EELb0ELb1ELb0ELb0ELb1ELb1ELb0ELb0EEEvNS_16Flash_fwd_paramsE
        .type           _ZN5flash16flash_fwd_kernelI23Flash_fwd_kernel_traitsILi128ELi128ELi64ELi4ELb0ELb0EN7cutlass6half_tE19Flash_kernel_traitsILi128ELi128ELi64ELi4ES3_EELb0ELb1ELb0ELb0ELb1ELb1ELb0ELb0EEEvNS_16Flash_fwd_paramsE,@function
        .size           _ZN5flash16flash_fwd_kernelI23Flash_fwd_kernel_traitsILi128ELi128ELi64ELi4ELb0ELb0EN7cutlass6half_tE19Flash_kernel_traitsILi128ELi128ELi64ELi4ES3_EELb0ELb1ELb0ELb0ELb1ELb1ELb0ELb0EEEvNS_16Flash_fwd_paramsE,(.L_x_1392 - _ZN5flash16flash_fwd_kernelI23Flash_fwd_kernel_traitsILi128ELi128ELi64ELi4ELb0ELb0EN7cutlass6half_tE19Flash_kernel_traitsILi128ELi128ELi64ELi4ES3_EELb0ELb1ELb0ELb0ELb1ELb1ELb0ELb0EEEvNS_16Flash_fwd_paramsE)
        .other          _ZN5flash16flash_fwd_kernelI23Flash_fwd_kernel_traitsILi128ELi128ELi64ELi4ELb0ELb0EN7cutlass6half_tE19Flash_kernel_traitsILi128ELi128ELi64ELi4ES3_EELb0ELb1ELb0ELb0ELb1ELb1ELb0ELb0EEEvNS_16Flash_fwd_paramsE,@"STO_CUDA_ENTRY STV_DEFAULT"
_ZN5flash16flash_fwd_kernelI23Flash_fwd_kernel_traitsILi128ELi128ELi64ELi4ELb0ELb0EN7cutlass6half_tE19Flash_kernel_traitsILi128ELi128ELi64ELi4ES3_EELb0ELb1ELb0ELb0ELb1ELb1ELb0ELb0EEEvNS_16Flash_fwd_paramsE:
.text._ZN5flash16flash_fwd_kernelI23Flash_fwd_kernel_traitsILi128ELi128ELi64ELi4ELb0ELb0EN7cutlass6half_tE19Flash_kernel_traitsILi128ELi128ELi64ELi4ES3_EELb0ELb1ELb0ELb0ELb1ELb1ELb0ELb0EEEvNS_16Flash_fwd_paramsE:
[----:B------:R-:W-:Y:S02]  /*0000*/  MOV R1, c[0x0][0x28] ;  /* 0x00000a0000017a02 */ /* 0x000fe40000000f00 */
[----:B------:R-:W1:Y:S01]  /*0010*/  S2R R23, SR_CTAID.Y ;  /* 0x0000000000177919 */ /* 0x000e620000002600 */
[----:B------:R-:W-:Y:S01]  /*0020*/  ISETP.NE.U32.AND P2, PT, RZ, c[0x0][0x258], PT ;  /* 0x00009600ff007a0c */ /* 0x000fe20003f45070 */
[----:B------:R-:W-:Y:S01]  /*0030*/  IMAD.MOV.U32 R9, RZ, RZ, RZ ;  /* 0x000000ffff097224 */ /* 0x000fe200078e00ff */
[----:B------:R-:W-:Y:S01]  /*0040*/  ISETP.NE.U32.AND P0, PT, RZ, c[0x0][0x250], PT ;  /* 0x00009400ff007a0c */ /* 0x000fe20003f05070 */
[----:B------:R-:W-:Y:S01]  /*0050*/  ULDC.64 UR16, c[0x0][0x118] ;  /* 0x0000460000107ab9 */ /* 0x000fe20000000a00 */
[----:B------:R-:W-:Y:S02]  /*0060*/  ISETP.NE.AND.EX P2, PT, RZ, c[0x0][0x25c], PT, P2 ;  /* 0x00009700ff007a0c */ /* 0x000fe40003f45320 */
[----:B------:R-:W-:Y:S02]  /*0070*/  ISETP.NE.AND.EX P0, PT, RZ, c[0x0][0x254], PT, P0 ;  /* 0x00009500ff007a0c */ /* 0x000fe40003f05300 */
[----:B------:R-:W-:-:S09]  /*0080*/  IADD3 R1, R1, -0xb0, RZ ;  /* 0xffffff5001017810 */ /* 0x000fd20007ffe0ff */
[----:B------:R-:W-:Y:S02]  /*0090*/  @P2 IMAD.MOV.U32 R2, RZ, RZ, 0x4 ;  /* 0x00000004ff022424 */ /* 0x000fe400078e00ff */
[----:B------:R-:W-:Y:S02]  /*00a0*/  @P0 IMAD.MOV.U32 R0, RZ, RZ, 0x4 ;  /* 0x00000004ff000424 */ /* 0x000fe400078e00ff */
[----:B-1----:R-:W-:-:S04]  /*00b0*/  @P2 IMAD.WIDE R2, R23, R2, c[0x0][0x258] ;  /* 0x0000960017022625 */ /* 0x002fc800078e0202 */
[----:B------:R-:W-:Y:S02]  /*00c0*/  @P0 IMAD.WIDE R4, R23, R0, c[0x0][0x250] ;  /* 0x0000940017040625 */ /* 0x000fe400078e0200 */
[----:B------:R-:W2:Y:S04]  /*00d0*/  @P2 LDG.E R2, [R2.64] ;  /* 0x0000001002022981 */ /* 0x000ea8000c1e1900 */
[----:B------:R-:W2:Y:S04]  /*00e0*/  @P0 LDG.E R9, [R4.64] ;  /* 0x0000001004090981 */ /* 0x000ea8000c1e1900 */
[----:B------:R-:W1:Y:S01]  /*00f0*/  S2R R13, SR_CTAID.X ;  /* 0x00000000000d7919 */ /* 0x000e620000002500 */
[----:B------:R-:W-:-:S04]  /*0100*/  @!P2 ISETP.NE.U32.AND P1, PT, RZ, c[0x0][0x268], PT ;  /* 0x00009a00ff00aa0c */ /* 0x000fc80003f25070 */
[----:B------:R-:W-:Y:S01]  /*0110*/  @!P2 ISETP.NE.AND.EX P1, PT, RZ, c[0x0][0x26c], PT, P1 ;  /* 0x00009b00ff00aa0c */ /* 0x000fe20003f25310 */
[----:B-1----:R-:W-:-:S05]  /*0120*/  IMAD.SHL.U32 R163, R13, 0x80, RZ ;  /* 0x000000800da37824 */ /* 0x002fca00078e00ff */
[----:B------:R-:W-:Y:S02]  /*0130*/  ISETP.GE.AND P0, PT, R163, c[0x0][0x214], PT ;  /* 0x00008500a3007a0c */ /* 0x000fe40003f06270 */
[----:B------:R-:W-:Y:S01]  /*0140*/  @!P2 SEL R0, RZ, c[0x0][0x21c], !P1 ;  /* 0x00008700ff00aa07 */ /* 0x000fe20004800000 */
[----:B--2---:R-:W-:-:S03]  /*0150*/  @P2 IMAD.IADD R116, R2, 0x1, -R9 ;  /* 0x0000000102742824 */ /* 0x004fc600078e0a09 */
[----:B------:R-:W-:-:S07]  /*0160*/  @!P2 IADD3 R116, R0, c[0x0][0x218], -R9 ;  /* 0x000086000074aa10 */ /* 0x000fce0007ffe809 */
[----:B------:R-:W-:Y:S05]  /*0170*/  @P0 EXIT ;  /* 0x000000000000094d */ /* 0x000fea0003800000 */
[----:B------:R-:W-:Y:S01]  /*0180*/  IADD3 R0, R163, 0xbf, RZ ;  /* 0x000000bfa3007810 */ /* 0x000fe20007ffe0ff */
[----:B------:R-:W1:Y:S01]  /*0190*/  S2R R24, SR_CTAID.Z ;  /* 0x0000000000187919 */ /* 0x000e620000002700 */
[C---:B------:R-:W-:Y:S02]  /*01a0*/  IADD3 R2, R116.reuse, 0x3f, RZ ;  /* 0x0000003f74027810 */ /* 0x040fe40007ffe0ff */
[----:B------:R-:W-:Y:S01]  /*01b0*/  IADD3 R0, R116, -c[0x0][0x214], R0 ;  /* 0x8000850074007a10 */ /* 0x000fe20007ffe000 */
[----:B------:R-:W2:Y:S03]  /*01c0*/  S2R R161, SR_TID.X ;  /* 0x0000000000a17919 */ /* 0x000ea60000002100 */
[----:B------:R-:W-:Y:S02]  /*01d0*/  IADD3 R3, R0, c[0x0][0x2e8], RZ ;  /* 0x0000ba0000037a10 */ /* 0x000fe40007ffe0ff */
[----:B------:R-:W-:-:S02]  /*01e0*/  SHF.R.S32.HI R0, RZ, 0x1f, R2 ;  /* 0x0000001fff007819 */ /* 0x000fc40000011402 */
[----:B------:R-:W-:Y:S02]  /*01f0*/  SHF.R.S32.HI R4, RZ, 0x1f, R3 ;  /* 0x0000001fff047819 */ /* 0x000fe40000011403 */
[----:B------:R-:W-:Y:S02]  /*0200*/  LEA.HI R0, R0, R2, RZ, 0x6 ;  /* 0x0000000200007211 */ /* 0x000fe400078f30ff */
[----:B------:R-:W-:Y:S02]  /*0210*/  LEA.HI R2, R4, R3, RZ, 0x6 ;  /* 0x0000000304027211 */ /* 0x000fe400078f30ff */
[----:B------:R-:W-:Y:S02]  /*0220*/  SHF.R.S32.HI R0, RZ, 0x6, R0 ;  /* 0x00000006ff007819 */ /* 0x000fe40000011400 */
[----:B------:R-:W-:-:S04]  /*0230*/  SHF.R.S32.HI R2, RZ, 0x6, R2 ;  /* 0x00000006ff027819 */ /* 0x000fc80000011402 */
[----:B------:R-:W-:-:S04]  /*0240*/  IMNMX R166, R0, R2, PT ;  /* 0x0000000200a67217 */ /* 0x000fc80003800200 */
[----:B------:R-:W-:Y:S01]  /*0250*/  ISETP.GE.AND P0, PT, R166, 0x1, PT ;  /* 0x00000001a600780c */ /* 0x000fe20003f06270 */
[----:B------:R3:W-:-:S12]  /*0260*/  STL [R1+0x4], R166 ;  /* 0x000004a601007387 */ /* 0x0007d80000100800 */
[----:B------:R-:W-:Y:S05]  /*0270*/  @!P0 BRA `(.L_x_0) ;  /* 0x000103e000008947 */ /* 0x000fea0003800000 */
[----:B-12---:R-:W-:Y:S01]  /*0280*/  IABS R0, c[0x0][0x1c8] ;  /* 0x0000720000007a13 */ /* 0x006fe20000000000 */
[----:B------:R-:W-:Y:S01]  /*0290*/  UMOV UR14, 0x6 ;  /* 0x00000006000e7882 */ /* 0x000fe20000000000 */
[----:B------:R-:W-:Y:S01]  /*02a0*/  IADD3 R119, R166, -0x1, RZ ;  /* 0xffffffffa6777810 */ /* 0x000fe20007ffe0ff */
[----:B------:R-:W-:Y:S01]  /*02b0*/  ULDC.64 UR6, c[0x0][0x198] ;  /* 0x0000660000067ab9 */ /* 0x000fe20000000a00 */
[----:B------:R-:W-:Y:S01]  /*02c0*/  SHF.R.S32.HI R20, RZ, 0x1f, R161 ;  /* 0x0000001fff147819 */ /* 0x000fe200000114a1 */
[----:B------:R-:W-:Y:S01]  /*02d0*/  IMAD.MOV.U32 R21, RZ, RZ, R0 ;  /* 0x000000ffff157224 */ /* 0x000fe200078e0000 */
[----:B------:R-:W-:Y:S01]  /*02e0*/  ULDC.64 UR4, c[0x0][0x1a0] ;  /* 0x0000680000047ab9 */ /* 0x000fe20000000a00 */
[----:B------:R-:W-:Y:S01]  /*02f0*/  LOP3.LUT R0, R24, c[0x0][0x1c8], RZ, 0x3c, !PT ;  /* 0x0000720018007a12 */ /* 0x000fe200078e3cff */
[----:B------:R-:W-:Y:S01]  /*0300*/  USHF.L.U64.HI UR12, UR6, UR14, UR7 ;  /* 0x0000000e060c7299 */ /* 0x000fe20008010207 */
[----:B------:R-:W1:Y:S01]  /*0310*/  I2F.RP R6, R21 ;  /* 0x0000001500067306 */ /* 0x000e620000209400 */
[----:B------:R-:W-:Y:S01]  /*0320*/  USHF.L.U64.HI UR14, UR4, UR14, UR5 ;  /* 0x0000000e040e7299 */ /* 0x000fe20008010205 */
[----:B------:R-:W-:Y:S01]  /*0330*/  ISETP.GE.AND P1, PT, R0, RZ, PT ;  /* 0x000000ff0000720c */ /* 0x000fe20003f26270 */
[----:B------:R-:W-:Y:S01]  /*0340*/  USHF.L.U32 UR13, UR6, 0x6, URZ ;  /* 0x00000006060d7899 */ /* 0x000fe2000800063f */
[----:B------:R-:W-:Y:S01]  /*0350*/  SHF.R.S32.HI R0, RZ, 0x1f, R119 ;  /* 0x0000001fff007819 */ /* 0x000fe20000011477 */
[----:B------:R-:W-:Y:S01]  /*0360*/  USHF.L.U32 UR15, UR4, 0x6, URZ ;  /* 0x00000006040f7899 */ /* 0x000fe2000800063f */
[C---:B------:R-:W-:Y:S01]  /*0370*/  IMAD R3, R119.reuse, UR12, RZ ;  /* 0x0000000c77037c24 */ /* 0x040fe2000f8e02ff */
[CC--:B------:R-:W-:Y:S01]  /*0380*/  LEA.HI R17, R20.reuse, R161.reuse, RZ, 0x3 ;  /* 0x000000a114117211 */ /* 0x0c0fe200078f18ff */
[----:B------:R-:W-:Y:S01]  /*0390*/  IMAD R2, R119, UR14, RZ ;  /* 0x0000000e77027c24 */ /* 0x000fe2000f8e02ff */
[----:B------:R-:W-:Y:S01]  /*03a0*/  LEA.HI R12, R20, R161, RZ, 0x4 ;  /* 0x000000a1140c7211 */ /* 0x000fe200078f20ff */
[C---:B------:R-:W-:Y:S01]  /*03b0*/  IMAD R18, R0.reuse, UR13, R3 ;  /* 0x0000000d00127c24 */ /* 0x040fe2000f8e0203 */
[----:B------:R-:W-:Y:S01]  /*03c0*/  SHF.R.S32.HI R4, RZ, 0x3, R17 ;  /* 0x00000003ff047819 */ /* 0x000fe20000011411 */
[----:B------:R-:W-:Y:S01]  /*03d0*/  IMAD R19, R0, UR15, R2 ;  /* 0x0000000f00137c24 */ /* 0x000fe2000f8e0202 */
[----:B------:R-:W-:Y:S01]  /*03e0*/  LOP3.LUT R0, R17, 0xfffffff8, RZ, 0xc0, !PT ;  /* 0xfffffff811007812 */ /* 0x000fe200078ec0ff */
[----:B------:R-:W-:Y:S01]  /*03f0*/  ULDC.64 UR8, c[0x0][0x190] ;  /* 0x0000640000087ab9 */ /* 0x000fe20000000a00 */
[----:B------:R-:W-:Y:S01]  /*0400*/  LOP3.LUT R11, R12, 0xfffffff0, RZ, 0xc0, !PT ;  /* 0xfffffff00c0b7812 */ /* 0x000fe200078ec0ff */
[----:B-1----:R-:W1:Y:S01]  /*0410*/  MUFU.RCP R6, R6 ;  /* 0x0000000600067308 */ /* 0x002e620000001000 */
[----:B------:R-:W-:Y:S01]  /*0420*/  SHF.R.S32.HI R5, RZ, 0x1f, R4 ;  /* 0x0000001fff057819 */ /* 0x000fe20000011404 */
[C---:B------:R-:W-:Y:S01]  /*0430*/  IMAD.IADD R68, R161.reuse, 0x1, -R0 ;  /* 0x00000001a1447824 */ /* 0x040fe200078e0a00 */
[C---:B------:R-:W-:Y:S01]  /*0440*/  IADD3 R8, P0, R4.reuse, R9, RZ ;  /* 0x0000000904087210 */ /* 0x040fe20007f1e0ff */
[----:B------:R-:W-:Y:S01]  /*0450*/  IMAD.SHL.U32 R3, R4, 0x40, RZ ;  /* 0x0000004004037824 */ /* 0x000fe200078e00ff */
[----:B------:R-:W-:Y:S01]  /*0460*/  SHF.R.S32.HI R10, RZ, 0x4, R12 ;  /* 0x00000004ff0a7819 */ /* 0x000fe2000001140c */
[----:B------:R-:W-:Y:S01]  /*0470*/  IMAD.IADD R0, R161, 0x1, -R11 ;  /* 0x00000001a1007824 */ /* 0x000fe200078e0a0b */
[----:B------:R-:W-:Y:S01]  /*0480*/  LEA.HI.X.SX32 R9, R9, R5, 0x1, P0 ;  /* 0x0000000509097211 */ /* 0x000fe200000f0eff */
[----:B------:R-:W-:Y:S01]  /*0490*/  IMAD.WIDE R26, R13, 0x80, R4 ;  /* 0x000000800d1a7825 */ /* 0x000fe200078e0204 */
[----:B------:R-:W-:Y:S01]  /*04a0*/  LOP3.LUT R3, R3, 0x1c0, RZ, 0xc0, !PT ;  /* 0x000001c003037812 */ /* 0x000fe200078ec0ff */
[----:B------:R-:W-:Y:S01]  /*04b0*/  USHF.L.U32 UR11, UR8, 0x5, URZ ;  /* 0x00000005080b7899 */ /* 0x000fe2000800063f */
[----:B------:R-:W-:Y:S01]  /*04c0*/  SHF.R.S32.HI R4, RZ, 0x1f, R0 ;  /* 0x0000001fff047819 */ /* 0x000fe20000011400 */
[----:B------:R-:W-:Y:S01]  /*04d0*/  IMAD.SHL.U32 R2, R68, 0x8, RZ ;  /* 0x0000000844027824 */ /* 0x000fe200078e00ff */
[----:B------:R-:W-:Y:S01]  /*04e0*/  SHF.R.U32.HI R11, RZ, 0x3, R3 ;  /* 0x00000003ff0b7819 */ /* 0x000fe20000011603 */
[----:B------:R-:W-:Y:S01]  /*04f0*/  UMOV UR10, 0x5 ;  /* 0x00000005000a7882 */ /* 0x000fe20000000000 */
[----:B------:R-:W-:Y:S01]  /*0500*/  LEA.HI R16, R4, R0, RZ, 0x3 ;  /* 0x0000000004107211 */ /* 0x000fe200078f18ff */
[----:B------:R-:W-:Y:S01]  /*0510*/  USHF.L.U64.HI UR9, UR8, UR10, UR9 ;  /* 0x0000000a08097299 */ /* 0x000fe20008010209 */
[----:B-1----:R-:W-:Y:S01]  /*0520*/  IADD3 R6, R6, 0xffffffe, RZ ;  /* 0x0ffffffe06067810 */ /* 0x002fe20007ffe0ff */
[----:B------:R-:W-:Y:S01]  /*0530*/  USHF.L.U32 UR8, UR6, 0x5, URZ ;  /* 0x0000000506087899 */ /* 0x000fe2000800063f */
[----:B------:R-:W-:Y:S01]  /*0540*/  LOP3.LUT R3, R3, 0x38, R2, 0xf8, !PT ;  /* 0x0000003803037812 */ /* 0x000fe200078ef802 */
[----:B------:R-:W-:Y:S01]  /*0550*/  USHF.L.U64.HI UR6, UR6, UR10, UR7 ;  /* 0x0000000a06067299 */ /* 0x000fe20008010207 */
[----:B------:R-:W1:Y:S01]  /*0560*/  F2I.FTZ.U32.TRUNC.NTZ R7, R6 ;  /* 0x0000000600077305 */ /* 0x000e62000021f000 */
[----:B------:R-:W-:Y:S01]  /*0570*/  LOP3.LUT R4, R16, 0xfffffff8, RZ, 0xc0, !PT ;  /* 0xfffffff810047812 */ /* 0x000fe200078ec0ff */
[----:B------:R-:W-:Y:S01]  /*0580*/  USHF.L.U32 UR7, UR4, 0x5, URZ ;  /* 0x0000000504077899 */ /* 0x000fe2000800063f */
[----:B------:R-:W-:Y:S01]  /*0590*/  LOP3.LUT R11, R3, R11, RZ, 0x3c, !PT ;  /* 0x0000000b030b7212 */ /* 0x000fe200078e3cff */
[----:B------:R-:W-:Y:S01]  /*05a0*/  USHF.L.U64.HI UR4, UR4, UR10, UR5 ;  /* 0x0000000a04047299 */ /* 0x000fe20008010205 */
[----:B------:R-:W-:Y:S01]  /*05b0*/  LEA.HI R3, R12, R10, RZ, 0x1 ;  /* 0x0000000a0c037211 */ /* 0x000fe200078f08ff */
[----:B------:R-:W-:Y:S01]  /*05c0*/  IMAD.IADD R69, R0, 0x1, -R4 ;  /* 0x0000000100457824 */ /* 0x000fe200078e0a04 */
[----:B------:R-:W-:Y:S01]  /*05d0*/  LEA.HI R5, R20, R161, RZ, 0x6 ;  /* 0x000000a114057211 */ /* 0x000fe200078f30ff */
[----:B------:R-:W-:Y:S01]  /*05e0*/  IMAD R4, R9, c[0x0][0x198], RZ ;  /* 0x0000660009047a24 */ /* 0x000fe200078e02ff */
[----:B------:R-:W-:Y:S01]  /*05f0*/  LOP3.LUT R3, R3, 0xfffffffe, RZ, 0xc0, !PT ;  /* 0xfffffffe03037812 */ /* 0x000fe200078ec0ff */
[----:B------:R-:W-:Y:S01]  /*0600*/  STL.64 [R1+0x40], R26 ;  /* 0x0000401a01007387 */ /* 0x000fe20000100a00 */
[----:B------:R-:W-:Y:S01]  /*0610*/  SHF.R.S32.HI R22, RZ, 0x1f, R23 ;  /* 0x0000001fff167819 */ /* 0x000fe20000011417 */
[----:B------:R-:W-:Y:S01]  /*0620*/  IMAD.SHL.U32 R5, R5, 0x8, RZ ;  /* 0x0000000805057824 */ /* 0x000fe200078e00ff */
[----:B------:R-:W-:Y:S01]  /*0630*/  SHF.R.S32.HI R25, RZ, 0x1f, R24 ;  /* 0x0000001fff197819 */ /* 0x000fe20000011418 */
[----:B------:R-:W-:Y:S01]  /*0640*/  IMAD.IADD R15, R10, 0x1, -R3 ;  /* 0x000000010a0f7824 */ /* 0x000fe200078e0a03 */
[----:B------:R-:W-:Y:S01]  /*0650*/  IABS R10, R24 ;  /* 0x00000018000a7213 */ /* 0x000fe20000000000 */
[----:B-1----:R-:W-:Y:S01]  /*0660*/  IMAD.MOV R6, RZ, RZ, -R7 ;  /* 0x000000ffff067224 */ /* 0x002fe200078e0a07 */
[----:B------:R-:W-:Y:S01]  /*0670*/  LOP3.LUT R243, R11, 0x7ffffe00, R5, 0xf8, !PT ;  /* 0x7ffffe000bf37812 */ /* 0x000fe200078ef805 */
[----:B------:R-:W-:Y:S01]  /*0680*/  IMAD.SHL.U32 R5, R68, 0x40, RZ ;  /* 0x0000004044057824 */ /* 0x000fe200078e00ff */
[----:B------:R-:W-:Y:S01]  /*0690*/  SHF.R.S32.HI R3, RZ, 0x1f, R2 ;  /* 0x0000001fff037819 */ /* 0x000fe20000011402 */
[----:B------:R-:W-:Y:S01]  /*06a0*/  IMAD R0, R6, R21, RZ ;  /* 0x0000001506007224 */ /* 0x000fe200078e02ff */
[----:B------:R-:W-:Y:S01]  /*06b0*/  ISETP.NE.AND P2, PT, RZ, c[0x0][0x1c8], PT ;  /* 0x00007200ff007a0c */ /* 0x000fe20003f45270 */
[----:B------:R-:W-:Y:S01]  /*06c0*/  IMAD.MOV.U32 R6, RZ, RZ, RZ ;  /* 0x000000ffff067224 */ /* 0x000fe200078e00ff */
[----:B------:R-:W-:Y:S01]  /*06d0*/  LEA.HI R162, R20, R161, RZ, 0x5 ;  /* 0x000000a114a27211 */ /* 0x000fe200078f28ff */
[----:B------:R-:W-:-:S02]  /*06e0*/  IMAD R14, R22, c[0x0][0x178], RZ ;  /* 0x00005e00160e7a24 */ /* 0x000fc400078e02ff */
[----:B------:R-:W-:Y:S01]  /*06f0*/  IMAD.HI.U32 R6, R7, R0, R6 ;  /* 0x0000000007067227 */ /* 0x000fe200078e0006 */
[----:B------:R-:W-:-:S03]  /*0700*/  SHF.R.S32.HI R160, RZ, 0x5, R162 ;  /* 0x00000005ffa07819 */ /* 0x000fc600000114a2 */
[----:B------:R-:W-:Y:S02]  /*0710*/  IMAD R0, R9, c[0x0][0x1a0], RZ ;  /* 0x0000680009007a24 */ /* 0x000fe400078e02ff */
[----:B------:R-:W-:Y:S01]  /*0720*/  IMAD.HI.U32 R12, R6, R10, RZ ;  /* 0x0000000a060c7227 */ /* 0x000fe200078e00ff */
[----:B------:R-:W-:-:S03]  /*0730*/  LOP3.LUT R6, R5, 0x1c0, RZ, 0xc0, !PT ;  /* 0x000001c005067812 */ /* 0x000fc600078ec0ff */
[----:B------:R-:W-:Y:S02]  /*0740*/  IMAD.MOV R7, RZ, RZ, -R12 ;  /* 0x000000ffff077224 */ /* 0x000fe400078e0a0c */
[----:B------:R-:W-:Y:S02]  /*0750*/  IMAD R13, R8, c[0x0][0x1a4], R0 ;  /* 0x00006900080d7a24 */ /* 0x000fe400078e0200 */
[C---:B------:R-:W-:Y:S01]  /*0760*/  IMAD R0, R21.reuse, R7, R10 ;  /* 0x0000000715007224 */ /* 0x040fe200078e020a */
[----:B------:R-:W-:Y:S01]  /*0770*/  LOP3.LUT R10, R6, 0x8, R17, 0xf8, !PT ;  /* 0x00000008060a7812 */ /* 0x000fe200078ef811 */
[C---:B------:R-:W-:Y:S01]  /*0780*/  IMAD R11, R8.reuse, c[0x0][0x19c], R4 ;  /* 0x00006700080b7a24 */ /* 0x040fe200078e0204 */
[----:B------:R-:W-:Y:S01]  /*0790*/  SHF.R.U32.HI R6, RZ, 0x3, R6 ;  /* 0x00000003ff067819 */ /* 0x000fe20000011606 */
[----:B------:R-:W-:Y:S01]  /*07a0*/  IMAD.WIDE.U32 R4, R8, c[0x0][0x198], R2 ;  /* 0x0000660008047a25 */ /* 0x000fe200078e0002 */
[----:B------:R-:W-:-:S03]  /*07b0*/  ISETP.GT.U32.AND P0, PT, R21, R0, PT ;  /* 0x000000001500720c */ /* 0x000fc60003f04070 */
[----:B------:R-:W-:-:S04]  /*07c0*/  IMAD.WIDE.U32 R8, R8, c[0x0][0x1a0], R2 ;  /* 0x0000680008087a25 */ /* 0x000fc800078e0002 */
[C---:B------:R-:W-:Y:S02]  /*07d0*/  IMAD R14, R23.reuse, c[0x0][0x17c], R14 ;  /* 0x00005f00170e7a24 */ /* 0x040fe400078e020e */
[----:B------:R-:W-:-:S04]  /*07e0*/  IMAD.WIDE.U32 R2, R23, c[0x0][0x178], R2 ;  /* 0x00005e0017027a25 */ /* 0x000fc800078e0002 */
[----:B------:R-:W-:Y:S01]  /*07f0*/  IMAD.IADD R7, R3, 0x1, R14 ;  /* 0x0000000103077824 */ /* 0x000fe200078e020e */
[----:B------:R-:W-:Y:S01]  /*0800*/  LOP3.LUT R14, R10, R6, RZ, 0x3c, !PT ;  /* 0x000000060a0e7212 */ /* 0x000fe200078e3cff */
[----:B------:R-:W-:Y:S01]  /*0810*/  IMAD.IADD R5, R5, 0x1, R11 ;  /* 0x0000000105057824 */ /* 0x000fe200078e020b */
[----:B------:R-:W-:Y:S01]  /*0820*/  @!P0 IADD3 R12, R12, 0x1, RZ ;  /* 0x000000010c0c8810 */ /* 0x000fe20007ffe0ff */
[----:B------:R-:W-:Y:S02]  /*0830*/  @!P0 IMAD.IADD R0, R0, 0x1, -R21 ;  /* 0x0000000100008824 */ /* 0x000fe400078e0a15 */
[----:B------:R-:W-:Y:S02]  /*0840*/  IMAD.MOV.U32 R6, RZ, RZ, R2 ;  /* 0x000000ffff067224 */ /* 0x000fe400078e0002 */
[----:B------:R-:W-:Y:S01]  /*0850*/  IMAD R11, R25, c[0x0][0x1a8], RZ ;  /* 0x00006a00190b7a24 */ /* 0x000fe200078e02ff */
[----:B------:R-:W-:Y:S01]  /*0860*/  ISETP.GE.U32.AND P3, PT, R0, R21, PT ;  /* 0x000000150000720c */ /* 0x000fe20003f66070 */
[----:B------:R-:W-:-:S02]  /*0870*/  IMAD.IADD R3, R9, 0x1, R13 ;  /* 0x0000000109037824 */ /* 0x000fc400078e020d */
[----:B------:R-:W-:Y:S02]  /*0880*/  IMAD.MOV.U32 R2, RZ, RZ, R8 ;  /* 0x000000ffff027224 */ /* 0x000fe400078e0008 */
[C---:B------:R-:W-:Y:S02]  /*0890*/  IMAD R11, R24.reuse, c[0x0][0x1ac], R11 ;  /* 0x00006b00180b7a24 */ /* 0x040fe400078e020b */
[----:B------:R-:W-:-:S04]  /*08a0*/  IMAD.WIDE.U32 R8, R24, c[0x0][0x1a8], R6 ;  /* 0x00006a0018087a25 */ /* 0x000fc800078e0006 */
[C---:B------:R-:W-:Y:S02]  /*08b0*/  IMAD.WIDE.U32 R6, R23.reuse, c[0x0][0x180], R4 ;  /* 0x0000600017067a25 */ /* 0x040fe400078e0004 */
[----:B------:R-:W-:Y:S02]  /*08c0*/  @P3 IADD3 R12, R12, 0x1, RZ ;  /* 0x000000010c0c3810 */ /* 0x000fe40007ffe0ff */
[----:B------:R-:W-:Y:S02]  /*08d0*/  IMAD R10, R22, c[0x0][0x180], RZ ;  /* 0x00006000160a7a24 */ /* 0x000fe400078e02ff */
[----:B------:R-:W-:-:S04]  /*08e0*/  IMAD.WIDE.U32 R4, R23, c[0x0][0x188], R2 ;  /* 0x0000620017047a25 */ /* 0x000fc800078e0002 */
[----:B------:R-:W-:Y:S02]  /*08f0*/  IMAD.IADD R3, R9, 0x1, R11 ;  /* 0x0000000109037824 */ /* 0x000fe400078e020b */
[----:B------:R-:W-:Y:S02]  /*0900*/  IMAD R0, R27, c[0x0][0x190], RZ ;  /* 0x000064001b007a24 */ /* 0x000fe400078e02ff */
[----:B------:R-:W-:Y:S02]  /*0910*/  IMAD.MOV.U32 R2, RZ, RZ, R8 ;  /* 0x000000ffff027224 */ /* 0x000fe400078e0008 */
[----:B------:R-:W-:Y:S02]  /*0920*/  IMAD R10, R23, c[0x0][0x184], R10 ;  /* 0x00006100170a7a24 */ /* 0x000fe400078e020a */
[C---:B------:R-:W-:Y:S02]  /*0930*/  IMAD R0, R26.reuse, c[0x0][0x194], R0 ;  /* 0x000065001a007a24 */ /* 0x040fe400078e0200 */
[----:B------:R-:W-:-:S04]  /*0940*/  IMAD.WIDE.U32 R2, R26, c[0x0][0x190], R2 ;  /* 0x000064001a027a25 */ /* 0x000fc800078e0002 */
[----:B------:R-:W-:Y:S02]  /*0950*/  IMAD.IADD R11, R7, 0x1, R10 ;  /* 0x00000001070b7824 */ /* 0x000fe400078e020a */
[----:B------:R-:W-:Y:S01]  /*0960*/  IMAD.MOV.U32 R10, RZ, RZ, R6 ;  /* 0x000000ffff0a7224 */ /* 0x000fe200078e0006 */
[----:B------:R-:W-:Y:S01]  /*0970*/  LEA R6, P0, R2, c[0x0][0x160], 0x1 ;  /* 0x0000580002067a11 */ /* 0x000fe200078008ff */
[----:B------:R-:W-:Y:S02]  /*0980*/  IMAD.IADD R0, R3, 0x1, R0 ;  /* 0x0000000103007824 */ /* 0x000fe400078e0200 */
[----:B------:R-:W-:Y:S02]  /*0990*/  IMAD R13, R22, c[0x0][0x188], RZ ;  /* 0x00006200160d7a24 */ /* 0x000fe400078e02ff */
[----:B------:R-:W-:Y:S01]  /*09a0*/  IMAD.MOV.U32 R8, RZ, RZ, R4 ;  /* 0x000000ffff087224 */ /* 0x000fe200078e0004 */
[----:B------:R-:W-:Y:S01]  /*09b0*/  LEA.HI.X R7, R2, c[0x0][0x164], R0, 0x1, P0 ;  /* 0x0000590002077a11 */ /* 0x000fe200000f0c00 */
[----:B------:R-:W-:Y:S01]  /*09c0*/  IMAD.MOV.U32 R0, RZ, RZ, R12 ;  /* 0x000000ffff007224 */ /* 0x000fe200078e000c */
[----:B------:R-:W-:Y:S01]  /*09d0*/  IADD3 R4, P0, R6, UR11, RZ ;  /* 0x0000000b06047c10 */ /* 0x000fe2000ff1e0ff */
[----:B------:R-:W-:-:S02]  /*09e0*/  IMAD R13, R23, c[0x0][0x18c], R13 ;  /* 0x00006300170d7a24 */ /* 0x000fc400078e020d */
[----:B------:R-:W-:Y:S01]  /*09f0*/  @!P1 IMAD.MOV R0, RZ, RZ, -R0 ;  /* 0x000000ffff009224 */ /* 0x000fe200078e0a00 */
[----:B------:R-:W-:Y:S01]  /*0a00*/  @!P2 LOP3.LUT R0, RZ, c[0x0][0x1c8], RZ, 0x33, !PT ;  /* 0x00007200ff00aa12 */ /* 0x000fe200078e33ff */
[----:B------:R-:W-:Y:S02]  /*0a10*/  IMAD.SHL.U32 R243, R243, 0x2, RZ ;  /* 0x00000002f3f37824 */ /* 0x000fe400078e00ff */
[----:B------:R-:W-:Y:S01]  /*0a20*/  IMAD.IADD R9, R5, 0x1, R13 ;  /* 0x0000000105097824 */ /* 0x000fe200078e020d */
[----:B------:R-:W-:Y:S01]  /*0a30*/  IADD3.X R5, R7, UR9, RZ, P0, !PT ;  /* 0x0000000907057c10 */ /* 0x000fe200087fe4ff */
[----:B------:R-:W-:Y:S01]  /*0a40*/  IMAD.WIDE.U32 R24, R0, c[0x0][0x1b0], R10 ;  /* 0x00006c0000187a25 */ /* 0x000fe200078e000a */
[----:B------:R-:W-:Y:S01]  /*0a50*/  IADD3 R2, P0, R4, UR11, RZ ;  /* 0x0000000b04027c10 */ /* 0x000fe2000ff1e0ff */
[----:B------:R1:W-:Y:S01]  /*0a60*/  LDGSTS.E.BYPASS.LTC128B.128 [R243], [R6.64] ;  /* 0x0000000006f37fae */ /* 0x0003e2000b901d50 */
[----:B------:R-:W-:Y:S01]  /*0a70*/  SHF.R.S32.HI R12, RZ, 0x1f, R0 ;  /* 0x0000001fff0c7819 */ /* 0x000fe20000011400 */
[----:B------:R-:W-:Y:S01]  /*0a80*/  IMAD.MOV.U32 R164, RZ, RZ, R24 ;  /* 0x000000ffffa47224 */ /* 0x000fe200078e0018 */
[----:B------:R-:W-:Y:S01]  /*0a90*/  IADD3.X R3, R5, UR9, RZ, P0, !PT ;  /* 0x0000000905037c10 */ /* 0x000fe200087fe4ff */
[----:B------:R1:W-:Y:S01]  /*0aa0*/  LDGSTS.E.BYPASS.LTC128B.128 [R243+0x4000], [R6.64+0x80] ;  /* 0x0400008006f37fae */ /* 0x0003e2000b901d50 */
[----:B------:R-:W-:-:S03]  /*0ab0*/  IMAD.WIDE.U32 R22, R0, c[0x0][0x1b8], R8 ;  /* 0x00006e0000167a25 */ /* 0x000fc600078e0008 */
[----:B------:R2:W-:Y:S04]  /*0ac0*/  LDGSTS.E.BYPASS.LTC128B.128 [R243+0x800], [R4.64] ;  /* 0x0080000004f37fae */ /* 0x0005e8000b901d50 */
[----:B------:R2:W-:Y:S04]  /*0ad0*/  LDGSTS.E.BYPASS.LTC128B.128 [R243+0x4800], [R4.64+0x80] ;  /* 0x0480008004f37fae */ /* 0x0005e8000b901d50 */
[----:B------:R4:W-:Y:S04]  /*0ae0*/  LDGSTS.E.BYPASS.LTC128B.128 [R243+0x1000], [R2.64] ;  /* 0x0100000002f37fae */ /* 0x0009e8000b901d50 */
[----:B------:R4:W-:Y:S04]  /*0af0*/  LDGSTS.E.BYPASS.LTC128B.128 [R243+0x5000], [R2.64+0x80] ;  /* 0x0500008002f37fae */ /* 0x0009e8000b901d50 */
[----:B------:R-:W-:Y:S04]  /*0b00*/  STL.64 [R1+0x28], R24 ;  /* 0x0000281801007387 */ /* 0x000fe80000100a00 */
[----:B------:R-:W-:Y:S01]  /*0b10*/  STL.64 [R1+0x48], R22 ;  /* 0x0000481601007387 */ /* 0x000fe20000100a00 */
[----:B-1----:R-:W-:-:S04]  /*0b20*/  IADD3 R6, P0, R2, UR11, RZ ;  /* 0x0000000b02067c10 */ /* 0x002fc8000ff1e0ff */
[----:B------:R-:W-:Y:S01]  /*0b30*/  IADD3.X R7, R3, UR9, RZ, P0, !PT ;  /* 0x0000000903077c10 */ /* 0x000fe200087fe4ff */
[----:B--2---:R-:W-:-:S04]  /*0b40*/  IMAD R4, R12, c[0x0][0x1b0], RZ ;  /* 0x00006c000c047a24 */ /* 0x004fc800078e02ff */
[----:B------:R1:W-:Y:S01]  /*0b50*/  LDGSTS.E.BYPASS.LTC128B.128 [R243+0x1800], [R6.64] ;  /* 0x0180000006f37fae */ /* 0x0003e2000b901d50 */
[----:B------:R-:W-:-:S03]  /*0b60*/  IMAD R4, R0, c[0x0][0x1b4], R4 ;  /* 0x00006d0000047a24 */ /* 0x000fc600078e0204 */
[----:B------:R1:W-:Y:S01]  /*0b70*/  LDGSTS.E.BYPASS.LTC128B.128 [R243+0x5800], [R6.64+0x80] ;  /* 0x0580008006f37fae */ /* 0x0003e2000b901d50 */
[----:B----4-:R-:W-:Y:S01]  /*0b80*/  IMAD R3, R12, c[0x0][0x1b8], RZ ;  /* 0x00006e000c037a24 */ /* 0x010fe200078e02ff */
[----:B------:R-:W-:Y:S01]  /*0b90*/  IADD3 R2, P0, R6, UR11, RZ ;  /* 0x0000000b06027c10 */ /* 0x000fe2000ff1e0ff */
[----:B------:R-:W-:Y:S02]  /*0ba0*/  IMAD.IADD R165, R25, 0x1, R4 ;  /* 0x0000000119a57824 */ /* 0x000fe400078e0204 */
[----:B------:R-:W-:Y:S01]  /*0bb0*/  IMAD R10, R0, c[0x0][0x1bc], R3 ;  /* 0x00006f00000a7a24 */ /* 0x000fe200078e0203 */
[----:B------:R-:W-:Y:S01]  /*0bc0*/  IADD3.X R3, R7, UR9, RZ, P0, !PT ;  /* 0x0000000907037c10 */ /* 0x000fe200087fe4ff */
[----:B------:R-:W-:Y:S01]  /*0bd0*/  IMAD.WIDE.U32 R8, R119, UR13, R164 ;  /* 0x0000000d77087c25 */ /* 0x000fe2000f8e00a4 */
[----:B------:R-:W-:Y:S01]  /*0be0*/  IADD3 R4, P0, R2, UR11, RZ ;  /* 0x0000000b02047c10 */ /* 0x000fe2000ff1e0ff */
[----:B------:R-:W-:Y:S02]  /*0bf0*/  STL.64 [R1+0x20], R164 ;  /* 0x000020a401007387 */ /* 0x000fe40000100a00 */
[----:B------:R-:W-:Y:S01]  /*0c00*/  IMAD.IADD R0, R9, 0x1, R18 ;  /* 0x0000000109007824 */ /* 0x000fe200078e0212 */
[----:B------:R-:W-:Y:S01]  /*0c10*/  IADD3.X R5, R3, UR9, RZ, P0, !PT ;  /* 0x0000000903057c10 */ /* 0x000fe200087fe4ff */
[----:B------:R2:W-:Y:S01]  /*0c20*/  LDGSTS.E.BYPASS.LTC128B.128 [R243+0x2000], [R2.64] ;  /* 0x0200000002f37fae */ /* 0x0005e2000b901d50 */
[----:B------:R-:W-:-:S02]  /*0c30*/  IMAD.IADD R11, R23, 0x1, R10 ;  /* 0x00000001170b7824 */ /* 0x000fc400078e020a */
[----:B------:R-:W-:Y:S01]  /*0c40*/  IMAD.MOV.U32 R10, RZ, RZ, R22 ;  /* 0x000000ffff0a7224 */ /* 0x000fe200078e0016 */
[----:B------:R2:W-:Y:S04]  /*0c50*/  LDGSTS.E.BYPASS.LTC128B.128 [R243+0x6000], [R2.64+0x80] ;  /* 0x0600008002f37fae */ /* 0x0005e8000b901d50 */
[----:B------:R4:W-:Y:S01]  /*0c60*/  LDGSTS.E.BYPASS.LTC128B.128 [R243+0x2800], [R4.64] ;  /* 0x0280000004f37fae */ /* 0x0009e2000b901d50 */
[----:B-1----:R-:W-:-:S03]  /*0c70*/  LEA R6, P0, R8, c[0x0][0x168], 0x1 ;  /* 0x00005a0008067a11 */ /* 0x002fc600078008ff */
[----:B------:R4:W-:Y:S01]  /*0c80*/  LDGSTS.E.BYPASS.LTC128B.128 [R243+0x6800], [R4.64+0x80] ;  /* 0x0680008004f37fae */ /* 0x0009e2000b901d50 */
[----:B------:R-:W-:Y:S01]  /*0c90*/  LEA.HI.X R7, R8, c[0x0][0x16c], R0, 0x1, P0 ;  /* 0x00005b0008077a11 */ /* 0x000fe200000f0c00 */
[----:B------:R-:W-:Y:S02]  /*0ca0*/  IMAD.SHL.U32 R0, R69, 0x40, RZ ;  /* 0x0000004045007824 */ /* 0x000fe400078e00ff */
[----:B------:R-:W-:Y:S01]  /*0cb0*/  STL.64 [R1+0x38], R10 ;  /* 0x0000380a01007387 */ /* 0x000fe20000100a00 */
[----:B--2---:R-:W-:-:S04]  /*0cc0*/  IADD3 R2, P1, R4, UR11, RZ ;  /* 0x0000000b04027c10 */ /* 0x004fc8000ff3e0ff */
[----:B------:R-:W-:Y:S02]  /*0cd0*/  IADD3.X R3, R5, UR9, RZ, P1, !PT ;  /* 0x0000000905037c10 */ /* 0x000fe40008ffe4ff */
[----:B------:R-:W-:Y:S02]  /*0ce0*/  IADD3 R8, P0, R2, UR11, RZ ;  /* 0x0000000b02087c10 */ /* 0x000fe4000ff1e0ff */
[----:B------:R-:W-:Y:S01]  /*0cf0*/  LOP3.LUT P1, RZ, R69, 0x2, RZ, 0xc0, !PT ;  /* 0x0000000245ff7812 */ /* 0x000fe2000782c0ff */
[----:B------:R1:W-:Y:S01]  /*0d00*/  LDGSTS.E.BYPASS.LTC128B.128 [R243+0x3000], [R2.64] ;  /* 0x0300000002f37fae */ /* 0x0003e2000b901d50 */
[----:B------:R-:W-:Y:S02]  /*0d10*/  IADD3.X R9, R3, UR9, RZ, P0, !PT ;  /* 0x0000000903097c10 */ /* 0x000fe400087fe4ff */
[----:B----4-:R-:W-:Y:S01]  /*0d20*/  IADD3 R4, P0, R6, UR8, RZ ;  /* 0x0000000806047c10 */ /* 0x010fe2000ff1e0ff */
[----:B------:R1:W-:Y:S03]  /*0d30*/  LDGSTS.E.BYPASS.LTC128B.128 [R243+0x7000], [R2.64+0x80] ;  /* 0x0700008002f37fae */ /* 0x0003e6000b901d50 */
[----:B------:R-:W-:Y:S01]  /*0d40*/  IADD3.X R5, R7, UR6, RZ, P0, !PT ;  /* 0x0000000607057c10 */ /* 0x000fe200087fe4ff */
[----:B------:R2:W-:Y:S04]  /*0d50*/  LDGSTS.E.BYPASS.LTC128B.128 [R243+0x3800], [R8.64] ;  /* 0x0380000008f37fae */ /* 0x0005e8000b901d50 */
[----:B------:R2:W-:Y:S04]  /*0d60*/  LDGSTS.E.BYPASS.LTC128B.128 [R243+0x7800], [R8.64+0x80] ;  /* 0x0780008008f37fae */ /* 0x0005e8000b901d50 */
[----:B------:R4:W-:Y:S04]  /*0d70*/  LDGSTS.E.BYPASS.LTC128B.128 [R243+0x8000], [R6.64] ;  /* 0x0800000006f37fae */ /* 0x0009e8000b901d50 */
[----:B------:R4:W-:Y:S04]  /*0d80*/  LDGSTS.E.BYPASS.LTC128B.128 [R243+0xa000], [R6.64+0x80] ;  /* 0x0a00008006f37fae */ /* 0x0009e8000b901d50 */
[----:B------:R5:W-:Y:S04]  /*0d90*/  LDGSTS.E.BYPASS.LTC128B.128 [R243+0x8800], [R4.64] ;  /* 0x0880000004f37fae */ /* 0x000be8000b901d50 */
[----:B------:R5:W-:Y:S01]  /*0da0*/  LDGSTS.E.BYPASS.LTC128B.128 [R243+0xa800], [R4.64+0x80] ;  /* 0x0a80008004f37fae */ /* 0x000be2000b901d50 */
[----:B-1----:R-:W-:-:S04]  /*0db0*/  IADD3 R2, P0, R4, UR8, RZ ;  /* 0x0000000804027c10 */ /* 0x002fc8000ff1e0ff */
[----:B------:R-:W-:-:S05]  /*0dc0*/  IADD3.X R3, R5, UR6, RZ, P0, !PT ;  /* 0x0000000605037c10 */ /* 0x000fca00087fe4ff */
[----:B------:R1:W-:Y:S04]  /*0dd0*/  LDGSTS.E.BYPASS.LTC128B.128 [R243+0x9000], [R2.64] ;  /* 0x0900000002f37fae */ /* 0x0003e8000b901d50 */
[----:B------:R1:W-:Y:S01]  /*0de0*/  LDGSTS.E.BYPASS.LTC128B.128 [R243+0xb000], [R2.64+0x80] ;  /* 0x0b00008002f37fae */ /* 0x0003e2000b901d50 */
[----:B----4-:R-:W-:-:S04]  /*0df0*/  IADD3 R6, P0, R2, UR8, RZ ;  /* 0x0000000802067c10 */ /* 0x010fc8000ff1e0ff */
[----:B------:R-:W-:-:S05]  /*0e00*/  IADD3.X R7, R3, UR6, RZ, P0, !PT ;  /* 0x0000000603077c10 */ /* 0x000fca00087fe4ff */
[----:B------:R4:W-:Y:S04]  /*0e10*/  LDGSTS.E.BYPASS.LTC128B.128 [R243+0x9800], [R6.64] ;  /* 0x0980000006f37fae */ /* 0x0009e8000b901d50 */
[----:B------:R4:W-:Y:S04]  /*0e20*/  LDGSTS.E.BYPASS.LTC128B.128 [R243+0xb800], [R6.64+0x80] ;  /* 0x0b80008006f37fae */ /* 0x0009e8000b901d50 */
[----:B------:R-:W0:Y:S01]  /*0e30*/  LDGDEPBAR ;  /* 0x00000000000079af */ /* 0x000e220000000000 */
[----:B-1----:R-:W-:-:S04]  /*0e40*/  IMAD.WIDE.U32 R2, R119, UR15, R10 ;  /* 0x0000000f77027c25 */ /* 0x002fc8000f8e000a */
[----:B-----5:R-:W-:Y:S01]  /*0e50*/  IMAD.IADD R5, R3, 0x1, R19 ;  /* 0x0000000103057824 */ /* 0x020fe200078e0213 */
[----:B------:R-:W-:Y:S02]  /*0e60*/  LEA R4, P0, R2, c[0x0][0x170], 0x1 ;  /* 0x00005c0002047a11 */ /* 0x000fe400078008ff */
[----:B------:R-:W-:Y:S01]  /*0e70*/  LOP3.LUT R3, R0, 0x1c0, RZ, 0xc0, !PT ;  /* 0x000001c000037812 */ /* 0x000fe200078ec0ff */
[C---:B------:R-:W-:Y:S01]  /*0e80*/  IMAD R0, R15.reuse, 0x200, R14 ;  /* 0x000002000f007824 */ /* 0x040fe200078e020e */
[----:B------:R-:W-:Y:S02]  /*0e90*/  LEA.HI.X R5, R2, c[0x0][0x174], R5, 0x1, P0 ;  /* 0x00005d0002057a11 */ /* 0x000fe400000f0c05 */
[----:B------:R-:W-:Y:S02]  /*0ea0*/  SHF.R.U32.HI R2, RZ, 0x3, R3 ;  /* 0x00000003ff027819 */ /* 0x000fe40000011603 */
[----:B------:R-:W-:Y:S01]  /*0eb0*/  LEA R229, R0, 0x8000, 0x1 ;  /* 0x0000800000e57811 */ /* 0x000fe200078e08ff */
[----:B----4-:R-:W-:Y:S01]  /*0ec0*/  IMAD.SHL.U32 R6, R15, 0x8, RZ ;  /* 0x000000080f067824 */ /* 0x010fe200078e00ff */
[----:B------:R-:W-:-:S04]  /*0ed0*/  DEPBAR.LE SB0, 0x0 ;  /* 0x000080000000791a */ /* 0x000fc80000000000 */
[----:B------:R-:W-:Y:S01]  /*0ee0*/  BAR.SYNC.DEFER_BLOCKING 0x0 ;  /* 0x0000000000007b1d */ /* 0x000fe20000010000 */
[----:B------:R-:W-:Y:S01]  /*0ef0*/  LOP3.LUT R6, R3, 0x8, R6, 0xf8, !PT ;  /* 0x0000000803067812 */ /* 0x000fe200078ef806 */
[----:B------:R-:W-:Y:S01]  /*0f00*/  IMAD.SHL.U32 R3, R16, 0x40, RZ ;  /* 0x0000004010037824 */ /* 0x000fe200078e00ff */
[----:B------:R-:W-:Y:S02]  /*0f10*/  IADD3 R234, R229, 0x20, RZ ;  /* 0x00000020e5ea7810 */ /* 0x000fe40007ffe0ff */
[----:B------:R-:W-:Y:S02]  /*0f20*/  LOP3.LUT R118, R6, R2, RZ, 0x3c, !PT ;  /* 0x0000000206767212 */ /* 0x000fe400078e3cff */
[----:B------:R-:W-:Y:S02]  /*0f30*/  IADD3 R2, P0, R4, UR7, RZ ;  /* 0x0000000704027c10 */ /* 0x000fe4000ff1e0ff */
[----:B------:R-:W-:Y:S02]  /*0f40*/  LOP3.LUT R117, R3, 0xfffffe00, RZ, 0xc0, !PT ;  /* 0xfffffe0003757812 */ /* 0x000fe400078ec0ff */
[----:B------:R-:W-:-:S02]  /*0f50*/  IADD3.X R3, R5, UR4, RZ, P0, !PT ;  /* 0x0000000405037c10 */ /* 0x000fc400087fe4ff */
[----:B------:R-:W-:-:S04]  /*0f60*/  IADD3 R6, P0, R2, UR7, RZ ;  /* 0x0000000702067c10 */ /* 0x000fc8000ff1e0ff */
[----:B------:R-:W-:Y:S01]  /*0f70*/  IADD3.X R7, R3, UR4, RZ, P0, !PT ;  /* 0x0000000403077c10 */ /* 0x000fe200087fe4ff */
[----:B------:R-:W-:Y:S01]  /*0f80*/  @!PT LDS RZ, [RZ] ;  /* 0x00000000fffff984 */ /* 0x000fe20000000800 */
[----:B------:R-:W-:Y:S01]  /*0f90*/  @!PT LDS RZ, [RZ] ;  /* 0x00000000fffff984 */ /* 0x000fe20000000800 */
[----:B------:R-:W-:Y:S01]  /*0fa0*/  @!PT LDS RZ, [RZ] ;  /* 0x00000000fffff984 */ /* 0x000fe20000000800 */
[----:B------:R1:W-:Y:S04]  /*0fb0*/  LDGSTS.E.BYPASS.LTC128B.128 [R243+0xc000], [R4.64] ;  /* 0x0c00000004f37fae */ /* 0x0003e8000b901d50 */
[----:B------:R1:W-:Y:S04]  /*0fc0*/  LDGSTS.E.BYPASS.LTC128B.128 [R243+0xe000], [R4.64+0x80] ;  /* 0x0e00008004f37fae */ /* 0x0003e8000b901d50 */
[----:B------:R4:W-:Y:S04]  /*0fd0*/  LDGSTS.E.BYPASS.LTC128B.128 [R243+0xc800], [R2.64] ;  /* 0x0c80000002f37fae */ /* 0x0009e8000b901d50 */
[----:B------:R4:W-:Y:S04]  /*0fe0*/  LDGSTS.E.BYPASS.LTC128B.128 [R243+0xe800], [R2.64+0x80] ;  /* 0x0e80008002f37fae */ /* 0x0009e8000b901d50 */
[----:B------:R5:W-:Y:S04]  /*0ff0*/  LDGSTS.E.BYPASS.LTC128B.128 [R243+0xd000], [R6.64] ;  /* 0x0d00000006f37fae */ /* 0x000be8000b901d50 */
[----:B------:R5:W-:Y:S01]  /*1000*/  LDGSTS.E.BYPASS.LTC128B.128 [R243+0xf000], [R6.64+0x80] ;  /* 0x0f00008006f37fae */ /* 0x000be2000b901d50 */
[----:B-1----:R-:W-:Y:S01]  /*1010*/  IMAD R5, R160, 0x400, R117 ;  /* 0x00000400a0057824 */ /* 0x002fe200078e0275 */
[----:B------:R-:W-:-:S03]  /*1020*/  IADD3 R4, P0, R6, UR7, RZ ;  /* 0x0000000706047c10 */ /* 0x000fc6000ff1e0ff */
[----:B----4-:R-:W-:Y:S01]  /*1030*/  IMAD.IADD R2, R5, 0x1, R118 ;  /* 0x0000000105027824 */ /* 0x010fe200078e0276 */
[----:B------:R-:W-:Y:S01]  /*1040*/  IADD3.X R5, R7, UR4, RZ, P0, !PT ;  /* 0x0000000407057c10 */ /* 0x000fe200087fe4ff */
[----:B------:R-:W-:Y:S01]  /*1050*/  IMAD.SHL.U32 R3, R0, 0x2, RZ ;  /* 0x0000000200037824 */ /* 0x000fe200078e00ff */
[----:B------:R-:W-:Y:S01]  /*1060*/  LOP3.LUT P0, RZ, R68, 0x2, RZ, 0xc0, !PT ;  /* 0x0000000244ff7812 */ /* 0x000fe2000780c0ff */
[----:B------:R-:W-:Y:S02]  /*1070*/  IMAD.SHL.U32 R230, R2, 0x2, RZ ;  /* 0x0000000202e67824 */ /* 0x000fe400078e00ff */
[----:B------:R1:W-:Y:S01]  /*1080*/  LDGSTS.E.BYPASS.LTC128B.128 [R243+0xd800], [R4.64] ;  /* 0x0d80000004f37fae */ /* 0x0003e2000b901d50 */
[----:B------:R-:W-:-:S03]  /*1090*/  IMAD.MOV.U32 R2, RZ, RZ, 0x40 ;  /* 0x00000040ff027424 */ /* 0x000fc600078e00ff */
[----:B------:R1:W-:Y:S04]  /*10a0*/  LDGSTS.E.BYPASS.LTC128B.128 [R243+0xf800], [R4.64+0x80] ;  /* 0x0f80008004f37fae */ /* 0x0003e8000b901d50 */
[----:B------:R-:W-:Y:S02]  /*10b0*/  LDSM.16.M88.4 R24, [R3+0x8000] ;  /* 0x008000000318783b */ /* 0x000fe40000000200 */
[----:B------:R-:W-:Y:S02]  /*10c0*/  @P0 IADD3 R234, R229, -0x20, RZ ;  /* 0xffffffe0e5ea0810 */ /* 0x000fe40007ffe0ff */
[----:B------:R-:W4:Y:S01]  /*10d0*/  LDSM.16.M88.4 R12, [R230+0x2000] ;  /* 0x00200000e60c783b */ /* 0x000f220000000200 */
[----:B------:R-:W-:Y:S02]  /*10e0*/  LOP3.LUT P0, RZ, R68, 0x4, RZ, 0xc0, !PT ;  /* 0x0000000444ff7812 */ /* 0x000fe4000780c0ff */
[C---:B------:R-:W-:Y:S01]  /*10f0*/  IADD3 R241, R234.reuse, 0x800, RZ ;  /* 0x00000800eaf17810 */ /* 0x040fe20007ffe0ff */
[----:B------:R-:W3:Y:S01]  /*1100*/  LDSM.16.M88.4 R36, [R3+0x8800] ;  /* 0x008800000324783b */ /* 0x000ee20000000200 */
[----:B------:R-:W-:-:S02]  /*1110*/  IADD3 R240, R234, 0x1000, RZ ;  /* 0x00001000eaf07810 */ /* 0x000fc40007ffe0ff */
[C---:B------:R-:W-:Y:S01]  /*1120*/  IADD3 R239, R234.reuse, 0x1800, RZ ;  /* 0x00001800eaef7810 */ /* 0x040fe20007ffe0ff */
[----:B------:R-:W3:Y:S01]  /*1130*/  LDSM.16.M88.4 R32, [R3+0x9000] ;  /* 0x009000000320783b */ /* 0x000ee20000000200 */
[C---:B------:R-:W-:Y:S02]  /*1140*/  IADD3 R238, R234.reuse, 0x2000, RZ ;  /* 0x00002000eaee7810 */ /* 0x040fe40007ffe0ff */
[C---:B------:R-:W-:Y:S01]  /*1150*/  IADD3 R237, R234.reuse, 0x2800, RZ ;  /* 0x00002800eaed7810 */ /* 0x040fe20007ffe0ff */
[----:B------:R-:W3:Y:S01]  /*1160*/  LDSM.16.M88.4 R28, [R3+0x9800] ;  /* 0x00980000031c783b */ /* 0x000ee20000000200 */
[C---:B------:R-:W-:Y:S02]  /*1170*/  IADD3 R236, R234.reuse, 0x3000, RZ ;  /* 0x00003000eaec7810 */ /* 0x040fe40007ffe0ff */
[----:B------:R-:W-:Y:S01]  /*1180*/  IADD3 R235, R234, 0x3800, RZ ;  /* 0x00003800eaeb7810 */ /* 0x000fe20007ffe0ff */
[----:B------:R-:W3:Y:S01]  /*1190*/  LDSM.16.M88.4 R16, [R230] ;  /* 0x00000000e610783b */ /* 0x000ee20000000200 */
[----:B-1----:R-:W-:-:S03]  /*11a0*/  IMAD.MOV.U32 R4, RZ, RZ, 0x20 ;  /* 0x00000020ff047424 */ /* 0x002fc600078e00ff */
[----:B------:R-:W-:Y:S02]  /*11b0*/  LDSM.16.M88.4 R48, [R234+0x800] ;  /* 0x00080000ea30783b */ /* 0x000fe40000000200 */
[----:B------:R-:W-:Y:S02]  /*11c0*/  SEL R4, R4, 0xffffffe0, !P1 ;  /* 0xffffffe004047807 */ /* 0x000fe40004800000 */
[----:B------:R-:W-:Y:S01]  /*11d0*/  LDSM.16.M88.4 R56, [R234+0x1800] ;  /* 0x00180000ea38783b */ /* 0x000fe20000000200 */
[----:B------:R-:W-:Y:S02]  /*11e0*/  LOP3.LUT P1, RZ, R69, 0x4, RZ, 0xc0, !PT ;  /* 0x0000000445ff7812 */ /* 0x000fe4000782c0ff */
[----:B------:R-:W-:Y:S01]  /*11f0*/  IMAD.IADD R231, R230, 0x1, R4 ;  /* 0x00000001e6e77824 */ /* 0x000fe200078e0204 */
[----:B------:R-:W-:Y:S01]  /*1200*/  LDSM.16.M88.4 R44, [R234] ;  /* 0x00000000ea2c783b */ /* 0x000fe20000000200 */
[C---:B------:R-:W-:Y:S02]  /*1210*/  SEL R0, R2.reuse, 0xffffffc0, !P1 ;  /* 0xffffffc002007807 */ /* 0x040fe40004800000 */
[----:B------:R-:W-:Y:S01]  /*1220*/  SEL R2, R2, 0xffffffc0, !P0 ;  /* 0xffffffc002027807 */ /* 0x000fe20004000000 */
[----:B------:R-:W1:Y:S01]  /*1230*/  LDSM.16.M88.4 R20, [R231] ;  /* 0x00000000e714783b */ /* 0x000e620000000200 */
[----:B------:R-:W-:Y:S01]  /*1240*/  ISETP.NE.AND P0, PT, R166, 0x1, PT ;  /* 0x00000001a600780c */ /* 0x000fe20003f05270 */
[----:B------:R-:W-:-:S02]  /*1250*/  IMAD.IADD R233, R230, 0x1, R0 ;  /* 0x00000001e6e97824 */ /* 0x000fc400078e0200 */
[----:B--2---:R-:W2:Y:S01]  /*1260*/  LDSM.16.M88.4 R8, [R231+0x2000] ;  /* 0x00200000e708783b */ /* 0x004ea20000000200 */
[----:B------:R-:W-:Y:S01]  /*1270*/  IMAD.IADD R228, R229, 0x1, R2 ;  /* 0x00000001e5e47824 */ /* 0x000fe200078e0202 */
[C---:B----4-:R-:W-:Y:S01]  /*1280*/  HMMA.16816.F32 R92, R12.reuse, R24, RZ ;  /* 0x000000180c5c723c */ /* 0x050fe200000018ff */
[----:B------:R-:W-:Y:S01]  /*1290*/  IMAD.IADD R232, R231, 0x1, R0 ;  /* 0x00000001e7e87824 */ /* 0x000fe200078e0200 */
[----:B------:R-:W4:Y:S01]  /*12a0*/  LDSM.16.M88.4 R52, [R234+0x1000] ;  /* 0x00100000ea34783b */ /* 0x000f220000000200 */
[----:B------:R-:W-:Y:S01]  /*12b0*/  IMAD.IADD R227, R2, 0x1, R234 ;  /* 0x0000000102e37824 */ /* 0x000fe200078e02ea */
[----:B------:R-:W-:Y:S02]  /*12c0*/  LOP3.LUT R2, R162, 0xffffffe0, RZ, 0xc0, !PT ;  /* 0xffffffe0a2027812 */ /* 0x000fe400078ec0ff */
[----:B------:R-:W0:Y:S02]  /*12d0*/  LDGDEPBAR ;  /* 0x00000000000079af */ /* 0x000e240000000000 */
[----:B------:R-:W-:Y:S01]  /*12e0*/  HMMA.16816.F32 R88, R12, R26, RZ ;  /* 0x0000001a0c58723c */ /* 0x000fe200000018ff */
[----:B------:R-:W-:-:S07]  /*12f0*/  IMAD.IADD R2, R161, 0x1, -R2 ;  /* 0x00000001a1027824 */ /* 0x000fce00078e0a02 */
[C---:B---3--:R-:W-:Y:S08]  /*1300*/  HMMA.16816.F32 R84, R12.reuse, R36, RZ ;  /* 0x000000240c54723c */ /* 0x048ff000000018ff */
[C---:B------:R-:W-:Y:S08]  /*1310*/  HMMA.16816.F32 R76, R12.reuse, R32, RZ ;  /* 0x000000200c4c723c */ /* 0x040ff000000018ff */
[C---:B------:R-:W-:Y:S08]  /*1320*/  HMMA.16816.F32 R64, R12.reuse, R28, RZ ;  /* 0x0000001c0c40723c */ /* 0x040ff000000018ff */
[C---:B------:R-:W-:Y:S08]  /*1330*/  HMMA.16816.F32 R80, R12.reuse, R38, RZ ;  /* 0x000000260c50723c */ /* 0x040ff000000018ff */
[C---:B------:R-:W-:Y:S08]  /*1340*/  HMMA.16816.F32 R72, R12.reuse, R34, RZ ;  /* 0x000000220c48723c */ /* 0x040ff000000018ff */
[----:B------:R-:W-:Y:S08]  /*1350*/  HMMA.16816.F32 R60, R12, R30, RZ ;  /* 0x0000001e0c3c723c */ /* 0x000ff000000018ff */
[C---:B------:R-:W-:Y:S08]  /*1360*/  HMMA.16816.F32 R40, R16.reuse, R36, RZ ;  /* 0x000000241028723c */ /* 0x040ff000000018ff */
[C---:B------:R-:W-:Y:S08]  /*1370*/  HMMA.16816.F32 R12, R16.reuse, R28, RZ ;  /* 0x0000001c100c723c */ /* 0x040ff000000018ff */
[C---:B------:R-:W-:Y:S08]  /*1380*/  HMMA.16816.F32 R96, R16.reuse, R24, RZ ;  /* 0x000000181060723c */ /* 0x040ff000000018ff */
[C---:B------:R-:W-:Y:S08]  /*1390*/  HMMA.16816.F32 R104, R16.reuse, R26, RZ ;  /* 0x0000001a1068723c */ /* 0x040ff000000018ff */
[C---:B------:R-:W-:Y:S01]  /*13a0*/  HMMA.16816.F32 R100, R16.reuse, R38, RZ ;  /* 0x000000261064723c */ /* 0x040fe200000018ff */
[----:B------:R-:W-:Y:S07]  /*13b0*/  LDSM.16.M88.4 R36, [R228+0x800] ;  /* 0x00080000e424783b */ /* 0x000fee0000000200 */
[C---:B------:R-:W-:Y:S08]  /*13c0*/  HMMA.16816.F32 R24, R16.reuse, R32, RZ ;  /* 0x000000201018723c */ /* 0x040ff000000018ff */
[C---:B------:R-:W-:Y:S01]  /*13d0*/  HMMA.16816.F32 R112, R16.reuse, R34, RZ ;  /* 0x000000221070723c */ /* 0x040fe200000018ff */
[----:B------:R-:W-:Y:S07]  /*13e0*/  LDSM.16.M88.4 R32, [R228+0x1000] ;  /* 0x00100000e420783b */ /* 0x000fee0000000200 */
[----:B------:R-:W-:Y:S01]  /*13f0*/  HMMA.16816.F32 R108, R16, R30, RZ ;  /* 0x0000001e106c723c */ /* 0x000fe200000018ff */
[----:B------:R-:W-:Y:S04]  /*1400*/  LDSM.16.M88.4 R28, [R228+0x1800] ;  /* 0x00180000e41c783b */ /* 0x000fe80000000200 */
[----:B------:R-:W-:Y:S03]  /*1410*/  LDSM.16.M88.4 R16, [R233] ;  /* 0x00000000e910783b */ /* 0x000fe60000000200 */
[C---:B-1----:R-:W-:Y:S01]  /*1420*/  HMMA.16816.F32 R132, R20.reuse, R48, R40 ;  /* 0x000000301484723c */ /* 0x042fe20000001828 */
[----:B------:R-:W-:Y:S07]  /*1430*/  LDSM.16.M88.4 R40, [R228] ;  /* 0x00000000e428783b */ /* 0x000fee0000000200 */
[----:B------:R-:W-:Y:S01]  /*1440*/  HMMA.16816.F32 R136, R20, R56, R12 ;  /* 0x000000381488723c */ /* 0x000fe2000000180c */
[----:B------:R-:W1:Y:S07]  /*1450*/  LDSM.16.M88.4 R12, [R233+0x2000] ;  /* 0x00200000e90c783b */ /* 0x000e6e0000000200 */
[C---:B--2---:R-:W-:Y:S08]  /*1460*/  HMMA.16816.F32 R92, R8.reuse, R44, R92 ;  /* 0x0000002c085c723c */ /* 0x044ff0000000185c */
[C---:B------:R-:W-:Y:S08]  /*1470*/  HMMA.16816.F32 R128, R8.reuse, R48, R84 ;  /* 0x000000300880723c */ /* 0x040ff00000001854 */
[C---:B----4-:R-:W-:Y:S08]  /*1480*/  HMMA.16816.F32 R148, R8.reuse, R52, R76 ;  /* 0x000000340894723c */ /* 0x050ff0000000184c */
[C---:B------:R-:W-:Y:S01]  /*1490*/  HMMA.16816.F32 R140, R8.reuse, R56, R64 ;  /* 0x00000038088c723c */ /* 0x040fe20000001840 */
[----:B------:R-:W-:Y:S07]  /*14a0*/  LDSM.16.M88.4 R64, [R227+0x1800] ;  /* 0x00180000e340783b */ /* 0x000fee0000000200 */
[C---:B------:R-:W-:Y:S08]  /*14b0*/  HMMA.16816.F32 R156, R8.reuse, R46, R88 ;  /* 0x0000002e089c723c */ /* 0x040ff00000001858 */
[C---:B------:R-:W-:Y:S08]  /*14c0*/  HMMA.16816.F32 R152, R8.reuse, R50, R80 ;  /* 0x000000320898723c */ /* 0x040ff00000001850 */
[C---:B------:R-:W-:Y:S08]  /*14d0*/  HMMA.16816.F32 R144, R8.reuse, R54, R72 ;  /* 0x000000360890723c */ /* 0x040ff00000001848 */
[----:B------:R-:W-:Y:S01]  /*14e0*/  HMMA.16816.F32 R120, R8, R58, R60 ;  /* 0x0000003a0878723c */ /* 0x000fe2000000183c */
[----:B------:R-:W-:Y:S07]  /*14f0*/  LDSM.16.M88.4 R8, [R232+0x2000] ;  /* 0x00200000e808783b */ /* 0x000fee0000000200 */
[C---:B------:R-:W-:Y:S08]  /*1500*/  HMMA.16816.F32 R96, R20.reuse, R44, R96 ;  /* 0x0000002c1460723c */ /* 0x040ff00000001860 */
[C---:B------:R-:W-:Y:S01]  /*1510*/  HMMA.16816.F32 R104, R20.reuse, R46, R104 ;  /* 0x0000002e1468723c */ /* 0x040fe20000001868 */
[----:B------:R-:W-:Y:S07]  /*1520*/  LDSM.16.M88.4 R44, [R227+0x800] ;  /* 0x00080000e32c783b */ /* 0x000fee0000000200 */
[C---:B------:R-:W-:Y:S01]  /*1530*/  HMMA.16816.F32 R124, R20.reuse, R52, R24 ;  /* 0x00000034147c723c */ /* 0x040fe20000001818 */
[----:B------:R-:W-:Y:S07]  /*1540*/  LDSM.16.M88.4 R24, [R227] ;  /* 0x00000000e318783b */ /* 0x000fee0000000200 */
[C---:B------:R-:W-:Y:S01]  /*1550*/  HMMA.16816.F32 R100, R20.reuse, R50, R100 ;  /* 0x000000321464723c */ /* 0x040fe20000001864 */
[----:B------:R-:W-:Y:S07]  /*1560*/  LDSM.16.M88.4 R48, [R227+0x1000] ;  /* 0x00100000e330783b */ /* 0x000fee0000000200 */
[C---:B------:R-:W-:Y:S08]  /*1570*/  HMMA.16816.F32 R112, R20.reuse, R54, R112 ;  /* 0x000000361470723c */ /* 0x040ff00000001870 */
[----:B------:R-:W-:Y:S01]  /*1580*/  HMMA.16816.F32 R88, R20, R58, R108 ;  /* 0x0000003a1458723c */ /* 0x000fe2000000186c */
[----:B------:R-:W2:Y:S07]  /*1590*/  LDSM.16.M88.4 R20, [R232] ;  /* 0x00000000e814783b */ /* 0x000eae0000000200 */
[C---:B-1----:R-:W-:Y:S08]  /*15a0*/  HMMA.16816.F32 R84, R12.reuse, R40, R92 ;  /* 0x000000280c54723c */ /* 0x042ff0000000185c */
[C---:B------:R-:W-:Y:S08]  /*15b0*/  HMMA.16816.F32 R76, R12.reuse, R36, R128 ;  /* 0x000000240c4c723c */ /* 0x040ff00000001880 */
[C---:B------:R-:W-:Y:S08]  /*15c0*/  HMMA.16816.F32 R68, R12.reuse, R32, R148 ;  /* 0x000000200c44723c */ /* 0x040ff00000001894 */
[C---:B------:R-:W-:Y:S08]  /*15d0*/  HMMA.16816.F32 R56, R12.reuse, R28, R140 ;  /* 0x0000001c0c38723c */ /* 0x040ff0000000188c */
[C---:B------:R-:W-:Y:S08]  /*15e0*/  HMMA.16816.F32 R80, R12.reuse, R42, R156 ;  /* 0x0000002a0c50723c */ /* 0x040ff0000000189c */
[C---:B------:R-:W-:Y:S08]  /*15f0*/  HMMA.16816.F32 R72, R12.reuse, R38, R152 ;  /* 0x000000260c48723c */ /* 0x040ff00000001898 */
[C---:B------:R-:W-:Y:S08]  /*1600*/  HMMA.16816.F32 R60, R12.reuse, R34, R144 ;  /* 0x000000220c3c723c */ /* 0x040ff00000001890 */
[----:B------:R-:W-:Y:S08]  /*1610*/  HMMA.16816.F32 R52, R12, R30, R120 ;  /* 0x0000001e0c34723c */ /* 0x000ff00000001878 */
[C---:B------:R-:W-:Y:S08]  /*1620*/  HMMA.16816.F32 R12, R16.reuse, R40, R96 ;  /* 0x00000028100c723c */ /* 0x040ff00000001860 */
[C---:B------:R-:W-:Y:S08]  /*1630*/  HMMA.16816.F32 R40, R16.reuse, R42, R104 ;  /* 0x0000002a1028723c */ /* 0x040ff00000001868 */
[C---:B------:R-:W-:Y:S08]  /*1640*/  HMMA.16816.F32 R92, R16.reuse, R32, R124 ;  /* 0x00000020105c723c */ /* 0x040ff0000000187c */
[C---:B------:R-:W-:Y:S01]  /*1650*/  HMMA.16816.F32 R104, R16.reuse, R34, R112 ;  /* 0x000000221068723c */ /* 0x040fe20000001870 */
[----:B------:R-:W-:Y:S07]  /*1660*/  LDSM.16.M88.4 R32, [R3+0xa800] ;  /* 0x00a800000320783b */ /* 0x000fee0000000200 */
[C---:B------:R-:W-:Y:S08]  /*1670*/  HMMA.16816.F32 R156, R16.reuse, R28, R136 ;  /* 0x0000001c109c723c */ /* 0x040ff00000001888 */
[----:B------:R-:W-:Y:S01]  /*1680*/  HMMA.16816.F32 R152, R16, R30, R88 ;  /* 0x0000001e1098723c */ /* 0x000fe20000001858 */
[----:B------:R-:W-:Y:S07]  /*1690*/  LDSM.16.M88.4 R28, [R3+0xb000] ;  /* 0x00b00000031c783b */ /* 0x000fee0000000200 */
[----:B--2---:R-:W-:Y:S01]  /*16a0*/  HMMA.16816.F32 R124, R20, R24, R12 ;  /* 0x00000018147c723c */ /* 0x004fe2000000180c */
[----:B------:R-:W1:Y:S07]  /*16b0*/  LDSM.16.M88.4 R12, [R230+0x6000] ;  /* 0x00600000e60c783b */ /* 0x000e6e0000000200 */
[C---:B------:R-:W-:Y:S08]  /*16c0*/  HMMA.16816.F32 R96, R16.reuse, R36, R132 ;  /* 0x000000241060723c */ /* 0x040ff00000001884 */
[----:B------:R-:W-:Y:S01]  /*16d0*/  HMMA.16816.F32 R100, R16, R38, R100 ;  /* 0x000000261064723c */ /* 0x000fe20000001864 */
[----:B------:R-:W2:Y:S04]  /*16e0*/  LDSM.16.M88.4 R36, [R3+0xa000] ;  /* 0x00a000000324783b */ /* 0x000ea80000000200 */
[----:B------:R-:W-:Y:S03]  /*16f0*/  LDSM.16.M88.4 R16, [R230+0x4000] ;  /* 0x00400000e610783b */ /* 0x000fe60000000200 */
[C---:B------:R-:W-:Y:S01]  /*1700*/  HMMA.16816.F32 R148, R8.reuse, R24, R84 ;  /* 0x000000180894723c */ /* 0x040fe20000001854 */
[----:B------:R-:W-:Y:S07]  /*1710*/  LDSM.16.M88.4 R84, [R234+0x3800] ;  /* 0x00380000ea54783b */ /* 0x000fee0000000200 */
[-C--:B------:R-:W-:Y:S08]  /*1720*/  HMMA.16816.F32 R144, R8, R26.reuse, R80 ;  /* 0x0000001a0890723c */ /* 0x080ff00000001850 */
[----:B------:R-:W-:Y:S01]  /*1730*/  HMMA.16816.F32 R112, R20, R26, R40 ;  /* 0x0000001a1470723c */ /* 0x000fe20000001828 */
[----:B------:R3:W4:Y:S07]  /*1740*/  LDSM.16.M88.4 R24, [R3+0xb800] ;  /* 0x00b800000318783b */ /* 0x00072e0000000200 */
[C---:B------:R-:W-:Y:S08]  /*1750*/  HMMA.16816.F32 R140, R8.reuse, R44, R76 ;  /* 0x0000002c088c723c */ /* 0x040ff0000000184c */
[C---:B------:R-:W-:Y:S08]  /*1760*/  HMMA.16816.F32 R128, R8.reuse, R50, R60 ;  /* 0x000000320880723c */ /* 0x040ff0000000183c */
[----:B------:R-:W-:Y:S01]  /*1770*/  HMMA.16816.F32 R136, R8, R46, R72 ;  /* 0x0000002e0888723c */ /* 0x000fe20000001848 */
[----:B---3--:R-:W-:-:S04]  /*1780*/  SHF.R.S32.HI R3, RZ, 0x1f, R2 ;  /* 0x0000001fff037819 */ /* 0x008fc80000011402 */
[----:B------:R-:W-:Y:S01]  /*1790*/  LEA.HI R3, R3, R2, RZ, 0x2 ;  /* 0x0000000203037211 */ /* 0x000fe200078f10ff */
[----:B------:R-:W-:Y:S02]  /*17a0*/  IMAD R2, R160, 0x10, R163 ;  /* 0x00000010a0027824 */ /* 0x000fe400078e02a3 */
[----:B------:R-:W-:Y:S01]  /*17b0*/  HMMA.16816.F32 R132, R8, R48, R68 ;  /* 0x000000300884723c */ /* 0x000fe20000001844 */
[----:B------:R-:W-:-:S04]  /*17c0*/  SHF.R.S32.HI R167, RZ, 0x2, R3 ;  /* 0x00000002ffa77819 */ /* 0x000fc80000011403 */
[----:B------:R-:W-:Y:S01]  /*17d0*/  IADD3 R2, R2, 0x1, R167 ;  /* 0x0000000102027810 */ /* 0x000fe20007ffe0a7 */
[----:B------:R-:W-:Y:S02]  /*17e0*/  STL [R1+0x50], R167 ;  /* 0x000050a701007387 */ /* 0x000fe40000100800 */
[----:B------:R-:W-:Y:S01]  /*17f0*/  HMMA.16816.F32 R76, R8, R64, R56 ;  /* 0x00000040084c723c */ /* 0x000fe20000001838 */
[----:B------:R-:W-:Y:S01]  /*1800*/  IADD3 R2, R116, -c[0x0][0x214], R2 ;  /* 0x8000850074027a10 */ /* 0x000fe20007ffe002 */
[----:B------:R-:W-:Y:S03]  /*1810*/  LDSM.16.M88.4 R56, [R234+0x2000] ;  /* 0x00200000ea38783b */ /* 0x000fe60000000200 */
[----:B------:R-:W-:-:S03]  /*1820*/  IADD3 R2, R2, c[0x0][0x2e8], RZ ;  /* 0x0000ba0002027a10 */ /* 0x000fc60007ffe0ff */
[----:B------:R-:W-:Y:S01]  /*1830*/  HMMA.16816.F32 R120, R8, R66, R52 ;  /* 0x000000420878723c */ /* 0x000fe20000001834 */
[----:B------:R-:W-:Y:S01]  /*1840*/  LDSM.16.M88.4 R8, [R231+0x6000] ;  /* 0x00600000e708783b */ /* 0x000fe20000000200 */
[C---:B------:R-:W-:Y:S02]  /*1850*/  IADD3 R3, R2.reuse, 0x8, RZ ;  /* 0x0000000802037810 */ /* 0x040fe40007ffe0ff */
[C---:B------:R-:W-:Y:S01]  /*1860*/  IADD3 R5, R2.reuse, 0x40, RZ ;  /* 0x0000004002057810 */ /* 0x040fe20007ffe0ff */
[----:B------:R-:W-:Y:S01]  /*1870*/  LDSM.16.M88.4 R52, [R234+0x2800] ;  /* 0x00280000ea34783b */ /* 0x000fe20000000200 */
[----:B-----5:R-:W-:Y:S02]  /*1880*/  IADD3 R6, R2, 0x48, RZ ;  /* 0x0000004802067810 */ /* 0x020fe40007ffe0ff */
[C---:B------:R-:W-:Y:S08]  /*1890*/  HMMA.16816.F32 R92, R20.reuse, R48, R92 ;  /* 0x00000030145c723c */ /* 0x040ff0000000185c */
[C---:B------:R-:W-:Y:S01]  /*18a0*/  HMMA.16816.F32 R88, R20.reuse, R50, R104 ;  /* 0x000000321458723c */ /* 0x040fe20000001868 */
[----:B------:R-:W3:Y:S07]  /*18b0*/  LDSM.16.M88.4 R48, [R234+0x3000] ;  /* 0x00300000ea30783b */ /* 0x000eee0000000200 */
[C---:B------:R-:W-:Y:S08]  /*18c0*/  HMMA.16816.F32 R108, R20.reuse, R44, R96 ;  /* 0x0000002c146c723c */ /* 0x040ff00000001860 */
[C---:B------:R-:W-:Y:S08]  /*18d0*/  HMMA.16816.F32 R100, R20.reuse, R46, R100 ;  /* 0x0000002e1464723c */ /* 0x040ff00000001864 */
[C---:B------:R-:W-:Y:S08]  /*18e0*/  HMMA.16816.F32 R80, R20.reuse, R64, R156 ;  /* 0x000000401450723c */ /* 0x040ff0000000189c */
[----:B------:R-:W-:Y:S08]  /*18f0*/  HMMA.16816.F32 R72, R20, R66, R152 ;  /* 0x000000421448723c */ /* 0x000ff00000001898 */
[C---:B-1----:R-:W-:Y:S08]  /*1900*/  HMMA.16816.F32 R20, R12.reuse, R30, R128 ;  /* 0x0000001e0c14723c */ /* 0x042ff00000001880 */
[C---:B--2---:R-:W-:Y:S08]  /*1910*/  HMMA.16816.F32 R68, R12.reuse, R36, R148 ;  /* 0x000000240c44723c */ /* 0x044ff00000001894 */
[C---:B------:R-:W-:Y:S08]  /*1920*/  HMMA.16816.F32 R64, R12.reuse, R38, R144 ;  /* 0x000000260c40723c */ /* 0x040ff00000001890 */
[C---:B------:R-:W-:Y:S08]  /*1930*/  HMMA.16816.F32 R60, R12.reuse, R32, R140 ;  /* 0x000000200c3c723c */ /* 0x040ff0000000188c */
[C---:B------:R-:W-:Y:S08]  /*1940*/  HMMA.16816.F32 R44, R12.reuse, R34, R136 ;  /* 0x000000220c2c723c */ /* 0x040ff00000001888 */
[C---:B------:R-:W-:Y:S08]  /*1950*/  HMMA.16816.F32 R40, R12.reuse, R28, R132 ;  /* 0x0000001c0c28723c */ /* 0x040ff00000001884 */
[C---:B----4-:R-:W-:Y:S08]  /*1960*/  HMMA.16816.F32 R76, R12.reuse, R24, R76 ;  /* 0x000000180c4c723c */ /* 0x050ff0000000184c */
[----:B------:R-:W-:Y:S01]  /*1970*/  HMMA.16816.F32 R96, R12, R26, R120 ;  /* 0x0000001a0c60723c */ /* 0x000fe20000001878 */
[----:B------:R-:W1:Y:S07]  /*1980*/  LDSM.16.M88.4 R12, [R231+0x4000] ;  /* 0x00400000e70c783b */ /* 0x000e6e0000000200 */
[C---:B------:R-:W-:Y:S08]  /*1990*/  HMMA.16816.F32 R124, R16.reuse, R36, R124 ;  /* 0x00000024107c723c */ /* 0x040ff0000000187c */
[C---:B------:R-:W-:Y:S01]  /*19a0*/  HMMA.16816.F32 R112, R16.reuse, R38, R112 ;  /* 0x000000261070723c */ /* 0x040fe20000001870 */
[----:B------:R-:W-:Y:S07]  /*19b0*/  LDSM.16.M88.4 R36, [R228+0x3000] ;  /* 0x00300000e424783b */ /* 0x000fee0000000200 */
[C---:B------:R-:W-:Y:S08]  /*19c0*/  HMMA.16816.F32 R108, R16.reuse, R32, R108 ;  /* 0x00000020106c723c */ /* 0x040ff0000000186c */
[C---:B------:R-:W-:Y:S08]  /*19d0*/  HMMA.16816.F32 R92, R16.reuse, R28, R92 ;  /* 0x0000001c105c723c */ /* 0x040ff0000000185c */
[C---:B------:R-:W-:Y:S01]  /*19e0*/  HMMA.16816.F32 R100, R16.reuse, R34, R100 ;  /* 0x000000221064723c */ /* 0x040fe20000001864 */
[----:B------:R-:W-:Y:S07]  /*19f0*/  LDSM.16.M88.4 R32, [R228+0x3800] ;  /* 0x00380000e420783b */ /* 0x000fee0000000200 */
[----:B------:R-:W-:Y:S08]  /*1a00*/  HMMA.16816.F32 R28, R16, R30, R88 ;  /* 0x0000001e101c723c */ /* 0x000ff00000001858 */
[----:B---3--:R-:W-:Y:S01]  /*1a10*/  HMMA.16816.F32 R128, R8, R50, R20 ;  /* 0x000000320880723c */ /* 0x008fe20000001814 */
[----:B------:R-:W2:Y:S07]  /*1a20*/  LDSM.16.M88.4 R20, [R233+0x6000] ;  /* 0x00600000e914783b */ /* 0x000eae0000000200 */
[C---:B------:R-:W-:Y:S08]  /*1a30*/  HMMA.16816.F32 R88, R16.reuse, R24, R80 ;  /* 0x000000181058723c */ /* 0x040ff00000001850 */
[----:B------:R-:W-:Y:S01]  /*1a40*/  HMMA.16816.F32 R104, R16, R26, R72 ;  /* 0x0000001a1068723c */ /* 0x000fe20000001848 */
[----:B------:R-:W-:Y:S04]  /*1a50*/  LDSM.16.M88.4 R16, [R233+0x4000] ;  /* 0x00400000e910783b */ /* 0x000fe80000000200 */
[----:B------:R-:W-:Y:S03]  /*1a60*/  LDSM.16.M88.4 R24, [R227+0x2800] ;  /* 0x00280000e318783b */ /* 0x000fe60000000200 */
[C---:B------:R-:W-:Y:S01]  /*1a70*/  HMMA.16816.F32 R136, R8.reuse, R54, R44 ;  /* 0x000000360888723c */ /* 0x040fe2000000182c */
[----:B------:R-:W3:Y:S07]  /*1a80*/  LDSM.16.M88.4 R44, [R228+0x2000] ;  /* 0x00200000e42c783b */ /* 0x000eee0000000200 */
[C---:B------:R-:W-:Y:S01]  /*1a90*/  HMMA.16816.F32 R132, R8.reuse, R48, R40 ;  /* 0x000000300884723c */ /* 0x040fe20000001828 */
[----:B------:R-:W4:Y:S07]  /*1aa0*/  LDSM.16.M88.4 R40, [R228+0x2800] ;  /* 0x00280000e428783b */ /* 0x000f2e0000000200 */
[C---:B------:R-:W-:Y:S08]  /*1ab0*/  HMMA.16816.F32 R144, R8.reuse, R58, R64 ;  /* 0x0000003a0890723c */ /* 0x040ff00000001840 */
[C---:B------:R-:W-:Y:S08]  /*1ac0*/  HMMA.16816.F32 R140, R8.reuse, R52, R60 ;  /* 0x00000034088c723c */ /* 0x040ff0000000183c */
[C---:B------:R-:W-:Y:S08]  /*1ad0*/  HMMA.16816.F32 R64, R8.reuse, R86, R96 ;  /* 0x000000560840723c */ /* 0x040ff00000001860 */
[-C--:B------:R-:W-:Y:S08]  /*1ae0*/  HMMA.16816.F32 R148, R8, R56.reuse, R68 ;  /* 0x000000380894723c */ /* 0x080ff00000001844 */
[C---:B-1----:R-:W-:Y:S08]  /*1af0*/  HMMA.16816.F32 R60, R12.reuse, R56, R124 ;  /* 0x000000380c3c723c */ /* 0x042ff0000000187c */
[C---:B------:R-:W-:Y:S08]  /*1b00*/  HMMA.16816.F32 R56, R12.reuse, R58, R112 ;  /* 0x0000003a0c38723c */ /* 0x040ff00000001870 */
[----:B------:R-:W-:Y:S08]  /*1b10*/  HMMA.16816.F32 R68, R12, R52, R108 ;  /* 0x000000340c44723c */ /* 0x000ff0000000186c */
[-C--:B------:R-:W-:Y:S01]  /*1b20*/  HMMA.16816.F32 R120, R8, R84.reuse, R76 ;  /* 0x000000540878723c */ /* 0x080fe2000000184c */
[----:B------:R-:W1:Y:S07]  /*1b30*/  LDSM.16.M88.4 R8, [R232+0x6000] ;  /* 0x00600000e808783b */ /* 0x000e6e0000000200 */
[C---:B------:R-:W-:Y:S08]  /*1b40*/  HMMA.16816.F32 R88, R12.reuse, R84, R88 ;  /* 0x000000540c58723c */ /* 0x040ff00000001858 */
[C---:B------:R-:W-:Y:S01]  /*1b50*/  HMMA.16816.F32 R72, R12.reuse, R54, R100 ;  /* 0x000000360c48723c */ /* 0x040fe20000001864 */
[----:B------:R-:W-:Y:S07]  /*1b60*/  LDSM.16.M88.4 R52, [R227+0x3800] ;  /* 0x00380000e334783b */ /* 0x000fee0000000200 */
[C---:B------:R-:W-:Y:S08]  /*1b70*/  HMMA.16816.F32 R76, R12.reuse, R48, R92 ;  /* 0x000000300c4c723c */ /* 0x040ff0000000185c */
[C---:B------:R-:W-:Y:S01]  /*1b80*/  HMMA.16816.F32 R80, R12.reuse, R50, R28 ;  /* 0x000000320c50723c */ /* 0x040fe2000000181c */
[----:B------:R-:W-:Y:S04]  /*1b90*/  LDSM.16.M88.4 R28, [R227+0x2000] ;  /* 0x00200000e31c783b */ /* 0x000fe80000000200 */
[----:B------:R-:W-:Y:S03]  /*1ba0*/  LDSM.16.M88.4 R48, [R227+0x3000] ;  /* 0x00300000e330783b */ /* 0x000fe60000000200 */
[----:B------:R-:W-:Y:S01]  /*1bb0*/  HMMA.16816.F32 R84, R12, R86, R104 ;  /* 0x000000560c54723c */ /* 0x000fe20000001868 */
[----:B------:R-:W5:Y:S01]  /*1bc0*/  LDSM.16.M88.4 R12, [R232+0x4000] ;  /* 0x00400000e80c783b */ /* 0x000f620000000200 */
[----:B------:R-:W-:-:S06]  /*1bd0*/  DEPBAR.LE SB0, 0x0 ;  /* 0x000080000000791a */ /* 0x000fcc0000000000 */
[----:B--2---:R-:W-:Y:S08]  /*1be0*/  HMMA.16816.F32 R104, R20, R34, R64 ;  /* 0x000000221468723c */ /* 0x004ff00000001840 */
[C---:B---3--:R-:W-:Y:S08]  /*1bf0*/  HMMA.16816.F32 R64, R16.reuse, R44, R60 ;  /* 0x0000002c1040723c */ /* 0x048ff0000000183c */
[----:B------:R-:W-:Y:S08]  /*1c00*/  HMMA.16816.F32 R60, R16, R46, R56 ;  /* 0x0000002e103c723c */ /* 0x000ff00000001838 */
[-C--:B----4-:R-:W-:Y:S08]  /*1c10*/  HMMA.16816.F32 R100, R20, R40.reuse, R140 ;  /* 0x000000281464723c */ /* 0x090ff0000000188c */
[----:B------:R-:W-:Y:S08]  /*1c20*/  HMMA.16816.F32 R56, R16, R40, R68 ;  /* 0x000000281038723c */ /* 0x000ff00000001844 */
[C---:B------:R-:W-:Y:S08]  /*1c30*/  HMMA.16816.F32 R92, R20.reuse, R44, R148 ;  /* 0x0000002c145c723c */ /* 0x040ff00000001894 */
[C---:B------:R-:W-:Y:S08]  /*1c40*/  HMMA.16816.F32 R96, R20.reuse, R46, R144 ;  /* 0x0000002e1460723c */ /* 0x040ff00000001890 */
[-C--:B------:R-:W-:Y:S08]  /*1c50*/  HMMA.16816.F32 R108, R20, R42.reuse, R136 ;  /* 0x0000002a146c723c */ /* 0x080ff00000001888 */
[----:B------:R-:W-:Y:S08]  /*1c60*/  HMMA.16816.F32 R44, R16, R42, R72 ;  /* 0x0000002a102c723c */ /* 0x000ff00000001848 */
[C---:B------:R-:W-:Y:S08]  /*1c70*/  HMMA.16816.F32 R112, R20.reuse, R36, R132 ;  /* 0x000000241470723c */ /* 0x040ff00000001884 */
[C---:B------:R-:W-:Y:S08]  /*1c80*/  HMMA.16816.F32 R124, R20.reuse, R38, R128 ;  /* 0x00000026147c723c */ /* 0x040ff00000001880 */
[----:B------:R-:W-:Y:S08]  /*1c90*/  HMMA.16816.F32 R120, R20, R32, R120 ;  /* 0x000000201478723c */ /* 0x000ff00000001878 */
[C---:B------:R-:W-:Y:S08]  /*1ca0*/  HMMA.16816.F32 R40, R16.reuse, R36, R76 ;  /* 0x000000241028723c */ /* 0x040ff0000000184c */
[C---:B------:R-:W-:Y:S08]  /*1cb0*/  HMMA.16816.F32 R36, R16.reuse, R38, R80 ;  /* 0x000000261024723c */ /* 0x040ff00000001850 */
[C---:B------:R-:W-:Y:S08]  /*1cc0*/  HMMA.16816.F32 R20, R16.reuse, R32, R88 ;  /* 0x000000201014723c */ /* 0x040ff00000001858 */
[----:B------:R-:W-:Y:S08]  /*1cd0*/  HMMA.16816.F32 R16, R16, R34, R84 ;  /* 0x000000221010723c */ /* 0x000ff00000001854 */
[-C--:B-1----:R-:W-:Y:S08]  /*1ce0*/  HMMA.16816.F32 R72, R8, R24.reuse, R100 ;  /* 0x000000180848723c */ /* 0x082ff00000001864 */
[C---:B-----5:R-:W-:Y:S07]  /*1cf0*/  HMMA.16816.F32 R144, R12.reuse, R24, R56 ;  /* 0x000000180c90723c */ /* 0x060fee0000001838 */
[----:B------:R-:W-:Y:S01]  /*1d00*/  IMAD.MOV.U32 R24, RZ, RZ, R119 ;  /* 0x000000ffff187224 */ /* 0x000fe200078e0077 */
[C---:B------:R-:W-:Y:S04]  /*1d10*/  HMMA.16816.F32 R184, R12.reuse, R28, R64 ;  /* 0x0000001c0cb8723c */ /* 0x040fe80000001840 */
[----:B------:R1:W-:Y:S04]  /*1d20*/  STL [R1+0x30], R24 ;  /* 0x0000301801007387 */ /* 0x0003e80000100800 */
[C---:B------:R-:W-:Y:S08]  /*1d30*/  HMMA.16816.F32 R152, R12.reuse, R30, R60 ;  /* 0x0000001e0c98723c */ /* 0x040ff0000000183c */
[C---:B------:R-:W-:Y:S08]  /*1d40*/  HMMA.16816.F32 R140, R12.reuse, R26, R44 ;  /* 0x0000001a0c8c723c */ /* 0x040ff0000000182c */
[C---:B------:R-:W-:Y:S08]  /*1d50*/  HMMA.16816.F32 R180, R12.reuse, R48, R40 ;  /* 0x000000300cb4723c */ /* 0x040ff00000001828 */
[C---:B------:R-:W-:Y:S08]  /*1d60*/  HMMA.16816.F32 R172, R12.reuse, R50, R36 ;  /* 0x000000320cac723c */ /* 0x040ff00000001824 */
[C---:B------:R-:W-:Y:S08]  /*1d70*/  HMMA.16816.F32 R156, R12.reuse, R52, R20 ;  /* 0x000000340c9c723c */ /* 0x040ff00000001814 */
[----:B------:R-:W-:Y:S07]  /*1d80*/  HMMA.16816.F32 R148, R12, R54, R16 ;  /* 0x000000360c94723c */ /* 0x000fee0000001810 */
[----:B------:R-:W-:Y:S01]  /*1d90*/  IMAD.SHL.U32 R14, R161, 0x2, RZ ;  /* 0x00000002a10e7824 */ /* 0x000fe200078e00ff */
[----:B------:R-:W-:Y:S01]  /*1da0*/  HMMA.16816.F32 R32, R8, R28, R92 ;  /* 0x0000001c0820723c */ /* 0x000fe2000000185c */
[----:B------:R-:W-:-:S02]  /*1db0*/  IMNMX R17, R2, R116, PT ;  /* 0x0000007402117217 */ /* 0x000fc40003800200 */
[-C--:B------:R-:W-:Y:S02]  /*1dc0*/  IMNMX R18, R3, R116.reuse, PT ;  /* 0x0000007403127217 */ /* 0x080fe40003800200 */
[-C--:B------:R-:W-:Y:S02]  /*1dd0*/  IMNMX R15, R5, R116.reuse, PT ;  /* 0x00000074050f7217 */ /* 0x080fe40003800200 */
[----:B------:R-:W-:Y:S01]  /*1de0*/  IMNMX R16, R6, R116, PT ;  /* 0x0000007406107217 */ /* 0x000fe20003800200 */
[----:B------:R-:W-:Y:S01]  /*1df0*/  HMMA.16816.F32 R68, R8, R30, R96 ;  /* 0x0000001e0844723c */ /* 0x000fe20000001860 */
[----:B------:R-:W-:Y:S02]  /*1e00*/  LOP3.LUT R2, R118, R117, RZ, 0xfc, !PT ;  /* 0x0000007576027212 */ /* 0x000fe400078efcff */
[----:B------:R-:W-:-:S05]  /*1e10*/  LOP3.LUT R14, R14, 0x6, RZ, 0xc0, !PT ;  /* 0x000000060e0e7812 */ /* 0x000fca00078ec0ff */
[C---:B------:R-:W-:Y:S08]  /*1e20*/  HMMA.16816.F32 R76, R8.reuse, R26, R108 ;  /* 0x0000001a084c723c */ /* 0x040ff0000000186c */
[C---:B------:R-:W-:Y:S08]  /*1e30*/  HMMA.16816.F32 R80, R8.reuse, R48, R112 ;  /* 0x000000300850723c */ /* 0x040ff00000001870 */
[C---:B------:R-:W-:Y:S08]  /*1e40*/  HMMA.16816.F32 R124, R8.reuse, R50, R124 ;  /* 0x00000032087c723c */ /* 0x040ff0000000187c */
[C---:B------:R-:W-:Y:S08]  /*1e50*/  HMMA.16816.F32 R120, R8.reuse, R52, R120 ;  /* 0x000000340878723c */ /* 0x040ff00000001878 */
[----:B------:R-:W-:Y:S01]  /*1e60*/  HMMA.16816.F32 R104, R8, R54, R104 ;  /* 0x000000360868723c */ /* 0x000fe20000001868 */
[----:B------:R-:W-:Y:S06]  /*1e70*/  BAR.SYNC.DEFER_BLOCKING 0x0 ;  /* 0x0000000000007b1d */ /* 0x000fec0000010000 */
[----:B------:R-:W-:Y:S05]  /*1e80*/  @!P0 BRA `(.L_x_1) ;  /* 0x000001a000008947 */ /* 0x000fea0003800000 */
[----:B-1----:R-:W-:-:S04]  /*1e90*/  IADD3 R3, R166, -0x2, RZ ;  /* 0xfffffffea6037810 */ /* 0x002fc80007ffe0ff */
[----:B------:R-:W-:Y:S01]  /*1ea0*/  SHF.R.S32.HI R8, RZ, 0x1f, R3 ;  /* 0x0000001fff087819 */ /* 0x000fe20000011403 */
[C---:B------:R-:W-:Y:S02]  /*1eb0*/  IMAD R5, R3.reuse, UR12, RZ ;  /* 0x0000000c03057c24 */ /* 0x040fe4000f8e02ff */
[----:B------:R-:W-:-:S04]  /*1ec0*/  IMAD.WIDE.U32 R6, R3, UR13, R164 ;  /* 0x0000000d03067c25 */ /* 0x000fc8000f8e00a4 */
[----:B------:R-:W-:Y:S01]  /*1ed0*/  IMAD R3, R8, UR13, R5 ;  /* 0x0000000d08037c24 */ /* 0x000fe2000f8e0205 */
[----:B------:R-:W-:-:S03]  /*1ee0*/  LEA R10, P1, R6, c[0x0][0x168], 0x1 ;  /* 0x00005a00060a7a11 */ /* 0x000fc600078208ff */
[----:B------:R-:W-:Y:S01]  /*1ef0*/  IMAD.IADD R3, R7, 0x1, R3 ;  /* 0x0000000107037824 */ /* 0x000fe200078e0203 */
[----:B------:R-:W-:-:S04]  /*1f00*/  IADD3 R8, P0, R10, UR8, RZ ;  /* 0x000000080a087c10 */ /* 0x000fc8000ff1e0ff */
[----:B------:R-:W-:Y:S02]  /*1f10*/  LEA.HI.X R11, R6, c[0x0][0x16c], R3, 0x1, P1 ;  /* 0x00005b00060b7a11 */ /* 0x000fe400008f0c03 */
[----:B------:R-:W-:Y:S02]  /*1f20*/  IADD3 R6, P1, R8, UR8, RZ ;  /* 0x0000000808067c10 */ /* 0x000fe4000ff3e0ff */
[----:B------:R-:W-:Y:S01]  /*1f30*/  IADD3.X R9, R11, UR6, RZ, P0, !PT ;  /* 0x000000060b097c10 */ /* 0x000fe200087fe4ff */
[----:B------:R-:W-:Y:S01]  /*1f40*/  @!PT LDS RZ, [RZ] ;  /* 0x00000000fffff984 */ /* 0x000fe20000000800 */
[----:B------:R-:W-:Y:S01]  /*1f50*/  @!PT LDS RZ, [RZ] ;  /* 0x00000000fffff984 */ /* 0x000fe20000000800 */
[----:B------:R-:W-:Y:S01]  /*1f60*/  @!PT LDS RZ, [RZ] ;  /* 0x00000000fffff984 */ /* 0x000fe20000000800 */
[----:B------:R1:W-:Y:S01]  /*1f70*/  LDGSTS.E.BYPASS.LTC128B.128 [R243+0x8000], [R10.64] ;  /* 0x080000000af37fae */ /* 0x0003e2000b901d50 */
[----:B------:R-:W-:Y:S02]  /*1f80*/  IADD3 R12, P0, R6, UR8, RZ ;  /* 0x00000008060c7c10 */ /* 0x000fe4000ff1e0ff */
[----:B------:R-:W-:Y:S01]  /*1f90*/  IADD3.X R7, R9, UR6, RZ, P1, !PT ;  /* 0x0000000609077c10 */ /* 0x000fe20008ffe4ff */
[----:B------:R1:W-:Y:S03]  /*1fa0*/  LDGSTS.E.BYPASS.LTC128B.128 [R243+0xa000], [R10.64+0x80] ;  /* 0x0a0000800af37fae */ /* 0x0003e6000b901d50 */
[----:B------:R-:W-:Y:S01]  /*1fb0*/  IADD3.X R13, R7, UR6, RZ, P0, !PT ;  /* 0x00000006070d7c10 */ /* 0x000fe200087fe4ff */
[----:B------:R1:W-:Y:S04]  /*1fc0*/  LDGSTS.E.BYPASS.LTC128B.128 [R243+0x8800], [R8.64] ;  /* 0x0880000008f37fae */ /* 0x0003e8000b901d50 */
[----:B------:R1:W-:Y:S04]  /*1fd0*/  LDGSTS.E.BYPASS.LTC128B.128 [R243+0xa800], [R8.64+0x80] ;  /* 0x0a80008008f37fae */ /* 0x0003e8000b901d50 */
[----:B------:R1:W-:Y:S04]  /*1fe0*/  LDGSTS.E.BYPASS.LTC128B.128 [R243+0x9000], [R6.64] ;  /* 0x0900000006f37fae */ /* 0x0003e8000b901d50 */
[----:B------:R1:W-:Y:S04]  /*1ff0*/  LDGSTS.E.BYPASS.LTC128B.128 [R243+0xb000], [R6.64+0x80] ;  /* 0x0b00008006f37fae */ /* 0x0003e8000b901d50 */
[----:B------:R1:W-:Y:S04]  /*2000*/  LDGSTS.E.BYPASS.LTC128B.128 [R243+0x9800], [R12.64] ;  /* 0x098000000cf37fae */ /* 0x0003e8000b901d50 */
[----:B------:R1:W-:Y:S04]  /*2010*/  LDGSTS.E.BYPASS.LTC128B.128 [R243+0xb800], [R12.64+0x80] ;  /* 0x0b8000800cf37fae */ /* 0x0003e8000b901d50 */
[----:B------:R-:W0:Y:S02]  /*2020*/  LDGDEPBAR ;  /* 0x00000000000079af */ /* 0x000e240000000000 */
.L_x_1:
[----:B-1----:R-:W-:Y:S01]  /*2030*/  IMAD R14, R24, 0x40, R14 ;  /* 0x00000040180e7824 */ /* 0x002fe200078e020e */
[----:B------:R-:W-:Y:S01]  /*2040*/  STL [R1+0x90], R243 ;  /* 0x000090f301007387 */ /* 0x000fe20000100800 */
[----:B------:R-:W-:-:S03]  /*2050*/  IMAD.SHL.U32 R167, R2, 0x2, RZ ;  /* 0x0000000202a77824 */ /* 0x000fc600078e00ff */
[C---:B------:R-:W-:Y:S01]  /*2060*/  IADD3 R110, R14.reuse, 0x1, RZ ;  /* 0x000000010e6e7810 */ /* 0x040fe20007ffe0ff */
[----:B------:R-:W-:Y:S01]  /*2070*/  STL [R1+0x8c], R241 ;  /* 0x00008cf101007387 */ /* 0x000fe20000100800 */
[-C--:B------:R-:W-:Y:S01]  /*2080*/  ISETP.GE.AND P3, PT, R14, R15.reuse, PT ;  /* 0x0000000f0e00720c */ /* 0x080fe20003f66270 */
[--C-:B------:R-:W-:Y:S01]  /*2090*/  IMAD.IADD R224, R4, 0x1, R167.reuse ;  /* 0x0000000104e07824 */ /* 0x100fe200078e02a7 */
[----:B------:R-:W-:Y:S01]  /*20a0*/  IADD3 R109, R14, 0x8, RZ ;  /* 0x000000080e6d7810 */ /* 0x000fe20007ffe0ff */
[----:B------:R-:W-:Y:S01]  /*20b0*/  STL [R1+0x88], R240 ;  /* 0x000088f001007387 */ /* 0x000fe20000100800 */
[----:B------:R-:W-:Y:S01]  /*20c0*/  ISETP.GE.AND P2, PT, R110, R15, PT ;  /* 0x0000000f6e00720c */ /* 0x000fe20003f46270 */
[----:B------:R-:W-:Y:S01]  /*20d0*/  IMAD.IADD R226, R0, 0x1, R167 ;  /* 0x0000000100e27824 */ /* 0x000fe200078e02a7 */
[----:B------:R-:W-:Y:S01]  /*20e0*/  FSEL R8, R32, -INF , !P3 ;  /* 0xff80000020087808 */ /* 0x000fe20005800000 */
[----:B------:R-:W-:Y:S01]  /*20f0*/  STL [R1+0x84], R239 ;  /* 0x000084ef01007387 */ /* 0x000fe20000100800 */
[----:B------:R-:W-:-:S02]  /*2100*/  FSEL R9, R33, -INF , !P2 ;  /* 0xff80000021097808 */ /* 0x000fc40005000000 */
[C---:B------:R-:W-:Y:S01]  /*2110*/  IADD3 R65, R14.reuse, 0x9, RZ ;  /* 0x000000090e417810 */ /* 0x040fe20007ffe0ff */
[----:B------:R-:W-:Y:S01]  /*2120*/  STL [R1+0x80], R238 ;  /* 0x000080ee01007387 */ /* 0x000fe20000100800 */
[-C--:B------:R-:W-:Y:S02]  /*2130*/  ISETP.GE.AND P3, PT, R109, R15.reuse, PT ;  /* 0x0000000f6d00720c */ /* 0x080fe40003f66270 */
[----:B------:R-:W-:Y:S01]  /*2140*/  IADD3 R108, R14, 0x10, RZ ;  /* 0x000000100e6c7810 */ /* 0x000fe20007ffe0ff */
[----:B------:R-:W-:Y:S01]  /*2150*/  STL [R1+0x7c], R237 ;  /* 0x00007ced01007387 */ /* 0x000fe20000100800 */
[----:B------:R-:W-:Y:S02]  /*2160*/  ISETP.GE.AND P2, PT, R65, R15, PT ;  /* 0x0000000f4100720c */ /* 0x000fe40003f46270 */
[----:B------:R-:W-:Y:S01]  /*2170*/  FSEL R10, R68, -INF , !P3 ;  /* 0xff800000440a7808 */ /* 0x000fe20005800000 */
[----:B------:R1:W-:Y:S01]  /*2180*/  STL [R1+0x78], R236 ;  /* 0x000078ec01007387 */ /* 0x0003e20000100800 */
[----:B------:R-:W-:-:S02]  /*2190*/  FMNMX.FTZ R3, R8, R9, !PT ;  /* 0x0000000908037209 */ /* 0x000fc40007810000 */
[----:B------:R-:W-:Y:S01]  /*21a0*/  FSEL R11, R69, -INF , !P2 ;  /* 0xff800000450b7808 */ /* 0x000fe20005000000 */
[----:B------:R2:W-:Y:S01]  /*21b0*/  STL [R1+0x74], R235 ;  /* 0x000074eb01007387 */ /* 0x0005e20000100800 */
[----:B------:R-:W-:Y:S02]  /*21c0*/  IADD3 R64, R14, 0x11, RZ ;  /* 0x000000110e407810 */ /* 0x000fe40007ffe0ff */
[----:B------:R-:W-:Y:S01]  /*21d0*/  ISETP.GE.AND P3, PT, R108, R15, PT ;  /* 0x0000000f6c00720c */ /* 0x000fe20003f66270 */
[----:B------:R-:W-:Y:S01]  /*21e0*/  STL [R1+0x70], R234 ;  /* 0x000070ea01007387 */ /* 0x000fe20000100800 */
[----:B------:R-:W-:Y:S02]  /*21f0*/  FMNMX.FTZ R3, R10, R3, !PT ;  /* 0x000000030a037209 */ /* 0x000fe40007810000 */
[----:B------:R-:W-:Y:S01]  /*2200*/  IADD3 R67, R14, 0x18, RZ ;  /* 0x000000180e437810 */ /* 0x000fe20007ffe0ff */
[----:B------:R3:W-:Y:S01]  /*2210*/  STL [R1+0x6c], R233 ;  /* 0x00006ce901007387 */ /* 0x0007e20000100800 */
[----:B------:R-:W-:-:S02]  /*2220*/  ISETP.GE.AND P2, PT, R64, R15, PT ;  /* 0x0000000f4000720c */ /* 0x000fc40003f46270 */
[----:B------:R-:W-:Y:S01]  /*2230*/  FSEL R23, R72, -INF , !P3 ;  /* 0xff80000048177808 */ /* 0x000fe20005800000 */
[----:B------:R-:W-:Y:S01]  /*2240*/  STL [R1+0x68], R232 ;  /* 0x000068e801007387 */ /* 0x000fe20000100800 */
[----:B------:R-:W-:Y:S02]  /*2250*/  FMNMX.FTZ R3, R11, R3, !PT ;  /* 0x000000030b037209 */ /* 0x000fe40007810000 */
[-C--:B------:R-:W-:Y:S01]  /*2260*/  ISETP.GE.AND P1, PT, R14, R16.reuse, PT ;  /* 0x000000100e00720c */ /* 0x080fe20003f26270 */
[----:B------:R4:W-:Y:S01]  /*2270*/  STL [R1+0x64], R231 ;  /* 0x000064e701007387 */ /* 0x0009e20000100800 */
[----:B------:R-:W-:Y:S02]  /*2280*/  ISETP.GE.AND P0, PT, R110, R16, PT ;  /* 0x000000106e00720c */ /* 0x000fe40003f06270 */
[----:B------:R-:W-:Y:S01]  /*2290*/  FSEL R24, R73, -INF , !P2 ;  /* 0xff80000049187808 */ /* 0x000fe20005000000 */
[----:B------:R-:W-:Y:S01]  /*22a0*/  STL [R1+0x60], R230 ;  /* 0x000060e601007387 */ /* 0x000fe20000100800 */
[----:B------:R-:W-:-:S02]  /*22b0*/  IADD3 R63, R14, 0x19, RZ ;  /* 0x000000190e3f7810 */ /* 0x000fc40007ffe0ff */
[----:B------:R-:W-:Y:S01]  /*22c0*/  ISETP.GE.AND P3, PT, R67, R15, PT ;  /* 0x0000000f4300720c */ /* 0x000fe20003f66270 */
[----:B------:R1:W-:Y:S01]  /*22d0*/  STL [R1+0x5c], R229 ;  /* 0x00005ce501007387 */ /* 0x0003e20000100800 */
[----:B------:R-:W-:Y:S02]  /*22e0*/  FMNMX.FTZ R3, R23, R3, !PT ;  /* 0x0000000317037209 */ /* 0x000fe40007810000 */
[----:B------:R-:W-:Y:S01]  /*22f0*/  FSEL R19, R34, -INF , !P1 ;  /* 0xff80000022137808 */ /* 0x000fe20004800000 */
[----:B------:R1:W-:Y:S01]  /*2300*/  STL [R1+0x58], R228 ;  /* 0x000058e401007387 */ /* 0x0003e20000100800 */
[----:B------:R-:W-:Y:S02]  /*2310*/  FSEL R20, R35, -INF , !P0 ;  /* 0xff80000023147808 */ /* 0x000fe40004000000 */
[----:B------:R-:W-:Y:S01]  /*2320*/  ISETP.GE.AND P1, PT, R109, R16, PT ;  /* 0x000000106d00720c */ /* 0x000fe20003f26270 */
[----:B------:R-:W-:Y:S01]  /*2330*/  LDSM.16.MT88.4 R92, [R226+0xc000] ;  /* 0x00c00000e25c783b */ /* 0x000fe20000004200 */
[----:B------:R-:W-:-:S02]  /*2340*/  IADD3 R66, R14, 0x20, RZ ;  /* 0x000000200e427810 */ /* 0x000fc40007ffe0ff */
[----:B------:R-:W-:Y:S01]  /*2350*/  ISETP.GE.AND P2, PT, R63, R15, PT ;  /* 0x0000000f3f00720c */ /* 0x000fe20003f46270 */
[----:B------:R-:W-:Y:S01]  /*2360*/  STL [R1+0x54], R227 ;  /* 0x000054e301007387 */ /* 0x000fe20000100800 */
[----:B------:R-:W-:Y:S02]  /*2370*/  FSEL R25, R76, -INF , !P3 ;  /* 0xff8000004c197808 */ /* 0x000fe40005800000 */
[----:B------:R-:W-:Y:S01]  /*2380*/  FMNMX.FTZ R5, R24, R3, !PT ;  /* 0x0000000318057209 */ /* 0x000fe20007810000 */
[----:B------:R-:W-:Y:S01]  /*2390*/  LDSM.16.MT88.4 R84, [R226+0xc800] ;  /* 0x00c80000e254783b */ /* 0x000fe20000004200 */
[----:B------:R-:W-:Y:S02]  /*23a0*/  ISETP.GE.AND P0, PT, R65, R16, PT ;  /* 0x000000104100720c */ /* 0x000fe40003f06270 */
[----:B------:R-:W-:Y:S01]  /*23b0*/  FSEL R21, R70, -INF , !P1 ;  /* 0xff80000046157808 */ /* 0x000fe20004800000 */
[----:B------:R-:W-:Y:S01]  /*23c0*/  LDSM.16.MT88.4 R112, [R167+0xe000] ;  /* 0x00e00000a770783b */ /* 0x000fe20000004200 */
[----:B------:R-:W-:-:S02]  /*23d0*/  FMNMX.FTZ R3, R19, R20, !PT ;  /* 0x0000001413037209 */ /* 0x000fc40007810000 */
[----:B------:R-:W-:Y:S01]  /*23e0*/  FSEL R36, R77, -INF , !P2 ;  /* 0xff8000004d247808 */ /* 0x000fe20005000000 */
[----:B------:R-:W-:Y:S01]  /*23f0*/  LDSM.16.MT88.4 R100, [R167+0xe800] ;  /* 0x00e80000a764783b */ /* 0x000fe20000004200 */
[----:B------:R-:W-:Y:S02]  /*2400*/  IADD3 R62, R14, 0x21, RZ ;  /* 0x000000210e3e7810 */ /* 0x000fe40007ffe0ff */
[----:B------:R-:W-:Y:S01]  /*2410*/  ISETP.GE.AND P3, PT, R66, R15, PT ;  /* 0x0000000f4200720c */ /* 0x000fe20003f66270 */
[----:B------:R-:W-:Y:S01]  /*2420*/  LDSM.16.MT88.4 R132, [R226+0xe000] ;  /* 0x00e00000e284783b */ /* 0x000fe20000004200 */
[----:B------:R-:W-:Y:S02]  /*2430*/  FMNMX.FTZ R5, R25, R5, !PT ;  /* 0x0000000519057209 */ /* 0x000fe40007810000 */
[----:B------:R-:W-:Y:S01]  /*2440*/  FSEL R22, R71, -INF , !P0 ;  /* 0xff80000047167808 */ /* 0x000fe20004000000 */
[----:B------:R-:W-:Y:S01]  /*2450*/  LDSM.16.MT88.4 R116, [R226+0xe800] ;  /* 0x00e80000e274783b */ /* 0x000fe20000004200 */
[----:B------:R-:W-:-:S02]  /*2460*/  ISETP.GE.AND P1, PT, R108, R16, PT ;  /* 0x000000106c00720c */ /* 0x000fc40003f26270 */
[----:B------:R-:W-:Y:S01]  /*2470*/  FMNMX.FTZ R3, R21, R3, !PT ;  /* 0x0000000315037209 */ /* 0x000fe20007810000 */
[----:B------:R-:W-:Y:S01]  /*2480*/  LDSM.16.MT88.4 R68, [R167+0xc800] ;  /* 0x00c80000a744783b */ /* 0x000fe20000004200 */
[----:B------:R-:W-:Y:S02]  /*2490*/  ISETP.GE.AND P2, PT, R62, R15, PT ;  /* 0x0000000f3e00720c */ /* 0x000fe40003f46270 */
[----:B------:R-:W-:Y:S02]  /*24a0*/  FSEL R176, R80, -INF , !P3 ;  /* 0xff80000050b07808 */ /* 0x000fe40005800000 */
[----:B------:R-:W-:Y:S02]  /*24b0*/  IADD3 R60, R14, 0x28, RZ ;  /* 0x000000280e3c7810 */ /* 0x000fe40007ffe0ff */
[----:B------:R-:W-:Y:S02]  /*24c0*/  FMNMX.FTZ R6, R36, R5, !PT ;  /* 0x0000000524067209 */ /* 0x000fe40007810000 */
[----:B------:R-:W-:-:S02]  /*24d0*/  ISETP.GE.AND P0, PT, R64, R16, PT ;  /* 0x000000104000720c */ /* 0x000fc40003f06270 */
[----:B------:R-:W-:Y:S02]  /*24e0*/  FSEL R37, R74, -INF , !P1 ;  /* 0xff8000004a257808 */ /* 0x000fe40004800000 */
[----:B------:R-:W-:Y:S02]  /*24f0*/  FMNMX.FTZ R3, R22, R3, !PT ;  /* 0x0000000316037209 */ /* 0x000fe40007810000 */
[----:B------:R-:W-:Y:S02]  /*2500*/  FSEL R171, R81, -INF , !P2 ;  /* 0xff80000051ab7808 */ /* 0x000fe40005000000 */
[----:B------:R-:W-:Y:S02]  /*2510*/  IADD3 R61, R14, 0x29, RZ ;  /* 0x000000290e3d7810 */ /* 0x000fe40007ffe0ff */
[----:B------:R-:W-:Y:S02]  /*2520*/  ISETP.GE.AND P3, PT, R60, R15, PT ;  /* 0x0000000f3c00720c */ /* 0x000fe40003f66270 */
[----:B------:R-:W-:-:S02]  /*2530*/  FMNMX.FTZ R6, R176, R6, !PT ;  /* 0x00000006b0067209 */ /* 0x000fc40007810000 */
[----:B------:R-:W-:Y:S02]  /*2540*/  FSEL R38, R75, -INF , !P0 ;  /* 0xff8000004b267808 */ /* 0x000fe40004000000 */
[----:B------:R-:W-:Y:S01]  /*2550*/  ISETP.GE.AND P1, PT, R67, R16, PT ;  /* 0x000000104300720c */ /* 0x000fe20003f26270 */
[----:B------:R-:W-:Y:S01]  /*2560*/  LDSM.16.MT88.4 R72, [R224+0xc800] ;  /* 0x00c80000e048783b */ /* 0x000fe20000004200 */
[----:B------:R-:W-:Y:S02]  /*2570*/  FMNMX.FTZ R3, R37, R3, !PT ;  /* 0x0000000325037209 */ /* 0x000fe40007810000 */
[----:B------:R-:W-:Y:S02]  /*2580*/  IADD3 R111, R14, 0x30, RZ ;  /* 0x000000300e6f7810 */ /* 0x000fe40007ffe0ff */
[----:B------:R-:W-:Y:S02]  /*2590*/  ISETP.GE.AND P2, PT, R61, R15, PT ;  /* 0x0000000f3d00720c */ /* 0x000fe40003f46270 */
[----:B------:R-:W-:-:S02]  /*25a0*/  FSEL R170, R124, -INF , !P3 ;  /* 0xff8000007caa7808 */ /* 0x000fc40005800000 */
[----:B------:R-:W-:Y:S02]  /*25b0*/  FMNMX.FTZ R6, R171, R6, !PT ;  /* 0x00000006ab067209 */ /* 0x000fe40007810000 */
[----:B------:R-:W-:Y:S02]  /*25c0*/  ISETP.GE.AND P0, PT, R63, R16, PT ;  /* 0x000000103f00720c */ /* 0x000fe40003f06270 */
[----:B------:R-:W-:Y:S02]  /*25d0*/  FSEL R39, R78, -INF , !P1 ;  /* 0xff8000004e277808 */ /* 0x000fe40004800000 */
[----:B------:R-:W-:Y:S02]  /*25e0*/  FMNMX.FTZ R3, R38, R3, !PT ;  /* 0x0000000326037209 */ /* 0x000fe40007810000 */
[----:B------:R-:W-:Y:S02]  /*25f0*/  IADD3 R128, R14, 0x31, RZ ;  /* 0x000000310e807810 */ /* 0x000fe40007ffe0ff */
[----:B------:R-:W-:-:S02]  /*2600*/  ISETP.GE.AND P3, PT, R111, R15, PT ;  /* 0x0000000f6f00720c */ /* 0x000fc40003f66270 */
[----:B------:R-:W-:Y:S02]  /*2610*/  FSEL R161, R125, -INF , !P2 ;  /* 0xff8000007da17808 */ /* 0x000fe40005000000 */
[----:B------:R-:W-:Y:S02]  /*2620*/  FMNMX.FTZ R6, R170, R6, !PT ;  /* 0x00000006aa067209 */ /* 0x000fe40007810000 */
[----:B------:R-:W-:Y:S02]  /*2630*/  FSEL R40, R79, -INF , !P0 ;  /* 0xff8000004f287808 */ /* 0x000fe40004000000 */
[----:B------:R-:W-:Y:S01]  /*2640*/  ISETP.GE.AND P1, PT, R66, R16, PT ;  /* 0x000000104200720c */ /* 0x000fe20003f26270 */
[----:B------:R-:W-:Y:S01]  /*2650*/  LDSM.16.MT88.4 R76, [R167+0xc000] ;  /* 0x00c00000a74c783b */ /* 0x000fe20000004200 */
[----:B------:R-:W-:Y:S02]  /*2660*/  FMNMX.FTZ R3, R39, R3, !PT ;  /* 0x0000000327037209 */ /* 0x000fe40007810000 */
[----:B------:R-:W-:-:S02]  /*2670*/  IADD3 R129, R14, 0x38, RZ ;  /* 0x000000380e817810 */ /* 0x000fc40007ffe0ff */
[----:B------:R-:W-:Y:S02]  /*2680*/  ISETP.GE.AND P2, PT, R128, R15, PT ;  /* 0x0000000f8000720c */ /* 0x000fe40003f46270 */
[----:B-1----:R-:W-:Y:S02]  /*2690*/  FSEL R236, R120, -INF , !P3 ;  /* 0xff80000078ec7808 */ /* 0x002fe40005800000 */
[----:B------:R-:W-:Y:S02]  /*26a0*/  FMNMX.FTZ R6, R161, R6, !PT ;  /* 0x00000006a1067209 */ /* 0x000fe40007810000 */
[----:B------:R-:W-:Y:S01]  /*26b0*/  ISETP.GE.AND P0, PT, R62, R16, PT ;  /* 0x000000103e00720c */ /* 0x000fe20003f06270 */
[----:B------:R-:W-:Y:S01]  /*26c0*/  STL [R1+0x94], R236 ;  /* 0x000094ec01007387 */ /* 0x000fe20000100800 */
[----:B------:R-:W-:Y:S02]  /*26d0*/  FSEL R178, R82, -INF , !P1 ;  /* 0xff80000052b27808 */ /* 0x000fe40004800000 */
[----:B------:R-:W-:Y:S01]  /*26e0*/  FMNMX.FTZ R3, R40, R3, !PT ;  /* 0x0000000328037209 */ /* 0x000fe20007810000 */
[----:B------:R-:W-:Y:S01]  /*26f0*/  STL [R1+0x98], R15 ;  /* 0x0000980f01007387 */ /* 0x000fe20000100800 */
[----:B------:R-:W-:-:S02]  /*2700*/  IADD3 R130, R14, 0x39, RZ ;  /* 0x000000390e827810 */ /* 0x000fc40007ffe0ff */
[----:B------:R-:W-:Y:S02]  /*2710*/  ISETP.GE.AND P3, PT, R129, R15, PT ;  /* 0x0000000f8100720c */ /* 0x000fe40003f66270 */
[----:B--2---:R-:W-:Y:S02]  /*2720*/  FSEL R235, R121, -INF , !P2 ;  /* 0xff80000079eb7808 */ /* 0x004fe40005000000 */
[----:B------:R-:W-:Y:S02]  /*2730*/  FMNMX.FTZ R6, R236, R6, !PT ;  /* 0x00000006ec067209 */ /* 0x000fe40007810000 */
[----:B------:R-:W-:Y:S01]  /*2740*/  FSEL R177, R83, -INF , !P0 ;  /* 0xff80000053b17808 */ /* 0x000fe20004000000 */
[----:B------:R-:W-:Y:S01]  /*2750*/  STL [R1+0x9c], R235 ;  /* 0x00009ceb01007387 */ /* 0x000fe20000100800 */
[----:B------:R-:W-:Y:S02]  /*2760*/  ISETP.GE.AND P1, PT, R60, R16, PT ;  /* 0x000000103c00720c */ /* 0x000fe40003f26270 */
[----:B------:R-:W-:Y:S01]  /*2770*/  FMNMX.FTZ R3, R178, R3, !PT ;  /* 0x00000003b2037209 */ /* 0x000fe20007810000 */
[----:B------:R-:W-:Y:S01]  /*2780*/  LDSM.16.MT88.4 R80, [R224+0xc000] ;  /* 0x00c00000e050783b */ /* 0x000fe20000004200 */
[----:B------:R-:W-:-:S02]  /*2790*/  ISETP.GE.AND P2, PT, R130, R15, PT ;  /* 0x0000000f8200720c */ /* 0x000fc40003f46270 */
[----:B---3--:R-:W-:Y:S02]  /*27a0*/  FSEL R233, R104, -INF , !P3 ;  /* 0xff80000068e97808 */ /* 0x008fe40005800000 */
[----:B------:R-:W-:Y:S02]  /*27b0*/  FMNMX.FTZ R6, R235, R6, !PT ;  /* 0x00000006eb067209 */ /* 0x000fe40007810000 */
[----:B------:R-:W-:Y:S01]  /*27c0*/  FSEL R169, R126, -INF , !P1 ;  /* 0xff8000007ea97808 */ /* 0x000fe20004800000 */
[----:B------:R-:W-:Y:S01]  /*27d0*/  STL [R1+0xa0], R233 ;  /* 0x0000a0e901007387 */ /* 0x000fe20000100800 */
[----:B------:R-:W-:Y:S02]  /*27e0*/  FMNMX.FTZ R3, R177, R3, !PT ;  /* 0x00000003b1037209 */ /* 0x000fe40007810000 */
[----:B------:R-:W-:Y:S02]  /*27f0*/  ISETP.GE.AND P0, PT, R61, R16, PT ;  /* 0x000000103d00720c */ /* 0x000fe40003f06270 */
[----:B----4-:R-:W-:-:S02]  /*2800*/  FSEL R231, R105, -INF , !P2 ;  /* 0xff80000069e77808 */ /* 0x010fc40005000000 */
[----:B------:R-:W-:Y:S02]  /*2810*/  FMNMX.FTZ R6, R233, R6, !PT ;  /* 0x00000006e9067209 */ /* 0x000fe40007810000 */
[----:B------:R-:W-:Y:S01]  /*2820*/  FMNMX.FTZ R5, R169, R3, !PT ;  /* 0x00000003a9057209 */ /* 0x000fe20007810000 */
[----:B------:R-:W-:Y:S01]  /*2830*/  STL [R1+0xa4], R231 ;  /* 0x0000a4e701007387 */ /* 0x000fe20000100800 */
[----:B------:R-:W-:Y:S02]  /*2840*/  FSEL R168, R127, -INF , !P0 ;  /* 0xff8000007fa87808 */ /* 0x000fe40004000000 */
[----:B------:R-:W-:Y:S02]  /*2850*/  ISETP.GE.AND P1, PT, R111, R16, PT ;  /* 0x000000106f00720c */ /* 0x000fe40003f26270 */
[----:B------:R-:W-:Y:S02]  /*2860*/  FMNMX.FTZ R3, R231, R6, !PT ;  /* 0x00000006e7037209 */ /* 0x000fe40007810000 */
[----:B------:R-:W-:-:S02]  /*2870*/  ISETP.GE.AND P0, PT, R128, R16, PT ;  /* 0x000000108000720c */ /* 0x000fc40003f06270 */
[----:B------:R-:W-:Y:S01]  /*2880*/  FSEL R229, R122, -INF , !P1 ;  /* 0xff8000007ae57808 */ /* 0x000fe20004800000 */
[----:B------:R-:W1:Y:S01]  /*2890*/  SHFL.BFLY PT, R7, R3, 0x2, 0x1f ;  /* 0x0c401f0003077f89 */ /* 0x000e6200000e0000 */
[----:B------:R-:W-:Y:S02]  /*28a0*/  FMNMX.FTZ R5, R168, R5, !PT ;  /* 0x00000005a8057209 */ /* 0x000fe40007810000 */
[----:B------:R-:W-:Y:S01]  /*28b0*/  FSEL R228, R123, -INF , !P0 ;  /* 0xff8000007be47808 */ /* 0x000fe20004000000 */
[----:B------:R-:W-:Y:S01]  /*28c0*/  STL [R1+0xa8], R229 ;  /* 0x0000a8e501007387 */ /* 0x000fe20000100800 */
[-C--:B------:R-:W-:Y:S02]  /*28d0*/  ISETP.GE.AND P1, PT, R129, R16.reuse, PT ;  /* 0x000000108100720c */ /* 0x080fe40003f26270 */
[----:B------:R-:W-:Y:S01]  /*28e0*/  FMNMX.FTZ R5, R229, R5, !PT ;  /* 0x00000005e5057209 */ /* 0x000fe20007810000 */
[----:B------:R-:W-:Y:S01]  /*28f0*/  LDSM.16.MT88.4 R120, [R224+0xe000] ;  /* 0x00e00000e078783b */ /* 0x000fe20000004200 */
[----:B------:R-:W-:-:S02]  /*2900*/  ISETP.GE.AND P0, PT, R130, R16, PT ;  /* 0x000000108200720c */ /* 0x000fc40003f06270 */
[----:B------:R-:W-:Y:S02]  /*2910*/  FSEL R203, R106, -INF , !P1 ;  /* 0xff8000006acb7808 */ /* 0x000fe40004800000 */
[----:B------:R-:W-:Y:S02]  /*2920*/  FMNMX.FTZ R5, R228, R5, !PT ;  /* 0x00000005e4057209 */ /* 0x000fe40007810000 */
[----:B------:R-:W-:Y:S02]  /*2930*/  FSEL R202, R107, -INF , !P0 ;  /* 0xff8000006bca7808 */ /* 0x000fe40004000000 */
[----:B------:R-:W-:Y:S01]  /*2940*/  FMNMX.FTZ R5, R203, R5, !PT ;  /* 0x00000005cb057209 */ /* 0x000fe20007810000 */
[----:B------:R-:W-:Y:S01]  /*2950*/  LDSM.16.MT88.4 R104, [R224+0xe800] ;  /* 0x00e80000e068783b */ /* 0x000fe20000004200 */
[----:B------:R-:W-:Y:S02]  /*2960*/  IADD3 R225, R0, R224, RZ ;  /* 0x000000e000e17210 */ /* 0x000fe40007ffe0ff */
[----:B------:R-:W-:-:S02]  /*2970*/  FMNMX.FTZ R5, R202, R5, !PT ;  /* 0x00000005ca057209 */ /* 0x000fc40007810000 */
[----:B------:R-:W-:Y:S01]  /*2980*/  ISETP.GE.AND P5, PT, R14, R17, PT ;  /* 0x000000110e00720c */ /* 0x000fe20003fa6270 */
[----:B------:R-:W-:Y:S01]  /*2990*/  LDSM.16.MT88.4 R96, [R225+0xc000] ;  /* 0x00c00000e160783b */ /* 0x000fe20000004200 */
[----:B-1----:R-:W-:Y:S02]  /*29a0*/  FMNMX.FTZ R3, R3, R7, !PT ;  /* 0x0000000703037209 */ /* 0x002fe40007810000 */
[-C--:B------:R-:W-:Y:S01]  /*29b0*/  ISETP.GE.AND P6, PT, R110, R17.reuse, PT ;  /* 0x000000116e00720c */ /* 0x080fe20003fc6270 */
[----:B------:R-:W1:Y:S01]  /*29c0*/  SHFL.BFLY PT, R6, R5, 0x2, 0x1f ;  /* 0x0c401f0005067f89 */ /* 0x000e6200000e0000 */
[-C--:B------:R-:W-:Y:S02]  /*29d0*/  ISETP.GE.AND P3, PT, R109, R17.reuse, PT ;  /* 0x000000116d00720c */ /* 0x080fe40003f66270 */
[----:B------:R-:W-:Y:S01]  /*29e0*/  ISETP.GE.AND P4, PT, R65, R17, PT ;  /* 0x000000114100720c */ /* 0x000fe20003f86270 */
[----:B------:R-:W2:Y:S01]  /*29f0*/  SHFL.BFLY PT, R7, R3, 0x1, 0x1f ;  /* 0x0c201f0003077f89 */ /* 0x000ea200000e0000 */
[----:B------:R-:W-:-:S02]  /*2a00*/  ISETP.GE.AND P1, PT, R14, R18, PT ;  /* 0x000000120e00720c */ /* 0x000fc40003f26270 */
[----:B------:R-:W-:Y:S01]  /*2a10*/  ISETP.GE.AND P2, PT, R110, R18, PT ;  /* 0x000000126e00720c */ /* 0x000fe20003f46270 */
[----:B------:R-:W-:Y:S04]  /*2a20*/  LDSM.16.MT88.4 R88, [R225+0xc800] ;  /* 0x00c80000e158783b */ /* 0x000fe80000004200 */
[----:B------:R-:W-:Y:S04]  /*2a30*/  LDSM.16.MT88.4 R136, [R225+0xe000] ;  /* 0x00e00000e188783b */ /* 0x000fe80000004200 */
[----:B------:R-:W-:Y:S01]  /*2a40*/  LDSM.16.MT88.4 R124, [R225+0xe800] ;  /* 0x00e80000e17c783b */ /* 0x000fe20000004200 */
[----:B-1----:R-:W-:-:S02]  /*2a50*/  FMNMX.FTZ R5, R5, R6, !PT ;  /* 0x0000000605057209 */ /* 0x002fc40007810000 */
[----:B--2---:R-:W-:-:S03]  /*2a60*/  FMNMX.FTZ R162, R3, R7, !PT ;  /* 0x0000000703a27209 */ /* 0x004fc60007810000 */
[----:B------:R-:W1:Y:S01]  /*2a70*/  SHFL.BFLY PT, R6, R5, 0x1, 0x1f ;  /* 0x0c201f0005067f89 */ /* 0x000e6200000e0000 */
[C---:B------:R-:W-:Y:S01]  /*2a80*/  FSETP.NEU.FTZ.AND P0, PT, R162.reuse, -INF , PT ;  /* 0xff800000a200780b */ /* 0x040fe20003f1d000 */
[----:B------:R-:W-:-:S05]  /*2a90*/  FMUL.FTZ R3, R162, c[0x0][0x23c] ;  /* 0x00008f00a2037a20 */ /* 0x000fca0000410000 */
[----:B------:R-:W-:-:S05]  /*2aa0*/  FSEL R13, R3, RZ, P0 ;  /* 0x000000ff030d7208 */ /* 0x000fca0000000000 */
[----:B------:R-:W-:-:S04]  /*2ab0*/  FFMA.FTZ R3, R8, c[0x0][0x23c], -R13 ;  /* 0x00008f0008037a23 */ /* 0x000fc8000001080d */
[----:B------:R1:W-:Y:S02]  /*2ac0*/  MUFU.EX2 R201, R3 ;  /* 0x0000000300c97308 */ /* 0x0003e40000000800 */
[----:B-1----:R-:W-:Y:S01]  /*2ad0*/  FMNMX.FTZ R3, R5, R6, !PT ;  /* 0x0000000605037209 */ /* 0x002fe20007810000 */
[--C-:B------:R-:W-:Y:S02]  /*2ae0*/  FFMA.FTZ R5, R9, c[0x0][0x23c], -R13.reuse ;  /* 0x00008f0009057a23 */ /* 0x100fe4000001080d */
[----:B------:R-:W-:Y:S01]  /*2af0*/  FFMA.FTZ R6, R10, c[0x0][0x23c], -R13 ;  /* 0x00008f000a067a23 */ /* 0x000fe2000001080d */
[C---:B------:R-:W-:Y:S02]  /*2b00*/  FSETP.NEU.FTZ.AND P0, PT, R3.reuse, -INF , PT ;  /* 0xff8000000300780b */ /* 0x040fe40003f1d000 */
[----:B------:R1:W2:Y:S08]  /*2b10*/  MUFU.EX2 R199, R5 ;  /* 0x0000000500c77308 */ /* 0x0002b00000000800 */
[----:B------:R-:W-:Y:S01]  /*2b20*/  MUFU.EX2 R200, R6 ;  /* 0x0000000600c87308 */ /* 0x000fe20000000800 */
[----:B-1----:R-:W-:Y:S01]  /*2b30*/  FMUL.FTZ R5, R3, c[0x0][0x23c] ;  /* 0x00008f0003057a20 */ /* 0x002fe20000410000 */
[----:B--2---:R-:W-:-:S04]  /*2b40*/  F2FP.PACK_AB R8, R199, R201 ;  /* 0x000000c9c708723e */ /* 0x004fc800000000ff */
[----:B------:R-:W-:Y:S01]  /*2b50*/  FSEL R12, R5, RZ, P0 ;  /* 0x000000ff050c7208 */ /* 0x000fe20000000000 */
[----:B------:R-:W-:Y:S01]  /*2b60*/  FFMA.FTZ R5, R11, c[0x0][0x23c], -R13 ;  /* 0x00008f000b057a23 */ /* 0x000fe2000001080d */
[----:B------:R-:W-:-:S03]  /*2b70*/  ISETP.GE.AND P0, PT, R109, R18, PT ;  /* 0x000000126d00720c */ /* 0x000fc60003f06270 */
[--C-:B------:R-:W-:Y:S01]  /*2b80*/  FFMA.FTZ R0, R22, c[0x0][0x23c], -R12.reuse ;  /* 0x00008f0016007a23 */ /* 0x100fe2000001080c */
[----:B------:R1:W2:Y:S01]  /*2b90*/  MUFU.EX2 R237, R5 ;  /* 0x0000000500ed7308 */ /* 0x0002a20000000800 */
[----:B------:R-:W-:-:S07]  /*2ba0*/  FFMA.FTZ R2, R20, c[0x0][0x23c], -R12 ;  /* 0x00008f0014027a23 */ /* 0x000fce000001080c */
[----:B------:R3:W-:Y:S08]  /*2bb0*/  MUFU.EX2 R238, R0 ;  /* 0x0000000000ee7308 */ /* 0x0007f00000000800 */
[----:B------:R4:W-:Y:S01]  /*2bc0*/  MUFU.EX2 R196, R2 ;  /* 0x0000000200c47308 */ /* 0x0009e20000000800 */
[----:B-1----:R-:W-:Y:S01]  /*2bd0*/  FFMA.FTZ R5, R19, c[0x0][0x23c], -R12 ;  /* 0x00008f0013057a23 */ /* 0x002fe2000001080c */
[----:B--2---:R-:W-:Y:S01]  /*2be0*/  F2FP.PACK_AB R10, R237, R200 ;  /* 0x000000c8ed0a723e */ /* 0x004fe200000000ff */
[----:B---3--:R-:W-:-:S05]  /*2bf0*/  FFMA.FTZ R0, R23, c[0x0][0x23c], -R13 ;  /* 0x00008f0017007a23 */ /* 0x008fca000001080d */
[----:B------:R-:W1:Y:S01]  /*2c00*/  MUFU.EX2 R197, R5 ;  /* 0x0000000500c57308 */ /* 0x000e620000000800 */
[----:B----4-:R-:W-:-:S07]  /*2c10*/  FFMA.FTZ R2, R21, c[0x0][0x23c], -R12 ;  /* 0x00008f0015027a23 */ /* 0x010fce000001080c */
[----:B------:R2:W-:Y:S08]  /*2c20*/  MUFU.EX2 R227, R0 ;  /* 0x0000000000e37308 */ /* 0x0005f00000000800 */
[----:B------:R-:W3:Y:S01]  /*2c30*/  MUFU.EX2 R198, R2 ;  /* 0x0000000200c67308 */ /* 0x000ee20000000800 */
[----:B-1----:R-:W-:Y:S01]  /*2c40*/  F2FP.PACK_AB R9, R196, R197 ;  /* 0x000000c5c409723e */ /* 0x002fe200000000ff */
[----:B--2---:R-:W-:-:S06]  /*2c50*/  FFMA.FTZ R0, R24, c[0x0][0x23c], -R13 ;  /* 0x00008f0018007a23 */ /* 0x004fcc000001080d */
[----:B------:R1:W2:Y:S01]  /*2c60*/  MUFU.EX2 R232, R0 ;  /* 0x0000000000e87308 */ /* 0x0002a20000000800 */
[----:B---3--:R-:W-:-:S07]  /*2c70*/  F2FP.PACK_AB R11, R238, R198 ;  /* 0x000000c6ee0b723e */ /* 0x008fce00000000ff */
[----:B------:R-:W-:Y:S01]  /*2c80*/  HMMA.16816.F32 R20, R8, R96, RZ ;  /* 0x000000600814723c */ /* 0x000fe200000018ff */
[----:B-1----:R-:W-:Y:S01]  /*2c90*/  FFMA.FTZ R0, R25, c[0x0][0x23c], -R13 ;  /* 0x00008f0019007a23 */ /* 0x002fe2000001080d */
[----:B--2---:R-:W-:-:S06]  /*2ca0*/  F2FP.PACK_AB R4, R232, R227 ;  /* 0x000000e3e804723e */ /* 0x004fcc00000000ff */
[C---:B------:R-:W-:Y:S01]  /*2cb0*/  HMMA.16816.F32 R24, R8.reuse, R92, RZ ;  /* 0x0000005c0818723c */ /* 0x040fe200000018ff */
[----:B------:R1:W-:Y:S07]  /*2cc0*/  MUFU.EX2 R163, R0 ;  /* 0x0000000000a37308 */ /* 0x0003ee0000000800 */
[C---:B------:R-:W-:Y:S08]  /*2cd0*/  HMMA.16816.F32 R56, R8.reuse, R112, RZ ;  /* 0x000000700838723c */ /* 0x040ff000000018ff */
[----:B------:R-:W-:Y:S01]  /*2ce0*/  HMMA.16816.F32 R32, R8, R76, RZ ;  /* 0x0000004c0820723c */ /* 0x000fe200000018ff */
[----:B-1----:R-:W-:-:S04]  /*2cf0*/  FFMA.FTZ R0, R36, c[0x0][0x23c], -R13 ;  /* 0x00008f0024007a23 */ /* 0x002fc8000001080d */
[----:B------:R1:W2:Y:S03]  /*2d00*/  MUFU.EX2 R240, R0 ;  /* 0x0000000000f07308 */ /* 0x0002a60000000800 */
[C---:B------:R-:W-:Y:S08]  /*2d10*/  HMMA.16816.F32 R28, R8.reuse, R80, RZ ;  /* 0x00000050081c723c */ /* 0x040ff000000018ff */
[----:B------:R-:W-:Y:S01]  /*2d20*/  HMMA.16816.F32 R52, R8, R120, RZ ;  /* 0x000000780834723c */ /* 0x000fe200000018ff */
[----:B-1----:R-:W-:Y:S01]  /*2d30*/  FFMA.FTZ R0, R37, c[0x0][0x23c], -R12 ;  /* 0x00008f0025007a23 */ /* 0x002fe2000001080c */
[----:B--2---:R-:W-:-:S06]  /*2d40*/  F2FP.PACK_AB R6, R240, R163 ;  /* 0x000000a3f006723e */ /* 0x004fcc00000000ff */
[C---:B------:R-:W-:Y:S01]  /*2d50*/  HMMA.16816.F32 R48, R8.reuse, R132, RZ ;  /* 0x000000840830723c */ /* 0x040fe200000018ff */
[----:B------:R1:W-:Y:S07]  /*2d60*/  MUFU.EX2 R230, R0 ;  /* 0x0000000000e67308 */ /* 0x0003ee0000000800 */
[----:B------:R-:W-:Y:S01]  /*2d70*/  HMMA.16816.F32 R44, R8, R136, RZ ;  /* 0x00000088082c723c */ /* 0x000fe200000018ff */
[----:B-1----:R-:W-:-:S04]  /*2d80*/  FFMA.FTZ R0, R38, c[0x0][0x23c], -R12 ;  /* 0x00008f0026007a23 */ /* 0x002fc8000001080c */
[----:B------:R1:W2:Y:S02]  /*2d90*/  MUFU.EX2 R234, R0 ;  /* 0x0000000000ea7308 */ /* 0x0002a40000000800 */
[--C-:B-1----:R-:W-:Y:S01]  /*2da0*/  FFMA.FTZ R0, R39, c[0x0][0x23c], -R12.reuse ;  /* 0x00008f0027007a23 */ /* 0x102fe2000001080c */
[----:B--2---:R-:W-:Y:S01]  /*2db0*/  F2FP.PACK_AB R5, R234, R230 ;  /* 0x000000e6ea05723e */ /* 0x004fe200000000ff */
[----:B------:R-:W-:Y:S04]  /*2dc0*/  HMMA.16816.F32 R36, R8, R82, RZ ;  /* 0x000000520824723c */ /* 0x000fe800000018ff */
[----:B------:R1:W-:Y:S02]  /*2dd0*/  MUFU.EX2 R131, R0 ;  /* 0x0000000000837308 */ /* 0x0003e40000000800 */
[----:B-1----:R-:W-:-:S02]  /*2de0*/  FFMA.FTZ R0, R40, c[0x0][0x23c], -R12 ;  /* 0x00008f0028007a23 */ /* 0x002fc4000001080c */
[----:B------:R-:W-:Y:S04]  /*2df0*/  HMMA.16816.F32 R40, R8, R78, RZ ;  /* 0x0000004e0828723c */ /* 0x000fe800000018ff */
[----:B------:R-:W1:Y:S02]  /*2e00*/  MUFU.EX2 R239, R0 ;  /* 0x0000000000ef7308 */ /* 0x000e640000000800 */
[----:B-1----:R-:W-:-:S07]  /*2e10*/  F2FP.PACK_AB R7, R239, R131 ;  /* 0x00000083ef07723e */ /* 0x002fce00000000ff */
[C---:B------:R-:W-:Y:S08]  /*2e20*/  HMMA.16816.F32 R188, R4.reuse, R84, R24 ;  /* 0x0000005404bc723c */ /* 0x040ff00000001818 */
[C---:B------:R-:W-:Y:S08]  /*2e30*/  HMMA.16816.F32 R20, R4.reuse, R88, R20 ;  /* 0x000000580414723c */ /* 0x040ff00000001814 */
[----:B------:R-:W-:Y:S07]  /*2e40*/  HMMA.16816.F32 R192, R4, R100, R56 ;  /* 0x0000006404c0723c */ /* 0x000fee0000001838 */
[----:B------:R-:W-:Y:S01]  /*2e50*/  IMAD.MOV.U32 R59, RZ, RZ, R163 ;  /* 0x000000ffff3b7224 */ /* 0x000fe200078e00a3 */
[----:B------:R-:W-:Y:S01]  /*2e60*/  HMMA.16816.F32 R24, R8, R114, RZ ;  /* 0x000000720818723c */ /* 0x000fe200000018ff */
[----:B------:R-:W-:-:S02]  /*2e70*/  IMAD.MOV.U32 R179, RZ, RZ, R188 ;  /* 0x000000ffffb37224 */ /* 0x000fc400078e00bc */
[----:B------:R-:W-:Y:S02]  /*2e80*/  IMAD.MOV.U32 R166, RZ, RZ, R189 ;  /* 0x000000ffffa67224 */ /* 0x000fe400078e00bd */
[----:B------:R-:W-:Y:S02]  /*2e90*/  IMAD.MOV.U32 R165, RZ, RZ, R190 ;  /* 0x000000ffffa57224 */ /* 0x000fe400078e00be */
[----:B------:R-:W-:Y:S01]  /*2ea0*/  IMAD.MOV.U32 R160, RZ, RZ, R191 ;  /* 0x000000ffffa07224 */ /* 0x000fe200078e00bf */
[----:B------:R-:W-:Y:S01]  /*2eb0*/  MOV R191, R21 ;  /* 0x0000001500bf7202 */ /* 0x000fe20000000f00 */
[----:B------:R-:W-:Y:S01]  /*2ec0*/  IMAD.MOV.U32 R190, RZ, RZ, R22 ;  /* 0x000000ffffbe7224 */ /* 0x000fe200078e0016 */
[----:B------:R-:W-:Y:S01]  /*2ed0*/  HMMA.16816.F32 R212, R4, R68, R32 ;  /* 0x0000004404d4723c */ /* 0x000fe20000001820 */
[----:B------:R-:W-:Y:S02]  /*2ee0*/  IMAD.MOV.U32 R189, RZ, RZ, R23 ;  /* 0x000000ffffbd7224 */ /* 0x000fe400078e0017 */
[----:B------:R-:W-:-:S03]  /*2ef0*/  IMAD.MOV.U32 R188, RZ, RZ, R20 ;  /* 0x000000ffffbc7224 */ /* 0x000fc600078e0014 */
[----:B------:R-:W-:Y:S01]  /*2f00*/  IMAD.MOV.U32 R0, RZ, RZ, R193 ;  /* 0x000000ffff007224 */ /* 0x000fe200078e00c1 */
[----:B------:R-:W-:Y:S01]  /*2f10*/  MOV R58, R194 ;  /* 0x000000c2003a7202 */ /* 0x000fe20000000f00 */
[----:B------:R-:W-:Y:S01]  /*2f20*/  HMMA.16816.F32 R20, R8, R122, RZ ;  /* 0x0000007a0814723c */ /* 0x000fe200000018ff */
[----:B------:R-:W-:Y:S02]  /*2f30*/  IMAD.MOV.U32 R57, RZ, RZ, R195 ;  /* 0x000000ffff397224 */ /* 0x000fe400078e00c3 */
[----:B------:R-:W-:-:S05]  /*2f40*/  IMAD.MOV.U32 R56, RZ, RZ, R192 ;  /* 0x000000ffff387224 */ /* 0x000fca00078e00c0 */
[----:B------:R-:W-:Y:S08]  /*2f50*/  HMMA.16816.F32 R220, R4, R72, R28 ;  /* 0x0000004804dc723c */ /* 0x000ff0000000181c */
[----:B------:R-:W-:Y:S08]  /*2f60*/  HMMA.16816.F32 R32, R8, R94, RZ ;  /* 0x0000005e0820723c */ /* 0x000ff000000018ff */
[----:B------:R-:W-:Y:S08]  /*2f70*/  HMMA.16816.F32 R20, R4, R106, R20 ;  /* 0x0000006a0414723c */ /* 0x000ff00000001814 */
[----:B------:R-:W-:Y:S08]  /*2f80*/  HMMA.16816.F32 R28, R8, R98, RZ ;  /* 0x00000062081c723c */ /* 0x000ff000000018ff */
[C---:B------:R-:W-:Y:S07]  /*2f90*/  HMMA.16816.F32 R192, R4.reuse, R70, R40 ;  /* 0x0000004604c0723c */ /* 0x040fee0000001828 */
[----:B------:R-:W-:Y:S01]  /*2fa0*/  MOV R42, R58 ;  /* 0x0000003a002a7202 */ /* 0x000fe20000000f00 */
[----:B------:R-:W-:Y:S01]  /*2fb0*/  HMMA.16816.F32 R208, R4, R74, R36 ;  /* 0x0000004a04d0723c */ /* 0x000fe20000001824 */
[----:B------:R-:W-:-:S02]  /*2fc0*/  IMAD.MOV.U32 R40, RZ, RZ, R22 ;  /* 0x000000ffff287224 */ /* 0x000fc400078e0016 */
[----:B------:R-:W-:-:S04]  /*2fd0*/  IMAD.MOV.U32 R43, RZ, RZ, R57 ;  /* 0x000000ffff2b7224 */ /* 0x000fc800078e0039 */
[----:B------:R-:W-:Y:S01]  /*2fe0*/  MOV R39, R23 ;  /* 0x0000001700277202 */ /* 0x000fe20000000f00 */
[----:B------:R-:W-:Y:S01]  /*2ff0*/  HMMA.16816.F32 R24, R4, R102, R24 ;  /* 0x000000660418723c */ /* 0x000fe20000001818 */
[----:B------:R-:W-:Y:S02]  /*3000*/  IMAD.MOV.U32 R38, RZ, RZ, R21 ;  /* 0x000000ffff267224 */ /* 0x000fe400078e0015 */
[----:B------:R-:W-:-:S05]  /*3010*/  IMAD.MOV.U32 R37, RZ, RZ, R20 ;  /* 0x000000ffff257224 */ /* 0x000fca00078e0014 */
[C---:B------:R-:W-:Y:S08]  /*3020*/  HMMA.16816.F32 R20, R8.reuse, R134, RZ ;  /* 0x000000860814723c */ /* 0x040ff000000018ff */
[----:B------:R-:W-:Y:S08]  /*3030*/  HMMA.16816.F32 R8, R8, R138, RZ ;  /* 0x0000008a0808723c */ /* 0x000ff000000018ff */
[C---:B------:R-:W-:Y:S07]  /*3040*/  HMMA.16816.F32 R216, R4.reuse, R86, R32 ;  /* 0x0000005604d8723c */ /* 0x040fee0000001820 */
[----:B------:R-:W-:Y:S01]  /*3050*/  MOV R32, R25 ;  /* 0x0000001900207202 */ /* 0x000fe20000000f00 */
[C---:B------:R-:W-:Y:S07]  /*3060*/  HMMA.16816.F32 R244, R4.reuse, R90, R28 ;  /* 0x0000005a04f4723c */ /* 0x040fee000000181c */
[----:B------:R-:W-:Y:S01]  /*3070*/  IMAD.MOV.U32 R31, RZ, RZ, R26 ;  /* 0x000000ffff1f7224 */ /* 0x000fe200078e001a */
[----:B------:R-:W-:Y:S01]  /*3080*/  HMMA.16816.F32 R52, R4, R104, R52 ;  /* 0x000000680434723c */ /* 0x000fe20000001834 */
[----:B------:R-:W-:-:S02]  /*3090*/  IMAD.MOV.U32 R30, RZ, RZ, R27 ;  /* 0x000000ffff1e7224 */ /* 0x000fc400078e001b */
[----:B------:R-:W-:-:S05]  /*30a0*/  IMAD.MOV.U32 R29, RZ, RZ, R24 ;  /* 0x000000ffff1d7224 */ /* 0x000fca00078e0018 */
[C---:B------:R-:W-:Y:S08]  /*30b0*/  HMMA.16816.F32 R48, R4.reuse, R116, R48 ;  /* 0x000000740430723c */ /* 0x040ff00000001830 */
[C---:B------:R-:W-:Y:S08]  /*30c0*/  HMMA.16816.F32 R44, R4.reuse, R124, R44 ;  /* 0x0000007c042c723c */ /* 0x040ff0000000182c */
[----:B------:R-:W-:Y:S01]  /*30d0*/  HMMA.16816.F32 R24, R4, R118, R20 ;  /* 0x000000760418723c */ /* 0x000fe20000001814 */
[----:B------:R-:W-:Y:S01]  /*30e0*/  MOV R233, R54 ;  /* 0x0000003600e97202 */ /* 0x000fe20000000f00 */
[----:B------:R-:W-:-:S02]  /*30f0*/  IMAD.MOV.U32 R235, RZ, RZ, R55 ;  /* 0x000000ffffeb7224 */ /* 0x000fc400078e0037 */
[----:B------:R-:W-:Y:S02]  /*3100*/  IMAD.MOV.U32 R229, RZ, RZ, R52 ;  /* 0x000000ffffe57224 */ /* 0x000fe400078e0034 */
[----:B------:R-:W-:Y:S01]  /*3110*/  IMAD.MOV.U32 R231, RZ, RZ, R53 ;  /* 0x000000ffffe77224 */ /* 0x000fe200078e0035 */
[----:B------:R-:W-:Y:S01]  /*3120*/  FSEL R23, R154, -INF , !P0 ;  /* 0xff8000009a177808 */ /* 0x000fe20004000000 */
[----:B------:R-:W-:Y:S01]  /*3130*/  HMMA.16816.F32 R4, R4, R126, R8 ;  /* 0x0000007e0404723c */ /* 0x000fe20000001808 */
[-C--:B------:R-:W-:Y:S01]  /*3140*/  ISETP.GE.AND P0, PT, R108, R17.reuse, PT ;  /* 0x000000116c00720c */ /* 0x080fe20003f06270 */
[----:B------:R-:W-:Y:S01]  /*3150*/  IMAD.MOV.U32 R206, RZ, RZ, R51 ;  /* 0x000000ffffce7224 */ /* 0x000fe200078e0033 */
[----:B------:R-:W-:Y:S01]  /*3160*/  FSEL R22, R187, -INF , !P2 ;  /* 0xff800000bb167808 */ /* 0x000fe20005000000 */
[----:B------:R-:W-:Y:S01]  /*3170*/  IMAD.MOV.U32 R207, RZ, RZ, R50 ;  /* 0x000000ffffcf7224 */ /* 0x000fe200078e0032 */
[----:B------:R-:W-:Y:S01]  /*3180*/  FSEL R14, R144, -INF , !P0 ;  /* 0xff800000900e7808 */ /* 0x000fe20004000000 */
[----:B------:R-:W-:Y:S01]  /*3190*/  IMAD.MOV.U32 R205, RZ, RZ, R48 ;  /* 0x000000ffffcd7224 */ /* 0x000fe200078e0030 */
[----:B------:R-:W-:Y:S01]  /*31a0*/  FSEL R8, R185, -INF , !P6 ;  /* 0xff800000b9087808 */ /* 0x000fe20007000000 */
[----:B------:R-:W-:Y:S01]  /*31b0*/  IMAD.MOV.U32 R54, RZ, RZ, R47 ;  /* 0x000000ffff367224 */ /* 0x000fe200078e002f */
[----:B------:R-:W-:Y:S01]  /*31c0*/  FSEL R10, R152, -INF , !P3 ;  /* 0xff800000980a7808 */ /* 0x000fe20005800000 */
[----:B------:R-:W-:Y:S01]  /*31d0*/  IMAD.MOV.U32 R47, RZ, RZ, R0 ;  /* 0x000000ffff2f7224 */ /* 0x000fe200078e0000 */
[-C--:B------:R-:W-:Y:S01]  /*31e0*/  ISETP.GE.AND P3, PT, R65, R18.reuse, PT ;  /* 0x000000124100720c */ /* 0x080fe20003f66270 */
[----:B------:R-:W-:Y:S01]  /*31f0*/  IMAD.MOV.U32 R55, RZ, RZ, R46 ;  /* 0x000000ffff377224 */ /* 0x000fe200078e002e */
[----:B------:R-:W-:Y:S01]  /*3200*/  FSEL R11, R153, -INF , !P4 ;  /* 0xff800000990b7808 */ /* 0x000fe20006000000 */
[----:B------:R-:W-:Y:S01]  /*3210*/  IMAD.MOV.U32 R46, RZ, RZ, R131 ;  /* 0x000000ffff2e7224 */ /* 0x000fe200078e0083 */
[-C--:B------:R-:W-:Y:S01]  /*3220*/  ISETP.GE.AND P4, PT, R108, R18.reuse, PT ;  /* 0x000000126c00720c */ /* 0x080fe20003f86270 */
[----:B------:R-:W-:Y:S01]  /*3230*/  IMAD.MOV.U32 R33, RZ, RZ, R24 ;  /* 0x000000ffff217224 */ /* 0x000fe200078e0018 */
[----:B------:R-:W-:Y:S01]  /*3240*/  FSEL R24, R155, -INF , !P3 ;  /* 0xff8000009b187808 */ /* 0x000fe20005800000 */
[----:B------:R-:W-:Y:S01]  /*3250*/  IMAD.MOV.U32 R36, RZ, RZ, R26 ;  /* 0x000000ffff247224 */ /* 0x000fe200078e001a */
[C---:B------:R-:W-:Y:S01]  /*3260*/  ISETP.GE.AND P3, PT, R64.reuse, R17, PT ;  /* 0x000000114000720c */ /* 0x040fe20003f66270 */
[----:B------:R-:W-:Y:S01]  /*3270*/  IMAD.MOV.U32 R35, RZ, RZ, R27 ;  /* 0x000000ffff237224 */ /* 0x000fe200078e001b */
[----:B------:R-:W-:Y:S01]  /*3280*/  MOV R34, R25 ;  /* 0x0000001900227202 */ /* 0x000fe20000000f00 */
[----:B------:R-:W-:Y:S01]  /*3290*/  IMAD.MOV.U32 R41, RZ, RZ, R47 ;  /* 0x000000ffff297224 */ /* 0x000fe200078e002f */
[----:B------:R-:W-:Y:S01]  /*32a0*/  ISETP.GE.AND P0, PT, R64, R18, PT ;  /* 0x000000124000720c */ /* 0x000fe20003f06270 */
[----:B------:R-:W-:Y:S01]  /*32b0*/  IMAD.MOV.U32 R15, RZ, RZ, R4 ;  /* 0x000000ffff0f7224 */ /* 0x000fe200078e0004 */
[----:B------:R-:W-:Y:S01]  /*32c0*/  MOV R241, R7 ;  /* 0x0000000700f17202 */ /* 0x000fe20000000f00 */
[----:B------:R-:W-:Y:S01]  /*32d0*/  IMAD.MOV.U32 R236, RZ, RZ, R5 ;  /* 0x000000ffffec7224 */ /* 0x000fe200078e0005 */
[----:B------:R-:W-:Y:S01]  /*32e0*/  FSEL R7, R184, -INF , !P5 ;  /* 0xff800000b8077808 */ /* 0x000fe20006800000 */
[----:B------:R-:W-:Y:S01]  /*32f0*/  IMAD.MOV.U32 R243, RZ, RZ, R6 ;  /* 0x000000fffff37224 */ /* 0x000fe200078e0006 */
[----:B------:R-:W-:Y:S01]  /*3300*/  FSEL R25, R146, -INF , !P4 ;  /* 0xff80000092197808 */ /* 0x000fe20006000000 */
[----:B------:R-:W-:Y:S01]  /*3310*/  IMAD.MOV.U32 R47, RZ, RZ, R191 ;  /* 0x000000ffff2f7224 */ /* 0x000fe200078e00bf */
[----:B------:R-:W-:Y:S01]  /*3320*/  FMNMX.FTZ R0, R7, R8, !PT ;  /* 0x0000000807007209 */ /* 0x000fe20007810000 */
[----:B------:R-:W-:Y:S01]  /*3330*/  IMAD.MOV.U32 R53, RZ, RZ, R45 ;  /* 0x000000ffff357224 */ /* 0x000fe200078e002d */
[----:B------:R-:W-:Y:S01]  /*3340*/  ISETP.GE.AND P4, PT, R67, R17, PT ;  /* 0x000000114300720c */ /* 0x000fe20003f86270 */
[----:B------:R-:W-:Y:S01]  /*3350*/  IMAD.MOV.U32 R52, RZ, RZ, R44 ;  /* 0x000000ffff347224 */ /* 0x000fe200078e002c */
[----:B------:R-:W-:Y:S01]  /*3360*/  FMNMX.FTZ R0, R10, R0, !PT ;  /* 0x000000000a007209 */ /* 0x000fe20007810000 */
[----:B------:R-:W-:Y:S01]  /*3370*/  IMAD.MOV.U32 R45, RZ, RZ, R59 ;  /* 0x000000ffff2d7224 */ /* 0x000fe200078e003b */
[----:B------:R-:W-:Y:S01]  /*3380*/  FSEL R19, R145, -INF , !P3 ;  /* 0xff80000091137808 */ /* 0x000fe20005800000 */
[----:B------:R-:W-:Y:S01]  /*3390*/  IMAD.MOV.U32 R44, RZ, RZ, R56 ;  /* 0x000000ffff2c7224 */ /* 0x000fe200078e0038 */
[----:B------:R-:W-:-:S02]  /*33a0*/  FMNMX.FTZ R0, R11, R0, !PT ;  /* 0x000000000b007209 */ /* 0x000fc40007810000 */
[----:B------:R-:W-:Y:S02]  /*33b0*/  ISETP.GE.AND P3, PT, R67, R18, PT ;  /* 0x000000124300720c */ /* 0x000fe40003f66270 */
[----:B------:R-:W-:Y:S02]  /*33c0*/  FMNMX.FTZ R0, R14, R0, !PT ;  /* 0x000000000e007209 */ /* 0x000fe40007810000 */
[----:B------:R-:W-:Y:S02]  /*33d0*/  FSEL R26, R147, -INF , !P0 ;  /* 0xff800000931a7808 */ /* 0x000fe40004000000 */
[----:B------:R-:W-:Y:S02]  /*33e0*/  ISETP.GE.AND P0, PT, R63, R17, PT ;  /* 0x000000113f00720c */ /* 0x000fe40003f06270 */
[----:B------:R-:W-:Y:S02]  /*33f0*/  FSEL R20, R140, -INF , !P4 ;  /* 0xff8000008c147808 */ /* 0x000fe40006000000 */
[----:B------:R-:W-:-:S02]  /*3400*/  FMNMX.FTZ R0, R19, R0, !PT ;  /* 0x0000000013007209 */ /* 0x000fc40007810000 */
[----:B------:R-:W-:Y:S02]  /*3410*/  ISETP.GE.AND P4, PT, R63, R18, PT ;  /* 0x000000123f00720c */ /* 0x000fe40003f86270 */
[----:B------:R-:W-:Y:S02]  /*3420*/  FSEL R27, R142, -INF , !P3 ;  /* 0xff8000008e1b7808 */ /* 0x000fe40005800000 */
[----:B------:R-:W-:Y:S02]  /*3430*/  ISETP.GE.AND P3, PT, R66, R17, PT ;  /* 0x000000114200720c */ /* 0x000fe40003f66270 */
[----:B------:R-:W-:Y:S02]  /*3440*/  FSEL R21, R141, -INF , !P0 ;  /* 0xff8000008d157808 */ /* 0x000fe40004000000 */
[----:B------:R-:W-:Y:S02]  /*3450*/  FMNMX.FTZ R0, R20, R0, !PT ;  /* 0x0000000014007209 */ /* 0x000fe40007810000 */
[----:B------:R-:W-:-:S02]  /*3460*/  FSEL R28, R143, -INF , !P4 ;  /* 0xff8000008f1c7808 */ /* 0x000fc40006000000 */
[-C--:B------:R-:W-:Y:S02]  /*3470*/  ISETP.GE.AND P4, PT, R62, R17.reuse, PT ;  /* 0x000000113e00720c */ /* 0x080fe40003f86270 */
[----:B------:R-:W-:Y:S02]  /*3480*/  FSEL R63, R180, -INF , !P3 ;  /* 0xff800000b43f7808 */ /* 0x000fe40005800000 */
[----:B------:R-:W-:Y:S02]  /*3490*/  FMNMX.FTZ R0, R21, R0, !PT ;  /* 0x0000000015007209 */ /* 0x000fe40007810000 */
[----:B------:R-:W-:Y:S02]  /*34a0*/  ISETP.GE.AND P6, PT, R62, R18, PT ;  /* 0x000000123e00720c */ /* 0x000fe40003fc6270 */
[----:B------:R-:W-:Y:S02]  /*34b0*/  ISETP.GE.AND P2, PT, R60, R17, PT ;  /* 0x000000113c00720c */ /* 0x000fe40003f46270 */
[----:B------:R-:W-:-:S02]  /*34c0*/  FSEL R62, R181, -INF , !P4 ;  /* 0xff800000b53e7808 */ /* 0x000fc40006000000 */
[----:B------:R-:W-:Y:S02]  /*34d0*/  FMNMX.FTZ R0, R63, R0, !PT ;  /* 0x000000003f007209 */ /* 0x000fe40007810000 */
[C---:B------:R-:W-:Y:S02]  /*34e0*/  ISETP.GE.AND P3, PT, R61.reuse, R17, PT ;  /* 0x000000113d00720c */ /* 0x040fe40003f66270 */
[----:B------:R-:W-:Y:S02]  /*34f0*/  ISETP.GE.AND P4, PT, R61, R18, PT ;  /* 0x000000123d00720c */ /* 0x000fe40003f86270 */
[----:B------:R-:W-:Y:S02]  /*3500*/  FSEL R61, R172, -INF , !P2 ;  /* 0xff800000ac3d7808 */ /* 0x000fe40005000000 */
[----:B------:R-:W-:Y:S02]  /*3510*/  FMNMX.FTZ R0, R62, R0, !PT ;  /* 0x000000003e007209 */ /* 0x000fe40007810000 */
[----:B------:R-:W-:-:S02]  /*3520*/  ISETP.GE.AND P5, PT, R60, R18, PT ;  /* 0x000000123c00720c */ /* 0x000fc40003fa6270 */
[----:B------:R-:W-:Y:S02]  /*3530*/  ISETP.GE.AND P2, PT, R111, R17, PT ;  /* 0x000000116f00720c */ /* 0x000fe40003f46270 */
[----:B------:R-:W-:Y:S02]  /*3540*/  FSEL R60, R173, -INF , !P3 ;  /* 0xff800000ad3c7808 */ /* 0x000fe40005800000 */
[----:B------:R-:W-:Y:S02]  /*3550*/  FMNMX.FTZ R0, R61, R0, !PT ;  /* 0x000000003d007209 */ /* 0x000fe40007810000 */
[----:B------:R-:W-:Y:S02]  /*3560*/  FSEL R145, R156, -INF , !P2 ;  /* 0xff8000009c917808 */ /* 0x000fe40005000000 */
[----:B------:R-:W-:Y:S02]  /*3570*/  FMNMX.FTZ R0, R60, R0, !PT ;  /* 0x000000003c007209 */ /* 0x000fe40007810000 */
[----:B------:R-:W-:-:S02]  /*3580*/  FSEL R9, R186, -INF , !P1 ;  /* 0xff800000ba097808 */ /* 0x000fc40004800000 */
[-C--:B------:R-:W-:Y:S02]  /*3590*/  ISETP.GE.AND P2, PT, R128, R17.reuse, PT ;  /* 0x000000118000720c */ /* 0x080fe40003f46270 */
[----:B------:R-:W-:Y:S02]  /*35a0*/  FMNMX.FTZ R2, R145, R0, !PT ;  /* 0x0000000091027209 */ /* 0x000fe40007810000 */
[----:B------:R-:W-:Y:S02]  /*35b0*/  FMNMX.FTZ R0, R9, R22, !PT ;  /* 0x0000001609007209 */ /* 0x000fe40007810000 */
[----:B------:R-:W-:Y:S02]  /*35c0*/  FSEL R144, R157, -INF , !P2 ;  /* 0xff8000009d907808 */ /* 0x000fe40005000000 */
[----:B------:R-:W-:Y:S02]  /*35d0*/  ISETP.GE.AND P2, PT, R129, R17, PT ;  /* 0x000000118100720c */ /* 0x000fe40003f46270 */
[----:B------:R-:W-:-:S02]  /*35e0*/  FMNMX.FTZ R0, R23, R0, !PT ;  /* 0x0000000017007209 */ /* 0x000fc40007810000 */
[----:B------:R-:W-:Y:S02]  /*35f0*/  FSEL R146, R148, -INF , !P2 ;  /* 0xff80000094927808 */ /* 0x000fe40005000000 */
[----:B------:R-:W-:Y:S02]  /*3600*/  FMNMX.FTZ R2, R144, R2, !PT ;  /* 0x0000000290027209 */ /* 0x000fe40007810000 */
[----:B------:R-:W-:Y:S02]  /*3610*/  FMNMX.FTZ R0, R24, R0, !PT ;  /* 0x0000000018007209 */ /* 0x000fe40007810000 */
[----:B------:R-:W-:Y:S02]  /*3620*/  FMNMX.FTZ R4, R146, R2, !PT ;  /* 0x0000000292047209 */ /* 0x000fe40007810000 */
[----:B------:R-:W-:Y:S02]  /*3630*/  FMNMX.FTZ R2, R25, R0, !PT ;  /* 0x0000000019027209 */ /* 0x000fe40007810000 */
[----:B------:R-:W-:-:S02]  /*3640*/  ISETP.GE.AND P1, PT, R130, R17, PT ;  /* 0x000000118200720c */ /* 0x000fc40003f26270 */
[----:B------:R-:W-:Y:S02]  /*3650*/  FMNMX.FTZ R2, R26, R2, !PT ;  /* 0x000000021a027209 */ /* 0x000fe40007810000 */
[----:B------:R-:W-:Y:S02]  /*3660*/  FSEL R143, R149, -INF , !P1 ;  /* 0xff800000958f7808 */ /* 0x000fe40004800000 */
[----:B------:R-:W-:Y:S02]  /*3670*/  ISETP.GE.AND P0, PT, R66, R18, PT ;  /* 0x000000124200720c */ /* 0x000fe40003f06270 */
[----:B------:R-:W-:Y:S02]  /*3680*/  FMNMX.FTZ R2, R27, R2, !PT ;  /* 0x000000021b027209 */ /* 0x000fe40007810000 */
[----:B------:R-:W-:Y:S02]  /*3690*/  FMNMX.FTZ R0, R143, R4, !PT ;  /* 0x000000048f007209 */ /* 0x000fe40007810000 */
[----:B------:R-:W-:-:S02]  /*36a0*/  FSEL R51, R182, -INF , !P0 ;  /* 0xff800000b6337808 */ /* 0x000fc40004000000 */
[----:B------:R-:W-:Y:S01]  /*36b0*/  FMNMX.FTZ R2, R28, R2, !PT ;  /* 0x000000021c027209 */ /* 0x000fe20007810000 */
[----:B------:R-:W1:Y:S01]  /*36c0*/  SHFL.BFLY PT, R4, R0, 0x2, 0x1f ;  /* 0x0c401f0000047f89 */ /* 0x000e6200000e0000 */
[----:B------:R-:W-:Y:S02]  /*36d0*/  FSEL R50, R183, -INF , !P6 ;  /* 0xff800000b7327808 */ /* 0x000fe40007000000 */
[----:B------:R-:W-:Y:S02]  /*36e0*/  FMNMX.FTZ R2, R51, R2, !PT ;  /* 0x0000000233027209 */ /* 0x000fe40007810000 */
[----:B------:R-:W-:Y:S02]  /*36f0*/  MOV R204, R49 ;  /* 0x0000003100cc7202 */ /* 0x000fe40000000f00 */
[----:B------:R-:W-:Y:S02]  /*3700*/  FSEL R49, R174, -INF , !P5 ;  /* 0xff800000ae317808 */ /* 0x000fe40006800000 */
[----:B------:R-:W-:-:S02]  /*3710*/  FMNMX.FTZ R2, R50, R2, !PT ;  /* 0x0000000232027209 */ /* 0x000fc40007810000 */
[----:B------:R-:W-:Y:S02]  /*3720*/  ISETP.GE.AND P3, PT, R111, R18, PT ;  /* 0x000000126f00720c */ /* 0x000fe40003f66270 */
[----:B------:R-:W-:Y:S02]  /*3730*/  FSEL R48, R175, -INF , !P4 ;  /* 0xff800000af307808 */ /* 0x000fe40006000000 */
[----:B------:R-:W-:Y:S02]  /*3740*/  FMNMX.FTZ R2, R49, R2, !PT ;  /* 0x0000000231027209 */ /* 0x000fe40007810000 */
[-C--:B------:R-:W-:Y:S02]  /*3750*/  ISETP.GE.AND P1, PT, R129, R18.reuse, PT ;  /* 0x000000128100720c */ /* 0x080fe40003f26270 */
[----:B------:R-:W-:Y:S02]  /*3760*/  ISETP.GE.AND P2, PT, R128, R18, PT ;  /* 0x000000128000720c */ /* 0x000fe40003f46270 */
[----:B------:R-:W-:-:S02]  /*3770*/  FSEL R129, R158, -INF , !P3 ;  /* 0xff8000009e817808 */ /* 0x000fc40005800000 */
[----:B------:R-:W-:Y:S02]  /*3780*/  FMNMX.FTZ R2, R48, R2, !PT ;  /* 0x0000000230027209 */ /* 0x000fe40007810000 */
[----:B------:R-:W-:Y:S02]  /*3790*/  FSEL R67, R159, -INF , !P2 ;  /* 0xff8000009f437808 */ /* 0x000fe40005000000 */
[----:B------:R-:W-:Y:S02]  /*37a0*/  FMNMX.FTZ R2, R129, R2, !PT ;  /* 0x0000000281027209 */ /* 0x000fe40007810000 */
[----:B------:R-:W-:Y:S02]  /*37b0*/  ISETP.GE.AND P0, PT, R130, R18, PT ;  /* 0x000000128200720c */ /* 0x000fe40003f06270 */
[----:B------:R-:W-:Y:S02]  /*37c0*/  FSEL R128, R150, -INF , !P1 ;  /* 0xff80000096807808 */ /* 0x000fe40004800000 */
[----:B------:R-:W-:-:S02]  /*37d0*/  FMNMX.FTZ R2, R67, R2, !PT ;  /* 0x0000000243027209 */ /* 0x000fc40007810000 */
[----:B-1----:R-:W-:Y:S02]  /*37e0*/  FMNMX.FTZ R0, R0, R4, !PT ;  /* 0x0000000400007209 */ /* 0x002fe40007810000 */
[----:B------:R-:W-:Y:S02]  /*37f0*/  FSEL R130, R151, -INF , !P0 ;  /* 0xff80000097827808 */ /* 0x000fe40004000000 */
[----:B------:R-:W-:Y:S01]  /*3800*/  FMNMX.FTZ R2, R128, R2, !PT ;  /* 0x0000000280027209 */ /* 0x000fe20007810000 */
[----:B------:R-:W1:Y:S03]  /*3810*/  SHFL.BFLY PT, R5, R0, 0x1, 0x1f ;  /* 0x0c201f0000057f89 */ /* 0x000e6600000e0000 */
[----:B------:R-:W-:-:S05]  /*3820*/  FMNMX.FTZ R4, R130, R2, !PT ;  /* 0x0000000282047209 */ /* 0x000fca0007810000 */
[----:B------:R-:W2:Y:S01]  /*3830*/  SHFL.BFLY PT, R6, R4, 0x2, 0x1f ;  /* 0x0c401f0004067f89 */ /* 0x000ea200000e0000 */
[----:B-1----:R-:W-:-:S04]  /*3840*/  FMNMX.FTZ R164, R0, R5, !PT ;  /* 0x0000000500a47209 */ /* 0x002fc80007810000 */
[C---:B------:R-:W-:Y:S01]  /*3850*/  FSETP.NEU.FTZ.AND P0, PT, R164.reuse, -INF , PT ;  /* 0xff800000a400780b */ /* 0x040fe20003f1d000 */
[----:B------:R-:W-:Y:S01]  /*3860*/  FMUL.FTZ R2, R164, c[0x0][0x23c] ;  /* 0x00008f00a4027a20 */ /* 0x000fe20000410000 */
[----:B--2---:R-:W-:-:S04]  /*3870*/  FMNMX.FTZ R0, R4, R6, !PT ;  /* 0x0000000604007209 */ /* 0x004fc80007810000 */
[----:B------:R-:W-:Y:S01]  /*3880*/  FSEL R2, R2, RZ, P0 ;  /* 0x000000ff02027208 */ /* 0x000fe20000000000 */
[----:B------:R-:W1:Y:S04]  /*3890*/  SHFL.BFLY PT, R5, R0, 0x1, 0x1f ;  /* 0x0c201f0000057f89 */ /* 0x000e6800000e0000 */
[----:B------:R-:W-:-:S04]  /*38a0*/  FFMA.FTZ R4, R7, c[0x0][0x23c], -R2 ;  /* 0x00008f0007047a23 */ /* 0x000fc80000010802 */
[----:B------:R2:W-:Y:S02]  /*38b0*/  MUFU.EX2 R141, R4 ;  /* 0x00000004008d7308 */ /* 0x0005e40000000800 */
[--C-:B--2---:R-:W-:Y:S01]  /*38c0*/  FFMA.FTZ R4, R8, c[0x0][0x23c], -R2.reuse ;  /* 0x00008f0008047a23 */ /* 0x104fe20000010802 */
[----:B-1----:R-:W-:Y:S01]  /*38d0*/  FMNMX.FTZ R163, R0, R5, !PT ;  /* 0x0000000500a37209 */ /* 0x002fe20007810000 */
[----:B------:R-:W-:-:S04]  /*38e0*/  FFMA.FTZ R0, R19, c[0x0][0x23c], -R2 ;  /* 0x00008f0013007a23 */ /* 0x000fc80000010802 */
[----:B------:R1:W2:Y:S01]  /*38f0*/  MUFU.EX2 R140, R4 ;  /* 0x00000004008c7308 */ /* 0x0002a20000000800 */
[----:B------:R-:W-:-:S07]  /*3900*/  FSETP.NEU.FTZ.AND P0, PT, R163, -INF , PT ;  /* 0xff800000a300780b */ /* 0x000fce0003f1d000 */
[----:B------:R3:W-:Y:S01]  /*3910*/  MUFU.EX2 R252, R0 ;  /* 0x0000000000fc7308 */ /* 0x0007e20000000800 */
[----:B-1----:R-:W-:Y:S01]  /*3920*/  FFMA.FTZ R4, R10, c[0x0][0x23c], -R2 ;  /* 0x00008f000a047a23 */ /* 0x002fe20000010802 */
[----:B--2---:R-:W-:-:S06]  /*3930*/  F2FP.PACK_AB R8, R140, R141 ;  /* 0x0000008d8c08723e */ /* 0x004fcc00000000ff */
[----:B------:R1:W-:Y:S01]  /*3940*/  MUFU.EX2 R142, R4 ;  /* 0x00000004008e7308 */ /* 0x0003e20000000800 */
[----:B---3--:R-:W-:-:S05]  /*3950*/  FMUL.FTZ R0, R163, c[0x0][0x23c] ;  /* 0x00008f00a3007a20 */ /* 0x008fca0000410000 */
[----:B------:R-:W-:Y:S01]  /*3960*/  FSEL R0, R0, RZ, P0 ;  /* 0x000000ff00007208 */ /* 0x000fe20000000000 */
[----:B-1----:R-:W-:-:S04]  /*3970*/  FFMA.FTZ R4, R11, c[0x0][0x23c], -R2 ;  /* 0x00008f000b047a23 */ /* 0x002fc80000010802 */
[----:B------:R1:W2:Y:S02]  /*3980*/  MUFU.EX2 R147, R4 ;  /* 0x0000000400937308 */ /* 0x0002a40000000800 */
[----:B-1----:R-:W-:Y:S01]  /*3990*/  FFMA.FTZ R4, R14, c[0x0][0x23c], -R2 ;  /* 0x00008f000e047a23 */ /* 0x002fe20000010802 */
[----:B--2---:R-:W-:-:S05]  /*39a0*/  F2FP.PACK_AB R10, R147, R142 ;  /* 0x0000008e930a723e */ /* 0x004fca00000000ff */
[----:B------:R1:W-:Y:S02]  /*39b0*/  MUFU.EX2 R251, R4 ;  /* 0x0000000400fb7308 */ /* 0x0003e40000000800 */
[----:B-1----:R-:W-:-:S06]  /*39c0*/  FFMA.FTZ R4, R20, c[0x0][0x23c], -R2 ;  /* 0x00008f0014047a23 */ /* 0x002fcc0000010802 */
[----:B------:R1:W-:Y:S02]  /*39d0*/  MUFU.EX2 R19, R4 ;  /* 0x0000000400137308 */ /* 0x0003e40000000800 */
[----:B-1----:R-:W-:-:S06]  /*39e0*/  FFMA.FTZ R4, R21, c[0x0][0x23c], -R2 ;  /* 0x00008f0015047a23 */ /* 0x002fcc0000010802 */
[----:B------:R1:W2:Y:S02]  /*39f0*/  MUFU.EX2 R14, R4 ;  /* 0x00000004000e7308 */ /* 0x0002a40000000800 */
[----:B-1----:R-:W-:Y:S01]  /*3a00*/  FFMA.FTZ R4, R9, c[0x0][0x23c], -R0 ;  /* 0x00008f0009047a23 */ /* 0x002fe20000010800 */
[----:B--2---:R-:W-:-:S05]  /*3a10*/  F2FP.PACK_AB R6, R14, R19 ;  /* 0x000000130e06723e */ /* 0x004fca00000000ff */
        /* <DEDUP_REMOVED lines=11> */
[----:B------:R-:W-:Y:S07]  /*3ad0*/  HMMA.16816.F32 R20, R8, R80, RZ ;  /* 0x000000500814723c */ /* 0x000fee00000018ff */
[----:B------:R-:W-:Y:S02]  /*3ae0*/  IMAD.MOV.U32 R81, RZ, RZ, R45 ;  /* 0x000000ffff517224 */ /* 0x000fe400078e002d */
[----:B------:R-:W-:-:S02]  /*3af0*/  IMAD.MOV.U32 R80, RZ, RZ, R46 ;  /* 0x000000ffff507224 */ /* 0x000fc400078e002e */
[----:B-1----:R-:W-:-:S04]  /*3b00*/  FFMA.FTZ R4, R26, c[0x0][0x23c], -R0 ;  /* 0x00008f001a047a23 */ /* 0x002fc80000010800 */
[----:B------:R1:W2:Y:S02]  /*3b10*/  MUFU.EX2 R248, R4 ;  /* 0x0000000400f87308 */ /* 0x0002a40000000800 */
[--C-:B-1----:R-:W-:Y:S01]  /*3b20*/  FFMA.FTZ R4, R27, c[0x0][0x23c], -R0.reuse ;  /* 0x00008f001b047a23 */ /* 0x102fe20000010800 */
[----:B--2---:R-:W-:Y:S01]  /*3b30*/  F2FP.PACK_AB R5, R248, R242 ;  /* 0x000000f2f805723e */ /* 0x004fe200000000ff */
[----:B------:R-:W-:Y:S04]  /*3b40*/  HMMA.16816.F32 R24, R8, R76, RZ ;  /* 0x0000004c0818723c */ /* 0x000fe800000018ff */
[----:B------:R1:W-:Y:S02]  /*3b50*/  MUFU.EX2 R250, R4 ;  /* 0x0000000400fa7308 */ /* 0x0003e40000000800 */
[----:B-1----:R-:W-:-:S06]  /*3b60*/  FFMA.FTZ R4, R28, c[0x0][0x23c], -R0 ;  /* 0x00008f001c047a23 */ /* 0x002fcc0000010800 */
[----:B------:R1:W2:Y:S02]  /*3b70*/  MUFU.EX2 R249, R4 ;  /* 0x0000000400f97308 */ /* 0x0002a40000000800 */
[----:B-1----:R-:W-:Y:S02]  /*3b80*/  F2FP.PACK_AB R4, R252, R251 ;  /* 0x000000fbfc04723e */ /* 0x002fe400000000ff */
[----:B--2---:R-:W-:-:S08]  /*3b90*/  F2FP.PACK_AB R7, R249, R250 ;  /* 0x000000faf907723e */ /* 0x004fd000000000ff */
[C---:B------:R-:W-:Y:S08]  /*3ba0*/  HMMA.16816.F32 R172, R4.reuse, R68, R24 ;  /* 0x0000004404ac723c */ /* 0x040ff00000001818 */
[----:B------:R-:W-:Y:S08]  /*3bb0*/  HMMA.16816.F32 R108, R4, R72, R20 ;  /* 0x00000048046c723c */ /* 0x000ff00000001814 */
[C---:B------:R-:W-:Y:S07]  /*3bc0*/  HMMA.16816.F32 R24, R8.reuse, R92, RZ ;  /* 0x0000005c0818723c */ /* 0x040fee00000018ff */
[----:B------:R-:W-:Y:S01]  /*3bd0*/  MOV R93, R39 ;  /* 0x00000027005d7202 */ /* 0x000fe20000000f00 */
[----:B------:R-:W-:Y:S01]  /*3be0*/  HMMA.16816.F32 R20, R8, R96, RZ ;  /* 0x000000600814723c */ /* 0x000fe200000018ff */
[----:B------:R-:W-:-:S02]  /*3bf0*/  IMAD.MOV.U32 R39, RZ, RZ, R188 ;  /* 0x000000ffff277224 */ /* 0x000fc400078e00bc */
[----:B------:R-:W-:-:S04]  /*3c00*/  IMAD.MOV.U32 R92, RZ, RZ, R40 ;  /* 0x000000ffff5c7224 */ /* 0x000fc800078e0028 */
[----:B------:R-:W-:Y:S01]  /*3c10*/  MOV R97, R206 ;  /* 0x000000ce00617202 */ /* 0x000fe20000000f00 */
[----:B------:R-:W-:-:S08]  /*3c20*/  IMAD.MOV.U32 R96, RZ, RZ, R207 ;  /* 0x000000ffff607224 */ /* 0x000fd000078e00cf */
[C---:B------:R-:W-:Y:S08]  /*3c30*/  HMMA.16816.F32 R148, R4.reuse, R84, R24 ;  /* 0x000000540494723c */ /* 0x040ff00000001818 */
[----:B------:R-:W-:Y:S07]  /*3c40*/  HMMA.16816.F32 R180, R4, R88, R20 ;  /* 0x0000005804b4723c */ /* 0x000fee0000001814 */
[----:B------:R-:W-:Y:S01]  /*3c50*/  IMAD.MOV.U32 R89, RZ, RZ, R166 ;  /* 0x000000ffff597224 */ /* 0x000fe200078e00a6 */
[----:B------:R-:W-:Y:S01]  /*3c60*/  HMMA.16816.F32 R24, R8, R112, RZ ;  /* 0x000000700818723c */ /* 0x000fe200000018ff */
[----:B------:R-:W-:-:S06]  /*3c70*/  IMAD.MOV.U32 R88, RZ, RZ, R179 ;  /* 0x000000ffff587224 */ /* 0x000fcc00078e00b3 */
[----:B------:R-:W-:Y:S01]  /*3c80*/  IMAD.MOV.U32 R113, RZ, RZ, R204 ;  /* 0x000000ffff717224 */ /* 0x000fe200078e00cc */
[----:B------:R-:W-:Y:S01]  /*3c90*/  HMMA.16816.F32 R20, R8, R120, RZ ;  /* 0x000000780814723c */ /* 0x000fe200000018ff */
[----:B------:R-:W-:-:S06]  /*3ca0*/  IMAD.MOV.U32 R112, RZ, RZ, R205 ;  /* 0x000000ffff707224 */ /* 0x000fcc00078e00cd */
[----:B------:R-:W-:Y:S02]  /*3cb0*/  IMAD.MOV.U32 R121, RZ, RZ, R41 ;  /* 0x000000ffff797224 */ /* 0x000fe400078e0029 */
[----:B------:R-:W-:-:S07]  /*3cc0*/  IMAD.MOV.U32 R120, RZ, RZ, R44 ;  /* 0x000000ffff787224 */ /* 0x000fce00078e002c */
[C---:B------:R-:W-:Y:S07]  /*3cd0*/  HMMA.16816.F32 R152, R4.reuse, R100, R24 ;  /* 0x000000640498723c */ /* 0x040fee0000001818 */
[----:B------:R-:W-:Y:S01]  /*3ce0*/  IMAD.MOV.U32 R101, RZ, RZ, R38 ;  /* 0x000000ffff657224 */ /* 0x000fe200078e0026 */
[----:B------:R-:W-:Y:S01]  /*3cf0*/  HMMA.16816.F32 R156, R4, R104, R20 ;  /* 0x00000068049c723c */ /* 0x000fe20000001814 */
[----:B------:R-:W-:Y:S01]  /*3d00*/  IMAD.MOV.U32 R100, RZ, RZ, R37 ;  /* 0x000000ffff647224 */ /* 0x000fe200078e0025 */
[----:B------:R-:W-:Y:S01]  /*3d10*/  MOV R38, R189 ;  /* 0x000000bd00267202 */ /* 0x000fe20000000f00 */
[----:B------:R-:W-:-:S04]  /*3d20*/  IMAD.MOV.U32 R37, RZ, RZ, R190 ;  /* 0x000000ffff257224 */ /* 0x000fc800078e00be */
[----:B------:R-:W-:Y:S01]  /*3d30*/  MOV R105, R47 ;  /* 0x0000002f00697202 */ /* 0x000fe20000000f00 */
[----:B------:R-:W-:Y:S01]  /*3d40*/  HMMA.16816.F32 R24, R8, R132, RZ ;  /* 0x000000840818723c */ /* 0x000fe200000018ff */
[----:B------:R-:W-:-:S06]  /*3d50*/  IMAD.MOV.U32 R104, RZ, RZ, R39 ;  /* 0x000000ffff687224 */ /* 0x000fcc00078e0027 */
[----:B------:R-:W-:Y:S01]  /*3d60*/  IMAD.MOV.U32 R133, RZ, RZ, R35 ;  /* 0x000000ffff857224 */ /* 0x000fe200078e0023 */
[----:B------:R-:W-:Y:S01]  /*3d70*/  HMMA.16816.F32 R20, R8, R136, RZ ;  /* 0x000000880814723c */ /* 0x000fe200000018ff */
[----:B------:R-:W-:-:S06]  /*3d80*/  IMAD.MOV.U32 R132, RZ, RZ, R36 ;  /* 0x000000ffff847224 */ /* 0x000fcc00078e0024 */
[----:B------:R-:W-:Y:S01]  /*3d90*/  IMAD.MOV.U32 R137, RZ, RZ, R34 ;  /* 0x000000ffff897224 */ /* 0x000fe200078e0022 */
[----:B------:R-:W-:-:S08]  /*3da0*/  MOV R136, R33 ;  /* 0x0000002100887202 */ /* 0x000fd00000000f00 */
[C---:B------:R-:W-:Y:S07]  /*3db0*/  HMMA.16816.F32 R188, R4.reuse, R116, R24 ;  /* 0x0000007404bc723c */ /* 0x040fee0000001818 */
[----:B------:R-:W-:Y:S01]  /*3dc0*/  IMAD.MOV.U32 R116, RZ, RZ, R55 ;  /* 0x000000ffff747224 */ /* 0x000fe200078e0037 */
[----:B------:R-:W-:Y:S01]  /*3dd0*/  HMMA.16816.F32 R184, R4, R124, R20 ;  /* 0x0000007c04b8723c */ /* 0x000fe20000001814 */
[----:B------:R-:W-:-:S06]  /*3de0*/  IMAD.MOV.U32 R117, RZ, RZ, R54 ;  /* 0x000000ffff757224 */ /* 0x000fcc00078e0036 */
[----:B------:R-:W-:Y:S01]  /*3df0*/  IMAD.MOV.U32 R124, RZ, RZ, R29 ;  /* 0x000000ffff7c7224 */ /* 0x000fe200078e001d */
[----:B------:R-:W-:Y:S01]  /*3e00*/  HMMA.16816.F32 R24, R8, R78, RZ ;  /* 0x0000004e0818723c */ /* 0x000fe200000018ff */
[----:B------:R-:W-:-:S07]  /*3e10*/  MOV R125, R32 ;  /* 0x00000020007d7202 */ /* 0x000fce0000000f00 */
[----:B------:R-:W-:Y:S07]  /*3e20*/  HMMA.16816.F32 R20, R8, R82, RZ ;  /* 0x000000520814723c */ /* 0x000fee00000018ff */
[----:B------:R-:W-:Y:S02]  /*3e30*/  IMAD.MOV.U32 R83, RZ, RZ, R53 ;  /* 0x000000ffff537224 */ /* 0x000fe400078e0035 */
[----:B------:R-:W-:-:S07]  /*3e40*/  IMAD.MOV.U32 R82, RZ, RZ, R52 ;  /* 0x000000ffff527224 */ /* 0x000fce00078e0034 */
[C---:B------:R-:W-:Y:S08]  /*3e50*/  HMMA.16816.F32 R56, R4.reuse, R70, R24 ;  /* 0x000000460438723c */ /* 0x040ff00000001818 */
[----:B------:R-:W-:Y:S08]  /*3e60*/  HMMA.16816.F32 R52, R4, R74, R20 ;  /* 0x0000004a0434723c */ /* 0x000ff00000001814 */
[C---:B------:R-:W-:Y:S07]  /*3e70*/  HMMA.16816.F32 R24, R8.reuse, R94, RZ ;  /* 0x0000005e0818723c */ /* 0x040fee00000018ff */
[----:B------:R-:W-:Y:S01]  /*3e80*/  IMAD.MOV.U32 R94, RZ, RZ, R31 ;  /* 0x000000ffff5e7224 */ /* 0x000fe200078e001f */
[----:B------:R-:W-:Y:S01]  /*3e90*/  HMMA.16816.F32 R20, R8, R98, RZ ;  /* 0x000000620814723c */ /* 0x000fe200000018ff */
[----:B------:R-:W-:-:S06]  /*3ea0*/  IMAD.MOV.U32 R95, RZ, RZ, R30 ;  /* 0x000000ffff5f7224 */ /* 0x000fcc00078e001e */
[----:B------:R-:W-:Y:S01]  /*3eb0*/  MOV R98, R42 ;  /* 0x0000002a00627202 */ /* 0x000fe20000000f00 */
[----:B------:R-:W-:Y:S01]  /*3ec0*/  IMAD.MOV.U32 R99, RZ, RZ, R43 ;  /* 0x000000ffff637224 */ /* 0x000fe200078e002b */
[----:B------:R-:W-:Y:S07]  /*3ed0*/  HMMA.16816.F32 R28, R8, R114, RZ ;  /* 0x00000072081c723c */ /* 0x000fee00000018ff */
[----:B------:R-:W-:Y:S01]  /*3ee0*/  IMAD.MOV.U32 R114, RZ, RZ, R37 ;  /* 0x000000ffff727224 */ /* 0x000fe200078e0025 */
[----:B------:R-:W-:Y:S01]  /*3ef0*/  HMMA.16816.F32 R44, R4, R86, R24 ;  /* 0x00000056042c723c */ /* 0x000fe20000001818 */
[----:B------:R-:W-:-:S07]  /*3f00*/  IMAD.MOV.U32 R115, RZ, RZ, R38 ;  /* 0x000000ffff737224 */ /* 0x000fce00078e0026 */
[----:B------:R-:W-:Y:S07]  /*3f10*/  HMMA.16816.F32 R40, R4, R90, R20 ;  /* 0x0000005a0428723c */ /* 0x000fee0000001814 */
[----:B------:R-:W-:Y:S01]  /*3f20*/  IMAD.MOV.U32 R91, RZ, RZ, R160 ;  /* 0x000000ffff5b7224 */ /* 0x000fe200078e00a0 */
[----:B------:R-:W-:Y:S01]  /*3f30*/  HMMA.16816.F32 R24, R8, R122, RZ ;  /* 0x0000007a0818723c */ /* 0x000fe200000018ff */
[----:B------:R-:W-:-:S06]  /*3f40*/  MOV R90, R165 ;  /* 0x000000a5005a7202 */ /* 0x000fcc0000000f00 */
[----:B------:R-:W-:Y:S01]  /*3f50*/  IMAD.MOV.U32 R122, RZ, RZ, R98 ;  /* 0x000000ffff7a7224 */ /* 0x000fe200078e0062 */
[----:B------:R-:W-:Y:S01]  /*3f60*/  HMMA.16816.F32 R20, R8, R134, RZ ;  /* 0x000000860814723c */ /* 0x000fe200000018ff */
[----:B------:R-:W-:Y:S01]  /*3f70*/  IMAD.MOV.U32 R98, RZ, RZ, R132 ;  /* 0x000000ffff627224 */ /* 0x000fe200078e0084 */
[----:B------:R-:W-:-:S05]  /*3f80*/  MOV R123, R99 ;  /* 0x00000063007b7202 */ /* 0x000fca0000000f00 */
[----:B------:R-:W-:Y:S01]  /*3f90*/  IMAD.MOV.U32 R134, RZ, RZ, R116 ;  /* 0x000000ffff867224 */ /* 0x000fe200078e0074 */
[----:B------:R-:W-:Y:S01]  /*3fa0*/  HMMA.16816.F32 R8, R8, R138, RZ ;  /* 0x0000008a0808723c */ /* 0x000fe200000018ff */
[----:B------:R-:W-:-:S07]  /*3fb0*/  IMAD.MOV.U32 R135, RZ, RZ, R117 ;  /* 0x000000ffff877224 */ /* 0x000fce00078e0075 */
[C---:B------:R-:W-:Y:S08]  /*3fc0*/  HMMA.16816.F32 R32, R4.reuse, R102, R28 ;  /* 0x000000660420723c */ /* 0x040ff0000000181c */
[C---:B------:R-:W-:Y:S08]  /*3fd0*/  HMMA.16816.F32 R24, R4.reuse, R106, R24 ;  /* 0x0000006a0418723c */ /* 0x040ff00000001818 */
[----:B------:R-:W-:Y:S01]  /*3fe0*/  HMMA.16816.F32 R36, R4, R118, R20 ;  /* 0x000000760424723c */ /* 0x000fe20000001814 */
[----:B------:R-:W1:Y:S01]  /*3ff0*/  LDSM.16.MT88.4 R20, [R167+0xd000] ;  /* 0x00d00000a714783b */ /* 0x000e620000004200 */
[----:B------:R-:W-:Y:S01]  /*4000*/  IMAD.MOV.U32 R106, RZ, RZ, R114 ;  /* 0x000000ffff6a7224 */ /* 0x000fe200078e0072 */
[----:B------:R-:W-:Y:S01]  /*4010*/  MOV R139, R83 ;  /* 0x00000053008b7202 */ /* 0x000fe20000000f00 */
[----:B------:R-:W-:Y:S01]  /*4020*/  IMAD.MOV.U32 R107, RZ, RZ, R115 ;  /* 0x000000ffff6b7224 */ /* 0x000fe200078e0073 */
[----:B------:R-:W-:Y:S01]  /*4030*/  MOV R115, R137 ;  /* 0x0000008900737202 */ /* 0x000fe20000000f00 */
[----:B------:R-:W-:-:S02]  /*4040*/  IMAD.MOV.U32 R114, RZ, RZ, R136 ;  /* 0x000000ffff727224 */ /* 0x000fc400078e0088 */
[----:B------:R-:W-:Y:S01]  /*4050*/  HMMA.16816.F32 R28, R4, R126, R8 ;  /* 0x0000007e041c723c */ /* 0x000fe20000001808 */
[----:B------:R-:W-:Y:S01]  /*4060*/  IMAD.MOV.U32 R136, RZ, RZ, R229 ;  /* 0x000000ffff887224 */ /* 0x000fe200078e00e5 */
[----:B------:R-:W-:Y:S01]  /*4070*/  MOV R137, R231 ;  /* 0x000000e700897202 */ /* 0x000fe20000000f00 */
[----:B------:R-:W2:Y:S01]  /*4080*/  LDL.LU R229, [R1+0xa8] ;  /* 0x0000a80001e57983 */ /* 0x000ea20000300800 */
[----:B------:R-:W-:Y:S01]  /*4090*/  IMAD.MOV.U32 R132, RZ, RZ, R233 ;  /* 0x000000ffff847224 */ /* 0x000fe200078e00e9 */
[----:B------:R-:W-:Y:S01]  /*40a0*/  MOV R83, R101 ;  /* 0x0000006500537202 */ /* 0x000fe20000000f00 */
[----:B------:R-:W-:Y:S01]  /*40b0*/  IMAD.MOV.U32 R138, RZ, RZ, R82 ;  /* 0x000000ffff8a7224 */ /* 0x000fe200078e0052 */
[----:B------:R-:W3:Y:S01]  /*40c0*/  LDL.LU R231, [R1+0xa4] ;  /* 0x0000a40001e77983 */ /* 0x000ee20000300800 */
[----:B------:R-:W-:Y:S02]  /*40d0*/  FFMA.FTZ R4, R63, c[0x0][0x23c], -R2 ;  /* 0x00008f003f047a23 */ /* 0x000fe40000010802 */
[----:B------:R-:W-:Y:S01]  /*40e0*/  IMAD.MOV.U32 R82, RZ, RZ, R100 ;  /* 0x000000ffff527224 */ /* 0x000fe200078e0064 */
[----:B------:R-:W4:Y:S01]  /*40f0*/  LDL.LU R233, [R1+0xa0] ;  /* 0x0000a00001e97983 */ /* 0x000f220000300800 */
[----:B------:R1:W-:Y:S01]  /*4100*/  MUFU.EX2 R204, R4 ;  /* 0x0000000400cc7308 */ /* 0x0003e20000000800 */
[----:B------:R-:W-:-:S02]  /*4110*/  IMAD.MOV.U32 R99, RZ, RZ, R133 ;  /* 0x000000ffff637224 */ /* 0x000fc400078e0085 */
[----:B------:R-:W-:Y:S02]  /*4120*/  IMAD.MOV.U32 R118, RZ, RZ, R94 ;  /* 0x000000ffff767224 */ /* 0x000fe400078e005e */
[----:B------:R-:W-:Y:S02]  /*4130*/  IMAD.MOV.U32 R119, RZ, RZ, R95 ;  /* 0x000000ffff777224 */ /* 0x000fe400078e005f */
[----:B------:R-:W-:Y:S02]  /*4140*/  IMAD.MOV.U32 R116, RZ, RZ, R92 ;  /* 0x000000ffff747224 */ /* 0x000fe400078e005c */
[----:B------:R-:W-:Y:S02]  /*4150*/  IMAD.MOV.U32 R117, RZ, RZ, R93 ;  /* 0x000000ffff757224 */ /* 0x000fe400078e005d */
[----:B-1----:R-:W-:-:S04]  /*4160*/  FFMA.FTZ R4, R62, c[0x0][0x23c], -R2 ;  /* 0x00008f003e047a23 */ /* 0x002fc80000010802 */
[----:B------:R1:W1:Y:S02]  /*4170*/  MUFU.EX2 R205, R4 ;  /* 0x0000000400cd7308 */ /* 0x0002640000000800 */
[----:B-1----:R-:W-:Y:S01]  /*4180*/  FFMA.FTZ R4, R61, c[0x0][0x23c], -R2 ;  /* 0x00008f003d047a23 */ /* 0x002fe20000010802 */
[----:B------:R-:W-:-:S05]  /*4190*/  F2FP.PACK_AB R8, R205, R204 ;  /* 0x000000cccd08723e */ /* 0x000fca00000000ff */
[----:B------:R1:W-:Y:S02]  /*41a0*/  MUFU.EX2 R206, R4 ;  /* 0x0000000400ce7308 */ /* 0x0003e40000000800 */
[----:B-1----:R-:W-:-:S06]  /*41b0*/  FFMA.FTZ R4, R60, c[0x0][0x23c], -R2 ;  /* 0x00008f003c047a23 */ /* 0x002fcc0000010802 */
        /* <DEDUP_REMOVED lines=13> */
[----:B------:R1:W-:Y:S01]  /*4290*/  MUFU.EX2 R50, R4 ;  /* 0x0000000400327308 */ /* 0x0003e20000000800 */
[----:B------:R-:W-:Y:S02]  /*42a0*/  IMAD.MOV.U32 R133, RZ, RZ, R235 ;  /* 0x000000ffff857224 */ /* 0x000fe400078e00eb */
[----:B------:R-:W2:Y:S01]  /*42b0*/  LDL.LU R235, [R1+0x9c] ;  /* 0x00009c0001eb7983 */ /* 0x000ea20000300800 */
[C---:B------:R-:W-:Y:S08]  /*42c0*/  HMMA.16816.F32 R172, R8.reuse, R20, R172 ;  /* 0x0000001408ac723c */ /* 0x040ff000000018ac */
[----:B------:R-:W-:Y:S01]  /*42d0*/  HMMA.16816.F32 R56, R8, R22, R56 ;  /* 0x000000160838723c */ /* 0x000fe20000001838 */
[----:B-1----:R-:W-:-:S04]  /*42e0*/  FFMA.FTZ R4, R171, c[0x0][0x23c], -R13 ;  /* 0x00008f00ab047a23 */ /* 0x002fc8000001080d */
[----:B------:R1:W-:Y:S02]  /*42f0*/  MUFU.EX2 R60, R4 ;  /* 0x00000004003c7308 */ /* 0x0003e40000000800 */
[----:B-1----:R-:W-:-:S06]  /*4300*/  FFMA.FTZ R4, R170, c[0x0][0x23c], -R13 ;  /* 0x00008f00aa047a23 */ /* 0x002fcc000001080d */
        /* <DEDUP_REMOVED lines=13> */
[----:B-1----:R-:W-:Y:S02]  /*43e0*/  F2FP.PACK_AB R4, R60, R50 ;  /* 0x000000323c04723e */ /* 0x002fe400000000ff */
[----:B------:R-:W-:-:S07]  /*43f0*/  F2FP.PACK_AB R7, R61, R51 ;  /* 0x000000333d07723e */ /* 0x000fce00000000ff */
[C---:B------:R-:W-:Y:S07]  /*4400*/  HMMA.16816.F32 R168, R4.reuse, R20, R212 ;  /* 0x0000001404a8723c */ /* 0x040fee00000018d4 */
[----:B------:R-:W-:Y:S01]  /*4410*/  IMAD.MOV.U32 R212, RZ, RZ, R134 ;  /* 0x000000ffffd47224 */ /* 0x000fe200078e0086 */
[----:B------:R-:W-:Y:S01]  /*4420*/  MOV R213, R135 ;  /* 0x0000008700d57202 */ /* 0x000fe20000000f00 */
[----:B------:R-:W-:Y:S01]  /*4430*/  IMAD.MOV.U32 R134, RZ, RZ, R82 ;  /* 0x000000ffff867224 */ /* 0x000fe200078e0052 */
[----:B------:R-:W-:Y:S01]  /*4440*/  HMMA.16816.F32 R176, R4, R22, R192 ;  /* 0x0000001604b0723c */ /* 0x000fe200000018c0 */
[----:B------:R-:W-:Y:S01]  /*4450*/  IMAD.MOV.U32 R135, RZ, RZ, R83 ;  /* 0x000000ffff877224 */ /* 0x000fe200078e0053 */
[----:B------:R-:W-:Y:S01]  /*4460*/  MOV R83, R113 ;  /* 0x0000007100537202 */ /* 0x000fe20000000f00 */
[----:B------:R-:W-:Y:S01]  /*4470*/  IMAD.MOV.U32 R82, RZ, RZ, R112 ;  /* 0x000000ffff527224 */ /* 0x000fe200078e0070 */
[----:B------:R-:W-:Y:S01]  /*4480*/  MOV R113, R236 ;  /* 0x000000ec00717202 */ /* 0x000fe20000000f00 */
[----:B------:R-:W-:Y:S01]  /*4490*/  IMAD.MOV.U32 R112, RZ, RZ, R15 ;  /* 0x000000ffff707224 */ /* 0x000fe200078e000f */
[----:B------:R-:W1:Y:S04]  /*44a0*/  LDSM.16.MT88.4 R20, [R224+0xd000] ;  /* 0x00d00000e014783b */ /* 0x000e680000004200 */
[----:B------:R1:W5:Y:S04]  /*44b0*/  LDL.LU R15, [R1+0x98] ;  /* 0x00009800010f7983 */ /* 0x0003680000300800 */
[----:B------:R-:W2:Y:S01]  /*44c0*/  LDL.LU R236, [R1+0x94] ;  /* 0x0000940001ec7983 */ /* 0x000ea20000300800 */
[----:B------:R-:W-:-:S02]  /*44d0*/  IMAD.MOV.U32 R195, RZ, RZ, R139 ;  /* 0x000000ffffc37224 */ /* 0x000fc400078e008b */
[----:B------:R-:W-:Y:S01]  /*44e0*/  IMAD.MOV.U32 R194, RZ, RZ, R138 ;  /* 0x000000ffffc27224 */ /* 0x000fe200078e008a */
[----:B------:R-:W-:Y:S01]  /*44f0*/  MOV R139, R99 ;  /* 0x00000063008b7202 */ /* 0x000fe20000000f00 */
[----:B------:R-:W-:Y:S01]  /*4500*/  IMAD.MOV.U32 R138, RZ, RZ, R98 ;  /* 0x000000ffff8a7224 */ /* 0x000fe200078e0062 */
[----:B------:R-:W-:Y:S01]  /*4510*/  MOV R193, R195 ;  /* 0x000000c300c17202 */ /* 0x000fe20000000f00 */
[----:B------:R-:W-:Y:S02]  /*4520*/  IMAD.MOV.U32 R98, RZ, RZ, R132 ;  /* 0x000000ffff627224 */ /* 0x000fe400078e0084 */
[----:B------:R-:W-:Y:S02]  /*4530*/  IMAD.MOV.U32 R99, RZ, RZ, R133 ;  /* 0x000000ffff637224 */ /* 0x000fe400078e0085 */
[----:B------:R-:W-:Y:S02]  /*4540*/  IMAD.MOV.U32 R133, RZ, RZ, R97 ;  /* 0x000000ffff857224 */ /* 0x000fe400078e0061 */
[----:B------:R-:W-:-:S02]  /*4550*/  IMAD.MOV.U32 R195, RZ, RZ, R213 ;  /* 0x000000ffffc37224 */ /* 0x000fc400078e00d5 */
[----:B------:R-:W-:Y:S02]  /*4560*/  IMAD.MOV.U32 R97, RZ, RZ, R241 ;  /* 0x000000ffff617224 */ /* 0x000fe400078e00f1 */
[----:B------:R-:W-:Y:S01]  /*4570*/  IMAD.MOV.U32 R213, RZ, RZ, R138 ;  /* 0x000000ffffd57224 */ /* 0x000fe200078e008a */
[----:B------:R-:W-:Y:S01]  /*4580*/  MOV R138, R135 ;  /* 0x00000087008a7202 */ /* 0x000fe20000000f00 */
[----:B------:R-:W-:Y:S02]  /*4590*/  IMAD.MOV.U32 R132, RZ, RZ, R96 ;  /* 0x000000ffff847224 */ /* 0x000fe400078e0060 */
[----:B------:R-:W-:Y:S02]  /*45a0*/  IMAD.MOV.U32 R135, RZ, RZ, R98 ;  /* 0x000000ffff877224 */ /* 0x000fe400078e0062 */
[----:B------:R-:W-:Y:S02]  /*45b0*/  IMAD.MOV.U32 R96, RZ, RZ, R243 ;  /* 0x000000ffff607224 */ /* 0x000fe400078e00f3 */
[----:B------:R-:W-:Y:S01]  /*45c0*/  IMAD.MOV.U32 R98, RZ, RZ, R83 ;  /* 0x000000ffff627224 */ /* 0x000fe200078e0053 */
[----:B------:R2:W5:Y:S01]  /*45d0*/  LDL.LU R243, [R1+0x90] ;  /* 0x0000900001f37983 */ /* 0x0005620000300800 */
[----:B------:R-:W-:Y:S01]  /*45e0*/  IMAD.MOV.U32 R83, RZ, RZ, R112 ;  /* 0x000000ffff537224 */ /* 0x000fe200078e0070 */
[----:B------:R-:W-:-:S02]  /*45f0*/  MOV R112, R97 ;  /* 0x0000006100707202 */ /* 0x000fc40000000f00 */
[----:B------:R2:W5:Y:S01]  /*4600*/  LDL.LU R241, [R1+0x8c] ;  /* 0x00008c0001f17983 */ /* 0x0005620000300800 */
[-C--:B-1----:R-:W-:Y:S03]  /*4610*/  HMMA.16816.F32 R68, R8, R20.reuse, R108 ;  /* 0x000000140844723c */ /* 0x082fe6000000186c */
[----:B------:R-:W2:Y:S05]  /*4620*/  LDL R97, [R1+0x4] ;  /* 0x0000040001617983 */ /* 0x000eaa0000100800 */
[C---:B------:R-:W-:Y:S08]  /*4630*/  HMMA.16816.F32 R72, R4.reuse, R20, R220 ;  /* 0x000000140448723c */ /* 0x040ff000000018dc */
[-C--:B------:R-:W-:Y:S08]  /*4640*/  HMMA.16816.F32 R76, R4, R22.reuse, R208 ;  /* 0x00000016044c723c */ /* 0x080ff000000018d0 */
[C---:B------:R-:W-:Y:S01]  /*4650*/  HMMA.16816.F32 R52, R8.reuse, R22, R52 ;  /* 0x000000160834723c */ /* 0x040fe20000001834 */
[----:B------:R-:W1:Y:S07]  /*4660*/  LDSM.16.MT88.4 R20, [R226+0xd000] ;  /* 0x00d00000e214783b */ /* 0x000e6e0000004200 */
[-C--:B-1----:R-:W-:Y:S08]  /*4670*/  HMMA.16816.F32 R84, R8, R20.reuse, R148 ;  /* 0x000000140854723c */ /* 0x082ff00000001894 */
[C---:B------:R-:W-:Y:S08]  /*4680*/  HMMA.16816.F32 R88, R4.reuse, R20, R88 ;  /* 0x000000140458723c */ /* 0x040ff00000001858 */
[-C--:B------:R-:W-:Y:S08]  /*4690*/  HMMA.16816.F32 R92, R4, R22.reuse, R216 ;  /* 0x00000016045c723c */ /* 0x080ff000000018d8 */
[----:B------:R-:W-:Y:S01]  /*46a0*/  HMMA.16816.F32 R44, R8, R22, R44 ;  /* 0x00000016082c723c */ /* 0x000fe2000000182c */
[----:B------:R-:W1:Y:S01]  /*46b0*/  LDSM.16.MT88.4 R20, [R225+0xd000] ;  /* 0x00d00000e114783b */ /* 0x000e620000004200 */
[----:B------:R-:W-:Y:S01]  /*46c0*/  IMAD.MOV.U32 R214, RZ, RZ, R114 ;  /* 0x000000ffffd67224 */ /* 0x000fe200078e0072 */
[----:B------:R-:W-:Y:S01]  /*46d0*/  MOV R127, R119 ;  /* 0x00000077007f7202 */ /* 0x000fe20000000f00 */
[----:B------:R-:W-:-:S04]  /*46e0*/  IMAD.MOV.U32 R126, RZ, RZ, R118 ;  /* 0x000000ffff7e7224 */ /* 0x000fc800078e0076 */
[----:B-1----:R-:W-:Y:S08]  /*46f0*/  HMMA.16816.F32 R108, R4, R22, R244 ;  /* 0x00000016046c723c */ /* 0x002ff000000018f4 */
[-C--:B------:R-:W-:Y:S08]  /*4700*/  HMMA.16816.F32 R100, R8, R20.reuse, R180 ;  /* 0x000000140864723c */ /* 0x080ff000000018b4 */
[----:B------:R-:W-:Y:S08]  /*4710*/  HMMA.16816.F32 R104, R4, R20, R104 ;  /* 0x000000140468723c */ /* 0x000ff00000001868 */
[----:B------:R-:W-:Y:S01]  /*4720*/  HMMA.16816.F32 R244, R8, R22, R40 ;  /* 0x0000001608f4723c */ /* 0x000fe20000001828 */
[----:B------:R-:W1:Y:S01]  /*4730*/  LDSM.16.MT88.4 R20, [R167+0xf000] ;  /* 0x00f00000a714783b */ /* 0x000e620000004200 */
[----:B------:R-:W-:-:S02]  /*4740*/  IMAD.MOV.U32 R223, RZ, RZ, R214 ;  /* 0x000000ffffdf7224 */ /* 0x000fc400078e00d6 */
[----:B------:R-:W-:Y:S01]  /*4750*/  IMAD.MOV.U32 R215, RZ, RZ, R115 ;  /* 0x000000ffffd77224 */ /* 0x000fe200078e0073 */
[----:B------:R-:W-:Y:S01]  /*4760*/  MOV R115, R117 ;  /* 0x0000007500737202 */ /* 0x000fe20000000f00 */
[----:B------:R-:W-:Y:S01]  /*4770*/  IMAD.MOV.U32 R114, RZ, RZ, R116 ;  /* 0x000000ffff727224 */ /* 0x000fe200078e0074 */
[----:B------:R-:W-:Y:S01]  /*4780*/  MOV R40, R223 ;  /* 0x000000df00287202 */ /* 0x000fe20000000f00 */
[----:B------:R-:W-:Y:S02]  /*4790*/  IMAD.MOV.U32 R192, RZ, RZ, R194 ;  /* 0x000000ffffc07224 */ /* 0x000fe400078e00c2 */
[----:B------:R-:W-:Y:S01]  /*47a0*/  IMAD.MOV.U32 R194, RZ, RZ, R212 ;  /* 0x000000ffffc27224 */ /* 0x000fe200078e00d4 */
[----:B------:R-:W-:Y:S01]  /*47b0*/  MOV R212, R215 ;  /* 0x000000d700d47202 */ /* 0x000fe20000000f00 */
[----:B------:R-:W-:Y:S01]  /*47c0*/  IMAD.MOV.U32 R214, RZ, RZ, R139 ;  /* 0x000000ffffd67224 */ /* 0x000fe200078e008b */
[-C--:B-1----:R-:W-:Y:S08]  /*47d0*/  HMMA.16816.F32 R116, R8, R20.reuse, R152 ;  /* 0x000000140874723c */ /* 0x082ff00000001898 */
[C---:B------:R-:W-:Y:S08]  /*47e0*/  HMMA.16816.F32 R120, R4.reuse, R20, R120 ;  /* 0x000000140478723c */ /* 0x040ff00000001878 */
[-C--:B------:R-:W-:Y:S08]  /*47f0*/  HMMA.16816.F32 R124, R4, R22.reuse, R124 ;  /* 0x00000016047c723c */ /* 0x080ff0000000187c */
        /* <DEDUP_REMOVED lines=8> */
[----:B------:R-:W-:Y:S02]  /*4880*/  IMAD.MOV.U32 R218, RZ, RZ, R139 ;  /* 0x000000ffffda7224 */ /* 0x000fe400078e008b */
[----:B------:R-:W-:Y:S01]  /*4890*/  IMAD.MOV.U32 R219, RZ, RZ, R134 ;  /* 0x000000ffffdb7224 */ /* 0x000fe200078e0086 */
[----:B------:R-:W-:Y:S01]  /*48a0*/  MOV R138, R135 ;  /* 0x00000087008a7202 */ /* 0x000fe20000000f00 */
[----:B------:R-:W-:Y:S01]  /*48b0*/  IMAD.MOV.U32 R115, RZ, RZ, R82 ;  /* 0x000000ffff737224 */ /* 0x000fe200078e0052 */
[----:B------:R-:W-:Y:S01]  /*48c0*/  MOV R82, R133 ;  /* 0x0000008500527202 */ /* 0x000fe20000000f00 */
[----:B------:R-:W-:-:S02]  /*48d0*/  IMAD.MOV.U32 R139, RZ, RZ, R114 ;  /* 0x000000ffff8b7224 */ /* 0x000fc400078e0072 */
[----:B------:R-:W-:Y:S02]  /*48e0*/  IMAD.MOV.U32 R99, RZ, RZ, R132 ;  /* 0x000000ffff637224 */ /* 0x000fe400078e0084 */
[----:B------:R-:W-:Y:S02]  /*48f0*/  IMAD.MOV.U32 R133, RZ, RZ, R96 ;  /* 0x000000ffff857224 */ /* 0x000fe400078e0060 */
[----:B------:R-:W-:-:S03]  /*4900*/  IMAD.MOV.U32 R132, RZ, RZ, R113 ;  /* 0x000000ffff847224 */ /* 0x000fc600078e0071 */
[----:B------:R-:W-:Y:S01]  /*4910*/  MOV R182, R133 ;  /* 0x0000008500b67202 */ /* 0x000fe20000000f00 */
[----:B------:R-:W-:Y:S01]  /*4920*/  IMAD.MOV.U32 R181, RZ, RZ, R132 ;  /* 0x000000ffffb57224 */ /* 0x000fe200078e0084 */
[-C--:B-1----:R-:W-:Y:S08]  /*4930*/  HMMA.16816.F32 R32, R4, R22.reuse, R216 ;  /* 0x000000160420723c */ /* 0x082ff000000018d8 */
[C---:B------:R-:W-:Y:S01]  /*4940*/  HMMA.16816.F32 R216, R8.reuse, R22, R24 ;  /* 0x0000001608d8723c */ /* 0x040fe20000001818 */
[----:B------:R-:W1:Y:S07]  /*4950*/  LDSM.16.MT88.4 R24, [R226+0xf000] ;  /* 0x00f00000e218783b */ /* 0x000e6e0000004200 */
[-C--:B------:R-:W-:Y:S08]  /*4960*/  HMMA.16816.F32 R132, R8, R20.reuse, R156 ;  /* 0x000000140884723c */ /* 0x080ff0000000189c */
[----:B------:R-:W-:Y:S01]  /*4970*/  HMMA.16816.F32 R136, R4, R20, R136 ;  /* 0x000000140488723c */ /* 0x000fe20000001888 */
[----:B------:R-:W4:Y:S01]  /*4980*/  LDSM.16.MT88.4 R20, [R225+0xf000] ;  /* 0x00f00000e114783b */ /* 0x000f220000004200 */
[----:B------:R-:W-:Y:S01]  /*4990*/  IMAD.MOV.U32 R41, RZ, RZ, R212 ;  /* 0x000000ffff297224 */ /* 0x000fe200078e00d4 */
[----:B------:R-:W-:Y:S01]  /*49a0*/  MOV R150, R99 ;  /* 0x0000006300967202 */ /* 0x000fe20000000f00 */
[----:B------:R-:W-:-:S02]  /*49b0*/  IMAD.MOV.U32 R42, RZ, RZ, R213 ;  /* 0x000000ffff2a7224 */ /* 0x000fc400078e00d5 */
[----:B------:R-:W-:Y:S02]  /*49c0*/  IMAD.MOV.U32 R43, RZ, RZ, R214 ;  /* 0x000000ffff2b7224 */ /* 0x000fe400078e00d6 */
[----:B------:R-:W-:Y:S02]  /*49d0*/  IMAD.MOV.U32 R148, RZ, RZ, R115 ;  /* 0x000000ffff947224 */ /* 0x000fe400078e0073 */
[----:B------:R-:W-:Y:S02]  /*49e0*/  IMAD.MOV.U32 R149, RZ, RZ, R98 ;  /* 0x000000ffff957224 */ /* 0x000fe400078e0062 */
[----:B------:R-:W-:Y:S02]  /*49f0*/  IMAD.MOV.U32 R151, RZ, RZ, R82 ;  /* 0x000000ffff977224 */ /* 0x000fe400078e0052 */
[----:B------:R-:W-:Y:S02]  /*4a00*/  IMAD.MOV.U32 R180, RZ, RZ, R83 ;  /* 0x000000ffffb47224 */ /* 0x000fe400078e0053 */
[----:B------:R-:W-:-:S02]  /*4a10*/  IMAD.MOV.U32 R183, RZ, RZ, R112 ;  /* 0x000000ffffb77224 */ /* 0x000fc400078e0070 */
[----:B------:R-:W-:Y:S01]  /*4a20*/  IMAD.MOV.U32 R211, RZ, RZ, R19 ;  /* 0x000000ffffd37224 */ /* 0x000fe200078e0013 */
[----:B---3--:R-:W-:Y:S01]  /*4a30*/  MOV R213, R231 ;  /* 0x000000e700d57202 */ /* 0x008fe20000000f00 */
[----:B--2---:R-:W-:Y:S01]  /*4a40*/  IMAD.MOV.U32 R214, RZ, RZ, R229 ;  /* 0x000000ffffd67224 */ /* 0x004fe200078e00e5 */
[----:B-1----:R-:W-:Y:S01]  /*4a50*/  HMMA.16816.F32 R152, R4, R26, R40 ;  /* 0x0000001a0498723c */ /* 0x002fe20000001828 */
[----:B----4-:R-:W-:Y:S02]  /*4a60*/  IMAD.MOV.U32 R212, RZ, RZ, R233 ;  /* 0x000000ffffd47224 */ /* 0x010fe400078e00e9 */
[----:B------:R-:W-:-:S05]  /*4a70*/  IMAD.MOV.U32 R215, RZ, RZ, R228 ;  /* 0x000000ffffd77224 */ /* 0x000fca00078e00e4 */
[C---:B------:R-:W-:Y:S08]  /*4a80*/  HMMA.16816.F32 R148, R4.reuse, R24, R148 ;  /* 0x000000180494723c */ /* 0x040ff00000001894 */
[C---:B------:R-:W-:Y:S08]  /*4a90*/  HMMA.16816.F32 R192, R4.reuse, R20, R192 ;  /* 0x0000001404c0723c */ /* 0x040ff000000018c0 */
[----:B------:R-:W-:Y:S07]  /*4aa0*/  HMMA.16816.F32 R40, R4, R22, R180 ;  /* 0x000000160428723c */ /* 0x000fee00000018b4 */
[----:B------:R-:W-:-:S02]  /*4ab0*/  FFMA.FTZ R4, R145, c[0x0][0x23c], -R2 ;  /* 0x00008f0091047a23 */ /* 0x000fc40000010802 */
[----:B------:R-:W-:Y:S02]  /*4ac0*/  IMAD.MOV.U32 R183, RZ, RZ, R211 ;  /* 0x000000ffffb77224 */ /* 0x000fe400078e00d3 */
[----:B------:R-:W-:Y:S01]  /*4ad0*/  HMMA.16816.F32 R208, R8, R26, R36 ;  /* 0x0000001a08d0723c */ /* 0x000fe20000001824 */
[----:B------:R-:W-:Y:S01]  /*4ae0*/  IMAD.MOV.U32 R159, RZ, RZ, R212 ;  /* 0x000000ffff9f7224 */ /* 0x000fe200078e00d4 */
[----:B------:R-:W-:Y:S01]  /*4af0*/  MOV R181, R214 ;  /* 0x000000d600b57202 */ /* 0x000fe20000000f00 */
[----:B------:R-:W-:-:S05]  /*4b00*/  IMAD.MOV.U32 R180, RZ, RZ, R213 ;  /* 0x000000ffffb47224 */ /* 0x000fca00078e00d5 */
[----:B------:R-:W-:Y:S01]  /*4b10*/  HMMA.16816.F32 R36, R8, R22, R28 ;  /* 0x000000160824723c */ /* 0x000fe2000000181c */
[----:B------:R1:W-:Y:S01]  /*4b20*/  MUFU.EX2 R23, R4 ;  /* 0x0000000400177308 */ /* 0x0003e20000000800 */
[----:B------:R-:W-:-:S06]  /*4b30*/  IMAD.MOV.U32 R182, RZ, RZ, R215 ;  /* 0x000000ffffb67224 */ /* 0x000fcc00078e00d7 */
[----:B------:R-:W-:Y:S01]  /*4b40*/  HMMA.16816.F32 R212, R8, R24, R188 ;  /* 0x0000001808d4723c */ /* 0x000fe200000018bc */
[----:B-1----:R-:W-:-:S04]  /*4b50*/  FFMA.FTZ R4, R144, c[0x0][0x23c], -R2 ;  /* 0x00008f0090047a23 */ /* 0x002fc80000010802 */
[----:B------:R1:W-:Y:S03]  /*4b60*/  MUFU.EX2 R25, R4 ;  /* 0x0000000400197308 */ /* 0x0003e60000000800 */
[----:B------:R-:W-:Y:S01]  /*4b70*/  HMMA.16816.F32 R188, R8, R20, R184 ;  /* 0x0000001408bc723c */ /* 0x000fe200000018b8 */
[----:B------:R-:W-:Y:S02]  /*4b80*/  IMAD.MOV.U32 R96, RZ, RZ, R14 ;  /* 0x000000ffff607224 */ /* 0x000fe400078e000e */
[--C-:B-1----:R-:W-:Y:S02]  /*4b90*/  FFMA.FTZ R4, R146, c[0x0][0x23c], -R2.reuse ;  /* 0x00008f0092047a23 */ /* 0x102fe40000010802 */
[----:B------:R-:W-:-:S04]  /*4ba0*/  FFMA.FTZ R2, R143, c[0x0][0x23c], -R2 ;  /* 0x00008f008f027a23 */ /* 0x000fc80000010802 */
[----:B------:R1:W-:Y:S01]  /*4bb0*/  MUFU.EX2 R28, R2 ;  /* 0x00000002001c7308 */ /* 0x0003e20000000800 */
[----:B------:R-:W-:-:S04]  /*4bc0*/  IMAD.MOV.U32 R14, RZ, RZ, R239 ;  /* 0x000000ffff0e7224 */ /* 0x000fc800078e00ef */
[----:B------:R-:W-:Y:S02]  /*4bd0*/  IMAD.MOV.U32 R82, RZ, RZ, R14 ;  /* 0x000000ffff527224 */ /* 0x000fe400078e000e */
[----:B-1----:R-:W-:-:S04]  /*4be0*/  FFMA.FTZ R2, R129, c[0x0][0x23c], -R0 ;  /* 0x00008f0081027a23 */ /* 0x002fc80000010800 */
[----:B------:R1:W-:Y:S01]  /*4bf0*/  MUFU.EX2 R20, R2 ;  /* 0x0000000200147308 */ /* 0x0003e20000000800 */
[----:B------:R-:W-:Y:S01]  /*4c00*/  IMAD.MOV.U32 R14, RZ, RZ, R236 ;  /* 0x000000ffff0e7224 */ /* 0x000fe200078e00ec */
[----:B------:R-:W-:Y:S01]  /*4c10*/  MOV R19, R235 ;  /* 0x000000eb00137202 */ /* 0x000fe20000000f00 */
[----:B-1----:R-:W-:-:S05]  /*4c20*/  FFMA.FTZ R2, R67, c[0x0][0x23c], -R0 ;  /* 0x00008f0043027a23 */ /* 0x002fca0000010800 */
[----:B------:R1:W2:Y:S02]  /*4c30*/  MUFU.EX2 R22, R2 ;  /* 0x0000000200167308 */ /* 0x0002a40000000800 */
[--C-:B-1----:R-:W-:Y:S02]  /*4c40*/  FFMA.FTZ R2, R128, c[0x0][0x23c], -R0.reuse ;  /* 0x00008f0080027a23 */ /* 0x102fe40000010800 */
[----:B------:R-:W-:-:S04]  /*4c50*/  FFMA.FTZ R0, R130, c[0x0][0x23c], -R0 ;  /* 0x00008f0082007a23 */ /* 0x000fc80000010800 */
[----:B------:R1:W-:Y:S01]  /*4c60*/  MUFU.EX2 R26, R0 ;  /* 0x00000000001a7308 */ /* 0x0003e20000000800 */
[----:B------:R-:W-:Y:S02]  /*4c70*/  IMAD.MOV.U32 R113, RZ, RZ, R240 ;  /* 0x000000ffff717224 */ /* 0x000fe400078e00f0 */
[----:B------:R-:W-:Y:S02]  /*4c80*/  FFMA.FTZ R6, R182, c[0x0][0x23c], -R12 ;  /* 0x00008f00b6067a23 */ /* 0x000fe4000001080c */
[----:B------:R-:W-:Y:S02]  /*4c90*/  IMAD.MOV.U32 R157, RZ, RZ, R80 ;  /* 0x000000ffff9d7224 */ /* 0x000fe400078e0050 */
[----:B------:R-:W-:Y:S02]  /*4ca0*/  IMAD.MOV.U32 R158, RZ, RZ, R81 ;  /* 0x000000ffff9e7224 */ /* 0x000fe400078e0051 */
[----:B------:R-:W-:Y:S02]  /*4cb0*/  IMAD.MOV.U32 R185, RZ, RZ, R82 ;  /* 0x000000ffffb97224 */ /* 0x000fe400078e0052 */
[----:B------:R-:W-:-:S02]  /*4cc0*/  FFMA.FTZ R8, R203, c[0x0][0x23c], -R12 ;  /* 0x00008f00cb087a23 */ /* 0x000fc4000001080c */
[----:B------:R-:W-:Y:S01]  /*4cd0*/  FFMA.FTZ R7, R202, c[0x0][0x23c], -R12 ;  /* 0x00008f00ca077a23 */ /* 0x000fe2000001080c */
[----:B------:R-:W3:Y:S01]  /*4ce0*/  MUFU.EX2 R27, R4 ;  /* 0x00000004001b7308 */ /* 0x000ee20000000800 */
[----:B-1----:R-:W-:Y:S01]  /*4cf0*/  FFMA.FTZ R0, R14, c[0x0][0x23c], -R13 ;  /* 0x00008f000e007a23 */ /* 0x002fe2000001080d */
[----:B------:R-:W-:Y:S01]  /*4d00*/  MOV R99, R238 ;  /* 0x000000ee00637202 */ /* 0x000fe20000000f00 */
[----:B------:R-:W-:Y:S01]  /*4d10*/  FADD.FTZ R5, R201, R199 ;  /* 0x000000c7c9057221 */ /* 0x000fe20000010000 */
[----:B------:R-:W-:Y:S01]  /*4d20*/  MOV R156, R97 ;  /* 0x00000061009c7202 */ /* 0x000fe20000000f00 */
[----:B------:R-:W-:Y:S01]  /*4d30*/  IMAD.MOV.U32 R98, RZ, RZ, R237 ;  /* 0x000000ffff627224 */ /* 0x000fe200078e00ed */
[----:B------:R1:W5:Y:S02]  /*4d40*/  LDL.LU R240, [R1+0x88] ;  /* 0x0000880001f07983 */ /* 0x0003640000300800 */
[----:B------:R4:W-:Y:S01]  /*4d50*/  MUFU.EX2 R14, R0 ;  /* 0x00000000000e7308 */ /* 0x0009e20000000800 */
[----:B------:R-:W-:-:S07]  /*4d60*/  IMAD.MOV.U32 R83, RZ, RZ, R113 ;  /* 0x000000ffff537224 */ /* 0x000fce00078e0071 */
[----:B------:R-:W1:Y:S08]  /*4d70*/  MUFU.EX2 R24, R2 ;  /* 0x0000000200187308 */ /* 0x000e700000000800 */
[----:B------:R-:W-:Y:S01]  /*4d80*/  MUFU.EX2 R10, R8 ;  /* 0x00000008000a7308 */ /* 0x000fe20000000800 */
[----:B----4-:R-:W-:-:S07]  /*4d90*/  FFMA.FTZ R0, R19, c[0x0][0x23c], -R13 ;  /* 0x00008f0013007a23 */ /* 0x010fce000001080d */
[----:B------:R-:W-:Y:S01]  /*4da0*/  MUFU.EX2 R11, R7 ;  /* 0x00000007000b7308 */ /* 0x000fe20000000800 */
[----:B------:R-:W-:Y:S01]  /*4db0*/  FADD.FTZ R4, R197, R196 ;  /* 0x000000c4c5047221 */ /* 0x000fe20000010000 */
[----:B------:R-:W-:Y:S01]  /*4dc0*/  MOV R184, R99 ;  /* 0x0000006300b87202 */ /* 0x000fe20000000f00 */
[----:B------:R-:W-:Y:S01]  /*4dd0*/  FADD.FTZ R5, R200, R5 ;  /* 0x00000005c8057221 */ /* 0x000fe20000010000 */
[----:B--2---:R-:W-:Y:S01]  /*4de0*/  F2FP.PACK_AB R201, R22, R20 ;  /* 0x0000001416c9723e */ /* 0x004fe200000000ff */
[----:B------:R-:W-:Y:S01]  /*4df0*/  IMAD.MOV.U32 R31, RZ, RZ, R98 ;  /* 0x000000ffff1f7224 */ /* 0x000fe200078e0062 */
[----:B---3--:R-:W-:Y:S01]  /*4e00*/  F2FP.PACK_AB R202, R28, R27 ;  /* 0x0000001b1cca723e */ /* 0x008fe200000000ff */
[----:B------:R-:W-:Y:S01]  /*4e10*/  IMAD.MOV.U32 R114, RZ, RZ, R234 ;  /* 0x000000ffff727224 */ /* 0x000fe200078e00ea */
[----:B------:R2:W3:Y:S01]  /*4e20*/  MUFU.EX2 R19, R0 ;  /* 0x0000000000137308 */ /* 0x0004e20000000800 */
[----:B------:R-:W-:Y:S01]  /*4e30*/  IMAD.MOV.U32 R186, RZ, RZ, R83 ;  /* 0x000000ffffba7224 */ /* 0x000fe200078e0053 */
[----:B------:R4:W5:Y:S04]  /*4e40*/  LDL.LU R239, [R1+0x84] ;  /* 0x0000840001ef7983 */ /* 0x0009680000300800 */
[----:B------:R-:W4:Y:S01]  /*4e50*/  LDSM.16.MT88.4 R80, [R224+0xd800] ;  /* 0x00d80000e050783b */ /* 0x000f220000004200 */
[----:B--2---:R-:W-:Y:S01]  /*4e60*/  FFMA.FTZ R0, R159, c[0x0][0x23c], -R13 ;  /* 0x00008f009f007a23 */ /* 0x004fe2000001080d */
[----:B------:R-:W-:Y:S01]  /*4e70*/  F2FP.PACK_AB R200, R25, R23 ;  /* 0x0000001719c8723e */ /* 0x000fe200000000ff */
[----:B------:R-:W-:Y:S01]  /*4e80*/  FADD.FTZ R4, R198, R4 ;  /* 0x00000004c6047221 */ /* 0x000fe20000010000 */
[----:B-1----:R-:W-:Y:S01]  /*4e90*/  F2FP.PACK_AB R203, R26, R24 ;  /* 0x000000181acb723e */ /* 0x002fe200000000ff */
[----:B------:R1:W-:Y:S01]  /*4ea0*/  MUFU.EX2 R21, R0 ;  /* 0x0000000000157308 */ /* 0x0003e20000000800 */
[----:B------:R-:W-:Y:S01]  /*4eb0*/  IMAD.MOV.U32 R159, RZ, RZ, R183 ;  /* 0x000000ffff9f7224 */ /* 0x000fe200078e00b7 */
[----:B---3--:R-:W-:Y:S01]  /*4ec0*/  F2FP.PACK_AB R196, R19, R14 ;  /* 0x0000000e13c4723e */ /* 0x008fe200000000ff */
[----:B------:R-:W-:Y:S01]  /*4ed0*/  FADD.FTZ R2, R141, R140 ;  /* 0x0000008c8d027221 */ /* 0x000fe20000010000 */
[----:B------:R-:W-:Y:S01]  /*4ee0*/  F2FP.PACK_AB R199, R11, R10 ;  /* 0x0000000a0bc7723e */ /* 0x000fe200000000ff */
[----:B------:R-:W-:Y:S01]  /*4ef0*/  IMAD.MOV.U32 R115, RZ, RZ, R232 ;  /* 0x000000ffff737224 */ /* 0x000fe200078e00e8 */
[----:B------:R-:W-:Y:S01]  /*4f00*/  MOV R113, R227 ;  /* 0x000000e300717202 */ /* 0x000fe20000000f00 */
[----:B------:R-:W-:-:S02]  /*4f10*/  IMAD.MOV.U32 R112, RZ, RZ, R230 ;  /* 0x000000ffff707224 */ /* 0x000fc400078e00e6 */
[----:B------:R-:W-:Y:S02]  /*4f20*/  FADD.FTZ R29, R31, R5 ;  /* 0x000000051f1d7221 */ /* 0x000fe40000010000 */
[----:B------:R-:W-:Y:S01]  /*4f30*/  IMAD.MOV.U32 R187, RZ, RZ, R96 ;  /* 0x000000ffffbb7224 */ /* 0x000fe200078e0060 */
[----:B------:R-:W-:Y:S01]  /*4f40*/  MOV R67, R186 ;  /* 0x000000ba00437202 */ /* 0x000fe20000000f00 */
[----:B------:R2:W5:Y:S01]  /*4f50*/  LDL.LU R238, [R1+0x80] ;  /* 0x0000800001ee7983 */ /* 0x0005620000300800 */
[----:B-1----:R-:W-:-:S03]  /*4f60*/  FFMA.FTZ R0, R180, c[0x0][0x23c], -R13 ;  /* 0x00008f00b4007a23 */ /* 0x002fc6000001080d */
[----:B------:R-:W1:Y:S01]  /*4f70*/  LDSM.16.MT88.4 R96, [R226+0xd800] ;  /* 0x00d80000e260783b */ /* 0x000e620000004200 */
[----:B------:R3:W2:Y:S01]  /*4f80*/  MUFU.EX2 R13, R0 ;  /* 0x00000000000d7308 */ /* 0x0006a20000000800 */
[----:B------:R-:W-:Y:S02]  /*4f90*/  FADD.FTZ R2, R142, R2 ;  /* 0x000000028e027221 */ /* 0x000fe40000010000 */
[----:B------:R1:W5:Y:S01]  /*4fa0*/  LDL.LU R237, [R1+0x7c] ;  /* 0x00007c0001ed7983 */ /* 0x0003620000300800 */
[----:B---3--:R-:W-:Y:S01]  /*4fb0*/  FFMA.FTZ R0, R181, c[0x0][0x23c], -R12 ;  /* 0x00008f00b5007a23 */ /* 0x008fe2000001080c */
[----:B--2---:R-:W-:Y:S02]  /*4fc0*/  F2FP.PACK_AB R198, R13, R21 ;  /* 0x000000150dc6723e */ /* 0x004fe400000000ff */
[----:B------:R-:W2:Y:S01]  /*4fd0*/  LDSM.16.MT88.4 R180, [R167+0xd800] ;  /* 0x00d80000a7b4783b */ /* 0x000ea20000004200 */
[----:B------:R3:W-:Y:S01]  /*4fe0*/  MUFU.EX2 R12, R6 ;  /* 0x00000006000c7308 */ /* 0x0007e20000000800 */
[----:B------:R-:W-:Y:S01]  /*4ff0*/  FADD.FTZ R8, R184, R4 ;  /* 0x00000004b8087221 */ /* 0x000fe20000010000 */
[----:B----4-:R-:W-:Y:S01]  /*5000*/  HMMA.16816.F32 R68, R200, R80, R68 ;  /* 0x00000050c844723c */ /* 0x010fe20000001844 */
[----:B------:R-:W-:Y:S01]  /*5010*/  FADD.FTZ R30, R147, R2 ;  /* 0x00000002931e7221 */ /* 0x000fe20000010000 */
[----:B------:R4:W5:Y:S04]  /*5020*/  LDL.LU R236, [R1+0x78] ;  /* 0x0000780001ec7983 */ /* 0x0009680000300800 */
[----:B------:R-:W4:Y:S01]  /*5030*/  MUFU.EX2 R9, R0 ;  /* 0x0000000000097308 */ /* 0x000f220000000800 */
[----:B------:R-:W-:Y:S01]  /*5040*/  LDSM.16.MT88.4 R144, [R224+0xf800] ;  /* 0x00f80000e090783b */ /* 0x000fe20000004200 */
[----:B------:R-:W-:-:S03]  /*5050*/  IMAD.MOV.U32 R31, RZ, RZ, R185 ;  /* 0x000000ffff1f7224 */ /* 0x000fc600078e00b9 */
[----:B------:R2:W5:Y:S04]  /*5060*/  LDL.LU R235, [R1+0x74] ;  /* 0x0000740001eb7983 */ /* 0x0005680000300800 */
[----:B---3--:R-:W3:Y:S01]  /*5070*/  LDSM.16.MT88.4 R4, [R225+0xf800] ;  /* 0x00f80000e104783b */ /* 0x008ee20000004200 */
[----:B-1----:R-:W-:Y:S03]  /*5080*/  HMMA.16816.F32 R84, R200, R96, R84 ;  /* 0x00000060c854723c */ /* 0x002fe60000001854 */
[----:B------:R1:W5:Y:S01]  /*5090*/  LDL.LU R234, [R1+0x70] ;  /* 0x0000700001ea7983 */ /* 0x0003620000300800 */
[----:B----4-:R-:W-:Y:S01]  /*50a0*/  F2FP.PACK_AB R197, R12, R9 ;  /* 0x000000090cc5723e */ /* 0x010fe200000000ff */
[----:B------:R-:W-:-:S02]  /*50b0*/  FADD.FTZ R0, R65, R64 ;  /* 0x0000004041007221 */ /* 0x000fc40000010000 */
[----:B------:R1:W5:Y:S02]  /*50c0*/  LDL.LU R233, [R1+0x6c] ;  /* 0x00006c0001e97983 */ /* 0x0003640000300800 */
[----:B------:R-:W-:Y:S02]  /*50d0*/  FADD.FTZ R0, R66, R0 ;  /* 0x0000000042007221 */ /* 0x000fe40000010000 */
[----:B------:R1:W5:Y:S01]  /*50e0*/  LDL.LU R232, [R1+0x68] ;  /* 0x0000680001e87983 */ /* 0x0003620000300800 */
[----:B------:R-:W-:Y:S01]  /*50f0*/  HMMA.16816.F32 R72, R196, R80, R72 ;  /* 0x00000050c448723c */ /* 0x000fe20000001848 */
[----:B------:R-:W-:Y:S02]  /*5100*/  IMAD.MOV.U32 R65, RZ, RZ, R156 ;  /* 0x000000ffff417224 */ /* 0x000fe400078e009c */
[----:B------:R-:W-:Y:S01]  /*5110*/  FADD.FTZ R2, R131, R0 ;  /* 0x0000000083027221 */ /* 0x000fe20000010000 */
[----:B------:R1:W5:Y:S01]  /*5120*/  LDL.LU R231, [R1+0x64] ;  /* 0x0000640001e77983 */ /* 0x0003620000300800 */
[----:B------:R-:W-:-:S03]  /*5130*/  IMAD.MOV.U32 R66, RZ, RZ, R157 ;  /* 0x000000ffff427224 */ /* 0x000fc600078e009d */
[-C--:B--2---:R-:W-:Y:S01]  /*5140*/  HMMA.16816.F32 R172, R200, R180.reuse, R172 ;  /* 0x000000b4c8ac723c */ /* 0x084fe200000018ac */
[----:B------:R-:W2:Y:S07]  /*5150*/  LDSM.16.MT88.4 R128, [R167+0xf800] ;  /* 0x00f80000a780783b */ /* 0x000eae0000004200 */
[C---:B------:R-:W-:Y:S08]  /*5160*/  HMMA.16816.F32 R168, R196.reuse, R180, R168 ;  /* 0x000000b4c4a8723c */ /* 0x040ff000000018a8 */
[C---:B------:R-:W-:Y:S08]  /*5170*/  HMMA.16816.F32 R176, R196.reuse, R182, R176 ;  /* 0x000000b6c4b0723c */ /* 0x040ff000000018b0 */
[----:B------:R-:W-:Y:S01]  /*5180*/  HMMA.16816.F32 R76, R196, R82, R76 ;  /* 0x00000052c44c723c */ /* 0x000fe2000000184c */
[----:B------:R-:W-:Y:S01]  /*5190*/  FADD.FTZ R0, R251, R30 ;  /* 0x0000001efb007221 */ /* 0x000fe20000010000 */
[----:B------:R1:W5:Y:S01]  /*51a0*/  LDL.LU R230, [R1+0x60] ;  /* 0x0000600001e67983 */ /* 0x0003620000300800 */
[----:B------:R-:W-:-:S02]  /*51b0*/  FADD.FTZ R2, R242, R2 ;  /* 0x00000002f2027221 */ /* 0x000fc40000010000 */
[----:B------:R-:W-:Y:S01]  /*51c0*/  IMAD.MOV.U32 R64, RZ, RZ, R187 ;  /* 0x000000ffff407224 */ /* 0x000fe200078e00bb */
[----:B------:R1:W5:Y:S02]  /*51d0*/  LDL.LU R229, [R1+0x5c] ;  /* 0x00005c0001e57983 */ /* 0x0003640000300800 */
[C---:B------:R-:W-:Y:S08]  /*51e0*/  HMMA.16816.F32 R180, R200.reuse, R182, R56 ;  /* 0x000000b6c8b4723c */ /* 0x040ff00000001838 */
[----:B------:R-:W-:Y:S01]  /*51f0*/  HMMA.16816.F32 R80, R200, R82, R52 ;  /* 0x00000052c850723c */ /* 0x000fe20000001834 */
[----:B------:R-:W-:Y:S01]  /*5200*/  MOV R59, R158 ;  /* 0x0000009e003b7202 */ /* 0x000fe20000000f00 */
[----:B------:R-:W-:Y:S01]  /*5210*/  IMAD.MOV.U32 R58, RZ, RZ, R159 ;  /* 0x000000ffff3a7224 */ /* 0x000fe200078e009f */
[----:B------:R1:W5:Y:S01]  /*5220*/  LDL.LU R228, [R1+0x58] ;  /* 0x0000580001e47983 */ /* 0x0003620000300800 */
[----:B------:R-:W-:-:S02]  /*5230*/  IMAD.MOV.U32 R57, RZ, RZ, R114 ;  /* 0x000000ffff397224 */ /* 0x000fc400078e0072 */
[----:B------:R-:W-:Y:S01]  /*5240*/  IMAD.MOV.U32 R56, RZ, RZ, R115 ;  /* 0x000000ffff387224 */ /* 0x000fe200078e0073 */
[----:B------:R-:W-:Y:S01]  /*5250*/  MOV R55, R112 ;  /* 0x0000007000377202 */ /* 0x000fe20000000f00 */
[----:B------:R-:W-:Y:S01]  /*5260*/  IMAD.MOV.U32 R54, RZ, RZ, R113 ;  /* 0x000000ffff367224 */ /* 0x000fe200078e0071 */
[----:B------:R-:W-:Y:S04]  /*5270*/  LDSM.16.MT88.4 R156, [R226+0xf800] ;  /* 0x00f80000e29c783b */ /* 0x000fe80000004200 */
[----:B------:R-:W4:Y:S01]  /*5280*/  LDSM.16.MT88.4 R112, [R225+0xd800] ;  /* 0x00d80000e170783b */ /* 0x000f220000004200 */
[-C--:B---3--:R-:W-:Y:S01]  /*5290*/  HMMA.16816.F32 R192, R196, R4.reuse, R192 ;  /* 0x00000004c4c0723c */ /* 0x088fe200000018c0 */
[----:B------:R-:W-:Y:S02]  /*52a0*/  FADD.FTZ R8, R55, R8 ;  /* 0x0000000837087221 */ /* 0x000fe40000010000 */
[----:B------:R-:W-:Y:S01]  /*52b0*/  FADD.FTZ R2, R248, R2 ;  /* 0x00000002f8027221 */ /* 0x000fe20000010000 */
[----:B------:R1:W5:Y:S04]  /*52c0*/  LDL.LU R227, [R1+0x54] ;  /* 0x0000540001e37983 */ /* 0x0003680000300800 */
[----:B------:R-:W-:Y:S07]  /*52d0*/  HMMA.16816.F32 R188, R200, R4, R188 ;  /* 0x00000004c8bc723c */ /* 0x000fee00000018bc */
[----:B------:R-:W-:Y:S01]  /*52e0*/  FADD.FTZ R5, R54, R29 ;  /* 0x0000001d36057221 */ /* 0x000fe20000010000 */
[----:B------:R-:W-:Y:S01]  /*52f0*/  HMMA.16816.F32 R88, R196, R96, R88 ;  /* 0x00000060c458723c */ /* 0x000fe20000001858 */
[----:B------:R-:W-:-:S02]  /*5300*/  FADD.FTZ R4, R252, R0 ;  /* 0x00000000fc047221 */ /* 0x000fc40000010000 */
[----:B------:R-:W-:Y:S02]  /*5310*/  FADD.FTZ R0, R56, R5 ;  /* 0x0000000538007221 */ /* 0x000fe40000010000 */
[----:B------:R-:W-:-:S03]  /*5320*/  FADD.FTZ R5, R57, R8 ;  /* 0x0000000839057221 */ /* 0x000fc60000010000 */
[C---:B------:R-:W-:Y:S08]  /*5330*/  HMMA.16816.F32 R92, R196.reuse, R98, R92 ;  /* 0x00000062c45c723c */ /* 0x040ff0000000185c */
[C---:B--2---:R-:W-:Y:S08]  /*5340*/  HMMA.16816.F32 R120, R196.reuse, R128, R120 ;  /* 0x00000080c478723c */ /* 0x044ff00000001878 */
[C---:B----4-:R-:W-:Y:S08]  /*5350*/  HMMA.16816.F32 R104, R196.reuse, R112, R104 ;  /* 0x00000070c468723c */ /* 0x050ff00000001868 */
        /* <DEDUP_REMOVED lines=9> */
[C---:B------:R-:W-:Y:S08]  /*53f0*/  HMMA.16816.F32 R184, R200.reuse, R156, R212 ;  /* 0x0000009cc8b8723c */ /* 0x040ff000000018d4 */
[C---:B------:R-:W-:Y:S08]  /*5400*/  HMMA.16816.F32 R96, R200.reuse, R98, R44 ;  /* 0x00000062c860723c */ /* 0x040ff0000000182c */
[C---:B------:R-:W-:Y:S08]  /*5410*/  HMMA.16816.F32 R112, R200.reuse, R114, R244 ;  /* 0x00000072c870723c */ /* 0x040ff000000018f4 */
[C---:B------:R-:W-:Y:S08]  /*5420*/  HMMA.16816.F32 R128, R200.reuse, R130, R220 ;  /* 0x00000082c880723c */ /* 0x040ff000000018dc */
[C---:B------:R-:W-:Y:S08]  /*5430*/  HMMA.16816.F32 R144, R200.reuse, R146, R216 ;  /* 0x00000092c890723c */ /* 0x040ff000000018d8 */
[----:B------:R-:W-:Y:S08]  /*5440*/  HMMA.16816.F32 R156, R200, R158, R208 ;  /* 0x0000009ec89c723c */ /* 0x000ff000000018d0 */
[-C--:B------:R-:W-:Y:S08]  /*5450*/  HMMA.16816.F32 R196, R196, R6.reuse, R40 ;  /* 0x00000006c4c4723c */ /* 0x080ff00000001828 */
[----:B------:R-:W-:Y:S07]  /*5460*/  HMMA.16816.F32 R200, R200, R6, R36 ;  /* 0x00000006c8c8723c */ /* 0x000fee0000001824 */
[----:B------:R-:W-:-:S02]  /*5470*/  FADD.FTZ R6, R58, R4 ;  /* 0x000000043a067221 */ /* 0x000fc40000010000 */
[----:B------:R-:W-:Y:S02]  /*5480*/  FADD.FTZ R4, R250, R2 ;  /* 0x00000002fa047221 */ /* 0x000fe40000010000 */
[----:B------:R-:W-:Y:S02]  /*5490*/  FADD.FTZ R2, R59, R0 ;  /* 0x000000003b027221 */ /* 0x000fe40000010000 */
[----:B------:R-:W-:Y:S02]  /*54a0*/  FADD.FTZ R0, R66, R5 ;  /* 0x0000000542007221 */ /* 0x000fe40000010000 */
[----:B------:R-:W-:Y:S02]  /*54b0*/  FADD.FTZ R5, R64, R6 ;  /* 0x0000000640057221 */ /* 0x000fe40000010000 */
[----:B------:R-:W-:Y:S02]  /*54c0*/  FADD.FTZ R4, R249, R4 ;  /* 0x00000004f9047221 */ /* 0x000fe40000010000 */
        /* <DEDUP_REMOVED lines=33> */
[----:B------:R-:W-:Y:S01]  /*56e0*/  FADD.FTZ R2, R13, R2 ;  /* 0x000000020d027221 */ /* 0x000fe20000010000 */
[----:B------:R1:W-:Y:S01]  /*56f0*/  STL [R1], R5 ;  /* 0x0000000501007387 */ /* 0x0003e20000100800 */
[----:B------:R-:W-:-:S03]  /*5700*/  IMAD.MOV.U32 R252, RZ, RZ, R65 ;  /* 0x000000fffffc7224 */ /* 0x000fc600078e0041 */
[----:B------:R1:W-:Y:S04]  /*5710*/  STL [R1+0xc], R4 ;  /* 0x00000c0401007387 */ /* 0x0003e80000100800 */
[----:B------:R1:W-:Y:S04]  /*5720*/  STL [R1+0x14], R0 ;  /* 0x0000140001007387 */ /* 0x0003e80000100800 */
[----:B------:R1:W-:Y:S01]  /*5730*/  STL [R1+0x10], R2 ;  /* 0x0000100201007387 */ /* 0x0003e20000100800 */
[----:B------:R-:W-:Y:S11]  /*5740*/  ISETP.GE.AND P0, PT, R252, 0x2, PT ;  /* 0x00000002fc00780c */ /* 0x000ff60003f06270 */
[----:B------:R-:W-:Y:S02]  /*5750*/  @!UPT UIADD3 URZ, URZ, URZ, URZ ;  /* 0x0000003f3f3ff290 */ /* 0x000fe4000fffe03f */
[----:B------:R-:W-:Y:S05]  /*5760*/  @!P0 BRA `(.L_x_2) ;  /* 0x0000568000008947 */ /* 0x000fea0003800000 */
[----:B------:R-:W2:Y:S01]  /*5770*/  LDL.64 R64, [R1+0x38] ;  /* 0x0000380001407983 */ /* 0x000ea20000100a00 */
[----:B-1----:R-:W-:Y:S01]  /*5780*/  IADD3 R4, R252, -0x2, RZ ;  /* 0xfffffffefc047810 */ /* 0x002fe20007ffe0ff */
[----:B------:R-:W-:-:S04]  /*5790*/  DEPBAR.LE SB0, 0x0 ;  /* 0x000080000000791a */ /* 0x000fc80000000000 */
[----:B------:R-:W-:Y:S01]  /*57a0*/  SHF.R.S32.HI R0, RZ, 0x1f, R4 ;  /* 0x0000001fff007819 */ /* 0x000fe20000011404 */
[----:B------:R-:W-:Y:S01]  /*57b0*/  IMAD R2, R4, UR14, RZ ;  /* 0x0000000e04027c24 */ /* 0x000fe2000f8e02ff */
[----:B------:R2:W-:Y:S03]  /*57c0*/  STL [R1+0x30], R4 ;  /* 0x0000300401007387 */ /* 0x0005e60000100800 */
[----:B------:R-:W-:Y:S01]  /*57d0*/  IMAD R0, R0, UR15, R2 ;  /* 0x0000000f00007c24 */ /* 0x000fe2000f8e0202 */
[----:B------:R-:W-:Y:S01]  /*57e0*/  BAR.SYNC.DEFER_BLOCKING 0x0 ;  /* 0x0000000000007b1d */ /* 0x000fe20000010000 */
[----:B--2---:R-:W-:-:S04]  /*57f0*/  IMAD.WIDE.U32 R4, R4, UR15, R64 ;  /* 0x0000000f04047c25 */ /* 0x004fc8000f8e0040 */
[----:B------:R-:W-:Y:S01]  /*5800*/  IMAD.IADD R0, R5, 0x1, R0 ;  /* 0x0000000105007824 */ /* 0x000fe200078e0200 */
[----:B------:R-:W-:-:S04]  /*5810*/  LEA R8, P1, R4, c[0x0][0x170], 0x1 ;  /* 0x00005c0004087a11 */ /* 0x000fc800078208ff */
[----:B------:R-:W-:Y:S02]  /*5820*/  IADD3 R6, P0, R8, UR7, RZ ;  /* 0x0000000708067c10 */ /* 0x000fe4000ff1e0ff */
[----:B------:R-:W-:Y:S02]  /*5830*/  LEA.HI.X R9, R4, c[0x0][0x174], R0, 0x1, P1 ;  /* 0x00005d0004097a11 */ /* 0x000fe400008f0c00 */
[----:B------:R-:W-:Y:S02]  /*5840*/  IADD3 R4, P1, R6, UR7, RZ ;  /* 0x0000000706047c10 */ /* 0x000fe4000ff3e0ff */
[----:B------:R-:W-:Y:S01]  /*5850*/  IADD3.X R7, R9, UR4, RZ, P0, !PT ;  /* 0x0000000409077c10 */ /* 0x000fe200087fe4ff */
[----:B------:R-:W-:Y:S01]  /*5860*/  @!PT LDS RZ, [RZ] ;  /* 0x00000000fffff984 */ /* 0x000fe20000000800 */
[----:B------:R-:W-:Y:S01]  /*5870*/  @!PT LDS RZ, [RZ] ;  /* 0x00000000fffff984 */ /* 0x000fe20000000800 */
[----:B------:R-:W-:Y:S01]  /*5880*/  @!PT LDS RZ, [RZ] ;  /* 0x00000000fffff984 */ /* 0x000fe20000000800 */
[----:B-----5:R1:W-:Y:S01]  /*5890*/  LDGSTS.E.BYPASS.LTC128B.128 [R243+0xc000], [R8.64] ;  /* 0x0c00000008f37fae */ /* 0x0203e2000b901d50 */
        /* <DEDUP_REMOVED lines=10> */
[----:B------:R-:W-:Y:S04]  /*5940*/  LDSM.16.M88.4 R20, [R230+0x2000] ;  /* 0x00200000e614783b */ /* 0x000fe80000000200 */
[----:B------:R-:W3:Y:S04]  /*5950*/  LDSM.16.M88.4 R48, [R229+0x800] ;  /* 0x00080000e530783b */ /* 0x000ee80000000200 */
[----:B------:R-:W-:Y:S04]  /*5960*/  LDSM.16.M88.4 R24, [R230] ;  /* 0x00000000e618783b */ /* 0x000fe80000000200 */
[----:B------:R-:W4:Y:S04]  /*5970*/  LDSM.16.M88.4 R44, [R229+0x1000] ;  /* 0x00100000e52c783b */ /* 0x000f280000000200 */
[----:B------:R-:W4:Y:S04]  /*5980*/  LDSM.16.M88.4 R36, [R229] ;  /* 0x00000000e524783b */ /* 0x000f280000000200 */
[----:B--2---:R-:W-:Y:S04]  /*5990*/  LDSM.16.M88.4 R4, [R231+0x2000] ;  /* 0x00200000e704783b */ /* 0x004fe80000000200 */
[----:B------:R-:W2:Y:S04]  /*59a0*/  LDSM.16.M88.4 R56, [R241] ;  /* 0x00000000f138783b */ /* 0x000ea80000000200 */
[----:B-1----:R-:W-:Y:S04]  /*59b0*/  LDSM.16.M88.4 R8, [R231] ;  /* 0x00000000e708783b */ /* 0x002fe80000000200 */
[----:B------:R-:W1:Y:S04]  /*59c0*/  LDSM.16.M88.4 R52, [R240] ;  /* 0x00000000f034783b */ /* 0x000e680000000200 */
[----:B------:R-:W1:Y:S04]  /*59d0*/  LDSM.16.M88.4 R32, [R234] ;  /* 0x00000000ea20783b */ /* 0x000e680000000200 */
[----:B------:R-:W1:Y:S01]  /*59e0*/  LDSM.16.M88.4 R40, [R229+0x1800] ;  /* 0x00180000e528783b */ /* 0x000e620000000200 */
[----:B---3--:R-:W-:Y:S03]  /*59f0*/  HMMA.16816.F32 R204, R20, R48, RZ ;  /* 0x0000003014cc723c */ /* 0x008fe600000018ff */
[----:B------:R-:W0:Y:S05]  /*5a00*/  LDGDEPBAR ;  /* 0x00000000000079af */ /* 0x000e2a0000000000 */
[-C--:B----4-:R-:W-:Y:S08]  /*5a10*/  HMMA.16816.F32 R64, R24, R44.reuse, RZ ;  /* 0x0000002c1840723c */ /* 0x090ff000000018ff */
[C---:B------:R-:W-:Y:S08]  /*5a20*/  HMMA.16816.F32 R60, R20.reuse, R44, RZ ;  /* 0x0000002c143c723c */ /* 0x040ff000000018ff */
[----:B------:R-:W-:Y:S08]  /*5a30*/  HMMA.16816.F32 R28, R20, R36, RZ ;  /* 0x00000024141c723c */ /* 0x000ff000000018ff */
[----:B--2---:R-:W-:Y:S08]  /*5a40*/  HMMA.16816.F32 R204, R4, R56, R204 ;  /* 0x0000003804cc723c */ /* 0x004ff000000018cc */
[----:B------:R-:W-:Y:S08]  /*5a50*/  HMMA.16816.F32 R212, R24, R48, RZ ;  /* 0x0000003018d4723c */ /* 0x000ff000000018ff */
[----:B-1----:R-:W-:Y:S08]  /*5a60*/  HMMA.16816.F32 R64, R8, R52, R64 ;  /* 0x000000340840723c */ /* 0x002ff00000001840 */
[----:B------:R-:W-:Y:S01]  /*5a70*/  HMMA.16816.F32 R208, R24, R36, RZ ;  /* 0x0000002418d0723c */ /* 0x000fe200000018ff */
[----:B------:R-:W-:Y:S01]  /*5a80*/  IMAD.MOV.U32 R48, RZ, RZ, R204 ;  /* 0x000000ffff307224 */ /* 0x000fe200078e00cc */
[----:B------:R-:W-:Y:S01]  /*5a90*/  MOV R44, R206 ;  /* 0x000000ce002c7202 */ /* 0x000fe20000000f00 */
[----:B------:R-:W-:-:S04]  /*5aa0*/  IMAD.MOV.U32 R45, RZ, RZ, R205 ;  /* 0x000000ffff2d7224 */ /* 0x000fc800078e00cd */
[----:B------:R-:W-:Y:S01]  /*5ab0*/  IMAD.MOV.U32 R37, RZ, RZ, R207 ;  /* 0x000000ffff257224 */ /* 0x000fe200078e00cf */
[C---:B------:R-:W-:Y:S08]  /*5ac0*/  HMMA.16816.F32 R60, R4.reuse, R52, R60 ;  /* 0x00000034043c723c */ /* 0x040ff0000000183c */
[----:B------:R-:W-:Y:S01]  /*5ad0*/  HMMA.16816.F32 R216, R4, R32, R28 ;  /* 0x0000002004d8723c */ /* 0x000fe2000000181c */
[----:B------:R-:W1:Y:S01]  /*5ae0*/  LDSM.16.M88.4 R28, [R239] ;  /* 0x00000000ef1c783b */ /* 0x000e620000000200 */
[----:B------:R-:W-:-:S02]  /*5af0*/  IMAD.MOV.U32 R160, RZ, RZ, R64 ;  /* 0x000000ffffa07224 */ /* 0x000fc400078e0040 */
[----:B------:R-:W-:Y:S02]  /*5b00*/  IMAD.MOV.U32 R49, RZ, RZ, R65 ;  /* 0x000000ffff317224 */ /* 0x000fe400078e0041 */
[----:B------:R-:W-:Y:S02]  /*5b10*/  IMAD.MOV.U32 R19, RZ, RZ, R66 ;  /* 0x000000ffff137224 */ /* 0x000fe400078e0042 */
[----:B------:R-:W-:Y:S01]  /*5b20*/  HMMA.16816.F32 R204, R20, R46, RZ ;  /* 0x0000002e14cc723c */ /* 0x000fe200000018ff */
[----:B------:R-:W-:-:S07]  /*5b30*/  IMAD.MOV.U32 R14, RZ, RZ, R67 ;  /* 0x000000ffff0e7224 */ /* 0x000fce00078e0043 */
[----:B------:R-:W-:Y:S01]  /*5b40*/  HMMA.16816.F32 R244, R8, R56, R212 ;  /* 0x0000003808f4723c */ /* 0x000fe200000018d4 */
[----:B------:R-:W-:Y:S01]  /*5b50*/  MOV R36, R60 ;  /* 0x0000003c00247202 */ /* 0x000fe20000000f00 */
[----:B------:R-:W-:Y:S02]  /*5b60*/  IMAD.MOV.U32 R242, RZ, RZ, R61 ;  /* 0x000000fffff27224 */ /* 0x000fe400078e003d */
[----:B------:R-:W-:Y:S02]  /*5b70*/  IMAD.MOV.U32 R166, RZ, RZ, R62 ;  /* 0x000000ffffa67224 */ /* 0x000fe400078e003e */
[----:B------:R-:W-:Y:S02]  /*5b80*/  IMAD.MOV.U32 R165, RZ, RZ, R63 ;  /* 0x000000ffffa57224 */ /* 0x000fe400078e003f */
[----:B------:R-:W-:Y:S08]  /*5b90*/  HMMA.16816.F32 R64, R20, R40, RZ ;  /* 0x000000281440723c */ /* 0x000ff000000018ff */
[----:B------:R-:W-:Y:S08]  /*5ba0*/  HMMA.16816.F32 R220, R8, R32, R208 ;  /* 0x0000002008dc723c */ /* 0x000ff000000018d0 */
[----:B------:R-:W-:Y:S01]  /*5bb0*/  HMMA.16816.F32 R212, R20, R38, RZ ;  /* 0x0000002614d4723c */ /* 0x000fe200000018ff */
[----:B------:R-:W-:-:S02]  /*5bc0*/  IMAD.MOV.U32 R2, RZ, RZ, R245 ;  /* 0x000000ffff027224 */ /* 0x000fc400078e00f5 */
[----:B------:R-:W-:Y:S02]  /*5bd0*/  IMAD.MOV.U32 R0, RZ, RZ, R244 ;  /* 0x000000ffff007224 */ /* 0x000fe400078e00f4 */
[----:B------:R-:W-:Y:S02]  /*5be0*/  IMAD.MOV.U32 R33, RZ, RZ, R246 ;  /* 0x000000ffff217224 */ /* 0x000fe400078e00f6 */
[----:B------:R-:W-:Y:S01]  /*5bf0*/  IMAD.MOV.U32 R32, RZ, RZ, R247 ;  /* 0x000000ffff207224 */ /* 0x000fe200078e00f7 */
[----:B------:R-:W-:Y:S01]  /*5c00*/  HMMA.16816.F32 R208, R20, R50, RZ ;  /* 0x0000003214d0723c */ /* 0x000fe200000018ff */
[----:B------:R-:W-:Y:S02]  /*5c10*/  IMAD.MOV.U32 R57, RZ, RZ, R2 ;  /* 0x000000ffff397224 */ /* 0x000fe400078e0002 */
[----:B------:R-:W-:-:S05]  /*5c20*/  IMAD.MOV.U32 R56, RZ, RZ, R0 ;  /* 0x000000ffff387224 */ /* 0x000fca00078e0000 */
[----:B------:R-:W-:Y:S08]  /*5c30*/  HMMA.16816.F32 R60, R20, R42, RZ ;  /* 0x0000002a143c723c */ /* 0x000ff000000018ff */
[----:B------:R-:W-:Y:S07]  /*5c40*/  HMMA.16816.F32 R20, R24, R40, RZ ;  /* 0x000000281814723c */ /* 0x000fee00000018ff */
[----:B------:R-:W-:Y:S01]  /*5c50*/  IMAD.MOV.U32 R40, RZ, RZ, R56 ;  /* 0x000000ffff287224 */ /* 0x000fe200078e0038 */
[----:B------:R-:W-:Y:S01]  /*5c60*/  HMMA.16816.F32 R204, R4, R54, R204 ;  /* 0x0000003604cc723c */ /* 0x000fe200000018cc */
[----:B------:R-:W-:-:S07]  /*5c70*/  IMAD.MOV.U32 R41, RZ, RZ, R57 ;  /* 0x000000ffff297224 */ /* 0x000fce00078e0039 */
[C---:B-1----:R-:W-:Y:S08]  /*5c80*/  HMMA.16816.F32 R244, R4.reuse, R28, R64 ;  /* 0x0000001c04f4723c */ /* 0x042ff00000001840 */
[----:B------:R-:W-:Y:S07]  /*5c90*/  HMMA.16816.F32 R64, R4, R34, R212 ;  /* 0x000000220440723c */ /* 0x000fee00000018d4 */
[----:B------:R-:W-:Y:S01]  /*5ca0*/  MOV R212, R160 ;  /* 0x000000a000d47202 */ /* 0x000fe20000000f00 */
[----:B------:R-:W-:Y:S01]  /*5cb0*/  IMAD.MOV.U32 R214, RZ, RZ, R19 ;  /* 0x000000ffffd67224 */ /* 0x000fe200078e0013 */
[----:B------:R-:W-:Y:S01]  /*5cc0*/  HMMA.16816.F32 R248, R8, R28, R20 ;  /* 0x0000001c08f8723c */ /* 0x000fe20000001814 */
[----:B------:R-:W-:Y:S01]  /*5cd0*/  IMAD.MOV.U32 R215, RZ, RZ, R14 ;  /* 0x000000ffffd77224 */ /* 0x000fe200078e000e */
[----:B------:R-:W-:Y:S01]  /*5ce0*/  LDSM.16.M88.4 R20, [R228] ;  /* 0x00000000e414783b */ /* 0x000fe20000000200 */
[----:B------:R-:W-:Y:S01]  /*5cf0*/  IMAD.MOV.U32 R161, RZ, RZ, R204 ;  /* 0x000000ffffa17224 */ /* 0x000fe200078e00cc */
[----:B------:R-:W-:Y:S01]  /*5d00*/  MOV R204, R48 ;  /* 0x0000003000cc7202 */ /* 0x000fe20000000f00 */
[----:B------:R-:W-:-:S02]  /*5d10*/  IMAD.MOV.U32 R160, RZ, RZ, R205 ;  /* 0x000000ffffa07224 */ /* 0x000fc400078e00cd */
[----:B------:R-:W-:Y:S01]  /*5d20*/  IMAD.MOV.U32 R19, RZ, RZ, R206 ;  /* 0x000000ffff137224 */ /* 0x000fe200078e00ce */
[----:B------:R-:W-:Y:S01]  /*5d30*/  HMMA.16816.F32 R208, R4, R58, R208 ;  /* 0x0000003a04d0723c */ /* 0x000fe200000018d0 */
[----:B------:R-:W-:Y:S02]  /*5d40*/  IMAD.MOV.U32 R14, RZ, RZ, R207 ;  /* 0x000000ffff0e7224 */ /* 0x000fe400078e00cf */
[----:B------:R-:W-:Y:S02]  /*5d50*/  IMAD.MOV.U32 R213, RZ, RZ, R49 ;  /* 0x000000ffffd57224 */ /* 0x000fe400078e0031 */
[----:B------:R-:W-:Y:S02]  /*5d60*/  IMAD.MOV.U32 R205, RZ, RZ, R45 ;  /* 0x000000ffffcd7224 */ /* 0x000fe400078e002d */
[----:B------:R-:W-:Y:S01]  /*5d70*/  IMAD.MOV.U32 R206, RZ, RZ, R44 ;  /* 0x000000ffffce7224 */ /* 0x000fe200078e002c */
        /* <DEDUP_REMOVED lines=8> */
[C---:B------:R-:W-:Y:S08]  /*5e00*/  HMMA.16816.F32 R44, R24.reuse, R46, RZ ;  /* 0x0000002e182c723c */ /* 0x040ff000000018ff */
[----:B------:R-:W-:Y:S07]  /*5e10*/  HMMA.16816.F32 R24, R24, R42, RZ ;  /* 0x0000002a1818723c */ /* 0x000fee00000018ff */
[----:B------:R-:W-:Y:S01]  /*5e20*/  MOV R42, R33 ;  /* 0x00000021002a7202 */ /* 0x000fe20000000f00 */
[----:B------:R-:W-:Y:S01]  /*5e30*/  HMMA.16816.F32 R244, R4, R30, R60 ;  /* 0x0000001e04f4723c */ /* 0x000fe2000000183c */
[----:B------:R-:W1:Y:S01]  /*5e40*/  LDSM.16.M88.4 R4, [R233+0x2000] ;  /* 0x00200000e904783b */ /* 0x000e620000000200 */
[----:B------:R-:W-:-:S06]  /*5e50*/  IMAD.MOV.U32 R43, RZ, RZ, R32 ;  /* 0x000000ffff2b7224 */ /* 0x000fcc00078e0020 */
[C---:B------:R-:W-:Y:S08]  /*5e60*/  HMMA.16816.F32 R36, R8.reuse, R34, R36 ;  /* 0x000000220824723c */ /* 0x040ff00000001824 */
[C---:B------:R-:W-:Y:S08]  /*5e70*/  HMMA.16816.F32 R60, R8.reuse, R58, R48 ;  /* 0x0000003a083c723c */ /* 0x040ff00000001830 */
[C---:B------:R-:W-:Y:S08]  /*5e80*/  HMMA.16816.F32 R52, R8.reuse, R54, R44 ;  /* 0x000000360834723c */ /* 0x040ff0000000182c */
[----:B------:R-:W-:Y:S01]  /*5e90*/  HMMA.16816.F32 R32, R8, R30, R24 ;  /* 0x0000001e0820723c */ /* 0x000fe20000001818 */
[----:B------:R-:W2:Y:S04]  /*5ea0*/  LDSM.16.M88.4 R8, [R233] ;  /* 0x00000000e908783b */ /* 0x000ea80000000200 */
[----:B------:R-:W3:Y:S03]  /*5eb0*/  LDSM.16.M88.4 R24, [R228+0x1000] ;  /* 0x00100000e418783b */ /* 0x000ee60000000200 */
[C---:B-1----:R-:W-:Y:S07]  /*5ec0*/  HMMA.16816.F32 R56, R4.reuse, R20, R216 ;  /* 0x000000140438723c */ /* 0x042fee00000018d8 */
[----:B------:R-:W-:Y:S01]  /*5ed0*/  IMAD.MOV.U32 R216, RZ, RZ, R29 ;  /* 0x000000ffffd87224 */ /* 0x000fe200078e001d */
[----:B------:R-:W-:Y:S01]  /*5ee0*/  HMMA.16816.F32 R64, R4, R22, R64 ;  /* 0x000000160440723c */ /* 0x000fe20000001840 */
[----:B------:R-:W1:Y:S01]  /*5ef0*/  LDSM.16.M88.4 R28, [R228+0x800] ;  /* 0x00080000e41c783b */ /* 0x000e620000000200 */
[----:B------:R-:W-:-:S02]  /*5f00*/  IMAD.MOV.U32 R217, RZ, RZ, R242 ;  /* 0x000000ffffd97224 */ /* 0x000fc400078e00f2 */
[----:B------:R-:W-:Y:S02]  /*5f10*/  IMAD.MOV.U32 R218, RZ, RZ, R166 ;  /* 0x000000ffffda7224 */ /* 0x000fe400078e00a6 */
[----:B------:R-:W-:Y:S02]  /*5f20*/  IMAD.MOV.U32 R219, RZ, RZ, R165 ;  /* 0x000000ffffdb7224 */ /* 0x000fe400078e00a5 */
[C---:B--2---:R-:W-:Y:S07]  /*5f30*/  HMMA.16816.F32 R48, R8.reuse, R20, R220 ;  /* 0x000000140830723c */ /* 0x044fee00000018dc */
[----:B------:R-:W-:Y:S01]  /*5f40*/  IMAD.MOV.U32 R220, RZ, RZ, R161 ;  /* 0x000000ffffdc7224 */ /* 0x000fe200078e00a1 */
[----:B------:R-:W-:Y:S01]  /*5f50*/  HMMA.16816.F32 R44, R8, R22, R36 ;  /* 0x00000016082c723c */ /* 0x000fe20000001824 */
[----:B------:R-:W2:Y:S01]  /*5f60*/  LDSM.16.M88.4 R20, [R228+0x1800] ;  /* 0x00180000e414783b */ /* 0x000ea20000000200 */
[----:B------:R-:W-:Y:S01]  /*5f70*/  MOV R221, R160 ;  /* 0x000000a000dd7202 */ /* 0x000fe20000000f00 */
[----:B------:R-:W-:-:S02]  /*5f80*/  IMAD.MOV.U32 R222, RZ, RZ, R19 ;  /* 0x000000ffffde7224 */ /* 0x000fc400078e0013 */
[----:B------:R-:W-:-:S03]  /*5f90*/  IMAD.MOV.U32 R223, RZ, RZ, R14 ;  /* 0x000000ffffdf7224 */ /* 0x000fc600078e000e */
[C---:B---3--:R-:W-:Y:S08]  /*5fa0*/  HMMA.16816.F32 R216, R4.reuse, R24, R216 ;  /* 0x0000001804d8723c */ /* 0x048ff000000018d8 */
[----:B-1----:R-:W-:Y:S08]  /*5fb0*/  HMMA.16816.F32 R36, R4, R28, R204 ;  /* 0x0000001c0424723c */ /* 0x002ff000000018cc */
[C---:B------:R-:W-:Y:S07]  /*5fc0*/  HMMA.16816.F32 R204, R8.reuse, R30, R60 ;  /* 0x0000001e08cc723c */ /* 0x040fee000000183c */
[----:B------:R-:W-:Y:S01]  /*5fd0*/  IMAD.MOV.U32 R60, RZ, RZ, R13 ;  /* 0x000000ffff3c7224 */ /* 0x000fe200078e000d */
[----:B------:R-:W-:Y:S01]  /*5fe0*/  HMMA.16816.F32 R40, R8, R28, R40 ;  /* 0x0000001c0828723c */ /* 0x000fe20000001828 */
[----:B------:R-:W-:-:S02]  /*5ff0*/  IMAD.MOV.U32 R61, RZ, RZ, R12 ;  /* 0x000000ffff3d7224 */ /* 0x000fc400078e000c */
[----:B------:R-:W-:Y:S02]  /*6000*/  IMAD.MOV.U32 R62, RZ, RZ, R2 ;  /* 0x000000ffff3e7224 */ /* 0x000fe400078e0002 */
[----:B------:R-:W-:-:S03]  /*6010*/  IMAD.MOV.U32 R63, RZ, RZ, R0 ;  /* 0x000000ffff3f7224 */ /* 0x000fc600078e0000 */
[C---:B------:R-:W-:Y:S08]  /*6020*/  HMMA.16816.F32 R208, R4.reuse, R30, R208 ;  /* 0x0000001e04d0723c */ /* 0x040ff000000018d0 */
[C---:B--2---:R-:W-:Y:S08]  /*6030*/  HMMA.16816.F32 R28, R4.reuse, R20, R60 ;  /* 0x00000014041c723c */ /* 0x044ff0000000183c */
[----:B------:R-:W-:Y:S08]  /*6040*/  HMMA.16816.F32 R244, R4, R22, R244 ;  /* 0x0000001604f4723c */ /* 0x000ff000000018f4 */
[C---:B------:R-:W-:Y:S08]  /*6050*/  HMMA.16816.F32 R248, R8.reuse, R20, R248 ;  /* 0x0000001408f8723c */ /* 0x040ff000000018f8 */
[----:B------:R-:W-:Y:S01]  /*6060*/  MOV R0, R28 ;  /* 0x0000001c00007202 */ /* 0x000fe20000000f00 */
[----:B------:R-:W-:Y:S01]  /*6070*/  IMAD.MOV.U32 R242, RZ, RZ, R29 ;  /* 0x000000fffff27224 */ /* 0x000fe200078e001d */
[----:B------:R-:W-:Y:S01]  /*6080*/  HMMA.16816.F32 R32, R8, R22, R32 ;  /* 0x000000160820723c */ /* 0x000fe20000001820 */
[----:B------:R-:W-:Y:S01]  /*6090*/  IMAD.MOV.U32 R63, RZ, RZ, R30 ;  /* 0x000000ffff3f7224 */ /* 0x000fe200078e001e */
[----:B------:R-:W-:Y:S01]  /*60a0*/  LDSM.16.M88.4 R20, [R227] ;  /* 0x00000000e314783b */ /* 0x000fe20000000200 */
[----:B------:R-:W-:-:S05]  /*60b0*/  IMAD.MOV.U32 R62, RZ, RZ, R31 ;  /* 0x000000ffff3e7224 */ /* 0x000fca00078e001f */
[----:B------:R-:W-:Y:S01]  /*60c0*/  HMMA.16816.F32 R28, R4, R26, R220 ;  /* 0x0000001a041c723c */ /* 0x000fe200000018dc */
[----:B------:R-:W1:Y:S07]  /*60d0*/  LDSM.16.M88.4 R4, [R232+0x2000] ;  /* 0x00200000e804783b */ /* 0x000e6e0000000200 */
[C---:B------:R-:W-:Y:S08]  /*60e0*/  HMMA.16816.F32 R212, R8.reuse, R24, R212 ;  /* 0x0000001808d4723c */ /* 0x040ff000000018d4 */
[----:B------:R-:W-:Y:S01]  /*60f0*/  HMMA.16816.F32 R220, R8, R26, R52 ;  /* 0x0000001a08dc723c */ /* 0x000fe20000001834 */
[----:B------:R-:W2:Y:S06]  /*6100*/  LDSM.16.M88.4 R8, [R232] ;  /* 0x00000000e808783b */ /* 0x000eac0000000200 */
[----:B------:R-:W-:Y:S01]  /*6110*/  IMAD.MOV.U32 R27, RZ, RZ, R0 ;  /* 0x000000ffff1b7224 */ /* 0x000fe200078e0000 */
[----:B------:R-:W-:Y:S01]  /*6120*/  MOV R24, R31 ;  /* 0x0000001f00187202 */ /* 0x000fe20000000f00 */
[----:B------:R-:W-:-:S02]  /*6130*/  IMAD.MOV.U32 R61, RZ, RZ, R28 ;  /* 0x000000ffff3d7224 */ /* 0x000fc400078e001c */
[----:B------:R-:W-:Y:S02]  /*6140*/  IMAD.MOV.U32 R60, RZ, RZ, R29 ;  /* 0x000000ffff3c7224 */ /* 0x000fe400078e001d */
[----:B------:R-:W-:Y:S02]  /*6150*/  IMAD.MOV.U32 R25, RZ, RZ, R30 ;  /* 0x000000ffff197224 */ /* 0x000fe400078e001e */
[----:B-1----:R-:W-:Y:S08]  /*6160*/  HMMA.16816.F32 R28, R4, R20, R56 ;  /* 0x00000014041c723c */ /* 0x002ff00000001838 */
[C---:B--2---:R-:W-:Y:S11]  /*6170*/  HMMA.16816.F32 R44, R8.reuse, R22, R44 ;  /* 0x00000016082c723c */ /* 0x044ff6000000182c */
[----:B------:R-:W-:Y:S05]  /*6180*/  @!UPT UIADD3 URZ, URZ, URZ, URZ ;  /* 0x0000003f3f3ff290 */ /* 0x000fea000fffe03f */
[----:B------:R-:W-:Y:S02]  /*6190*/  IMAD.MOV.U32 R55, RZ, RZ, R28 ;  /* 0x000000ffff377224 */ /* 0x000fe400078e001c */
[----:B------:R-:W-:Y:S02]  /*61a0*/  IMAD.MOV.U32 R54, RZ, RZ, R29 ;  /* 0x000000ffff367224 */ /* 0x000fe400078e001d */
[----:B------:R-:W-:Y:S02]  /*61b0*/  IMAD.MOV.U32 R53, RZ, RZ, R30 ;  /* 0x000000ffff357224 */ /* 0x000fe400078e001e */
[----:B------:R-:W-:Y:S02]  /*61c0*/  IMAD.MOV.U32 R52, RZ, RZ, R31 ;  /* 0x000000ffff347224 */ /* 0x000fe400078e001f */
[----:B------:R-:W-:Y:S08]  /*61d0*/  HMMA.16816.F32 R28, R8, R20, R48 ;  /* 0x00000014081c723c */ /* 0x000ff00000001830 */
[----:B------:R-:W-:Y:S01]  /*61e0*/  HMMA.16816.F32 R48, R4, R22, R64 ;  /* 0x000000160430723c */ /* 0x000fe20000001840 */
[----:B------:R-:W-:Y:S01]  /*61f0*/  MOV R13, R44 ;  /* 0x0000002c000d7202 */ /* 0x000fe20000000f00 */
[----:B------:R-:W-:-:S02]  /*6200*/  IMAD.MOV.U32 R12, RZ, RZ, R45 ;  /* 0x000000ffff0c7224 */ /* 0x000fc400078e002d */
[----:B------:R-:W-:Y:S02]  /*6210*/  IMAD.MOV.U32 R2, RZ, RZ, R46 ;  /* 0x000000ffff027224 */ /* 0x000fe400078e002e */
[----:B------:R-:W-:-:S10]  /*6220*/  IMAD.MOV.U32 R0, RZ, RZ, R47 ;  /* 0x000000ffff007224 */ /* 0x000fd400078e002f */
[----:B------:R-:W-:Y:S01]  /*6230*/  IMAD.MOV.U32 R21, RZ, RZ, R28 ;  /* 0x000000ffff157224 */ /* 0x000fe200078e001c */
[----:B------:R-:W-:Y:S01]  /*6240*/  MOV R20, R29 ;  /* 0x0000001d00147202 */ /* 0x000fe20000000f00 */
[----:B------:R-:W-:Y:S02]  /*6250*/  IMAD.MOV.U32 R19, RZ, RZ, R30 ;  /* 0x000000ffff137224 */ /* 0x000fe400078e001e */
[----:B------:R-:W-:Y:S02]  /*6260*/  IMAD.MOV.U32 R14, RZ, RZ, R31 ;  /* 0x000000ffff0e7224 */ /* 0x000fe400078e001f */
[----:B------:R-:W1:Y:S02]  /*6270*/  LDSM.16.M88.4 R28, [R227+0x800] ;  /* 0x00080000e31c783b */ /* 0x000e640000000200 */
[----:B------:R-:W-:Y:S02]  /*6280*/  IMAD.MOV.U32 R166, RZ, RZ, R48 ;  /* 0x000000ffffa67224 */ /* 0x000fe400078e0030 */
[----:B------:R-:W-:-:S02]  /*6290*/  IMAD.MOV.U32 R165, RZ, RZ, R49 ;  /* 0x000000ffffa57224 */ /* 0x000fc400078e0031 */
[----:B------:R-:W-:Y:S02]  /*62a0*/  IMAD.MOV.U32 R161, RZ, RZ, R50 ;  /* 0x000000ffffa17224 */ /* 0x000fe400078e0032 */
[----:B------:R-:W-:Y:S01]  /*62b0*/  IMAD.MOV.U32 R160, RZ, RZ, R51 ;  /* 0x000000ffffa07224 */ /* 0x000fe200078e0033 */
[-C--:B-1----:R-:W-:Y:S07]  /*62c0*/  HMMA.16816.F32 R64, R8, R28.reuse, R40 ;  /* 0x0000001c0840723c */ /* 0x082fee0000001828 */
[----:B------:R-:W-:Y:S01]  /*62d0*/  IMAD.MOV.U32 R40, RZ, RZ, R27 ;  /* 0x000000ffff287224 */ /* 0x000fe200078e001b */
[----:B------:R-:W-:Y:S01]  /*62e0*/  HMMA.16816.F32 R48, R4, R28, R36 ;  /* 0x0000001c0430723c */ /* 0x000fe20000001824 */
[----:B------:R-:W-:Y:S01]  /*62f0*/  IMAD.MOV.U32 R41, RZ, RZ, R242 ;  /* 0x000000ffff297224 */ /* 0x000fe200078e00f2 */
[----:B------:R-:W-:Y:S01]  /*6300*/  MOV R43, R62 ;  /* 0x0000003e002b7202 */ /* 0x000fe20000000f00 */
[----:B------:R-:W-:-:S04]  /*6310*/  IMAD.MOV.U32 R42, RZ, RZ, R63 ;  /* 0x000000ffff2a7224 */ /* 0x000fc800078e003f */
[----:B------:R-:W-:Y:S01]  /*6320*/  IMAD.MOV.U32 R38, RZ, RZ, R25 ;  /* 0x000000ffff267224 */ /* 0x000fe200078e0019 */
[----:B------:R-:W-:Y:S01]  /*6330*/  HMMA.16816.F32 R56, R8, R30, R204 ;  /* 0x0000001e0838723c */ /* 0x000fe200000018cc */
[----:B------:R-:W-:Y:S02]  /*6340*/  IMAD.MOV.U32 R39, RZ, RZ, R24 ;  /* 0x000000ffff277224 */ /* 0x000fe400078e0018 */
[----:B------:R-:W1:Y:S01]  /*6350*/  LDSM.16.M88.4 R24, [R227+0x1000] ;  /* 0x00100000e318783b */ /* 0x000e620000000200 */
[----:B------:R-:W-:Y:S02]  /*6360*/  IMAD.MOV.U32 R28, RZ, RZ, R21 ;  /* 0x000000ffff1c7224 */ /* 0x000fe400078e0015 */
[----:B------:R-:W-:Y:S02]  /*6370*/  IMAD.MOV.U32 R29, RZ, RZ, R20 ;  /* 0x000000ffff1d7224 */ /* 0x000fe400078e0014 */
[----:B------:R-:W2:Y:S01]  /*6380*/  LDSM.16.M88.4 R20, [R227+0x1800] ;  /* 0x00180000e314783b */ /* 0x000ea20000000200 */
[----:B------:R-:W-:-:S02]  /*6390*/  IMAD.MOV.U32 R36, RZ, RZ, R61 ;  /* 0x000000ffff247224 */ /* 0x000fc400078e003d */
[----:B------:R-:W-:Y:S02]  /*63a0*/  IMAD.MOV.U32 R37, RZ, RZ, R60 ;  /* 0x000000ffff257224 */ /* 0x000fe400078e003c */
[----:B------:R-:W-:Y:S07]  /*63b0*/  HMMA.16816.F32 R60, R4, R30, R208 ;  /* 0x0000001e043c723c */ /* 0x000fee00000018d0 */
[----:B------:R-:W-:Y:S01]  /*63c0*/  IMAD.MOV.U32 R208, RZ, RZ, R55 ;  /* 0x000000ffffd07224 */ /* 0x000fe200078e0037 */
[----:B------:R-:W-:Y:S01]  /*63d0*/  MOV R210, R53 ;  /* 0x0000003500d27202 */ /* 0x000fe20000000f00 */
[----:B------:R-:W-:-:S02]  /*63e0*/  IMAD.MOV.U32 R209, RZ, RZ, R54 ;  /* 0x000000ffffd17224 */ /* 0x000fc400078e0036 */
[----:B------:R-:W-:Y:S02]  /*63f0*/  IMAD.MOV.U32 R211, RZ, RZ, R52 ;  /* 0x000000ffffd37224 */ /* 0x000fe400078e0034 */
[----:B------:R-:W-:Y:S02]  /*6400*/  IMAD.MOV.U32 R30, RZ, RZ, R19 ;  /* 0x000000ffff1e7224 */ /* 0x000fe400078e0013 */
[----:B------:R-:W-:Y:S01]  /*6410*/  IMAD.MOV.U32 R31, RZ, RZ, R14 ;  /* 0x000000ffff1f7224 */ /* 0x000fe200078e000e */
[----:B-1----:R-:W-:Y:S08]  /*6420*/  HMMA.16816.F32 R36, R4, R26, R36 ;  /* 0x0000001a0424723c */ /* 0x002ff00000001824 */
[-C--:B------:R-:W-:Y:S07]  /*6430*/  HMMA.16816.F32 R52, R8, R24.reuse, R212 ;  /* 0x000000180834723c */ /* 0x080fee00000018d4 */
[----:B------:R-:W-:Y:S01]  /*6440*/  IMAD.MOV.U32 R212, RZ, RZ, R13 ;  /* 0x000000ffffd47224 */ /* 0x000fe200078e000d */
[----:B------:R-:W-:Y:S01]  /*6450*/  MOV R213, R12 ;  /* 0x0000000c00d57202 */ /* 0x000fe20000000f00 */
[----:B------:R-:W-:Y:S01]  /*6460*/  IMAD.MOV.U32 R214, RZ, RZ, R2 ;  /* 0x000000ffffd67224 */ /* 0x000fe200078e0002 */
[----:B------:R-:W-:Y:S01]  /*6470*/  HMMA.16816.F32 R44, R4, R24, R216 ;  /* 0x00000018042c723c */ /* 0x000fe200000018d8 */
[----:B------:R-:W-:-:S05]  /*6480*/  IMAD.MOV.U32 R215, RZ, RZ, R0 ;  /* 0x000000ffffd77224 */ /* 0x000fca00078e0000 */
[----:B------:R-:W-:Y:S02]  /*6490*/  IMAD.MOV.U32 R13, RZ, RZ, R36 ;  /* 0x000000ffff0d7224 */ /* 0x000fe400078e0024 */
[----:B------:R-:W-:Y:S01]  /*64a0*/  IMAD.MOV.U32 R12, RZ, RZ, R37 ;  /* 0x000000ffff0c7224 */ /* 0x000fe200078e0025 */
[----:B--2---:R-:W-:Y:S01]  /*64b0*/  HMMA.16816.F32 R204, R8, R20, R248 ;  /* 0x0000001408cc723c */ /* 0x004fe200000018f8 */
[----:B------:R-:W-:Y:S02]  /*64c0*/  IMAD.MOV.U32 R2, RZ, RZ, R38 ;  /* 0x000000ffff027224 */ /* 0x000fe400078e0026 */
[----:B------:R-:W-:-:S05]  /*64d0*/  IMAD.MOV.U32 R0, RZ, RZ, R39 ;  /* 0x000000ffff007224 */ /* 0x000fca00078e0027 */
[C---:B------:R-:W-:Y:S08]  /*64e0*/  HMMA.16816.F32 R36, R4.reuse, R20, R40 ;  /* 0x000000140424723c */ /* 0x040ff00000001828 */
[-C--:B------:R-:W-:Y:S01]  /*64f0*/  HMMA.16816.F32 R40, R4, R22.reuse, R244 ;  /* 0x000000160428723c */ /* 0x080fe200000018f4 */
[----:B------:R-:W-:Y:S06]  /*6500*/  LDSM.16.M88.4 R4, [R230+0x6000] ;  /* 0x00600000e604783b */ /* 0x000fec0000000200 */
[----:B------:R-:W-:Y:S01]  /*6510*/  IMAD.MOV.U32 R244, RZ, RZ, R166 ;  /* 0x000000fffff47224 */ /* 0x000fe200078e00a6 */
[----:B------:R-:W-:Y:S01]  /*6520*/  HMMA.16816.F32 R32, R8, R22, R32 ;  /* 0x000000160820723c */ /* 0x000fe20000001820 */
[----:B------:R-:W1:Y:S01]  /*6530*/  LDSM.16.M88.4 R20, [R229+0x2000] ;  /* 0x00200000e514783b */ /* 0x000e620000000200 */
[----:B------:R-:W-:Y:S01]  /*6540*/  IMAD.MOV.U32 R245, RZ, RZ, R165 ;  /* 0x000000fffff57224 */ /* 0x000fe200078e00a5 */
[----:B------:R-:W-:Y:S01]  /*6550*/  MOV R247, R160 ;  /* 0x000000a000f77202 */ /* 0x000fe20000000f00 */
[----:B------:R-:W-:-:S04]  /*6560*/  IMAD.MOV.U32 R246, RZ, RZ, R161 ;  /* 0x000000fffff67224 */ /* 0x000fc800078e00a1 */
[----:B------:R-:W-:Y:S01]  /*6570*/  MOV R25, R36 ;  /* 0x0000002400197202 */ /* 0x000fe20000000f00 */
[----:B------:R-:W-:Y:S02]  /*6580*/  IMAD.MOV.U32 R24, RZ, RZ, R37 ;  /* 0x000000ffff187224 */ /* 0x000fe400078e0025 */
[----:B------:R-:W-:Y:S02]  /*6590*/  IMAD.MOV.U32 R19, RZ, RZ, R38 ;  /* 0x000000ffff137224 */ /* 0x000fe400078e0026 */
[----:B------:R-:W-:Y:S02]  /*65a0*/  IMAD.MOV.U32 R14, RZ, RZ, R39 ;  /* 0x000000ffff0e7224 */ /* 0x000fe400078e0027 */
[----:B------:R-:W-:Y:S01]  /*65b0*/  HMMA.16816.F32 R36, R8, R26, R220 ;  /* 0x0000001a0824723c */ /* 0x000fe200000018dc */
[----:B------:R-:W2:Y:S07]  /*65c0*/  LDSM.16.M88.4 R8, [R230+0x4000] ;  /* 0x00400000e608783b */ /* 0x000eae0000000200 */
[C---:B-1----:R-:W-:Y:S08]  /*65d0*/  HMMA.16816.F32 R220, R4.reuse, R22, R244 ;  /* 0x0000001604dc723c */ /* 0x042ff000000018f4 */
[-C--:B------:R-:W-:Y:S08]  /*65e0*/  HMMA.16816.F32 R208, R4, R20.reuse, R208 ;  /* 0x0000001404d0723c */ /* 0x080ff000000018d0 */
[----:B--2---:R-:W-:Y:S01]  /*65f0*/  HMMA.16816.F32 R216, R8, R20, R28 ;  /* 0x0000001408d8723c */ /* 0x004fe2000000181c */
[----:B------:R-:W1:Y:S07]  /*6600*/  LDSM.16.M88.4 R28, [R229+0x2800] ;  /* 0x00280000e51c783b */ /* 0x000e6e0000000200 */
[----:B------:R-:W-:-:S02]  /*6610*/  IMAD.MOV.U32 R166, RZ, RZ, R220 ;  /* 0x000000ffffa67224 */ /* 0x000fc400078e00dc */
[----:B------:R-:W-:Y:S02]  /*6620*/  IMAD.MOV.U32 R165, RZ, RZ, R221 ;  /* 0x000000ffffa57224 */ /* 0x000fe400078e00dd */
[----:B------:R-:W-:Y:S02]  /*6630*/  IMAD.MOV.U32 R161, RZ, RZ, R222 ;  /* 0x000000ffffa17224 */ /* 0x000fe400078e00de */
[----:B------:R-:W-:Y:S02]  /*6640*/  IMAD.MOV.U32 R160, RZ, RZ, R223 ;  /* 0x000000ffffa07224 */ /* 0x000fe400078e00df */
[----:B------:R-:W-:Y:S01]  /*6650*/  HMMA.16816.F32 R220, R8, R22, R212 ;  /* 0x0000001608dc723c */ /* 0x000fe200000018d4 */
[----:B------:R-:W2:Y:S07]  /*6660*/  LDSM.16.M88.4 R20, [R229+0x3800] ;  /* 0x00380000e514783b */ /* 0x000eae0000000200 */
[-C--:B-1----:R-:W-:Y:S07]  /*6670*/  HMMA.16816.F32 R212, R4, R28.reuse, R48 ;  /* 0x0000001c04d4723c */ /* 0x082fee0000001830 */
[----:B------:R-:W-:Y:S01]  /*6680*/  IMAD.MOV.U32 R48, RZ, RZ, R25 ;  /* 0x000000ffff307224 */ /* 0x000fe200078e0019 */
[----:B------:R-:W-:Y:S01]  /*6690*/  HMMA.16816.F32 R244, R8, R28, R64 ;  /* 0x0000001c08f4723c */ /* 0x000fe20000001840 */
[----:B------:R-:W-:Y:S01]  /*66a0*/  IMAD.MOV.U32 R49, RZ, RZ, R24 ;  /* 0x000000ffff317224 */ /* 0x000fe200078e0018 */
[----:B------:R-:W-:Y:S01]  /*66b0*/  MOV R50, R19 ;  /* 0x0000001300327202 */ /* 0x000fe20000000f00 */
[----:B------:R-:W1:Y:S01]  /*66c0*/  LDSM.16.M88.4 R24, [R229+0x3000] ;  /* 0x00300000e518783b */ /* 0x000e620000000200 */
[----:B------:R-:W-:-:S03]  /*66d0*/  IMAD.MOV.U32 R51, RZ, RZ, R14 ;  /* 0x000000ffff337224 */ /* 0x000fc600078e000e */
[----:B------:R-:W-:Y:S01]  /*66e0*/  IMAD.MOV.U32 R28, RZ, RZ, R13 ;  /* 0x000000ffff1c7224 */ /* 0x000fe200078e000d */
[----:B------:R-:W-:Y:S01]  /*66f0*/  HMMA.16816.F32 R248, R4, R30, R60 ;  /* 0x0000001e04f8723c */ /* 0x000fe2000000183c */
[----:B------:R-:W-:-:S07]  /*6700*/  IMAD.MOV.U32 R29, RZ, RZ, R12 ;  /* 0x000000ffff1d7224 */ /* 0x000fce00078e000c */
[C---:B------:R-:W-:Y:S07]  /*6710*/  HMMA.16816.F32 R64, R8.reuse, R30, R56 ;  /* 0x0000001e0840723c */ /* 0x040fee0000001838 */
[----:B------:R-:W-:Y:S01]  /*6720*/  IMAD.MOV.U32 R30, RZ, RZ, R2 ;  /* 0x000000ffff1e7224 */ /* 0x000fe200078e0002 */
[----:B--2---:R-:W-:Y:S01]  /*6730*/  HMMA.16816.F32 R32, R8, R22, R32 ;  /* 0x000000160820723c */ /* 0x004fe20000001820 */
[----:B------:R-:W-:-:S07]  /*6740*/  IMAD.MOV.U32 R31, RZ, RZ, R0 ;  /* 0x000000ffff1f7224 */ /* 0x000fce00078e0000 */
[-C--:B-1----:R-:W-:Y:S08]  /*6750*/  HMMA.16816.F32 R60, R8, R24.reuse, R52 ;  /* 0x00000018083c723c */ /* 0x082ff00000001834 */
[C---:B------:R-:W-:Y:S07]  /*6760*/  HMMA.16816.F32 R56, R4.reuse, R24, R44 ;  /* 0x000000180438723c */ /* 0x040fee000000182c */
[----:B------:R-:W-:Y:S01]  /*6770*/  MOV R24, R166 ;  /* 0x000000a600187202 */ /* 0x000fe20000000f00 */
[----:B------:R-:W-:Y:S01]  /*6780*/  HMMA.16816.F32 R28, R4, R26, R28 ;  /* 0x0000001a041c723c */ /* 0x000fe2000000181c */
[----:B------:R-:W-:-:S07]  /*6790*/  IMAD.MOV.U32 R25, RZ, RZ, R165 ;  /* 0x000000ffff197224 */ /* 0x000fce00078e00a5 */
[C---:B------:R-:W-:Y:S08]  /*67a0*/  HMMA.16816.F32 R52, R4.reuse, R22, R40 ;  /* 0x000000160434723c */ /* 0x040ff00000001828 */
[----:B------:R-:W-:Y:S01]  /*67b0*/  HMMA.16816.F32 R44, R4, R20, R48 ;  /* 0x00000014042c723c */ /* 0x000fe20000001830 */
[----:B------:R-:W-:Y:S07]  /*67c0*/  LDSM.16.M88.4 R4, [R231+0x6000] ;  /* 0x00600000e704783b */ /* 0x000fee0000000200 */
[----:B------:R-:W-:Y:S01]  /*67d0*/  HMMA.16816.F32 R40, R8, R26, R36 ;  /* 0x0000001a0828723c */ /* 0x000fe20000001824 */
[----:B------:R-:W-:Y:S01]  /*67e0*/  IMAD.MOV.U32 R13, RZ, RZ, R28 ;  /* 0x000000ffff0d7224 */ /* 0x000fe200078e001c */
[----:B------:R-:W-:Y:S01]  /*67f0*/  MOV R12, R29 ;  /* 0x0000001d000c7202 */ /* 0x000fe20000000f00 */
[----:B------:R-:W-:-:S02]  /*6800*/  IMAD.MOV.U32 R2, RZ, RZ, R30 ;  /* 0x000000ffff027224 */ /* 0x000fc400078e001e */
[----:B------:R-:W-:Y:S02]  /*6810*/  IMAD.MOV.U32 R0, RZ, RZ, R31 ;  /* 0x000000ffff007224 */ /* 0x000fe400078e001f */
[----:B------:R-:W-:Y:S01]  /*6820*/  IMAD.MOV.U32 R26, RZ, RZ, R161 ;  /* 0x000000ffff1a7224 */ /* 0x000fe200078e00a1 */
[----:B------:R-:W-:Y:S01]  /*6830*/  HMMA.16816.F32 R36, R8, R20, R204 ;  /* 0x000000140824723c */ /* 0x000fe200000018cc */
[----:B------:R-:W1:Y:S01]  /*6840*/  LDSM.16.M88.4 R20, [R238] ;  /* 0x00000000ee14783b */ /* 0x000e620000000200 */
[----:B------:R-:W-:-:S03]  /*6850*/  IMAD.MOV.U32 R27, RZ, RZ, R160 ;  /* 0x000000ffff1b7224 */ /* 0x000fc600078e00a0 */
[----:B------:R-:W2:Y:S03]  /*6860*/  LDSM.16.M88.4 R8, [R231+0x4000] ;  /* 0x00400000e708783b */ /* 0x000ea60000000200 */
[----:B------:R-:W-:Y:S02]  /*6870*/  IMAD.MOV.U32 R29, RZ, RZ, R44 ;  /* 0x000000ffff1d7224 */ /* 0x000fe400078e002c */
[----:B------:R-:W-:Y:S02]  /*6880*/  IMAD.MOV.U32 R28, RZ, RZ, R45 ;  /* 0x000000ffff1c7224 */ /* 0x000fe400078e002d */
[----:B------:R-:W-:Y:S02]  /*6890*/  IMAD.MOV.U32 R205, RZ, RZ, R29 ;  /* 0x000000ffffcd7224 */ /* 0x000fe400078e001d */
[----:B------:R-:W-:Y:S02]  /*68a0*/  IMAD.MOV.U32 R206, RZ, RZ, R28 ;  /* 0x000000ffffce7224 */ /* 0x000fe400078e001c */
[----:B------:R-:W3:Y:S01]  /*68b0*/  LDSM.16.M88.4 R28, [R237] ;  /* 0x00000000ed1c783b */ /* 0x000ee20000000200 */
[----:B------:R-:W-:-:S02]  /*68c0*/  IMAD.MOV.U32 R14, RZ, RZ, R46 ;  /* 0x000000ffff0e7224 */ /* 0x000fc400078e002e */
[----:B------:R-:W-:Y:S02]  /*68d0*/  IMAD.MOV.U32 R19, RZ, RZ, R47 ;  /* 0x000000ffff137224 */ /* 0x000fe400078e002f */
[----:B------:R-:W-:Y:S01]  /*68e0*/  IMAD.MOV.U32 R207, RZ, RZ, R14 ;  /* 0x000000ffffcf7224 */ /* 0x000fe200078e000e */
[C---:B-1----:R-:W-:Y:S08]  /*68f0*/  HMMA.16816.F32 R24, R4.reuse, R22, R24 ;  /* 0x000000160418723c */ /* 0x042ff00000001818 */
[-C--:B------:R-:W-:Y:S08]  /*6900*/  HMMA.16816.F32 R48, R4, R20.reuse, R208 ;  /* 0x000000140430723c */ /* 0x080ff000000018d0 */
[C---:B--2---:R-:W-:Y:S08]  /*6910*/  HMMA.16816.F32 R44, R8.reuse, R20, R216 ;  /* 0x00000014082c723c */ /* 0x044ff000000018d8 */
[----:B------:R-:W-:Y:S01]  /*6920*/  MOV R21, R25 ;  /* 0x0000001900157202 */ /* 0x000fe20000000f00 */
[----:B------:R-:W-:Y:S01]  /*6930*/  IMAD.MOV.U32 R20, RZ, RZ, R26 ;  /* 0x000000ffff147224 */ /* 0x000fe200078e001a */
[----:B---3--:R-:W-:Y:S01]  /*6940*/  HMMA.16816.F32 R244, R8, R28, R244 ;  /* 0x0000001c08f4723c */ /* 0x008fe200000018f4 */
[----:B------:R-:W-:-:S02]  /*6950*/  IMAD.MOV.U32 R14, RZ, RZ, R24 ;  /* 0x000000ffff0e7224 */ /* 0x000fc400078e0018 */
[----:B------:R-:W-:Y:S02]  /*6960*/  IMAD.MOV.U32 R242, RZ, RZ, R27 ;  /* 0x000000fffff27224 */ /* 0x000fe400078e001b */
[----:B------:R-:W1:Y:S03]  /*6970*/  LDSM.16.M88.4 R24, [R236] ;  /* 0x00000000ec18783b */ /* 0x000e660000000200 */
[----:B------:R-:W-:Y:S07]  /*6980*/  HMMA.16816.F32 R216, R4, R28, R212 ;  /* 0x0000001c04d8723c */ /* 0x000fee00000018d4 */
[----:B------:R-:W-:Y:S01]  /*6990*/  IMAD.MOV.U32 R28, RZ, RZ, R21 ;  /* 0x000000ffff1c7224 */ /* 0x000fe200078e0015 */
[----:B------:R-:W-:Y:S01]  /*69a0*/  HMMA.16816.F32 R208, R8, R22, R220 ;  /* 0x0000001608d0723c */ /* 0x000fe200000018dc */
[----:B------:R-:W-:-:S07]  /*69b0*/  IMAD.MOV.U32 R29, RZ, RZ, R20 ;  /* 0x000000ffff1d7224 */ /* 0x000fce00078e0014 */
[-C--:B------:R-:W-:Y:S07]  /*69c0*/  HMMA.16816.F32 R20, R4, R30.reuse, R248 ;  /* 0x0000001e0414723c */ /* 0x080fee00000018f8 */
[----:B------:R-:W-:Y:S01]  /*69d0*/  IMAD.MOV.U32 R248, RZ, RZ, R205 ;  /* 0x000000fffff87224 */ /* 0x000fe200078e00cd */
[----:B------:R-:W-:Y:S01]  /*69e0*/  HMMA.16816.F32 R220, R8, R30, R64 ;  /* 0x0000001e08dc723c */ /* 0x000fe20000001840 */
[----:B------:R-:W-:Y:S02]  /*69f0*/  IMAD.MOV.U32 R249, RZ, RZ, R206 ;  /* 0x000000fffff97224 */ /* 0x000fe400078e00ce */
[----:B------:R-:W-:-:S02]  /*6a00*/  IMAD.MOV.U32 R250, RZ, RZ, R207 ;  /* 0x000000fffffa7224 */ /* 0x000fc400078e00cf */
[----:B------:R-:W-:Y:S02]  /*6a10*/  IMAD.MOV.U32 R251, RZ, RZ, R19 ;  /* 0x000000fffffb7224 */ /* 0x000fe400078e0013 */
[----:B------:R-:W-:Y:S01]  /*6a20*/  MOV R67, R14 ;  /* 0x0000000e00437202 */ /* 0x000fe20000000f00 */
[----:B-1----:R-:W-:Y:S08]  /*6a30*/  HMMA.16816.F32 R212, R8, R24, R60 ;  /* 0x0000001808d4723c */ /* 0x002ff0000000183c */
[----:B------:R-:W-:Y:S01]  /*6a40*/  IMAD.MOV.U32 R166, RZ, RZ, R20 ;  /* 0x000000ffffa67224 */ /* 0x000fe200078e0014 */
[----:B------:R-:W-:Y:S01]  /*6a50*/  MOV R165, R21 ;  /* 0x0000001500a57202 */ /* 0x000fe20000000f00 */
[----:B------:R-:W-:-:S02]  /*6a60*/  IMAD.MOV.U32 R161, RZ, RZ, R22 ;  /* 0x000000ffffa17224 */ /* 0x000fc400078e0016 */
[----:B------:R-:W-:Y:S01]  /*6a70*/  IMAD.MOV.U32 R160, RZ, RZ, R23 ;  /* 0x000000ffffa07224 */ /* 0x000fe200078e0017 */
[----:B------:R-:W-:Y:S01]  /*6a80*/  HMMA.16816.F32 R204, R4, R24, R56 ;  /* 0x0000001804cc723c */ /* 0x000fe20000001838 */
[----:B------:R-:W1:Y:S01]  /*6a90*/  LDSM.16.M88.4 R20, [R235] ;  /* 0x00000000eb14783b */ /* 0x000e620000000200 */
[----:B------:R-:W-:Y:S02]  /*6aa0*/  IMAD.MOV.U32 R60, RZ, RZ, R13 ;  /* 0x000000ffff3c7224 */ /* 0x000fe400078e000d */
[----:B------:R-:W-:Y:S02]  /*6ab0*/  IMAD.MOV.U32 R61, RZ, RZ, R12 ;  /* 0x000000ffff3d7224 */ /* 0x000fe400078e000c */
[----:B------:R-:W-:Y:S02]  /*6ac0*/  IMAD.MOV.U32 R62, RZ, RZ, R2 ;  /* 0x000000ffff3e7224 */ /* 0x000fe400078e0002 */
[----:B------:R-:W-:-:S07]  /*6ad0*/  IMAD.MOV.U32 R63, RZ, RZ, R0 ;  /* 0x000000ffff3f7224 */ /* 0x000fce00078e0000 */
[C---:B------:R-:W-:Y:S11]  /*6ae0*/  HMMA.16816.F32 R60, R4.reuse, R26, R60 ;  /* 0x0000001a043c723c */ /* 0x040ff6000000183c */
[----:B------:R-:W-:Y:S11]  /*6af0*/  @!UPT UIADD3 URZ, URZ, URZ, URZ ;  /* 0x0000003f3f3ff290 */ /* 0x000ff6000fffe03f */
[----:B------:R-:W-:Y:S02]  /*6b00*/  @!UPT UIADD3 URZ, URZ, URZ, URZ ;  /* 0x0000003f3f3ff290 */ /* 0x000fe4000fffe03f */
[----:B------:R-:W-:Y:S01]  /*6b10*/  IMAD.MOV.U32 R13, RZ, RZ, R60 ;  /* 0x000000ffff0d7224 */ /* 0x000fe200078e003c */
[----:B------:R-:W-:Y:S01]  /*6b20*/  MOV R2, R62 ;  /* 0x0000003e00027202 */ /* 0x000fe20000000f00 */
[----:B-1----:R-:W-:Y:S01]  /*6b30*/  HMMA.16816.F32 R56, R4, R20, R248 ;  /* 0x000000140438723c */ /* 0x002fe200000018f8 */
[----:B------:R-:W-:Y:S02]  /*6b40*/  IMAD.MOV.U32 R12, RZ, RZ, R61 ;  /* 0x000000ffff0c7224 */ /* 0x000fe400078e003d */
[----:B------:R-:W-:-:S05]  /*6b50*/  IMAD.MOV.U32 R0, RZ, RZ, R63 ;  /* 0x000000ffff007224 */ /* 0x000fca00078e003f */
[----:B------:R-:W-:Y:S01]  /*6b60*/  HMMA.16816.F32 R248, R4, R22, R52 ;  /* 0x0000001604f8723c */ /* 0x000fe20000001834 */
[----:B------:R-:W-:Y:S06]  /*6b70*/  LDSM.16.M88.4 R4, [R233+0x6000] ;  /* 0x00600000e904783b */ /* 0x000fec0000000200 */
[----:B------:R-:W-:Y:S01]  /*6b80*/  IMAD.MOV.U32 R52, RZ, RZ, R67 ;  /* 0x000000ffff347224 */ /* 0x000fe200078e0043 */
[----:B------:R-:W-:Y:S01]  /*6b90*/  HMMA.16816.F32 R60, R8, R20, R36 ;  /* 0x00000014083c723c */ /* 0x000fe20000001824 */
[----:B------:R-:W-:Y:S01]  /*6ba0*/  MOV R53, R28 ;  /* 0x0000001c00357202 */ /* 0x000fe20000000f00 */
[----:B------:R-:W-:-:S02]  /*6bb0*/  IMAD.MOV.U32 R54, RZ, RZ, R29 ;  /* 0x000000ffff367224 */ /* 0x000fc400078e001d */
[----:B------:R-:W-:Y:S01]  /*6bc0*/  LDSM.16.M88.4 R28, [R228+0x2800] ;  /* 0x00280000e41c783b */ /* 0x000fe20000000200 */
[----:B------:R-:W-:-:S03]  /*6bd0*/  IMAD.MOV.U32 R55, RZ, RZ, R242 ;  /* 0x000000ffff377224 */ /* 0x000fc600078e00f2 */
[C---:B------:R-:W-:Y:S01]  /*6be0*/  HMMA.16816.F32 R64, R8.reuse, R26, R40 ;  /* 0x0000001a0840723c */ /* 0x040fe20000001828 */
[----:B------:R-:W-:Y:S02]  /*6bf0*/  IMAD.MOV.U32 R25, RZ, RZ, R56 ;  /* 0x000000ffff197224 */ /* 0x000fe400078e0038 */
[----:B------:R-:W-:Y:S02]  /*6c00*/  IMAD.MOV.U32 R24, RZ, RZ, R57 ;  /* 0x000000ffff187224 */ /* 0x000fe400078e0039 */
[----:B------:R-:W-:Y:S02]  /*6c10*/  IMAD.MOV.U32 R19, RZ, RZ, R58 ;  /* 0x000000ffff137224 */ /* 0x000fe400078e003a */
[----:B------:R-:W-:Y:S01]  /*6c20*/  IMAD.MOV.U32 R14, RZ, RZ, R59 ;  /* 0x000000ffff0e7224 */ /* 0x000fe200078e003b */
[----:B------:R-:W-:Y:S01]  /*6c30*/  HMMA.16816.F32 R32, R8, R22, R32 ;  /* 0x000000160820723c */ /* 0x000fe20000001820 */
[----:B------:R-:W1:Y:S04]  /*6c40*/  LDSM.16.M88.4 R20, [R228+0x2000] ;  /* 0x00200000e414783b */ /* 0x000e680000000200 */
[----:B------:R-:W2:Y:S03]  /*6c50*/  LDSM.16.M88.4 R8, [R233+0x4000] ;  /* 0x00400000e908783b */ /* 0x000ea60000000200 */
[-C--:B-1----:R-:W-:Y:S08]  /*6c60*/  HMMA.16816.F32 R56, R4, R20.reuse, R48 ;  /* 0x000000140438723c */ /* 0x082ff00000001830 */
[----:B--2---:R-:W-:Y:S07]  /*6c70*/  HMMA.16816.F32 R36, R8, R20, R44 ;  /* 0x000000140824723c */ /* 0x004fee000000182c */
[----:B------:R-:W-:Y:S01]  /*6c80*/  IMAD.MOV.U32 R20, RZ, RZ, R166 ;  /* 0x000000ffff147224 */ /* 0x000fe200078e00a6 */
[----:B------:R-:W-:Y:S01]  /*6c90*/  HMMA.16816.F32 R52, R4, R22, R52 ;  /* 0x000000160434723c */ /* 0x000fe20000001834 */
[----:B------:R-:W-:-:S07]  /*6ca0*/  IMAD.MOV.U32 R21, RZ, RZ, R165 ;  /* 0x000000ffff157224 */ /* 0x000fce00078e00a5 */
[C---:B------:R-:W-:Y:S07]  /*6cb0*/  HMMA.16816.F32 R44, R8.reuse, R22, R208 ;  /* 0x00000016082c723c */ /* 0x040fee00000018d0 */
[----:B------:R-:W-:Y:S01]  /*6cc0*/  IMAD.MOV.U32 R22, RZ, RZ, R161 ;  /* 0x000000ffff167224 */ /* 0x000fe200078e00a1 */
[----:B------:R-:W-:Y:S01]  /*6cd0*/  MOV R208, R25 ;  /* 0x0000001900d07202 */ /* 0x000fe20000000f00 */
[----:B------:R-:W-:Y:S01]  /*6ce0*/  IMAD.MOV.U32 R23, RZ, RZ, R160 ;  /* 0x000000ffff177224 */ /* 0x000fe200078e00a0 */
[----:B------:R-:W-:Y:S01]  /*6cf0*/  HMMA.16816.F32 R40, R8, R28, R244 ;  /* 0x0000001c0828723c */ /* 0x000fe200000018f4 */
[----:B------:R-:W-:-:S02]  /*6d00*/  IMAD.MOV.U32 R209, RZ, RZ, R24 ;  /* 0x000000ffffd17224 */ /* 0x000fc400078e0018 */
[----:B------:R-:W1:Y:S01]  /*6d10*/  LDSM.16.M88.4 R24, [R228+0x3000] ;  /* 0x00300000e418783b */ /* 0x000e620000000200 */
[----:B------:R-:W-:Y:S02]  /*6d20*/  IMAD.MOV.U32 R210, RZ, RZ, R19 ;  /* 0x000000ffffd27224 */ /* 0x000fe400078e0013 */
[----:B------:R-:W-:Y:S02]  /*6d30*/  IMAD.MOV.U32 R211, RZ, RZ, R14 ;  /* 0x000000ffffd37224 */ /* 0x000fe400078e000e */
[C---:B------:R-:W-:Y:S01]  /*6d40*/  HMMA.16816.F32 R244, R4.reuse, R30, R20 ;  /* 0x0000001e04f4723c */ /* 0x040fe20000001814 */
[----:B------:R-:W2:Y:S07]  /*6d50*/  LDSM.16.M88.4 R20, [R228+0x3800] ;  /* 0x00380000e414783b */ /* 0x000eae0000000200 */
[----:B------:R-:W-:Y:S08]  /*6d60*/  HMMA.16816.F32 R48, R4, R28, R216 ;  /* 0x0000001c0430723c */ /* 0x000ff000000018d8 */
[----:B------:R-:W-:Y:S07]  /*6d70*/  HMMA.16816.F32 R216, R8, R30, R220 ;  /* 0x0000001e08d8723c */ /* 0x000fee00000018dc */
[----:B------:R-:W-:Y:S01]  /*6d80*/  IMAD.MOV.U32 R220, RZ, RZ, R13 ;  /* 0x000000ffffdc7224 */ /* 0x000fe200078e000d */
[----:B------:R-:W-:Y:S01]  /*6d90*/  MOV R223, R0 ;  /* 0x0000000000df7202 */ /* 0x000fe20000000f00 */
[----:B------:R-:W-:-:S02]  /*6da0*/  IMAD.MOV.U32 R221, RZ, RZ, R12 ;  /* 0x000000ffffdd7224 */ /* 0x000fc400078e000c */
[----:B------:R-:W-:Y:S01]  /*6db0*/  IMAD.MOV.U32 R222, RZ, RZ, R2 ;  /* 0x000000ffffde7224 */ /* 0x000fe200078e0002 */
[C---:B-1----:R-:W-:Y:S08]  /*6dc0*/  HMMA.16816.F32 R28, R4.reuse, R24, R204 ;  /* 0x00000018041c723c */ /* 0x042ff000000018cc */
[C---:B------:R-:W-:Y:S08]  /*6dd0*/  HMMA.16816.F32 R220, R4.reuse, R26, R220 ;  /* 0x0000001a04dc723c */ /* 0x040ff000000018dc */
[C---:B--2---:R-:W-:Y:S08]  /*6de0*/  HMMA.16816.F32 R204, R4.reuse, R20, R208 ;  /* 0x0000001404cc723c */ /* 0x044ff000000018d0 */
[----:B------:R-:W-:Y:S08]  /*6df0*/  HMMA.16816.F32 R4, R4, R22, R248 ;  /* 0x000000160404723c */ /* 0x000ff000000018f8 */
[C---:B------:R-:W-:Y:S08]  /*6e00*/  HMMA.16816.F32 R212, R8.reuse, R24, R212 ;  /* 0x0000001808d4723c */ /* 0x040ff000000018d4 */
[----:B------:R-:W-:Y:S01]  /*6e10*/  HMMA.16816.F32 R248, R8, R20, R60 ;  /* 0x0000001408f8723c */ /* 0x000fe2000000183c */
        /* <DEDUP_REMOVED lines=8> */
[----:B------:R-:W-:-:S05]  /*6ea0*/  IMAD.MOV.U32 R12, RZ, RZ, R4 ;  /* 0x000000ffff0c7224 */ /* 0x000fca00078e0004 */
[----:B------:R-:W-:Y:S01]  /*6eb0*/  HMMA.16816.F32 R4, R8, R22, R32 ;  /* 0x000000160804723c */ /* 0x000fe20000001820 */
[----:B------:R-:W-:Y:S04]  /*6ec0*/  LDSM.16.M88.4 R20, [R227+0x2000] ;  /* 0x00200000e314783b */ /* 0x000fe80000000200 */
[----:B------:R-:W1:Y:S11]  /*6ed0*/  LDSM.16.M88.4 R8, [R232+0x4000] ;  /* 0x00400000e808783b */ /* 0x000e760000000200 */
[----:B------:R-:W-:Y:S08]  /*6ee0*/  @!UPT UIADD3 URZ, URZ, URZ, URZ ;  /* 0x0000003f3f3ff290 */ /* 0x000ff0000fffe03f */
[----:B------:R-:W-:Y:S02]  /*6ef0*/  IMAD.MOV.U32 R24, RZ, RZ, R4 ;  /* 0x000000ffff187224 */ /* 0x000fe400078e0004 */
[----:B------:R-:W-:Y:S02]  /*6f00*/  IMAD.MOV.U32 R242, RZ, RZ, R5 ;  /* 0x000000fffff27224 */ /* 0x000fe400078e0005 */
[----:B------:R-:W-:Y:S02]  /*6f10*/  IMAD.MOV.U32 R2, RZ, RZ, R6 ;  /* 0x000000ffff027224 */ /* 0x000fe400078e0006 */
[----:B------:R-:W-:Y:S02]  /*6f20*/  IMAD.MOV.U32 R0, RZ, RZ, R7 ;  /* 0x000000ffff007224 */ /* 0x000fe400078e0007 */
[----:B------:R-:W2:Y:S01]  /*6f30*/  LDSM.16.M88.4 R4, [R232+0x6000] ;  /* 0x00600000e804783b */ /* 0x000ea20000000200 */
[-C--:B-1----:R-:W-:Y:S08]  /*6f40*/  HMMA.16816.F32 R60, R8, R20.reuse, R36 ;  /* 0x00000014083c723c */ /* 0x082ff00000001824 */
[C---:B--2---:R-:W-:Y:S07]  /*6f50*/  HMMA.16816.F32 R64, R4.reuse, R20, R56 ;  /* 0x000000140440723c */ /* 0x044fee0000001838 */
[----:B------:R-:W-:Y:S01]  /*6f60*/  IMAD.MOV.U32 R59, RZ, RZ, R24 ;  /* 0x000000ffff3b7224 */ /* 0x000fe200078e0018 */
[-C--:B------:R-:W-:Y:S01]  /*6f70*/  HMMA.16816.F32 R204, R4, R22.reuse, R52 ;  /* 0x0000001604cc723c */ /* 0x080fe20000001834 */
[----:B------:R-:W1:Y:S07]  /*6f80*/  LDSM.16.M88.4 R24, [R227+0x2800] ;  /* 0x00280000e318783b */ /* 0x000e6e0000000200 */
[----:B------:R-:W-:Y:S01]  /*6f90*/  HMMA.16816.F32 R52, R8, R22, R44 ;  /* 0x000000160834723c */ /* 0x000fe2000000182c */
[----:B------:R-:W2:Y:S07]  /*6fa0*/  LDSM.16.M88.4 R20, [R227+0x3000] ;  /* 0x00300000e314783b */ /* 0x000eae0000000200 */
[C---:B-1----:R-:W-:Y:S08]  /*6fb0*/  HMMA.16816.F32 R32, R4.reuse, R24, R48 ;  /* 0x000000180420723c */ /* 0x042ff00000001830 */
[----:B------:R-:W-:Y:S07]  /*6fc0*/  HMMA.16816.F32 R48, R4, R26, R244 ;  /* 0x0000001a0430723c */ /* 0x000fee00000018f4 */
[----:B------:R-:W-:Y:S01]  /*6fd0*/  IMAD.MOV.U32 R246, RZ, RZ, R2 ;  /* 0x000000fffff67224 */ /* 0x000fe200078e0002 */
[----:B------:R-:W-:Y:S01]  /*6fe0*/  HMMA.16816.F32 R40, R8, R24, R40 ;  /* 0x000000180828723c */ /* 0x000fe20000001828 */
[----:B------:R-:W1:Y:S01]  /*6ff0*/  S2R R2, SR_TID.X ;  /* 0x0000000000027919 */ /* 0x000e620000002100 */
[----:B------:R-:W-:Y:S01]  /*7000*/  IMAD.MOV.U32 R247, RZ, RZ, R0 ;  /* 0x000000fffff77224 */ /* 0x000fe200078e0000 */
[----:B------:R-:W-:Y:S01]  /*7010*/  IADD3 R0, R252, -0x2, RZ ;  /* 0xfffffffefc007810 */ /* 0x000fe20007ffe0ff */
[----:B------:R-:W-:Y:S01]  /*7020*/  IMAD.MOV.U32 R245, RZ, RZ, R242 ;  /* 0x000000fffff57224 */ /* 0x000fe200078e00f2 */
[----:B------:R-:W-:-:S03]  /*7030*/  MOV R244, R59 ;  /* 0x0000003b00f47202 */ /* 0x000fc60000000f00 */
[C---:B------:R-:W-:Y:S08]  /*7040*/  HMMA.16816.F32 R24, R8.reuse, R26, R216 ;  /* 0x0000001a0818723c */ /* 0x040ff000000018d8 */
[-C--:B--2---:R-:W-:Y:S08]  /*7050*/  HMMA.16816.F32 R36, R8, R20.reuse, R212 ;  /* 0x000000140824723c */ /* 0x084ff000000018d4 */
[----:B------:R-:W-:Y:S01]  /*7060*/  HMMA.16816.F32 R28, R4, R20, R28 ;  /* 0x00000014041c723c */ /* 0x000fe2000000181c */
[----:B-1----:R-:W-:-:S05]  /*7070*/  IMAD.SHL.U32 R2, R2, 0x2, RZ ;  /* 0x0000000202027824 */ /* 0x002fca00078e00ff */
[----:B------:R-:W-:Y:S02]  /*7080*/  LOP3.LUT R2, R2, 0x6, RZ, 0xc0, !PT ;  /* 0x0000000602027812 */ /* 0x000fe400078ec0ff */
[----:B------:R-:W-:Y:S03]  /*7090*/  HMMA.16816.F32 R56, R4, R22, R220 ;  /* 0x000000160438723c */ /* 0x000fe600000018dc */
[----:B------:R-:W-:-:S05]  /*70a0*/  IMAD R0, R0, 0x40, R2 ;  /* 0x0000004000007824 */ /* 0x000fca00078e0202 */
[C---:B------:R-:W-:Y:S01]  /*70b0*/  ISETP.GE.AND P2, PT, R0.reuse, R17, PT ;  /* 0x000000110000720c */ /* 0x040fe20003f46270 */
[----:B------:R-:W-:Y:S01]  /*70c0*/  HMMA.16816.F32 R20, R8, R22, R208 ;  /* 0x000000160814723c */ /* 0x000fe200000018d0 */
[C---:B------:R-:W-:Y:S02]  /*70d0*/  IADD3 R2, R0.reuse, 0x1, RZ ;  /* 0x0000000100027810 */ /* 0x040fe40007ffe0ff */
[----:B------:R-:W-:Y:S02]  /*70e0*/  ISETP.GE.AND P3, PT, R0, R15, PT ;  /* 0x0000000f0000720c */ /* 0x000fe40003f66270 */
[----:B------:R-:W-:Y:S02]  /*70f0*/  FSEL R44, R60, -INF , !P2 ;  /* 0xff8000003c2c7808 */ /* 0x000fe40005000000 */
[C---:B------:R-:W-:Y:S02]  /*7100*/  ISETP.GE.AND P6, PT, R2.reuse, R17, PT ;  /* 0x000000110200720c */ /* 0x040fe40003fc6270 */
[----:B------:R-:W-:-:S02]  /*7110*/  ISETP.GE.AND P5, PT, R2, R18, PT ;  /* 0x000000120200720c */ /* 0x000fc40003fa6270 */
[C---:B------:R-:W-:Y:S02]  /*7120*/  ISETP.GE.AND P1, PT, R2.reuse, R15, PT ;  /* 0x0000000f0200720c */ /* 0x040fe40003f26270 */
[----:B------:R-:W-:Y:S02]  /*7130*/  ISETP.GE.AND P0, PT, R2, R16, PT ;  /* 0x000000100200720c */ /* 0x000fe40003f06270 */
[C---:B------:R-:W-:Y:S02]  /*7140*/  ISETP.GE.AND P4, PT, R0.reuse, R18, PT ;  /* 0x000000120000720c */ /* 0x040fe40003f86270 */
[C---:B------:R-:W-:Y:S02]  /*7150*/  ISETP.GE.AND P2, PT, R0.reuse, R16, PT ;  /* 0x000000100000720c */ /* 0x040fe40003f46270 */
[----:B------:R-:W-:Y:S02]  /*7160*/  IADD3 R2, R0, 0x8, RZ ;  /* 0x0000000800027810 */ /* 0x000fe40007ffe0ff */
[----:B------:R-:W-:-:S02]  /*7170*/  FSEL R60, R64, -INF , !P3 ;  /* 0xff800000403c7808 */ /* 0x000fc40005800000 */
[----:B------:R-:W-:Y:S02]  /*7180*/  FSEL R46, R62, -INF , !P4 ;  /* 0xff8000003e2e7808 */ /* 0x000fe40006000000 */
[----:B------:R-:W-:Y:S02]  /*7190*/  FSEL R64, R66, -INF , !P2 ;  /* 0xff80000042407808 */ /* 0x000fe40005000000 */
[----:B------:R-:W-:Y:S02]  /*71a0*/  FSEL R65, R65, -INF , !P1 ;  /* 0xff80000041417808 */ /* 0x000fe40004800000 */
[C---:B------:R-:W-:Y:S02]  /*71b0*/  ISETP.GE.AND P4, PT, R2.reuse, R17, PT ;  /* 0x000000110200720c */ /* 0x040fe40003f86270 */
[C---:B------:R-:W-:Y:S02]  /*71c0*/  ISETP.GE.AND P3, PT, R2.reuse, R18, PT ;  /* 0x000000120200720c */ /* 0x040fe40003f66270 */
[----:B------:R-:W-:-:S02]  /*71d0*/  ISETP.GE.AND P2, PT, R2, R15, PT ;  /* 0x0000000f0200720c */ /* 0x000fc40003f46270 */
[----:B------:R-:W-:Y:S02]  /*71e0*/  ISETP.GE.AND P1, PT, R2, R16, PT ;  /* 0x000000100200720c */ /* 0x000fe40003f26270 */
[----:B------:R-:W-:Y:S02]  /*71f0*/  IADD3 R2, R0, 0x9, RZ ;  /* 0x0000000900027810 */ /* 0x000fe40007ffe0ff */
[----:B------:R-:W-:Y:S02]  /*7200*/  FSEL R45, R61, -INF , !P6 ;  /* 0xff8000003d2d7808 */ /* 0x000fe40007000000 */
[----:B------:R-:W-:Y:S02]  /*7210*/  FSEL R67, R67, -INF , !P0 ;  /* 0xff80000043437808 */ /* 0x000fe40004000000 */
[----:B------:R-:W-:Y:S02]  /*7220*/  FSEL R61, R63, -INF , !P5 ;  /* 0xff8000003f3d7808 */ /* 0x000fe40006800000 */
[----:B------:R-:W-:-:S02]  /*7230*/  FSEL R52, R52, -INF , !P4 ;  /* 0xff80000034347808 */ /* 0x000fc40006000000 */
[C---:B------:R-:W-:Y:S02]  /*7240*/  ISETP.GE.AND P6, PT, R2.reuse, R17, PT ;  /* 0x000000110200720c */ /* 0x040fe40003fc6270 */
[C---:B------:R-:W-:Y:S02]  /*7250*/  ISETP.GE.AND P5, PT, R2.reuse, R18, PT ;  /* 0x000000120200720c */ /* 0x040fe40003fa6270 */
[C---:B------:R-:W-:Y:S02]  /*7260*/  ISETP.GE.AND P0, PT, R2.reuse, R15, PT ;  /* 0x0000000f0200720c */ /* 0x040fe40003f06270 */
[----:B------:R-:W-:Y:S02]  /*7270*/  ISETP.GE.AND P4, PT, R2, R16, PT ;  /* 0x000000100200720c */ /* 0x000fe40003f86270 */
        /* <DEDUP_REMOVED lines=19> */
[----:B------:R-:W-:Y:S01]  /*73b0*/  FSEL R219, R42, -INF , !P2 ;  /* 0xff8000002adb7808 */ /* 0x000fe20005000000 */
[----:B------:R-:W-:Y:S01]  /*73c0*/  IMAD.MOV.U32 R42, RZ, RZ, R252 ;  /* 0x000000ffff2a7224 */ /* 0x000fe200078e00fc */
[----:B------:R-:W-:-:S02]  /*73d0*/  FSEL R220, R32, -INF , !P1 ;  /* 0xff80000020dc7808 */ /* 0x000fc40004800000 */
[----:B------:R-:W-:Y:S01]  /*73e0*/  FSEL R242, R34, -INF , !P0 ;  /* 0xff80000022f27808 */ /* 0x000fe20004000000 */
[----:B------:R-:W-:Y:S01]  /*73f0*/  IMAD.MOV.U32 R34, RZ, RZ, R13 ;  /* 0x000000ffff227224 */ /* 0x000fe200078e000d */
[----:B------:R-:W-:Y:S02]  /*7400*/  FSEL R211, R41, -INF , !P6 ;  /* 0xff80000029d37808 */ /* 0x000fe40007000000 */
[C---:B------:R-:W-:Y:S02]  /*7410*/  ISETP.GE.AND P2, PT, R2.reuse, R17, PT ;  /* 0x000000110200720c */ /* 0x040fe40003f46270 */
[C---:B------:R-:W-:Y:S02]  /*7420*/  ISETP.GE.AND P1, PT, R2.reuse, R18, PT ;  /* 0x000000120200720c */ /* 0x040fe40003f26270 */
[C---:B------:R-:W-:Y:S02]  /*7430*/  ISETP.GE.AND P0, PT, R2.reuse, R15, PT ;  /* 0x0000000f0200720c */ /* 0x040fe40003f06270 */
[----:B------:R-:W-:-:S02]  /*7440*/  ISETP.GE.AND P6, PT, R2, R16, PT ;  /* 0x000000100200720c */ /* 0x000fc40003fc6270 */
[----:B------:R-:W-:Y:S02]  /*7450*/  IADD3 R2, R0, 0x19, RZ ;  /* 0x0000001900027810 */ /* 0x000fe40007ffe0ff */
[----:B------:R-:W-:Y:S01]  /*7460*/  FSEL R214, R43, -INF , !P5 ;  /* 0xff8000002bd67808 */ /* 0x000fe20006800000 */
[----:B------:R-:W-:Y:S01]  /*7470*/  IMAD.MOV.U32 R43, RZ, RZ, R14 ;  /* 0x000000ffff2b7224 */ /* 0x000fe200078e000e */
[----:B------:R-:W-:Y:S01]  /*7480*/  FSEL R217, R33, -INF , !P4 ;  /* 0xff80000021d97808 */ /* 0x000fe20006000000 */
[----:B------:R-:W-:Y:S01]  /*7490*/  IMAD.MOV.U32 R33, RZ, RZ, R19 ;  /* 0x000000ffff217224 */ /* 0x000fe200078e0013 */
[----:B------:R-:W-:Y:S02]  /*74a0*/  FSEL R223, R35, -INF , !P3 ;  /* 0xff80000023df7808 */ /* 0x000fe40005800000 */
[----:B------:R-:W-:Y:S01]  /*74b0*/  FSEL R205, R24, -INF , !P2 ;  /* 0xff80000018cd7808 */ /* 0x000fe20005000000 */
[----:B------:R-:W-:Y:S01]  /*74c0*/  IMAD.MOV.U32 R24, RZ, RZ, R166 ;  /* 0x000000ffff187224 */ /* 0x000fe200078e00a6 */
[----:B------:R-:W-:-:S02]  /*74d0*/  ISETP.GE.AND P4, PT, R2, R17, PT ;  /* 0x000000110200720c */ /* 0x000fc40003f86270 */
[C---:B------:R-:W-:Y:S02]  /*74e0*/  ISETP.GE.AND P3, PT, R2.reuse, R18, PT ;  /* 0x000000120200720c */ /* 0x040fe40003f66270 */
[C---:B------:R-:W-:Y:S02]  /*74f0*/  ISETP.GE.AND P5, PT, R2.reuse, R15, PT ;  /* 0x0000000f0200720c */ /* 0x040fe40003fa6270 */
[----:B------:R-:W-:Y:S02]  /*7500*/  ISETP.GE.AND P2, PT, R2, R16, PT ;  /* 0x000000100200720c */ /* 0x000fe40003f46270 */
[----:B------:R-:W-:Y:S02]  /*7510*/  IADD3 R2, R0, 0x20, RZ ;  /* 0x0000002000027810 */ /* 0x000fe40007ffe0ff */
[----:B------:R-:W-:Y:S01]  /*7520*/  FSEL R208, R26, -INF , !P1 ;  /* 0xff8000001ad07808 */ /* 0x000fe20004800000 */
[----:B------:R-:W-:Y:S01]  /*7530*/  IMAD.MOV.U32 R26, RZ, RZ, R161 ;  /* 0x000000ffff1a7224 */ /* 0x000fe200078e00a1 */
[----:B------:R-:W-:-:S02]  /*7540*/  FSEL R212, R48, -INF , !P0 ;  /* 0xff80000030d47808 */ /* 0x000fc40004000000 */
[----:B------:R-:W-:Y:S02]  /*7550*/  FSEL R222, R50, -INF , !P6 ;  /* 0xff80000032de7808 */ /* 0x000fe40007000000 */
        /* <DEDUP_REMOVED lines=8> */
[----:B------:R-:W-:Y:S02]  /*75e0*/  FSEL R32, R25, -INF , !P4 ;  /* 0xff80000019207808 */ /* 0x000fe40006000000 */
[----:B------:R-:W-:Y:S01]  /*75f0*/  FSEL R41, R27, -INF , !P3 ;  /* 0xff8000001b297808 */ /* 0x000fe20005800000 */
[----:B------:R-:W-:Y:S01]  /*7600*/  IMAD.MOV.U32 R27, RZ, RZ, R160 ;  /* 0x000000ffff1b7224 */ /* 0x000fe200078e00a0 */
[----:B------:R-:W-:Y:S02]  /*7610*/  FSEL R215, R36, -INF , !P1 ;  /* 0xff80000024d77808 */ /* 0x000fe40004800000 */
[----:B------:R-:W-:-:S02]  /*7620*/  ISETP.GE.AND P4, PT, R2, R17, PT ;  /* 0x000000110200720c */ /* 0x000fc40003f86270 */
[C---:B------:R-:W-:Y:S02]  /*7630*/  ISETP.GE.AND P3, PT, R2.reuse, R18, PT ;  /* 0x000000120200720c */ /* 0x040fe40003f66270 */
[C---:B------:R-:W-:Y:S02]  /*7640*/  ISETP.GE.AND P2, PT, R2.reuse, R15, PT ;  /* 0x0000000f0200720c */ /* 0x040fe40003f46270 */
[----:B------:R-:W-:Y:S02]  /*7650*/  ISETP.GE.AND P1, PT, R2, R16, PT ;  /* 0x000000100200720c */ /* 0x000fe40003f26270 */
[----:B------:R-:W-:Y:S02]  /*7660*/  IADD3 R2, R0, 0x28, RZ ;  /* 0x0000002800027810 */ /* 0x000fe40007ffe0ff */
[----:B------:R-:W-:Y:S02]  /*7670*/  MOV R25, R165 ;  /* 0x000000a500197202 */ /* 0x000fe40000000f00 */
        /* <DEDUP_REMOVED lines=11> */
[C---:B------:R-:W-:Y:S02]  /*7730*/  ISETP.GE.AND P2, PT, R2.reuse, R17, PT ;  /* 0x000000110200720c */ /* 0x040fe40003f46270 */
[----:B------:R-:W-:-:S02]  /*7740*/  ISETP.GE.AND P1, PT, R2, R18, PT ;  /* 0x000000120200720c */ /* 0x000fc40003f26270 */
[----:B------:R-:W-:Y:S02]  /*7750*/  FSEL R213, R39, -INF , !P3 ;  /* 0xff80000027d57808 */ /* 0x000fe40005800000 */
[----:B------:R-:W-:Y:S02]  /*7760*/  FSEL R204, R20, -INF , !P0 ;  /* 0xff80000014cc7808 */ /* 0x000fe40004000000 */
[----:B------:R-:W-:Y:S02]  /*7770*/  FSEL R206, R22, -INF , !P6 ;  /* 0xff80000016ce7808 */ /* 0x000fe40007000000 */
[----:B------:R-:W-:Y:S02]  /*7780*/  FSEL R38, R21, -INF , !P2 ;  /* 0xff80000015267808 */ /* 0x000fe40005000000 */
[----:B------:R-:W-:Y:S02]  /*7790*/  FSEL R39, R23, -INF , !P1 ;  /* 0xff80000017277808 */ /* 0x000fe40004800000 */
[----:B------:R-:W1:Y:S01]  /*77a0*/  LDSM.16.M88.4 R20, [R227+0x3800] ;  /* 0x00380000e314783b */ /* 0x000e620000000200 */
[----:B------:R-:W-:Y:S01]  /*77b0*/  IADD3 R13, R0, 0x30, RZ ;  /* 0x00000030000d7810 */ /* 0x000fe20007ffe0ff */
[----:B------:R-:W-:-:S04]  /*77c0*/  DEPBAR.LE SB0, 0x0 ;  /* 0x000080000000791a */ /* 0x000fc80000000000 */
[----:B------:R-:W-:Y:S02]  /*77d0*/  MOV R35, R12 ;  /* 0x0000000c00237202 */ /* 0x000fe40000000f00 */
[-C--:B------:R-:W-:Y:S02]  /*77e0*/  ISETP.GE.AND P6, PT, R13, R17.reuse, PT ;  /* 0x000000110d00720c */ /* 0x080fe40003fc6270 */
[----:B------:R-:W-:Y:S02]  /*77f0*/  IADD3 R12, R0, 0x31, RZ ;  /* 0x00000031000c7810 */ /* 0x000fe40007ffe0ff */
[----:B------:R-:W-:Y:S02]  /*7800*/  P2R R14, PR, RZ, 0x40 ;  /* 0x00000040ff0e7803 */ /* 0x000fe40000000000 */
[----:B------:R-:W-:Y:S02]  /*7810*/  ISETP.GE.AND P6, PT, R12, R17, PT ;  /* 0x000000110c00720c */ /* 0x000fe40003fc6270 */
[----:B------:R-:W-:-:S02]  /*7820*/  ISETP.GE.AND P3, PT, R2, R15, PT ;  /* 0x0000000f0200720c */ /* 0x000fc40003f66270 */
[----:B------:R-:W-:Y:S02]  /*7830*/  ISETP.GE.AND P0, PT, R2, R16, PT ;  /* 0x000000100200720c */ /* 0x000fe40003f06270 */
[----:B------:R-:W-:Y:S02]  /*7840*/  P2R R19, PR, RZ, 0x40 ;  /* 0x00000040ff137803 */ /* 0x000fe40000000000 */
[----:B------:R-:W-:Y:S02]  /*7850*/  ISETP.NE.AND P6, PT, R14, RZ, PT ;  /* 0x000000ff0e00720c */ /* 0x000fe40003fc5270 */
        /* <DEDUP_REMOVED lines=8> */
[----:B------:R-:W-:Y:S01]  /*78e0*/  BAR.SYNC.DEFER_BLOCKING 0x0 ;  /* 0x0000000000007b1d */ /* 0x000fe20000010000 */
[----:B------:R-:W-:-:S02]  /*78f0*/  ISETP.GE.AND P2, PT, R12, R18, PT ;  /* 0x000000120c00720c */ /* 0x000fc40003f46270 */
[C---:B------:R-:W-:Y:S02]  /*7900*/  IADD3 R2, R0.reuse, 0x38, RZ ;  /* 0x0000003800027810 */ /* 0x040fe40007ffe0ff */
[-C--:B------:R-:W-:Y:S01]  /*7910*/  ISETP.GE.AND P3, PT, R13, R18.reuse, PT ;  /* 0x000000120d00720c */ /* 0x080fe20003f66270 */
[----:B------:R2:W-:Y:S01]  /*7920*/  STL [R1+0x8], R14 ;  /* 0x0000080e01007387 */ /* 0x0005e20000100800 */
[----:B------:R-:W-:Y:S01]  /*7930*/  IADD3 R0, R0, 0x39, RZ ;  /* 0x0000003900007810 */ /* 0x000fe20007ffe0ff */
[----:B-1----:R-:W-:Y:S01]  /*7940*/  HMMA.16816.F32 R28, R8, R20, R248 ;  /* 0x00000014081c723c */ /* 0x002fe200000018f8 */
[-C--:B------:R-:W-:Y:S02]  /*7950*/  ISETP.GE.AND P5, PT, R2, R17.reuse, PT ;  /* 0x000000110200720c */ /* 0x080fe40003fa6270 */
[----:B------:R-:W-:Y:S02]  /*7960*/  ISETP.GE.AND P4, PT, R0, R17, PT ;  /* 0x000000110000720c */ /* 0x000fe40003f86270 */
[----:B------:R-:W-:-:S02]  /*7970*/  ISETP.GE.AND P1, PT, R2, R18, PT ;  /* 0x000000120200720c */ /* 0x000fc40003f26270 */
[----:B------:R-:W-:Y:S01]  /*7980*/  ISETP.GE.AND P0, PT, R0, R18, PT ;  /* 0x000000120000720c */ /* 0x000fe20003f06270 */
[C---:B------:R-:W-:Y:S08]  /*7990*/  HMMA.16816.F32 R24, R4.reuse, R20, R24 ;  /* 0x000000140418723c */ /* 0x040ff00000001818 */
[-C--:B------:R-:W-:Y:S08]  /*79a0*/  HMMA.16816.F32 R4, R4, R22.reuse, R56 ;  /* 0x000000160404723c */ /* 0x080ff00000001838 */
[----:B------:R-:W-:Y:S01]  /*79b0*/  FSEL R35, R31, -INF , !P2 ;  /* 0xff8000001f237808 */ /* 0x000fe20005000000 */
[----:B------:R-:W-:Y:S01]  /*79c0*/  HMMA.16816.F32 R8, R8, R22, R244 ;  /* 0x000000160808723c */ /* 0x000fe200000018f4 */
[----:B------:R-:W-:-:S02]  /*79d0*/  ISETP.GE.AND P2, PT, R2, R15, PT ;  /* 0x0000000f0200720c */ /* 0x000fc40003f46270 */
[----:B------:R-:W-:Y:S02]  /*79e0*/  FSEL R37, R28, -INF , !P6 ;  /* 0xff8000001c257808 */ /* 0x000fe40007000000 */
[----:B------:R-:W-:Y:S02]  /*79f0*/  ISETP.NE.AND P6, PT, R19, RZ, PT ;  /* 0x000000ff1300720c */ /* 0x000fe40003fc5270 */
[----:B------:R-:W-:Y:S02]  /*7a00*/  FSEL R36, R30, -INF , !P3 ;  /* 0xff8000001e247808 */ /* 0x000fe40005800000 */
[----:B------:R-:W-:Y:S02]  /*7a10*/  FSEL R22, R29, -INF , !P6 ;  /* 0xff8000001d167808 */ /* 0x000fe40007000000 */
[-C--:B------:R-:W-:Y:S02]  /*7a20*/  ISETP.GE.AND P6, PT, R13, R15.reuse, PT ;  /* 0x0000000f0d00720c */ /* 0x080fe40003fc6270 */
[----:B------:R-:W-:-:S02]  /*7a30*/  ISETP.GE.AND P3, PT, R12, R15, PT ;  /* 0x0000000f0c00720c */ /* 0x000fc40003f66270 */
[----:B------:R-:W-:Y:S02]  /*7a40*/  FSEL R250, R4, -INF , !P2 ;  /* 0xff80000004fa7808 */ /* 0x000fe40005000000 */
[----:B------:R-:W-:Y:S02]  /*7a50*/  ISETP.GE.AND P2, PT, R12, R16, PT ;  /* 0x000000100c00720c */ /* 0x000fe40003f46270 */
[----:B------:R-:W-:Y:S02]  /*7a60*/  FSEL R245, R24, -INF , !P6 ;  /* 0xff80000018f57808 */ /* 0x000fe40007000000 */
[----:B------:R-:W-:Y:S02]  /*7a70*/  FSEL R248, R27, -INF , !P2 ;  /* 0xff8000001bf87808 */ /* 0x000fe40005000000 */
[----:B------:R-:W-:Y:S02]  /*7a80*/  ISETP.NE.AND P2, PT, R51, 0x2, PT ;  /* 0x000000023300780c */ /* 0x000fe40003f45270 */
[----:B------:R-:W-:-:S02]  /*7a90*/  FSEL R244, R25, -INF , !P3 ;  /* 0xff80000019f47808 */ /* 0x000fc40005800000 */
[----:B------:R-:W-:Y:S02]  /*7aa0*/  ISETP.GE.AND P6, PT, R0, R15, PT ;  /* 0x0000000f0000720c */ /* 0x000fe40003fc6270 */
[-C--:B------:R-:W-:Y:S02]  /*7ab0*/  ISETP.GE.AND P3, PT, R13, R16.reuse, PT ;  /* 0x000000100d00720c */ /* 0x080fe40003f66270 */
[----:B------:R-:W-:Y:S02]  /*7ac0*/  FSEL R249, R5, -INF , !P6 ;  /* 0xff80000005f97808 */ /* 0x000fe40007000000 */
[----:B------:R-:W-:Y:S02]  /*7ad0*/  FSEL R251, R26, -INF , !P3 ;  /* 0xff8000001afb7808 */ /* 0x000fe40005800000 */
[-C--:B------:R-:W-:Y:S02]  /*7ae0*/  ISETP.GE.AND P6, PT, R2, R16.reuse, PT ;  /* 0x000000100200720c */ /* 0x080fe40003fc6270 */
[----:B------:R-:W-:-:S02]  /*7af0*/  ISETP.GE.AND P3, PT, R0, R16, PT ;  /* 0x000000100000720c */ /* 0x000fc40003f66270 */
[----:B------:R-:W-:Y:S02]  /*7b00*/  FSEL R247, R6, -INF , !P6 ;  /* 0xff80000006f77808 */ /* 0x000fe40007000000 */
[----:B------:R-:W-:Y:S02]  /*7b10*/  FSEL R246, R7, -INF , !P3 ;  /* 0xff80000007f67808 */ /* 0x000fe40005800000 */
[----:B------:R-:W-:Y:S02]  /*7b20*/  FSEL R19, R8, -INF , !P5 ;  /* 0xff80000008137808 */ /* 0x000fe40006800000 */
[----:B------:R-:W-:Y:S02]  /*7b30*/  FSEL R18, R9, -INF , !P4 ;  /* 0xff80000009127808 */ /* 0x000fe40006000000 */
[----:B------:R-:W-:Y:S02]  /*7b40*/  FSEL R34, R10, -INF , !P1 ;  /* 0xff8000000a227808 */ /* 0x000fe40004800000 */
[----:B------:R-:W-:Y:S01]  /*7b50*/  FSEL R33, R11, -INF , !P0 ;  /* 0xff8000000b217808 */ /* 0x000fe20004000000 */
[----:B------:R-:W-:Y:S05]  /*7b60*/  @!P2 BRA `(.L_x_3) ;  /* 0x000001e00000a947 */ /* 0x000fea0003800000 */
[----:B--2---:R-:W2:Y:S04]  /*7b70*/  LDL.64 R48, [R1+0x28] ;  /* 0x0000280001307983 */ /* 0x004ea80000100a00 */
[----:B------:R-:W3:Y:S01]  /*7b80*/  LDL.64 R42, [R1+0x20] ;  /* 0x00002000012a7983 */ /* 0x000ee20000100a00 */
[----:B------:R-:W-:-:S04]  /*7b90*/  IADD3 R4, R51, -0x3, RZ ;  /* 0xfffffffd33047810 */ /* 0x000fc80007ffe0ff */
[----:B------:R-:W-:-:S05]  /*7ba0*/  SHF.R.S32.HI R0, RZ, 0x1f, R4 ;  /* 0x0000001fff007819 */ /* 0x000fca0000011404 */
[----:B------:R-:W-:-:S04]  /*7bb0*/  IMAD R0, R0, c[0x0][0x198], RZ ;  /* 0x0000660000007a24 */ /* 0x000fc800078e02ff */
[C---:B------:R-:W-:Y:S02]  /*7bc0*/  IMAD R0, R4.reuse, c[0x0][0x19c], R0 ;  /* 0x0000670004007a24 */ /* 0x040fe400078e0200 */
[----:B------:R-:W-:-:S04]  /*7bd0*/  IMAD.WIDE.U32 R4, R4, c[0x0][0x198], RZ ;  /* 0x0000660004047a25 */ /* 0x000fc800078e00ff */
[----:B------:R-:W-:Y:S01]  /*7be0*/  IMAD.IADD R2, R5, 0x1, R0 ;  /* 0x0000000105027824 */ /* 0x000fe200078e0200 */
[----:B--2---:R-:W-:-:S04]  /*7bf0*/  LEA R0, P0, R4, R48, 0x6 ;  /* 0x0000003004007211 */ /* 0x004fc800078030ff */
[----:B---3--:R-:W-:Y:S02]  /*7c00*/  LEA.HI.X R2, R4, R43, R2, 0x6, P0 ;  /* 0x0000002b04027211 */ /* 0x008fe400000f3402 */
[----:B------:R-:W-:-:S04]  /*7c10*/  LEA R6, P0, R0, c[0x0][0x168], 0x1 ;  /* 0x00005a0000067a11 */ /* 0x000fc800078008ff */
[----:B------:R-:W-:Y:S02]  /*7c20*/  LEA.HI.X R7, R0, c[0x0][0x16c], R2, 0x1, P0 ;  /* 0x00005b0000077a11 */ /* 0x000fe400000f0c02 */
[----:B------:R-:W-:-:S03]  /*7c30*/  IADD3 R4, P0, R6, UR8, RZ ;  /* 0x0000000806047c10 */ /* 0x000fc6000ff1e0ff */
[----:B------:R-:W-:Y:S01]  /*7c40*/  @!PT LDS RZ, [RZ] ;  /* 0x00000000fffff984 */ /* 0x000fe20000000800 */
[----:B------:R-:W-:Y:S01]  /*7c50*/  @!PT LDS RZ, [RZ] ;  /* 0x00000000fffff984 */ /* 0x000fe20000000800 */
[----:B------:R-:W-:Y:S01]  /*7c60*/  @!PT LDS RZ, [RZ] ;  /* 0x00000000fffff984 */ /* 0x000fe20000000800 */
[----:B------:R1:W-:Y:S01]  /*7c70*/  LDGSTS.E.BYPASS.LTC128B.128 [R243+0x8000], [R6.64] ;  /* 0x0800000006f37fae */ /* 0x0003e2000b901d50 */
[----:B------:R-:W-:-:S03]  /*7c80*/  IADD3.X R5, R7, UR6, RZ, P0, !PT ;  /* 0x0000000607057c10 */ /* 0x000fc600087fe4ff */
[----:B------:R1:W-:Y:S04]  /*7c90*/  LDGSTS.E.BYPASS.LTC128B.128 [R243+0xa000], [R6.64+0x80] ;  /* 0x0a00008006f37fae */ /* 0x0003e8000b901d50 */
[----:B------:R2:W-:Y:S04]  /*7ca0*/  LDGSTS.E.BYPASS.LTC128B.128 [R243+0x8800], [R4.64] ;  /* 0x0880000004f37fae */ /* 0x0005e8000b901d50 */
[----:B------:R2:W-:Y:S02]  /*7cb0*/  LDGSTS.E.BYPASS.LTC128B.128 [R243+0xa800], [R4.64+0x80] ;  /* 0x0a80008004f37fae */ /* 0x0005e4000b901d50 */
[----:B--2---:R-:W-:-:S04]  /*7cc0*/  IADD3 R4, P0, R4, UR8, RZ ;  /* 0x0000000804047c10 */ /* 0x004fc8000ff1e0ff */
[----:B------:R-:W-:Y:S02]  /*7cd0*/  IADD3.X R5, R5, UR6, RZ, P0, !PT ;  /* 0x0000000605057c10 */ /* 0x000fe400087fe4ff */
[----:B-1----:R-:W-:-:S03]  /*7ce0*/  IADD3 R6, P0, R4, UR8, RZ ;  /* 0x0000000804067c10 */ /* 0x002fc6000ff1e0ff */
[----:B------:R1:W-:Y:S01]  /*7cf0*/  LDGSTS.E.BYPASS.LTC128B.128 [R243+0x9000], [R4.64] ;  /* 0x0900000004f37fae */ /* 0x0003e2000b901d50 */
[----:B------:R-:W-:-:S03]  /*7d00*/  IADD3.X R7, R5, UR6, RZ, P0, !PT ;  /* 0x0000000605077c10 */ /* 0x000fc600087fe4ff */
[----:B------:R1:W-:Y:S04]  /*7d10*/  LDGSTS.E.BYPASS.LTC128B.128 [R243+0xb000], [R4.64+0x80] ;  /* 0x0b00008004f37fae */ /* 0x0003e8000b901d50 */
[----:B------:R1:W-:Y:S04]  /*7d20*/  LDGSTS.E.BYPASS.LTC128B.128 [R243+0x9800], [R6.64] ;  /* 0x0980000006f37fae */ /* 0x0003e8000b901d50 */
[----:B------:R1:W-:Y:S04]  /*7d30*/  LDGSTS.E.BYPASS.LTC128B.128 [R243+0xb800], [R6.64+0x80] ;  /* 0x0b80008006f37fae */ /* 0x0003e8000b901d50 */
[----:B------:R-:W0:Y:S02]  /*7d40*/  LDGDEPBAR ;  /* 0x00000000000079af */ /* 0x000e240000000000 */
.L_x_3:
[----:B--2---:R-:W-:Y:S01]  /*7d50*/  STL [R1+0x64], R231 ;  /* 0x000064e701007387 */ /* 0x004fe20000100800 */
[----:B------:R-:W-:-:S02]  /*7d60*/  MOV R29, R165 ;  /* 0x000000a5001d7202 */ /* 0x000fc40000000f00 */
[----:B------:R-:W-:Y:S01]  /*7d70*/  MOV R30, R161 ;  /* 0x000000a1001e7202 */ /* 0x000fe20000000f00 */
[----:B------:R2:W-:Y:S01]  /*7d80*/  STL [R1+0x60], R230 ;  /* 0x000060e601007387 */ /* 0x0005e20000100800 */
[----:B------:R-:W-:Y:S02]  /*7d90*/  FMNMX.FTZ R0, R164, R44, !PT ;  /* 0x0000002ca4007209 */ /* 0x000fe40007810000 */
[----:B------:R-:W-:Y:S01]  /*7da0*/  MOV R24, R160 ;  /* 0x000000a000187202 */ /* 0x000fe20000000f00 */
[----:B------:R-:W-:Y:S01]  /*7db0*/  LDSM.16.MT88.4 R12, [R167+0xc000] ;  /* 0x00c00000a70c783b */ /* 0x000fe20000004200 */
[----:B------:R-:W-:-:S03]  /*7dc0*/  MOV R23, R166 ;  /* 0x000000a600177202 */ /* 0x000fc60000000f00 */
[----:B--2---:R-:W2:Y:S01]  /*7dd0*/  LDL.LU R230, [R1+0x8] ;  /* 0x0000080001e67983 */ /* 0x004ea20000300800 */
[----:B------:R-:W-:-:S03]  /*7de0*/  FMNMX.FTZ R0, R45, R0, !PT ;  /* 0x000000002d007209 */ /* 0x000fc60007810000 */
[----:B------:R-:W-:Y:S01]  /*7df0*/  STL [R1+0x5c], R229 ;  /* 0x00005ce501007387 */ /* 0x000fe20000100800 */
[----:B------:R-:W-:-:S03]  /*7e00*/  FMNMX.FTZ R0, R52, R0, !PT ;  /* 0x0000000034007209 */ /* 0x000fc60007810000 */
[----:B------:R-:W-:Y:S01]  /*7e10*/  STL [R1+0x58], R228 ;  /* 0x000058e401007387 */ /* 0x000fe20000100800 */
[----:B------:R-:W-:-:S03]  /*7e20*/  FMNMX.FTZ R0, R47, R0, !PT ;  /* 0x000000002f007209 */ /* 0x000fc60007810000 */
[----:B------:R-:W-:Y:S01]  /*7e30*/  STL [R1+0x54], R227 ;  /* 0x000054e301007387 */ /* 0x000fe20000100800 */
[----:B------:R-:W-:-:S04]  /*7e40*/  FMNMX.FTZ R0, R216, R0, !PT ;  /* 0x00000000d8007209 */ /* 0x000fc80007810000 */
[----:B------:R-:W-:-:S04]  /*7e50*/  FMNMX.FTZ R0, R211, R0, !PT ;  /* 0x00000000d3007209 */ /* 0x000fc80007810000 */
[----:B------:R-:W-:-:S04]  /*7e60*/  FMNMX.FTZ R0, R205, R0, !PT ;  /* 0x00000000cd007209 */ /* 0x000fc80007810000 */
[----:B------:R-:W-:-:S04]  /*7e70*/  FMNMX.FTZ R0, R32, R0, !PT ;  /* 0x0000000020007209 */ /* 0x000fc80007810000 */
[----:B------:R-:W-:-:S04]  /*7e80*/  FMNMX.FTZ R0, R215, R0, !PT ;  /* 0x00000000d7007209 */ /* 0x000fc80007810000 */
[----:B------:R-:W-:-:S04]  /*7e90*/  FMNMX.FTZ R0, R209, R0, !PT ;  /* 0x00000000d1007209 */ /* 0x000fc80007810000 */
[----:B------:R-:W-:-:S04]  /*7ea0*/  FMNMX.FTZ R0, R204, R0, !PT ;  /* 0x00000000cc007209 */ /* 0x000fc80007810000 */
[----:B------:R-:W-:-:S04]  /*7eb0*/  FMNMX.FTZ R0, R38, R0, !PT ;  /* 0x0000000026007209 */ /* 0x000fc80007810000 */
[----:B------:R-:W-:Y:S02]  /*7ec0*/  FMNMX.FTZ R2, R37, R0, !PT ;  /* 0x0000000025027209 */ /* 0x000fe40007810000 */
[----:B------:R-:W-:Y:S02]  /*7ed0*/  FMNMX.FTZ R0, R163, R46, !PT ;  /* 0x0000002ea3007209 */ /* 0x000fe40007810000 */
[----:B------:R-:W-:Y:S02]  /*7ee0*/  FMNMX.FTZ R2, R22, R2, !PT ;  /* 0x0000000216027209 */ /* 0x000fe40007810000 */
[----:B------:R-:W-:Y:S02]  /*7ef0*/  FMNMX.FTZ R0, R61, R0, !PT ;  /* 0x000000003d007209 */ /* 0x000fe40007810000 */
[----:B-1----:R-:W-:Y:S02]  /*7f00*/  FMNMX.FTZ R4, R19, R2, !PT ;  /* 0x0000000213047209 */ /* 0x002fe40007810000 */
[----:B------:R-:W-:-:S02]  /*7f10*/  FMNMX.FTZ R2, R54, R0, !PT ;  /* 0x0000000036027209 */ /* 0x000fc40007810000 */
[----:B------:R-:W-:Y:S02]  /*7f20*/  FMNMX.FTZ R0, R18, R4, !PT ;  /* 0x0000000412007209 */ /* 0x000fe40007810000 */
[----:B------:R-:W-:-:S03]  /*7f30*/  FMNMX.FTZ R2, R55, R2, !PT ;  /* 0x0000000237027209 */ /* 0x000fc60007810000 */
[----:B------:R-:W1:Y:S01]  /*7f40*/  SHFL.BFLY PT, R6, R0, 0x2, 0x1f ;  /* 0x0c401f0000067f89 */ /* 0x000e6200000e0000 */
[----:B------:R-:W-:-:S04]  /*7f50*/  FMNMX.FTZ R2, R219, R2, !PT ;  /* 0x00000002db027209 */ /* 0x000fc80007810000 */
[----:B------:R-:W-:Y:S02]  /*7f60*/  FMNMX.FTZ R4, R214, R2, !PT ;  /* 0x00000002d6047209 */ /* 0x000fe40007810000 */
[----:B------:R-:W-:Y:S02]  /*7f70*/  FMNMX.FTZ R2, R162, R60, !PT ;  /* 0x0000003ca2027209 */ /* 0x000fe40007810000 */
[----:B------:R-:W-:Y:S02]  /*7f80*/  FMNMX.FTZ R4, R208, R4, !PT ;  /* 0x00000004d0047209 */ /* 0x000fe40007810000 */
[----:B------:R-:W-:Y:S02]  /*7f90*/  FMNMX.FTZ R2, R65, R2, !PT ;  /* 0x0000000241027209 */ /* 0x000fe40007810000 */
[----:B------:R-:W-:Y:S02]  /*7fa0*/  FMNMX.FTZ R4, R41, R4, !PT ;  /* 0x0000000429047209 */ /* 0x000fe40007810000 */
[----:B------:R-:W-:-:S02]  /*7fb0*/  FMNMX.FTZ R2, R62, R2, !PT ;  /* 0x000000023e027209 */ /* 0x000fc40007810000 */
[----:B------:R-:W-:Y:S02]  /*7fc0*/  FMNMX.FTZ R4, R218, R4, !PT ;  /* 0x00000004da047209 */ /* 0x000fe40007810000 */
[----:B------:R-:W-:Y:S02]  /*7fd0*/  FMNMX.FTZ R2, R63, R2, !PT ;  /* 0x000000023f027209 */ /* 0x000fe40007810000 */
[----:B------:R-:W-:Y:S02]  /*7fe0*/  FMNMX.FTZ R5, R213, R4, !PT ;  /* 0x00000004d5057209 */ /* 0x000fe40007810000 */
[----:B------:R-:W-:Y:S02]  /*7ff0*/  FMNMX.FTZ R2, R220, R2, !PT ;  /* 0x00000002dc027209 */ /* 0x000fe40007810000 */
[----:B------:R-:W-:Y:S02]  /*8000*/  FMNMX.FTZ R5, R206, R5, !PT ;  /* 0x00000005ce057209 */ /* 0x000fe40007810000 */
[----:B-1----:R-:W-:-:S02]  /*8010*/  FMNMX.FTZ R4, R0, R6, !PT ;  /* 0x0000000600047209 */ /* 0x002fc40007810000 */
[----:B------:R-:W-:Y:S02]  /*8020*/  FMNMX.FTZ R0, R3, R64, !PT ;  /* 0x0000004003007209 */ /* 0x000fe40007810000 */
[----:B------:R-:W-:Y:S01]  /*8030*/  FMNMX.FTZ R6, R39, R5, !PT ;  /* 0x0000000527067209 */ /* 0x000fe20007810000 */
[----:B------:R-:W1:Y:S01]  /*8040*/  SHFL.BFLY PT, R8, R4, 0x1, 0x1f ;  /* 0x0c201f0004087f89 */ /* 0x000e6200000e0000 */
        /* <DEDUP_REMOVED lines=13> */
[----:B------:R-:W-:Y:S01]  /*8120*/  FMNMX.FTZ R2, R223, R2, !PT ;  /* 0x00000002df027209 */ /* 0x000fe20007810000 */
[----:B------:R-:W3:Y:S01]  /*8130*/  SHFL.BFLY PT, R7, R0, 0x2, 0x1f ;  /* 0x0c401f0000077f89 */ /* 0x000ee200000e0000 */
        /* <DEDUP_REMOVED lines=11> */
[----:B-1----:R-:W-:Y:S02]  /*81f0*/  FMNMX.FTZ R166, R4, R8, !PT ;  /* 0x0000000804a67209 */ /* 0x002fe40007810000 */
[----:B---3--:R-:W-:Y:S02]  /*8200*/  FMNMX.FTZ R2, R0, R7, !PT ;  /* 0x0000000700027209 */ /* 0x008fe40007810000 */
[----:B------:R-:W1:Y:S01]  /*8210*/  SHFL.BFLY PT, R7, R5, 0x2, 0x1f ;  /* 0x0c401f0005077f89 */ /* 0x000e6200000e0000 */
[----:B------:R-:W-:-:S03]  /*8220*/  FSETP.NEU.FTZ.AND P3, PT, R166, -INF , PT ;  /* 0xff800000a600780b */ /* 0x000fc60003f7d000 */
[----:B------:R-:W3:Y:S01]  /*8230*/  SHFL.BFLY PT, R9, R2, 0x1, 0x1f ;  /* 0x0c201f0002097f89 */ /* 0x000ee200000e0000 */
[----:B-1----:R-:W-:Y:S02]  /*8240*/  FMNMX.FTZ R5, R5, R7, !PT ;  /* 0x0000000705057209 */ /* 0x002fe40007810000 */
[----:B---3--:R-:W-:-:S03]  /*8250*/  FMNMX.FTZ R165, R2, R9, !PT ;  /* 0x0000000902a57209 */ /* 0x008fc60007810000 */
[----:B------:R-:W1:Y:S01]  /*8260*/  SHFL.BFLY PT, R8, R5, 0x1, 0x1f ;  /* 0x0c201f0005087f89 */ /* 0x000e6200000e0000 */
[----:B------:R-:W-:Y:S02]  /*8270*/  FSETP.NEU.FTZ.AND P2, PT, R165, -INF , PT ;  /* 0xff800000a500780b */ /* 0x000fe40003f5d000 */
[----:B-1----:R-:W-:-:S04]  /*8280*/  FMNMX.FTZ R161, R5, R8, !PT ;  /* 0x0000000805a17209 */ /* 0x002fc80007810000 */
[C---:B------:R-:W-:Y:S01]  /*8290*/  FSETP.NEU.FTZ.AND P1, PT, R161.reuse, -INF , PT ;  /* 0xff800000a100780b */ /* 0x040fe20003f3d000 */
[----:B------:R-:W-:-:S05]  /*82a0*/  FMUL.FTZ R20, R161, c[0x0][0x23c] ;  /* 0x00008f00a1147a20 */ /* 0x000fca0000410000 */
[----:B------:R-:W-:Y:S02]  /*82b0*/  FSEL R20, R20, RZ, P1 ;  /* 0x000000ff14147208 */ /* 0x000fe40000800000 */
[----:B--2---:R-:W-:-:S04]  /*82c0*/  FMNMX.FTZ R0, R230, R6, !PT ;  /* 0x00000006e6007209 */ /* 0x004fc80007810000 */
[----:B------:R-:W-:-:S04]  /*82d0*/  FMNMX.FTZ R0, R251, R0, !PT ;  /* 0x00000000fb007209 */ /* 0x000fc80007810000 */
[----:B------:R-:W-:Y:S01]  /*82e0*/  FMNMX.FTZ R4, R248, R0, !PT ;  /* 0x00000000f8047209 */ /* 0x000fe20007810000 */
[----:B------:R-:W-:-:S03]  /*82f0*/  FMUL.FTZ R0, R166, c[0x0][0x23c] ;  /* 0x00008f00a6007a20 */ /* 0x000fc60000410000 */
[----:B------:R-:W-:Y:S02]  /*8300*/  FMNMX.FTZ R4, R247, R4, !PT ;  /* 0x00000004f7047209 */ /* 0x000fe40007810000 */
[----:B------:R-:W-:Y:S02]  /*8310*/  FSEL R0, R0, RZ, P3 ;  /* 0x000000ff00007208 */ /* 0x000fe40001800000 */
[----:B------:R-:W-:-:S03]  /*8320*/  FMNMX.FTZ R4, R246, R4, !PT ;  /* 0x00000004f6047209 */ /* 0x000fc60007810000 */
[--C-:B------:R-:W-:Y:S02]  /*8330*/  FFMA.FTZ R6, R44, c[0x0][0x23c], -R0.reuse ;  /* 0x00008f002c067a23 */ /* 0x100fe40000010800 */
[----:B------:R-:W1:Y:S01]  /*8340*/  SHFL.BFLY PT, R7, R4, 0x2, 0x1f ;  /* 0x0c401f0004077f89 */ /* 0x000e6200000e0000 */
[--C-:B------:R-:W-:Y:S01]  /*8350*/  FFMA.FTZ R2, R52, c[0x0][0x23c], -R0.reuse ;  /* 0x00008f0034027a23 */ /* 0x100fe20000010800 */
[----:B------:R2:W-:Y:S08]  /*8360*/  MUFU.EX2 R43, R6 ;  /* 0x00000006002b7308 */ /* 0x0005f00000000800 */
[----:B------:R3:W-:Y:S01]  /*8370*/  MUFU.EX2 R27, R2 ;  /* 0x00000002001b7308 */ /* 0x0007e20000000800 */
[----:B--2---:R-:W-:-:S07]  /*8380*/  FFMA.FTZ R6, R45, c[0x0][0x23c], -R0 ;  /* 0x00008f002d067a23 */ /* 0x004fce0000010800 */
[----:B------:R2:W4:Y:S01]  /*8390*/  MUFU.EX2 R228, R6 ;  /* 0x0000000600e47308 */ /* 0x0005220000000800 */
[----:B-1----:R-:W-:Y:S01]  /*83a0*/  FMNMX.FTZ R4, R4, R7, !PT ;  /* 0x0000000704047209 */ /* 0x002fe20007810000 */
[----:B---3--:R-:W-:-:S05]  /*83b0*/  FMUL.FTZ R2, R165, c[0x0][0x23c] ;  /* 0x00008f00a5027a20 */ /* 0x008fca0000410000 */
[----:B------:R-:W-:-:S05]  /*83c0*/  FSEL R2, R2, RZ, P2 ;  /* 0x000000ff02027208 */ /* 0x000fca0001000000 */
[----:B------:R-:W-:Y:S02]  /*83d0*/  FFMA.FTZ R5, R61, c[0x0][0x23c], -R2 ;  /* 0x00008f003d057a23 */ /* 0x000fe40000010802 */
[----:B--2---:R-:W-:Y:S01]  /*83e0*/  FFMA.FTZ R6, R47, c[0x0][0x23c], -R0 ;  /* 0x00008f002f067a23 */ /* 0x004fe20000010800 */
[----:B----4-:R-:W-:Y:S01]  /*83f0*/  F2FP.PACK_AB R8, R228, R43 ;  /* 0x0000002be408723e */ /* 0x010fe200000000ff */
[----:B------:R1:W-:Y:S08]  /*8400*/  MUFU.EX2 R227, R5 ;  /* 0x0000000500e37308 */ /* 0x0003f00000000800 */
[----:B------:R2:W-:Y:S01]  /*8410*/  MUFU.EX2 R49, R6 ;  /* 0x0000000600317308 */ /* 0x0005e20000000800 */
[----:B-1----:R-:W-:-:S07]  /*8420*/  FFMA.FTZ R5, R54, c[0x0][0x23c], -R2 ;  /* 0x00008f0036057a23 */ /* 0x002fce0000010802 */
[----:B------:R1:W-:Y:S01]  /*8430*/  MUFU.EX2 R26, R5 ;  /* 0x00000005001a7308 */ /* 0x0003e20000000800 */
[----:B--2---:R-:W-:-:S07]  /*8440*/  FFMA.FTZ R6, R46, c[0x0][0x23c], -R2 ;  /* 0x00008f002e067a23 */ /* 0x004fce0000010802 */
[----:B------:R2:W3:Y:S01]  /*8450*/  MUFU.EX2 R42, R6 ;  /* 0x00000006002a7308 */ /* 0x0004e20000000800 */
[----:B-1----:R-:W-:-:S07]  /*8460*/  FFMA.FTZ R5, R55, c[0x0][0x23c], -R2 ;  /* 0x00008f0037057a23 */ /* 0x002fce0000010802 */
[----:B------:R1:W4:Y:S01]  /*8470*/  MUFU.EX2 R48, R5 ;  /* 0x0000000500307308 */ /* 0x0003220000000800 */
[----:B--2---:R-:W2:Y:S01]  /*8480*/  SHFL.BFLY PT, R6, R4, 0x1, 0x1f ;  /* 0x0c201f0004067f89 */ /* 0x004ea200000e0000 */
[----:B---3--:R-:W-:Y:S01]  /*8490*/  F2FP.PACK_AB R9, R227, R42 ;  /* 0x0000002ae309723e */ /* 0x008fe200000000ff */
[----:B-1----:R-:W-:Y:S01]  /*84a0*/  FFMA.FTZ R5, R60, c[0x0][0x23c], -R20 ;  /* 0x00008f003c057a23 */ /* 0x002fe20000010814 */
[----:B----4-:R-:W-:-:S04]  /*84b0*/  F2FP.PACK_AB R11, R48, R26 ;  /* 0x0000001a300b723e */ /* 0x010fc800000000ff */
[----:B------:R1:W-:Y:S01]  /*84c0*/  MUFU.EX2 R231, R5 ;  /* 0x0000000500e77308 */ /* 0x0003e20000000800 */
[----:B--2---:R-:W-:Y:S01]  /*84d0*/  FMNMX.FTZ R160, R4, R6, !PT ;  /* 0x0000000604a07209 */ /* 0x004fe20007810000 */
[----:B------:R-:W-:-:S03]  /*84e0*/  FFMA.FTZ R4, R65, c[0x0][0x23c], -R20 ;  /* 0x00008f0041047a23 */ /* 0x000fc60000010814 */
[----:B------:R-:W-:-:S03]  /*84f0*/  FSETP.NEU.FTZ.AND P0, PT, R160, -INF , PT ;  /* 0xff800000a000780b */ /* 0x000fc60003f1d000 */
[----:B------:R2:W-:Y:S01]  /*8500*/  MUFU.EX2 R31, R4 ;  /* 0x00000004001f7308 */ /* 0x0005e20000000800 */
[----:B------:R-:W-:Y:S01]  /*8510*/  FMUL.FTZ R21, R160, c[0x0][0x23c] ;  /* 0x00008f00a0157a20 */ /* 0x000fe20000410000 */
[----:B-1----:R-:W-:-:S04]  /*8520*/  FSEL R5, R166, RZ, P3 ;  /* 0x000000ffa6057208 */ /* 0x002fc80001800000 */
[----:B------:R-:W-:Y:S01]  /*8530*/  FSEL R21, R21, RZ, P0 ;  /* 0x000000ff15157208 */ /* 0x000fe20000000000 */
[----:B------:R-:W-:-:S04]  /*8540*/  FADD.FTZ R5, R164, -R5 ;  /* 0x80000005a4057221 */ /* 0x000fc80000010000 */
[----:B------:R-:W-:Y:S02]  /*8550*/  FMUL.FTZ R17, R5, c[0x0][0x23c] ;  /* 0x00008f0005117a20 */ /* 0x000fe40000410000 */
[----:B--2---:R-:W-:-:S04]  /*8560*/  FFMA.FTZ R4, R62, c[0x0][0x23c], -R20 ;  /* 0x00008f003e047a23 */ /* 0x004fc80000010814 */
[----:B------:R-:W1:Y:S08]  /*8570*/  MUFU.EX2 R17, R17 ;  /* 0x0000001100117308 */ /* 0x000e700000000800 */
[----:B------:R2:W-:Y:S01]  /*8580*/  MUFU.EX2 R25, R4 ;  /* 0x0000000400197308 */ /* 0x0005e20000000800 */
[-C--:B-1----:R-:W-:Y:S02]  /*8590*/  FMUL.FTZ R172, R172, R17.reuse ;  /* 0x00000011acac7220 */ /* 0x082fe40000410000 */
[----:B------:R-:W-:-:S02]  /*85a0*/  FMUL.FTZ R173, R173, R17 ;  /* 0x00000011adad7220 */ /* 0x000fc40000410000 */
[-C--:B------:R-:W-:Y:S02]  /*85b0*/  FMUL.FTZ R180, R180, R17.reuse ;  /* 0x00000011b4b47220 */ /* 0x080fe40000410000 */
[-C--:B------:R-:W-:Y:S02]  /*85c0*/  FMUL.FTZ R181, R181, R17.reuse ;  /* 0x00000011b5b57220 */ /* 0x080fe40000410000 */
[----:B--2---:R-:W-:Y:S02]  /*85d0*/  FFMA.FTZ R4, R63, c[0x0][0x23c], -R20 ;  /* 0x00008f003f047a23 */ /* 0x004fe40000010814 */
[-C--:B------:R-:W-:Y:S02]  /*85e0*/  FMUL.FTZ R68, R68, R17.reuse ;  /* 0x0000001144447220 */ /* 0x080fe40000410000 */
[----:B------:R1:W2:Y:S01]  /*85f0*/  MUFU.EX2 R50, R4 ;  /* 0x0000000400327308 */ /* 0x0002a20000000800 */
[-C--:B------:R-:W-:Y:S02]  /*8600*/  FMUL.FTZ R69, R69, R17.reuse ;  /* 0x0000001145457220 */ /* 0x080fe40000410000 */
[----:B------:R-:W-:-:S02]  /*8610*/  FMUL.FTZ R80, R80, R17 ;  /* 0x0000001150507220 */ /* 0x000fc40000410000 */
[-C--:B------:R-:W-:Y:S02]  /*8620*/  FMUL.FTZ R81, R81, R17.reuse ;  /* 0x0000001151517220 */ /* 0x080fe40000410000 */
[-C--:B------:R-:W-:Y:S02]  /*8630*/  FMUL.FTZ R84, R84, R17.reuse ;  /* 0x0000001154547220 */ /* 0x080fe40000410000 */
[-C--:B------:R-:W-:Y:S02]  /*8640*/  FMUL.FTZ R85, R85, R17.reuse ;  /* 0x0000001155557220 */ /* 0x080fe40000410000 */
[-C--:B------:R-:W-:Y:S02]  /*8650*/  FMUL.FTZ R96, R96, R17.reuse ;  /* 0x0000001160607220 */ /* 0x080fe40000410000 */
[----:B------:R-:W-:Y:S02]  /*8660*/  FMUL.FTZ R97, R97, R17 ;  /* 0x0000001161617220 */ /* 0x000fe40000410000 */
[----:B-1----:R-:W-:Y:S01]  /*8670*/  FFMA.FTZ R4, R64, c[0x0][0x23c], -R21 ;  /* 0x00008f0040047a23 */ /* 0x002fe20000010815 */
[----:B--2---:R-:W-:-:S03]  /*8680*/  F2FP.PACK_AB R6, R50, R25 ;  /* 0x000000193206723e */ /* 0x004fc600000000ff */
[----:B------:R1:W-:Y:S02]  /*8690*/  MUFU.EX2 R229, R4 ;  /* 0x0000000400e57308 */ /* 0x0003e40000000800 */
[----:B-1----:R-:W-:-:S06]  /*86a0*/  FFMA.FTZ R4, R67, c[0x0][0x23c], -R21 ;  /* 0x00008f0043047a23 */ /* 0x002fcc0000010815 */
[----:B------:R1:W-:Y:S02]  /*86b0*/  MUFU.EX2 R10, R4 ;  /* 0x00000004000a7308 */ /* 0x0003e40000000800 */
[----:B-1----:R-:W-:-:S06]  /*86c0*/  FFMA.FTZ R4, R66, c[0x0][0x23c], -R21 ;  /* 0x00008f0042047a23 */ /* 0x002fcc0000010815 */
[----:B------:R1:W-:Y:S02]  /*86d0*/  MUFU.EX2 R164, R4 ;  /* 0x0000000400a47308 */ /* 0x0003e40000000800 */
[----:B-1----:R-:W-:-:S05]  /*86e0*/  FSEL R4, R165, RZ, P2 ;  /* 0x000000ffa5047208 */ /* 0x002fca0001000000 */
[----:B------:R-:W-:Y:S01]  /*86f0*/  FADD.FTZ R5, R163, -R4 ;  /* 0x80000004a3057221 */ /* 0x000fe20000010000 */
[----:B------:R-:W-:Y:S02]  /*8700*/  FSEL R4, R161, RZ, P1 ;  /* 0x000000ffa1047208 */ /* 0x000fe40000800000 */
[----:B------:R-:W-:Y:S01]  /*8710*/  MOV R163, R40 ;  /* 0x0000002800a37202 */ /* 0x000fe20000000f00 */
[----:B------:R-:W-:Y:S02]  /*8720*/  FMUL.FTZ R16, R5, c[0x0][0x23c] ;  /* 0x00008f0005107a20 */ /* 0x000fe40000410000 */
[----:B------:R-:W-:Y:S01]  /*8730*/  FADD.FTZ R5, R162, -R4 ;  /* 0x80000004a2057221 */ /* 0x000fe20000010000 */
[----:B------:R-:W-:-:S03]  /*8740*/  FSEL R4, R160, RZ, P0 ;  /* 0x000000ffa0047208 */ /* 0x000fc60000000000 */
[----:B------:R-:W-:Y:S01]  /*8750*/  FMUL.FTZ R5, R5, c[0x0][0x23c] ;  /* 0x00008f0005057a20 */ /* 0x000fe20000410000 */
[----:B------:R-:W1:Y:S01]  /*8760*/  MUFU.EX2 R16, R16 ;  /* 0x0000001000107308 */ /* 0x000e620000000800 */
[----:B------:R-:W-:Y:S01]  /*8770*/  FADD.FTZ R3, R3, -R4 ;  /* 0x8000000403037221 */ /* 0x000fe20000010000 */
[----:B------:R-:W-:-:S03]  /*8780*/  F2FP.PACK_AB R4, R31, R231 ;  /* 0x000000e71f04723e */ /* 0x000fc600000000ff */
[----:B------:R-:W-:-:S03]  /*8790*/  FMUL.FTZ R3, R3, c[0x0][0x23c] ;  /* 0x00008f0003037a20 */ /* 0x000fc60000410000 */
[----:B------:R-:W2:Y:S08]  /*87a0*/  MUFU.EX2 R28, R5 ;  /* 0x00000005001c7308 */ /* 0x000eb00000000800 */
[----:B------:R3:W4:Y:S01]  /*87b0*/  MUFU.EX2 R40, R3 ;  /* 0x0000000300287308 */ /* 0x0007220000000800 */
[-C--:B-1----:R-:W-:Y:S02]  /*87c0*/  FMUL.FTZ R174, R174, R16.reuse ;  /* 0x00000010aeae7220 */ /* 0x082fe40000410000 */
[----:B------:R-:W-:-:S02]  /*87d0*/  FMUL.FTZ R175, R175, R16 ;  /* 0x00000010afaf7220 */ /* 0x000fc40000410000 */
[-C--:B------:R-:W-:Y:S02]  /*87e0*/  FMUL.FTZ R182, R182, R16.reuse ;  /* 0x00000010b6b67220 */ /* 0x080fe40000410000 */
[----:B------:R-:W-:Y:S02]  /*87f0*/  FMUL.FTZ R183, R183, R16 ;  /* 0x00000010b7b77220 */ /* 0x000fe40000410000 */
[-C--:B--2---:R-:W-:Y:S02]  /*8800*/  FMUL.FTZ R168, R168, R28.reuse ;  /* 0x0000001ca8a87220 */ /* 0x084fe40000410000 */
[-C--:B------:R-:W-:Y:S02]  /*8810*/  FMUL.FTZ R169, R169, R28.reuse ;  /* 0x0000001ca9a97220 */ /* 0x080fe40000410000 */
[-C--:B------:R-:W-:Y:S02]  /*8820*/  FMUL.FTZ R176, R176, R28.reuse ;  /* 0x0000001cb0b07220 */ /* 0x080fe40000410000 */
[----:B------:R-:W-:-:S02]  /*8830*/  FMUL.FTZ R177, R177, R28 ;  /* 0x0000001cb1b17220 */ /* 0x000fc40000410000 */
[----:B---3--:R-:W-:Y:S01]  /*8840*/  FFMA.FTZ R3, R207, c[0x0][0x23c], -R21 ;  /* 0x00008f00cf037a23 */ /* 0x008fe20000010815 */
[----:B------:R-:W-:Y:S01]  /*8850*/  MOV R207, R53 ;  /* 0x0000003500cf7202 */ /* 0x000fe20000000f00 */
[-C--:B----4-:R-:W-:Y:S02]  /*8860*/  FMUL.FTZ R170, R170, R40.reuse ;  /* 0x00000028aaaa7220 */ /* 0x090fe40000410000 */
[----:B------:R1:W2:Y:S01]  /*8870*/  MUFU.EX2 R162, R3 ;  /* 0x0000000300a27308 */ /* 0x0002a20000000800 */
[-C--:B------:R-:W-:Y:S02]  /*8880*/  FMUL.FTZ R171, R171, R40.reuse ;  /* 0x00000028abab7220 */ /* 0x080fe40000410000 */
[-C--:B------:R-:W-:Y:S02]  /*8890*/  FMUL.FTZ R178, R178, R40.reuse ;  /* 0x00000028b2b27220 */ /* 0x080fe40000410000 */
[----:B------:R-:W-:Y:S02]  /*88a0*/  FMUL.FTZ R179, R179, R40 ;  /* 0x00000028b3b37220 */ /* 0x000fe40000410000 */
[----:B------:R-:W-:-:S02]  /*88b0*/  FMUL.FTZ R70, R70, R16 ;  /* 0x0000001046467220 */ /* 0x000fc40000410000 */
[----:B------:R-:W-:Y:S02]  /*88c0*/  FMUL.FTZ R71, R71, R16 ;  /* 0x0000001047477220 */ /* 0x000fe40000410000 */
[-C--:B------:R-:W-:Y:S02]  /*88d0*/  FMUL.FTZ R72, R72, R28.reuse ;  /* 0x0000001c48487220 */ /* 0x080fe40000410000 */
[----:B------:R-:W-:Y:S02]  /*88e0*/  FMUL.FTZ R73, R73, R28 ;  /* 0x0000001c49497220 */ /* 0x000fe40000410000 */
[----:B------:R-:W-:Y:S01]  /*88f0*/  FMUL.FTZ R74, R74, R40 ;  /* 0x000000284a4a7220 */ /* 0x000fe20000410000 */
[----:B-1----:R-:W-:Y:S01]  /*8900*/  MOV R3, R10 ;  /* 0x0000000a00037202 */ /* 0x002fe20000000f00 */
[----:B------:R-:W-:Y:S01]  /*8910*/  FMUL.FTZ R75, R75, R40 ;  /* 0x000000284b4b7220 */ /* 0x000fe20000410000 */
[----:B------:R-:W-:Y:S01]  /*8920*/  F2FP.PACK_AB R10, R49, R27 ;  /* 0x0000001b310a723e */ /* 0x000fe200000000ff */
[-C--:B------:R-:W-:Y:S01]  /*8930*/  FMUL.FTZ R76, R76, R28.reuse ;  /* 0x0000001c4c4c7220 */ /* 0x080fe20000410000 */
[----:B------:R-:W-:Y:S01]  /*8940*/  F2FP.PACK_AB R5, R3, R229 ;  /* 0x000000e50305723e */ /* 0x000fe200000000ff */
[----:B------:R-:W-:Y:S01]  /*8950*/  FMUL.FTZ R77, R77, R28 ;  /* 0x0000001c4d4d7220 */ /* 0x000fe20000410000 */
[----:B--2---:R-:W-:Y:S01]  /*8960*/  F2FP.PACK_AB R7, R162, R164 ;  /* 0x000000a4a207723e */ /* 0x004fe200000000ff */
[----:B------:R-:W-:-:S02]  /*8970*/  FMUL.FTZ R78, R78, R40 ;  /* 0x000000284e4e7220 */ /* 0x000fc40000410000 */
[-C--:B------:R-:W-:Y:S01]  /*8980*/  HMMA.16816.F32 R172, R8, R12.reuse, R172 ;  /* 0x0000000c08ac723c */ /* 0x080fe200000018ac */
[----:B------:R-:W-:Y:S02]  /*8990*/  FMUL.FTZ R79, R79, R40 ;  /* 0x000000284f4f7220 */ /* 0x000fe40000410000 */
[-C--:B------:R-:W-:Y:S02]  /*89a0*/  FMUL.FTZ R82, R82, R16.reuse ;  /* 0x0000001052527220 */ /* 0x080fe40000410000 */
[----:B------:R-:W-:Y:S02]  /*89b0*/  FMUL.FTZ R83, R83, R16 ;  /* 0x0000001053537220 */ /* 0x000fe40000410000 */
[-C--:B------:R-:W-:Y:S01]  /*89c0*/  FMUL.FTZ R88, R88, R28.reuse ;  /* 0x0000001c58587220 */ /* 0x080fe20000410000 */
[----:B------:R-:W-:Y:S01]  /*89d0*/  HMMA.16816.F32 R168, R4, R12, R168 ;  /* 0x0000000c04a8723c */ /* 0x000fe200000018a8 */
[----:B------:R-:W-:Y:S02]  /*89e0*/  FMUL.FTZ R89, R89, R28 ;  /* 0x0000001c59597220 */ /* 0x000fe40000410000 */
[----:B------:R-:W-:-:S02]  /*89f0*/  FMUL.FTZ R90, R90, R40 ;  /* 0x000000285a5a7220 */ /* 0x000fc40000410000 */
[----:B------:R-:W-:Y:S02]  /*8a00*/  FMUL.FTZ R91, R91, R40 ;  /* 0x000000285b5b7220 */ /* 0x000fe40000410000 */
[-C--:B------:R-:W-:Y:S01]  /*8a10*/  FMUL.FTZ R86, R86, R16.reuse ;  /* 0x0000001056567220 */ /* 0x080fe20000410000 */
[-C--:B------:R-:W-:Y:S01]  /*8a20*/  HMMA.16816.F32 R176, R4, R14.reuse, R176 ;  /* 0x0000000e04b0723c */ /* 0x080fe200000018b0 */
[----:B------:R-:W-:Y:S02]  /*8a30*/  FMUL.FTZ R87, R87, R16 ;  /* 0x0000001057577220 */ /* 0x000fe40000410000 */
[-C--:B------:R-:W-:Y:S02]  /*8a40*/  FMUL.FTZ R92, R92, R28.reuse ;  /* 0x0000001c5c5c7220 */ /* 0x080fe40000410000 */
[----:B------:R-:W-:Y:S02]  /*8a50*/  FMUL.FTZ R93, R93, R28 ;  /* 0x0000001c5d5d7220 */ /* 0x000fe40000410000 */
[-C--:B------:R-:W-:Y:S01]  /*8a60*/  FMUL.FTZ R94, R94, R40.reuse ;  /* 0x000000285e5e7220 */ /* 0x080fe20000410000 */
[----:B------:R-:W-:Y:S01]  /*8a70*/  HMMA.16816.F32 R44, R8, R14, R180 ;  /* 0x0000000e082c723c */ /* 0x000fe200000018b4 */
[----:B------:R-:W1:Y:S01]  /*8a80*/  LDSM.16.MT88.4 R12, [R224+0xc000] ;  /* 0x00c00000e00c783b */ /* 0x000e620000004200 */
[----:B------:R-:W-:-:S02]  /*8a90*/  FMUL.FTZ R95, R95, R40 ;  /* 0x000000285f5f7220 */ /* 0x000fc40000410000 */
[-C--:B------:R-:W-:Y:S02]  /*8aa0*/  FMUL.FTZ R98, R98, R16.reuse ;  /* 0x0000001062627220 */ /* 0x080fe40000410000 */
[----:B------:R-:W-:Y:S02]  /*8ab0*/  FMUL.FTZ R99, R99, R16 ;  /* 0x0000001063637220 */ /* 0x000fe40000410000 */
[-C--:B-1----:R-:W-:Y:S08]  /*8ac0*/  HMMA.16816.F32 R180, R8, R12.reuse, R68 ;  /* 0x0000000c08b4723c */ /* 0x082ff00000001844 */
[C---:B------:R-:W-:Y:S07]  /*8ad0*/  HMMA.16816.F32 R64, R4.reuse, R12, R72 ;  /* 0x0000000c0440723c */ /* 0x040fee0000001848 */
[----:B------:R-:W-:Y:S01]  /*8ae0*/  MOV R75, R51 ;  /* 0x00000033004b7202 */ /* 0x000fe20000000f00 */
[----:B------:R-:W-:Y:S01]  /*8af0*/  HMMA.16816.F32 R60, R4, R14, R76 ;  /* 0x0000000e043c723c */ /* 0x000fe2000000184c */
[----:B------:R-:W-:-:S02]  /*8b00*/  MOV R74, R50 ;  /* 0x00000032004a7202 */ /* 0x000fc40000000f00 */
[----:B------:R-:W-:Y:S02]  /*8b10*/  MOV R73, R49 ;  /* 0x0000003100497202 */ /* 0x000fe40000000f00 */
[----:B------:R-:W-:-:S03]  /*8b20*/  MOV R72, R48 ;  /* 0x0000003000487202 */ /* 0x000fc60000000f00 */
[----:B------:R-:W-:Y:S01]  /*8b30*/  HMMA.16816.F32 R56, R8, R14, R80 ;  /* 0x0000000e0838723c */ /* 0x000fe20000001850 */
[----:B------:R-:W1:Y:S07]  /*8b40*/  LDSM.16.MT88.4 R12, [R226+0xc000] ;  /* 0x00c00000e20c783b */ /* 0x000e6e0000004200 */
[-C--:B-1----:R-:W-:Y:S07]  /*8b50*/  HMMA.16816.F32 R48, R4, R12.reuse, R88 ;  /* 0x0000000c0430723c */ /* 0x082fee0000001858 */
[----:B------:R-:W-:Y:S01]  /*8b60*/  MOV R88, R3 ;  /* 0x0000000300587202 */ /* 0x000fe20000000f00 */
[----:B------:R-:W-:Y:S01]  /*8b70*/  HMMA.16816.F32 R52, R8, R12, R84 ;  /* 0x0000000c0834723c */ /* 0x000fe20000001854 */
[----:B------:R-:W2:Y:S01]  /*8b80*/  LDL.LU R3, [R1] ;  /* 0x0000000001037983 */ /* 0x000ea20000300800 */
[----:B------:R-:W-:Y:S01]  /*8b90*/  MOV R89, R207 ;  /* 0x000000cf00597202 */ /* 0x000fe20000000f00 */
[----:B------:R-:W-:Y:S01]  /*8ba0*/  FMUL.FTZ R100, R100, R17 ;  /* 0x0000001164647220 */ /* 0x000fe20000410000 */
[----:B------:R-:W-:Y:S01]  /*8bb0*/  MOV R90, R27 ;  /* 0x0000001b005a7202 */ /* 0x000fe20000000f00 */
[----:B------:R-:W3:Y:S01]  /*8bc0*/  LDL.LU R207, [R1+0xc] ;  /* 0x00000c0001cf7983 */ /* 0x000ee20000300800 */
[----:B------:R-:W-:Y:S01]  /*8bd0*/  FMUL.FTZ R101, R101, R17 ;  /* 0x0000001165657220 */ /* 0x000fe20000410000 */
[----:B------:R-:W-:Y:S01]  /*8be0*/  MOV R91, R26 ;  /* 0x0000001a005b7202 */ /* 0x000fe20000000f00 */
[-C--:B------:R-:W-:Y:S08]  /*8bf0*/  HMMA.16816.F32 R92, R4, R14.reuse, R92 ;  /* 0x0000000e045c723c */ /* 0x080ff0000000185c */
[----:B------:R-:W-:Y:S01]  /*8c00*/  HMMA.16816.F32 R68, R8, R14, R96 ;  /* 0x0000000e0844723c */ /* 0x000fe20000001860 */
[----:B------:R-:W1:Y:S01]  /*8c10*/  LDSM.16.MT88.4 R12, [R225+0xc000] ;  /* 0x00c00000e10c783b */ /* 0x000e620000004200 */
[----:B------:R-:W-:-:S02]  /*8c20*/  FMUL.FTZ R102, R102, R16 ;  /* 0x0000001066667220 */ /* 0x000fc40000410000 */
[----:B------:R-:W-:Y:S02]  /*8c30*/  FMUL.FTZ R103, R103, R16 ;  /* 0x0000001067677220 */ /* 0x000fe40000410000 */
[----:B------:R-:W-:Y:S01]  /*8c40*/  FMUL.FTZ R104, R104, R28 ;  /* 0x0000001c68687220 */ /* 0x000fe20000410000 */
[----:B------:R-:W-:Y:S01]  /*8c50*/  MOV R99, R72 ;  /* 0x0000004800637202 */ /* 0x000fe20000000f00 */
[----:B------:R-:W-:Y:S01]  /*8c60*/  FMUL.FTZ R105, R105, R28 ;  /* 0x0000001c69697220 */ /* 0x000fe20000410000 */
[----:B------:R-:W-:Y:S01]  /*8c70*/  MOV R98, R73 ;  /* 0x0000004900627202 */ /* 0x000fe20000000f00 */
[-C--:B------:R-:W-:Y:S01]  /*8c80*/  FMUL.FTZ R106, R106, R40.reuse ;  /* 0x000000286a6a7220 */ /* 0x080fe20000410000 */
[----:B------:R-:W-:Y:S01]  /*8c90*/  MOV R72, R25 ;  /* 0x0000001900487202 */ /* 0x000fe20000000f00 */
[----:B------:R-:W-:Y:S01]  /*8ca0*/  FMUL.FTZ R107, R107, R40 ;  /* 0x000000286b6b7220 */ /* 0x000fe20000410000 */
[----:B------:R-:W-:Y:S01]  /*8cb0*/  MOV R73, R24 ;  /* 0x0000001800497202 */ /* 0x000fe20000000f00 */
[-C--:B------:R-:W-:Y:S01]  /*8cc0*/  FMUL.FTZ R108, R108, R28.reuse ;  /* 0x0000001c6c6c7220 */ /* 0x080fe20000410000 */
[----:B------:R-:W-:Y:S01]  /*8cd0*/  LDSM.16.MT88.4 R24, [R226+0xe000] ;  /* 0x00e00000e218783b */ /* 0x000fe20000004200 */
[----:B------:R-:W-:-:S02]  /*8ce0*/  FMUL.FTZ R109, R109, R28 ;  /* 0x0000001c6d6d7220 */ /* 0x000fc40000410000 */
[-C--:B------:R-:W-:Y:S02]  /*8cf0*/  FMUL.FTZ R110, R110, R40.reuse ;  /* 0x000000286e6e7220 */ /* 0x080fe40000410000 */
[----:B------:R-:W-:Y:S02]  /*8d00*/  FMUL.FTZ R111, R111, R40 ;  /* 0x000000286f6f7220 */ /* 0x000fe40000410000 */
[-C--:B------:R-:W-:Y:S02]  /*8d10*/  FMUL.FTZ R112, R112, R17.reuse ;  /* 0x0000001170707220 */ /* 0x080fe40000410000 */
[-C--:B------:R-:W-:Y:S02]  /*8d20*/  FMUL.FTZ R113, R113, R17.reuse ;  /* 0x0000001171717220 */ /* 0x080fe40000410000 */
[-C--:B------:R-:W-:Y:S02]  /*8d30*/  FMUL.FTZ R114, R114, R16.reuse ;  /* 0x0000001072727220 */ /* 0x080fe40000410000 */
[----:B------:R-:W-:Y:S01]  /*8d40*/  FMUL.FTZ R115, R115, R16 ;  /* 0x0000001073737220 */ /* 0x000fe20000410000 */
[-C--:B-1----:R-:W-:Y:S08]  /*8d50*/  HMMA.16816.F32 R100, R8, R12.reuse, R100 ;  /* 0x0000000c0864723c */ /* 0x082ff00000001864 */
[C---:B------:R-:W-:Y:S08]  /*8d60*/  HMMA.16816.F32 R104, R4.reuse, R12, R104 ;  /* 0x0000000c0468723c */ /* 0x040ff00000001868 */
[-C--:B------:R-:W-:Y:S08]  /*8d70*/  HMMA.16816.F32 R108, R4, R14.reuse, R108 ;  /* 0x0000000e046c723c */ /* 0x080ff0000000186c */
[----:B------:R-:W-:Y:S01]  /*8d80*/  HMMA.16816.F32 R112, R8, R14, R112 ;  /* 0x0000000e0870723c */ /* 0x000fe20000001870 */
[----:B------:R-:W1:Y:S01]  /*8d90*/  LDSM.16.MT88.4 R12, [R167+0xe000] ;  /* 0x00e00000a70c783b */ /* 0x000e620000004200 */
[----:B------:R-:W-:-:S02]  /*8da0*/  FMUL.FTZ R116, R116, R17 ;  /* 0x0000001174747220 */ /* 0x000fc40000410000 */
[----:B------:R-:W-:Y:S02]  /*8db0*/  FMUL.FTZ R117, R117, R17 ;  /* 0x0000001175757220 */ /* 0x000fe40000410000 */
[-C--:B------:R-:W-:Y:S02]  /*8dc0*/  FMUL.FTZ R118, R118, R16.reuse ;  /* 0x0000001076767220 */ /* 0x080fe40000410000 */
[----:B------:R-:W-:Y:S02]  /*8dd0*/  FMUL.FTZ R119, R119, R16 ;  /* 0x0000001077777220 */ /* 0x000fe40000410000 */
[-C--:B------:R-:W-:Y:S02]  /*8de0*/  FMUL.FTZ R120, R120, R28.reuse ;  /* 0x0000001c78787220 */ /* 0x080fe40000410000 */
[----:B------:R-:W-:Y:S02]  /*8df0*/  FMUL.FTZ R121, R121, R28 ;  /* 0x0000001c79797220 */ /* 0x000fe40000410000 */
[----:B------:R-:W-:-:S02]  /*8e00*/  FMUL.FTZ R122, R122, R40 ;  /* 0x000000287a7a7220 */ /* 0x000fc40000410000 */
[----:B------:R-:W-:Y:S02]  /*8e10*/  FMUL.FTZ R123, R123, R40 ;  /* 0x000000287b7b7220 */ /* 0x000fe40000410000 */
[-C--:B------:R-:W-:Y:S02]  /*8e20*/  FMUL.FTZ R124, R124, R28.reuse ;  /* 0x0000001c7c7c7220 */ /* 0x080fe40000410000 */
[----:B------:R-:W-:Y:S02]  /*8e30*/  FMUL.FTZ R125, R125, R28 ;  /* 0x0000001c7d7d7220 */ /* 0x000fe40000410000 */
[-C--:B------:R-:W-:Y:S02]  /*8e40*/  FMUL.FTZ R126, R126, R40.reuse ;  /* 0x000000287e7e7220 */ /* 0x080fe40000410000 */
[----:B------:R-:W-:Y:S02]  /*8e50*/  FMUL.FTZ R127, R127, R40 ;  /* 0x000000287f7f7220 */ /* 0x000fe40000410000 */
[----:B------:R-:W-:-:S02]  /*8e60*/  FMUL.FTZ R128, R128, R17 ;  /* 0x0000001180807220 */ /* 0x000fc40000410000 */
        /* <DEDUP_REMOVED lines=34> */
[-C--:B------:R-:W-:Y:S02]  /*9090*/  FMUL.FTZ R153, R153, R28.reuse ;  /* 0x0000001c99997220 */ /* 0x080fe40000410000 */
        /* <DEDUP_REMOVED lines=10> */
[C---:B------:R-:W-:Y:S08]  /*9140*/  HMMA.16816.F32 R148, R4.reuse, R24, R148 ;  /* 0x000000180494723c */ /* 0x040ff00000001894 */
[C---:B------:R-:W-:Y:S08]  /*9150*/  HMMA.16816.F32 R152, R4.reuse, R26, R152 ;  /* 0x0000001a0498723c */ /* 0x040ff00000001898 */
[C---:B-1----:R-:W-:Y:S08]  /*9160*/  HMMA.16816.F32 R192, R4.reuse, R12, R192 ;  /* 0x0000000c04c0723c */ /* 0x042ff000000018c0 */
[----:B------:R-:W-:Y:S01]  /*9170*/  HMMA.16816.F32 R196, R4, R14, R196 ;  /* 0x0000000e04c4723c */ /* 0x000fe200000018c4 */
[----:B--2---:R-:W-:-:S02]  /*9180*/  FFMA.FTZ R43, R3, R17, R43 ;  /* 0x00000011032b7223 */ /* 0x004fc4000001002b */
[----:B------:R-:W-:-:S04]  /*9190*/  FFMA.FTZ R3, R216, c[0x0][0x23c], -R0 ;  /* 0x00008f00d8037a23 */ /* 0x000fc80000010800 */
[----:B------:R1:W-:Y:S01]  /*91a0*/  MUFU.EX2 R145, R3 ;  /* 0x0000000300917308 */ /* 0x0003e20000000800 */
[----:B---3--:R-:W-:Y:S02]  /*91b0*/  FFMA.FTZ R42, R207, R16, R42 ;  /* 0x00000010cf2a7223 */ /* 0x008fe4000001002a */
[----:B-1----:R-:W-:-:S05]  /*91c0*/  FFMA.FTZ R3, R211, c[0x0][0x23c], -R0 ;  /* 0x00008f00d3037a23 */ /* 0x002fca0000010800 */
[----:B------:R1:W2:Y:S02]  /*91d0*/  MUFU.EX2 R4, R3 ;  /* 0x0000000300047308 */ /* 0x0002a40000000800 */
[----:B-1----:R-:W-:-:S06]  /*91e0*/  FFMA.FTZ R3, R205, c[0x0][0x23c], -R0 ;  /* 0x00008f00cd037a23 */ /* 0x002fcc0000010800 */
[----:B------:R1:W-:Y:S02]  /*91f0*/  MUFU.EX2 R205, R3 ;  /* 0x0000000300cd7308 */ /* 0x0003e40000000800 */
[----:B-1----:R-:W-:-:S06]  /*9200*/  FFMA.FTZ R3, R32, c[0x0][0x23c], -R0 ;  /* 0x00008f0020037a23 */ /* 0x002fcc0000010800 */
[----:B------:R1:W-:Y:S02]  /*9210*/  MUFU.EX2 R207, R3 ;  /* 0x0000000300cf7308 */ /* 0x0003e40000000800 */
[----:B-1----:R-:W-:-:S06]  /*9220*/  FFMA.FTZ R3, R219, c[0x0][0x23c], -R2 ;  /* 0x00008f00db037a23 */ /* 0x002fcc0000010802 */
[----:B------:R1:W-:Y:S01]  /*9230*/  MUFU.EX2 R144, R3 ;  /* 0x0000000300907308 */ /* 0x0003e20000000800 */
[-C--:B------:R-:W-:Y:S02]  /*9240*/  FMUL.FTZ R184, R184, R17.reuse ;  /* 0x00000011b8b87220 */ /* 0x080fe40000410000 */
[----:B------:R-:W-:Y:S02]  /*9250*/  FMUL.FTZ R185, R185, R17 ;  /* 0x00000011b9b97220 */ /* 0x000fe40000410000 */
[----:B-1----:R-:W-:-:S04]  /*9260*/  FFMA.FTZ R3, R214, c[0x0][0x23c], -R2 ;  /* 0x00008f00d6037a23 */ /* 0x002fc80000010802 */
[----:B------:R1:W-:Y:S01]  /*9270*/  MUFU.EX2 R219, R3 ;  /* 0x0000000300db7308 */ /* 0x0003e20000000800 */
[-C--:B------:R-:W-:Y:S02]  /*9280*/  FMUL.FTZ R186, R186, R16.reuse ;  /* 0x00000010baba7220 */ /* 0x080fe40000410000 */
[----:B------:R-:W-:Y:S02]  /*9290*/  FMUL.FTZ R187, R187, R16 ;  /* 0x00000010bbbb7220 */ /* 0x000fe40000410000 */
[-C--:B------:R-:W-:Y:S02]  /*92a0*/  FMUL.FTZ R156, R156, R17.reuse ;  /* 0x000000119c9c7220 */ /* 0x080fe40000410000 */
[----:B------:R-:W-:Y:S02]  /*92b0*/  FMUL.FTZ R157, R157, R17 ;  /* 0x000000119d9d7220 */ /* 0x000fe40000410000 */
[----:B-1----:R-:W-:-:S04]  /*92c0*/  FFMA.FTZ R3, R208, c[0x0][0x23c], -R2 ;  /* 0x00008f00d0037a23 */ /* 0x002fc80000010802 */
[----:B------:R1:W-:Y:S01]  /*92d0*/  MUFU.EX2 R211, R3 ;  /* 0x0000000300d37308 */ /* 0x0003e20000000800 */
[----:B------:R-:W-:Y:S01]  /*92e0*/  FMUL.FTZ R158, R158, R16 ;  /* 0x000000109e9e7220 */ /* 0x000fe20000410000 */
[----:B--2---:R-:W-:Y:S01]  /*92f0*/  MOV R208, R4 ;  /* 0x0000000400d07202 */ /* 0x004fe20000000f00 */
[-C--:B------:R-:W-:Y:S02]  /*9300*/  FMUL.FTZ R159, R159, R16.reuse ;  /* 0x000000109f9f7220 */ /* 0x080fe40000410000 */
[-C--:B------:R-:W-:Y:S02]  /*9310*/  FMUL.FTZ R188, R188, R17.reuse ;  /* 0x00000011bcbc7220 */ /* 0x080fe40000410000 */
[----:B------:R-:W-:Y:S02]  /*9320*/  FMUL.FTZ R189, R189, R17 ;  /* 0x00000011bdbd7220 */ /* 0x000fe40000410000 */
[-C--:B------:R-:W-:Y:S02]  /*9330*/  FMUL.FTZ R190, R190, R16.reuse ;  /* 0x00000010bebe7220 */ /* 0x080fe40000410000 */
[----:B------:R-:W-:-:S02]  /*9340*/  FMUL.FTZ R191, R191, R16 ;  /* 0x00000010bfbf7220 */ /* 0x000fc40000410000 */
[-C--:B------:R-:W-:Y:S02]  /*9350*/  FMUL.FTZ R200, R200, R17.reuse ;  /* 0x00000011c8c87220 */ /* 0x080fe40000410000 */
[----:B-1----:R-:W-:Y:S02]  /*9360*/  FFMA.FTZ R3, R41, c[0x0][0x23c], -R2 ;  /* 0x00008f0029037a23 */ /* 0x002fe40000010802 */
[----:B------:R-:W-:Y:S02]  /*9370*/  FMUL.FTZ R201, R201, R17 ;  /* 0x00000011c9c97220 */ /* 0x000fe40000410000 */
[-C--:B------:R-:W-:Y:S01]  /*9380*/  FMUL.FTZ R202, R202, R16.reuse ;  /* 0x00000010caca7220 */ /* 0x080fe20000410000 */
[----:B------:R1:W2:Y:S01]  /*9390*/  MUFU.EX2 R4, R3 ;  /* 0x0000000300047308 */ /* 0x0002a20000000800 */
[----:B------:R-:W-:Y:S02]  /*93a0*/  FMUL.FTZ R203, R203, R16 ;  /* 0x00000010cbcb7220 */ /* 0x000fe40000410000 */
[----:B------:R-:W-:-:S02]  /*93b0*/  FFMA.FTZ R97, R19, c[0x0][0x23c], -R0 ;  /* 0x00008f0013617a23 */ /* 0x000fc40000010800 */
[----:B------:R-:W-:Y:S02]  /*93c0*/  FFMA.FTZ R96, R18, c[0x0][0x23c], -R0 ;  /* 0x00008f0012607a23 */ /* 0x000fe40000010800 */
[----:B------:R-:W3:Y:S01]  /*93d0*/  LDSM.16.MT88.4 R16, [R224+0xc800] ;  /* 0x00c80000e010783b */ /* 0x000ee20000004200 */
[----:B------:R-:W-:Y:S01]  /*93e0*/  MOV R146, R163 ;  /* 0x000000a300927202 */ /* 0x000fe20000000f00 */
[----:B-1----:R-:W-:-:S04]  /*93f0*/  FFMA.FTZ R3, R220, c[0x0][0x23c], -R20 ;  /* 0x00008f00dc037a23 */ /* 0x002fc80000010814 */
[----:B------:R1:W-:Y:S02]  /*9400*/  MUFU.EX2 R163, R3 ;  /* 0x0000000300a37308 */ /* 0x0003e40000000800 */
[----:B-1----:R-:W-:-:S06]  /*9410*/  FFMA.FTZ R3, R217, c[0x0][0x23c], -R20 ;  /* 0x00008f00d9037a23 */ /* 0x002fcc0000010814 */
[----:B------:R1:W-:Y:S01]  /*9420*/  MUFU.EX2 R216, R3 ;  /* 0x0000000300d87308 */ /* 0x0003e20000000800 */
[----:B------:R-:W-:Y:S01]  /*9430*/  HMMA.16816.F32 R76, R8, R24, R184 ;  /* 0x00000018084c723c */ /* 0x000fe200000018b8 */
[----:B------:R-:W-:Y:S02]  /*9440*/  MOV R133, R74 ;  /* 0x0000004a00857202 */ /* 0x000fe40000000f00 */
[----:B------:R-:W-:Y:S01]  /*9450*/  MOV R147, R75 ;  /* 0x0000004b00937202 */ /* 0x000fe20000000f00 */
[----:B-1----:R-:W-:-:S04]  /*9460*/  FFMA.FTZ R3, R212, c[0x0][0x23c], -R20 ;  /* 0x00008f00d4037a23 */ /* 0x002fc80000010814 */
[----:B------:R1:W-:Y:S01]  /*9470*/  MUFU.EX2 R132, R3 ;  /* 0x0000000300847308 */ /* 0x0003e20000000800 */
[----:B------:R-:W-:Y:S01]  /*9480*/  MOV R135, R98 ;  /* 0x0000006200877202 */ /* 0x000fe20000000f00 */
[--C-:B------:R-:W-:Y:S01]  /*9490*/  FFMA.FTZ R32, R215, c[0x0][0x23c], -R0.reuse ;  /* 0x00008f00d7207a23 */ /* 0x100fe20000010800 */
[----:B------:R-:W-:Y:S01]  /*94a0*/  MOV R134, R99 ;  /* 0x0000006300867202 */ /* 0x000fe20000000f00 */
[--C-:B------:R-:W-:Y:S01]  /*94b0*/  FFMA.FTZ R99, R37, c[0x0][0x23c], -R0.reuse ;  /* 0x00008f0025637a23 */ /* 0x100fe20000010800 */
[----:B------:R-:W-:Y:S01]  /*94c0*/  MOV R187, R31 ;  /* 0x0000001f00bb7202 */ /* 0x000fe20000000f00 */
[----:B------:R-:W-:Y:S01]  /*94d0*/  FFMA.FTZ R31, R209, c[0x0][0x23c], -R0 ;  /* 0x00008f00d11f7a23 */ /* 0x000fe20000010800 */
[----:B------:R-:W-:Y:S01]  /*94e0*/  MOV R74, R30 ;  /* 0x0000001e004a7202 */ /* 0x000fe20000000f00 */
[----:B-1----:R-:W-:-:S04]  /*94f0*/  FFMA.FTZ R3, R210, c[0x0][0x23c], -R20 ;  /* 0x00008f00d2037a23 */ /* 0x002fc80000010814 */
[----:B------:R1:W-:Y:S01]  /*9500*/  MUFU.EX2 R210, R3 ;  /* 0x0000000300d27308 */ /* 0x0003e20000000800 */
[----:B------:R-:W-:Y:S01]  /*9510*/  MOV R75, R29 ;  /* 0x0000001d004b7202 */ /* 0x000fe20000000f00 */
[--C-:B------:R-:W-:Y:S02]  /*9520*/  FFMA.FTZ R30, R204, c[0x0][0x23c], -R0.reuse ;  /* 0x00008f00cc1e7a23 */ /* 0x100fe40000010800 */
[--C-:B------:R-:W-:Y:S02]  /*9530*/  FFMA.FTZ R29, R38, c[0x0][0x23c], -R0.reuse ;  /* 0x00008f00261d7a23 */ /* 0x100fe40000010800 */
[----:B------:R-:W-:Y:S01]  /*9540*/  FFMA.FTZ R98, R22, c[0x0][0x23c], -R0 ;  /* 0x00008f0016627a23 */ /* 0x000fe20000010800 */
[----:B------:R-:W-:Y:S01]  /*9550*/  MOV R37, R23 ;  /* 0x0000001700257202 */ /* 0x000fe20000000f00 */
[--C-:B------:R-:W-:Y:S01]  /*9560*/  FFMA.FTZ R0, R221, c[0x0][0x23c], -R21.reuse ;  /* 0x00008f00dd007a23 */ /* 0x100fe20000010815 */
[----:B------:R-:W4:Y:S01]  /*9570*/  LDL.LU R38, [R1+0x10] ;  /* 0x0000100001267983 */ /* 0x000f220000300800 */
[----:B-1----:R-:W-:-:S04]  /*9580*/  FFMA.FTZ R3, R242, c[0x0][0x23c], -R21 ;  /* 0x00008f00f2037a23 */ /* 0x002fc80000010815 */
[----:B------:R1:W-:Y:S01]  /*9590*/  MUFU.EX2 R217, R3 ;  /* 0x0000000300d97308 */ /* 0x0003e20000000800 */
[----:B------:R-:W-:Y:S01]  /*95a0*/  FFMA.FTZ R23, R218, c[0x0][0x23c], -R2 ;  /* 0x00008f00da177a23 */ /* 0x000fe20000010802 */
[----:B--2---:R-:W-:Y:S02]  /*95b0*/  MOV R215, R4 ;  /* 0x0000000400d77202 */ /* 0x004fe40000000f00 */
[----:B------:R-:W-:Y:S01]  /*95c0*/  MOV R218, R146 ;  /* 0x0000009200da7202 */ /* 0x000fe20000000f00 */
[----:B------:R-:W-:Y:S01]  /*95d0*/  HMMA.16816.F32 R156, R8, R26, R156 ;  /* 0x0000001a089c723c */ /* 0x000fe2000000189c */
[----:B------:R-:W-:Y:S01]  /*95e0*/  MOV R242, R133 ;  /* 0x0000008500f27202 */ /* 0x000fe20000000f00 */
[----:B------:R-:W-:Y:S01]  /*95f0*/  LDSM.16.MT88.4 R24, [R224+0xe800] ;  /* 0x00e80000e018783b */ /* 0x000fe20000004200 */
[----:B------:R2:W-:Y:S01]  /*9600*/  MUFU.EX2 R146, R0 ;  /* 0x0000000000927308 */ /* 0x0005e20000000800 */
[----:B-1----:R-:W-:-:S04]  /*9610*/  FFMA.FTZ R3, R223, c[0x0][0x23c], -R21 ;  /* 0x00008f00df037a23 */ /* 0x002fc80000010815 */
[----:B------:R-:W-:Y:S03]  /*9620*/  HMMA.16816.F32 R188, R8, R12, R188 ;  /* 0x0000000c08bc723c */ /* 0x000fe600000018bc */
[----:B------:R1:W-:Y:S01]  /*9630*/  MUFU.EX2 R214, R3 ;  /* 0x0000000300d67308 */ /* 0x0003e20000000800 */
[----:B--2---:R-:W-:-:S04]  /*9640*/  FFMA.FTZ R0, R39, c[0x0][0x23c], -R2 ;  /* 0x00008f0027007a23 */ /* 0x004fc80000010802 */
[----:B------:R-:W-:Y:S01]  /*9650*/  HMMA.16816.F32 R200, R8, R14, R200 ;  /* 0x0000000e08c8723c */ /* 0x000fe200000018c8 */
[----:B------:R-:W-:Y:S01]  /*9660*/  MOV R39, R75 ;  /* 0x0000004b00277202 */ /* 0x000fe20000000f00 */
[----:B------:R-:W2:Y:S01]  /*9670*/  LDSM.16.MT88.4 R12, [R167+0xc800] ;  /* 0x00c80000a70c783b */ /* 0x000ea20000004200 */
[----:B------:R3:W-:Y:S04]  /*9680*/  MUFU.EX2 R41, R0 ;  /* 0x0000000000297308 */ /* 0x0007e80000000800 */
[----:B------:R-:W-:Y:S02]  /*9690*/  F2FP.PACK_AB R8, R208, R145 ;  /* 0x00000091d008723e */ /* 0x000fe400000000ff */
[----:B------:R-:W-:Y:S01]  /*96a0*/  F2FP.PACK_AB R9, R219, R144 ;  /* 0x00000090db09723e */ /* 0x000fe200000000ff */
[----:B-1----:R-:W-:Y:S01]  /*96b0*/  FFMA.FTZ R3, R222, c[0x0][0x23c], -R21 ;  /* 0x00008f00de037a23 */ /* 0x002fe20000010815 */
[----:B------:R-:W-:-:S02]  /*96c0*/  F2FP.PACK_AB R10, R207, R205 ;  /* 0x000000cdcf0a723e */ /* 0x000fc400000000ff */
[----:B------:R-:W-:Y:S01]  /*96d0*/  F2FP.PACK_AB R11, R215, R211 ;  /* 0x000000d3d70b723e */ /* 0x000fe200000000ff */
[----:B------:R1:W1:Y:S01]  /*96e0*/  MUFU.EX2 R4, R3 ;  /* 0x0000000300047308 */ /* 0x0002620000000800 */
[----:B------:R-:W-:Y:S01]  /*96f0*/  MOV R133, R72 ;  /* 0x0000004800857202 */ /* 0x000fe20000000f00 */
[----:B---3--:R-:W-:Y:S01]  /*9700*/  FFMA.FTZ R0, R39, c[0x0][0x23c], -R20 ;  /* 0x00008f0027007a23 */ /* 0x008fe20000010814 */
[----:B------:R-:W-:Y:S01]  /*9710*/  MOV R204, R73 ;  /* 0x0000004900cc7202 */ /* 0x000fe20000000f00 */
[----:B-1----:R-:W-:Y:S01]  /*9720*/  FFMA.FTZ R3, R206, c[0x0][0x23c], -R2 ;  /* 0x00008f00ce037a23 */ /* 0x002fe20000010802 */
[----:B------:R-:W-:Y:S02]  /*9730*/  MOV R206, R74 ;  /* 0x0000004a00ce7202 */ /* 0x000fe40000000f00 */
[----:B------:R-:W-:Y:S01]  /*9740*/  HMMA.16816.F32 R72, R8, R16, R180 ;  /* 0x000000100848723c */ /* 0x000fe200000018b4 */
[----:B------:R1:W-:Y:S02]  /*9750*/  MUFU.EX2 R182, R0 ;  /* 0x0000000000b67308 */ /* 0x0003e40000000800 */
[----:B-1----:R-:W-:-:S06]  /*9760*/  FFMA.FTZ R0, R206, c[0x0][0x23c], -R20 ;  /* 0x00008f00ce007a23 */ /* 0x002fcc0000010814 */
[----:B------:R1:W-:Y:S02]  /*9770*/  MUFU.EX2 R180, R0 ;  /* 0x0000000000b47308 */ /* 0x0003e40000000800 */
[----:B-1----:R-:W-:Y:S02]  /*9780*/  FFMA.FTZ R0, R204, c[0x0][0x23c], -R20 ;  /* 0x00008f00cc007a23 */ /* 0x002fe40000010814 */
[----:B------:R-:W3:Y:S01]  /*9790*/  LDL.LU R204, [R1+0x14] ;  /* 0x0000140001cc7983 */ /* 0x000ee20000300800 */
[----:B------:R-:W-:Y:S02]  /*97a0*/  MOV R221, R4 ;  /* 0x0000000400dd7202 */ /* 0x000fe40000000f00 */
[----:B------:R-:W-:Y:S02]  /*97b0*/  F2FP.PACK_AB R4, R216, R163 ;  /* 0x000000a3d804723e */ /* 0x000fe400000000ff */
[----:B------:R-:W-:Y:S02]  /*97c0*/  F2FP.PACK_AB R5, R214, R217 ;  /* 0x000000d9d605723e */ /* 0x000fe400000000ff */
[----:B------:R-:W-:-:S02]  /*97d0*/  F2FP.PACK_AB R6, R210, R132 ;  /* 0x00000084d206723e */ /* 0x000fc400000000ff */
[----:B------:R-:W-:Y:S01]  /*97e0*/  F2FP.PACK_AB R7, R146, R221 ;  /* 0x000000dd9207723e */ /* 0x000fe200000000ff */
[-C--:B--2---:R-:W-:Y:S08]  /*97f0*/  HMMA.16816.F32 R172, R8, R12.reuse, R172 ;  /* 0x0000000c08ac723c */ /* 0x084ff000000018ac */
[C---:B------:R-:W-:Y:S08]  /*9800*/  HMMA.16816.F32 R168, R4.reuse, R12, R168 ;  /* 0x0000000c04a8723c */ /* 0x040ff000000018a8 */
[-C--:B------:R-:W-:Y:S08]  /*9810*/  HMMA.16816.F32 R176, R4, R14.reuse, R176 ;  /* 0x0000000e04b0723c */ /* 0x080ff000000018b0 */
[----:B------:R-:W-:Y:S01]  /*9820*/  HMMA.16816.F32 R44, R8, R14, R44 ;  /* 0x0000000e082c723c */ /* 0x000fe2000000182c */
[----:B------:R-:W1:Y:S07]  /*9830*/  LDSM.16.MT88.4 R12, [R226+0xc800] ;  /* 0x00c80000e20c783b */ /* 0x000e6e0000004200 */
[C---:B------:R-:W-:Y:S08]  /*9840*/  HMMA.16816.F32 R64, R4.reuse, R16, R64 ;  /* 0x000000100440723c */ /* 0x040ff00000001840 */
[-C--:B------:R-:W-:Y:S08]  /*9850*/  HMMA.16816.F32 R60, R4, R18.reuse, R60 ;  /* 0x00000012043c723c */ /* 0x080ff0000000183c */
[C---:B------:R-:W-:Y:S01]  /*9860*/  HMMA.16816.F32 R56, R8.reuse, R18, R56 ;  /* 0x000000120838723c */ /* 0x040fe20000001838 */
[----:B------:R-:W2:Y:S07]  /*9870*/  LDSM.16.MT88.4 R16, [R225+0xc800] ;  /* 0x00c80000e110783b */ /* 0x000eae0000004200 */
[-C--:B-1----:R-:W-:Y:S08]  /*9880*/  HMMA.16816.F32 R52, R8, R12.reuse, R52 ;  /* 0x0000000c0834723c */ /* 0x082ff00000001834 */
[C---:B------:R-:W-:Y:S08]  /*9890*/  HMMA.16816.F32 R48, R4.reuse, R12, R48 ;  /* 0x0000000c0430723c */ /* 0x040ff00000001830 */
[-C--:B------:R-:W-:Y:S08]  /*98a0*/  HMMA.16816.F32 R92, R4, R14.reuse, R92 ;  /* 0x0000000e045c723c */ /* 0x080ff0000000185c */
[C---:B------:R-:W-:Y:S01]  /*98b0*/  HMMA.16816.F32 R68, R8.reuse, R14, R68 ;  /* 0x0000000e0844723c */ /* 0x040fe20000001844 */
[----:B------:R-:W1:Y:S07]  /*98c0*/  LDSM.16.MT88.4 R12, [R167+0xe800] ;  /* 0x00e80000a70c783b */ /* 0x000e6e0000004200 */
[-C--:B--2---:R-:W-:Y:S08]  /*98d0*/  HMMA.16816.F32 R100, R8, R16.reuse, R100 ;  /* 0x000000100864723c */ /* 0x084ff00000001864 */
[C---:B------:R-:W-:Y:S08]  /*98e0*/  HMMA.16816.F32 R104, R4.reuse, R16, R104 ;  /* 0x000000100468723c */ /* 0x040ff00000001868 */
[-C--:B------:R-:W-:Y:S08]  /*98f0*/  HMMA.16816.F32 R108, R4, R18.reuse, R108 ;  /* 0x00000012046c723c */ /* 0x080ff0000000186c */
[C---:B------:R-:W-:Y:S01]  /*9900*/  HMMA.16816.F32 R112, R8.reuse, R18, R112 ;  /* 0x000000120870723c */ /* 0x040fe20000001870 */
[----:B------:R-:W2:Y:S07]  /*9910*/  LDSM.16.MT88.4 R16, [R226+0xe800] ;  /* 0x00e80000e210783b */ /* 0x000eae0000004200 */
[-C--:B-1----:R-:W-:Y:S08]  /*9920*/  HMMA.16816.F32 R116, R8, R12.reuse, R116 ;  /* 0x0000000c0874723c */ /* 0x082ff00000001874 */
[C---:B------:R-:W-:Y:S08]  /*9930*/  HMMA.16816.F32 R120, R4.reuse, R12, R120 ;  /* 0x0000000c0478723c */ /* 0x040ff00000001878 */
[-C--:B------:R-:W-:Y:S08]  /*9940*/  HMMA.16816.F32 R124, R4, R14.reuse, R124 ;  /* 0x0000000e047c723c */ /* 0x080ff0000000187c */
[----:B------:R-:W-:Y:S01]  /*9950*/  HMMA.16816.F32 R128, R8, R14, R128 ;  /* 0x0000000e0880723c */ /* 0x000fe20000001880 */
[----:B------:R-:W1:Y:S07]  /*9960*/  LDSM.16.MT88.4 R12, [R225+0xe800] ;  /* 0x00e80000e10c783b */ /* 0x000e6e0000004200 */
[C---:B--2---:R-:W-:Y:S08]  /*9970*/  HMMA.16816.F32 R148, R4.reuse, R16, R148 ;  /* 0x000000100494723c */ /* 0x044ff00000001894 */
[----:B------:R-:W-:Y:S08]  /*9980*/  HMMA.16816.F32 R152, R4, R18, R152 ;  /* 0x000000120498723c */ /* 0x000ff00000001898 */
[C---:B------:R-:W-:Y:S08]  /*9990*/  HMMA.16816.F32 R76, R8.reuse, R16, R76 ;  /* 0x00000010084c723c */ /* 0x040ff0000000184c */
[----:B------:R-:W-:Y:S01]  /*99a0*/  HMMA.16816.F32 R156, R8, R18, R156 ;  /* 0x00000012089c723c */ /* 0x000fe2000000189c */
[----:B------:R-:W2:Y:S01]  /*99b0*/  LDSM.16.MT88.4 R16, [R224+0xd000] ;  /* 0x00d00000e010783b */ /* 0x000ea20000004200 */
[----:B------:R-:W-:-:S06]  /*99c0*/  FFMA.FTZ R22, R213, c[0x0][0x23c], -R2 ;  /* 0x00008f00d5167a23 */ /* 0x000fcc0000010802 */
[C---:B-1----:R-:W-:Y:S01]  /*99d0*/  HMMA.16816.F32 R192, R4.reuse, R12, R192 ;  /* 0x0000000c04c0723c */ /* 0x042fe200000018c0 */
[----:B------:R1:W-:Y:S07]  /*99e0*/  MUFU.EX2 R181, R0 ;  /* 0x0000000000b57308 */ /* 0x0003ee0000000800 */
[----:B------:R-:W-:Y:S08]  /*99f0*/  HMMA.16816.F32 R196, R4, R14, R196 ;  /* 0x0000000e04c4723c */ /* 0x000ff000000018c4 */
[C---:B------:R-:W-:Y:S08]  /*9a00*/  HMMA.16816.F32 R188, R8.reuse, R12, R188 ;  /* 0x0000000c08bc723c */ /* 0x040ff000000018bc */
[----:B------:R-:W-:Y:S01]  /*9a10*/  HMMA.16816.F32 R200, R8, R14, R200 ;  /* 0x0000000e08c8723c */ /* 0x000fe200000018c8 */
[----:B------:R-:W-:Y:S01]  /*9a20*/  LDSM.16.MT88.4 R12, [R226+0xd000] ;  /* 0x00d00000e20c783b */ /* 0x000fe20000004200 */
[----:B------:R-:W-:Y:S01]  /*9a30*/  MOV R213, R89 ;  /* 0x0000005900d57202 */ /* 0x000fe20000000f00 */
[----:B-1----:R-:W-:-:S05]  /*9a40*/  FFMA.FTZ R0, R252, c[0x0][0x23c], -R20 ;  /* 0x00008f00fc007a23 */ /* 0x002fca0000010814 */
[C---:B------:R-:W-:Y:S08]  /*9a50*/  HMMA.16816.F32 R136, R4.reuse, R24, R136 ;  /* 0x000000180488723c */ /* 0x040ff00000001888 */
[----:B------:R-:W-:Y:S08]  /*9a60*/  HMMA.16816.F32 R140, R4, R26, R140 ;  /* 0x0000001a048c723c */ /* 0x000ff0000000188c */
[C---:B------:R-:W-:Y:S08]  /*9a70*/  HMMA.16816.F32 R84, R8.reuse, R24, R84 ;  /* 0x000000180854723c */ /* 0x040ff00000001854 */
[----:B------:R-:W-:Y:S01]  /*9a80*/  HMMA.16816.F32 R80, R8, R26, R80 ;  /* 0x0000001a0850723c */ /* 0x000fe20000001850 */
[----:B------:R-:W1:Y:S01]  /*9a90*/  LDSM.16.MT88.4 R24, [R167+0xd000] ;  /* 0x00d00000a718783b */ /* 0x000e620000004200 */
[----:B------:R-:W-:Y:S01]  /*9aa0*/  MUFU.EX2 R29, R29 ;  /* 0x0000001d001d7308 */ /* 0x000fe20000000800 */
[----:B------:R-:W-:-:S02]  /*9ab0*/  MOV R212, R187 ;  /* 0x000000bb00d47202 */ /* 0x000fc40000000f00 */
[----:B------:R-:W-:Y:S02]  /*9ac0*/  MOV R220, R147 ;  /* 0x0000009300dc7202 */ /* 0x000fe40000000f00 */
[----:B------:R-:W-:-:S03]  /*9ad0*/  MOV R223, R134 ;  /* 0x0000008600df7202 */ /* 0x000fc60000000f00 */
[----:B------:R-:W-:Y:S01]  /*9ae0*/  MUFU.EX2 R23, R23 ;  /* 0x0000001700177308 */ /* 0x000fe20000000800 */
[----:B------:R-:W-:Y:S01]  /*9af0*/  MOV R222, R135 ;  /* 0x0000008700de7202 */ /* 0x000fe20000000f00 */
[----:B------:R-:W-:Y:S01]  /*9b00*/  FFMA.FTZ R89, R36, c[0x0][0x23c], -R2 ;  /* 0x00008f0024597a23 */ /* 0x000fe20000010802 */
[----:B------:R-:W-:-:S05]  /*9b10*/  MOV R209, R88 ;  /* 0x0000005800d17202 */ /* 0x000fca0000000f00 */
[----:B------:R2:W-:Y:S01]  /*9b20*/  MUFU.EX2 R4, R0 ;  /* 0x0000000000047308 */ /* 0x0005e20000000800 */
[----:B------:R-:W-:Y:S01]  /*9b30*/  MOV R135, R90 ;  /* 0x0000005a00877202 */ /* 0x000fe20000000f00 */
[--C-:B------:R-:W-:Y:S01]  /*9b40*/  FFMA.FTZ R90, R34, c[0x0][0x23c], -R2.reuse ;  /* 0x00008f00225a7a23 */ /* 0x100fe20000010802 */
[----:B------:R-:W-:Y:S01]  /*9b50*/  MOV R134, R91 ;  /* 0x0000005b00867202 */ /* 0x000fe20000000f00 */
[--C-:B------:R-:W-:Y:S02]  /*9b60*/  FFMA.FTZ R91, R35, c[0x0][0x23c], -R2.reuse ;  /* 0x00008f00235b7a23 */ /* 0x100fe40000010802 */
[----:B------:R-:W-:Y:S02]  /*9b70*/  FFMA.FTZ R88, R33, c[0x0][0x23c], -R2 ;  /* 0x00008f0021587a23 */ /* 0x000fe40000010802 */
[----:B------:R-:W-:Y:S01]  /*9b80*/  MUFU.EX2 R147, R32 ;  /* 0x0000002000937308 */ /* 0x000fe20000000800 */
[--C-:B------:R-:W-:Y:S02]  /*9b90*/  FFMA.FTZ R2, R37, c[0x0][0x23c], -R21.reuse ;  /* 0x00008f0025027a23 */ /* 0x100fe40000010815 */
[----:B--2---:R-:W-:-:S05]  /*9ba0*/  FFMA.FTZ R0, R213, c[0x0][0x23c], -R21 ;  /* 0x00008f00d5007a23 */ /* 0x004fca0000010815 */
[----:B------:R-:W2:Y:S01]  /*9bb0*/  MUFU.EX2 R184, R31 ;  /* 0x0000001f00b87308 */ /* 0x000ea20000000800 */
[----:B------:R-:W-:Y:S01]  /*9bc0*/  FFMA.FTZ R35, R248, c[0x0][0x23c], -R21 ;  /* 0x00008f00f8237a23 */ /* 0x000fe20000010815 */
[----:B------:R-:W-:Y:S01]  /*9bd0*/  MOV R248, R41 ;  /* 0x0000002900f87202 */ /* 0x000fe20000000f00 */
[----:B----4-:R-:W-:-:S05]  /*9be0*/  FFMA.FTZ R39, R38, R28, R231 ;  /* 0x0000001c26277223 */ /* 0x010fca00000100e7 */
[----:B------:R-:W-:Y:S01]  /*9bf0*/  MUFU.EX2 R186, R30 ;  /* 0x0000001e00ba7308 */ /* 0x000fe20000000800 */
[----:B------:R-:W-:-:S07]  /*9c00*/  FFMA.FTZ R34, R245, c[0x0][0x23c], -R20 ;  /* 0x00008f00f5227a23 */ /* 0x000fce0000010814 */
[----:B------:R-:W-:Y:S01]  /*9c10*/  MUFU.EX2 R185, R22 ;  /* 0x0000001600b97308 */ /* 0x000fe20000000800 */
[----:B------:R-:W-:-:S07]  /*9c20*/  FFMA.FTZ R38, R249, c[0x0][0x23c], -R20 ;  /* 0x00008f00f9267a23 */ /* 0x000fce0000010814 */
[----:B------:R4:W1:Y:S01]  /*9c30*/  MUFU.EX2 R187, R3 ;  /* 0x0000000300bb7308 */ /* 0x0008620000000800 */
[----:B------:R-:W-:-:S07]  /*9c40*/  FFMA.FTZ R41, R246, c[0x0][0x23c], -R21 ;  /* 0x00008f00f6297a23 */ /* 0x000fce0000010815 */
[----:B------:R1:W-:Y:S01]  /*9c50*/  MUFU.EX2 R252, R0 ;  /* 0x0000000000fc7308 */ /* 0x0003e20000000800 */
[--C-:B------:R-:W-:Y:S02]  /*9c60*/  FFMA.FTZ R33, R244, c[0x0][0x23c], -R20.reuse ;  /* 0x00008f00f4217a23 */ /* 0x100fe40000010814 */
[--C-:B------:R-:W-:Y:S01]  /*9c70*/  FFMA.FTZ R36, R247, c[0x0][0x23c], -R21.reuse ;  /* 0x00008f00f7247a23 */ /* 0x100fe20000010815 */
[----:B--2---:R-:W-:Y:S01]  /*9c80*/  F2FP.PACK_AB R8, R184, R147 ;  /* 0x00000093b808723e */ /* 0x004fe200000000ff */
[--C-:B------:R-:W-:Y:S01]  /*9c90*/  FFMA.FTZ R37, R251, c[0x0][0x23c], -R21.reuse ;  /* 0x00008f00fb257a23 */ /* 0x100fe20000010815 */
[----:B------:R-:W-:Y:S01]  /*9ca0*/  MOV R31, R210 ;  /* 0x000000d2001f7202 */ /* 0x000fe20000000f00 */
[----:B------:R-:W-:Y:S01]  /*9cb0*/  FFMA.FTZ R32, R250, c[0x0][0x23c], -R20 ;  /* 0x00008f00fa207a23 */ /* 0x000fe20000010814 */
[----:B------:R-:W-:Y:S01]  /*9cc0*/  MOV R183, R212 ;  /* 0x000000d400b77202 */ /* 0x000fe20000000f00 */
[--C-:B----4-:R-:W-:Y:S01]  /*9cd0*/  FFMA.FTZ R3, R230, c[0x0][0x23c], -R21.reuse ;  /* 0x00008f00e6037a23 */ /* 0x110fe20000010815 */
[----:B------:R2:W-:Y:S01]  /*9ce0*/  MUFU.EX2 R245, R2 ;  /* 0x0000000200f57308 */ /* 0x0005e20000000800 */
[----:B------:R-:W-:Y:S01]  /*9cf0*/  FADD.FTZ R42, R227, R42 ;  /* 0x0000002ae32a7221 */ /* 0x000fe20000010000 */
[----:B------:R4:W5:Y:S01]  /*9d00*/  LDL.LU R231, [R1+0x64] ;  /* 0x0000640001e77983 */ /* 0x0009620000300800 */
[----:B-1----:R-:W-:Y:S01]  /*9d10*/  FFMA.FTZ R0, R218, c[0x0][0x23c], -R21 ;  /* 0x00008f00da007a23 */ /* 0x002fe20000010815 */
[----:B------:R-:W-:-:S04]  /*9d20*/  MOV R244, R23 ;  /* 0x0000001700f47202 */ /* 0x000fc80000000f00 */
[----:B------:R1:W-:Y:S01]  /*9d30*/  MUFU.EX2 R246, R3 ;  /* 0x0000000300f67308 */ /* 0x0003e20000000800 */
[----:B------:R-:W-:Y:S01]  /*9d40*/  MOV R247, R29 ;  /* 0x0000001d00f77202 */ /* 0x000fe20000000f00 */
[----:B------:R-:W-:Y:S01]  /*9d50*/  LDSM.16.MT88.4 R20, [R167+0xf000] ;  /* 0x00f00000a714783b */ /* 0x000fe20000004200 */
[----:B------:R-:W-:Y:S02]  /*9d60*/  F2FP.PACK_AB R11, R248, R187 ;  /* 0x000000bbf80b723e */ /* 0x000fe400000000ff */
[----:B------:R-:W-:Y:S01]  /*9d70*/  MOV R251, R4 ;  /* 0x0000000400fb7202 */ /* 0x000fe20000000f00 */
[----:B------:R4:W5:Y:S02]  /*9d80*/  LDL.LU R230, [R1+0x60] ;  /* 0x0000600001e67983 */ /* 0x0009640000300800 */
[----:B------:R-:W3:Y:S01]  /*9d90*/  MUFU.EX2 R249, R0 ;  /* 0x0000000000f97308 */ /* 0x000ee20000000800 */
[----:B------:R-:W-:Y:S02]  /*9da0*/  F2FP.PACK_AB R9, R185, R244 ;  /* 0x000000f4b909723e */ /* 0x000fe400000000ff */
[----:B------:R-:W-:Y:S01]  /*9db0*/  F2FP.PACK_AB R10, R247, R186 ;  /* 0x000000baf70a723e */ /* 0x000fe200000000ff */
[----:B--2---:R-:W-:Y:S01]  /*9dc0*/  FADD.FTZ R2, R228, R43 ;  /* 0x0000002be4027221 */ /* 0x004fe20000010000 */
[----:B------:R-:W-:-:S02]  /*9dd0*/  MOV R29, R209 ;  /* 0x000000d1001d7202 */ /* 0x000fc40000000f00 */
[----:B------:R-:W-:Y:S02]  /*9de0*/  MOV R30, R215 ;  /* 0x000000d7001e7202 */ /* 0x000fe40000000f00 */
[----:B------:R-:W-:Y:S02]  /*9df0*/  MOV R250, R217 ;  /* 0x000000d900fa7202 */ /* 0x000fe40000000f00 */
[----:B-1----:R-:W-:Y:S02]  /*9e00*/  MOV R3, R219 ;  /* 0x000000db00037202 */ /* 0x002fe40000000f00 */
[----:B------:R-:W-:Y:S02]  /*9e10*/  MOV R43, R216 ;  /* 0x000000d8002b7202 */ /* 0x000fe40000000f00 */
[----:B------:R-:W-:Y:S01]  /*9e20*/  F2FP.PACK_AB R4, R180, R182 ;  /* 0x000000b6b404723e */ /* 0x000fe200000000ff */
[----:B------:R-:W-:Y:S01]  /*9e30*/  HMMA.16816.F32 R216, R8, R16, R72 ;  /* 0x0000001008d8723c */ /* 0x000fe20000001848 */
[----:B---3--:R-:W-:-:S02]  /*9e40*/  F2FP.PACK_AB R5, R249, R252 ;  /* 0x000000fcf905723e */ /* 0x008fc400000000ff */
[----:B------:R-:W-:Y:S02]  /*9e50*/  F2FP.PACK_AB R6, R251, R181 ;  /* 0x000000b5fb06723e */ /* 0x000fe400000000ff */
[----:B------:R-:W-:Y:S01]  /*9e60*/  F2FP.PACK_AB R7, R246, R245 ;  /* 0x000000f5f607723e */ /* 0x000fe200000000ff */
[----:B------:R-:W-:Y:S01]  /*9e70*/  FFMA.FTZ R0, R204, R40, R229 ;  /* 0x00000028cc007223 */ /* 0x000fe200000100e5 */
[----:B------:R-:W-:Y:S01]  /*9e80*/  MOV R74, R205 ;  /* 0x000000cd004a7202 */ /* 0x000fe20000000f00 */
[----:B------:R-:W-:Y:S01]  /*9e90*/  HMMA.16816.F32 R172, R8, R24, R172 ;  /* 0x0000001808ac723c */ /* 0x000fe200000018ac */
[----:B------:R-:W-:Y:S01]  /*9ea0*/  MOV R72, R207 ;  /* 0x000000cf00487202 */ /* 0x000fe20000000f00 */
[----:B------:R-:W-:Y:S01]  /*9eb0*/  MUFU.EX2 R34, R34 ;  /* 0x0000002200227308 */ /* 0x000fe20000000800 */
[----:B------:R-:W-:Y:S01]  /*9ec0*/  MOV R40, R208 ;  /* 0x000000d000287202 */ /* 0x000fe20000000f00 */
[----:B------:R4:W5:Y:S01]  /*9ed0*/  LDL.LU R229, [R1+0x5c] ;  /* 0x00005c0001e57983 */ /* 0x0009620000300800 */
[----:B------:R-:W-:-:S03]  /*9ee0*/  MOV R75, R214 ;  /* 0x000000d6004b7202 */ /* 0x000fc60000000f00 */
[----:B------:R-:W-:Y:S01]  /*9ef0*/  HMMA.16816.F32 R204, R8, R14, R68 ;  /* 0x0000000e08cc723c */ /* 0x000fe20000001844 */
[----:B------:R-:W-:Y:S01]  /*9f00*/  MOV R73, R211 ;  /* 0x000000d300497202 */ /* 0x000fe20000000f00 */
[----:B------:R-:W-:Y:S01]  /*9f10*/  MUFU.EX2 R33, R33 ;  /* 0x0000002100217308 */ /* 0x000fe20000000800 */
[----:B------:R4:W5:Y:S04]  /*9f20*/  LDL.LU R228, [R1+0x58] ;  /* 0x0000580001e47983 */ /* 0x0009680000300800 */
[----:B------:R-:W-:Y:S02]  /*9f30*/  MOV R68, R29 ;  /* 0x0000001d00447202 */ /* 0x000fe40000000f00 */
[----:B------:R-:W-:Y:S02]  /*9f40*/  MOV R69, R30 ;  /* 0x0000001e00457202 */ /* 0x000fe40000000f00 */
[----:B------:R-:W-:Y:S01]  /*9f50*/  MOV R70, R31 ;  /* 0x0000001f00467202 */ /* 0x000fe20000000f00 */
[C---:B------:R-:W-:Y:S01]  /*9f60*/  HMMA.16816.F32 R168, R4.reuse, R24, R168 ;  /* 0x0000001804a8723c */ /* 0x040fe200000018a8 */
[----:B------:R-:W1:Y:S07]  /*9f70*/  LDSM.16.MT88.4 R28, [R225+0xf000] ;  /* 0x00f00000e11c783b */ /* 0x000e6e0000004200 */
[-C--:B------:R-:W-:Y:S08]  /*9f80*/  HMMA.16816.F32 R176, R4, R26.reuse, R176 ;  /* 0x0000001a04b0723c */ /* 0x080ff000000018b0 */
[----:B------:R-:W-:Y:S01]  /*9f90*/  HMMA.16816.F32 R44, R8, R26, R44 ;  /* 0x0000001a082c723c */ /* 0x000fe2000000182c */
[----:B------:R-:W2:Y:S07]  /*9fa0*/  LDSM.16.MT88.4 R24, [R225+0xd000] ;  /* 0x00d00000e118783b */ /* 0x000eae0000004200 */
[C---:B------:R-:W-:Y:S08]  /*9fb0*/  HMMA.16816.F32 R64, R4.reuse, R16, R64 ;  /* 0x000000100440723c */ /* 0x040ff00000001840 */
[-C--:B------:R-:W-:Y:S08]  /*9fc0*/  HMMA.16816.F32 R60, R4, R18.reuse, R60 ;  /* 0x00000012043c723c */ /* 0x080ff0000000183c */
[----:B------:R-:W-:Y:S01]  /*9fd0*/  HMMA.16816.F32 R212, R8, R18, R56 ;  /* 0x0000001208d4723c */ /* 0x000fe20000001838 */
[----:B------:R-:W3:Y:S07]  /*9fe0*/  LDSM.16.MT88.4 R16, [R224+0xf000] ;  /* 0x00f00000e010783b */ /* 0x000eee0000004200 */
[C---:B------:R-:W-:Y:S08]  /*9ff0*/  HMMA.16816.F32 R48, R4.reuse, R12, R48 ;  /* 0x0000000c0430723c */ /* 0x040ff00000001830 */
[----:B------:R-:W-:Y:S01]  /*a000*/  HMMA.16816.F32 R92, R4, R14, R92 ;  /* 0x0000000e045c723c */ /* 0x000fe2000000185c */
[----:B------:R-:W-:Y:S01]  /*a010*/  MOV R71, R132 ;  /* 0x0000008400477202 */ /* 0x000fe20000000f00 */
[----:B------:R-:W-:Y:S01]  /*a020*/  MUFU.EX2 R32, R32 ;  /* 0x0000002000207308 */ /* 0x000fe20000000800 */
[----:B------:R4:W5:Y:S05]  /*a030*/  LDL.LU R227, [R1+0x54] ;  /* 0x0000540001e37983 */ /* 0x00096a0000300800 */
[----:B------:R-:W-:Y:S01]  /*a040*/  HMMA.16816.F32 R208, R8, R12, R52 ;  /* 0x0000000c08d0723c */ /* 0x000fe20000001834 */
[----:B------:R-:W3:Y:S07]  /*a050*/  LDSM.16.MT88.4 R12, [R226+0xf000] ;  /* 0x00f00000e20c783b */ /* 0x000eee0000004200 */
[C---:B-1----:R-:W-:Y:S07]  /*a060*/  HMMA.16816.F32 R52, R4.reuse, R30, R196 ;  /* 0x0000001e0434723c */ /* 0x042fee00000018c4 */
[----:B------:R-:W-:Y:S01]  /*a070*/  MOV R199, R135 ;  /* 0x0000008700c77202 */ /* 0x000fe20000000f00 */
[----:B--2---:R-:W-:Y:S01]  /*a080*/  HMMA.16816.F32 R104, R4, R24, R104 ;  /* 0x000000180468723c */ /* 0x004fe20000001868 */
[----:B------:R-:W-:-:S02]  /*a090*/  MOV R197, R133 ;  /* 0x0000008500c57202 */ /* 0x000fc40000000f00 */
[----:B------:R-:W-:-:S05]  /*a0a0*/  MOV R198, R134 ;  /* 0x0000008600c67202 */ /* 0x000fca0000000f00 */
[C---:B------:R-:W-:Y:S08]  /*a0b0*/  HMMA.16816.F32 R108, R4.reuse, R26, R108 ;  /* 0x0000001a046c723c */ /* 0x040ff0000000186c */
[C---:B------:R-:W-:Y:S08]  /*a0c0*/  HMMA.16816.F32 R120, R4.reuse, R20, R120 ;  /* 0x000000140478723c */ /* 0x040ff00000001878 */
[C---:B------:R-:W-:Y:S08]  /*a0d0*/  HMMA.16816.F32 R124, R4.reuse, R22, R124 ;  /* 0x00000016047c723c */ /* 0x040ff0000000187c */
[C---:B---3--:R-:W-:Y:S08]  /*a0e0*/  HMMA.16816.F32 R136, R4.reuse, R16, R136 ;  /* 0x000000100488723c */ /* 0x048ff00000001888 */
[C---:B------:R-:W-:Y:S08]  /*a0f0*/  HMMA.16816.F32 R140, R4.reuse, R18, R140 ;  /* 0x00000012048c723c */ /* 0x040ff0000000188c */
[C---:B------:R-:W-:Y:S08]  /*a100*/  HMMA.16816.F32 R148, R4.reuse, R12, R148 ;  /* 0x0000000c0494723c */ /* 0x040ff00000001894 */
[C---:B------:R-:W-:Y:S08]  /*a110*/  HMMA.16816.F32 R152, R4.reuse, R14, R152 ;  /* 0x0000000e0498723c */ /* 0x040ff00000001898 */
[----:B------:R-:W-:Y:S07]  /*a120*/  HMMA.16816.F32 R192, R4, R28, R192 ;  /* 0x0000001c04c0723c */ /* 0x000fee00000018c0 */
[----:B------:R-:W-:Y:S01]  /*a130*/  MOV R4, R68 ;  /* 0x0000004400047202 */ /* 0x000fe20000000f00 */
[----:B------:R-:W-:Y:S01]  /*a140*/  HMMA.16816.F32 R132, R8, R16, R84 ;  /* 0x000000100884723c */ /* 0x000fe20000001854 */
[----:B------:R-:W-:-:S02]  /*a150*/  MOV R7, R74 ;  /* 0x0000004a00077202 */ /* 0x000fc40000000f00 */
[----:B------:R-:W-:-:S04]  /*a160*/  MOV R74, R182 ;  /* 0x000000b6004a7202 */ /* 0x000fc80000000f00 */
[----:B------:R-:W-:Y:S01]  /*a170*/  MOV R85, R199 ;  /* 0x000000c700557202 */ /* 0x000fe20000000f00 */
[----:B------:R-:W-:Y:S01]  /*a180*/  HMMA.16816.F32 R100, R8, R24, R100 ;  /* 0x000000180864723c */ /* 0x000fe20000001864 */
[----:B------:R-:W-:Y:S02]  /*a190*/  MOV R199, R69 ;  /* 0x0000004500c77202 */ /* 0x000fe40000000f00 */
[----:B------:R-:W-:Y:S01]  /*a1a0*/  MOV R69, R3 ;  /* 0x0000000300457202 */ /* 0x000fe20000000f00 */
[----:B------:R-:W-:Y:S01]  /*a1b0*/  FADD.FTZ R4, R4, R0 ;  /* 0x0000000004047221 */ /* 0x000fe20000010000 */
[----:B------:R-:W-:-:S03]  /*a1c0*/  MOV R3, R183 ;  /* 0x000000b700037202 */ /* 0x000fc60000000f00 */
[----:B------:R-:W-:Y:S01]  /*a1d0*/  HMMA.16816.F32 R24, R8, R26, R112 ;  /* 0x0000001a0818723c */ /* 0x000fe20000001870 */
[----:B------:R-:W-:Y:S01]  /*a1e0*/  MOV R6, R75 ;  /* 0x0000004b00067202 */ /* 0x000fe20000000f00 */
[----:B------:R-:W-:Y:S01]  /*a1f0*/  FADD.FTZ R3, R3, R39 ;  /* 0x0000002703037221 */ /* 0x000fe20000010000 */
[----:B------:R-:W-:-:S04]  /*a200*/  MOV R87, R197 ;  /* 0x000000c500577202 */ /* 0x000fc80000000f00 */
[----:B------:R-:W-:Y:S01]  /*a210*/  MOV R114, R180 ;  /* 0x000000b400727202 */ /* 0x000fe20000000f00 */
[----:B------:R-:W-:Y:S01]  /*a220*/  HMMA.16816.F32 R56, R8, R22, R128 ;  /* 0x000000160838723c */ /* 0x000fe20000001880 */
[----:B------:R-:W-:Y:S01]  /*a230*/  MOV R86, R198 ;  /* 0x000000c600567202 */ /* 0x000fe20000000f00 */
[----:B------:R-:W-:Y:S01]  /*a240*/  FADD.FTZ R4, R164, R4 ;  /* 0x00000004a4047221 */ /* 0x000fe20000010000 */
[----:B------:R-:W-:-:S04]  /*a250*/  MOV R75, R244 ;  /* 0x000000f4004b7202 */ /* 0x000fc80000000f00 */
[----:B------:R-:W-:Y:S01]  /*a260*/  MOV R131, R181 ;  /* 0x000000b500837202 */ /* 0x000fe20000000f00 */
[C---:B------:R-:W-:Y:S01]  /*a270*/  HMMA.16816.F32 R116, R8.reuse, R20, R116 ;  /* 0x000000140874723c */ /* 0x040fe20000001874 */
[----:B------:R-:W1:Y:S01]  /*a280*/  LDSM.16.MT88.4 R180, [R167+0xd800] ;  /* 0x00d80000a7b4783b */ /* 0x000e620000004200 */
[----:B------:R-:W-:Y:S01]  /*a290*/  MOV R128, R222 ;  /* 0x000000de00807202 */ /* 0x000fe20000000f00 */
[----:B------:R-:W-:Y:S01]  /*a2a0*/  MUFU.EX2 R244, R96 ;  /* 0x0000006000f47308 */ /* 0x000fe20000000800 */
[----:B------:R-:W-:Y:S02]  /*a2b0*/  MOV R129, R223 ;  /* 0x000000df00817202 */ /* 0x000fe40000000f00 */
[----:B------:R-:W-:Y:S02]  /*a2c0*/  MOV R130, R242 ;  /* 0x000000f200827202 */ /* 0x000fe40000000f00 */
[----:B------:R-:W-:Y:S01]  /*a2d0*/  HMMA.16816.F32 R20, R8, R18, R80 ;  /* 0x000000120814723c */ /* 0x000fe20000001850 */
[----:B------:R-:W2:Y:S01]  /*a2e0*/  LDSM.16.MT88.4 R80, [R224+0xd800] ;  /* 0x00d80000e050783b */ /* 0x000ea20000004200 */
[----:B------:R-:W-:Y:S01]  /*a2f0*/  MOV R5, R184 ;  /* 0x000000b800057202 */ /* 0x000fe20000000f00 */
[----:B------:R-:W-:Y:S01]  /*a300*/  MUFU.EX2 R222, R99 ;  /* 0x0000006300de7308 */ /* 0x000fe20000000800 */
[----:B------:R-:W-:-:S02]  /*a310*/  MOV R112, R187 ;  /* 0x000000bb00707202 */ /* 0x000fc40000000f00 */
[----:B------:R-:W-:Y:S02]  /*a320*/  MOV R113, R186 ;  /* 0x000000ba00717202 */ /* 0x000fe40000000f00 */
[----:B------:R-:W-:-:S03]  /*a330*/  MOV R115, R185 ;  /* 0x000000b900737202 */ /* 0x000fc60000000f00 */
[----:B------:R-:W3:Y:S01]  /*a340*/  MUFU.EX2 R223, R98 ;  /* 0x0000006200df7308 */ /* 0x000ee20000000800 */
[----:B------:R-:W-:Y:S01]  /*a350*/  HMMA.16816.F32 R184, R8, R12, R76 ;  /* 0x0000000c08b8723c */ /* 0x000fe2000000184c */
[----:B------:R-:W-:Y:S01]  /*a360*/  FADD.FTZ R0, R86, R42 ;  /* 0x0000002a56007221 */ /* 0x000fe20000010000 */
[----:B------:R-:W-:Y:S01]  /*a370*/  MOV R86, R7 ;  /* 0x0000000700567202 */ /* 0x000fe20000000f00 */
[----:B------:R-:W-:-:S04]  /*a380*/  FADD.FTZ R3, R87, R3 ;  /* 0x0000000357037221 */ /* 0x000fc80000010000 */
[----:B------:R1:W-:Y:S01]  /*a390*/  MUFU.EX2 R242, R97 ;  /* 0x0000006100f27308 */ /* 0x0003e20000000800 */
[----:B------:R-:W-:Y:S01]  /*a3a0*/  HMMA.16816.F32 R16, R8, R14, R156 ;  /* 0x0000000e0810723c */ /* 0x000fe2000000189c */
[----:B------:R-:W-:Y:S01]  /*a3b0*/  MOV R87, R6 ;  /* 0x0000000600577202 */ /* 0x000fe20000000f00 */
[----:B------:R-:W-:-:S06]  /*a3c0*/  FADD.FTZ R12, R162, R4 ;  /* 0x00000004a20c7221 */ /* 0x000fcc0000010000 */
[C---:B------:R-:W-:Y:S01]  /*a3d0*/  HMMA.16816.F32 R188, R8.reuse, R28, R188 ;  /* 0x0000001c08bc723c */ /* 0x040fe200000018bc */
[----:B------:R-:W-:Y:S02]  /*a3e0*/  MOV R197, R71 ;  /* 0x0000004700c57202 */ /* 0x000fe40000000f00 */
[----:B------:R-:W-:Y:S02]  /*a3f0*/  MOV R198, R70 ;  /* 0x0000004600c67202 */ /* 0x000fe40000000f00 */
[----:B------:R-:W-:Y:S01]  /*a400*/  MOV R196, R73 ;  /* 0x0000004900c47202 */ /* 0x000fe20000000f00 */
[----:B------:R-:W-:Y:S01]  /*a410*/  MUFU.EX2 R38, R38 ;  /* 0x0000002600267308 */ /* 0x000fe20000000800 */
[----:B-1----:R-:W1:Y:S01]  /*a420*/  LDSM.16.MT88.4 R96, [R226+0xd800] ;  /* 0x00d80000e260783b */ /* 0x002e620000004200 */
[----:B------:R-:W-:Y:S01]  /*a430*/  HMMA.16816.F32 R8, R8, R30, R200 ;  /* 0x0000001e0808723c */ /* 0x000fe200000018c8 */
[----:B------:R-:W-:Y:S02]  /*a440*/  MOV R71, R250 ;  /* 0x000000fa00477202 */ /* 0x000fe40000000f00 */
[----:B------:R-:W-:-:S03]  /*a450*/  MOV R68, R43 ;  /* 0x0000002b00447202 */ /* 0x000fc60000000f00 */
[----:B------:R-:W-:Y:S01]  /*a460*/  MUFU.EX2 R37, R37 ;  /* 0x0000002500257308 */ /* 0x000fe20000000800 */
[----:B------:R-:W-:-:S07]  /*a470*/  MOV R30, R5 ;  /* 0x00000005001e7202 */ /* 0x000fce0000000f00 */
[----:B------:R-:W-:Y:S01]  /*a480*/  MUFU.EX2 R35, R35 ;  /* 0x0000002300237308 */ /* 0x000fe20000000800 */
[----:B------:R-:W1:Y:S01]  /*a490*/  LDSM.16.MT88.4 R4, [R225+0xf800] ;  /* 0x00f80000e104783b */ /* 0x000e620000004200 */
[----:B------:R-:W-:Y:S02]  /*a4a0*/  MOV R70, R40 ;  /* 0x0000002800467202 */ /* 0x000fe40000000f00 */
[----:B------:R-:W-:-:S04]  /*a4b0*/  MOV R73, R221 ;  /* 0x000000dd00497202 */ /* 0x000fc80000000f00 */
[----:B------:R-:W-:Y:S01]  /*a4c0*/  MUFU.EX2 R36, R36 ;  /* 0x0000002400247308 */ /* 0x000fe20000000800 */
[----:B------:R-:W-:-:S07]  /*a4d0*/  MOV R250, R220 ;  /* 0x000000dc00fa7202 */ /* 0x000fce0000000f00 */
[----:B------:R-:W-:Y:S01]  /*a4e0*/  MUFU.EX2 R41, R41 ;  /* 0x0000002900297308 */ /* 0x000fe20000000800 */
[----:B------:R-:W-:Y:S01]  /*a4f0*/  FADD.FTZ R2, R85, R2 ;  /* 0x0000000255027221 */ /* 0x000fe20000010000 */
[----:B------:R-:W-:Y:S01]  /*a500*/  MOV R78, R199 ;  /* 0x000000c7004e7202 */ /* 0x000fe20000000f00 */
[----:B------:R-:W-:Y:S01]  /*a510*/  FADD.FTZ R0, R129, R0 ;  /* 0x0000000081007221 */ /* 0x000fe20000010000 */
[----:B------:R-:W-:Y:S01]  /*a520*/  MOV R79, R72 ;  /* 0x00000048004f7202 */ /* 0x000fe20000000f00 */
[----:B------:R-:W-:Y:S01]  /*a530*/  FADD.FTZ R13, R130, R3 ;  /* 0x00000003820d7221 */ /* 0x000fe20000010000 */
[----:B------:R-:W-:Y:S01]  /*a540*/  MOV R42, R114 ;  /* 0x00000072002a7202 */ /* 0x000fe20000000f00 */
[----:B------:R-:W-:Y:S01]  /*a550*/  LDSM.16.MT88.4 R156, [R226+0xf800] ;  /* 0x00f80000e29c783b */ /* 0x000fe20000004200 */
[----:B------:R-:W-:Y:S08]  /*a560*/  MUFU.EX2 R220, R89 ;  /* 0x0000005900dc7308 */ /* 0x000ff00000000800 */
[----:B------:R-:W1:Y:S08]  /*a570*/  MUFU.EX2 R40, R91 ;  /* 0x0000005b00287308 */ /* 0x000e700000000800 */
[----:B------:R-:W-:Y:S08]  /*a580*/  MUFU.EX2 R43, R90 ;  /* 0x0000005a002b7308 */ /* 0x000ff00000000800 */
[----:B------:R-:W2:Y:S01]  /*a590*/  MUFU.EX2 R221, R88 ;  /* 0x0000005800dd7308 */ /* 0x000ea20000000800 */
[----:B------:R-:W-:-:S02]  /*a5a0*/  MOV R85, R196 ;  /* 0x000000c400557202 */ /* 0x000fc40000000f00 */
[----:B------:R-:W-:Y:S02]  /*a5b0*/  MOV R84, R197 ;  /* 0x000000c500547202 */ /* 0x000fe40000000f00 */
[----:B------:R-:W-:Y:S02]  /*a5c0*/  MOV R77, R198 ;  /* 0x000000c6004d7202 */ /* 0x000fe40000000f00 */
[----:B---3--:R-:W-:Y:S02]  /*a5d0*/  F2FP.PACK_AB R200, R223, R222 ;  /* 0x000000dedfc8723e */ /* 0x008fe400000000ff */
[----:B-1----:R-:W-:Y:S02]  /*a5e0*/  F2FP.PACK_AB R201, R40, R220 ;  /* 0x000000dc28c9723e */ /* 0x002fe400000000ff */
[----:B------:R-:W-:Y:S02]  /*a5f0*/  F2FP.PACK_AB R202, R244, R242 ;  /* 0x000000f2f4ca723e */ /* 0x000fe400000000ff */
[----:B------:R-:W-:-:S02]  /*a600*/  F2FP.PACK_AB R196, R33, R34 ;  /* 0x0000002221c4723e */ /* 0x000fc400000000ff */
[----:B------:R-:W-:Y:S02]  /*a610*/  F2FP.PACK_AB R197, R35, R37 ;  /* 0x0000002523c5723e */ /* 0x000fe400000000ff */
[----:B--2---:R-:W-:Y:S02]  /*a620*/  F2FP.PACK_AB R203, R221, R43 ;  /* 0x0000002bddcb723e */ /* 0x004fe400000000ff */
[----:B------:R-:W-:Y:S02]  /*a630*/  F2FP.PACK_AB R198, R38, R32 ;  /* 0x0000002026c6723e */ /* 0x000fe400000000ff */
[----:B------:R-:W-:Y:S01]  /*a640*/  F2FP.PACK_AB R199, R41, R36 ;  /* 0x0000002429c7723e */ /* 0x000fe200000000ff */
[----:B------:R-:W-:Y:S01]  /*a650*/  FADD.FTZ R2, R128, R2 ;  /* 0x0000000280027221 */ /* 0x000fe20000010000 */
[----:B------:R-:W-:Y:S01]  /*a660*/  MOV R89, R73 ;  /* 0x0000004900597202 */ /* 0x000fe20000000f00 */
[----:B------:R-:W-:Y:S01]  /*a670*/  HMMA.16816.F32 R172, R200, R180, R172 ;  /* 0x000000b4c8ac723c */ /* 0x000fe200000018ac */
[----:B------:R-:W-:-:S02]  /*a680*/  FADD.FTZ R14, R144, R0 ;  /* 0x00000000900e7221 */ /* 0x000fc40000010000 */
[----:B------:R-:W-:Y:S01]  /*a690*/  FADD.FTZ R15, R145, R2 ;  /* 0x00000002910f7221 */ /* 0x000fe20000010000 */
[----:B------:R-:W-:-:S04]  /*a6a0*/  MOV R2, R163 ;  /* 0x000000a300027202 */ /* 0x000fc80000000f00 */
[----:B------:R-:W-:Y:S01]  /*a6b0*/  HMMA.16816.F32 R168, R196, R180, R168 ;  /* 0x000000b4c4a8723c */ /* 0x000fe200000018a8 */
[----:B------:R-:W-:-:S07]  /*a6c0*/  MOV R0, R71 ;  /* 0x0000004700007202 */ /* 0x000fce0000000f00 */
[-C--:B------:R-:W-:Y:S08]  /*a6d0*/  HMMA.16816.F32 R176, R196, R182.reuse, R176 ;  /* 0x000000b6c4b0723c */ /* 0x080ff000000018b0 */
[----:B------:R-:W-:Y:S07]  /*a6e0*/  HMMA.16816.F32 R180, R200, R182, R44 ;  /* 0x000000b6c8b4723c */ /* 0x000fee000000182c */
[----:B------:R-:W-:-:S02]  /*a6f0*/  MOV R47, R74 ;  /* 0x0000004a002f7202 */ /* 0x000fc40000000f00 */
[----:B------:R-:W-:Y:S02]  /*a700*/  MOV R46, R75 ;  /* 0x0000004b002e7202 */ /* 0x000fe40000000f00 */
[----:B------:R-:W-:Y:S01]  /*a710*/  HMMA.16816.F32 R72, R196, R80, R64 ;  /* 0x00000050c448723c */ /* 0x000fe20000001840 */
[----:B------:R-:W-:-:S06]  /*a720*/  FADD.FTZ R2, R2, R13 ;  /* 0x0000000d02027221 */ /* 0x000fcc0000010000 */
[----:B------:R-:W-:Y:S02]  /*a730*/  MOV R64, R89 ;  /* 0x0000005900407202 */ /* 0x000fe40000000f00 */
[C---:B------:R-:W-:Y:S01]  /*a740*/  HMMA.16816.F32 R88, R196.reuse, R96, R48 ;  /* 0x00000060c458723c */ /* 0x040fe20000001830 */
[----:B------:R-:W-:Y:S02]  /*a750*/  MOV R67, R77 ;  /* 0x0000004d00437202 */ /* 0x000fe40000000f00 */
[----:B------:R-:W-:Y:S02]  /*a760*/  MOV R66, R78 ;  /* 0x0000004e00427202 */ /* 0x000fe40000000f00 */
[----:B------:R-:W-:Y:S02]  /*a770*/  MOV R65, R79 ;  /* 0x0000004f00417202 */ /* 0x000fe40000000f00 */
[----:B------:R-:W-:Y:S01]  /*a780*/  MOV R49, R70 ;  /* 0x0000004600317202 */ /* 0x000fe20000000f00 */
[----:B------:R-:W-:Y:S01]  /*a790*/  HMMA.16816.F32 R76, R196, R82, R60 ;  /* 0x00000052c44c723c */ /* 0x000fe2000000183c */
[----:B------:R-:W-:-:S02]  /*a7a0*/  MOV R50, R69 ;  /* 0x0000004500327202 */ /* 0x000fc40000000f00 */
[----:B------:R-:W-:Y:S01]  /*a7b0*/  MOV R51, R68 ;  /* 0x0000004400337202 */ /* 0x000fe20000000f00 */
[----:B------:R-:W-:-:S03]  /*a7c0*/  FADD.FTZ R0, R0, R12 ;  /* 0x0000000c00007221 */ /* 0x000fc60000010000 */
[----:B------:R-:W-:Y:S01]  /*a7d0*/  MOV R60, R87 ;  /* 0x00000057003c7202 */ /* 0x000fe20000000f00 */
[----:B------:R-:W-:Y:S01]  /*a7e0*/  HMMA.16816.F32 R192, R196, R4, R192 ;  /* 0x00000004c4c0723c */ /* 0x000fe200000018c0 */
[----:B------:R-:W-:Y:S02]  /*a7f0*/  MOV R61, R86 ;  /* 0x00000056003d7202 */ /* 0x000fe40000000f00 */
[----:B------:R-:W-:Y:S01]  /*a800*/  MOV R62, R85 ;  /* 0x00000055003e7202 */ /* 0x000fe20000000f00 */
[----:B------:R-:W-:Y:S01]  /*a810*/  FADD.FTZ R2, R51, R2 ;  /* 0x0000000233027221 */ /* 0x000fe20000010000 */
[----:B------:R-:W-:-:S03]  /*a820*/  MOV R63, R84 ;  /* 0x00000054003f7202 */ /* 0x000fc60000000f00 */
[----:B------:R-:W-:Y:S01]  /*a830*/  HMMA.16816.F32 R188, R200, R4, R188 ;  /* 0x00000004c8bc723c */ /* 0x000fe200000018bc */
[----:B------:R-:W-:-:S06]  /*a840*/  FADD.FTZ R0, R60, R0 ;  /* 0x000000003c007221 */ /* 0x000fcc0000010000 */
[----:B------:R-:W-:Y:S02]  /*a850*/  FADD.FTZ R5, R49, R15 ;  /* 0x0000000f31057221 */ /* 0x000fe40000010000 */
[----:B------:R-:W-:Y:S02]  /*a860*/  FADD.FTZ R4, R50, R14 ;  /* 0x0000000e32047221 */ /* 0x000fe40000010000 */
[----:B------:R-:W-:Y:S01]  /*a870*/  FADD.FTZ R5, R61, R5 ;  /* 0x000000053d057221 */ /* 0x000fe20000010000 */
[----:B------:R-:W-:Y:S01]  /*a880*/  MOV R44, R146 ;  /* 0x00000092002c7202 */ /* 0x000fe20000000f00 */
        /* <DEDUP_REMOVED lines=11> */
[----:B------:R-:W1:Y:S01]  /*a940*/  LDSM.16.MT88.4 R112, [R225+0xd800] ;  /* 0x00d80000e170783b */ /* 0x000e620000004200 */
[----:B------:R-:W-:-:S02]  /*a950*/  FADD.FTZ R0, R44, R0 ;  /* 0x000000002c007221 */ /* 0x000fc40000010000 */
[----:B------:R-:W-:Y:S01]  /*a960*/  FADD.FTZ R5, R45, R5 ;  /* 0x000000052d057221 */ /* 0x000fe20000010000 */
[----:B------:R-:W2:Y:S01]  /*a970*/  LDSM.16.MT88.4 R128, [R167+0xf800] ;  /* 0x00f80000a780783b */ /* 0x000ea20000004200 */
[----:B------:R-:W-:Y:S02]  /*a980*/  FADD.FTZ R4, R46, R4 ;  /* 0x000000042e047221 */ /* 0x000fe40000010000 */
[----:B------:R-:W-:Y:S01]  /*a990*/  FADD.FTZ R2, R47, R2 ;  /* 0x000000022f027221 */ /* 0x000fe20000010000 */
[----:B------:R-:W3:Y:S01]  /*a9a0*/  LDSM.16.MT88.4 R144, [R224+0xf800] ;  /* 0x00f80000e090783b */ /* 0x000ee20000004200 */
        /* <DEDUP_REMOVED lines=28> */
[----:B------:R-:W-:Y:S01]  /*ab70*/  FADD.FTZ R0, R41, R0 ;  /* 0x0000000029007221 */ /* 0x000fe20000010000 */
[----:B------:R4:W-:Y:S04]  /*ab80*/  STL [R1], R5 ;  /* 0x0000000501007387 */ /* 0x0009e80000100800 */
[----:B------:R4:W-:Y:S04]  /*ab90*/  STL [R1+0xc], R4 ;  /* 0x00000c0401007387 */ /* 0x0009e80000100800 */
[----:B------:R4:W-:Y:S04]  /*aba0*/  STL [R1+0x10], R2 ;  /* 0x0000100201007387 */ /* 0x0009e80000100800 */
[----:B------:R4:W-:Y:S01]  /*abb0*/  STL [R1+0x14], R0 ;  /* 0x0000140001007387 */ /* 0x0009e20000100800 */
[----:B------:R-:W-:Y:S01]  /*abc0*/  ISETP.GE.AND P0, PT, R250, 0x3, PT ;  /* 0x00000003fa00780c */ /* 0x000fe20003f06270 */
[----:B------:R-:W-:Y:S01]  /*abd0*/  HMMA.16816.F32 R92, R196, R98, R92 ;  /* 0x00000062c45c723c */ /* 0x000fe2000000185c */
[----:B------:R-:W-:-:S02]  /*abe0*/  MOV R163, R165 ;  /* 0x000000a500a37202 */ /* 0x000fc40000000f00 */
[----:B------:R-:W-:-:S05]  /*abf0*/  MOV R164, R166 ;  /* 0x000000a600a47202 */ /* 0x000fca0000000f00 */
[----:B-1----:R-:W-:Y:S01]  /*ac00*/  HMMA.16816.F32 R104, R196, R112, R104 ;  /* 0x00000070c468723c */ /* 0x002fe20000001868 */
[----:B------:R-:W-:Y:S02]  /*ac10*/  MOV R3, R160 ;  /* 0x000000a000037202 */ /* 0x000fe40000000f00 */
[----:B------:R-:W-:-:S05]  /*ac20*/  MOV R162, R161 ;  /* 0x000000a100a27202 */ /* 0x000fca0000000f00 */
[----:B------:R-:W-:Y:S01]  /*ac30*/  HMMA.16816.F32 R108, R196, R114, R108 ;  /* 0x00000072c46c723c */ /* 0x000fe2000000186c */
[----:B------:R-:W-:Y:S02]  /*ac40*/  @P0 MOV R163, R165 ;  /* 0x000000a500a30202 */ /* 0x000fe40000000f00 */
[----:B------:R-:W-:-:S05]  /*ac50*/  @P0 MOV R164, R166 ;  /* 0x000000a600a40202 */ /* 0x000fca0000000f00 */
[----:B--2---:R-:W-:Y:S01]  /*ac60*/  HMMA.16816.F32 R120, R196, R128, R120 ;  /* 0x00000080c478723c */ /* 0x004fe20000001878 */
[----:B------:R-:W-:Y:S02]  /*ac70*/  @P0 MOV R3, R160 ;  /* 0x000000a000030202 */ /* 0x000fe40000000f00 */
[----:B------:R-:W-:-:S05]  /*ac80*/  @P0 MOV R162, R161 ;  /* 0x000000a100a20202 */ /* 0x000fca0000000f00 */
[----:B------:R-:W-:Y:S01]  /*ac90*/  HMMA.16816.F32 R124, R196, R130, R124 ;  /* 0x00000082c47c723c */ /* 0x000fe2000000187c */
[----:B------:R-:W-:-:S07]  /*aca0*/  @P0 IADD3 R242, R250, -0x3, RZ ;  /* 0xfffffffdfaf20810 */ /* 0x000fce0007ffe0ff */
[C---:B---3--:R-:W-:Y:S08]  /*acb0*/  HMMA.16816.F32 R136, R196.reuse, R144, R136 ;  /* 0x00000090c488723c */ /* 0x048ff00000001888 */
        /* <DEDUP_REMOVED lines=16> */
[----:B------:R-:W-:Y:S01]  /*adc0*/  HMMA.16816.F32 R200, R200, R6, R8 ;  /* 0x00000006c8c8723c */ /* 0x000fe20000001808 */
[----:B------:R-:W-:Y:S03]  /*add0*/  @!UPT UIADD3 URZ, URZ, URZ, URZ ;  /* 0x0000003f3f3ff290 */ /* 0x000fe6000fffe03f */
[----:B------:R-:W-:Y:S11]  /*ade0*/  @P0 BRA `(.L_x_4) ;  /* 0x0000002000000947 */ /* 0x000ff60003800000 */
.L_x_2:
[----:B-1--4-:R-:W2:Y:S02]  /*adf0*/  LDL.LU R0, [R1+0x30] ;  /* 0x0000300001007983 */ /* 0x012ea40000300800 */
[----:B--2---:R-:W-:-:S07]  /*ae00*/  IADD3 R242, R0, -0x1, RZ ;  /* 0xffffffff00f27810 */ /* 0x004fce0007ffe0ff */
.L_x_4:
[----:B----4-:R-:W-:-:S13]  /*ae10*/  ISETP.GE.AND P0, PT, R242, RZ, PT ;  /* 0x000000fff200720c */ /* 0x010fda0003f06270 */
[----:B------:R-:W-:Y:S05]  /*ae20*/  @!P0 BRA `(.L_x_5) ;  /* 0x000039c000008947 */ /* 0x000fea0003800000 */
[----:B------:R-:W2:Y:S01]  /*ae30*/  LDL.LU.64 R6, [R1+0x38] ;  /* 0x0000380001067983 */ /* 0x000ea20000300a00 */
[----:B------:R-:W-:Y:S01]  /*ae40*/  MOV R166, R3 ;  /* 0x0000000300a67202 */ /* 0x000fe20000000f00 */
[----:B------:R-:W-:Y:S02]  /*ae50*/  IMAD.MOV.U32 R161, RZ, RZ, R163 ;  /* 0x000000ffffa17224 */ /* 0x000fe400078e00a3 */
[----:B------:R-:W3:Y:S01]  /*ae60*/  LDL.LU.64 R4, [R1+0x48] ;  /* 0x0000480001047983 */ /* 0x000ee20000300a00 */
[----:B------:R-:W-:Y:S02]  /*ae70*/  IMAD.MOV.U32 R160, RZ, RZ, R164 ;  /* 0x000000ffffa07224 */ /* 0x000fe400078e00a4 */
[----:B------:R-:W-:Y:S01]  /*ae80*/  IMAD.MOV.U32 R165, RZ, RZ, R162 ;  /* 0x000000ffffa57224 */ /* 0x000fe200078e00a2 */
[----:B--2---:R-:W-:Y:S02]  /*ae90*/  MOV R3, R7 ;  /* 0x0000000700037202 */ /* 0x004fe40000000f00 */
[----:B---3--:R-:W-:-:S05]  /*aea0*/  MOV R2, R4 ;  /* 0x0000000400027202 */ /* 0x008fca0000000f00 */
[----:B------:R1:W-:Y:S01]  /*aeb0*/  STL.64 [R1+0x18], R2 ;  /* 0x0000180201007387 */ /* 0x0003e20000100a00 */
[----:B------:R-:W-:Y:S05]  /*aec0*/  BRA `(.L_x_6) ;  /* 0x000001f000007947 */ /* 0x000fea0003800000 */
.L_x_8:
[----:B------:R-:W2:Y:S01]  /*aed0*/  LDL.64 R246, [R1+0x28] ;  /* 0x0000280001f67983 */ /* 0x000ea20000100a00 */
[----:B------:R-:W-:Y:S03]  /*aee0*/  IADD3 R0, R242, -0x1, RZ ;  /* 0xfffffffff2007810 */ /* 0x000fe60007ffe0ff */
[----:B------:R-:W3:Y:S01]  /*aef0*/  LDL.64 R244, [R1+0x20] ;  /* 0x0000200001f47983 */ /* 0x000ee20000100a00 */
[----:B------:R-:W-:Y:S01]  /*af00*/  SHF.R.S32.HI R162, RZ, 0x1f, R0 ;  /* 0x0000001fffa27819 */ /* 0x000fe20000011400 */
[----:B------:R-:W-:Y:S04]  /*af10*/  IMAD.WIDE.U32 R2, R0, c[0x0][0x198], RZ ;  /* 0x0000660000027a25 */ /* 0x000fe800078e00ff */
[----:B------:R-:W-:Y:S04]  /*af20*/  IMAD R162, R162, c[0x0][0x198], RZ ;  /* 0x00006600a2a27a24 */ /* 0x000fe800078e02ff */
[----:B------:R-:W-:Y:S04]  /*af30*/  IMAD R162, R0, c[0x0][0x19c], R162 ;  /* 0x0000670000a27a24 */ /* 0x000fe800078e02a2 */
[----:B------:R-:W-:Y:S01]  /*af40*/  IMAD.IADD R162, R3, 0x1, R162 ;  /* 0x0000000103a27824 */ /* 0x000fe200078e02a2 */
[----:B--2---:R-:W-:Y:S04]  /*af50*/  LEA R0, P1, R2, R246, 0x6 ;  /* 0x000000f602007211 */ /* 0x004fe800078230ff */
[----:B------:R-:W-:Y:S02]  /*af60*/  LEA R204, P2, R0, c[0x0][0x168], 0x1 ;  /* 0x00005a0000cc7a11 */ /* 0x000fe400078408ff */
[----:B---3--:R-:W-:Y:S02]  /*af70*/  LEA.HI.X R2, R2, R245, R162, 0x6, P1 ;  /* 0x000000f502027211 */ /* 0x008fe400008f34a2 */
[----:B------:R-:W-:Y:S02]  /*af80*/  IADD3 R162, P1, R204, UR8, RZ ;  /* 0x00000008cca27c10 */ /* 0x000fe4000ff3e0ff */
        /* <DEDUP_REMOVED lines=17> */
[----:B------:R-:W0:Y:S01]  /*b0a0*/  LDGDEPBAR ;  /* 0x00000000000079af */ /* 0x000e220000000000 */
[----:B------:R-:W-:-:S05]  /*b0b0*/  BRA `(.L_x_7) ;  /* 0x00000d0000007947 */ /* 0x000fca0003800000 */
.L_x_6:
[----:B-1----:R-:W2:Y:S01]  /*b0c0*/  LDL.64 R2, [R1+0x18] ;  /* 0x0000180001027983 */ /* 0x002ea20000100a00 */
[----:B------:R-:W-:Y:S04]  /*b0d0*/  DEPBAR.LE SB0, 0x0 ;  /* 0x000080000000791a */ /* 0x000fe80000000000 */
[----:B------:R-:W-:Y:S01]  /*b0e0*/  SHF.R.S32.HI R4, RZ, 0x1f, R242 ;  /* 0x0000001fff047819 */ /* 0x000fe200000114f2 */
[----:B------:R-:W-:Y:S01]  /*b0f0*/  BAR.SYNC.DEFER_BLOCKING 0x0 ;  /* 0x0000000000007b1d */ /* 0x000fe20000010000 */
[----:B------:R-:W-:Y:S04]  /*b100*/  IMAD R0, R242, UR14, RZ ;  /* 0x0000000ef2007c24 */ /* 0x000fe8000f8e02ff */
[----:B------:R-:W-:Y:S02]  /*b110*/  IMAD R0, R4, UR15, R0 ;  /* 0x0000000f04007c24 */ /* 0x000fe4000f8e0200 */
[----:B--2---:R-:W-:Y:S04]  /*b120*/  IMAD.WIDE.U32 R2, R242, UR15, R2 ;  /* 0x0000000ff2027c25 */ /* 0x004fe8000f8e0002 */
[----:B------:R-:W-:Y:S01]  /*b130*/  IMAD.IADD R0, R3, 0x1, R0 ;  /* 0x0000000103007824 */ /* 0x000fe200078e0200 */
[C---:B------:R-:W-:Y:S04]  /*b140*/  LEA R6, P1, R2.reuse, c[0x0][0x170], 0x1 ;  /* 0x00005c0002067a11 */ /* 0x040fe800078208ff */
[----:B------:R-:W-:Y:S02]  /*b150*/  LEA.HI.X R7, R2, c[0x0][0x174], R0, 0x1, P1 ;  /* 0x00005d0002077a11 */ /* 0x000fe400008f0c00 */
[----:B------:R-:W-:Y:S03]  /*b160*/  IADD3 R4, P0, R6, UR7, RZ ;  /* 0x0000000706047c10 */ /* 0x000fe6000ff1e0ff */
[----:B------:R-:W-:Y:S01]  /*b170*/  @!PT LDS RZ, [RZ] ;  /* 0x00000000fffff984 */ /* 0x000fe20000000800 */
[----:B------:R-:W-:Y:S01]  /*b180*/  @!PT LDS RZ, [RZ] ;  /* 0x00000000fffff984 */ /* 0x000fe20000000800 */
[----:B------:R-:W-:Y:S01]  /*b190*/  @!PT LDS RZ, [RZ] ;  /* 0x00000000fffff984 */ /* 0x000fe20000000800 */
[----:B-----5:R1:W-:Y:S01]  /*b1a0*/  LDGSTS.E.BYPASS.LTC128B.128 [R243+0xc000], [R6.64] ;  /* 0x0c00000006f37fae */ /* 0x0203e2000b901d50 */
[----:B------:R-:W-:Y:S02]  /*b1b0*/  IADD3.X R5, R7, UR4, RZ, P0, !PT ;  /* 0x0000000407057c10 */ /* 0x000fe400087fe4ff */
[----:B------:R-:W-:Y:S03]  /*b1c0*/  IADD3 R2, P1, R4, UR7, RZ ;  /* 0x0000000704027c10 */ /* 0x000fe6000ff3e0ff */
[----:B------:R1:W-:Y:S01]  /*b1d0*/  LDGSTS.E.BYPASS.LTC128B.128 [R243+0xe000], [R6.64+0x80] ;  /* 0x0e00008006f37fae */ /* 0x0003e2000b901d50 */
[----:B------:R-:W-:Y:S02]  /*b1e0*/  IADD3.X R3, R5, UR4, RZ, P1, !PT ;  /* 0x0000000405037c10 */ /* 0x000fe40008ffe4ff */
[----:B------:R-:W-:Y:S03]  /*b1f0*/  IADD3 R8, P0, R2, UR7, RZ ;  /* 0x0000000702087c10 */ /* 0x000fe6000ff1e0ff */
[----:B------:R1:W-:Y:S01]  /*b200*/  LDGSTS.E.BYPASS.LTC128B.128 [R243+0xc800], [R4.64] ;  /* 0x0c80000004f37fae */ /* 0x0003e2000b901d50 */
[----:B------:R-:W-:Y:S02]  /*b210*/  IADD3.X R9, R3, UR4, RZ, P0, !PT ;  /* 0x0000000403097c10 */ /* 0x000fe400087fe4ff */
[----:B------:R-:W-:Y:S03]  /*b220*/  ISETP.GT.AND P0, PT, R242, RZ, PT ;  /* 0x000000fff200720c */ /* 0x000fe60003f04270 */
[----:B------:R1:W-:Y:S06]  /*b230*/  LDGSTS.E.BYPASS.LTC128B.128 [R243+0xe800], [R4.64+0x80] ;  /* 0x0e80008004f37fae */ /* 0x0003ec000b901d50 */
[----:B------:R2:W-:Y:S06]  /*b240*/  LDGSTS.E.BYPASS.LTC128B.128 [R243+0xd000], [R2.64] ;  /* 0x0d00000002f37fae */ /* 0x0005ec000b901d50 */
[----:B------:R2:W-:Y:S06]  /*b250*/  LDGSTS.E.BYPASS.LTC128B.128 [R243+0xf000], [R2.64+0x80] ;  /* 0x0f00008002f37fae */ /* 0x0005ec000b901d50 */
[----:B------:R3:W-:Y:S06]  /*b260*/  LDGSTS.E.BYPASS.LTC128B.128 [R243+0xd800], [R8.64] ;  /* 0x0d80000008f37fae */ /* 0x0007ec000b901d50 */
[----:B------:R3:W-:Y:S06]  /*b270*/  LDGSTS.E.BYPASS.LTC128B.128 [R243+0xf800], [R8.64+0x80] ;  /* 0x0f80008008f37fae */ /* 0x0007ec000b901d50 */
[----:B------:R-:W-:Y:S06]  /*b280*/  LDSM.16.M88.4 R64, [R230] ;  /* 0x00000000e640783b */ /* 0x000fec0000000200 */
[----:B------:R-:W1:Y:S06]  /*b290*/  LDSM.16.M88.4 R16, [R229] ;  /* 0x00000000e510783b */ /* 0x000e6c0000000200 */
[----:B------:R-:W3:Y:S06]  /*b2a0*/  LDSM.16.M88.4 R60, [R230+0x2000] ;  /* 0x00200000e63c783b */ /* 0x000eec0000000200 */
[----:B------:R-:W4:Y:S06]  /*b2b0*/  LDSM.16.M88.4 R32, [R229+0x800] ;  /* 0x00080000e520783b */ /* 0x000f2c0000000200 */
[----:B------:R-:W0:Y:S06]  /*b2c0*/  LDGDEPBAR ;  /* 0x00000000000079af */ /* 0x000e2c0000000000 */
[----:B------:R-:W2:Y:S06]  /*b2d0*/  LDSM.16.M88.4 R48, [R229+0x1000] ;  /* 0x00100000e530783b */ /* 0x000eac0000000200 */
[----:B------:R-:W2:Y:S06]  /*b2e0*/  LDSM.16.M88.4 R204, [R229+0x1800] ;  /* 0x00180000e5cc783b */ /* 0x000eac0000000200 */
[----:B------:R-:W-:Y:S01]  /*b2f0*/  LDSM.16.M88.4 R208, [R231] ;  /* 0x00000000e7d0783b */ /* 0x000fe20000000200 */
[-C--:B-1----:R-:W-:Y:S05]  /*b300*/  HMMA.16816.F32 R4, R64, R16.reuse, RZ ;  /* 0x000000104004723c */ /* 0x082fea00000018ff */
[----:B------:R-:W1:Y:S03]  /*b310*/  LDSM.16.M88.4 R212, [R234] ;  /* 0x00000000ead4783b */ /* 0x000e660000000200 */
[C---:B---3--:R-:W-:Y:S03]  /*b320*/  HMMA.16816.F32 R8, R60.reuse, R16, RZ ;  /* 0x000000103c08723c */ /* 0x048fe600000018ff */
[----:B------:R-:W3:Y:S06]  /*b330*/  LDSM.16.M88.4 R216, [R231+0x2000] ;  /* 0x00200000e7d8783b */ /* 0x000eec0000000200 */
[----:B------:R-:W-:Y:S01]  /*b340*/  LDSM.16.M88.4 R220, [R240] ;  /* 0x00000000f0dc783b */ /* 0x000fe20000000200 */
[-C--:B------:R-:W-:Y:S08]  /*b350*/  HMMA.16816.F32 R12, R60, R18.reuse, RZ ;  /* 0x000000123c0c723c */ /* 0x080ff000000018ff */
[C---:B------:R-:W-:Y:S08]  /*b360*/  HMMA.16816.F32 R16, R64.reuse, R18, RZ ;  /* 0x000000124010723c */ /* 0x040ff000000018ff */
[-C--:B----4-:R-:W-:Y:S08]  /*b370*/  HMMA.16816.F32 R20, R64, R32.reuse, RZ ;  /* 0x000000204014723c */ /* 0x090ff000000018ff */
[C---:B------:R-:W-:Y:S08]  /*b380*/  HMMA.16816.F32 R24, R60.reuse, R32, RZ ;  /* 0x000000203c18723c */ /* 0x040ff000000018ff */
[-C--:B------:R-:W-:Y:S08]  /*b390*/  HMMA.16816.F32 R28, R60, R34.reuse, RZ ;  /* 0x000000223c1c723c */ /* 0x080ff000000018ff */
[C---:B------:R-:W-:Y:S08]  /*b3a0*/  HMMA.16816.F32 R32, R64.reuse, R34, RZ ;  /* 0x000000224020723c */ /* 0x040ff000000018ff */
[-C--:B--2---:R-:W-:Y:S08]  /*b3b0*/  HMMA.16816.F32 R36, R64, R48.reuse, RZ ;  /* 0x000000304024723c */ /* 0x084ff000000018ff */
[C---:B------:R-:W-:Y:S08]  /*b3c0*/  HMMA.16816.F32 R40, R60.reuse, R48, RZ ;  /* 0x000000303c28723c */ /* 0x040ff000000018ff */
[-C--:B------:R-:W-:Y:S08]  /*b3d0*/  HMMA.16816.F32 R44, R60, R50.reuse, RZ ;  /* 0x000000323c2c723c */ /* 0x080ff000000018ff */
[C---:B------:R-:W-:Y:S08]  /*b3e0*/  HMMA.16816.F32 R48, R64.reuse, R50, RZ ;  /* 0x000000324030723c */ /* 0x040ff000000018ff */
[-C--:B------:R-:W-:Y:S08]  /*b3f0*/  HMMA.16816.F32 R52, R64, R204.reuse, RZ ;  /* 0x000000cc4034723c */ /* 0x080ff000000018ff */
[C---:B------:R-:W-:Y:S08]  /*b400*/  HMMA.16816.F32 R56, R60.reuse, R204, RZ ;  /* 0x000000cc3c38723c */ /* 0x040ff000000018ff */
[-C--:B------:R-:W-:Y:S08]  /*b410*/  HMMA.16816.F32 R60, R60, R206.reuse, RZ ;  /* 0x000000ce3c3c723c */ /* 0x080ff000000018ff */
[----:B------:R-:W-:Y:S01]  /*b420*/  HMMA.16816.F32 R64, R64, R206, RZ ;  /* 0x000000ce4040723c */ /* 0x000fe200000018ff */
[----:B------:R-:W2:Y:S07]  /*b430*/  LDSM.16.M88.4 R204, [R241] ;  /* 0x00000000f1cc783b */ /* 0x000eae0000000200 */
[-C--:B-1----:R-:W-:Y:S08]  /*b440*/  HMMA.16816.F32 R4, R208, R212.reuse, R4 ;  /* 0x000000d4d004723c */ /* 0x082ff00000001804 */
[C---:B---3--:R-:W-:Y:S08]  /*b450*/  HMMA.16816.F32 R8, R216.reuse, R212, R8 ;  /* 0x000000d4d808723c */ /* 0x048ff00000001808 */
[-C--:B------:R-:W-:Y:S08]  /*b460*/  HMMA.16816.F32 R12, R216, R214.reuse, R12 ;  /* 0x000000d6d80c723c */ /* 0x080ff0000000180c */
[C---:B------:R-:W-:Y:S01]  /*b470*/  HMMA.16816.F32 R16, R208.reuse, R214, R16 ;  /* 0x000000d6d010723c */ /* 0x040fe20000001810 */
[----:B------:R-:W1:Y:S07]  /*b480*/  LDSM.16.M88.4 R212, [R239] ;  /* 0x00000000efd4783b */ /* 0x000e6e0000000200 */
[-C--:B--2---:R-:W-:Y:S08]  /*b490*/  HMMA.16816.F32 R20, R208, R204.reuse, R20 ;  /* 0x000000ccd014723c */ /* 0x084ff00000001814 */
[C---:B------:R-:W-:Y:S08]  /*b4a0*/  HMMA.16816.F32 R24, R216.reuse, R204, R24 ;  /* 0x000000ccd818723c */ /* 0x040ff00000001818 */
[-C--:B------:R-:W-:Y:S08]  /*b4b0*/  HMMA.16816.F32 R28, R216, R206.reuse, R28 ;  /* 0x000000ced81c723c */ /* 0x080ff0000000181c */
[C---:B------:R-:W-:Y:S01]  /*b4c0*/  HMMA.16816.F32 R32, R208.reuse, R206, R32 ;  /* 0x000000ced020723c */ /* 0x040fe20000001820 */
[----:B------:R-:W-:Y:S07]  /*b4d0*/  LDSM.16.M88.4 R204, [R233] ;  /* 0x00000000e9cc783b */ /* 0x000fee0000000200 */
[-C--:B------:R-:W-:Y:S08]  /*b4e0*/  HMMA.16816.F32 R36, R208, R220.reuse, R36 ;  /* 0x000000dcd024723c */ /* 0x080ff00000001824 */
[C---:B------:R-:W-:Y:S08]  /*b4f0*/  HMMA.16816.F32 R40, R216.reuse, R220, R40 ;  /* 0x000000dcd828723c */ /* 0x040ff00000001828 */
[-C--:B------:R-:W-:Y:S08]  /*b500*/  HMMA.16816.F32 R44, R216, R222.reuse, R44 ;  /* 0x000000ded82c723c */ /* 0x080ff0000000182c */
[C---:B------:R-:W-:Y:S01]  /*b510*/  HMMA.16816.F32 R48, R208.reuse, R222, R48 ;  /* 0x000000ded030723c */ /* 0x040fe20000001830 */
[----:B------:R-:W2:Y:S07]  /*b520*/  LDSM.16.M88.4 R220, [R228] ;  /* 0x00000000e4dc783b */ /* 0x000eae0000000200 */
[-C--:B-1----:R-:W-:Y:S08]  /*b530*/  HMMA.16816.F32 R52, R208, R212.reuse, R52 ;  /* 0x000000d4d034723c */ /* 0x082ff00000001834 */
[C---:B------:R-:W-:Y:S08]  /*b540*/  HMMA.16816.F32 R56, R216.reuse, R212, R56 ;  /* 0x000000d4d838723c */ /* 0x040ff00000001838 */
[-C--:B------:R-:W-:Y:S01]  /*b550*/  HMMA.16816.F32 R60, R216, R214.reuse, R60 ;  /* 0x000000d6d83c723c */ /* 0x080fe2000000183c */
[----:B------:R-:W1:Y:S07]  /*b560*/  LDSM.16.M88.4 R216, [R233+0x2000] ;  /* 0x00200000e9d8783b */ /* 0x000e6e0000000200 */
[----:B------:R-:W-:Y:S01]  /*b570*/  HMMA.16816.F32 R64, R208, R214, R64 ;  /* 0x000000d6d040723c */ /* 0x000fe20000001840 */
[----:B------:R-:W3:Y:S06]  /*b580*/  LDSM.16.M88.4 R208, [R228+0x800] ;  /* 0x00080000e4d0783b */ /* 0x000eec0000000200 */
[----:B------:R-:W4:Y:S01]  /*b590*/  LDSM.16.M88.4 R212, [R228+0x1000] ;  /* 0x00100000e4d4783b */ /* 0x000f220000000200 */
[-C--:B--2---:R-:W-:Y:S08]  /*b5a0*/  HMMA.16816.F32 R4, R204, R220.reuse, R4 ;  /* 0x000000dccc04723c */ /* 0x084ff00000001804 */
[C---:B-1----:R-:W-:Y:S08]  /*b5b0*/  HMMA.16816.F32 R8, R216.reuse, R220, R8 ;  /* 0x000000dcd808723c */ /* 0x042ff00000001808 */
[-C--:B------:R-:W-:Y:S08]  /*b5c0*/  HMMA.16816.F32 R12, R216, R222.reuse, R12 ;  /* 0x000000ded80c723c */ /* 0x080ff0000000180c */
[C---:B------:R-:W-:Y:S01]  /*b5d0*/  HMMA.16816.F32 R16, R204.reuse, R222, R16 ;  /* 0x000000decc10723c */ /* 0x040fe20000001810 */
[----:B------:R-:W1:Y:S07]  /*b5e0*/  LDSM.16.M88.4 R220, [R228+0x1800] ;  /* 0x00180000e4dc783b */ /* 0x000e6e0000000200 */
[-C--:B---3--:R-:W-:Y:S08]  /*b5f0*/  HMMA.16816.F32 R20, R204, R208.reuse, R20 ;  /* 0x000000d0cc14723c */ /* 0x088ff00000001814 */
[C---:B------:R-:W-:Y:S08]  /*b600*/  HMMA.16816.F32 R24, R216.reuse, R208, R24 ;  /* 0x000000d0d818723c */ /* 0x040ff00000001818 */
[-C--:B------:R-:W-:Y:S08]  /*b610*/  HMMA.16816.F32 R28, R216, R210.reuse, R28 ;  /* 0x000000d2d81c723c */ /* 0x080ff0000000181c */
[C---:B------:R-:W-:Y:S01]  /*b620*/  HMMA.16816.F32 R32, R204.reuse, R210, R32 ;  /* 0x000000d2cc20723c */ /* 0x040fe20000001820 */
[----:B------:R-:W-:Y:S07]  /*b630*/  LDSM.16.M88.4 R208, [R232] ;  /* 0x00000000e8d0783b */ /* 0x000fee0000000200 */
[-C--:B----4-:R-:W-:Y:S08]  /*b640*/  HMMA.16816.F32 R36, R204, R212.reuse, R36 ;  /* 0x000000d4cc24723c */ /* 0x090ff00000001824 */
        /* <DEDUP_REMOVED lines=20> */
[----:B------:R-:W-:Y:S07]  /*b790*/  LDSM.16.M88.4 R204, [R230+0x4000] ;  /* 0x00400000e6cc783b */ /* 0x000fee0000000200 */
[-C--:B----4-:R-:W-:Y:S08]  /*b7a0*/  HMMA.16816.F32 R36, R208, R220.reuse, R36 ;  /* 0x000000dcd024723c */ /* 0x090ff00000001824 */
[C---:B------:R-:W-:Y:S08]  /*b7b0*/  HMMA.16816.F32 R40, R216.reuse, R220, R40 ;  /* 0x000000dcd828723c */ /* 0x040ff00000001828 */
[-C--:B------:R-:W-:Y:S08]  /*b7c0*/  HMMA.16816.F32 R44, R216, R222.reuse, R44 ;  /* 0x000000ded82c723c */ /* 0x080ff0000000182c */
[C---:B------:R-:W-:Y:S01]  /*b7d0*/  HMMA.16816.F32 R48, R208.reuse, R222, R48 ;  /* 0x000000ded030723c */ /* 0x040fe20000001830 */
[----:B------:R-:W2:Y:S07]  /*b7e0*/  LDSM.16.M88.4 R220, [R229+0x2000] ;  /* 0x00200000e5dc783b */ /* 0x000eae0000000200 */
        /* <DEDUP_REMOVED lines=27> */
[----:B------:R-:W3:Y:S06]  /*b9a0*/  LDSM.16.M88.4 R204, [R237] ;  /* 0x00000000edcc783b */ /* 0x000eec0000000200 */
[----:B------:R-:W4:Y:S01]  /*b9b0*/  LDSM.16.M88.4 R220, [R236] ;  /* 0x00000000ecdc783b */ /* 0x000f220000000200 */
[-C--:B--2---:R-:W-:Y:S08]  /*b9c0*/  HMMA.16816.F32 R4, R208, R212.reuse, R4 ;  /* 0x000000d4d004723c */ /* 0x084ff00000001804 */
[C---:B-1----:R-:W-:Y:S08]  /*b9d0*/  HMMA.16816.F32 R8, R216.reuse, R212, R8 ;  /* 0x000000d4d808723c */ /* 0x042ff00000001808 */
[-C--:B------:R-:W-:Y:S08]  /*b9e0*/  HMMA.16816.F32 R12, R216, R214.reuse, R12 ;  /* 0x000000d6d80c723c */ /* 0x080ff0000000180c */
[C---:B------:R-:W-:Y:S01]  /*b9f0*/  HMMA.16816.F32 R16, R208.reuse, R214, R16 ;  /* 0x000000d6d010723c */ /* 0x040fe20000001810 */
[----:B------:R-:W1:Y:S07]  /*ba00*/  LDSM.16.M88.4 R212, [R235] ;  /* 0x00000000ebd4783b */ /* 0x000e6e0000000200 */
        /* <DEDUP_REMOVED lines=43> */
[----:B------:R-:W1:Y:S01]  /*bcc0*/  LDSM.16.M88.4 R212, [R227+0x3800] ;  /* 0x00380000e3d4783b */ /* 0x000e620000000200 */
[----:B------:R-:W-:Y:S05]  /*bcd0*/  DEPBAR.LE SB0, 0x0 ;  /* 0x000080000000791a */ /* 0x000fea0000000000 */
[----:B------:R-:W-:Y:S01]  /*bce0*/  BAR.SYNC.DEFER_BLOCKING 0x0 ;  /* 0x0000000000007b1d */ /* 0x000fe20000010000 */
[-C--:B---3--:R-:W-:Y:S08]  /*bcf0*/  HMMA.16816.F32 R20, R208, R204.reuse, R20 ;  /* 0x000000ccd014723c */ /* 0x088ff00000001814 */
[C---:B------:R-:W-:Y:S08]  /*bd00*/  HMMA.16816.F32 R24, R216.reuse, R204, R24 ;  /* 0x000000ccd818723c */ /* 0x040ff00000001818 */
[-C--:B------:R-:W-:Y:S08]  /*bd10*/  HMMA.16816.F32 R28, R216, R206.reuse, R28 ;  /* 0x000000ced81c723c */ /* 0x080ff0000000181c */
[C---:B------:R-:W-:Y:S08]  /*bd20*/  HMMA.16816.F32 R32, R208.reuse, R206, R32 ;  /* 0x000000ced020723c */ /* 0x040ff00000001820 */
[-C--:B----4-:R-:W-:Y:S08]  /*bd30*/  HMMA.16816.F32 R36, R208, R220.reuse, R36 ;  /* 0x000000dcd024723c */ /* 0x090ff00000001824 */
[C---:B------:R-:W-:Y:S08]  /*bd40*/  HMMA.16816.F32 R40, R216.reuse, R220, R40 ;  /* 0x000000dcd828723c */ /* 0x040ff00000001828 */
[-C--:B------:R-:W-:Y:S08]  /*bd50*/  HMMA.16816.F32 R44, R216, R222.reuse, R44 ;  /* 0x000000ded82c723c */ /* 0x080ff0000000182c */
[C---:B------:R-:W-:Y:S08]  /*bd60*/  HMMA.16816.F32 R48, R208.reuse, R222, R48 ;  /* 0x000000ded030723c */ /* 0x040ff00000001830 */
[-C--:B-1----:R-:W-:Y:S08]  /*bd70*/  HMMA.16816.F32 R52, R208, R212.reuse, R52 ;  /* 0x000000d4d034723c */ /* 0x082ff00000001834 */
[C---:B------:R-:W-:Y:S08]  /*bd80*/  HMMA.16816.F32 R56, R216.reuse, R212, R56 ;  /* 0x000000d4d838723c */ /* 0x040ff00000001838 */
[-C--:B------:R-:W-:Y:S08]  /*bd90*/  HMMA.16816.F32 R60, R216, R214.reuse, R60 ;  /* 0x000000d6d83c723c */ /* 0x080ff0000000183c */
[----:B------:R-:W-:Y:S01]  /*bda0*/  HMMA.16816.F32 R64, R208, R214, R64 ;  /* 0x000000d6d040723c */ /* 0x000fe20000001840 */
[----:B------:R-:W-:-:S07]  /*bdb0*/  @P0 BRA `(.L_x_8) ;  /* 0xfffff11000000947 */ /* 0x000fce000383ffff */
.L_x_7:
[----:B------:R-:W-:Y:S02]  /*bdc0*/  FMNMX.FTZ R0, R4, R160, !PT ;  /* 0x000000a004007209 */ /* 0x000fe40007810000 */
[----:B------:R-:W-:Y:S02]  /*bdd0*/  IADD3 R242, R242, -0x1, RZ ;  /* 0xfffffffff2f27810 */ /* 0x000fe40007ffe0ff */
[----:B-1----:R-:W-:Y:S02]  /*bde0*/  FMNMX.FTZ R2, R5, R0, !PT ;  /* 0x0000000005027209 */ /* 0x002fe40007810000 */
[----:B------:R-:W-:Y:S02]  /*bdf0*/  FMNMX.FTZ R0, R6, R161, !PT ;  /* 0x000000a106007209 */ /* 0x000fe40007810000 */
        /* <DEDUP_REMOVED lines=33> */
[----:B------:R-:W-:Y:S01]  /*c010*/  FMNMX.FTZ R2, R25, R2, !PT ;  /* 0x0000000219027209 */ /* 0x000fe20007810000 */
[----:B------:R-:W1:Y:S01]  /*c020*/  SHFL.BFLY PT, R205, R164, 0x2, 0x1f ;  /* 0x0c401f00a4cd7f89 */ /* 0x000e6200000e0000 */
        /* <DEDUP_REMOVED lines=21> */
[----:B-1----:R-:W-:Y:S02]  /*c180*/  FMNMX.FTZ R164, R164, R205, !PT ;  /* 0x000000cda4a47209 */ /* 0x002fe40007810000 */
[----:B------:R-:W-:Y:S02]  /*c190*/  FMNMX.FTZ R0, R62, R0, !PT ;  /* 0x000000003e007209 */ /* 0x000fe40007810000 */
[----:B------:R-:W-:Y:S01]  /*c1a0*/  FMNMX.FTZ R3, R67, R3, !PT ;  /* 0x0000000343037209 */ /* 0x000fe20007810000 */
[----:B------:R-:W1:Y:S01]  /*c1b0*/  SHFL.BFLY PT, R205, R164, 0x1, 0x1f ;  /* 0x0c201f00a4cd7f89 */ /* 0x000e6200000e0000 */
[----:B------:R-:W-:Y:S02]  /*c1c0*/  FMNMX.FTZ R2, R57, R2, !PT ;  /* 0x0000000239027209 */ /* 0x000fe40007810000 */
[----:B------:R-:W-:Y:S02]  /*c1d0*/  FMNMX.FTZ R0, R63, R0, !PT ;  /* 0x000000003f007209 */ /* 0x000fe40007810000 */
[----:B------:R-:W-:Y:S03]  /*c1e0*/  FMNMX.FTZ R162, R60, R2, !PT ;  /* 0x000000023ca27209 */ /* 0x000fe60007810000 */
[----:B------:R-:W2:Y:S01]  /*c1f0*/  SHFL.BFLY PT, R163, R3, 0x2, 0x1f ;  /* 0x0c401f0003a37f89 */ /* 0x000ea200000e0000 */
[----:B------:R-:W-:Y:S07]  /*c200*/  FMNMX.FTZ R162, R61, R162, !PT ;  /* 0x000000a23da27209 */ /* 0x000fee0007810000 */
[----:B------:R-:W3:Y:S01]  /*c210*/  SHFL.BFLY PT, R2, R0, 0x2, 0x1f ;  /* 0x0c401f0000027f89 */ /* 0x000ee200000e0000 */
[----:B-1----:R-:W-:Y:S07]  /*c220*/  FMNMX.FTZ R164, R164, R205, !PT ;  /* 0x000000cda4a47209 */ /* 0x002fee0007810000 */
[----:B------:R-:W1:Y:S01]  /*c230*/  SHFL.BFLY PT, R204, R162, 0x2, 0x1f ;  /* 0x0c401f00a2cc7f89 */ /* 0x000e6200000e0000 */
[----:B------:R-:W-:Y:S02]  /*c240*/  FSETP.NEU.FTZ.AND P1, PT, R164, -INF , PT ;  /* 0xff800000a400780b */ /* 0x000fe40003f3d000 */
[----:B--2---:R-:W-:Y:S05]  /*c250*/  FMNMX.FTZ R163, R3, R163, !PT ;  /* 0x000000a303a37209 */ /* 0x004fea0007810000 */
[----:B------:R-:W2:Y:S01]  /*c260*/  SHFL.BFLY PT, R206, R163, 0x1, 0x1f ;  /* 0x0c201f00a3ce7f89 */ /* 0x000ea200000e0000 */
[----:B---3--:R-:W-:Y:S01]  /*c270*/  FMNMX.FTZ R2, R0, R2, !PT ;  /* 0x0000000200027209 */ /* 0x008fe20007810000 */
[----:B------:R-:W-:Y:S04]  /*c280*/  FADD.FTZ R0, -R164, R160 ;  /* 0x000000a0a4007221 */ /* 0x000fe80000010100 */
[----:B------:R-:W-:Y:S02]  /*c290*/  FMUL.FTZ R0, R0, c[0x0][0x23c] ;  /* 0x00008f0000007a20 */ /* 0x000fe40000410000 */
[----:B------:R-:W3:Y:S02]  /*c2a0*/  SHFL.BFLY PT, R3, R2, 0x1, 0x1f ;  /* 0x0c201f0002037f89 */ /* 0x000ee400000e0000 */
[----:B------:R4:W5:Y:S01]  /*c2b0*/  MUFU.EX2 R160, R0 ;  /* 0x0000000000a07308 */ /* 0x0009620000000800 */
[----:B-1----:R-:W-:Y:S05]  /*c2c0*/  FMNMX.FTZ R162, R162, R204, !PT ;  /* 0x000000cca2a27209 */ /* 0x002fea0007810000 */
[----:B------:R-:W1:Y:S01]  /*c2d0*/  SHFL.BFLY PT, R204, R162, 0x1, 0x1f ;  /* 0x0c201f00a2cc7f89 */ /* 0x000e6200000e0000 */
[----:B--2---:R-:W-:Y:S02]  /*c2e0*/  FMNMX.FTZ R163, R163, R206, !PT ;  /* 0x000000cea3a37209 */ /* 0x004fe40007810000 */
[----:B---3--:R-:W-:Y:S03]  /*c2f0*/  FMNMX.FTZ R3, R2, R3, !PT ;  /* 0x0000000302037209 */ /* 0x008fe60007810000 */
[----:B----4-:R-:W-:Y:S02]  /*c300*/  FADD.FTZ R0, -R163, R161 ;  /* 0x000000a1a3007221 */ /* 0x010fe40000010100 */
[----:B------:R-:W-:Y:S02]  /*c310*/  FMUL.FTZ R209, R3, c[0x0][0x23c] ;  /* 0x00008f0003d17a20 */ /* 0x000fe40000410000 */
[----:B------:R-:W-:Y:S01]  /*c320*/  FMUL.FTZ R0, R0, c[0x0][0x23c] ;  /* 0x00008f0000007a20 */ /* 0x000fe20000410000 */
[----:B-1----:R-:W-:Y:S01]  /*c330*/  FMNMX.FTZ R162, R162, R204, !PT ;  /* 0x000000cca2a27209 */ /* 0x002fe20007810000 */
[C---:B-----5:R-:W-:Y:S02]  /*c340*/  FMUL.FTZ R68, R160.reuse, R68 ;  /* 0x00000044a0447220 */ /* 0x060fe40000410000 */
[----:B------:R1:W2:Y:S01]  /*c350*/  MUFU.EX2 R161, R0 ;  /* 0x0000000000a17308 */ /* 0x0002a20000000800 */
[----:B------:R-:W3:Y:S01]  /*c360*/  LDSM.16.MT88.4 R204, [R167+0xc000] ;  /* 0x00c00000a7cc783b */ /* 0x000ee20000004200 */
[----:B------:R-:W-:Y:S02]  /*c370*/  FMUL.FTZ R69, R160, R69 ;  /* 0x00000045a0457220 */ /* 0x000fe40000410000 */
[----:B------:R-:W-:Y:S02]  /*c380*/  FMUL.FTZ R208, R162, c[0x0][0x23c] ;  /* 0x00008f00a2d07a20 */ /* 0x000fe40000410000 */
[C---:B------:R-:W-:Y:S02]  /*c390*/  FMUL.FTZ R80, R160.reuse, R80 ;  /* 0x00000050a0507220 */ /* 0x040fe40000410000 */
[C---:B------:R-:W-:Y:S02]  /*c3a0*/  FMUL.FTZ R81, R160.reuse, R81 ;  /* 0x00000051a0517220 */ /* 0x040fe40000410000 */
[C---:B------:R-:W-:Y:S02]  /*c3b0*/  FMUL.FTZ R84, R160.reuse, R84 ;  /* 0x00000054a0547220 */ /* 0x040fe40000410000 */
[C---:B------:R-:W-:Y:S02]  /*c3c0*/  FMUL.FTZ R85, R160.reuse, R85 ;  /* 0x00000055a0557220 */ /* 0x040fe40000410000 */
[C---:B------:R-:W-:Y:S02]  /*c3d0*/  FMUL.FTZ R96, R160.reuse, R96 ;  /* 0x00000060a0607220 */ /* 0x040fe40000410000 */
[C---:B------:R-:W-:Y:S02]  /*c3e0*/  FMUL.FTZ R97, R160.reuse, R97 ;  /* 0x00000061a0617220 */ /* 0x040fe40000410000 */
[C---:B------:R-:W-:Y:S02]  /*c3f0*/  FMUL.FTZ R100, R160.reuse, R100 ;  /* 0x00000064a0647220 */ /* 0x040fe40000410000 */
[C---:B------:R-:W-:Y:S02]  /*c400*/  FMUL.FTZ R101, R160.reuse, R101 ;  /* 0x00000065a0657220 */ /* 0x040fe40000410000 */
[----:B------:R-:W-:Y:S02]  /*c410*/  FMUL.FTZ R112, R160, R112 ;  /* 0x00000070a0707220 */ /* 0x000fe40000410000 */
[----:B-1----:R-:W-:Y:S02]  /*c420*/  FADD.FTZ R0, -R162, R165 ;  /* 0x000000a5a2007221 */ /* 0x002fe40000010100 */
[----:B------:R-:W-:Y:S02]  /*c430*/  FMUL.FTZ R165, R164, c[0x0][0x23c] ;  /* 0x00008f00a4a57a20 */ /* 0x000fe40000410000 */
[----:B------:R-:W-:Y:S02]  /*c440*/  FMUL.FTZ R0, R0, c[0x0][0x23c] ;  /* 0x00008f0000007a20 */ /* 0x000fe40000410000 */
[----:B--2---:R-:W-:Y:S01]  /*c450*/  FMUL.FTZ R70, R161, R70 ;  /* 0x00000046a1467220 */ /* 0x004fe20000410000 */
[----:B------:R-:W-:Y:S01]  /*c460*/  FSEL R165, R165, RZ, P1 ;  /* 0x000000ffa5a57208 */ /* 0x000fe20000800000 */
[----:B------:R1:W2:Y:S01]  /*c470*/  MUFU.EX2 R2, R0 ;  /* 0x0000000000027308 */ /* 0x0002a20000000800 */
[----:B------:R-:W-:Y:S01]  /*c480*/  FSETP.NEU.FTZ.AND P1, PT, R163, -INF , PT ;  /* 0xff800000a300780b */ /* 0x000fe20003f3d000 */
[----:B------:R-:W-:Y:S02]  /*c490*/  FMUL.FTZ R71, R161, R71 ;  /* 0x00000047a1477220 */ /* 0x000fe40000410000 */
[--C-:B------:R-:W-:Y:S02]  /*c4a0*/  FFMA.FTZ R4, R4, c[0x0][0x23c], -R165.reuse ;  /* 0x00008f0004047a23 */ /* 0x100fe400000108a5 */
[--C-:B------:R-:W-:Y:S02]  /*c4b0*/  FFMA.FTZ R5, R5, c[0x0][0x23c], -R165.reuse ;  /* 0x00008f0005057a23 */ /* 0x100fe400000108a5 */
[--C-:B------:R-:W-:Y:S02]  /*c4c0*/  FFMA.FTZ R16, R16, c[0x0][0x23c], -R165.reuse ;  /* 0x00008f0010107a23 */ /* 0x100fe400000108a5 */
[----:B------:R-:W-:Y:S01]  /*c4d0*/  FFMA.FTZ R17, R17, c[0x0][0x23c], -R165 ;  /* 0x00008f0011117a23 */ /* 0x000fe200000108a5 */
[----:B------:R4:W-:Y:S01]  /*c4e0*/  MUFU.EX2 R210, R4 ;  /* 0x0000000400d27308 */ /* 0x0009e20000000800 */
[C---:B------:R-:W-:Y:S02]  /*c4f0*/  FMUL.FTZ R82, R161.reuse, R82 ;  /* 0x00000052a1527220 */ /* 0x040fe40000410000 */
[C---:B------:R-:W-:Y:S02]  /*c500*/  FMUL.FTZ R83, R161.reuse, R83 ;  /* 0x00000053a1537220 */ /* 0x040fe40000410000 */
[C---:B------:R-:W-:Y:S02]  /*c510*/  FMUL.FTZ R86, R161.reuse, R86 ;  /* 0x00000056a1567220 */ /* 0x040fe40000410000 */
[C---:B------:R-:W-:Y:S02]  /*c520*/  FMUL.FTZ R87, R161.reuse, R87 ;  /* 0x00000057a1577220 */ /* 0x040fe40000410000 */
[C---:B------:R-:W-:Y:S01]  /*c530*/  FMUL.FTZ R98, R161.reuse, R98 ;  /* 0x00000062a1627220 */ /* 0x040fe20000410000 */
[----:B------:R-:W-:Y:S01]  /*c540*/  MUFU.EX2 R245, R16 ;  /* 0x0000001000f57308 */ /* 0x000fe20000000800 */
[----:B------:R-:W-:Y:S02]  /*c550*/  FMUL.FTZ R99, R161, R99 ;  /* 0x00000063a1637220 */ /* 0x000fe40000410000 */
[----:B-1----:R-:W-:Y:S02]  /*c560*/  FADD.FTZ R0, -R3, R166 ;  /* 0x000000a603007221 */ /* 0x002fe40000010100 */
[----:B------:R-:W-:Y:S02]  /*c570*/  FMUL.FTZ R166, R163, c[0x0][0x23c] ;  /* 0x00008f00a3a67a20 */ /* 0x000fe40000410000 */
[----:B------:R-:W-:Y:S02]  /*c580*/  FMUL.FTZ R0, R0, c[0x0][0x23c] ;  /* 0x00008f0000007a20 */ /* 0x000fe40000410000 */
[----:B--2---:R-:W-:Y:S01]  /*c590*/  FMUL.FTZ R72, R2, R72 ;  /* 0x0000004802487220 */ /* 0x004fe20000410000 */
[----:B------:R-:W-:Y:S01]  /*c5a0*/  FSEL R166, R166, RZ, P1 ;  /* 0x000000ffa6a67208 */ /* 0x000fe20000800000 */
[----:B------:R-:W1:Y:S01]  /*c5b0*/  MUFU.EX2 R214, R5 ;  /* 0x0000000500d67308 */ /* 0x000e620000000800 */
[----:B------:R-:W-:Y:S01]  /*c5c0*/  FSETP.NEU.FTZ.AND P1, PT, R162, -INF , PT ;  /* 0xff800000a200780b */ /* 0x000fe20003f3d000 */
[----:B------:R-:W-:Y:S02]  /*c5d0*/  FMUL.FTZ R73, R2, R73 ;  /* 0x0000004902497220 */ /* 0x000fe40000410000 */
[--C-:B------:R-:W-:Y:S01]  /*c5e0*/  FFMA.FTZ R18, R18, c[0x0][0x23c], -R166.reuse ;  /* 0x00008f0012127a23 */ /* 0x100fe200000108a6 */
[----:B------:R-:W-:Y:S01]  /*c5f0*/  FSEL R208, R208, RZ, P1 ;  /* 0x000000ffd0d07208 */ /* 0x000fe20000800000 */
[--C-:B------:R-:W-:Y:S01]  /*c600*/  FFMA.FTZ R6, R6, c[0x0][0x23c], -R166.reuse ;  /* 0x00008f0006067a23 */ /* 0x100fe200000108a6 */
[----:B------:R-:W-:Y:S01]  /*c610*/  FSETP.NEU.FTZ.AND P1, PT, R3, -INF , PT ;  /* 0xff8000000300780b */ /* 0x000fe20003f3d000 */
[----:B------:R-:W-:Y:S02]  /*c620*/  FFMA.FTZ R7, R7, c[0x0][0x23c], -R166 ;  /* 0x00008f0007077a23 */ /* 0x000fe400000108a6 */
[--C-:B------:R-:W-:Y:S01]  /*c630*/  FFMA.FTZ R12, R12, c[0x0][0x23c], -R208.reuse ;  /* 0x00008f000c0c7a23 */ /* 0x100fe200000108d0 */
[----:B------:R-:W-:Y:S01]  /*c640*/  FSEL R209, R209, RZ, P1 ;  /* 0x000000ffd1d17208 */ /* 0x000fe20000800000 */
[----:B------:R-:W-:Y:S01]  /*c650*/  FFMA.FTZ R13, R13, c[0x0][0x23c], -R208 ;  /* 0x00008f000d0d7a23 */ /* 0x000fe200000108d0 */
[----:B------:R-:W2:Y:S01]  /*c660*/  MUFU.EX2 R0, R0 ;  /* 0x0000000000007308 */ /* 0x000ea20000000800 */
[----:B------:R-:W-:Y:S02]  /*c670*/  FFMA.FTZ R19, R19, c[0x0][0x23c], -R166 ;  /* 0x00008f0013137a23 */ /* 0x000fe400000108a6 */
[--C-:B------:R-:W-:Y:S02]  /*c680*/  FFMA.FTZ R14, R14, c[0x0][0x23c], -R209.reuse ;  /* 0x00008f000e0e7a23 */ /* 0x100fe400000108d1 */
[--C-:B------:R-:W-:Y:S02]  /*c690*/  FFMA.FTZ R15, R15, c[0x0][0x23c], -R209.reuse ;  /* 0x00008f000f0f7a23 */ /* 0x100fe400000108d1 */
[--C-:B------:R-:W-:Y:S02]  /*c6a0*/  FFMA.FTZ R8, R8, c[0x0][0x23c], -R208.reuse ;  /* 0x00008f0008087a23 */ /* 0x100fe400000108d0 */
[--C-:B------:R-:W-:Y:S01]  /*c6b0*/  FFMA.FTZ R9, R9, c[0x0][0x23c], -R208.reuse ;  /* 0x00008f0009097a23 */ /* 0x100fe200000108d0 */
[----:B------:R5:W-:Y:S01]  /*c6c0*/  MUFU.EX2 R244, R12 ;  /* 0x0000000c00f47308 */ /* 0x000be20000000800 */
[--C-:B------:R-:W-:Y:S02]  /*c6d0*/  FFMA.FTZ R10, R10, c[0x0][0x23c], -R209.reuse ;  /* 0x00008f000a0a7a23 */ /* 0x100fe400000108d1 */
[--C-:B------:R-:W-:Y:S02]  /*c6e0*/  FFMA.FTZ R11, R11, c[0x0][0x23c], -R209.reuse ;  /* 0x00008f000b0b7a23 */ /* 0x100fe400000108d1 */
[----:B----4-:R-:W-:Y:S01]  /*c6f0*/  FMUL.FTZ R4, R160, R172 ;  /* 0x000000aca0047220 */ /* 0x010fe20000410000 */
[----:B-1----:R-:W-:Y:S01]  /*c700*/  F2FP.PACK_AB R172, R214, R210 ;  /* 0x000000d2d6ac723e */ /* 0x002fe200000000ff */
[C---:B------:R-:W-:Y:S02]  /*c710*/  FMUL.FTZ R5, R160.reuse, R173 ;  /* 0x000000ada0057220 */ /* 0x040fe40000410000 */
[----:B------:R-:W-:Y:S01]  /*c720*/  FMUL.FTZ R16, R160, R180 ;  /* 0x000000b4a0107220 */ /* 0x000fe20000410000 */
[----:B------:R1:W-:Y:S01]  /*c730*/  MUFU.EX2 R217, R13 ;  /* 0x0000000d00d97308 */ /* 0x0003e20000000800 */
[C---:B------:R-:W-:Y:S02]  /*c740*/  FMUL.FTZ R76, R2.reuse, R76 ;  /* 0x0000004c024c7220 */ /* 0x040fe40000410000 */
[----:B------:R-:W-:Y:S02]  /*c750*/  FMUL.FTZ R77, R2, R77 ;  /* 0x0000004d024d7220 */ /* 0x000fe40000410000 */
[C---:B--2---:R-:W-:Y:S02]  /*c760*/  FMUL.FTZ R74, R0.reuse, R74 ;  /* 0x0000004a004a7220 */ /* 0x044fe40000410000 */
[C---:B------:R-:W-:Y:S02]  /*c770*/  FMUL.FTZ R75, R0.reuse, R75 ;  /* 0x0000004b004b7220 */ /* 0x040fe40000410000 */
[C---:B------:R-:W-:Y:S01]  /*c780*/  FMUL.FTZ R78, R0.reuse, R78 ;  /* 0x0000004e004e7220 */ /* 0x040fe20000410000 */
[----:B------:R2:W-:Y:S01]  /*c790*/  MUFU.EX2 R220, R14 ;  /* 0x0000000e00dc7308 */ /* 0x0005e20000000800 */
[----:B------:R-:W-:Y:S02]  /*c7a0*/  FMUL.FTZ R79, R0, R79 ;  /* 0x0000004f004f7220 */ /* 0x000fe40000410000 */
[C---:B------:R-:W-:Y:S02]  /*c7b0*/  FMUL.FTZ R88, R2.reuse, R88 ;  /* 0x0000005802587220 */ /* 0x040fe40000410000 */
[C---:B-----5:R-:W-:Y:S02]  /*c7c0*/  FMUL.FTZ R12, R2.reuse, R176 ;  /* 0x000000b0020c7220 */ /* 0x060fe40000410000 */
[----:B------:R-:W-:Y:S02]  /*c7d0*/  FMUL.FTZ R89, R2, R89 ;  /* 0x0000005902597220 */ /* 0x000fe40000410000 */
[C---:B------:R-:W-:Y:S01]  /*c7e0*/  FMUL.FTZ R90, R0.reuse, R90 ;  /* 0x0000005a005a7220 */ /* 0x040fe20000410000 */
[----:B------:R4:W-:Y:S01]  /*c7f0*/  MUFU.EX2 R216, R15 ;  /* 0x0000000f00d87308 */ /* 0x0009e20000000800 */
[----:B------:R-:W-:Y:S02]  /*c800*/  FMUL.FTZ R91, R0, R91 ;  /* 0x0000005b005b7220 */ /* 0x000fe40000410000 */
[C---:B------:R-:W-:Y:S02]  /*c810*/  FMUL.FTZ R92, R2.reuse, R92 ;  /* 0x0000005c025c7220 */ /* 0x040fe40000410000 */
[C---:B-1----:R-:W-:Y:S02]  /*c820*/  FMUL.FTZ R13, R2.reuse, R177 ;  /* 0x000000b1020d7220 */ /* 0x042fe40000410000 */
[----:B------:R-:W-:Y:S02]  /*c830*/  FMUL.FTZ R93, R2, R93 ;  /* 0x0000005d025d7220 */ /* 0x000fe40000410000 */
[C---:B------:R-:W-:Y:S01]  /*c840*/  FMUL.FTZ R94, R0.reuse, R94 ;  /* 0x0000005e005e7220 */ /* 0x040fe20000410000 */
[----:B------:R1:W-:Y:S01]  /*c850*/  MUFU.EX2 R246, R18 ;  /* 0x0000001200f67308 */ /* 0x0003e20000000800 */
[C---:B------:R-:W-:Y:S02]  /*c860*/  FMUL.FTZ R95, R0.reuse, R95 ;  /* 0x0000005f005f7220 */ /* 0x040fe40000410000 */
[C---:B------:R-:W-:Y:S02]  /*c870*/  FMUL.FTZ R102, R161.reuse, R102 ;  /* 0x00000066a1667220 */ /* 0x040fe40000410000 */
[----:B--2---:R-:W-:Y:S02]  /*c880*/  FMUL.FTZ R14, R0, R178 ;  /* 0x000000b2000e7220 */ /* 0x004fe40000410000 */
[C---:B------:R-:W-:Y:S02]  /*c890*/  FMUL.FTZ R103, R161.reuse, R103 ;  /* 0x00000067a1677220 */ /* 0x040fe40000410000 */
[C---:B------:R-:W-:Y:S01]  /*c8a0*/  FMUL.FTZ R104, R2.reuse, R104 ;  /* 0x0000006802687220 */ /* 0x040fe20000410000 */
[----:B------:R2:W-:Y:S01]  /*c8b0*/  MUFU.EX2 R213, R6 ;  /* 0x0000000600d57308 */ /* 0x0005e20000000800 */
[----:B------:R-:W-:Y:S02]  /*c8c0*/  FMUL.FTZ R105, R2, R105 ;  /* 0x0000006902697220 */ /* 0x000fe40000410000 */
[C---:B------:R-:W-:Y:S02]  /*c8d0*/  FMUL.FTZ R106, R0.reuse, R106 ;  /* 0x0000006a006a7220 */ /* 0x040fe40000410000 */
[C---:B----4-:R-:W-:Y:S02]  /*c8e0*/  FMUL.FTZ R15, R0.reuse, R179 ;  /* 0x000000b3000f7220 */ /* 0x050fe40000410000 */
[----:B------:R-:W4:Y:S01]  /*c8f0*/  LDSM.16.MT88.4 R176, [R224+0xc000] ;  /* 0x00c00000e0b0783b */ /* 0x000f220000004200 */
[----:B------:R-:W-:Y:S02]  /*c900*/  FMUL.FTZ R107, R0, R107 ;  /* 0x0000006b006b7220 */ /* 0x000fe40000410000 */
[----:B------:R-:W5:Y:S01]  /*c910*/  MUFU.EX2 R221, R7 ;  /* 0x0000000700dd7308 */ /* 0x000f620000000800 */
[C---:B------:R-:W-:Y:S02]  /*c920*/  FMUL.FTZ R108, R2.reuse, R108 ;  /* 0x0000006c026c7220 */ /* 0x040fe40000410000 */
[----:B------:R-:W-:Y:S02]  /*c930*/  FMUL.FTZ R109, R2, R109 ;  /* 0x0000006d026d7220 */ /* 0x000fe40000410000 */
[C---:B-1----:R-:W-:Y:S02]  /*c940*/  FMUL.FTZ R18, R161.reuse, R182 ;  /* 0x000000b6a1127220 */ /* 0x042fe40000410000 */
[C---:B------:R-:W-:Y:S02]  /*c950*/  FMUL.FTZ R110, R0.reuse, R110 ;  /* 0x0000006e006e7220 */ /* 0x040fe40000410000 */
[----:B------:R-:W-:Y:S01]  /*c960*/  FMUL.FTZ R111, R0, R111 ;  /* 0x0000006f006f7220 */ /* 0x000fe20000410000 */
[----:B------:R-:W1:Y:S01]  /*c970*/  MUFU.EX2 R219, R17 ;  /* 0x0000001100db7308 */ /* 0x000e620000000800 */
[C---:B------:R-:W-:Y:S02]  /*c980*/  FMUL.FTZ R113, R160.reuse, R113 ;  /* 0x00000071a0717220 */ /* 0x040fe40000410000 */
[C---:B------:R-:W-:Y:S02]  /*c990*/  FMUL.FTZ R114, R161.reuse, R114 ;  /* 0x00000072a1727220 */ /* 0x040fe40000410000 */
[C---:B--2---:R-:W-:Y:S02]  /*c9a0*/  FMUL.FTZ R6, R161.reuse, R174 ;  /* 0x000000aea1067220 */ /* 0x044fe40000410000 */
[C---:B------:R-:W-:Y:S02]  /*c9b0*/  FMUL.FTZ R115, R161.reuse, R115 ;  /* 0x00000073a1737220 */ /* 0x040fe40000410000 */
[C---:B------:R-:W-:Y:S01]  /*c9c0*/  FMUL.FTZ R116, R160.reuse, R116 ;  /* 0x00000074a0747220 */ /* 0x040fe20000410000 */
[----:B------:R-:W2:Y:S01]  /*c9d0*/  MUFU.EX2 R218, R19 ;  /* 0x0000001300da7308 */ /* 0x000ea20000000800 */
[----:B------:R-:W-:Y:S02]  /*c9e0*/  FMUL.FTZ R117, R160, R117 ;  /* 0x00000075a0757220 */ /* 0x000fe40000410000 */
[----:B------:R-:W-:Y:S01]  /*c9f0*/  FMUL.FTZ R118, R161, R118 ;  /* 0x00000076a1767220 */ /* 0x000fe20000410000 */
[----:B-----5:R-:W-:Y:S01]  /*ca00*/  F2FP.PACK_AB R173, R221, R213 ;  /* 0x000000d5ddad723e */ /* 0x020fe200000000ff */
[C---:B------:R-:W-:Y:S02]  /*ca10*/  FMUL.FTZ R7, R161.reuse, R175 ;  /* 0x000000afa1077220 */ /* 0x040fe40000410000 */
[----:B------:R-:W-:Y:S02]  /*ca20*/  FMUL.FTZ R119, R161, R119 ;  /* 0x00000077a1777220 */ /* 0x000fe40000410000 */
[C---:B------:R-:W-:Y:S01]  /*ca30*/  FMUL.FTZ R120, R2.reuse, R120 ;  /* 0x0000007802787220 */ /* 0x040fe20000410000 */
[----:B------:R5:W-:Y:S01]  /*ca40*/  MUFU.EX2 R212, R8 ;  /* 0x0000000800d47308 */ /* 0x000be20000000800 */
[----:B------:R-:W-:Y:S02]  /*ca50*/  FMUL.FTZ R121, R2, R121 ;  /* 0x0000007902797220 */ /* 0x000fe40000410000 */
[----:B------:R-:W-:Y:S01]  /*ca60*/  FMUL.FTZ R122, R0, R122 ;  /* 0x0000007a007a7220 */ /* 0x000fe20000410000 */
[----:B-1----:R-:W-:Y:S01]  /*ca70*/  F2FP.PACK_AB R174, R219, R245 ;  /* 0x000000f5dbae723e */ /* 0x002fe200000000ff */
[----:B------:R-:W-:Y:S02]  /*ca80*/  FMUL.FTZ R17, R160, R181 ;  /* 0x000000b5a0117220 */ /* 0x000fe40000410000 */
[----:B------:R-:W-:Y:S02]  /*ca90*/  FMUL.FTZ R123, R0, R123 ;  /* 0x0000007b007b7220 */ /* 0x000fe40000410000 */
[C---:B------:R-:W-:Y:S01]  /*caa0*/  FMUL.FTZ R124, R2.reuse, R124 ;  /* 0x0000007c027c7220 */ /* 0x040fe20000410000 */
[----:B------:R1:W-:Y:S01]  /*cab0*/  MUFU.EX2 R211, R10 ;  /* 0x0000000a00d37308 */ /* 0x0003e20000000800 */
[----:B------:R-:W-:Y:S02]  /*cac0*/  FMUL.FTZ R125, R2, R125 ;  /* 0x0000007d027d7220 */ /* 0x000fe40000410000 */
[----:B------:R-:W-:Y:S01]  /*cad0*/  FMUL.FTZ R126, R0, R126 ;  /* 0x0000007e007e7220 */ /* 0x000fe20000410000 */
[----:B--2---:R-:W-:Y:S01]  /*cae0*/  F2FP.PACK_AB R175, R218, R246 ;  /* 0x000000f6daaf723e */ /* 0x004fe200000000ff */
[----:B------:R-:W-:Y:S02]  /*caf0*/  FMUL.FTZ R127, R0, R127 ;  /* 0x0000007f007f7220 */ /* 0x000fe40000410000 */
[C---:B------:R-:W-:Y:S02]  /*cb00*/  FMUL.FTZ R128, R160.reuse, R128 ;  /* 0x00000080a0807220 */ /* 0x040fe40000410000 */
[----:B------:R-:W-:Y:S01]  /*cb10*/  FMUL.FTZ R129, R160, R129 ;  /* 0x00000081a0817220 */ /* 0x000fe20000410000 */
[----:B------:R2:W-:Y:S01]  /*cb20*/  MUFU.EX2 R222, R11 ;  /* 0x0000000b00de7308 */ /* 0x0005e20000000800 */
[-C--:B---3--:R-:W-:Y:S05]  /*cb30*/  HMMA.16816.F32 R4, R172, R204.reuse, R4 ;  /* 0x000000ccac04723c */ /* 0x088fea0000001804 */
[----:B-----5:R-:W-:Y:S02]  /*cb40*/  FMUL.FTZ R8, R2, R168 ;  /* 0x000000a802087220 */ /* 0x020fe40000410000 */
[C---:B------:R-:W-:Y:S02]  /*cb50*/  FMUL.FTZ R19, R161.reuse, R183 ;  /* 0x000000b7a1137220 */ /* 0x040fe40000410000 */
[----:B------:R-:W3:Y:S03]  /*cb60*/  MUFU.EX2 R215, R9 ;  /* 0x0000000900d77308 */ /* 0x000ee60000000800 */
[----:B------:R-:W-:Y:S02]  /*cb70*/  FMUL.FTZ R130, R161, R130 ;  /* 0x00000082a1827220 */ /* 0x000fe40000410000 */
[----:B-1----:R-:W-:Y:S01]  /*cb80*/  FMUL.FTZ R10, R0, R170 ;  /* 0x000000aa000a7220 */ /* 0x002fe20000410000 */
[----:B------:R-:W-:Y:S01]  /*cb90*/  F2FP.PACK_AB R170, R217, R244 ;  /* 0x000000f4d9aa723e */ /* 0x000fe200000000ff */
[C---:B------:R-:W-:Y:S02]  /*cba0*/  FMUL.FTZ R131, R161.reuse, R131 ;  /* 0x00000083a1837220 */ /* 0x040fe40000410000 */
[C---:B------:R-:W-:Y:S02]  /*cbb0*/  FMUL.FTZ R132, R160.reuse, R132 ;  /* 0x00000084a0847220 */ /* 0x040fe40000410000 */
[----:B------:R-:W-:Y:S02]  /*cbc0*/  FMUL.FTZ R133, R160, R133 ;  /* 0x00000085a0857220 */ /* 0x000fe40000410000 */
[C---:B------:R-:W-:Y:S02]  /*cbd0*/  FMUL.FTZ R134, R161.reuse, R134 ;  /* 0x00000086a1867220 */ /* 0x040fe40000410000 */
[----:B--2---:R-:W-:Y:S01]  /*cbe0*/  FMUL.FTZ R11, R0, R171 ;  /* 0x000000ab000b7220 */ /* 0x004fe20000410000 */
[----:B------:R-:W-:Y:S01]  /*cbf0*/  F2FP.PACK_AB R171, R216, R220 ;  /* 0x000000dcd8ab723e */ /* 0x000fe200000000ff */
[----:B------:R-:W-:Y:S02]  /*cc00*/  FMUL.FTZ R135, R161, R135 ;  /* 0x00000087a1877220 */ /* 0x000fe40000410000 */
[C---:B------:R-:W-:Y:S02]  /*cc10*/  FMUL.FTZ R136, R2.reuse, R136 ;  /* 0x0000008802887220 */ /* 0x040fe40000410000 */
[----:B------:R-:W-:Y:S02]  /*cc20*/  FMUL.FTZ R137, R2, R137 ;  /* 0x0000008902897220 */ /* 0x000fe40000410000 */
[----:B------:R-:W-:Y:S01]  /*cc30*/  FMUL.FTZ R138, R0, R138 ;  /* 0x0000008a008a7220 */ /* 0x000fe20000410000 */
[----:B---3--:R-:W-:Y:S01]  /*cc40*/  F2FP.PACK_AB R168, R215, R212 ;  /* 0x000000d4d7a8723e */ /* 0x008fe200000000ff */
[----:B------:R-:W-:Y:S01]  /*cc50*/  FMUL.FTZ R9, R2, R169 ;  /* 0x000000a902097220 */ /* 0x000fe20000410000 */
[----:B------:R-:W-:Y:S01]  /*cc60*/  F2FP.PACK_AB R169, R222, R211 ;  /* 0x000000d3dea9723e */ /* 0x000fe200000000ff */
[----:B------:R-:W-:Y:S02]  /*cc70*/  FMUL.FTZ R139, R0, R139 ;  /* 0x0000008b008b7220 */ /* 0x000fe40000410000 */
[C---:B------:R-:W-:Y:S02]  /*cc80*/  FMUL.FTZ R140, R2.reuse, R140 ;  /* 0x0000008c028c7220 */ /* 0x040fe40000410000 */
[----:B------:R-:W-:Y:S02]  /*cc90*/  FMUL.FTZ R141, R2, R141 ;  /* 0x0000008d028d7220 */ /* 0x000fe40000410000 */
[C---:B------:R-:W-:Y:S04]  /*cca0*/  HMMA.16816.F32 R8, R168.reuse, R204, R8 ;  /* 0x000000cca808723c */ /* 0x040fe80000001808 */
[C---:B------:R-:W-:Y:S02]  /*ccb0*/  FMUL.FTZ R142, R0.reuse, R142 ;  /* 0x0000008e008e7220 */ /* 0x040fe40000410000 */
[----:B------:R-:W-:Y:S02]  /*ccc0*/  FMUL.FTZ R143, R0, R143 ;  /* 0x0000008f008f7220 */ /* 0x000fe40000410000 */
[-C--:B------:R-:W-:Y:S04]  /*ccd0*/  HMMA.16816.F32 R12, R168, R206.reuse, R12 ;  /* 0x000000cea80c723c */ /* 0x080fe8000000180c */
[C---:B------:R-:W-:Y:S02]  /*cce0*/  FMUL.FTZ R144, R160.reuse, R144 ;  /* 0x00000090a0907220 */ /* 0x040fe40000410000 */
[----:B------:R-:W-:Y:S02]  /*ccf0*/  FMUL.FTZ R145, R160, R145 ;  /* 0x00000091a0917220 */ /* 0x000fe40000410000 */
[C---:B------:R-:W-:Y:S04]  /*cd00*/  HMMA.16816.F32 R16, R172.reuse, R206, R16 ;  /* 0x000000ceac10723c */ /* 0x040fe80000001810 */
[C---:B------:R-:W-:Y:S02]  /*cd10*/  FMUL.FTZ R146, R161.reuse, R146 ;  /* 0x00000092a1927220 */ /* 0x040fe40000410000 */
[C---:B------:R-:W-:Y:S02]  /*cd20*/  FMUL.FTZ R147, R161.reuse, R147 ;  /* 0x00000093a1937220 */ /* 0x040fe40000410000 */
[-C--:B----4-:R-:W-:Y:S04]  /*cd30*/  HMMA.16816.F32 R68, R172, R176.reuse, R68 ;  /* 0x000000b0ac44723c */ /* 0x090fe80000001844 */
[C---:B------:R-:W-:Y:S02]  /*cd40*/  FMUL.FTZ R148, R2.reuse, R148 ;  /* 0x0000009402947220 */ /* 0x040fe40000410000 */
[----:B------:R-:W-:Y:S02]  /*cd50*/  FMUL.FTZ R149, R2, R149 ;  /* 0x0000009502957220 */ /* 0x000fe40000410000 */
[C---:B------:R-:W-:Y:S04]  /*cd60*/  HMMA.16816.F32 R72, R168.reuse, R176, R72 ;  /* 0x000000b0a848723c */ /* 0x040fe80000001848 */
[C---:B------:R-:W-:Y:S02]  /*cd70*/  FMUL.FTZ R150, R0.reuse, R150 ;  /* 0x0000009600967220 */ /* 0x040fe40000410000 */
[----:B------:R-:W-:Y:S02]  /*cd80*/  FMUL.FTZ R151, R0, R151 ;  /* 0x0000009700977220 */ /* 0x000fe40000410000 */
[-C--:B------:R-:W-:Y:S04]  /*cd90*/  HMMA.16816.F32 R76, R168, R178.reuse, R76 ;  /* 0x000000b2a84c723c */ /* 0x080fe8000000184c */
[--C-:B------:R-:W-:Y:S02]  /*cda0*/  FFMA.FTZ R24, R24, c[0x0][0x23c], -R208.reuse ;  /* 0x00008f0018187a23 */ /* 0x100fe400000108d0 */
[C---:B------:R-:W-:Y:S02]  /*cdb0*/  FMUL.FTZ R152, R2.reuse, R152 ;  /* 0x0000009802987220 */ /* 0x040fe40000410000 */
[C---:B------:R-:W-:Y:S01]  /*cdc0*/  HMMA.16816.F32 R80, R172.reuse, R178, R80 ;  /* 0x000000b2ac50723c */ /* 0x040fe20000001850 */
[----:B------:R-:W1:Y:S01]  /*cdd0*/  LDSM.16.MT88.4 R176, [R226+0xc000] ;  /* 0x00c00000e2b0783b */ /* 0x000e620000004200 */
[----:B------:R2:W-:Y:S02]  /*cde0*/  MUFU.EX2 R205, R24 ;  /* 0x0000001800cd7308 */ /* 0x0005e40000000800 */
[----:B------:R-:W-:Y:S02]  /*cdf0*/  FMUL.FTZ R153, R2, R153 ;  /* 0x0000009902997220 */ /* 0x000fe40000410000 */
[C---:B------:R-:W-:Y:S02]  /*ce00*/  FMUL.FTZ R154, R0.reuse, R154 ;  /* 0x0000009a009a7220 */ /* 0x040fe40000410000 */
[----:B------:R-:W-:Y:S04]  /*ce10*/  FMUL.FTZ R155, R0, R155 ;  /* 0x0000009b009b7220 */ /* 0x000fe80000410000 */
[C---:B------:R-:W-:Y:S02]  /*ce20*/  FMUL.FTZ R156, R160.reuse, R156 ;  /* 0x0000009ca09c7220 */ /* 0x040fe40000410000 */
[----:B------:R-:W-:Y:S02]  /*ce30*/  FMUL.FTZ R157, R160, R157 ;  /* 0x0000009da09d7220 */ /* 0x000fe40000410000 */
[C---:B------:R-:W-:Y:S02]  /*ce40*/  FMUL.FTZ R158, R161.reuse, R158 ;  /* 0x0000009ea19e7220 */ /* 0x040fe40000410000 */
[----:B------:R-:W-:Y:S02]  /*ce50*/  FMUL.FTZ R159, R161, R159 ;  /* 0x0000009fa19f7220 */ /* 0x000fe40000410000 */
[----:B------:R-:W-:Y:S02]  /*ce60*/  FFMA.FTZ R25, R25, c[0x0][0x23c], -R208 ;  /* 0x00008f0019197a23 */ /* 0x000fe400000108d0 */
[--C-:B------:R-:W-:Y:S02]  /*ce70*/  FFMA.FTZ R26, R26, c[0x0][0x23c], -R209.reuse ;  /* 0x00008f001a1a7a23 */ /* 0x100fe400000108d1 */
[--C-:B------:R-:W-:Y:S01]  /*ce80*/  FFMA.FTZ R27, R27, c[0x0][0x23c], -R209.reuse ;  /* 0x00008f001b1b7a23 */ /* 0x100fe200000108d1 */
[----:B------:R3:W4:Y:S01]  /*ce90*/  MUFU.EX2 R249, R25 ;  /* 0x0000001900f97308 */ /* 0x0007220000000800 */
[----:B--2---:R-:W-:Y:S02]  /*cea0*/  FMUL.FTZ R24, R160, R188 ;  /* 0x000000bca0187220 */ /* 0x004fe40000410000 */
[--C-:B------:R-:W-:Y:S02]  /*ceb0*/  FFMA.FTZ R183, R38, c[0x0][0x23c], -R166.reuse ;  /* 0x00008f0026b77a23 */ /* 0x100fe400000108a6 */
[----:B------:R-:W-:Y:S02]  /*cec0*/  FFMA.FTZ R182, R39, c[0x0][0x23c], -R166 ;  /* 0x00008f0027b67a23 */ /* 0x000fe400000108a6 */
[----:B------:R-:W-:Y:S02]  /*ced0*/  FMUL.FTZ R39, R0, R199 ;  /* 0x000000c700277220 */ /* 0x000fe40000410000 */
[--C-:B------:R-:W-:Y:S01]  /*cee0*/  FFMA.FTZ R28, R28, c[0x0][0x23c], -R208.reuse ;  /* 0x00008f001c1c7a23 */ /* 0x100fe200000108d0 */
[----:B------:R2:W-:Y:S01]  /*cef0*/  MUFU.EX2 R252, R26 ;  /* 0x0000001a00fc7308 */ /* 0x0005e20000000800 */
[----:B------:R-:W-:Y:S02]  /*cf00*/  FFMA.FTZ R29, R29, c[0x0][0x23c], -R208 ;  /* 0x00008f001d1d7a23 */ /* 0x000fe400000108d0 */
[--C-:B------:R-:W-:Y:S02]  /*cf10*/  FFMA.FTZ R30, R30, c[0x0][0x23c], -R209.reuse ;  /* 0x00008f001e1e7a23 */ /* 0x100fe400000108d1 */
[----:B------:R-:W-:Y:S01]  /*cf20*/  FFMA.FTZ R31, R31, c[0x0][0x23c], -R209 ;  /* 0x00008f001f1f7a23 */ /* 0x000fe200000108d1 */
[-C--:B-1----:R-:W-:Y:S03]  /*cf30*/  HMMA.16816.F32 R84, R172, R176.reuse, R84 ;  /* 0x000000b0ac54723c */ /* 0x082fe60000001854 */
[--C-:B------:R-:W-:Y:S02]  /*cf40*/  FFMA.FTZ R204, R52, c[0x0][0x23c], -R165.reuse ;  /* 0x00008f0034cc7a23 */ /* 0x100fe400000108a5 */
[--C-:B------:R-:W-:Y:S02]  /*cf50*/  FFMA.FTZ R206, R53, c[0x0][0x23c], -R165.reuse ;  /* 0x00008f0035ce7a23 */ /* 0x100fe400000108a5 */
[--C-:B------:R-:W-:Y:S01]  /*cf60*/  FFMA.FTZ R20, R20, c[0x0][0x23c], -R165.reuse ;  /* 0x00008f0014147a23 */ /* 0x100fe200000108a5 */
[C---:B------:R-:W-:Y:S03]  /*cf70*/  HMMA.16816.F32 R88, R168.reuse, R176, R88 ;  /* 0x000000b0a858723c */ /* 0x040fe60000001858 */
[----:B------:R-:W1:Y:S01]  /*cf80*/  MUFU.EX2 R181, R20 ;  /* 0x0000001400b57308 */ /* 0x000e620000000800 */
[----:B---3--:R-:W-:Y:S01]  /*cf90*/  FMUL.FTZ R25, R160, R189 ;  /* 0x000000bda0197220 */ /* 0x008fe20000410000 */
[----:B----4-:R-:W-:Y:S01]  /*cfa0*/  MOV R38, R249 ;  /* 0x000000f900267202 */ /* 0x010fe20000000f00 */
[--C-:B------:R-:W-:Y:S02]  /*cfb0*/  FFMA.FTZ R189, R55, c[0x0][0x23c], -R166.reuse ;  /* 0x00008f0037bd7a23 */ /* 0x100fe400000108a6 */
[-C--:B------:R-:W-:Y:S04]  /*cfc0*/  HMMA.16816.F32 R92, R168, R178.reuse, R92 ;  /* 0x000000b2a85c723c */ /* 0x080fe8000000185c */
[----:B--2---:R-:W-:Y:S01]  /*cfd0*/  FMUL.FTZ R26, R161, R190 ;  /* 0x000000bea11a7220 */ /* 0x004fe20000410000 */
[----:B------:R2:W-:Y:S01]  /*cfe0*/  MUFU.EX2 R249, R29 ;  /* 0x0000001d00f97308 */ /* 0x0005e20000000800 */
[--C-:B------:R-:W-:Y:S02]  /*cff0*/  FFMA.FTZ R190, R54, c[0x0][0x23c], -R166.reuse ;  /* 0x00008f0036be7a23 */ /* 0x100fe400000108a6 */
[C---:B------:R-:W-:Y:S01]  /*d000*/  HMMA.16816.F32 R96, R172.reuse, R178, R96 ;  /* 0x000000b2ac60723c */ /* 0x040fe20000001860 */
[----:B------:R-:W3:Y:S03]  /*d010*/  LDSM.16.MT88.4 R176, [R225+0xc000] ;  /* 0x00c00000e1b0783b */ /* 0x000ee60000004200 */
[--C-:B------:R-:W-:Y:S02]  /*d020*/  FFMA.FTZ R21, R21, c[0x0][0x23c], -R165.reuse ;  /* 0x00008f0015157a23 */ /* 0x100fe400000108a5 */
[--C-:B------:R-:W-:Y:S02]  /*d030*/  FFMA.FTZ R22, R22, c[0x0][0x23c], -R166.reuse ;  /* 0x00008f0016167a23 */ /* 0x100fe400000108a6 */
[--C-:B------:R-:W-:Y:S01]  /*d040*/  FFMA.FTZ R23, R23, c[0x0][0x23c], -R166.reuse ;  /* 0x00008f0017177a23 */ /* 0x100fe200000108a6 */
[----:B------:R4:W-:Y:S03]  /*d050*/  MUFU.EX2 R223, R21 ;  /* 0x0000001500df7308 */ /* 0x0009e60000000800 */
[----:B-1----:R-:W-:Y:S01]  /*d060*/  MOV R52, R181 ;  /* 0x000000b500347202 */ /* 0x002fe20000000f00 */
[--C-:B------:R-:W-:Y:S02]  /*d070*/  FFMA.FTZ R181, R50, c[0x0][0x23c], -R166.reuse ;  /* 0x00008f0032b57a23 */ /* 0x100fe400000108a6 */
[----:B------:R-:W-:Y:S02]  /*d080*/  FMUL.FTZ R20, R160, R184 ;  /* 0x000000b8a0147220 */ /* 0x000fe40000410000 */
[--C-:B------:R-:W-:Y:S02]  /*d090*/  FFMA.FTZ R184, R49, c[0x0][0x23c], -R165.reuse ;  /* 0x00008f0031b87a23 */ /* 0x100fe400000108a5 */
[----:B------:R1:W-:Y:S01]  /*d0a0*/  MUFU.EX2 R247, R22 ;  /* 0x0000001600f77308 */ /* 0x0003e20000000800 */
[--C-:B------:R-:W-:Y:S02]  /*d0b0*/  FFMA.FTZ R32, R32, c[0x0][0x23c], -R165.reuse ;  /* 0x00008f0020207a23 */ /* 0x100fe400000108a5 */
[----:B--2---:R-:W-:Y:S01]  /*d0c0*/  FMUL.FTZ R29, R160, R201 ;  /* 0x000000c9a01d7220 */ /* 0x004fe20000410000 */
[----:B------:R-:W-:Y:S01]  /*d0d0*/  MOV R201, R218 ;  /* 0x000000da00c97202 */ /* 0x000fe20000000f00 */
[--C-:B------:R-:W-:Y:S02]  /*d0e0*/  FFMA.FTZ R34, R34, c[0x0][0x23c], -R166.reuse ;  /* 0x00008f0022227a23 */ /* 0x100fe400000108a6 */
[--C-:B------:R-:W-:Y:S02]  /*d0f0*/  FFMA.FTZ R35, R35, c[0x0][0x23c], -R166.reuse ;  /* 0x00008f0023237a23 */ /* 0x100fe400000108a6 */
[----:B------:R-:W-:Y:S01]  /*d100*/  FFMA.FTZ R188, R66, c[0x0][0x23c], -R166 ;  /* 0x00008f0042bc7a23 */ /* 0x000fe200000108a6 */
[----:B------:R-:W2:Y:S01]  /*d110*/  MUFU.EX2 R180, R34 ;  /* 0x0000002200b47308 */ /* 0x000ea20000000800 */
[----:B------:R-:W-:Y:S02]  /*d120*/  FFMA.FTZ R66, R44, c[0x0][0x23c], -R208 ;  /* 0x00008f002c427a23 */ /* 0x000fe400000108d0 */
[--C-:B------:R-:W-:Y:S02]  /*d130*/  FFMA.FTZ R33, R33, c[0x0][0x23c], -R165.reuse ;  /* 0x00008f0021217a23 */ /* 0x100fe400000108a5 */
[----:B----4-:R-:W-:Y:S02]  /*d140*/  FMUL.FTZ R21, R160, R185 ;  /* 0x000000b9a0157220 */ /* 0x010fe40000410000 */
[--C-:B------:R-:W-:Y:S03]  /*d150*/  FFMA.FTZ R185, R48, c[0x0][0x23c], -R165.reuse ;  /* 0x00008f0030b97a23 */ /* 0x100fe600000108a5 */
[----:B------:R4:W-:Y:S01]  /*d160*/  MUFU.EX2 R207, R23 ;  /* 0x0000001700cf7308 */ /* 0x0009e20000000800 */
[-C--:B---3--:R-:W-:Y:S03]  /*d170*/  HMMA.16816.F32 R100, R172, R176.reuse, R100 ;  /* 0x000000b0ac64723c */ /* 0x088fe60000001864 */
[----:B-1----:R-:W-:Y:S02]  /*d180*/  FMUL.FTZ R22, R161, R186 ;  /* 0x000000baa1167220 */ /* 0x002fe40000410000 */
[--C-:B------:R-:W-:Y:S01]  /*d190*/  FFMA.FTZ R186, R37, c[0x0][0x23c], -R165.reuse ;  /* 0x00008f0025ba7a23 */ /* 0x100fe200000108a5 */
[----:B------:R-:W-:Y:S01]  /*d1a0*/  MOV R37, R205 ;  /* 0x000000cd00257202 */ /* 0x000fe20000000f00 */
[--C-:B------:R-:W-:Y:S01]  /*d1b0*/  FFMA.FTZ R205, R64, c[0x0][0x23c], -R165.reuse ;  /* 0x00008f0040cd7a23 */ /* 0x100fe200000108a5 */
[C---:B------:R-:W-:Y:S01]  /*d1c0*/  HMMA.16816.F32 R104, R168.reuse, R176, R104 ;  /* 0x000000b0a868723c */ /* 0x040fe20000001868 */
[----:B------:R1:W3:Y:S03]  /*d1d0*/  MUFU.EX2 R251, R32 ;  /* 0x0000002000fb7308 */ /* 0x0002e60000000800 */
[----:B--2---:R-:W-:Y:S01]  /*d1e0*/  MOV R53, R180 ;  /* 0x000000b400357202 */ /* 0x004fe20000000f00 */
[--C-:B------:R-:W-:Y:S02]  /*d1f0*/  FFMA.FTZ R180, R51, c[0x0][0x23c], -R166.reuse ;  /* 0x00008f0033b47a23 */ /* 0x100fe400000108a6 */
[----:B------:R-:W-:Y:S01]  /*d200*/  LDSM.16.MT88.4 R48, [R167+0xc800] ;  /* 0x00c80000a730783b */ /* 0x000fe20000004200 */
[-C--:B------:R-:W-:Y:S03]  /*d210*/  HMMA.16816.F32 R108, R168, R178.reuse, R108 ;  /* 0x000000b2a86c723c */ /* 0x080fe6000000186c */
[----:B------:R2:W5:Y:S01]  /*d220*/  MUFU.EX2 R250, R35 ;  /* 0x0000002300fa7308 */ /* 0x0005620000000800 */
[----:B------:R-:W-:Y:S01]  /*d230*/  FMUL.FTZ R34, R0, R194 ;  /* 0x000000c200227220 */ /* 0x000fe20000410000 */
[----:B------:R-:W-:Y:S01]  /*d240*/  MOV R194, R37 ;  /* 0x0000002500c27202 */ /* 0x000fe20000000f00 */
[----:B----4-:R-:W-:Y:S02]  /*d250*/  FMUL.FTZ R23, R161, R187 ;  /* 0x000000bba1177220 */ /* 0x010fe40000410000 */
[C---:B------:R-:W-:Y:S01]  /*d260*/  HMMA.16816.F32 R112, R172.reuse, R178, R112 ;  /* 0x000000b2ac70723c */ /* 0x040fe20000001870 */
[----:B------:R-:W4:Y:S03]  /*d270*/  LDSM.16.MT88.4 R176, [R167+0xe000] ;  /* 0x00e00000a7b0783b */ /* 0x000f260000004200 */
[--C-:B------:R-:W-:Y:S01]  /*d280*/  FFMA.FTZ R187, R36, c[0x0][0x23c], -R165.reuse ;  /* 0x00008f0024bb7a23 */ /* 0x100fe200000108a5 */
[----:B------:R5:W5:Y:S01]  /*d290*/  MUFU.EX2 R248, R33 ;  /* 0x0000002100f87308 */ /* 0x000b620000000800 */
[----:B------:R-:W-:Y:S01]  /*d2a0*/  FMUL.FTZ R36, R2, R196 ;  /* 0x000000c402247220 */ /* 0x000fe20000410000 */
[----:B------:R-:W-:Y:S01]  /*d2b0*/  MOV R196, R38 ;  /* 0x0000002600c47202 */ /* 0x000fe20000000f00 */
[----:B------:R-:W-:Y:S01]  /*d2c0*/  FMUL.FTZ R38, R0, R198 ;  /* 0x000000c600267220 */ /* 0x000fe20000410000 */
[----:B------:R-:W-:Y:S03]  /*d2d0*/  MOV R198, R53 ;  /* 0x0000003500c67202 */ /* 0x000fe60000000f00 */
[C---:B-1----:R-:W-:Y:S01]  /*d2e0*/  FMUL.FTZ R32, R2.reuse, R192 ;  /* 0x000000c002207220 */ /* 0x042fe20000410000 */
[----:B------:R-:W-:Y:S01]  /*d2f0*/  MOV R192, R52 ;  /* 0x0000003400c07202 */ /* 0x000fe20000000f00 */
[----:B------:R-:W-:Y:S01]  /*d300*/  FMUL.FTZ R37, R2, R197 ;  /* 0x000000c502257220 */ /* 0x000fe20000410000 */
[----:B------:R-:W-:Y:S01]  /*d310*/  LDSM.16.MT88.4 R52, [R224+0xc800] ;  /* 0x00c80000e034783b */ /* 0x000fe20000004200 */
[----:B---3--:R-:W-:Y:S01]  /*d320*/  MOV R64, R251 ;  /* 0x000000fb00407202 */ /* 0x008fe20000000f00 */
[----:B------:R-:W-:Y:S01]  /*d330*/  FFMA.FTZ R165, R65, c[0x0][0x23c], -R165 ;  /* 0x00008f0041a57a23 */ /* 0x000fe200000108a5 */
[----:B------:R-:W1:Y:S01]  /*d340*/  MUFU.EX2 R251, R27 ;  /* 0x0000001b00fb7308 */ /* 0x000e620000000800 */
[----:B--2---:R-:W-:Y:S01]  /*d350*/  FMUL.FTZ R35, R0, R195 ;  /* 0x000000c300237220 */ /* 0x004fe20000410000 */
[----:B-----5:R-:W-:Y:S01]  /*d360*/  MOV R65, R250 ;  /* 0x000000fa00417202 */ /* 0x020fe20000000f00 */
[----:B------:R-:W-:Y:S01]  /*d370*/  FFMA.FTZ R166, R67, c[0x0][0x23c], -R166 ;  /* 0x00008f0043a67a23 */ /* 0x000fe200000108a6 */
[----:B------:R-:W-:Y:S01]  /*d380*/  MOV R197, R64 ;  /* 0x0000004000c57202 */ /* 0x000fe20000000f00 */
[--C-:B------:R-:W-:Y:S02]  /*d390*/  FFMA.FTZ R64, R41, c[0x0][0x23c], -R208.reuse ;  /* 0x00008f0029407a23 */ /* 0x100fe400000108d0 */
[--C-:B------:R-:W-:Y:S03]  /*d3a0*/  FFMA.FTZ R67, R45, c[0x0][0x23c], -R208.reuse ;  /* 0x00008f002d437a23 */ /* 0x100fe600000108d0 */
[----:B------:R2:W-:Y:S01]  /*d3b0*/  MUFU.EX2 R195, R183 ;  /* 0x000000b700c37308 */ /* 0x0005e20000000800 */
[----:B------:R-:W-:Y:S01]  /*d3c0*/  FMUL.FTZ R33, R2, R193 ;  /* 0x000000c102217220 */ /* 0x000fe20000410000 */
[----:B------:R-:W-:Y:S01]  /*d3d0*/  MOV R193, R65 ;  /* 0x0000004100c17202 */ /* 0x000fe20000000f00 */
[--C-:B------:R-:W-:Y:S01]  /*d3e0*/  FFMA.FTZ R65, R40, c[0x0][0x23c], -R208.reuse ;  /* 0x00008f0028417a23 */ /* 0x100fe200000108d0 */
[----:B------:R-:W-:Y:S06]  /*d3f0*/  MOV R199, R248 ;  /* 0x000000f800c77202 */ /* 0x000fec0000000f00 */
[----:B------:R-:W-:Y:S01]  /*d400*/  MUFU.EX2 R218, R67 ;  /* 0x0000004300da7308 */ /* 0x000fe20000000800 */
[-C--:B----4-:R-:W-:Y:S03]  /*d410*/  HMMA.16816.F32 R116, R172, R176.reuse, R116 ;  /* 0x000000b0ac74723c */ /* 0x090fe60000001874 */
[----:B-1----:R-:W-:Y:S01]  /*d420*/  F2FP.PACK_AB R45, R251, R252 ;  /* 0x000000fcfb2d723e */ /* 0x002fe200000000ff */
[C---:B------:R-:W-:Y:S05]  /*d430*/  FMUL.FTZ R27, R161.reuse, R191 ;  /* 0x000000bfa11b7220 */ /* 0x040fea0000410000 */
[----:B------:R1:W3:Y:S01]  /*d440*/  MUFU.EX2 R250, R28 ;  /* 0x0000001c00fa7308 */ /* 0x0002e20000000800 */
[C---:B------:R-:W-:Y:S04]  /*d450*/  HMMA.16816.F32 R120, R168.reuse, R176, R120 ;  /* 0x000000b0a878723c */ /* 0x040fe80000001878 */
[----:B--2---:R-:W-:Y:S04]  /*d460*/  MOV R183, R222 ;  /* 0x000000de00b77202 */ /* 0x004fe80000000f00 */
[-C--:B------:R-:W-:Y:S01]  /*d470*/  HMMA.16816.F32 R124, R168, R178.reuse, R124 ;  /* 0x000000b2a87c723c */ /* 0x080fe2000000187c */
[----:B------:R2:W-:Y:S07]  /*d480*/  MUFU.EX2 R222, R182 ;  /* 0x000000b600de7308 */ /* 0x0005ee0000000800 */
[C---:B------:R-:W-:Y:S01]  /*d490*/  HMMA.16816.F32 R128, R172.reuse, R178, R128 ;  /* 0x000000b2ac80723c */ /* 0x040fe20000001880 */
[----:B------:R-:W4:Y:S02]  /*d4a0*/  LDSM.16.MT88.4 R176, [R224+0xe000] ;  /* 0x00e00000e0b0783b */ /* 0x000f240000004200 */
[----:B------:R5:W-:Y:S01]  /*d4b0*/  MUFU.EX2 R248, R30 ;  /* 0x0000001e00f87308 */ /* 0x000be20000000800 */
[----:B-1----:R-:W-:Y:S01]  /*d4c0*/  FMUL.FTZ R28, R160, R200 ;  /* 0x000000c8a01c7220 */ /* 0x002fe20000410000 */
[----:B------:R-:W-:Y:S08]  /*d4d0*/  MOV R200, R217 ;  /* 0x000000d900c87202 */ /* 0x000ff00000000f00 */
[----:B------:R1:W1:Y:S01]  /*d4e0*/  MUFU.EX2 R191, R31 ;  /* 0x0000001f00bf7308 */ /* 0x0002620000000800 */
[----:B--2---:R-:W-:Y:S09]  /*d4f0*/  MOV R182, R245 ;  /* 0x000000f500b67202 */ /* 0x004ff20000000f00 */
[----:B------:R2:W-:Y:S01]  /*d500*/  MUFU.EX2 R245, R185 ;  /* 0x000000b900f57308 */ /* 0x0005e20000000800 */
[C---:B-----5:R-:W-:Y:S01]  /*d510*/  FMUL.FTZ R30, R161.reuse, R202 ;  /* 0x000000caa11e7220 */ /* 0x060fe20000410000 */
[----:B------:R-:W-:Y:S08]  /*d520*/  MOV R202, R219 ;  /* 0x000000db00ca7202 */ /* 0x000ff00000000f00 */
[----:B------:R-:W-:Y:S01]  /*d530*/  MUFU.EX2 R219, R66 ;  /* 0x0000004200db7308 */ /* 0x000fe20000000800 */
[----:B-1----:R-:W-:Y:S01]  /*d540*/  FMUL.FTZ R31, R161, R203 ;  /* 0x000000cba11f7220 */ /* 0x002fe20000410000 */
[----:B------:R-:W-:Y:S01]  /*d550*/  MOV R203, R220 ;  /* 0x000000dc00cb7202 */ /* 0x000fe20000000f00 */
[-C--:B----4-:R-:W-:Y:S03]  /*d560*/  HMMA.16816.F32 R132, R172, R176.reuse, R132 ;  /* 0x000000b0ac84723c */ /* 0x090fe60000001884 */
[-C--:B--2---:R-:W-:Y:S05]  /*d570*/  MOV R185, R192.reuse ;  /* 0x000000c000b97202 */ /* 0x084fea0000000f00 */
[C---:B------:R-:W-:Y:S08]  /*d580*/  HMMA.16816.F32 R136, R168.reuse, R176, R136 ;  /* 0x000000b0a888723c */ /* 0x040ff00000001888 */
[-C--:B------:R-:W-:Y:S08]  /*d590*/  HMMA.16816.F32 R140, R168, R178.reuse, R140 ;  /* 0x000000b2a88c723c */ /* 0x080ff0000000188c */
[C---:B------:R-:W-:Y:S01]  /*d5a0*/  HMMA.16816.F32 R144, R172.reuse, R178, R144 ;  /* 0x000000b2ac90723c */ /* 0x040fe20000001890 */
[----:B------:R-:W1:Y:S07]  /*d5b0*/  LDSM.16.MT88.4 R176, [R226+0xe000] ;  /* 0x00e00000e2b0783b */ /* 0x000e6e0000004200 */
[-C--:B-1----:R-:W-:Y:S08]  /*d5c0*/  HMMA.16816.F32 R20, R172, R176.reuse, R20 ;  /* 0x000000b0ac14723c */ /* 0x082ff00000001814 */
[C---:B------:R-:W-:Y:S08]  /*d5d0*/  HMMA.16816.F32 R148, R168.reuse, R176, R148 ;  /* 0x000000b0a894723c */ /* 0x040ff00000001894 */
[-C--:B------:R-:W-:Y:S08]  /*d5e0*/  HMMA.16816.F32 R152, R168, R178.reuse, R152 ;  /* 0x000000b2a898723c */ /* 0x080ff00000001898 */
[C---:B------:R-:W-:Y:S01]  /*d5f0*/  HMMA.16816.F32 R156, R172.reuse, R178, R156 ;  /* 0x000000b2ac9c723c */ /* 0x040fe2000000189c */
[----:B------:R-:W1:Y:S07]  /*d600*/  LDSM.16.MT88.4 R176, [R225+0xe000] ;  /* 0x00e00000e1b0783b */ /* 0x000e6e0000004200 */
[-C--:B-1----:R-:W-:Y:S08]  /*d610*/  HMMA.16816.F32 R24, R172, R176.reuse, R24 ;  /* 0x000000b0ac18723c */ /* 0x082ff00000001818 */
[C---:B------:R-:W-:Y:S07]  /*d620*/  HMMA.16816.F32 R32, R168.reuse, R176, R32 ;  /* 0x000000b0a820723c */ /* 0x040fee0000001820 */
[--C-:B------:R-:W-:Y:S01]  /*d630*/  FFMA.FTZ R176, R57, c[0x0][0x23c], -R208.reuse ;  /* 0x00008f0039b07a23 */ /* 0x100fe200000108d0 */
[-C--:B------:R-:W-:Y:S04]  /*d640*/  HMMA.16816.F32 R36, R168, R178.reuse, R36 ;  /* 0x000000b2a824723c */ /* 0x080fe80000001824 */
[--C-:B------:R-:W-:Y:S01]  /*d650*/  FFMA.FTZ R57, R42, c[0x0][0x23c], -R209.reuse ;  /* 0x00008f002a397a23 */ /* 0x100fe200000108d1 */
[----:B------:R-:W-:Y:S01]  /*d660*/  F2FP.PACK_AB R42, R199, R197 ;  /* 0x000000c5c72a723e */ /* 0x000fe200000000ff */
[--C-:B------:R-:W-:Y:S02]  /*d670*/  FFMA.FTZ R177, R60, c[0x0][0x23c], -R208.reuse ;  /* 0x00008f003cb17a23 */ /* 0x100fe400000108d0 */
[----:B------:R-:W-:Y:S02]  /*d680*/  HMMA.16816.F32 R28, R172, R178, R28 ;  /* 0x000000b2ac1c723c */ /* 0x000fe4000000181c */
[----:B------:R-:W-:Y:S02]  /*d690*/  MUFU.EX2 R67, R177 ;  /* 0x000000b100437308 */ /* 0x000fe40000000800 */
[--C-:B------:R-:W-:Y:S02]  /*d6a0*/  FFMA.FTZ R169, R58, c[0x0][0x23c], -R209.reuse ;  /* 0x00008f003aa97a23 */ /* 0x100fe400000108d1 */
[----:B------:R-:W2:Y:S01]  /*d6b0*/  LDL.LU R58, [R1] ;  /* 0x00000000013a7983 */ /* 0x000ea20000300800 */
[----:B------:R-:W-:Y:S01]  /*d6c0*/  MOV R175, R193 ;  /* 0x000000c100af7202 */ /* 0x000fe20000000f00 */
[--C-:B------:R-:W-:Y:S01]  /*d6d0*/  FFMA.FTZ R171, R56, c[0x0][0x23c], -R208.reuse ;  /* 0x00008f0038ab7a23 */ /* 0x100fe200000108d0 */
[----:B------:R-:W-:Y:S03]  /*d6e0*/  MOV R178, R207 ;  /* 0x000000cf00b27202 */ /* 0x000fe60000000f00 */
[----:B------:R-:W-:Y:S01]  /*d6f0*/  MOV R179, R223 ;  /* 0x000000df00b37202 */ /* 0x000fe20000000f00 */
[--C-:B------:R-:W-:Y:S01]  /*d700*/  FFMA.FTZ R56, R43, c[0x0][0x23c], -R209.reuse ;  /* 0x00008f002b387a23 */ /* 0x100fe200000108d1 */
[----:B------:R-:W-:Y:S01]  /*d710*/  F2FP.PACK_AB R41, R178, R247 ;  /* 0x000000f7b229723e */ /* 0x000fe200000000ff */
[--C-:B------:R-:W-:Y:S01]  /*d720*/  FFMA.FTZ R60, R46, c[0x0][0x23c], -R209.reuse ;  /* 0x00008f002e3c7a23 */ /* 0x100fe200000108d1 */
[----:B------:R-:W-:Y:S01]  /*d730*/  F2FP.PACK_AB R40, R179, R192 ;  /* 0x000000c0b328723e */ /* 0x000fe200000000ff */
[--C-:B------:R-:W-:Y:S01]  /*d740*/  FFMA.FTZ R168, R47, c[0x0][0x23c], -R209.reuse ;  /* 0x00008f002fa87a23 */ /* 0x100fe200000108d1 */
[----:B------:R-:W-:Y:S01]  /*d750*/  F2FP.PACK_AB R43, R175, R198 ;  /* 0x000000c6af2b723e */ /* 0x000fe200000000ff */
[----:B------:R-:W-:Y:S01]  /*d760*/  MUFU.EX2 R193, R65 ;  /* 0x0000004100c17308 */ /* 0x000fe20000000800 */
[----:B------:R-:W-:Y:S01]  /*d770*/  MOV R173, R194 ;  /* 0x000000c200ad7202 */ /* 0x000fe20000000f00 */
[--C-:B------:R-:W-:Y:S01]  /*d780*/  FFMA.FTZ R170, R59, c[0x0][0x23c], -R209.reuse ;  /* 0x00008f003baa7a23 */ /* 0x100fe200000108d1 */
[----:B---3--:R-:W-:Y:S01]  /*d790*/  F2FP.PACK_AB R46, R249, R250 ;  /* 0x000000faf92e723e */ /* 0x008fe200000000ff */
[----:B------:R-:W-:Y:S01]  /*d7a0*/  FFMA.FTZ R208, R61, c[0x0][0x23c], -R208 ;  /* 0x00008f003dd07a23 */ /* 0x000fe200000108d0 */
[----:B------:R-:W-:Y:S01]  /*d7b0*/  F2FP.PACK_AB R44, R196, R173 ;  /* 0x000000adc42c723e */ /* 0x000fe200000000ff */
[-C--:B------:R-:W-:Y:S04]  /*d7c0*/  HMMA.16816.F32 R4, R40, R48.reuse, R4 ;  /* 0x000000302804723c */ /* 0x080fe80000001804 */
[----:B------:R-:W-:Y:S01]  /*d7d0*/  MUFU.EX2 R192, R57 ;  /* 0x0000003900c07308 */ /* 0x000fe20000000800 */
[----:B------:R-:W-:Y:S01]  /*d7e0*/  F2FP.PACK_AB R47, R191, R248 ;  /* 0x000000f8bf2f723e */ /* 0x000fe200000000ff */
[--C-:B------:R-:W-:Y:S01]  /*d7f0*/  FFMA.FTZ R172, R62, c[0x0][0x23c], -R209.reuse ;  /* 0x00008f003eac7a23 */ /* 0x100fe200000108d1 */
[----:B------:R-:W-:Y:S01]  /*d800*/  MOV R174, R216 ;  /* 0x000000d800ae7202 */ /* 0x000fe20000000f00 */
[----:B------:R-:W-:Y:S01]  /*d810*/  FFMA.FTZ R209, R63, c[0x0][0x23c], -R209 ;  /* 0x00008f003fd17a23 */ /* 0x000fe200000108d1 */
[----:B------:R-:W-:Y:S03]  /*d820*/  MOV R207, R221 ;  /* 0x000000dd00cf7202 */ /* 0x000fe60000000f00 */
[C---:B------:R-:W-:Y:S02]  /*d830*/  HMMA.16816.F32 R8, R44.reuse, R48, R8 ;  /* 0x000000302c08723c */ /* 0x040fe40000001808 */
[----:B------:R-:W1:Y:S06]  /*d840*/  MUFU.EX2 R220, R56 ;  /* 0x0000003800dc7308 */ /* 0x000e6c0000000800 */
[-C--:B------:R-:W-:Y:S04]  /*d850*/  HMMA.16816.F32 R12, R44, R50.reuse, R12 ;  /* 0x000000322c0c723c */ /* 0x080fe8000000180c */
[----:B------:R3:W-:Y:S04]  /*d860*/  MUFU.EX2 R217, R60 ;  /* 0x0000003c00d97308 */ /* 0x0007e80000000800 */
[C---:B------:R-:W-:Y:S01]  /*d870*/  HMMA.16816.F32 R16, R40.reuse, R50, R16 ;  /* 0x000000322810723c */ /* 0x040fe20000001810 */
[----:B------:R-:W4:Y:S05]  /*d880*/  LDSM.16.MT88.4 R48, [R226+0xc800] ;  /* 0x00c80000e230783b */ /* 0x000f2a0000004200 */
[----:B------:R5:W-:Y:S02]  /*d890*/  MUFU.EX2 R223, R186 ;  /* 0x000000ba00df7308 */ /* 0x000be40000000800 */
[-C--:B------:R-:W-:Y:S08]  /*d8a0*/  HMMA.16816.F32 R68, R40, R52.reuse, R68 ;  /* 0x000000342844723c */ /* 0x080ff00000001844 */
[C---:B------:R-:W-:Y:S01]  /*d8b0*/  HMMA.16816.F32 R72, R44.reuse, R52, R72 ;  /* 0x000000342c48723c */ /* 0x040fe20000001848 */
[----:B------:R1:W-:Y:S01]  /*d8c0*/  MUFU.EX2 R221, R187 ;  /* 0x000000bb00dd7308 */ /* 0x0003e20000000800 */
[----:B---3--:R-:W-:Y:S06]  /*d8d0*/  LDSM.16.MT88.4 R60, [R226+0xd000] ;  /* 0x00d00000e23c783b */ /* 0x008fec0000004200 */
[-C--:B------:R-:W-:Y:S03]  /*d8e0*/  HMMA.16816.F32 R76, R44, R54.reuse, R76 ;  /* 0x000000362c4c723c */ /* 0x080fe6000000184c */
[----:B------:R-:W-:Y:S01]  /*d8f0*/  MUFU.EX2 R194, R64 ;  /* 0x0000004000c27308 */ /* 0x000fe20000000800 */
[----:B-----5:R-:W-:Y:S04]  /*d900*/  MOV R186, R247 ;  /* 0x000000f700ba7202 */ /* 0x020fe80000000f00 */
[C---:B------:R-:W-:Y:S01]  /*d910*/  HMMA.16816.F32 R80, R40.reuse, R54, R80 ;  /* 0x000000362850723c */ /* 0x040fe20000001850 */
[----:B------:R-:W3:Y:S04]  /*d920*/  LDSM.16.MT88.4 R52, [R225+0xc800] ;  /* 0x00c80000e134783b */ /* 0x000ee80000004200 */
[----:B------:R5:W-:Y:S03]  /*d930*/  MUFU.EX2 R247, R184 ;  /* 0x000000b800f77308 */ /* 0x000be60000000800 */
[-C--:B----4-:R-:W-:Y:S04]  /*d940*/  HMMA.16816.F32 R84, R40, R48.reuse, R84 ;  /* 0x000000302854723c */ /* 0x090fe80000001854 */
[----:B-1----:R-:W-:Y:S03]  /*d950*/  MOV R187, R244 ;  /* 0x000000f400bb7202 */ /* 0x002fe60000000f00 */
[----:B------:R1:W-:Y:S01]  /*d960*/  MUFU.EX2 R244, R181 ;  /* 0x000000b500f47308 */ /* 0x0003e20000000800 */
[C---:B------:R-:W-:Y:S08]  /*d970*/  HMMA.16816.F32 R88, R44.reuse, R48, R88 ;  /* 0x000000302c58723c */ /* 0x040ff00000001858 */
[-C--:B------:R-:W-:Y:S01]  /*d980*/  HMMA.16816.F32 R92, R44, R50.reuse, R92 ;  /* 0x000000322c5c723c */ /* 0x080fe2000000185c */
[----:B------:R4:W4:Y:S03]  /*d990*/  MUFU.EX2 R216, R168 ;  /* 0x000000a800d87308 */ /* 0x0009260000000800 */
[----:B-----5:R-:W-:Y:S04]  /*d9a0*/  MOV R184, R246 ;  /* 0x000000f600b87202 */ /* 0x020fe80000000f00 */
[C---:B------:R-:W-:Y:S01]  /*d9b0*/  HMMA.16816.F32 R96, R40.reuse, R50, R96 ;  /* 0x000000322860723c */ /* 0x040fe20000001860 */
[----:B------:R-:W5:Y:S02]  /*d9c0*/  LDSM.16.MT88.4 R48, [R167+0xe800] ;  /* 0x00e80000a730783b */ /* 0x000f640000004200 */
[----:B------:R4:W4:Y:S05]  /*d9d0*/  MUFU.EX2 R246, R180 ;  /* 0x000000b400f67308 */ /* 0x00092a0000000800 */
[-C--:B---3--:R-:W-:Y:S01]  /*d9e0*/  HMMA.16816.F32 R100, R40, R52.reuse, R100 ;  /* 0x000000342864723c */ /* 0x088fe20000001864 */
[----:B-1----:R-:W3:Y:S04]  /*d9f0*/  LDL.LU R181, [R1+0x14] ;  /* 0x0000140001b57983 */ /* 0x002ee80000300800 */
[----:B------:R-:W-:Y:S03]  /*da00*/  MUFU.EX2 R66, R172 ;  /* 0x000000ac00427308 */ /* 0x000fe60000000800 */
[C---:B------:R-:W-:Y:S04]  /*da10*/  HMMA.16816.F32 R104, R44.reuse, R52, R104 ;  /* 0x000000342c68723c */ /* 0x040fe80000001868 */
[----:B----4-:R-:W-:Y:S03]  /*da20*/  MOV R168, R183 ;  /* 0x000000b700a87202 */ /* 0x010fe60000000f00 */
[----:B------:R-:W1:Y:S01]  /*da30*/  MUFU.EX2 R208, R208 ;  /* 0x000000d000d07308 */ /* 0x000e620000000800 */
[-C--:B------:R-:W-:Y:S01]  /*da40*/  HMMA.16816.F32 R108, R44, R54.reuse, R108 ;  /* 0x000000362c6c723c */ /* 0x080fe2000000186c */
[----:B------:R-:W4:Y:S04]  /*da50*/  LDL.LU R180, [R1+0x10] ;  /* 0x0000100001b47983 */ /* 0x000f280000300800 */
[----:B------:R-:W4:Y:S03]  /*da60*/  LDL.LU R65, [R1+0xc] ;  /* 0x00000c0001417983 */ /* 0x000f260000300800 */
[C---:B------:R-:W-:Y:S01]  /*da70*/  HMMA.16816.F32 R112, R40.reuse, R54, R112 ;  /* 0x000000362870723c */ /* 0x040fe20000001870 */
[----:B------:R-:W-:Y:S01]  /*da80*/  MUFU.EX2 R209, R209 ;  /* 0x000000d100d17308 */ /* 0x000fe20000000800 */
[----:B------:R-:W1:Y:S06]  /*da90*/  LDSM.16.MT88.4 R52, [R224+0xe800] ;  /* 0x00e80000e034783b */ /* 0x000e6c0000004200 */
[-C--:B-----5:R-:W-:Y:S08]  /*daa0*/  HMMA.16816.F32 R116, R40, R48.reuse, R116 ;  /* 0x000000302874723c */ /* 0x0a0ff00000001874 */
[C---:B------:R-:W-:Y:S08]  /*dab0*/  HMMA.16816.F32 R120, R44.reuse, R48, R120 ;  /* 0x000000302c78723c */ /* 0x040ff00000001878 */
[-C--:B------:R-:W-:Y:S08]  /*dac0*/  HMMA.16816.F32 R124, R44, R50.reuse, R124 ;  /* 0x000000322c7c723c */ /* 0x080ff0000000187c */
[C---:B------:R-:W-:Y:S01]  /*dad0*/  HMMA.16816.F32 R128, R40.reuse, R50, R128 ;  /* 0x000000322880723c */ /* 0x040fe20000001880 */
[----:B------:R-:W5:Y:S07]  /*dae0*/  LDSM.16.MT88.4 R48, [R226+0xe800] ;  /* 0x00e80000e230783b */ /* 0x000f6e0000004200 */
[-C--:B-1----:R-:W-:Y:S08]  /*daf0*/  HMMA.16816.F32 R132, R40, R52.reuse, R132 ;  /* 0x000000342884723c */ /* 0x082ff00000001884 */
[C---:B------:R-:W-:Y:S08]  /*db00*/  HMMA.16816.F32 R136, R44.reuse, R52, R136 ;  /* 0x000000342c88723c */ /* 0x040ff00000001888 */
[-C--:B------:R-:W-:Y:S08]  /*db10*/  HMMA.16816.F32 R140, R44, R54.reuse, R140 ;  /* 0x000000362c8c723c */ /* 0x080ff0000000188c */
[C---:B------:R-:W-:Y:S01]  /*db20*/  HMMA.16816.F32 R144, R40.reuse, R54, R144 ;  /* 0x000000362890723c */ /* 0x040fe20000001890 */
[----:B------:R-:W1:Y:S07]  /*db30*/  LDSM.16.MT88.4 R52, [R225+0xe800] ;  /* 0x00e80000e134783b */ /* 0x000e6e0000004200 */
[-C--:B-----5:R-:W-:Y:S08]  /*db40*/  HMMA.16816.F32 R20, R40, R48.reuse, R20 ;  /* 0x000000302814723c */ /* 0x0a0ff00000001814 */
[C---:B------:R-:W-:Y:S08]  /*db50*/  HMMA.16816.F32 R148, R44.reuse, R48, R148 ;  /* 0x000000302c94723c */ /* 0x040ff00000001894 */
[-C--:B------:R-:W-:Y:S08]  /*db60*/  HMMA.16816.F32 R152, R44, R50.reuse, R152 ;  /* 0x000000322c98723c */ /* 0x080ff00000001898 */
[C---:B------:R-:W-:Y:S01]  /*db70*/  HMMA.16816.F32 R156, R40.reuse, R50, R156 ;  /* 0x00000032289c723c */ /* 0x040fe2000000189c */
[----:B------:R-:W5:Y:S07]  /*db80*/  LDSM.16.MT88.4 R48, [R167+0xd000] ;  /* 0x00d00000a730783b */ /* 0x000f6e0000004200 */
[-C--:B-1----:R-:W-:Y:S08]  /*db90*/  HMMA.16816.F32 R24, R40, R52.reuse, R24 ;  /* 0x000000342818723c */ /* 0x082ff00000001818 */
[C---:B------:R-:W-:Y:S08]  /*dba0*/  HMMA.16816.F32 R32, R44.reuse, R52, R32 ;  /* 0x000000342c20723c */ /* 0x040ff00000001820 */
[-C--:B------:R-:W-:Y:S07]  /*dbb0*/  HMMA.16816.F32 R36, R44, R54.reuse, R36 ;  /* 0x000000362c24723c */ /* 0x080fee0000001824 */
[----:B------:R-:W-:Y:S01]  /*dbc0*/  F2FP.PACK_AB R45, R220, R192 ;  /* 0x000000c0dc2d723e */ /* 0x000fe200000000ff */
[----:B------:R-:W-:Y:S01]  /*dbd0*/  HMMA.16816.F32 R28, R40, R54, R28 ;  /* 0x00000036281c723c */ /* 0x000fe2000000181c */
[----:B------:R-:W-:Y:S03]  /*dbe0*/  LDSM.16.MT88.4 R52, [R225+0xd000] ;  /* 0x00d00000e134783b */ /* 0x000fe60000004200 */
[----:B------:R-:W-:Y:S02]  /*dbf0*/  F2FP.PACK_AB R46, R218, R219 ;  /* 0x000000dbda2e723e */ /* 0x000fe400000000ff */
[----:B------:R-:W-:Y:S02]  /*dc00*/  F2FP.PACK_AB R47, R216, R217 ;  /* 0x000000d9d82f723e */ /* 0x000fe400000000ff */
[----:B------:R-:W-:Y:S04]  /*dc10*/  F2FP.PACK_AB R40, R223, R221 ;  /* 0x000000dddf28723e */ /* 0x000fe800000000ff */
[----:B------:R-:W-:Y:S02]  /*dc20*/  F2FP.PACK_AB R41, R222, R195 ;  /* 0x000000c3de29723e */ /* 0x000fe400000000ff */
[----:B------:R-:W-:Y:S02]  /*dc30*/  F2FP.PACK_AB R42, R247, R245 ;  /* 0x000000f5f72a723e */ /* 0x000fe400000000ff */
[----:B------:R-:W-:Y:S02]  /*dc40*/  F2FP.PACK_AB R43, R246, R244 ;  /* 0x000000f4f62b723e */ /* 0x000fe400000000ff */
[----:B------:R-:W-:Y:S05]  /*dc50*/  F2FP.PACK_AB R44, R194, R193 ;  /* 0x000000c1c22c723e */ /* 0x000fea00000000ff */
[-C--:B-----5:R-:W-:Y:S03]  /*dc60*/  HMMA.16816.F32 R4, R40, R48.reuse, R4 ;  /* 0x000000302804723c */ /* 0x0a0fe60000001804 */
[----:B--2---:R-:W-:Y:S02]  /*dc70*/  FFMA.FTZ R160, R160, R58, R210 ;  /* 0x0000003aa0a07223 */ /* 0x004fe400000100d2 */
[----:B------:R-:W1:Y:S01]  /*dc80*/  LDSM.16.MT88.4 R56, [R224+0xd000] ;  /* 0x00d00000e038783b */ /* 0x000e620000004200 */
[----:B------:R-:W-:Y:S02]  /*dc90*/  MUFU.EX2 R210, R206 ;  /* 0x000000ce00d27308 */ /* 0x000fe40000000800 */
[C---:B------:R-:W-:Y:S08]  /*dca0*/  HMMA.16816.F32 R8, R44.reuse, R48, R8 ;  /* 0x000000302c08723c */ /* 0x040ff00000001808 */
[-C--:B------:R-:W-:Y:S01]  /*dcb0*/  HMMA.16816.F32 R12, R44, R50.reuse, R12 ;  /* 0x000000322c0c723c */ /* 0x080fe2000000180c */
[----:B------:R2:W-:Y:S07]  /*dcc0*/  MUFU.EX2 R206, R190 ;  /* 0x000000be00ce7308 */ /* 0x0005ee0000000800 */
[C---:B------:R-:W-:Y:S01]  /*dcd0*/  HMMA.16816.F32 R16, R40.reuse, R50, R16 ;  /* 0x000000322810723c */ /* 0x040fe20000001810 */
[----:B------:R-:W5:Y:S03]  /*dce0*/  LDSM.16.MT88.4 R48, [R167+0xf000] ;  /* 0x00f00000a730783b */ /* 0x000f660000004200 */
[----:B--2---:R-:W-:Y:S02]  /*dcf0*/  MOV R190, R215 ;  /* 0x000000d700be7202 */ /* 0x004fe40000000f00 */
[----:B------:R-:W-:Y:S02]  /*dd00*/  MUFU.EX2 R215, R165 ;  /* 0x000000a500d77308 */ /* 0x000fe40000000800 */
[-C--:B-1----:R-:W-:Y:S08]  /*dd10*/  HMMA.16816.F32 R68, R40, R56.reuse, R68 ;  /* 0x000000382844723c */ /* 0x082ff00000001844 */
[C---:B------:R-:W-:Y:S01]  /*dd20*/  HMMA.16816.F32 R72, R44.reuse, R56, R72 ;  /* 0x000000382c48723c */ /* 0x040fe20000001848 */
[----:B------:R-:W-:Y:S07]  /*dd30*/  MUFU.EX2 R165, R170 ;  /* 0x000000aa00a57308 */ /* 0x000fee0000000800 */
[-C--:B------:R-:W-:Y:S08]  /*dd40*/  HMMA.16816.F32 R76, R44, R58.reuse, R76 ;  /* 0x0000003a2c4c723c */ /* 0x080ff0000000184c */
[C---:B------:R-:W-:Y:S01]  /*dd50*/  HMMA.16816.F32 R80, R40.reuse, R58, R80 ;  /* 0x0000003a2850723c */ /* 0x040fe20000001850 */
[----:B------:R-:W1:Y:S07]  /*dd60*/  LDSM.16.MT88.4 R56, [R224+0xf000] ;  /* 0x00f00000e038783b */ /* 0x000e6e0000004200 */
[-C--:B------:R-:W-:Y:S08]  /*dd70*/  HMMA.16816.F32 R84, R40, R60.reuse, R84 ;  /* 0x0000003c2854723c */ /* 0x080ff00000001854 */
[C---:B------:R-:W-:Y:S08]  /*dd80*/  HMMA.16816.F32 R88, R44.reuse, R60, R88 ;  /* 0x0000003c2c58723c */ /* 0x040ff00000001858 */
[-C--:B------:R-:W-:Y:S08]  /*dd90*/  HMMA.16816.F32 R92, R44, R62.reuse, R92 ;  /* 0x0000003e2c5c723c */ /* 0x080ff0000000185c */
[C---:B------:R-:W-:Y:S01]  /*dda0*/  HMMA.16816.F32 R96, R40.reuse, R62, R96 ;  /* 0x0000003e2860723c */ /* 0x040fe20000001860 */
[----:B------:R-:W2:Y:S07]  /*ddb0*/  LDSM.16.MT88.4 R60, [R226+0xf000] ;  /* 0x00f00000e23c783b */ /* 0x000eae0000004200 */
[-C--:B------:R-:W-:Y:S08]  /*ddc0*/  HMMA.16816.F32 R100, R40, R52.reuse, R100 ;  /* 0x000000342864723c */ /* 0x080ff00000001864 */
[C---:B------:R-:W-:Y:S04]  /*ddd0*/  HMMA.16816.F32 R104, R44.reuse, R52, R104 ;  /* 0x000000342c68723c */ /* 0x040fe80000001868 */
[----:B---3--:R-:W-:Y:S02]  /*dde0*/  FFMA.FTZ R0, R0, R181, R211 ;  /* 0x000000b500007223 */ /* 0x008fe400000100d3 */
[----:B------:R3:W-:Y:S02]  /*ddf0*/  MUFU.EX2 R211, R189 ;  /* 0x000000bd00d37308 */ /* 0x0007e40000000800 */
[-C--:B------:R-:W-:Y:S04]  /*de00*/  HMMA.16816.F32 R108, R44, R54.reuse, R108 ;  /* 0x000000362c6c723c */ /* 0x080fe8000000186c */
[----:B------:R-:W-:Y:S04]  /*de10*/  FADD.FTZ R0, R168, R0 ;  /* 0x00000000a8007221 */ /* 0x000fe80000010000 */
[C---:B------:R-:W-:Y:S01]  /*de20*/  HMMA.16816.F32 R112, R40.reuse, R54, R112 ;  /* 0x000000362870723c */ /* 0x040fe20000001870 */
[----:B------:R-:W2:Y:S03]  /*de30*/  LDSM.16.MT88.4 R52, [R225+0xf000] ;  /* 0x00f00000e134783b */ /* 0x000ea60000004200 */
[----:B------:R-:W-:Y:S02]  /*de40*/  FADD.FTZ R0, R203, R0 ;  /* 0x00000000cb007221 */ /* 0x000fe40000010000 */
[----:B----4-:R-:W-:Y:S02]  /*de50*/  FFMA.FTZ R64, R2, R180, R212 ;  /* 0x000000b402407223 */ /* 0x010fe400000100d4 */
[-C--:B-----5:R-:W-:Y:S01]  /*de60*/  HMMA.16816.F32 R116, R40, R48.reuse, R116 ;  /* 0x000000302874723c */ /* 0x0a0fe20000001874 */
[----:B------:R4:W-:Y:S03]  /*de70*/  MUFU.EX2 R212, R188 ;  /* 0x000000bc00d47308 */ /* 0x0009e60000000800 */
[----:B------:R-:W-:Y:S01]  /*de80*/  FFMA.FTZ R161, R161, R65, R213 ;  /* 0x00000041a1a17223 */ /* 0x000fe200000100d5 */
[----:B------:R-:W-:Y:S01]  /*de90*/  MOV R65, R182 ;  /* 0x000000b600417202 */ /* 0x000fe20000000f00 */
[----:B------:R-:W-:Y:S01]  /*dea0*/  FADD.FTZ R0, R174, R0 ;  /* 0x00000000ae007221 */ /* 0x000fe20000010000 */
[----:B------:R-:W5:Y:S01]  /*deb0*/  LDSM.16.MT88.4 R180, [R167+0xd800] ;  /* 0x00d80000a7b4783b */ /* 0x000f620000004200 */
[C---:B------:R-:W-:Y:S03]  /*dec0*/  HMMA.16816.F32 R120, R44.reuse, R48, R120 ;  /* 0x000000302c78723c */ /* 0x040fe60000001878 */
[----:B------:R-:W-:Y:S01]  /*ded0*/  MUFU.EX2 R213, R205 ;  /* 0x000000cd00d57308 */ /* 0x000fe20000000800 */
[----:B------:R-:W-:Y:S01]  /*dee0*/  MOV R2, R207 ;  /* 0x000000cf00027202 */ /* 0x000fe20000000f00 */
[----:B------:R-:W-:Y:S01]  /*def0*/  FADD.FTZ R0, R252, R0 ;  /* 0x00000000fc007221 */ /* 0x000fe20000010000 */
[----:B---3--:R-:W-:Y:S02]  /*df00*/  MOV R189, R214 ;  /* 0x000000d600bd7202 */ /* 0x008fe40000000f00 */
[-C--:B------:R-:W-:Y:S04]  /*df10*/  HMMA.16816.F32 R124, R44, R50.reuse, R124 ;  /* 0x000000322c7c723c */ /* 0x080fe8000000187c */
[----:B------:R-:W-:Y:S01]  /*df20*/  FADD.FTZ R2, R2, R161 ;  /* 0x000000a102027221 */ /* 0x000fe20000010000 */
[----:B------:R-:W3:Y:S01]  /*df30*/  MUFU.EX2 R214, R166 ;  /* 0x000000a600d67308 */ /* 0x000ee20000000800 */
[----:B------:R-:W-:Y:S01]  /*df40*/  MOV R161, R196 ;  /* 0x000000c400a17202 */ /* 0x000fe20000000f00 */
[----:B------:R-:W-:Y:S01]  /*df50*/  FADD.FTZ R0, R251, R0 ;  /* 0x00000000fb007221 */ /* 0x000fe20000010000 */
[C---:B------:R-:W-:Y:S01]  /*df60*/  HMMA.16816.F32 R128, R40.reuse, R50, R128 ;  /* 0x000000322880723c */ /* 0x040fe20000001880 */
[----:B------:R-:W5:Y:S03]  /*df70*/  LDSM.16.MT88.4 R48, [R224+0xd800] ;  /* 0x00d80000e030783b */ /* 0x000f660000004200 */
[----:B----4-:R-:W-:Y:S01]  /*df80*/  MOV R188, R198 ;  /* 0x000000c600bc7202 */ /* 0x010fe20000000f00 */
[----:B------:R-:W-:Y:S01]  /*df90*/  FADD.FTZ R0, R248, R0 ;  /* 0x00000000f8007221 */ /* 0x000fe20000010000 */
[----:B------:R-:W-:Y:S01]  /*dfa0*/  F2FP.PACK_AB R198, R208, R67 ;  /* 0x00000043d0c6723e */ /* 0x000fe200000000ff */
[----:B------:R-:W-:Y:S01]  /*dfb0*/  MUFU.EX2 R207, R204 ;  /* 0x000000cc00cf7308 */ /* 0x000fe20000000800 */
[-C--:B-1----:R-:W-:Y:S08]  /*dfc0*/  HMMA.16816.F32 R132, R40, R56.reuse, R132 ;  /* 0x000000382884723c */ /* 0x082ff00000001884 */
[C---:B------:R-:W-:Y:S01]  /*dfd0*/  HMMA.16816.F32 R136, R44.reuse, R56, R136 ;  /* 0x000000382c88723c */ /* 0x040fe20000001888 */
[----:B------:R-:W-:Y:S03]  /*dfe0*/  MUFU.EX2 R204, R176 ;  /* 0x000000b000cc7308 */ /* 0x000fe60000000800 */
[----:B---3--:R-:W-:Y:S04]  /*dff0*/  F2FP.PACK_AB R203, R214, R212 ;  /* 0x000000d4d6cb723e */ /* 0x008fe800000000ff */
[-C--:B------:R-:W-:Y:S03]  /*e000*/  HMMA.16816.F32 R140, R44, R58.reuse, R140 ;  /* 0x0000003a2c8c723c */ /* 0x080fe6000000188c */
[----:B------:R-:W-:Y:S05]  /*e010*/  MUFU.EX2 R166, R169 ;  /* 0x000000a900a67308 */ /* 0x000fea0000000800 */
[C---:B------:R-:W-:Y:S01]  /*e020*/  HMMA.16816.F32 R144, R40.reuse, R58, R144 ;  /* 0x0000003a2890723c */ /* 0x040fe20000001890 */
[----:B------:R-:W1:Y:S04]  /*e030*/  LDSM.16.MT88.4 R56, [R226+0xd800] ;  /* 0x00d80000e238783b */ /* 0x000e680000004200 */
[----:B------:R-:W3:Y:S03]  /*e040*/  MUFU.EX2 R205, R171 ;  /* 0x000000ab00cd7308 */ /* 0x000ee60000000800 */
[-C--:B--2---:R-:W-:Y:S08]  /*e050*/  HMMA.16816.F32 R20, R40, R60.reuse, R20 ;  /* 0x0000003c2814723c */ /* 0x084ff00000001814 */
[C---:B------:R-:W-:Y:S08]  /*e060*/  HMMA.16816.F32 R148, R44.reuse, R60, R148 ;  /* 0x0000003c2c94723c */ /* 0x040ff00000001894 */
[-C--:B------:R-:W-:Y:S04]  /*e070*/  HMMA.16816.F32 R152, R44, R62.reuse, R152 ;  /* 0x0000003e2c98723c */ /* 0x080fe80000001898 */
[----:B---3--:R-:W-:Y:S04]  /*e080*/  F2FP.PACK_AB R196, R204, R205 ;  /* 0x000000cdccc4723e */ /* 0x008fe800000000ff */
[C---:B------:R-:W-:Y:S01]  /*e090*/  HMMA.16816.F32 R156, R40.reuse, R62, R156 ;  /* 0x0000003e289c723c */ /* 0x040fe2000000189c */
[----:B------:R-:W-:Y:S07]  /*e0a0*/  LDSM.16.MT88.4 R60, [R226+0xf800] ;  /* 0x00f80000e23c783b */ /* 0x000fee0000004200 */
[-C--:B------:R-:W-:Y:S08]  /*e0b0*/  HMMA.16816.F32 R24, R40, R52.reuse, R24 ;  /* 0x000000342818723c */ /* 0x080ff00000001818 */
[C---:B------:R-:W-:Y:S07]  /*e0c0*/  HMMA.16816.F32 R32, R44.reuse, R52, R32 ;  /* 0x000000342c20723c */ /* 0x040fee0000001820 */
[----:B------:R-:W-:Y:S01]  /*e0d0*/  FADD.FTZ R53, R190, R64 ;  /* 0x00000040be357221 */ /* 0x000fe20000010000 */
[-C--:B------:R-:W-:Y:S04]  /*e0e0*/  HMMA.16816.F32 R36, R44, R54.reuse, R36 ;  /* 0x000000362c24723c */ /* 0x080fe80000001824 */
[----:B------:R-:W-:Y:S01]  /*e0f0*/  FADD.FTZ R52, R189, R160 ;  /* 0x000000a0bd347221 */ /* 0x000fe20000010000 */
[----:B------:R-:W-:Y:S02]  /*e100*/  MOV R190, R175 ;  /* 0x000000af00be7202 */ /* 0x000fe40000000f00 */
[----:B------:R-:W-:Y:S01]  /*e110*/  FADD.FTZ R44, R184, R2 ;  /* 0x00000002b82c7221 */ /* 0x000fe20000010000 */
[----:B------:R-:W-:Y:S01]  /*e120*/  HMMA.16816.F32 R28, R40, R54, R28 ;  /* 0x00000036281c723c */ /* 0x000fe2000000181c */
[----:B------:R-:W-:Y:S03]  /*e130*/  LDSM.16.MT88.4 R40, [R167+0xf800] ;  /* 0x00f80000a728783b */ /* 0x000fe60000004200 */
[----:B------:R-:W-:Y:S01]  /*e140*/  FADD.FTZ R52, R65, R52 ;  /* 0x0000003441347221 */ /* 0x000fe20000010000 */
[----:B------:R-:W-:Y:S01]  /*e150*/  MOV R189, R199 ;  /* 0x000000c700bd7202 */ /* 0x000fe20000000f00 */
[----:B------:R-:W-:Y:S01]  /*e160*/  FADD.FTZ R2, R187, R53 ;  /* 0x00000035bb027221 */ /* 0x000fe20000010000 */
[----:B------:R-:W-:Y:S01]  /*e170*/  MOV R187, R173 ;  /* 0x000000ad00bb7202 */ /* 0x000fe20000000f00 */
[----:B------:R-:W-:Y:S01]  /*e180*/  FADD.FTZ R65, R202, R52 ;  /* 0x00000034ca417221 */ /* 0x000fe20000010000 */
[----:B------:R-:W-:Y:S01]  /*e190*/  F2FP.PACK_AB R202, R215, R213 ;  /* 0x000000d5d7ca723e */ /* 0x000fe200000000ff */
[----:B------:R-:W-:Y:S02]  /*e1a0*/  LDSM.16.MT88.4 R52, [R224+0xf800] ;  /* 0x00f80000e034783b */ /* 0x000fe40000004200 */
[----:B------:R-:W-:Y:S01]  /*e1b0*/  FADD.FTZ R64, R201, R44 ;  /* 0x0000002cc9407221 */ /* 0x000fe20000010000 */
[----:B------:R-:W-:Y:S01]  /*e1c0*/  F2FP.PACK_AB R201, R211, R206 ;  /* 0x000000ced3c9723e */ /* 0x000fe200000000ff */
[----:B------:R-:W-:Y:S01]  /*e1d0*/  FADD.FTZ R2, R200, R2 ;  /* 0x00000002c8027221 */ /* 0x000fe20000010000 */
[----:B------:R-:W-:Y:S02]  /*e1e0*/  F2FP.PACK_AB R200, R210, R207 ;  /* 0x000000cfd2c8723e */ /* 0x000fe400000000ff */
[----:B------:R-:W-:Y:S01]  /*e1f0*/  F2FP.PACK_AB R199, R209, R66 ;  /* 0x00000042d1c7723e */ /* 0x000fe200000000ff */
[----:B------:R-:W2:Y:S01]  /*e200*/  LDSM.16.MT88.4 R44, [R225+0xd800] ;  /* 0x00d80000e12c783b */ /* 0x000ea20000004200 */
[----:B------:R-:W-:Y:S02]  /*e210*/  MOV R160, R197 ;  /* 0x000000c500a07202 */ /* 0x000fe40000000f00 */
[----:B------:R-:W-:Y:S01]  /*e220*/  F2FP.PACK_AB R197, R165, R166 ;  /* 0x000000a6a5c5723e */ /* 0x000fe200000000ff */
[-C--:B-----5:R-:W-:Y:S04]  /*e230*/  HMMA.16816.F32 R172, R200, R180.reuse, R4 ;  /* 0x000000b4c8ac723c */ /* 0x0a0fe80000001804 */
[----:B------:R-:W3:Y:S04]  /*e240*/  LDSM.16.MT88.4 R4, [R225+0xf800] ;  /* 0x00f80000e104783b */ /* 0x000ee80000004200 */
[C---:B------:R-:W-:Y:S07]  /*e250*/  HMMA.16816.F32 R168, R196.reuse, R180, R8 ;  /* 0x000000b4c4a8723c */ /* 0x040fee0000001808 */
[----:B------:R-:W-:Y:S02]  /*e260*/  MOV R11, R178 ;  /* 0x000000b2000b7202 */ /* 0x000fe40000000f00 */
[----:B------:R-:W-:Y:S02]  /*e270*/  MOV R10, R179 ;  /* 0x000000b3000a7202 */ /* 0x000fe40000000f00 */
[-C--:B------:R-:W-:Y:S03]  /*e280*/  HMMA.16816.F32 R176, R196, R182.reuse, R12 ;  /* 0x000000b6c4b0723c */ /* 0x080fe6000000180c */
[----:B------:R-:W-:Y:S02]  /*e290*/  MOV R8, R185 ;  /* 0x000000b900087202 */ /* 0x000fe40000000f00 */
[----:B------:R-:W-:Y:S02]  /*e2a0*/  MOV R9, R186 ;  /* 0x000000ba00097202 */ /* 0x000fe40000000f00 */
[----:B------:R-:W-:Y:S01]  /*e2b0*/  MOV R15, R187 ;  /* 0x000000bb000f7202 */ /* 0x000fe20000000f00 */
[C---:B------:R-:W-:Y:S04]  /*e2c0*/  HMMA.16816.F32 R180, R200.reuse, R182, R16 ;  /* 0x000000b6c8b4723c */ /* 0x040fe80000001810 */
[----:B------:R-:W-:Y:S02]  /*e2d0*/  FADD.FTZ R8, R8, R65 ;  /* 0x0000004108087221 */ /* 0x000fe40000010000 */
[----:B------:R-:W-:Y:S02]  /*e2e0*/  FADD.FTZ R9, R9, R64 ;  /* 0x0000004009097221 */ /* 0x000fe40000010000 */
[-C--:B------:R-:W-:Y:S04]  /*e2f0*/  HMMA.16816.F32 R68, R200, R48.reuse, R68 ;  /* 0x00000030c844723c */ /* 0x080fe80000001844 */
[----:B------:R-:W-:Y:S02]  /*e300*/  FADD.FTZ R8, R10, R8 ;  /* 0x000000080a087221 */ /* 0x000fe40000010000 */
[----:B------:R-:W-:Y:S02]  /*e310*/  FADD.FTZ R9, R11, R9 ;  /* 0x000000090b097221 */ /* 0x000fe40000010000 */
[C---:B------:R-:W-:Y:S04]  /*e320*/  HMMA.16816.F32 R72, R196.reuse, R48, R72 ;  /* 0x00000030c448723c */ /* 0x040fe80000001848 */
[----:B------:R-:W-:Y:S01]  /*e330*/  FADD.FTZ R12, R160, R8 ;  /* 0x00000008a00c7221 */ /* 0x000fe20000010000 */
[----:B------:R-:W-:Y:S01]  /*e340*/  MOV R160, R164 ;  /* 0x000000a400a07202 */ /* 0x000fe20000000f00 */
[----:B------:R-:W-:Y:S02]  /*e350*/  FADD.FTZ R8, R188, R9 ;  /* 0x00000009bc087221 */ /* 0x000fe40000010000 */
[-C--:B------:R-:W-:Y:S04]  /*e360*/  HMMA.16816.F32 R76, R196, R50.reuse, R76 ;  /* 0x00000032c44c723c */ /* 0x080fe8000000184c */
[----:B------:R-:W-:Y:S02]  /*e370*/  FADD.FTZ R12, R189, R12 ;  /* 0x0000000cbd0c7221 */ /* 0x000fe40000010000 */
[----:B------:R-:W-:Y:S02]  /*e380*/  FADD.FTZ R11, R190, R8 ;  /* 0x00000008be0b7221 */ /* 0x000fe40000010000 */
[C---:B------:R-:W-:Y:S04]  /*e390*/  HMMA.16816.F32 R80, R200.reuse, R50, R80 ;  /* 0x00000032c850723c */ /* 0x040fe80000001850 */
[----:B------:R-:W-:Y:S02]  /*e3a0*/  FADD.FTZ R9, R191, R0 ;  /* 0x00000000bf097221 */ /* 0x000fe40000010000 */
[----:B------:R-:W-:Y:S02]  /*e3b0*/  FADD.FTZ R8, R221, R12 ;  /* 0x0000000cdd087221 */ /* 0x000fe40000010000 */
[-C--:B-1----:R-:W-:Y:S04]  /*e3c0*/  HMMA.16816.F32 R84, R200, R56.reuse, R84 ;  /* 0x00000038c854723c */ /* 0x082fe80000001854 */
[----:B------:R-:W-:Y:S02]  /*e3d0*/  FADD.FTZ R9, R192, R9 ;  /* 0x00000009c0097221 */ /* 0x000fe40000010000 */
[----:B------:R-:W-:Y:S02]  /*e3e0*/  FADD.FTZ R2, R15, R2 ;  /* 0x000000020f027221 */ /* 0x000fe40000010000 */
[C---:B------:R-:W-:Y:S04]  /*e3f0*/  HMMA.16816.F32 R88, R196.reuse, R56, R88 ;  /* 0x00000038c458723c */ /* 0x040fe80000001858 */
[----:B------:R-:W-:Y:S01]  /*e400*/  FADD.FTZ R2, R161, R2 ;  /* 0x00000002a1027221 */ /* 0x000fe20000010000 */
[----:B------:R-:W-:Y:S03]  /*e410*/  MOV R161, R163 ;  /* 0x000000a300a17202 */ /* 0x000fe60000000f00 */
[-C--:B------:R-:W-:Y:S04]  /*e420*/  HMMA.16816.F32 R92, R196, R58.reuse, R92 ;  /* 0x0000003ac45c723c */ /* 0x080fe8000000185c */
[----:B------:R-:W-:Y:S04]  /*e430*/  FADD.FTZ R2, R250, R2 ;  /* 0x00000002fa027221 */ /* 0x000fe80000010000 */
[C---:B------:R-:W-:Y:S04]  /*e440*/  HMMA.16816.F32 R96, R200.reuse, R58, R96 ;  /* 0x0000003ac860723c */ /* 0x040fe80000001860 */
[----:B------:R-:W-:Y:S02]  /*e450*/  FADD.FTZ R10, R249, R2 ;  /* 0x00000002f90a7221 */ /* 0x000fe40000010000 */
[----:B------:R-:W-:Y:S02]  /*e460*/  FADD.FTZ R2, R195, R11 ;  /* 0x0000000bc3027221 */ /* 0x000fe40000010000 */
[-C--:B--2---:R-:W-:Y:S04]  /*e470*/  HMMA.16816.F32 R100, R200, R44.reuse, R100 ;  /* 0x0000002cc864723c */ /* 0x084fe80000001864 */
[----:B------:R-:W-:Y:S02]  /*e480*/  FADD.FTZ R0, R193, R10 ;  /* 0x0000000ac1007221 */ /* 0x000fe40000010000 */
[----:B------:R-:W-:Y:S02]  /*e490*/  FADD.FTZ R10, R223, R8 ;  /* 0x00000008df0a7221 */ /* 0x000fe40000010000 */
[C---:B------:R-:W-:Y:S04]  /*e4a0*/  HMMA.16816.F32 R104, R196.reuse, R44, R104 ;  /* 0x0000002cc468723c */ /* 0x040fe80000001868 */
[----:B------:R-:W-:Y:S02]  /*e4b0*/  FADD.FTZ R8, R194, R0 ;  /* 0x00000000c2087221 */ /* 0x000fe40000010000 */
[----:B------:R-:W-:Y:S02]  /*e4c0*/  FADD.FTZ R2, R222, R2 ;  /* 0x00000002de027221 */ /* 0x000fe40000010000 */
[-C--:B------:R-:W-:Y:S04]  /*e4d0*/  HMMA.16816.F32 R108, R196, R46.reuse, R108 ;  /* 0x0000002ec46c723c */ /* 0x080fe8000000186c */
        /* <DEDUP_REMOVED lines=8> */
[C---:B------:R-:W-:Y:S08]  /*e560*/  HMMA.16816.F32 R120, R196.reuse, R40, R120 ;  /* 0x00000028c478723c */ /* 0x040ff00000001878 */
[-C--:B------:R-:W-:Y:S08]  /*e570*/  HMMA.16816.F32 R124, R196, R42.reuse, R124 ;  /* 0x0000002ac47c723c */ /* 0x080ff0000000187c */
        /* <DEDUP_REMOVED lines=9> */
[-C--:B---3--:R-:W-:Y:S08]  /*e610*/  HMMA.16816.F32 R188, R200, R4.reuse, R24 ;  /* 0x00000004c8bc723c */ /* 0x088ff00000001818 */
[C---:B------:R-:W-:Y:S07]  /*e620*/  HMMA.16816.F32 R192, R196.reuse, R4, R32 ;  /* 0x00000004c4c0723c */ /* 0x040fee0000001820 */
[----:B------:R-:W-:Y:S01]  /*e630*/  FADD.FTZ R4, R245, R10 ;  /* 0x0000000af5047221 */ /* 0x000fe20000010000 */
[-C--:B------:R-:W-:Y:S04]  /*e640*/  HMMA.16816.F32 R196, R196, R6.reuse, R36 ;  /* 0x00000006c4c4723c */ /* 0x080fe80000001824 */
[----:B------:R-:W-:Y:S02]  /*e650*/  FADD.FTZ R4, R247, R4 ;  /* 0x00000004f7047221 */ /* 0x000fe40000010000 */
[----:B------:R-:W-:Y:S02]  /*e660*/  FADD.FTZ R5, R219, R8 ;  /* 0x00000008db057221 */ /* 0x000fe40000010000 */
[----:B------:R-:W-:Y:S01]  /*e670*/  FADD.FTZ R4, R207, R4 ;  /* 0x00000004cf047221 */ /* 0x000fe20000010000 */
[----:B------:R-:W-:Y:S04]  /*e680*/  HMMA.16816.F32 R200, R200, R6, R28 ;  /* 0x00000006c8c8723c */ /* 0x000fe8000000181c */
[----:B------:R-:W-:Y:S02]  /*e690*/  FADD.FTZ R2, R218, R5 ;  /* 0x00000005da027221 */ /* 0x000fe40000010000 */
[----:B------:R-:W-:Y:S02]  /*e6a0*/  FADD.FTZ R10, R210, R4 ;  /* 0x00000004d20a7221 */ /* 0x000fe40000010000 */
[----:B------:R-:W-:Y:S04]  /*e6b0*/  FADD.FTZ R8, R205, R2 ;  /* 0x00000002cd087221 */ /* 0x000fe80000010000 */
[----:B------:R-:W-:Y:S01]  /*e6c0*/  FADD.FTZ R5, R166, R0 ;  /* 0x00000000a6057221 */ /* 0x000fe20000010000 */
[----:B------:R-:W-:Y:S01]  /*e6d0*/  MOV R166, R3 ;  /* 0x0000000300a67202 */ /* 0x000fe20000000f00 */
[----:B------:R-:W-:Y:S02]  /*e6e0*/  FADD.FTZ R2, R211, R9 ;  /* 0x00000009d3027221 */ /* 0x000fe40000010000 */
[----:B------:R-:W-:Y:S02]  /*e6f0*/  FADD.FTZ R6, R213, R10 ;  /* 0x0000000ad5067221 */ /* 0x000fe40000010000 */
[----:B------:R-:W-:Y:S02]  /*e700*/  FADD.FTZ R0, R204, R8 ;  /* 0x00000008cc007221 */ /* 0x000fe40000010000 */
[----:B------:R-:W-:Y:S02]  /*e710*/  FADD.FTZ R6, R215, R6 ;  /* 0x00000006d7067221 */ /* 0x000fe40000010000 */
[----:B------:R-:W-:Y:S01]  /*e720*/  FADD.FTZ R4, R165, R5 ;  /* 0x00000005a5047221 */ /* 0x000fe20000010000 */
[----:B------:R-:W-:Y:S01]  /*e730*/  MOV R165, R162 ;  /* 0x000000a200a57202 */ /* 0x000fe20000000f00 */
[----:B------:R-:W-:Y:S01]  /*e740*/  FADD.FTZ R5, R212, R2 ;  /* 0x00000002d4057221 */ /* 0x000fe20000010000 */
[----:B------:R1:W-:Y:S01]  /*e750*/  STL [R1], R6 ;  /* 0x0000000601007387 */ /* 0x0003e20000100800 */
[----:B------:R-:W-:Y:S02]  /*e760*/  FADD.FTZ R2, R67, R0 ;  /* 0x0000000043027221 */ /* 0x000fe40000010000 */
[----:B------:R-:W-:Y:S02]  /*e770*/  FADD.FTZ R0, R66, R4 ;  /* 0x0000000442007221 */ /* 0x000fe40000010000 */
[----:B------:R-:W-:Y:S02]  /*e780*/  FADD.FTZ R4, R214, R5 ;  /* 0x00000005d6047221 */ /* 0x000fe40000010000 */
[----:B------:R-:W-:Y:S02]  /*e790*/  FADD.FTZ R2, R208, R2 ;  /* 0x00000002d0027221 */ /* 0x000fe40000010000 */
[----:B------:R-:W-:Y:S01]  /*e7a0*/  FADD.FTZ R0, R209, R0 ;  /* 0x00000000d1007221 */ /* 0x000fe20000010000 */
[----:B------:R1:W-:Y:S04]  /*e7b0*/  STL [R1+0xc], R4 ;  /* 0x00000c0401007387 */ /* 0x0003e80000100800 */
[----:B------:R1:W-:Y:S04]  /*e7c0*/  STL [R1+0x10], R2 ;  /* 0x0000100201007387 */ /* 0x0003e80000100800 */
[----:B------:R1:W-:Y:S02]  /*e7d0*/  STL [R1+0x14], R0 ;  /* 0x0000140001007387 */ /* 0x0003e40000100800 */
[----:B-1----:R-:W-:-:S05]  /*e7e0*/  @P0 BRA `(.L_x_6) ;  /* 0xffffc8d000000947 */ /* 0x002fca000383ffff */
.L_x_5:
[----:B------:R-:W2:Y:S04]  /*e7f0*/  LDL.LU R5, [R1] ;  /* 0x0000000001057983 */ /* 0x000ea80000300800 */
[----:B------:R-:W3:Y:S04]  /*e800*/  LDL.LU R8, [R1+0xc] ;  /* 0x00000c0001087983 */ /* 0x000ee80000300800 */
[----:B------:R-:W4:Y:S04]  /*e810*/  LDL.LU R7, [R1+0x10] ;  /* 0x0000100001077983 */ /* 0x000f280000300800 */
[----:B------:R-:W4:Y:S01]  /*e820*/  LDL.LU R6, [R1+0x14] ;  /* 0x0000140001067983 */ /* 0x000f220000300800 */
[----:B------:R-:W-:Y:S01]  /*e830*/  ULDC.U8 UR4, c[0x0][0x329] ;  /* 0x0000ca4000047ab9 */ /* 0x000fe20000000000 */
[----:B------:R-:W-:Y:S01]  /*e840*/  BSSY B0, `(.L_x_9) ;  /* 0x00001a6000007945 */ /* 0x000fe20003800000 */
[----:B------:R-:W-:Y:S01]  /*e850*/  ISETP.NE.AND P0, PT, RZ, UR4, PT ;  /* 0x00000004ff007c0c */ /* 0x000fe2000bf05270 */
[----:B------:R-:W1:Y:S01]  /*e860*/  S2R R204, SR_TID.X ;  /* 0x0000000000cc7919 */ /* 0x000e620000002100 */
[----:B------:R-:W-:-:S02]  /*e870*/  ULDC.U8 UR5, c[0x0][0x328] ;  /* 0x0000ca0000057ab9 */ /* 0x000fc40000000000 */
[----:B------:R-:W-:-:S09]  /*e880*/  ISETP.NE.AND P3, PT, RZ, UR5, PT ;  /* 0x00000005ff007c0c */ /* 0x000fd2000bf65270 */
[----:B------:R-:W-:-:S05]  /*e890*/  @P0 MOV R167, c[0x0][0x210] ;  /* 0x0000840000a70a02 */ /* 0x000fca0000000f00 */
[----:B------:R-:W-:Y:S01]  /*e8a0*/  @P0 IMAD R167, R167, c[0x0][0x214], RZ ;  /* 0x00008500a7a70a24 */ /* 0x000fe200078e02ff */
[----:B-1----:R-:W-:-:S04]  /*e8b0*/  SHF.R.S32.HI R9, RZ, 0x1f, R204 ;  /* 0x0000001fff097819 */ /* 0x002fc800000114cc */
[----:B------:R-:W-:Y:S01]  /*e8c0*/  LEA.HI R18, R9, R204, RZ, 0x2 ;  /* 0x000000cc09127211 */ /* 0x000fe200078f10ff */
[----:B--2---:R-:W1:Y:S04]  /*e8d0*/  SHFL.BFLY PT, R2, R5, 0x2, 0x1f ;  /* 0x0c401f0005027f89 */ /* 0x004e6800000e0000 */
[----:B---3--:R-:W2:Y:S04]  /*e8e0*/  SHFL.BFLY PT, R0, R8, 0x2, 0x1f ;  /* 0x0c401f0008007f89 */ /* 0x008ea800000e0000 */
[----:B----4-:R-:W3:Y:S01]  /*e8f0*/  SHFL.BFLY PT, R4, R7, 0x2, 0x1f ;  /* 0x0c401f0007047f89 */ /* 0x010ee200000e0000 */
[----:B-1----:R-:W-:-:S03]  /*e900*/  FADD.FTZ R2, R2, R5 ;  /* 0x0000000502027221 */ /* 0x002fc60000010000 */
[----:B------:R-:W-:Y:S01]  /*e910*/  SHFL.BFLY PT, R5, R6, 0x2, 0x1f ;  /* 0x0c401f0006057f89 */ /* 0x000fe200000e0000 */
[----:B--2---:R-:W-:Y:S01]  /*e920*/  FADD.FTZ R0, R0, R8 ;  /* 0x0000000800007221 */ /* 0x004fe20000010000 */
[----:B------:R-:W-:Y:S02]  /*e930*/  SHF.R.S32.HI R8, RZ, 0x2, R18 ;  /* 0x00000002ff087819 */ /* 0x000fe40000011412 */
[----:B------:R-:W1:Y:S01]  /*e940*/  SHFL.BFLY PT, R160, R2, 0x1, 0x1f ;  /* 0x0c201f0002a07f89 */ /* 0x000e6200000e0000 */
[----:B---3--:R-:W-:-:S03]  /*e950*/  FADD.FTZ R4, R4, R7 ;  /* 0x0000000704047221 */ /* 0x008fc60000010000 */
[----:B------:R-:W2:Y:S04]  /*e960*/  SHFL.BFLY PT, R161, R0, 0x1, 0x1f ;  /* 0x0c201f0000a17f89 */ /* 0x000ea800000e0000 */
[----:B------:R-:W3:Y:S01]  /*e970*/  SHFL.BFLY PT, R7, R4, 0x1, 0x1f ;  /* 0x0c201f0004077f89 */ /* 0x000ee200000e0000 */
[----:B-1----:R-:W-:Y:S02]  /*e980*/  FADD.FTZ R160, R2, R160 ;  /* 0x000000a002a07221 */ /* 0x002fe40000010000 */
[----:B------:R-:W-:Y:S01]  /*e990*/  FADD.FTZ R2, R5, R6 ;  /* 0x0000000605027221 */ /* 0x000fe20000010000 */
[----:B------:R-:W-:Y:S01]  /*e9a0*/  SHF.R.S32.HI R5, RZ, 0x1f, R18 ;  /* 0x0000001fff057819 */ /* 0x000fe20000011412 */
[----:B--2---:R-:W-:Y:S01]  /*e9b0*/  FADD.FTZ R161, R0, R161 ;  /* 0x000000a100a17221 */ /* 0x004fe20000010000 */
[----:B------:R-:W-:-:S02]  /*e9c0*/  FSETP.NE.FTZ.AND P6, PT, R160, RZ, PT ;  /* 0x000000ffa000720b */ /* 0x000fc40003fd5000 */
[----:B------:R-:W1:Y:S01]  /*e9d0*/  SHFL.BFLY PT, R6, R2, 0x1, 0x1f ;  /* 0x0c201f0002067f89 */ /* 0x000e6200000e0000 */
[----:B------:R-:W-:Y:S01]  /*e9e0*/  MOV R0, 0x3f800000 ;  /* 0x3f80000000007802 */ /* 0x000fe20000000f00 */
[----:B---3--:R-:W-:Y:S01]  /*e9f0*/  FADD.FTZ R165, R4, R7 ;  /* 0x0000000704a57221 */ /* 0x008fe20000010000 */
[----:B------:R-:W-:Y:S02]  /*ea00*/  LEA.HI R5, R5, R8, RZ, 0x3 ;  /* 0x0000000805057211 */ /* 0x000fe400078f18ff */
[----:B------:R-:W-:Y:S02]  /*ea10*/  @!P0 MOV R7, c[0x0][0x214] ;  /* 0x0000850000078a02 */ /* 0x000fe40000000f00 */
[----:B------:R-:W-:Y:S02]  /*ea20*/  LOP3.LUT R18, R18, 0x3ffffffc, RZ, 0xc0, !PT ;  /* 0x3ffffffc12127812 */ /* 0x000fe400078ec0ff */
[----:B------:R-:W-:Y:S02]  /*ea30*/  @!P0 SEL R167, R7, c[0x0][0x234], !P3 ;  /* 0x00008d0007a78a07 */ /* 0x000fe40005800000 */
[----:B------:R-:W2:Y:S01]  /*ea40*/  @P6 MUFU.RCP R0, R160 ;  /* 0x000000a000006308 */ /* 0x000ea20000001000 */
[----:B------:R-:W-:-:S02]  /*ea50*/  IADD3 R18, -R18, R204, RZ ;  /* 0x000000cc12127210 */ /* 0x000fc40007ffe1ff */
[----:B------:R-:W-:Y:S02]  /*ea60*/  FSETP.NE.FTZ.AND P5, PT, R161, RZ, PT ;  /* 0x000000ffa100720b */ /* 0x000fe40003fb5000 */
[----:B------:R-:W-:Y:S02]  /*ea70*/  FSETP.NE.FTZ.AND P4, PT, R165, RZ, PT ;  /* 0x000000ffa500720b */ /* 0x000fe40003f95000 */
[----:B------:R-:W-:Y:S01]  /*ea80*/  MOV R4, 0x3f800000 ;  /* 0x3f80000000047802 */ /* 0x000fe20000000f00 */
[----:B-1----:R-:W-:Y:S01]  /*ea90*/  FADD.FTZ R166, R2, R6 ;  /* 0x0000000602a67221 */ /* 0x002fe20000010000 */
[----:B------:R-:W-:Y:S01]  /*eaa0*/  LOP3.LUT R2, R5, 0xfffffff8, RZ, 0xc0, !PT ;  /* 0xfffffff805027812 */ /* 0x000fe200078ec0ff */
[----:B--2---:R-:W-:-:S06]  /*eab0*/  FMUL.FTZ R172, R0, R172 ;  /* 0x000000ac00ac7220 */ /* 0x004fcc0000410000 */
[----:B------:R-:W1:Y:S01]  /*eac0*/  @P5 MUFU.RCP R4, R161 ;  /* 0x000000a100045308 */ /* 0x000e620000001000 */
[C---:B------:R-:W-:Y:S02]  /*ead0*/  FMUL.FTZ R7, R0.reuse, R173 ;  /* 0x000000ad00077220 */ /* 0x040fe40000410000 */
[C---:B------:R-:W-:Y:S02]  /*eae0*/  FMUL.FTZ R180, R0.reuse, R180 ;  /* 0x000000b400b47220 */ /* 0x040fe40000410000 */
[C---:B------:R-:W-:Y:S01]  /*eaf0*/  FMUL.FTZ R181, R0.reuse, R181 ;  /* 0x000000b500b57220 */ /* 0x040fe20000410000 */
[----:B------:R-:W-:Y:S01]  /*eb00*/  F2FP.PACK_AB R7, R7, R172 ;  /* 0x000000ac0707723e */ /* 0x000fe200000000ff */
[C---:B------:R-:W-:Y:S01]  /*eb10*/  FMUL.FTZ R13, R0.reuse, R68 ;  /* 0x00000044000d7220 */ /* 0x040fe20000410000 */
[----:B------:R-:W-:Y:S01]  /*eb20*/  MOV R68, 0x20 ;  /* 0x0000002000447802 */ /* 0x000fe20000000f00 */
[C---:B------:R-:W-:Y:S01]  /*eb30*/  FMUL.FTZ R10, R0.reuse, R69 ;  /* 0x00000045000a7220 */ /* 0x040fe20000410000 */
[----:B------:R-:W-:Y:S01]  /*eb40*/  LEA.HI R69, R9, R204, RZ, 0x5 ;  /* 0x000000cc09457211 */ /* 0x000fe200078f28ff */
[----:B------:R-:W-:-:S02]  /*eb50*/  FMUL.FTZ R80, R0, R80 ;  /* 0x0000005000507220 */ /* 0x000fc40000410000 */
[----:B------:R-:W-:Y:S01]  /*eb60*/  FMUL.FTZ R81, R0, R81 ;  /* 0x0000005100517220 */ /* 0x000fe20000410000 */
[----:B------:R-:W-:Y:S01]  /*eb70*/  F2FP.PACK_AB R10, R10, R13 ;  /* 0x0000000d0a0a723e */ /* 0x000fe200000000ff */
[C---:B------:R-:W-:Y:S01]  /*eb80*/  FMUL.FTZ R17, R0.reuse, R84 ;  /* 0x0000005400117220 */ /* 0x040fe20000410000 */
[----:B------:R-:W-:Y:S01]  /*eb90*/  SHF.R.S32.HI R84, RZ, 0x5, R69 ;  /* 0x00000005ff547819 */ /* 0x000fe20000011445 */
[C---:B------:R-:W-:Y:S01]  /*eba0*/  FMUL.FTZ R22, R0.reuse, R85 ;  /* 0x0000005500167220 */ /* 0x040fe20000410000 */
[----:B------:R-:W-:Y:S01]  /*ebb0*/  F2FP.PACK_AB R13, R81, R80 ;  /* 0x00000050510d723e */ /* 0x000fe200000000ff */
[----:B------:R-:W-:Y:S01]  /*ebc0*/  FMUL.FTZ R96, R0, R96 ;  /* 0x0000006000607220 */ /* 0x000fe20000410000 */
[----:B------:R-:W-:Y:S01]  /*ebd0*/  LEA R18, R84, R18, 0x9 ;  /* 0x0000001254127211 */ /* 0x000fe200078e48ff */
[----:B------:R-:W-:Y:S01]  /*ebe0*/  FMUL.FTZ R97, R0, R97 ;  /* 0x0000006100617220 */ /* 0x000fe20000410000 */
[----:B------:R-:W-:Y:S01]  /*ebf0*/  F2FP.PACK_AB R22, R22, R17 ;  /* 0x000000111616723e */ /* 0x000fe200000000ff */
[----:B------:R-:W-:-:S02]  /*ec00*/  FMUL.FTZ R100, R0, R100 ;  /* 0x0000006400647220 */ /* 0x000fc40000410000 */
[C---:B------:R-:W-:Y:S01]  /*ec10*/  FMUL.FTZ R64, R0.reuse, R101 ;  /* 0x0000006500407220 */ /* 0x040fe20000410000 */
[----:B------:R-:W-:Y:S01]  /*ec20*/  F2FP.PACK_AB R17, R97, R96 ;  /* 0x000000606111723e */ /* 0x000fe200000000ff */
[C---:B------:R-:W-:Y:S02]  /*ec30*/  FMUL.FTZ R112, R0.reuse, R112 ;  /* 0x0000007000707220 */ /* 0x040fe40000410000 */
[----:B------:R-:W-:Y:S01]  /*ec40*/  FMUL.FTZ R60, R0, R113 ;  /* 0x00000071003c7220 */ /* 0x000fe20000410000 */
[----:B------:R-:W-:Y:S01]  /*ec50*/  F2FP.PACK_AB R64, R64, R100 ;  /* 0x000000644040723e */ /* 0x000fe200000000ff */
[C---:B------:R-:W-:Y:S02]  /*ec60*/  FMUL.FTZ R116, R0.reuse, R116 ;  /* 0x0000007400747220 */ /* 0x040fe40000410000 */
[----:B------:R-:W-:Y:S01]  /*ec70*/  FMUL.FTZ R56, R0, R117 ;  /* 0x0000007500387220 */ /* 0x000fe20000410000 */
[----:B------:R-:W-:Y:S01]  /*ec80*/  F2FP.PACK_AB R60, R60, R112 ;  /* 0x000000703c3c723e */ /* 0x000fe200000000ff */
[----:B------:R-:W-:-:S02]  /*ec90*/  FMUL.FTZ R128, R0, R128 ;  /* 0x0000008000807220 */ /* 0x000fc40000410000 */
[----:B------:R-:W-:Y:S01]  /*eca0*/  FMUL.FTZ R52, R0, R129 ;  /* 0x0000008100347220 */ /* 0x000fe20000410000 */
        /* <DEDUP_REMOVED lines=18> */
[----:B------:R-:W-:Y:S01]  /*edd0*/  IADD3 R0, R8, -R2, RZ ;  /* 0x8000000208007210 */ /* 0x000fe20007ffe0ff */
[----:B-1----:R-:W-:Y:S01]  /*ede0*/  FMUL.FTZ R174, R4, R174 ;  /* 0x000000ae04ae7220 */ /* 0x002fe20000410000 */
[----:B------:R-:W-:Y:S01]  /*edf0*/  F2FP.PACK_AB R32, R32, R188 ;  /* 0x000000bc2020723e */ /* 0x000fe200000000ff */
[----:B------:R-:W-:Y:S01]  /*ee00*/  FMUL.FTZ R6, R4, R175 ;  /* 0x000000af04067220 */ /* 0x000fe20000410000 */
[----:B------:R-:W-:Y:S01]  /*ee10*/  SHF.L.U32 R2, R0, 0x6, RZ ;  /* 0x0000000600027819 */ /* 0x000fe200000006ff */
[----:B------:R-:W-:Y:S01]  /*ee20*/  FMUL.FTZ R182, R4, R182 ;  /* 0x000000b604b67220 */ /* 0x000fe20000410000 */
[----:B------:R-:W-:Y:S01]  /*ee30*/  LOP3.LUT R5, R0, 0x1, RZ, 0xc0, !PT ;  /* 0x0000000100057812 */ /* 0x000fe200078ec0ff */
[----:B------:R-:W-:Y:S01]  /*ee40*/  FMUL.FTZ R183, R4, R183 ;  /* 0x000000b704b77220 */ /* 0x000fe20000410000 */
[----:B------:R-:W-:Y:S01]  /*ee50*/  LOP3.LUT R2, R2, 0x1c0, RZ, 0xc0, !PT ;  /* 0x000001c002027812 */ /* 0x000fe200078ec0ff */
[C---:B------:R-:W-:Y:S01]  /*ee60*/  FMUL.FTZ R70, R4.reuse, R70 ;  /* 0x0000004604467220 */ /* 0x040fe20000410000 */
[----:B------:R-:W-:Y:S01]  /*ee70*/  ISETP.NE.U32.AND P1, PT, R5, 0x1, PT ;  /* 0x000000010500780c */ /* 0x000fe20003f25070 */
[----:B------:R-:W-:Y:S01]  /*ee80*/  FMUL.FTZ R9, R4, R71 ;  /* 0x0000004704097220 */ /* 0x000fe20000410000 */
[----:B------:R-:W-:Y:S01]  /*ee90*/  LEA.HI R2, R2, R2, RZ, 0x1d ;  /* 0x0000000202027211 */ /* 0x000fe200078fe8ff */
[----:B------:R-:W-:Y:S01]  /*eea0*/  FMUL.FTZ R82, R4, R82 ;  /* 0x0000005204527220 */ /* 0x000fe20000410000 */
[----:B------:R-:W-:Y:S01]  /*eeb0*/  F2FP.PACK_AB R6, R6, R174 ;  /* 0x000000ae0606723e */ /* 0x000fe200000000ff */
[----:B------:R-:W-:Y:S01]  /*eec0*/  FMUL.FTZ R12, R4, R83 ;  /* 0x00000053040c7220 */ /* 0x000fe20000410000 */
[----:B------:R-:W-:Y:S01]  /*eed0*/  LEA R18, R18, R2, 0x1 ;  /* 0x0000000212127211 */ /* 0x000fe200078e08ff */
[C---:B------:R-:W-:Y:S01]  /*eee0*/  FMUL.FTZ R86, R4.reuse, R86 ;  /* 0x0000005604567220 */ /* 0x040fe20000410000 */
[----:B------:R-:W-:Y:S01]  /*eef0*/  MOV R2, 0x3f800000 ;  /* 0x3f80000000027802 */ /* 0x000fe20000000f00 */
[----:B------:R-:W-:Y:S01]  /*ef00*/  FMUL.FTZ R21, R4, R87 ;  /* 0x0000005704157220 */ /* 0x000fe20000410000 */
[----:B------:R-:W-:Y:S01]  /*ef10*/  SHF.L.U32 R18, R18, 0x1, RZ ;  /* 0x0000000112127819 */ /* 0x000fe200000006ff */
[C---:B------:R-:W-:Y:S01]  /*ef20*/  FMUL.FTZ R98, R4.reuse, R98 ;  /* 0x0000006204627220 */ /* 0x040fe20000410000 */
[----:B------:R-:W-:Y:S01]  /*ef30*/  F2FP.PACK_AB R9, R9, R70 ;  /* 0x000000460909723e */ /* 0x000fe200000000ff */
[----:B------:R-:W-:Y:S01]  /*ef40*/  FMUL.FTZ R16, R4, R99 ;  /* 0x0000006304107220 */ /* 0x000fe20000410000 */
[C---:B------:R-:W-:Y:S01]  /*ef50*/  IADD3 R20, R18.reuse, -0x10, RZ ;  /* 0xfffffff012147810 */ /* 0x040fe20007ffe0ff */
[----:B------:R-:W1:Y:S01]  /*ef60*/  @P4 MUFU.RCP R2, R165 ;  /* 0x000000a500024308 */ /* 0x000e620000001000 */
[----:B------:R-:W-:Y:S01]  /*ef70*/  @P1 IADD3 R20, R18, 0x10, RZ ;  /* 0x0000001012141810 */ /* 0x000fe20007ffe0ff */
[----:B------:R-:W-:Y:S01]  /*ef80*/  FMUL.FTZ R102, R4, R102 ;  /* 0x0000006604667220 */ /* 0x000fe20000410000 */
[----:B------:R-:W-:Y:S01]  /*ef90*/  R2P PR, R0, 0x6 ;  /* 0x0000000600007804 */ /* 0x000fe20000000000 */
[C---:B------:R-:W-:Y:S01]  /*efa0*/  FMUL.FTZ R63, R4.reuse, R103 ;  /* 0x00000067043f7220 */ /* 0x040fe20000410000 */
[----:B------:R-:W-:Y:S01]  /*efb0*/  MOV R0, 0x3f800000 ;  /* 0x3f80000000007802 */ /* 0x000fe20000000f00 */
[----:B------:R-:W-:Y:S01]  /*efc0*/  FMUL.FTZ R114, R4, R114 ;  /* 0x0000007204727220 */ /* 0x000fe20000410000 */
[----:B------:R2:W-:Y:S01]  /*efd0*/  STS [R18], R7 ;  /* 0x0000000712007388 */ /* 0x0005e20000000800 */
[----:B------:R-:W-:Y:S01]  /*efe0*/  SEL R68, R68, 0xffffffe0, !P1 ;  /* 0xffffffe044447807 */ /* 0x000fe20004800000 */
[----:B------:R-:W-:Y:S01]  /*eff0*/  FMUL.FTZ R59, R4, R115 ;  /* 0x00000073043b7220 */ /* 0x000fe20000410000 */
[----:B------:R-:W-:Y:S01]  /*f000*/  FSETP.NE.FTZ.AND P1, PT, R166, RZ, PT ;  /* 0x000000ffa600720b */ /* 0x000fe20003f35000 */
[C---:B------:R-:W-:Y:S01]  /*f010*/  FMUL.FTZ R118, R4.reuse, R118 ;  /* 0x0000007604767220 */ /* 0x040fe20000410000 */
[----:B------:R-:W-:Y:S01]  /*f020*/  STS [R18+0x400], R6 ;  /* 0x0004000612007388 */ /* 0x000fe20000000800 */
[----:B------:R-:W-:Y:S01]  /*f030*/  FMUL.FTZ R55, R4, R119 ;  /* 0x0000007704377220 */ /* 0x000fe20000410000 */
[----:B------:R-:W-:Y:S01]  /*f040*/  F2FP.PACK_AB R12, R12, R82 ;  /* 0x000000520c0c723e */ /* 0x000fe200000000ff */
[----:B------:R-:W-:Y:S01]  /*f050*/  FMUL.FTZ R130, R4, R130 ;  /* 0x0000008204827220 */ /* 0x000fe20000410000 */
[----:B------:R-:W-:Y:S01]  /*f060*/  F2FP.PACK_AB R21, R21, R86 ;  /* 0x000000561515723e */ /* 0x000fe200000000ff */
[----:B-1----:R-:W-:Y:S01]  /*f070*/  FMUL.FTZ R168, R2, R168 ;  /* 0x000000a802a87220 */ /* 0x002fe20000410000 */
[----:B------:R-:W-:Y:S01]  /*f080*/  F2FP.PACK_AB R16, R16, R98 ;  /* 0x000000621010723e */ /* 0x000fe200000000ff */
[----:B------:R-:W-:Y:S01]  /*f090*/  FMUL.FTZ R5, R2, R169 ;  /* 0x000000a902057220 */ /* 0x000fe20000410000 */
[----:B------:R-:W-:Y:S01]  /*f0a0*/  F2FP.PACK_AB R63, R63, R102 ;  /* 0x000000663f3f723e */ /* 0x000fe200000000ff */
[C---:B------:R-:W-:Y:S01]  /*f0b0*/  FMUL.FTZ R51, R4.reuse, R131 ;  /* 0x0000008304337220 */ /* 0x040fe20000410000 */
[----:B------:R-:W-:Y:S01]  /*f0c0*/  F2FP.PACK_AB R59, R59, R114 ;  /* 0x000000723b3b723e */ /* 0x000fe200000000ff */
[----:B------:R-:W1:Y:S01]  /*f0d0*/  @P1 MUFU.RCP R0, R166 ;  /* 0x000000a600001308 */ /* 0x000e620000001000 */
[C---:B------:R-:W-:Y:S01]  /*f0e0*/  FMUL.FTZ R134, R4.reuse, R134 ;  /* 0x0000008604867220 */ /* 0x040fe20000410000 */
[----:B------:R-:W-:Y:S01]  /*f0f0*/  F2FP.PACK_AB R5, R5, R168 ;  /* 0x000000a80505723e */ /* 0x000fe200000000ff */
[C---:B------:R-:W-:Y:S01]  /*f100*/  FMUL.FTZ R47, R4.reuse, R135 ;  /* 0x00000087042f7220 */ /* 0x040fe20000410000 */
[----:B------:R-:W-:Y:S01]  /*f110*/  F2FP.PACK_AB R55, R55, R118 ;  /* 0x000000763737723e */ /* 0x000fe200000000ff */
[C---:B------:R-:W-:Y:S01]  /*f120*/  FMUL.FTZ R146, R4.reuse, R146 ;  /* 0x0000009204927220 */ /* 0x040fe20000410000 */
[----:B------:R-:W-:Y:S01]  /*f130*/  F2FP.PACK_AB R51, R51, R130 ;  /* 0x000000823333723e */ /* 0x000fe200000000ff */
[C---:B------:R-:W-:Y:S01]  /*f140*/  FMUL.FTZ R43, R4.reuse, R147 ;  /* 0x00000093042b7220 */ /* 0x040fe20000410000 */
[----:B------:R-:W-:Y:S01]  /*f150*/  F2FP.PACK_AB R47, R47, R134 ;  /* 0x000000862f2f723e */ /* 0x000fe200000000ff */
[----:B------:R-:W-:Y:S01]  /*f160*/  FMUL.FTZ R186, R4, R186 ;  /* 0x000000ba04ba7220 */ /* 0x000fe20000410000 */
[----:B--2---:R-:W-:Y:S01]  /*f170*/  IADD3 R7, R68, R20, RZ ;  /* 0x0000001444077210 */ /* 0x004fe20007ffe0ff */
[C---:B------:R-:W-:Y:S01]  /*f180*/  FMUL.FTZ R39, R4.reuse, R187 ;  /* 0x000000bb04277220 */ /* 0x040fe20000410000 */
[----:B------:R-:W-:Y:S01]  /*f190*/  F2FP.PACK_AB R43, R43, R146 ;  /* 0x000000922b2b723e */ /* 0x000fe200000000ff */
[----:B------:R-:W-:Y:S01]  /*f1a0*/  FMUL.FTZ R158, R4, R158 ;  /* 0x0000009e049e7220 */ /* 0x000fe20000410000 */
[----:B------:R-:W-:Y:S01]  /*f1b0*/  F2FP.PACK_AB R28, R28, R200 ;  /* 0x000000c81c1c723e */ /* 0x000fe200000000ff */
[C---:B------:R-:W-:Y:S01]  /*f1c0*/  FMUL.FTZ R35, R4.reuse, R159 ;  /* 0x0000009f04237220 */ /* 0x040fe20000410000 */
[----:B------:R-:W-:Y:S01]  /*f1d0*/  F2FP.PACK_AB R39, R39, R186 ;  /* 0x000000ba2727723e */ /* 0x000fe200000000ff */
[C---:B------:R-:W-:Y:S01]  /*f1e0*/  FMUL.FTZ R190, R4.reuse, R190 ;  /* 0x000000be04be7220 */ /* 0x040fe20000410000 */
[----:B------:R-:W-:Y:S01]  /*f1f0*/  ISETP.NE.OR P3, PT, RZ, UR4, !P3 ;  /* 0x00000004ff007c0c */ /* 0x000fe2000df65670 */
[C---:B------:R-:W-:Y:S01]  /*f200*/  FMUL.FTZ R31, R4.reuse, R191 ;  /* 0x000000bf041f7220 */ /* 0x040fe20000410000 */
[----:B------:R-:W-:Y:S01]  /*f210*/  F2FP.PACK_AB R35, R35, R158 ;  /* 0x0000009e2323723e */ /* 0x000fe200000000ff */
[----:B------:R-:W-:-:S02]  /*f220*/  FMUL.FTZ R202, R4, R202 ;  /* 0x000000ca04ca7220 */ /* 0x000fc40000410000 */
[----:B------:R-:W-:Y:S01]  /*f230*/  FMUL.FTZ R27, R4, R203 ;  /* 0x000000cb041b7220 */ /* 0x000fe20000410000 */
[----:B------:R-:W-:Y:S01]  /*f240*/  F2FP.PACK_AB R31, R31, R190 ;  /* 0x000000be1f1f723e */ /* 0x000fe200000000ff */
[C---:B------:R-:W-:Y:S02]  /*f250*/  FMUL.FTZ R176, R2.reuse, R176 ;  /* 0x000000b002b07220 */ /* 0x040fe40000410000 */
[C---:B------:R-:W-:Y:S01]  /*f260*/  FMUL.FTZ R8, R2.reuse, R177 ;  /* 0x000000b102087220 */ /* 0x040fe20000410000 */
        /* <DEDUP_REMOVED lines=11> */
[C---:B------:R-:W-:Y:S01]  /*f320*/  FMUL.FTZ R66, R2.reuse, R93 ;  /* 0x0000005d02427220 */ /* 0x040fe20000410000 */
        /* <DEDUP_REMOVED lines=31> */
[----:B-1----:R-:W-:Y:S01]  /*f520*/  FMUL.FTZ R171, R0, R171 ;  /* 0x000000ab00ab7220 */ /* 0x002fe20000410000 */
[----:B------:R-:W-:Y:S01]  /*f530*/  F2FP.PACK_AB R30, R30, R192 ;  /* 0x000000c01e1e723e */ /* 0x000fe200000000ff */
[----:B------:R-:W-:Y:S01]  /*f540*/  FMUL.FTZ R4, R0, R170 ;  /* 0x000000aa00047220 */ /* 0x000fe20000410000 */
[----:B------:R-:W-:Y:S01]  /*f550*/  F2FP.PACK_AB R26, R26, R196 ;  /* 0x000000c41a1a723e */ /* 0x000fe200000000ff */
[C---:B------:R-:W-:Y:S01]  /*f560*/  FMUL.FTZ R179, R0.reuse, R179 ;  /* 0x000000b300b37220 */ /* 0x040fe20000410000 */
[----:B------:R-:W-:Y:S01]  /*f570*/  STS [R20], R2 ;  /* 0x0000000214007388 */ /* 0x000fe20000000800 */
[C---:B------:R-:W-:Y:S01]  /*f580*/  FMUL.FTZ R11, R0.reuse, R178 ;  /* 0x000000b2000b7220 */ /* 0x040fe20000410000 */
[----:B------:R-:W-:Y:S01]  /*f590*/  F2FP.PACK_AB R4, R171, R4 ;  /* 0x00000004ab04723e */ /* 0x000fe200000000ff */
[----:B------:R-:W-:-:S02]  /*f5a0*/  FMUL.FTZ R75, R0, R75 ;  /* 0x0000004b004b7220 */ /* 0x000fc40000410000 */
[C---:B-----5:R-:W-:Y:S01]  /*f5b0*/  FMUL.FTZ R15, R0.reuse, R74 ;  /* 0x0000004a000f7220 */ /* 0x060fe20000410000 */
[----:B------:R-:W-:Y:S01]  /*f5c0*/  F2FP.PACK_AB R11, R179, R11 ;  /* 0x0000000bb30b723e */ /* 0x000fe200000000ff */
[C---:B------:R-:W-:Y:S02]  /*f5d0*/  FMUL.FTZ R79, R0.reuse, R79 ;  /* 0x0000004f004f7220 */ /* 0x040fe40000410000 */
[C---:B------:R-:W-:Y:S01]  /*f5e0*/  FMUL.FTZ R23, R0.reuse, R78 ;  /* 0x0000004e00177220 */ /* 0x040fe20000410000 */
[----:B------:R-:W-:Y:S01]  /*f5f0*/  F2FP.PACK_AB R15, R75, R15 ;  /* 0x0000000f4b0f723e */ /* 0x000fe200000000ff */
[C---:B------:R-:W-:Y:S02]  /*f600*/  FMUL.FTZ R91, R0.reuse, R91 ;  /* 0x0000005b005b7220 */ /* 0x040fe40000410000 */
[C---:B------:R-:W-:Y:S01]  /*f610*/  FMUL.FTZ R25, R0.reuse, R90 ;  /* 0x0000005a00197220 */ /* 0x040fe20000410000 */
[----:B------:R-:W-:Y:S01]  /*f620*/  F2FP.PACK_AB R23, R79, R23 ;  /* 0x000000174f17723e */ /* 0x000fe200000000ff */
[----:B------:R-:W-:-:S02]  /*f630*/  FMUL.FTZ R95, R0, R95 ;  /* 0x0000005f005f7220 */ /* 0x000fc40000410000 */
[C---:B------:R-:W-:Y:S01]  /*f640*/  FMUL.FTZ R65, R0.reuse, R94 ;  /* 0x0000005e00417220 */ /* 0x040fe20000410000 */
        /* <DEDUP_REMOVED lines=29> */
[----:B------:R-:W-:Y:S01]  /*f820*/  FMUL.FTZ R67, R0, R198 ;  /* 0x000000c600437220 */ /* 0x000fe20000410000 */
[----:B------:R-:W-:Y:S02]  /*f830*/  F2FP.PACK_AB R0, R183, R182 ;  /* 0x000000b6b700723e */ /* 0x000fe400000000ff */
[----:B------:R-:W-:Y:S02]  /*f840*/  F2FP.PACK_AB R29, R195, R29 ;  /* 0x0000001dc31d723e */ /* 0x000fe400000000ff */
[----:B------:R-:W-:Y:S01]  /*f850*/  F2FP.PACK_AB R67, R199, R67 ;  /* 0x00000043c743723e */ /* 0x000fe200000000ff */
[----:B------:R1:W-:Y:S04]  /*f860*/  STS [R20+0x400], R0 ;  /* 0x0004000014007388 */ /* 0x0003e80000000800 */
[----:B------:R2:W-:Y:S04]  /*f870*/  STS [R18+0x2000], R5 ;  /* 0x0020000512007388 */ /* 0x0005e80000000800 */
[----:B------:R3:W-:Y:S04]  /*f880*/  STS [R18+0x2400], R4 ;  /* 0x0024000412007388 */ /* 0x0007e80000000800 */
[----:B------:R4:W-:Y:S04]  /*f890*/  STS [R20+0x2000], R8 ;  /* 0x0020000814007388 */ /* 0x0009e80000000800 */
[----:B------:R4:W-:Y:S01]  /*f8a0*/  STS [R20+0x2400], R11 ;  /* 0x0024000b14007388 */ /* 0x0009e20000000800 */
[----:B-1----:R-:W-:-:S02]  /*f8b0*/  IADD3 R0, R18, R68, RZ ;  /* 0x0000004412007210 */ /* 0x002fc40007ffe0ff */
[----:B--2---:R-:W-:-:S03]  /*f8c0*/  MOV R5, 0x40 ;  /* 0x0000004000057802 */ /* 0x004fc60000000f00 */
[----:B------:R1:W-:Y:S01]  /*f8d0*/  STS [R0], R10 ;  /* 0x0000000a00007388 */ /* 0x0003e20000000800 */
[----:B------:R-:W-:-:S03]  /*f8e0*/  SEL R5, R5, 0xffffffc0, !P2 ;  /* 0xffffffc005057807 */ /* 0x000fc60005000000 */
[----:B------:R2:W-:Y:S01]  /*f8f0*/  STS [R0+0x400], R9 ;  /* 0x0004000900007388 */ /* 0x0005e20000000800 */
[----:B---3--:R-:W-:-:S03]  /*f900*/  IADD3 R4, R18, R5, RZ ;  /* 0x0000000512047210 */ /* 0x008fc60007ffe0ff */
[----:B------:R-:W-:Y:S01]  /*f910*/  STS [R7], R13 ;  /* 0x0000000d07007388 */ /* 0x000fe20000000800 */
[----:B------:R-:W-:Y:S01]  /*f920*/  IADD3 R6, R5, R20, RZ ;  /* 0x0000001405067210 */ /* 0x000fe20007ffe0ff */
[----:B----4-:R-:W-:Y:S01]  /*f930*/  @P6 MUFU.LG2 R8, R160 ;  /* 0x000000a000086308 */ /* 0x010fe20000000c00 */
[-C--:B------:R-:W-:Y:S01]  /*f940*/  IADD3 R2, R0, R5.reuse, RZ ;  /* 0x0000000500027210 */ /* 0x080fe20007ffe0ff */
[----:B------:R-:W-:Y:S01]  /*f950*/  STS [R7+0x400], R12 ;  /* 0x0004000c07007388 */ /* 0x000fe20000000800 */
[----:B------:R-:W-:-:S03]  /*f960*/  IADD3 R5, R7, R5, RZ ;  /* 0x0000000507057210 */ /* 0x000fc60007ffe0ff */
[----:B------:R3:W-:Y:S02]  /*f970*/  STS [R0+0x2000], R14 ;  /* 0x0020000e00007388 */ /* 0x0007e40000000800 */
[----:B------:R-:W-:Y:S02]  /*f980*/  @P4 MUFU.LG2 R11, R165 ;  /* 0x000000a5000b4308 */ /* 0x000fe40000000c00 */
[----:B------:R4:W-:Y:S04]  /*f990*/  STS [R0+0x2400], R15 ;  /* 0x0024000f00007388 */ /* 0x0009e80000000800 */
[----:B------:R-:W-:Y:S02]  /*f9a0*/  STS [R7+0x2000], R24 ;  /* 0x0020001807007388 */ /* 0x000fe40000000800 */
[----:B-1----:R-:W-:Y:S02]  /*f9b0*/  @P1 MUFU.LG2 R10, R166 ;  /* 0x000000a6000a1308 */ /* 0x002fe40000000c00 */
[----:B------:R-:W-:Y:S04]  /*f9c0*/  STS [R7+0x2400], R23 ;  /* 0x0024001707007388 */ /* 0x000fe80000000800 */
[----:B------:R-:W-:Y:S02]  /*f9d0*/  STS [R4], R22 ;  /* 0x0000001604007388 */ /* 0x000fe40000000800 */
[----:B--2---:R-:W1:Y:S02]  /*f9e0*/  @P5 MUFU.LG2 R9, R161 ;  /* 0x000000a100095308 */ /* 0x004e640000000c00 */
[----:B------:R-:W-:Y:S04]  /*f9f0*/  STS [R4+0x400], R21 ;  /* 0x0004001504007388 */ /* 0x000fe80000000800 */
[----:B------:R2:W-:Y:S01]  /*fa00*/  STS [R6], R17 ;  /* 0x0000001106007388 */ /* 0x0005e20000000800 */
[----:B---3--:R-:W-:-:S03]  /*fa10*/  MOV R14, 0x7f800000 ;  /* 0x7f800000000e7802 */ /* 0x008fc60000000f00 */
[----:B------:R3:W-:Y:S01]  /*fa20*/  STS [R6+0x400], R16 ;  /* 0x0004001006007388 */ /* 0x0007e20000000800 */
[----:B----4-:R-:W-:-:S03]  /*fa30*/  MOV R15, 0x7f800000 ;  /* 0x7f800000000f7802 */ /* 0x010fc60000000f00 */
[----:B------:R-:W-:Y:S01]  /*fa40*/  STS [R4+0x2000], R19 ;  /* 0x0020001304007388 */ /* 0x000fe20000000800 */
[----:B-1----:R-:W-:-:S03]  /*fa50*/  @P5 FMUL.FTZ R9, R9, 0.69314718246459960938 ;  /* 0x3f31721809095820 */ /* 0x002fc60000410000 */
[----:B------:R-:W-:Y:S04]  /*fa60*/  STS [R4+0x2400], R25 ;  /* 0x0024001904007388 */ /* 0x000fe80000000800 */
[----:B------:R-:W-:Y:S04]  /*fa70*/  STS [R6+0x2000], R66 ;  /* 0x0020004206007388 */ /* 0x000fe80000000800 */
[----:B------:R-:W-:Y:S04]  /*fa80*/  STS [R6+0x2400], R65 ;  /* 0x0024004106007388 */ /* 0x000fe80000000800 */
[----:B------:R-:W-:Y:S01]  /*fa90*/  STS [R2], R64 ;  /* 0x0000004002007388 */ /* 0x000fe20000000800 */
[----:B--2---:R-:W-:-:S03]  /*faa0*/  MOV R17, 0x7f800000 ;  /* 0x7f80000000117802 */ /* 0x004fc60000000f00 */
[----:B------:R-:W-:Y:S01]  /*fab0*/  STS [R2+0x400], R63 ;  /* 0x0004003f02007388 */ /* 0x000fe20000000800 */
[----:B---3--:R-:W-:Y:S01]  /*fac0*/  MOV R16, 0x7f800000 ;  /* 0x7f80000000107802 */ /* 0x008fe20000000f00 */
[----:B------:R-:W-:Y:S02]  /*fad0*/  @P5 FFMA.FTZ R16, R163, c[0x0][0x238], R9 ;  /* 0x00008e00a3105a23 */ /* 0x000fe40000010009 */
[----:B------:R-:W-:Y:S04]  /*fae0*/  STS [R5], R60 ;  /* 0x0000003c05007388 */ /* 0x000fe80000000800 */
[----:B------:R-:W-:Y:S04]  /*faf0*/  STS [R5+0x400], R59 ;  /* 0x0004003b05007388 */ /* 0x000fe80000000800 */
        /* <DEDUP_REMOVED lines=17> */
[----:B------:R1:W-:Y:S04]  /*fc10*/  STS [R0+0x6400], R45 ;  /* 0x0064002d00007388 */ /* 0x0003e80000000800 */
[----:B------:R-:W-:Y:S04]  /*fc20*/  STS [R7+0x6000], R42 ;  /* 0x0060002a07007388 */ /* 0x000fe80000000800 */
[----:B------:R-:W-:Y:S04]  /*fc30*/  STS [R7+0x6400], R41 ;  /* 0x0064002907007388 */ /* 0x000fe80000000800 */
[----:B------:R-:W-:Y:S04]  /*fc40*/  STS [R4+0x4000], R40 ;  /* 0x0040002804007388 */ /* 0x000fe80000000800 */
[----:B------:R-:W-:Y:S04]  /*fc50*/  STS [R4+0x4400], R39 ;  /* 0x0044002704007388 */ /* 0x000fe80000000800 */
[----:B------:R-:W-:Y:S04]  /*fc60*/  STS [R6+0x4000], R36 ;  /* 0x0040002406007388 */ /* 0x000fe80000000800 */
[----:B------:R-:W-:Y:S01]  /*fc70*/  STS [R6+0x4400], R35 ;  /* 0x0044002306007388 */ /* 0x000fe20000000800 */
[----:B-1----:R-:W-:Y:S01]  /*fc80*/  @P0 MOV R0, 0x1 ;  /* 0x0000000100000802 */ /* 0x002fe20000000f00 */
[----:B------:R-:W-:-:S02]  /*fc90*/  @!P0 IMAD R0, R167, c[0x0][0x1c0], RZ ;  /* 0x00007000a7008a24 */ /* 0x000fc400078e02ff */
        /* <DEDUP_REMOVED lines=9> */
[----:B------:R2:W-:Y:S01]  /*fd30*/  STS [R2+0x6400], R29 ;  /* 0x0064001d02007388 */ /* 0x0005e20000000800 */
[----:B-1----:R-:W-:-:S02]  /*fd40*/  @P0 MOV R6, c[0x0][0x210] ;  /* 0x0000840000060a02 */ /* 0x002fc40000000f00 */
[----:B------:R-:W-:Y:S01]  /*fd50*/  @!P0 MOV R6, 0x1 ;  /* 0x0000000100068802 */ /* 0x000fe20000000f00 */
[----:B------:R-:W-:Y:S04]  /*fd60*/  STS [R5+0x6000], R26 ;  /* 0x0060001a05007388 */ /* 0x000fe80000000800 */
[----:B------:R1:W-:Y:S04]  /*fd70*/  STS [R5+0x6400], R67 ;  /* 0x0064004305007388 */ /* 0x0003e80000000800 */
[----:B------:R-:W-:Y:S06]  /*fd80*/  BAR.SYNC.DEFER_BLOCKING 0x0 ;  /* 0x0000000000007b1d */ /* 0x000fec0000010000 */
[----:B------:R-:W3:Y:S04]  /*fd90*/  S2R R18, SR_CTAID.Y ;  /* 0x0000000000127919 */ /* 0x000ee80000002600 */
[----:B------:R-:W4:Y:S01]  /*fda0*/  S2R R13, SR_CTAID.X ;  /* 0x00000000000d7919 */ /* 0x000f220000002500 */
[----:B--2---:R-:W-:-:S03]  /*fdb0*/  LOP3.LUT R2, R69, 0xffffffe0, RZ, 0xc0, !PT ;  /* 0xffffffe045027812 */ /* 0x004fc600078ec0ff */
[----:B------:R-:W2:Y:S01]  /*fdc0*/  S2R R19, SR_CTAID.Z ;  /* 0x0000000000137919 */ /* 0x000ea20000002700 */
[----:B------:R-:W-:Y:S01]  /*fdd0*/  IADD3 R7, -R2, R204, RZ ;  /* 0x000000cc02077210 */ /* 0x000fe20007ffe1ff */
[----:B------:R-:W-:-:S03]  /*fde0*/  @P6 FMUL.FTZ R2, R8, 0.69314718246459960938 ;  /* 0x3f31721808026820 */ /* 0x000fc60000410000 */
[----:B------:R-:W-:Y:S01]  /*fdf0*/  LOP3.LUT P0, RZ, R7, 0x3, RZ, 0xc0, !PT ;  /* 0x0000000307ff7812 */ /* 0x000fe2000780c0ff */
[----:B-1----:R-:W-:Y:S01]  /*fe00*/  CS2R R4, SRZ ;  /* 0x0000000000047805 */ /* 0x002fe2000001ff00 */
[----:B------:R-:W-:Y:S01]  /*fe10*/  @P6 FFMA.FTZ R17, R164, c[0x0][0x238], R2 ;  /* 0x00008e00a4116a23 */ /* 0x000fe20000010002 */
[----:B------:R1:W1:Y:S01]  /*fe20*/  LDS.128 R20, [R243] ;  /* 0x00000000f3147984 */ /* 0x0002620000000c00 */
[----:B------:R-:W-:-:S03]  /*fe30*/  @P1 FMUL.FTZ R7, R10, 0.69314718246459960938 ;  /* 0x3f3172180a071820 */ /* 0x000fc60000410000 */
[----:B------:R1:W1:Y:S01]  /*fe40*/  LDS.128 R28, [R243+0x800] ;  /* 0x00080000f31c7984 */ /* 0x0002620000000c00 */
[----:B------:R-:W-:Y:S02]  /*fe50*/  @P1 FFMA.FTZ R15, R3, c[0x0][0x238], R7 ;  /* 0x00008e00030f1a23 */ /* 0x000fe40000010007 */
[C---:B---3--:R-:W-:Y:S01]  /*fe60*/  IMAD R0, R18.reuse, R0, RZ ;  /* 0x0000000012007224 */ /* 0x048fe200078e02ff */
[----:B------:R3:W1:Y:S01]  /*fe70*/  LDS.128 R36, [R243+0x1000] ;  /* 0x00100000f3247984 */ /* 0x0006620000000c00 */
[----:B------:R-:W-:-:S03]  /*fe80*/  @!P3 IMAD R12, R18, c[0x0][0x214], RZ ;  /* 0x00008500120cba24 */ /* 0x000fc600078e02ff */
[----:B------:R3:W1:Y:S01]  /*fe90*/  LDS.128 R44, [R243+0x1800] ;  /* 0x00180000f32c7984 */ /* 0x0006620000000c00 */
[----:B------:R-:W-:Y:S01]  /*fea0*/  SEL R8, R0, RZ, P3 ;  /* 0x000000ff00087207 */ /* 0x000fe20001800000 */
[----:B----4-:R-:W-:Y:S01]  /*feb0*/  IMAD R0, R13, R6, RZ ;  /* 0x000000060d007224 */ /* 0x010fe200078e02ff */
[----:B------:R-:W-:Y:S01]  /*fec0*/  @!P3 MOV R4, R12 ;  /* 0x0000000c0004b202 */ /* 0x000fe20000000f00 */
[----:B------:R3:W4:Y:S01]  /*fed0*/  LDS.128 R56, [R243+0x2000] ;  /* 0x00200000f3387984 */ /* 0x0007220000000c00 */
[----:B------:R-:W-:Y:S01]  /*fee0*/  @!P3 SHF.R.S32.HI R5, RZ, 0x1f, R12 ;  /* 0x0000001fff05b819 */ /* 0x000fe2000001140c */
[----:B--2---:R-:W-:Y:S01]  /*fef0*/  IMAD R2, R19, R167, R8 ;  /* 0x000000a713027224 */ /* 0x004fe200078e0208 */
[----:B------:R-:W-:Y:S01]  /*ff00*/  SHF.L.U32 R0, R0, 0x7, RZ ;  /* 0x0000000700007819 */ /* 0x000fe200000006ff */
[----:B------:R3:W2:Y:S01]  /*ff10*/  LDS.128 R80, [R243+0x2800] ;  /* 0x00280000f3507984 */ /* 0x0006a20000000c00 */
[----:B------:R-:W-:Y:S02]  /*ff20*/  @P4 FMUL.FTZ R8, R11, 0.69314718246459960938 ;  /* 0x3f3172180b084820 */ /* 0x000fe40000410000 */
[----:B------:R-:W-:Y:S01]  /*ff30*/  IADD3 R11, P3, P2, R0, R4, R2 ;  /* 0x00000004000b7210 */ /* 0x000fe20007a7e002 */
[----:B------:R3:W1:Y:S01]  /*ff40*/  LDS.128 R76, [R243+0x3000] ;  /* 0x00300000f34c7984 */ /* 0x0006620000000c00 */
[----:B------:R-:W-:Y:S01]  /*ff50*/  SHF.R.S32.HI R0, RZ, 0x1f, R0 ;  /* 0x0000001fff007819 */ /* 0x000fe20000011400 */
[----:B------:R-:W-:Y:S01]  /*ff60*/  @P4 FFMA.FTZ R14, R162, c[0x0][0x238], R8 ;  /* 0x00008e00a20e4a23 */ /* 0x000fe20000010008 */
[----:B------:R-:W-:Y:S01]  /*ff70*/  SHF.R.S32.HI R2, RZ, 0x1f, R2 ;  /* 0x0000001fff027819 */ /* 0x000fe20000011402 */
[----:B------:R3:W1:Y:S03]  /*ff80*/  LDS.128 R72, [R243+0x3800] ;  /* 0x00380000f3487984 */ /* 0x0006660000000c00 */
[----:B------:R-:W-:Y:S01]  /*ff90*/  IADD3.X R5, R0, R5, R2, P3, P2 ;  /* 0x0000000500057210 */ /* 0x000fe20001fe4402 */
[----:B------:R3:W1:Y:S04]  /*ffa0*/  LDS.128 R24, [R243+0x4000] ;  /* 0x00400000f3187984 */ /* 0x0006680000000c00 */
[----:B------:R3:W1:Y:S04]  /*ffb0*/  LDS.128 R32, [R243+0x4800] ;  /* 0x00480000f3207984 */ /* 0x0006680000000c00 */
[----:B------:R3:W1:Y:S04]  /*ffc0*/  LDS.128 R40, [R243+0x5000] ;  /* 0x00500000f3287984 */ /* 0x0006680000000c00 */
[----:B------:R3:W1:Y:S04]  /*ffd0*/  LDS.128 R52, [R243+0x5800] ;  /* 0x00580000f3347984 */ /* 0x0006680000000c00 */
[----:B------:R3:W1:Y:S04]  /*ffe0*/  LDS.128 R68, [R243+0x6000] ;  /* 0x00600000f3447984 */ /* 0x0006680000000c00 */
[----:B------:R3:W1:Y:S04]  /*fff0*/  LDS.128 R64, [R243+0x6800] ;  /* 0x00680000f3407984 */ /* 0x0006680000000c00 */
[----:B------:R3:W1:Y:S04]  /*10000*/  LDS.128 R60, [R243+0x7000] ;  /* 0x00700000f33c7984 */ /* 0x0006680000000c00 */
[----:B------:R3:W1:Y:S01]  /*10010*/  LDS.128 R48, [R243+0x7800] ;  /* 0x00780000f3307984 */ /* 0x0006620000000c00 */
[----:B------:R-:W-:Y:S05]  /*10020*/  @P0 BRA `(.L_x_10) ;  /* 0x0000027000000947 */ /* 0x000fea0003800000 */
[----:B--2-4-:R-:W2:Y:S01]  /*10030*/  LDL.LU R205, [R1+0x50] ;  /* 0x0000500001cd7983 */ /* 0x014ea20000300800 */
[----:B------:R-:W-:Y:S01]  /*10040*/  SHF.R.S32.HI R0, RZ, 0x1f, R84 ;  /* 0x0000001fff007819 */ /* 0x000fe20000011454 */
[----:B------:R-:W-:-:S03]  /*10050*/  IMAD.MOV.U32 R7, RZ, RZ, c[0x0][0x214] ;  /* 0x00008500ff077624 */ /* 0x000fc600078e00ff */
[----:B------:R-:W-:Y:S01]  /*10060*/  LEA.HI R0, R0, R84, RZ, 0x2 ;  /* 0x0000005400007211 */ /* 0x000fe200078f10ff */
[----:B------:R-:W-:-:S03]  /*10070*/  IMAD R7, R13, -0x80, R7 ;  /* 0xffffff800d077824 */ /* 0x000fc600078e0207 */
[----:B------:R-:W-:-:S05]  /*10080*/  LOP3.LUT R0, R0, 0xffffffc, RZ, 0xc0, !PT ;  /* 0x0ffffffc00007812 */ /* 0x000fca00078ec0ff */
[----:B------:R-:W-:-:S04]  /*10090*/  IMAD.IADD R0, R84, 0x1, -R0 ;  /* 0x0000000154007824 */ /* 0x000fc800078e0a00 */
[----:B--2---:R-:W-:-:S05]  /*100a0*/  IMAD R0, R0, 0x10, R205 ;  /* 0x0000001000007824 */ /* 0x004fca00078e02cd */
[CC--:B------:R-:W-:Y:S02]  /*100b0*/  ISETP.GE.AND P6, PT, R0.reuse, R7.reuse, PT ;  /* 0x000000070000720c */ /* 0x0c0fe40003fc6270 */
[C---:B------:R-:W-:Y:S02]  /*100c0*/  IADD3 R3, R0.reuse, 0x8, RZ ;  /* 0x0000000800037810 */ /* 0x040fe40007ffe0ff */
[C---:B------:R-:W-:Y:S02]  /*100d0*/  IADD3 R2, R0.reuse, 0x40, RZ ;  /* 0x0000004000027810 */ /* 0x040fe40007ffe0ff */
[----:B------:R-:W-:Y:S02]  /*100e0*/  IADD3 R4, R0, 0x48, RZ ;  /* 0x0000004800047810 */ /* 0x000fe40007ffe0ff */
[-C--:B------:R-:W-:Y:S02]  /*100f0*/  ISETP.GE.AND P5, PT, R3, R7.reuse, PT ;  /* 0x000000070300720c */ /* 0x080fe40003fa6270 */
[----:B------:R-:W-:-:S02]  /*10100*/  ISETP.GE.AND P4, PT, R2, R7, PT ;  /* 0x000000070200720c */ /* 0x000fc40003f86270 */
[----:B------:R-:W-:Y:S01]  /*10110*/  ISETP.GE.AND P3, PT, R4, R7, PT ;  /* 0x000000070400720c */ /* 0x000fe20003f66270 */
[----:B------:R-:W-:-:S05]  /*10120*/  @!P6 IMAD R0, R0, R6, RZ ;  /* 0x000000060000e224 */ /* 0x000fca00078e02ff */
[----:B------:R-:W-:-:S03]  /*10130*/  @!P6 IADD3 R7, P0, R0, R11, RZ ;  /* 0x0000000b0007e210 */ /* 0x000fc60007f1e0ff */
[-C--:B------:R-:W-:Y:S01]  /*10140*/  @!P5 IMAD R3, R3, R6.reuse, RZ ;  /* 0x000000060303d224 */ /* 0x080fe200078e02ff */
[----:B------:R-:W-:Y:S01]  /*10150*/  @!P6 LEA.HI.X.SX32 R9, R0, R5, 0x1, P0 ;  /* 0x000000050009e211 */ /* 0x000fe200000f0eff */
[-C--:B------:R-:W-:Y:S01]  /*10160*/  @!P4 IMAD R12, R2, R6.reuse, RZ ;  /* 0x00000006020cc224 */ /* 0x080fe200078e02ff */
[----:B------:R-:W-:Y:S01]  /*10170*/  @!P6 LEA R8, P0, R7, c[0x0][0x200], 0x2 ;  /* 0x000080000708ea11 */ /* 0x000fe200078010ff */
[----:B------:R-:W-:Y:S01]  /*10180*/  @!P3 IMAD R2, R4, R6, RZ ;  /* 0x000000060402b224 */ /* 0x000fe200078e02ff */
[-C--:B------:R-:W-:Y:S02]  /*10190*/  @!P5 IADD3 R0, P2, R3, R11.reuse, RZ ;  /* 0x0000000b0300d210 */ /* 0x080fe40007f5e0ff */
[----:B------:R-:W-:Y:S02]  /*101a0*/  @!P6 LEA.HI.X R9, R7, c[0x0][0x204], R9, 0x2, P0 ;  /* 0x000081000709ea11 */ /* 0x000fe400000f1409 */
[-C--:B------:R-:W-:Y:S02]  /*101b0*/  @!P4 IADD3 R10, P1, R12, R11.reuse, RZ ;  /* 0x0000000b0c0ac210 */ /* 0x080fe40007f3e0ff */
[----:B------:R-:W-:Y:S01]  /*101c0*/  @!P3 IADD3 R11, P0, R2, R11, RZ ;  /* 0x0000000b020bb210 */ /* 0x000fe20007f1e0ff */
[----:B------:R2:W-:Y:S01]  /*101d0*/  @!P6 STG.E [R8.64], R17 ;  /* 0x000000110800e986 */ /* 0x0005e2000c101910 */
[----:B------:R-:W-:-:S02]  /*101e0*/  @!P5 LEA.HI.X.SX32 R3, R3, R5, 0x1, P2 ;  /* 0x000000050303d211 */ /* 0x000fc400010f0eff */
[----:B------:R-:W-:Y:S02]  /*101f0*/  @!P5 LEA R6, P2, R0, c[0x0][0x200], 0x2 ;  /* 0x000080000006da11 */ /* 0x000fe400078410ff */
[-C--:B------:R-:W-:Y:S02]  /*10200*/  @!P4 LEA.HI.X.SX32 R13, R12, R5.reuse, 0x1, P1 ;  /* 0x000000050c0dc211 */ /* 0x080fe400008f0eff */
[----:B------:R-:W-:Y:S02]  /*10210*/  @!P3 LEA.HI.X.SX32 R12, R2, R5, 0x1, P0 ;  /* 0x00000005020cb211 */ /* 0x000fe400000f0eff */
[----:B------:R-:W-:Y:S02]  /*10220*/  @!P4 LEA R4, P1, R10, c[0x0][0x200], 0x2 ;  /* 0x000080000a04ca11 */ /* 0x000fe400078210ff */
[----:B------:R-:W-:Y:S02]  /*10230*/  @!P3 LEA R2, P0, R11, c[0x0][0x200], 0x2 ;  /* 0x000080000b02ba11 */ /* 0x000fe400078010ff */
[----:B------:R-:W-:-:S02]  /*10240*/  @!P5 LEA.HI.X R7, R0, c[0x0][0x204], R3, 0x2, P2 ;  /* 0x000081000007da11 */ /* 0x000fc400010f1403 */
[----:B------:R-:W-:Y:S02]  /*10250*/  @!P4 LEA.HI.X R5, R10, c[0x0][0x204], R13, 0x2, P1 ;  /* 0x000081000a05ca11 */ /* 0x000fe400008f140d */
[----:B------:R-:W-:Y:S01]  /*10260*/  @!P3 LEA.HI.X R3, R11, c[0x0][0x204], R12, 0x2, P0 ;  /* 0x000081000b03ba11 */ /* 0x000fe200000f140c */
[----:B------:R2:W-:Y:S04]  /*10270*/  @!P5 STG.E [R6.64], R16 ;  /* 0x000000100600d986 */ /* 0x0005e8000c101910 */
[----:B------:R2:W-:Y:S04]  /*10280*/  @!P4 STG.E [R4.64], R14 ;  /* 0x0000000e0400c986 */ /* 0x0005e8000c101910 */
[----:B------:R2:W-:Y:S02]  /*10290*/  @!P3 STG.E [R2.64], R15 ;  /* 0x0000000f0200b986 */ /* 0x0005e4000c101910 */
.L_x_10:
[----:B--2-4-:R-:W-:Y:S05]  /*102a0*/  BSYNC B0 ;  /* 0x0000000000007941 */ /* 0x014fea0003800000 */
.L_x_9:
[----:B------:R-:W2:Y:S01]  /*102b0*/  LDL.LU.64 R6, [R1+0x40] ;  /* 0x0000400001067983 */ /* 0x000ea20000300a00 */
[----:B------:R-:W-:Y:S01]  /*102c0*/  SHF.R.S32.HI R4, RZ, 0x1f, R19 ;  /* 0x0000001fff047819 */ /* 0x000fe20000011413 */
[----:B------:R-:W-:-:S02]  /*102d0*/  ULDC.64 UR4, c[0x0][0x1e8] ;  /* 0x00007a0000047ab9 */ /* 0x000fc40000000a00 */
[----:B------:R-:W4:Y:S01]  /*102e0*/  S2R R0, SR_TID.X ;  /* 0x0000000000007919 */ /* 0x000f220000002100 */
[----:B------:R-:W-:Y:S01]  /*102f0*/  USHF.L.U32 UR7, UR4, 0x5, URZ ;  /* 0x0000000504077899 */ /* 0x000fe2000800063f */
[----:B------:R-:W-:Y:S01]  /*10300*/  IMAD R4, R4, c[0x0][0x1f0], RZ ;  /* 0x00007c0004047a24 */ /* 0x000fe200078e02ff */
[----:B------:R-:W-:Y:S02]  /*10310*/  UMOV UR6, 0x5 ;  /* 0x0000000500067882 */ /* 0x000fe40000000000 */
[----:B------:R-:W-:Y:S01]  /*10320*/  USHF.L.U64.HI UR5, UR4, UR6, UR5 ;  /* 0x0000000604057299 */ /* 0x000fe20008010205 */
[----:B------:R-:W-:Y:S01]  /*10330*/  IMAD R4, R19, c[0x0][0x1f4], R4 ;  /* 0x00007d0013047a24 */ /* 0x000fe200078e0204 */
[----:B----4-:R-:W-:-:S04]  /*10340*/  SHF.R.S32.HI R2, RZ, 0x1f, R0 ;  /* 0x0000001fff027819 */ /* 0x010fc80000011400 */
[----:B------:R-:W-:-:S04]  /*10350*/  LEA.HI R2, R2, R0, RZ, 0x3 ;  /* 0x0000000002027211 */ /* 0x000fc800078f18ff */
[----:B------:R-:W-:-:S05]  /*10360*/  LOP3.LUT R2, R2, 0xfffffff8, RZ, 0xc0, !PT ;  /* 0xfffffff802027812 */ /* 0x000fca00078ec0ff */
[----:B------:R-:W-:Y:S01]  /*10370*/  IMAD.IADD R2, R0, 0x1, -R2 ;  /* 0x0000000100027824 */ /* 0x000fe200078e0a02 */
[----:B------:R-:W-:-:S03]  /*10380*/  SHF.R.S32.HI R0, RZ, 0x1f, R18 ;  /* 0x0000001fff007819 */ /* 0x000fc60000011412 */
[----:B------:R-:W-:Y:S02]  /*10390*/  IMAD.SHL.U32 R2, R2, 0x8, RZ ;  /* 0x0000000802027824 */ /* 0x000fe400078e00ff */
[----:B------:R-:W-:-:S03]  /*103a0*/  IMAD R0, R0, c[0x0][0x1e0], RZ ;  /* 0x0000780000007a24 */ /* 0x000fc600078e02ff */
[----:B------:R-:W-:Y:S01]  /*103b0*/  SHF.R.S32.HI R3, RZ, 0x1f, R2 ;  /* 0x0000001fff037819 */ /* 0x000fe20000011402 */
[----:B------:R-:W-:-:S04]  /*103c0*/  IMAD R0, R18, c[0x0][0x1e4], R0 ;  /* 0x0000790012007a24 */ /* 0x000fc800078e0200 */
[----:B------:R-:W-:-:S04]  /*103d0*/  IMAD.WIDE.U32 R2, R18, c[0x0][0x1e0], R2 ;  /* 0x0000780012027a25 */ /* 0x000fc800078e0002 */
[----:B------:R-:W-:-:S04]  /*103e0*/  IMAD.IADD R3, R3, 0x1, R0 ;  /* 0x0000000103037824 */ /* 0x000fc800078e0200 */
[----:B------:R-:W-:-:S04]  /*103f0*/  IMAD.WIDE.U32 R2, R19, c[0x0][0x1f0], R2 ;  /* 0x00007c0013027a25 */ /* 0x000fc800078e0002 */
[----:B------:R-:W-:Y:S02]  /*10400*/  IMAD.IADD R3, R3, 0x1, R4 ;  /* 0x0000000103037824 */ /* 0x000fe400078e0204 */
[----:B--2---:R-:W-:Y:S02]  /*10410*/  IMAD R0, R7, c[0x0][0x1e8], RZ ;  /* 0x00007a0007007a24 */ /* 0x004fe400078e02ff */
[----:B------:R-:W-:-:S04]  /*10420*/  IMAD.WIDE.U32 R2, R6, c[0x0][0x1e8], R2 ;  /* 0x00007a0006027a25 */ /* 0x000fc800078e0002 */
[----:B------:R-:W-:Y:S01]  /*10430*/  IMAD R0, R6, c[0x0][0x1ec], R0 ;  /* 0x00007b0006007a24 */ /* 0x000fe200078e0200 */
[----:B------:R-:W-:-:S03]  /*10440*/  LEA R4, P0, R2, c[0x0][0x1d0], 0x1 ;  /* 0x0000740002047a11 */ /* 0x000fc600078008ff */
[----:B------:R-:W-:-:S05]  /*10450*/  IMAD.IADD R0, R3, 0x1, R0 ;  /* 0x0000000103007824 */ /* 0x000fca00078e0200 */
[----:B------:R-:W-:Y:S02]  /*10460*/  LEA.HI.X R5, R2, c[0x0][0x1d4], R0, 0x1, P0 ;  /* 0x0000750002057a11 */ /* 0x000fe400000f0c00 */
[----:B------:R-:W-:-:S03]  /*10470*/  IADD3 R2, P0, R4, UR7, RZ ;  /* 0x0000000704027c10 */ /* 0x000fc6000ff1e0ff */
[----:B-1----:R-:W-:Y:S01]  /*10480*/  STG.E.128 [R4.64], R20 ;  /* 0x0000001404007986 */ /* 0x002fe2000c101d10 */
[----:B------:R-:W-:Y:S02]  /*10490*/  IADD3.X R3, R5, UR5, RZ, P0, !PT ;  /* 0x0000000505037c10 */ /* 0x000fe400087fe4ff */
[----:B------:R-:W-:Y:S01]  /*104a0*/  IADD3 R8, P0, R2, UR7, RZ ;  /* 0x0000000702087c10 */ /* 0x000fe2000ff1e0ff */
[----:B------:R1:W-:Y:S03]  /*104b0*/  STG.E.128 [R4.64+0x80], R24 ;  /* 0x0000801804007986 */ /* 0x0003e6000c101d10 */
[----:B------:R-:W-:Y:S01]  /*104c0*/  IADD3.X R9, R3, UR5, RZ, P0, !PT ;  /* 0x0000000503097c10 */ /* 0x000fe200087fe4ff */
[----:B------:R-:W-:Y:S01]  /*104d0*/  STG.E.128 [R2.64], R28 ;  /* 0x0000001c02007986 */ /* 0x000fe2000c101d10 */
[----:B------:R-:W-:-:S03]  /*104e0*/  IADD3 R10, P0, R8, UR7, RZ ;  /* 0x00000007080a7c10 */ /* 0x000fc6000ff1e0ff */
[----:B------:R2:W-:Y:S01]  /*104f0*/  STG.E.128 [R2.64+0x80], R32 ;  /* 0x0000802002007986 */ /* 0x0005e2000c101d10 */
[----:B------:R-:W-:Y:S02]  /*10500*/  IADD3.X R11, R9, UR5, RZ, P0, !PT ;  /* 0x00000005090b7c10 */ /* 0x000fe400087fe4ff */
[----:B------:R-:W-:Y:S01]  /*10510*/  IADD3 R6, P0, R10, UR7, RZ ;  /* 0x000000070a067c10 */ /* 0x000fe2000ff1e0ff */
[----:B------:R-:W-:Y:S03]  /*10520*/  STG.E.128 [R8.64], R36 ;  /* 0x0000002408007986 */ /* 0x000fe6000c101d10 */
[----:B------:R-:W-:Y:S01]  /*10530*/  IADD3.X R7, R11, UR5, RZ, P0, !PT ;  /* 0x000000050b077c10 */ /* 0x000fe200087fe4ff */
[----:B------:R4:W-:Y:S04]  /*10540*/  STG.E.128 [R8.64+0x80], R40 ;  /* 0x0000802808007986 */ /* 0x0009e8000c101d10 */
[----:B------:R-:W-:Y:S04]  /*10550*/  STG.E.128 [R10.64], R44 ;  /* 0x0000002c0a007986 */ /* 0x000fe8000c101d10 */
[----:B------:R-:W-:Y:S04]  /*10560*/  STG.E.128 [R10.64+0x80], R52 ;  /* 0x000080340a007986 */ /* 0x000fe8000c101d10 */
[----:B------:R-:W-:Y:S04]  /*10570*/  STG.E.128 [R6.64], R56 ;  /* 0x0000003806007986 */ /* 0x000fe8000c101d10 */
[----:B------:R-:W-:Y:S01]  /*10580*/  STG.E.128 [R6.64+0x80], R68 ;  /* 0x0000804406007986 */ /* 0x000fe2000c101d10 */
[----:B-1----:R-:W-:-:S04]  /*10590*/  IADD3 R4, P0, R6, UR7, RZ ;  /* 0x0000000706047c10 */ /* 0x002fc8000ff1e0ff */
[----:B------:R-:W-:Y:S02]  /*105a0*/  IADD3.X R5, R7, UR5, RZ, P0, !PT ;  /* 0x0000000507057c10 */ /* 0x000fe400087fe4ff */
[----:B--2---:R-:W-:-:S03]  /*105b0*/  IADD3 R2, P0, R4, UR7, RZ ;  /* 0x0000000704027c10 */ /* 0x004fc6000ff1e0ff */
[----:B------:R-:W-:Y:S01]  /*105c0*/  STG.E.128 [R4.64], R80 ;  /* 0x0000005004007986 */ /* 0x000fe2000c101d10 */
[----:B------:R-:W-:-:S03]  /*105d0*/  IADD3.X R3, R5, UR5, RZ, P0, !PT ;  /* 0x0000000505037c10 */ /* 0x000fc600087fe4ff */
[----:B------:R-:W-:Y:S01]  /*105e0*/  STG.E.128 [R4.64+0x80], R64 ;  /* 0x0000804004007986 */ /* 0x000fe2000c101d10 */
[----:B----4-:R-:W-:-:S03]  /*105f0*/  IADD3 R8, P0, R2, UR7, RZ ;  /* 0x0000000702087c10 */ /* 0x010fc6000ff1e0ff */
[----:B------:R-:W-:Y:S01]  /*10600*/  STG.E.128 [R2.64], R76 ;  /* 0x0000004c02007986 */ /* 0x000fe2000c101d10 */
[----:B------:R-:W-:-:S03]  /*10610*/  IADD3.X R9, R3, UR5, RZ, P0, !PT ;  /* 0x0000000503097c10 */ /* 0x000fc600087fe4ff */
[----:B------:R-:W-:Y:S04]  /*10620*/  STG.E.128 [R2.64+0x80], R60 ;  /* 0x0000803c02007986 */ /* 0x000fe8000c101d10 */
[----:B------:R-:W-:Y:S04]  /*10630*/  STG.E.128 [R8.64], R72 ;  /* 0x0000004808007986 */ /* 0x000fe8000c101d10 */
[----:B------:R-:W-:Y:S01]  /*10640*/  STG.E.128 [R8.64+0x80], R48 ;  /* 0x0000803008007986 */ /* 0x000fe2000c101d10 */
[----:B------:R-:W-:Y:S05]  /*10650*/  EXIT ;  /* 0x000000000000794d */ /* 0x000fea0003800000 */
.L_x_0:
[----:B-12---:R-:W-:Y:S01]  /*10660*/  SHF.R.S32.HI R8, RZ, 0x1f, R161 ;  /* 0x0000001fff087819 */ /* 0x006fe200000114a1 */
[----:B------:R-:W1:Y:S01]  /*10670*/  LDC.U8 R11, c[0x0][0x329] ;  /* 0x0000ca40ff0b7b82 */ /* 0x000e620000000000 */
[----:B------:R-:W-:Y:S01]  /*10680*/  SHF.R.S32.HI R0, RZ, 0x1f, R23 ;  /* 0x0000001fff007819 */ /* 0x000fe20000011417 */
[----:B------:R-:W-:Y:S01]  /*10690*/  ULDC.64 UR4, c[0x0][0x1e8] ;  /* 0x00007a0000047ab9 */ /* 0x000fe20000000a00 */
[----:B------:R-:W-:Y:S01]  /*106a0*/  LEA.HI R8, R8, R161, RZ, 0x3 ;  /* 0x000000a108087211 */ /* 0x000fe200078f18ff */
[----:B------:R-:W-:Y:S01]  /*106b0*/  USHF.L.U32 UR6, UR4, 0x5, URZ ;  /* 0x0000000504067899 */ /* 0x000fe2000800063f */
[----:B------:R-:W-:Y:S01]  /*106c0*/  SHF.R.S32.HI R4, RZ, 0x1f, R24 ;  /* 0x0000001fff047819 */ /* 0x000fe20000011418 */
[----:B------:R-:W-:Y:S01]  /*106d0*/  IMAD R0, R0, c[0x0][0x1e0], RZ ;  /* 0x0000780000007a24 */ /* 0x000fe200078e02ff */
[----:B------:R-:W-:Y:S01]  /*106e0*/  LOP3.LUT R2, R8, 0x1ffffff8, RZ, 0xc0, !PT ;  /* 0x1ffffff808027812 */ /* 0x000fe200078ec0ff */
[----:B------:R-:W2:Y:S01]  /*106f0*/  LDC.U8 R10, c[0x0][0x328] ;  /* 0x0000ca00ff0a7b82 */ /* 0x000ea20000000000 */
[----:B------:R-:W-:Y:S01]  /*10700*/  SHF.R.S32.HI R8, RZ, 0x3, R8 ;  /* 0x00000003ff087819 */ /* 0x000fe20000011408 */
[----:B------:R-:W-:Y:S01]  /*10710*/  IMAD R0, R23, c[0x0][0x1e4], R0 ;  /* 0x0000790017007a24 */ /* 0x000fe200078e0200 */
[----:B------:R-:W-:Y:S01]  /*10720*/  UMOV UR7, 0x5 ;  /* 0x0000000500077882 */ /* 0x000fe20000000000 */
[C---:B------:R-:W-:Y:S01]  /*10730*/  IMAD.IADD R2, R161.reuse, 0x1, -R2 ;  /* 0x00000001a1027824 */ /* 0x040fe200078e0a02 */
[----:B------:R-:W-:Y:S01]  /*10740*/  SHF.R.S32.HI R9, RZ, 0x1f, R8 ;  /* 0x0000001fff097819 */ /* 0x000fe20000011408 */
[----:B------:R-:W-:Y:S01]  /*10750*/  USHF.L.U64.HI UR5, UR4, UR7, UR5 ;  /* 0x0000000704057299 */ /* 0x000fe20008010205 */
[----:B------:R-:W-:Y:S01]  /*10760*/  LOP3.LUT P6, RZ, R161, 0x7, RZ, 0xc0, !PT ;  /* 0x00000007a1ff7812 */ /* 0x000fe200078cc0ff */
[----:B------:R-:W-:Y:S01]  /*10770*/  IMAD.SHL.U32 R2, R2, 0x8, RZ ;  /* 0x0000000802027824 */ /* 0x000fe200078e00ff */
[----:B------:R-:W-:-:S02]  /*10780*/  IADD3 R18, -R163, c[0x0][0x214], RZ ;  /* 0x00008500a3127a10 */ /* 0x000fc40007ffe1ff */
[C---:B------:R-:W-:Y:S02]  /*10790*/  IADD3 R12, R8.reuse, 0x10, RZ ;  /* 0x00000010080c7810 */ /* 0x040fe40007ffe0ff */
[--C-:B------:R-:W-:Y:S02]  /*107a0*/  SHF.R.S32.HI R3, RZ, 0x1f, R2.reuse ;  /* 0x0000001fff037819 */ /* 0x100fe40000011402 */
[----:B------:R-:W-:Y:S02]  /*107b0*/  IADD3 R14, R8, 0x30, RZ ;  /* 0x00000030080e7810 */ /* 0x000fe40007ffe0ff */
[----:B-1----:R-:W-:Y:S01]  /*107c0*/  ISETP.NE.AND P0, PT, R11, RZ, PT ;  /* 0x000000ff0b00720c */ /* 0x002fe20003f05270 */
[----:B------:R-:W-:Y:S01]  /*107d0*/  IMAD.WIDE.U32 R2, R23, c[0x0][0x1e0], R2 ;  /* 0x0000780017027a25 */ /* 0x000fe200078e0002 */
[----:B------:R-:W-:-:S03]  /*107e0*/  ISETP.GE.OR P4, PT, R14, R18, P6 ;  /* 0x000000120e00720c */ /* 0x000fc60003786670 */
[----:B------:R-:W-:Y:S02]  /*107f0*/  IMAD.IADD R3, R0, 0x1, R3 ;  /* 0x0000000100037824 */ /* 0x000fe400078e0203 */
[----:B------:R-:W-:Y:S02]  /*10800*/  IMAD R0, R4, c[0x0][0x1f0], RZ ;  /* 0x00007c0004007a24 */ /* 0x000fe400078e02ff */
[----:B------:R-:W-:-:S04]  /*10810*/  IMAD.WIDE.U32 R2, R24, c[0x0][0x1f0], R2 ;  /* 0x00007c0018027a25 */ /* 0x000fc800078e0002 */
[----:B------:R-:W-:Y:S02]  /*10820*/  IMAD R0, R24, c[0x0][0x1f4], R0 ;  /* 0x00007d0018007a24 */ /* 0x000fe400078e0200 */
[----:B------:R-:W-:Y:S01]  /*10830*/  IMAD.WIDE R4, R13, 0x80, R8 ;  /* 0x000000800d047825 */ /* 0x000fe200078e0208 */
[----:B------:R-:W-:-:S03]  /*10840*/  IADD3 R13, R8, 0x20, RZ ;  /* 0x00000020080d7810 */ /* 0x000fc60007ffe0ff */
[----:B------:R-:W-:Y:S01]  /*10850*/  IMAD.IADD R3, R0, 0x1, R3 ;  /* 0x0000000100037824 */ /* 0x000fe200078e0203 */
[----:B------:R-:W-:Y:S01]  /*10860*/  ISETP.GE.OR P5, PT, R13, R18, P6 ;  /* 0x000000120d00720c */ /* 0x000fe200037a6670 */
[----:B------:R-:W-:Y:S02]  /*10870*/  IMAD R0, R5, c[0x0][0x1e8], RZ ;  /* 0x00007a0005007a24 */ /* 0x000fe400078e02ff */
[----:B------:R-:W-:Y:S02]  /*10880*/  @P0 IMAD.MOV.U32 R9, RZ, RZ, 0x1 ;  /* 0x00000001ff090424 */ /* 0x000fe400078e00ff */
[C---:B------:R-:W-:Y:S02]  /*10890*/  IMAD R0, R4.reuse, c[0x0][0x1ec], R0 ;  /* 0x00007b0004007a24 */ /* 0x040fe400078e0200 */
[----:B------:R-:W-:-:S04]  /*108a0*/  IMAD.WIDE.U32 R4, R4, c[0x0][0x1e8], R2 ;  /* 0x00007a0004047a25 */ /* 0x000fc800078e0002 */
[----:B------:R-:W-:Y:S01]  /*108b0*/  IMAD.IADD R0, R0, 0x1, R5 ;  /* 0x0000000100007824 */ /* 0x000fe200078e0205 */
[----:B------:R-:W-:Y:S01]  /*108c0*/  LEA R2, P1, R4, c[0x0][0x1d0], 0x1 ;  /* 0x0000740004027a11 */ /* 0x000fe200078208ff */
[----:B------:R-:W-:-:S03]  /*108d0*/  @P0 IMAD.MOV.U32 R5, RZ, RZ, c[0x0][0x210] ;  /* 0x00008400ff050624 */ /* 0x000fc600078e00ff */
[----:B------:R-:W-:Y:S01]  /*108e0*/  LEA.HI.X R3, R4, c[0x0][0x1d4], R0, 0x1, P1 ;  /* 0x0000750004037a11 */ /* 0x000fe200008f0c00 */
[----:B------:R-:W-:Y:S01]  /*108f0*/  @!P0 IMAD.MOV.U32 R4, RZ, RZ, c[0x0][0x214] ;  /* 0x00008500ff048624 */ /* 0x000fe200078e00ff */
[----:B--2---:R-:W-:Y:S01]  /*10900*/  @!P0 ISETP.NE.AND P1, PT, R10, RZ, PT ;  /* 0x000000ff0a00820c */ /* 0x004fe20003f25270 */
[----:B------:R-:W-:Y:S01]  /*10910*/  @P0 IMAD R0, R5, c[0x0][0x214], RZ ;  /* 0x0000850005000a24 */ /* 0x000fe200078e02ff */
[----:B------:R-:W-:Y:S01]  /*10920*/  IADD3 R6, P2, R2, UR6, RZ ;  /* 0x0000000602067c10 */ /* 0x000fe2000ff5e0ff */
[----:B------:R-:W-:Y:S01]  /*10930*/  STG.E.128 [R2.64], RZ ;  /* 0x000000ff02007986 */ /* 0x000fe2000c101d10 */
[----:B------:R-:W-:Y:S02]  /*10940*/  @!P0 SEL R0, R4, c[0x0][0x234], !P1 ;  /* 0x00008d0004008a07 */ /* 0x000fe40004800000 */
[----:B------:R-:W-:Y:S01]  /*10950*/  IADD3.X R7, R3, UR5, RZ, P2, !PT ;  /* 0x0000000503077c10 */ /* 0x000fe200097fe4ff */
[----:B------:R1:W-:Y:S01]  /*10960*/  STG.E.128 [R2.64+0x80], RZ ;  /* 0x000080ff02007986 */ /* 0x0003e2000c101d10 */
[----:B------:R-:W-:Y:S01]  /*10970*/  IADD3 R4, P2, R6, UR6, RZ ;  /* 0x0000000606047c10 */ /* 0x000fe2000ff5e0ff */
[----:B------:R-:W-:Y:S01]  /*10980*/  @!P0 IMAD R9, R0, c[0x0][0x1c0], RZ ;  /* 0x0000700000098a24 */ /* 0x000fe200078e02ff */
[----:B------:R-:W-:Y:S01]  /*10990*/  ISETP.NE.AND P1, PT, R10, RZ, PT ;  /* 0x000000ff0a00720c */ /* 0x000fe20003f25270 */
[----:B------:R-:W-:Y:S01]  /*109a0*/  STG.E.128 [R6.64], RZ ;  /* 0x000000ff06007986 */ /* 0x000fe2000c101d10 */
[----:B------:R-:W-:-:S02]  /*109b0*/  IADD3.X R5, R7, UR5, RZ, P2, !PT ;  /* 0x0000000507057c10 */ /* 0x000fc400097fe4ff */
[----:B------:R-:W-:Y:S01]  /*109c0*/  ISETP.EQ.AND P1, PT, R11, RZ, P1 ;  /* 0x000000ff0b00720c */ /* 0x000fe20000f22270 */
[----:B------:R2:W-:Y:S01]  /*109d0*/  STG.E.128 [R6.64+0x80], RZ ;  /* 0x000080ff06007986 */ /* 0x0005e2000c101d10 */
[----:B------:R-:W-:-:S03]  /*109e0*/  IMAD R11, R23, c[0x0][0x214], RZ ;  /* 0x00008500170b7a24 */ /* 0x000fc600078e02ff */
[----:B------:R-:W-:Y:S04]  /*109f0*/  STG.E.128 [R4.64], RZ ;  /* 0x000000ff04007986 */ /* 0x000fe8000c101d10 */
[----:B------:R4:W-:Y:S01]  /*10a00*/  STG.E.128 [R4.64+0x80], RZ ;  /* 0x000080ff04007986 */ /* 0x0009e2000c101d10 */
[----:B-1----:R-:W-:-:S04]  /*10a10*/  IADD3 R2, P2, R4, UR6, RZ ;  /* 0x0000000604027c10 */ /* 0x002fc8000ff5e0ff */
[----:B------:R-:W-:Y:S01]  /*10a20*/  IADD3.X R3, R5, UR5, RZ, P2, !PT ;  /* 0x0000000505037c10 */ /* 0x000fe200097fe4ff */
[----:B--2---:R-:W-:-:S04]  /*10a30*/  IMAD R6, R23, R9, RZ ;  /* 0x0000000917067224 */ /* 0x004fc800078e02ff */
[----:B------:R-:W-:Y:S01]  /*10a40*/  STG.E.128 [R2.64], RZ ;  /* 0x000000ff02007986 */ /* 0x000fe2000c101d10 */
[----:B------:R-:W-:Y:S01]  /*10a50*/  @P0 IMAD.MOV.U32 R9, RZ, RZ, c[0x0][0x210] ;  /* 0x00008400ff090624 */ /* 0x000fe200078e00ff */
[----:B------:R-:W-:Y:S01]  /*10a60*/  SHF.R.S32.HI R7, RZ, 0x1f, R11 ;  /* 0x0000001fff077819 */ /* 0x000fe2000001140b */
[----:B------:R-:W-:Y:S01]  /*10a70*/  @!P0 IMAD.MOV.U32 R9, RZ, RZ, 0x1 ;  /* 0x00000001ff098424 */ /* 0x000fe200078e00ff */
[----:B------:R-:W-:Y:S01]  /*10a80*/  SEL R6, R6, RZ, !P1 ;  /* 0x000000ff06067207 */ /* 0x000fe20004800000 */
[----:B------:R1:W-:Y:S01]  /*10a90*/  STG.E.128 [R2.64+0x80], RZ ;  /* 0x000080ff02007986 */ /* 0x0003e2000c101d10 */
[----:B------:R-:W-:Y:S02]  /*10aa0*/  SEL R11, R11, RZ, P1 ;  /* 0x000000ff0b0b7207 */ /* 0x000fe40000800000 */
[----:B----4-:R-:W-:Y:S01]  /*10ab0*/  IADD3 R4, P2, R2, UR6, RZ ;  /* 0x0000000602047c10 */ /* 0x010fe2000ff5e0ff */
[----:B------:R-:W-:Y:S02]  /*10ac0*/  IMAD R6, R24, R0, R6 ;  /* 0x0000000018067224 */ /* 0x000fe400078e0206 */
[----:B------:R-:W-:Y:S01]  /*10ad0*/  IMAD R0, R163, R9, RZ ;  /* 0x00000009a3007224 */ /* 0x000fe200078e02ff */
[----:B------:R-:W-:-:S02]  /*10ae0*/  IADD3.X R5, R3, UR5, RZ, P2, !PT ;  /* 0x0000000503057c10 */ /* 0x000fc400097fe4ff */
[----:B------:R-:W-:Y:S02]  /*10af0*/  ISETP.GE.OR P2, PT, R8, R18, P6 ;  /* 0x000000120800720c */ /* 0x000fe40003746670 */
[----:B------:R-:W-:Y:S01]  /*10b00*/  SHF.R.S32.HI R10, RZ, 0x1f, R0 ;  /* 0x0000001fff0a7819 */ /* 0x000fe20000011400 */
[----:B------:R-:W-:Y:S04]  /*10b10*/  STG.E.128 [R4.64], RZ ;  /* 0x000000ff04007986 */ /* 0x000fe8000c101d10 */
[----:B------:R2:W-:Y:S01]  /*10b20*/  STG.E.128 [R4.64+0x80], RZ ;  /* 0x000080ff04007986 */ /* 0x0005e2000c101d10 */
[----:B-1----:R-:W-:-:S04]  /*10b30*/  IADD3 R2, P0, R4, UR6, RZ ;  /* 0x0000000604027c10 */ /* 0x002fc8000ff1e0ff */
[----:B------:R-:W-:-:S05]  /*10b40*/  IADD3.X R3, R5, UR5, RZ, P0, !PT ;  /* 0x0000000505037c10 */ /* 0x000fca00087fe4ff */
[----:B------:R-:W-:Y:S04]  /*10b50*/  STG.E.128 [R2.64], RZ ;  /* 0x000000ff02007986 */ /* 0x000fe8000c101d10 */
[----:B------:R1:W-:Y:S01]  /*10b60*/  STG.E.128 [R2.64+0x80], RZ ;  /* 0x000080ff02007986 */ /* 0x0003e2000c101d10 */
[----:B--2---:R-:W-:Y:S02]  /*10b70*/  SEL R4, R7, RZ, P1 ;  /* 0x000000ff07047207 */ /* 0x004fe40000800000 */
[--C-:B------:R-:W-:Y:S02]  /*10b80*/  IADD3 R11, P1, P0, R0, R11, R6.reuse ;  /* 0x0000000b000b7210 */ /* 0x100fe4000783e006 */
[----:B------:R-:W-:-:S04]  /*10b90*/  SHF.R.S32.HI R0, RZ, 0x1f, R6 ;  /* 0x0000001fff007819 */ /* 0x000fc80000011406 */
[----:B------:R-:W-:Y:S01]  /*10ba0*/  IADD3.X R10, R10, R4, R0, P1, P0 ;  /* 0x000000040a0a7210 */ /* 0x000fe20000fe0400 */
[----:B------:R-:W-:Y:S01]  /*10bb0*/  @!P2 IMAD R0, R8, R9, RZ ;  /* 0x000000090800a224 */ /* 0x000fe200078e02ff */
[----:B------:R-:W-:-:S04]  /*10bc0*/  ISETP.GE.OR P1, PT, R12, R18, P6 ;  /* 0x000000120c00720c */ /* 0x000fc80003726670 */
[----:B------:R-:W-:-:S04]  /*10bd0*/  @!P2 IADD3 R7, P0, R0, R11, RZ ;  /* 0x0000000b0007a210 */ /* 0x000fc80007f1e0ff */
[----:B------:R-:W-:Y:S02]  /*10be0*/  @!P2 LEA.HI.X.SX32 R0, R0, R10, 0x1, P0 ;  /* 0x0000000a0000a211 */ /* 0x000fe400000f0eff */
[C---:B------:R-:W-:Y:S02]  /*10bf0*/  @!P2 LEA R6, P0, R7.reuse, c[0x0][0x200], 0x2 ;  /* 0x000080000706aa11 */ /* 0x040fe400078010ff */
[----:B-1----:R-:W-:Y:S02]  /*10c00*/  IADD3 R2, P3, R2, UR6, RZ ;  /* 0x0000000602027c10 */ /* 0x002fe4000ff7e0ff */
[----:B------:R-:W-:Y:S01]  /*10c10*/  @!P2 LEA.HI.X R7, R7, c[0x0][0x204], R0, 0x2, P0 ;  /* 0x000081000707aa11 */ /* 0x000fe200000f1400 */
[----:B------:R-:W-:Y:S01]  /*10c20*/  @!P1 IMAD R0, R12, R9, RZ ;  /* 0x000000090c009224 */ /* 0x000fe200078e02ff */
[----:B------:R-:W-:Y:S02]  /*10c30*/  IADD3.X R3, R3, UR5, RZ, P3, !PT ;  /* 0x0000000503037c10 */ /* 0x000fe40009ffe4ff */
[----:B------:R-:W-:-:S03]  /*10c40*/  IADD3 R4, P3, R2, UR6, RZ ;  /* 0x0000000602047c10 */ /* 0x000fc6000ff7e0ff */
[----:B------:R-:W-:Y:S01]  /*10c50*/  STG.E.128 [R2.64], RZ ;  /* 0x000000ff02007986 */ /* 0x000fe2000c101d10 */
[----:B------:R-:W-:-:S03]  /*10c60*/  IADD3.X R5, R3, UR5, RZ, P3, !PT ;  /* 0x0000000503057c10 */ /* 0x000fc60009ffe4ff */
[----:B------:R1:W-:Y:S04]  /*10c70*/  STG.E.128 [R2.64+0x80], RZ ;  /* 0x000080ff02007986 */ /* 0x0003e8000c101d10 */
[----:B------:R-:W-:Y:S04]  /*10c80*/  STG.E.128 [R4.64], RZ ;  /* 0x000000ff04007986 */ /* 0x000fe8000c101d10 */
[----:B------:R2:W-:Y:S01]  /*10c90*/  STG.E.128 [R4.64+0x80], RZ ;  /* 0x000080ff04007986 */ /* 0x0005e2000c101d10 */
[----:B-1----:R-:W-:Y:S01]  /*10ca0*/  @!P2 IMAD.MOV.U32 R2, RZ, RZ, 0x7f800000 ;  /* 0x7f800000ff02a424 */ /* 0x002fe200078e00ff */
[----:B------:R-:W-:-:S04]  /*10cb0*/  @!P1 IADD3 R3, P0, R0, R11, RZ ;  /* 0x0000000b00039210 */ /* 0x000fc80007f1e0ff */
[----:B------:R1:W-:Y:S01]  /*10cc0*/  @!P2 STG.E [R6.64], R2 ;  /* 0x000000020600a986 */ /* 0x0003e2000c101910 */
[-C--:B--2---:R-:W-:Y:S02]  /*10cd0*/  @!P5 IMAD R4, R13, R9.reuse, RZ ;  /* 0x000000090d04d224 */ /* 0x084fe400078e02ff */
[----:B------:R-:W-:Y:S01]  /*10ce0*/  @!P4 IMAD R5, R14, R9, RZ ;  /* 0x000000090e05c224 */ /* 0x000fe200078e02ff */
[----:B-1----:R-:W-:Y:S02]  /*10cf0*/  IADD3 R7, R8, 0x40, RZ ;  /* 0x0000004008077810 */ /* 0x002fe40007ffe0ff */
[----:B------:R-:W-:Y:S02]  /*10d00*/  @!P1 LEA.HI.X.SX32 R6, R0, R10, 0x1, P0 ;  /* 0x0000000a00069211 */ /* 0x000fe400000f0eff */
[----:B------:R-:W-:Y:S02]  /*10d10*/  @!P1 LEA R2, P2, R3, c[0x0][0x200], 0x2 ;  /* 0x0000800003029a11 */ /* 0x000fe400078410ff */
[----:B------:R-:W-:-:S02]  /*10d20*/  @!P5 IADD3 R0, P0, R4, R11, RZ ;  /* 0x0000000b0400d210 */ /* 0x000fc40007f1e0ff */
[----:B------:R-:W-:Y:S02]  /*10d30*/  ISETP.GE.OR P3, PT, R7, R18, P6 ;  /* 0x000000120700720c */ /* 0x000fe40003766670 */
[----:B------:R-:W-:Y:S02]  /*10d40*/  @!P1 LEA.HI.X R3, R3, c[0x0][0x204], R6, 0x2, P2 ;  /* 0x0000810003039a11 */ /* 0x000fe400010f1406 */
[----:B------:R-:W-:Y:S02]  /*10d50*/  @!P5 LEA.HI.X.SX32 R12, R4, R10, 0x1, P0 ;  /* 0x0000000a040cd211 */ /* 0x000fe400000f0eff */
[----:B------:R-:W-:Y:S02]  /*10d60*/  @!P5 LEA R16, P2, R0, c[0x0][0x200], 0x2 ;  /* 0x000080000010da11 */ /* 0x000fe400078410ff */
[----:B------:R-:W-:Y:S02]  /*10d70*/  IADD3 R6, R8, 0x50, RZ ;  /* 0x0000005008067810 */ /* 0x000fe40007ffe0ff */
[----:B------:R-:W-:-:S02]  /*10d80*/  @!P4 IADD3 R4, P0, R5, R11, RZ ;  /* 0x0000000b0504c210 */ /* 0x000fc40007f1e0ff */
[----:B------:R-:W-:Y:S01]  /*10d90*/  @!P5 LEA.HI.X R17, R0, c[0x0][0x204], R12, 0x2, P2 ;  /* 0x000081000011da11 */ /* 0x000fe200010f140c */
[----:B------:R-:W-:Y:S01]  /*10da0*/  @!P1 IMAD.MOV.U32 R0, RZ, RZ, 0x7f800000 ;  /* 0x7f800000ff009424 */ /* 0x000fe200078e00ff */
[----:B------:R-:W-:Y:S02]  /*10db0*/  ISETP.GE.OR P2, PT, R6, R18, P6 ;  /* 0x000000120600720c */ /* 0x000fe40003746670 */
[----:B------:R-:W-:Y:S01]  /*10dc0*/  @!P4 LEA.HI.X.SX32 R13, R5, R10, 0x1, P0 ;  /* 0x0000000a050dc211 */ /* 0x000fe200000f0eff */
[----:B------:R-:W-:Y:S01]  /*10dd0*/  @!P3 IMAD R5, R7, R9, RZ ;  /* 0x000000090705b224 */ /* 0x000fe200078e02ff */
[----:B------:R-:W-:Y:S01]  /*10de0*/  @!P4 LEA R14, P0, R4, c[0x0][0x200], 0x2 ;  /* 0x00008000040eca11 */ /* 0x000fe200078010ff */
[----:B------:R1:W-:Y:S01]  /*10df0*/  @!P1 STG.E [R2.64], R0 ;  /* 0x0000000002009986 */ /* 0x0003e2000c101910 */
[----:B------:R-:W-:Y:S02]  /*10e00*/  IADD3 R12, R8, 0x60, RZ ;  /* 0x00000060080c7810 */ /* 0x000fe40007ffe0ff */
[----:B------:R-:W-:Y:S01]  /*10e10*/  @!P4 LEA.HI.X R15, R4, c[0x0][0x204], R13, 0x2, P0 ;  /* 0x00008100040fca11 */ /* 0x000fe200000f140d */
[----:B------:R-:W-:Y:S01]  /*10e20*/  @!P3 IMAD.MOV.U32 R13, RZ, RZ, 0x7f800000 ;  /* 0x7f800000ff0db424 */ /* 0x000fe200078e00ff */
[----:B------:R-:W-:-:S02]  /*10e30*/  ISETP.GE.OR P1, PT, R12, R18, P6 ;  /* 0x000000120c00720c */ /* 0x000fc40003726670 */
[----:B-1----:R-:W-:Y:S01]  /*10e40*/  @!P3 IADD3 R0, P0, R5, R11, RZ ;  /* 0x0000000b0500b210 */ /* 0x002fe20007f1e0ff */
[----:B------:R-:W-:-:S10]  /*10e50*/  @!P2 IMAD R2, R6, R9, RZ ;  /* 0x000000090602a224 */ /* 0x000fd400078e02ff */
[----:B------:R-:W-:Y:S01]  /*10e60*/  @!P1 IMAD R3, R12, R9, RZ ;  /* 0x000000090c039224 */ /* 0x000fe200078e02ff */
[----:B------:R-:W-:Y:S01]  /*10e70*/  @!P3 LEA.HI.X.SX32 R5, R5, R10, 0x1, P0 ;  /* 0x0000000a0505b211 */ /* 0x000fe200000f0eff */
[----:B------:R-:W-:Y:S01]  /*10e80*/  @!P5 IMAD.MOV.U32 R12, RZ, RZ, 0x7f800000 ;  /* 0x7f800000ff0cd424 */ /* 0x000fe200078e00ff */
[----:B------:R-:W-:-:S04]  /*10e90*/  @!P3 LEA R6, P0, R0, c[0x0][0x200], 0x2 ;  /* 0x000080000006ba11 */ /* 0x000fc800078010ff */
[----:B------:R-:W-:Y:S01]  /*10ea0*/  @!P3 LEA.HI.X R7, R0, c[0x0][0x204], R5, 0x2, P0 ;  /* 0x000081000007ba11 */ /* 0x000fe200000f1405 */
[----:B------:R1:W-:Y:S01]  /*10eb0*/  @!P5 STG.E [R16.64], R12 ;  /* 0x0000000c1000d986 */ /* 0x0003e2000c101910 */
[----:B------:R-:W-:-:S04]  /*10ec0*/  @!P2 IADD3 R0, P0, R2, R11, RZ ;  /* 0x0000000b0200a210 */ /* 0x000fc80007f1e0ff */
[----:B------:R-:W-:Y:S02]  /*10ed0*/  @!P2 LEA.HI.X.SX32 R2, R2, R10, 0x1, P0 ;  /* 0x0000000a0202a211 */ /* 0x000fe400000f0eff */
[----:B------:R-:W-:-:S04]  /*10ee0*/  @!P2 LEA R4, P0, R0, c[0x0][0x200], 0x2 ;  /* 0x000080000004aa11 */ /* 0x000fc800078010ff */
[----:B------:R-:W-:Y:S02]  /*10ef0*/  @!P2 LEA.HI.X R5, R0, c[0x0][0x204], R2, 0x2, P0 ;  /* 0x000081000005aa11 */ /* 0x000fe400000f1402 */
[----:B------:R-:W-:-:S04]  /*10f00*/  @!P1 IADD3 R0, P0, R3, R11, RZ ;  /* 0x0000000b03009210 */ /* 0x000fc80007f1e0ff */
[----:B------:R-:W-:Y:S02]  /*10f10*/  @!P1 LEA.HI.X.SX32 R3, R3, R10, 0x1, P0 ;  /* 0x0000000a03039211 */ /* 0x000fe400000f0eff */
[----:B------:R-:W-:-:S04]  /*10f20*/  @!P1 LEA R2, P0, R0, c[0x0][0x200], 0x2 ;  /* 0x0000800000029a11 */ /* 0x000fc800078010ff */
[----:B------:R-:W-:Y:S01]  /*10f30*/  @!P1 LEA.HI.X R3, R0, c[0x0][0x204], R3, 0x2, P0 ;  /* 0x0000810000039a11 */ /* 0x000fe200000f1403 */
[----:B------:R-:W-:Y:S02]  /*10f40*/  @!P4 IMAD.MOV.U32 R0, RZ, RZ, 0x7f800000 ;  /* 0x7f800000ff00c424 */ /* 0x000fe400078e00ff */
[----:B-1----:R-:W-:-:S03]  /*10f50*/  @!P2 IMAD.MOV.U32 R12, RZ, RZ, 0x7f800000 ;  /* 0x7f800000ff0ca424 */ /* 0x002fc600078e00ff */
[----:B------:R1:W-:Y:S04]  /*10f60*/  @!P4 STG.E [R14.64], R0 ;  /* 0x000000000e00c986 */ /* 0x0003e8000c101910 */
[----:B------:R-:W-:Y:S04]  /*10f70*/  @!P3 STG.E [R6.64], R13 ;  /* 0x0000000d0600b986 */ /* 0x000fe8000c101910 */
[----:B------:R-:W-:Y:S01]  /*10f80*/  @!P2 STG.E [R4.64], R12 ;  /* 0x0000000c0400a986 */ /* 0x000fe2000c101910 */
[----:B-1----:R-:W-:-:S05]  /*10f90*/  @!P1 IMAD.MOV.U32 R0, RZ, RZ, 0x7f800000 ;  /* 0x7f800000ff009424 */ /* 0x002fca00078e00ff */
[----:B------:R1:W-:Y:S02]  /*10fa0*/  @!P1 STG.E [R2.64], R0 ;  /* 0x0000000002009986 */ /* 0x0003e4000c101910 */
[----:B-1----:R-:W-:-:S04]  /*10fb0*/  IADD3 R0, R8, 0x70, RZ ;  /* 0x0000007008007810 */ /* 0x002fc80007ffe0ff */
[----:B------:R-:W-:-:S13]  /*10fc0*/  ISETP.GE.OR P6, PT, R0, R18, P6 ;  /* 0x000000120000720c */ /* 0x000fda00037c6670 */
[----:B------:R-:W-:Y:S05]  /*10fd0*/  @P6 EXIT ;  /* 0x000000000000694d */ /* 0x000fea0003800000 */
[----:B------:R-:W-:-:S05]  /*10fe0*/  IMAD R0, R0, R9, RZ ;  /* 0x0000000900007224 */ /* 0x000fca00078e02ff */
[----:B------:R-:W-:-:S04]  /*10ff0*/  IADD3 R3, P0, R0, R11, RZ ;  /* 0x0000000b00037210 */ /* 0x000fc80007f1e0ff */
[----:B------:R-:W-:Y:S02]  /*11000*/  LEA.HI.X.SX32 R0, R0, R10, 0x1, P0 ;  /* 0x0000000a00007211 */ /* 0x000fe400000f0eff */
[----:B------:R-:W-:-:S04]  /*11010*/  LEA R2, P0, R3, c[0x0][0x200], 0x2 ;  /* 0x0000800003027a11 */ /* 0x000fc800078010ff */
[----:B------:R-:W-:Y:S01]  /*11020*/  LEA.HI.X R3, R3, c[0x0][0x204], R0, 0x2, P0 ;  /* 0x0000810003037a11 */ /* 0x000fe200000f1400 */
[----:B------:R-:W-:-:S05]  /*11030*/  IMAD.MOV.U32 R0, RZ, RZ, 0x7f800000 ;  /* 0x7f800000ff007424 */ /* 0x000fca00078e00ff */
[----:B------:R-:W-:Y:S01]  /*11040*/  STG.E [R2.64], R0 ;  /* 0x0000000002007986 */ /* 0x000fe2000c101910 */
[----:B------:R-:W-:Y:S05]  /*11050*/  EXIT ;  /* 0x000000000000794d */ /* 0x000fea0003800000 */
.L_x_11:
[----:B------:R-:W-:-:S00]  /*11060*/  BRA `(.L_x_11) ;  /* 0xfffffff000007947 */ /* 0x000fc0000383ffff */
[----:B------:R-:W-:-:S00]  /*11070*/  NOP ;  /* 0x0000000000007918 */ /* 0x000fc00000000000 */
        /* <DEDUP_REMOVED lines=8> */
.L_x_1392:


//--------------------- .text._ZN5flash16flash_fwd_kernelI23Flash_fwd_kernel_traitsILi128ELi128ELi64ELi4ELb0ELb0EN7cutlass6half_tE19Flash_kernel_traitsILi128ELi128ELi64ELi4ES3_EELb0ELb1ELb0ELb0ELb1ELb1ELb1ELb0EEEvNS_16Flash_fwd_paramsE --------------------------
	.section	.text._ZN5flash16flash_fwd_kernelI23Flash_fwd_kernel_traitsILi128ELi128ELi64ELi4ELb0ELb0EN7cutlass6half_tE19Flash_kernel_traitsILi128ELi128ELi64ELi4ES3_EELb0ELb1ELb0ELb0ELb1ELb1ELb1ELb0EEEvNS_16Flash_fwd_paramsE,"ax",@progbits
	.sectioninfo	@"SHI_REGISTERS=255"
	.align	128
        .global         _ZN5flash16flash_fwd_kernelI23Flash_fwd_kernel_traitsILi128ELi128ELi64ELi4ELb0ELb0EN7cutlass6half_tE19Flash_kernel_traitsILi128ELi128ELi64ELi4ES3_EELb0ELb1ELb0ELb0ELb1ELb1ELb1ELb0EEEvNS_16Flash_fwd_paramsE
        .type           _ZN5flash16flash_fwd_kernelI23Flash_fwd_kernel_traitsILi128ELi128ELi64ELi4ELb0ELb0EN7cutlass6half_tE19Flash_kernel_traitsILi128ELi128ELi64ELi4ES3_EELb0ELb1ELb0ELb0ELb1ELb1ELb1ELb0EEEvNS_16Flash_fwd_paramsE,@function
        .size           _ZN5flash16flash_fwd_kernelI23Flash_fwd_kernel_traitsILi128ELi128ELi64ELi4ELb0ELb0EN7cutlass6half_tE19Flash_kernel_traitsILi128ELi128ELi64ELi4ES3_EELb0ELb1ELb0ELb0ELb1ELb1ELb1ELb0EEEvNS_16Flash_fwd_paramsE,(.L_x_1393 - _ZN5flash16flash_fwd_kernelI23Flash_fwd_kernel_traitsILi128ELi128ELi64ELi4ELb0ELb0EN7cutlass6half_tE19Flash_kernel_traitsILi128ELi128ELi64ELi4ES3_EELb0ELb1ELb0ELb0ELb1ELb1ELb1ELb0EEEvNS_16Flash_fwd_paramsE)
        .other          _ZN5flash16flash_fwd_kernelI23Flash_fwd_kernel_traitsILi128ELi128ELi64ELi4ELb0ELb0EN7cutlass6half_tE19Flash_kernel_traitsILi128ELi128ELi64ELi4ES3_EELb0ELb1ELb0ELb0ELb1ELb1ELb1ELb0EEEvNS_16Flash_fwd_paramsE,@"STO_CUDA_ENTRY STV_DEFAULT"
_ZN5flash16flash_fwd_kernelI23Flash_fwd_kernel_traitsILi128ELi128ELi64ELi4ELb0ELb0EN7cutlass6half_tE19Flash_kernel_traitsILi128ELi128ELi64ELi4ES3_EELb0ELb1ELb0ELb0ELb1ELb1ELb1ELb0EEEvNS_16Flash_fwd_paramsE:
.text._ZN5flash16flash_fwd_kernelI23Flash_fwd_kernel_traitsILi128ELi128ELi64ELi4ELb0ELb0EN7cutlass6half_tE19Flash_kernel_traitsILi128ELi128ELi64ELi4ES3_EELb0ELb1ELb0ELb0ELb1ELb1ELb1ELb0EEEvNS_16Flash_fwd_paramsE:
        /* <DEDUP_REMOVED lines=37> */
[----:B------:R-:W-:-:S13]  /*0250*/  ISETP.GE.AND P0, PT, R208, 0x1, PT ;  /* 0x00000001d000780c */ /* 0x000fda0003f06270 */
        /* <DEDUP_REMOVED lines=29> */
[C---:B------:R-:W-:Y:S01]  /*0430*/  SHF.L.U32 R3, R4.reuse, 0x6, RZ ;  /* 0x0000000604037819 */ /* 0x040fe200000006ff */
[----:B------:R-:W-:Y:S01]  /*0440*/  IMAD.IADD R0, R159, 0x1, -R11 ;  /* 0x000000019f007824 */ /* 0x000fe200078e0a0b */
[----:B------:R-:W-:Y:S01]  /*0450*/  IADD3 R8, P0, R4, R9, RZ ;  /* 0x0000000904087210 */ /* 0x000fe20007f1e0ff */
[----:B------:R-:W-:Y:S01]  /*0460*/  IMAD.SHL.U32 R2, R68, 0x8, RZ ;  /* 0x0000000844027824 */ /* 0x000fe200078e00ff */
[----:B------:R-:W-:Y:S01]  /*0470*/  LOP3.LUT R3, R3, 0x1c0, RZ, 0xc0, !PT ;  /* 0x000001c003037812 */ /* 0x000fe200078ec0ff */
[----:B------:R-:W-:Y:S01]  /*0480*/  IMAD.WIDE R26, R13, 0x80, R4 ;  /* 0x000000800d1a7825 */ /* 0x000fe200078e0204 */
[----:B------:R-:W-:Y:S01]  /*0490*/  SHF.R.S32.HI R4, RZ, 0x1f, R0 ;  /* 0x0000001fff047819 */ /* 0x000fe20000011400 */
[----:B------:R-:W-:Y:S01]  /*04a0*/  USHF.L.U32 UR11, UR8, 0x5, URZ ;  /* 0x00000005080b7899 */ /* 0x000fe2000800063f */
[----:B------:R-:W-:Y:S01]  /*04b0*/  SHF.R.U32.HI R11, RZ, 0x3, R3 ;  /* 0x00000003ff0b7819 */ /* 0x000fe20000011603 */
[----:B------:R-:W-:Y:S01]  /*04c0*/  UMOV UR10, 0x5 ;  /* 0x00000005000a7882 */ /* 0x000fe20000000000 */
[----:B------:R-:W-:Y:S01]  /*04d0*/  LOP3.LUT R3, R3, 0x38, R2, 0xf8, !PT ;  /* 0x0000003803037812 */ /* 0x000fe200078ef802 */
[----:B------:R-:W-:Y:S01]  /*04e0*/  USHF.L.U64.HI UR9, UR8, UR10, UR9 ;  /* 0x0000000a08097299 */ /* 0x000fe20008010209 */
[----:B------:R-:W-:Y:S01]  /*04f0*/  LEA.HI R16, R4, R0, RZ, 0x3 ;  /* 0x0000000004107211 */ /* 0x000fe200078f18ff */
[----:B------:R-:W-:Y:S01]  /*0500*/  USHF.L.U32 UR8, UR6, 0x5, URZ ;  /* 0x0000000506087899 */ /* 0x000fe2000800063f */
[----:B-1----:R-:W-:Y:S01]  /*0510*/  IADD3 R6, R6, 0xffffffe, RZ ;  /* 0x0ffffffe06067810 */ /* 0x002fe20007ffe0ff */
[----:B------:R-:W-:Y:S01]  /*0520*/  USHF.L.U64.HI UR6, UR6, UR10, UR7 ;  /* 0x0000000a06067299 */ /* 0x000fe20008010207 */
[----:B------:R-:W-:Y:S01]  /*0530*/  SHF.R.S32.HI R10, RZ, 0x4, R12 ;  /* 0x00000004ff0a7819 */ /* 0x000fe2000001140c */
[----:B------:R-:W-:Y:S01]  /*0540*/  USHF.L.U32 UR7, UR4, 0x5, URZ ;  /* 0x0000000504077899 */ /* 0x000fe2000800063f */
[----:B------:R-:W1:Y:S01]  /*0550*/  F2I.FTZ.U32.TRUNC.NTZ R7, R6 ;  /* 0x0000000600077305 */ /* 0x000e62000021f000 */
[----:B------:R-:W-:Y:S01]  /*0560*/  LOP3.LUT R11, R3, R11, RZ, 0x3c, !PT ;  /* 0x0000000b030b7212 */ /* 0x000fe200078e3cff */
[----:B------:R-:W-:Y:S01]  /*0570*/  USHF.L.U64.HI UR4, UR4, UR10, UR5 ;  /* 0x0000000a04047299 */ /* 0x000fe20008010205 */
[----:B------:R-:W-:Y:S01]  /*0580*/  LOP3.LUT R4, R16, 0xfffffff8, RZ, 0xc0, !PT ;  /* 0xfffffff810047812 */ /* 0x000fe200078ec0ff */
[----:B------:R-:W-:Y:S01]  /*0590*/  STL.64 [R1+0x48], R26 ;  /* 0x0000481a01007387 */ /* 0x000fe20000100a00 */
[----:B------:R-:W-:-:S02]  /*05a0*/  LEA.HI R3, R12, R10, RZ, 0x1 ;  /* 0x0000000a0c037211 */ /* 0x000fc400078f08ff */
[----:B------:R-:W-:Y:S02]  /*05b0*/  IADD3 R69, R0, -R4, RZ ;  /* 0x8000000400457210 */ /* 0x000fe40007ffe0ff */
[----:B------:R-:W-:Y:S02]  /*05c0*/  LOP3.LUT R3, R3, 0xfffffffe, RZ, 0xc0, !PT ;  /* 0xfffffffe03037812 */ /* 0x000fe400078ec0ff */
[----:B------:R-:W-:Y:S02]  /*05d0*/  LEA.HI.X.SX32 R9, R9, R5, 0x1, P0 ;  /* 0x0000000509097211 */ /* 0x000fe400000f0eff */
[----:B------:R-:W-:Y:S01]  /*05e0*/  LEA.HI R5, R20, R159, RZ, 0x6 ;  /* 0x0000009f14057211 */ /* 0x000fe200078f30ff */
[----:B------:R-:W-:Y:S01]  /*05f0*/  IMAD.IADD R15, R10, 0x1, -R3 ;  /* 0x000000010a0f7824 */ /* 0x000fe200078e0a03 */
[----:B------:R-:W-:Y:S01]  /*0600*/  IABS R10, R24 ;  /* 0x00000018000a7213 */ /* 0x000fe20000000000 */
[----:B------:R-:W-:Y:S01]  /*0610*/  IMAD R4, R9, c[0x0][0x198], RZ ;  /* 0x0000660009047a24 */ /* 0x000fe200078e02ff */
[----:B-1----:R-:W-:Y:S01]  /*0620*/  IADD3 R6, RZ, -R7, RZ ;  /* 0x80000007ff067210 */ /* 0x002fe20007ffe0ff */
[----:B------:R-:W-:Y:S01]  /*0630*/  IMAD.SHL.U32 R5, R5, 0x8, RZ ;  /* 0x0000000805057824 */ /* 0x000fe200078e00ff */
[----:B------:R-:W-:-:S02]  /*0640*/  SHF.R.S32.HI R22, RZ, 0x1f, R23 ;  /* 0x0000001fff167819 */ /* 0x000fc40000011417 */
[----:B------:R-:W-:Y:S01]  /*0650*/  SHF.R.S32.HI R3, RZ, 0x1f, R2 ;  /* 0x0000001fff037819 */ /* 0x000fe20000011402 */
[----:B------:R-:W-:Y:S01]  /*0660*/  IMAD R0, R6, R21, RZ ;  /* 0x0000001506007224 */ /* 0x000fe200078e02ff */
[----:B------:R-:W-:Y:S01]  /*0670*/  LOP3.LUT R247, R11, 0x7ffffe00, R5, 0xf8, !PT ;  /* 0x7ffffe000bf77812 */ /* 0x000fe200078ef805 */
[----:B------:R-:W-:Y:S01]  /*0680*/  IMAD.MOV.U32 R6, RZ, RZ, RZ ;  /* 0x000000ffff067224 */ /* 0x000fe200078e00ff */
[----:B------:R-:W-:Y:S01]  /*0690*/  SHF.R.S32.HI R25, RZ, 0x1f, R24 ;  /* 0x0000001fff197819 */ /* 0x000fe20000011418 */
[----:B------:R-:W-:Y:S01]  /*06a0*/  IMAD.SHL.U32 R5, R68, 0x40, RZ ;  /* 0x0000004044057824 */ /* 0x000fe200078e00ff */
[----:B------:R-:W-:Y:S01]  /*06b0*/  ISETP.NE.AND P2, PT, RZ, c[0x0][0x1c8], PT ;  /* 0x00007200ff007a0c */ /* 0x000fe20003f45270 */
[----:B------:R-:W-:Y:S01]  /*06c0*/  IMAD.HI.U32 R6, R7, R0, R6 ;  /* 0x0000000007067227 */ /* 0x000fe200078e0006 */
[----:B------:R-:W-:Y:S02]  /*06d0*/  SHF.L.U32 R247, R247, 0x1, RZ ;  /* 0x00000001f7f77819 */ /* 0x000fe400000006ff */
[----:B------:R-:W-:Y:S01]  /*06e0*/  LEA.HI R164, R20, R159, RZ, 0x5 ;  /* 0x0000009f14a47211 */ /* 0x000fe200078f28ff */
[----:B------:R-:W-:-:S02]  /*06f0*/  IMAD R0, R9, c[0x0][0x1a0], RZ ;  /* 0x0000680009007a24 */ /* 0x000fc400078e02ff */
[----:B------:R-:W-:Y:S01]  /*0700*/  IMAD.HI.U32 R12, R6, R10, RZ ;  /* 0x0000000a060c7227 */ /* 0x000fe200078e00ff */
[----:B------:R-:W-:Y:S02]  /*0710*/  LOP3.LUT R6, R5, 0x1c0, RZ, 0xc0, !PT ;  /* 0x000001c005067812 */ /* 0x000fe400078ec0ff */
[----:B------:R-:W-:Y:S01]  /*0720*/  SHF.R.S32.HI R158, RZ, 0x5, R164 ;  /* 0x00000005ff9e7819 */ /* 0x000fe200000114a4 */
[----:B------:R-:W-:Y:S01]  /*0730*/  IMAD R13, R8, c[0x0][0x1a4], R0 ;  /* 0x00006900080d7a24 */ /* 0x000fe200078e0200 */
[----:B------:R-:W-:Y:S01]  /*0740*/  IADD3 R7, -R12, RZ, RZ ;  /* 0x000000ff0c077210 */ /* 0x000fe20007ffe1ff */
[----:B------:R-:W-:Y:S02]  /*0750*/  IMAD R14, R22, c[0x0][0x178], RZ ;  /* 0x00005e00160e7a24 */ /* 0x000fe400078e02ff */
[----:B------:R-:W-:Y:S02]  /*0760*/  IMAD R11, R8, c[0x0][0x19c], R4 ;  /* 0x00006700080b7a24 */ /* 0x000fe400078e0204 */
[----:B------:R-:W-:Y:S01]  /*0770*/  IMAD R0, R21, R7, R10 ;  /* 0x0000000715007224 */ /* 0x000fe200078e020a */
[----:B------:R-:W-:Y:S01]  /*0780*/  LOP3.LUT R10, R6, 0x8, R17, 0xf8, !PT ;  /* 0x00000008060a7812 */ /* 0x000fe200078ef811 */
[----:B------:R-:W-:Y:S01]  /*0790*/  IMAD.WIDE.U32 R4, R8, c[0x0][0x198], R2 ;  /* 0x0000660008047a25 */ /* 0x000fe200078e0002 */
[----:B------:R-:W-:-:S02]  /*07a0*/  SHF.R.U32.HI R6, RZ, 0x3, R6 ;  /* 0x00000003ff067819 */ /* 0x000fc40000011606 */
[----:B------:R-:W-:Y:S01]  /*07b0*/  ISETP.GT.U32.AND P0, PT, R21, R0, PT ;  /* 0x000000001500720c */ /* 0x000fe20003f04070 */
[----:B------:R-:W-:-:S04]  /*07c0*/  IMAD.WIDE.U32 R8, R8, c[0x0][0x1a0], R2 ;  /* 0x0000680008087a25 */ /* 0x000fc800078e0002 */
[C---:B------:R-:W-:Y:S02]  /*07d0*/  IMAD R14, R23.reuse, c[0x0][0x17c], R14 ;  /* 0x00005f00170e7a24 */ /* 0x040fe400078e020e */
[----:B------:R-:W-:-:S04]  /*07e0*/  IMAD.WIDE.U32 R2, R23, c[0x0][0x178], R2 ;  /* 0x00005e0017027a25 */ /* 0x000fc800078e0002 */
[----:B------:R-:W-:Y:S01]  /*07f0*/  IMAD.IADD R7, R3, 0x1, R14 ;  /* 0x0000000103077824 */ /* 0x000fe200078e020e */
[----:B------:R-:W-:Y:S01]  /*0800*/  LOP3.LUT R14, R10, R6, RZ, 0x3c, !PT ;  /* 0x000000060a0e7212 */ /* 0x000fe200078e3cff */
[----:B------:R-:W-:Y:S01]  /*0810*/  IMAD.IADD R5, R5, 0x1, R11 ;  /* 0x0000000105057824 */ /* 0x000fe200078e020b */
[----:B------:R-:W-:Y:S01]  /*0820*/  @!P0 IADD3 R0, R0, -R21, RZ ;  /* 0x8000001500008210 */ /* 0x000fe20007ffe0ff */
[----:B------:R-:W-:Y:S01]  /*0830*/  IMAD.MOV.U32 R6, RZ, RZ, R2 ;  /* 0x000000ffff067224 */ /* 0x000fe200078e0002 */
[----:B------:R-:W-:Y:S01]  /*0840*/  IADD3 R3, R9, R13, RZ ;  /* 0x0000000d09037210 */ /* 0x000fe20007ffe0ff */
[----:B------:R-:W-:Y:S01]  /*0850*/  IMAD R11, R25, c[0x0][0x1a8], RZ ;  /* 0x00006a00190b7a24 */ /* 0x000fe200078e02ff */
[----:B------:R-:W-:Y:S01]  /*0860*/  ISETP.GE.U32.AND P3, PT, R0, R21, PT ;  /* 0x000000150000720c */ /* 0x000fe20003f66070 */
[----:B------:R-:W-:Y:S01]  /*0870*/  IMAD.MOV.U32 R2, RZ, RZ, R8 ;  /* 0x000000ffff027224 */ /* 0x000fe200078e0008 */
[----:B------:R-:W-:Y:S01]  /*0880*/  @!P0 IADD3 R12, R12, 0x1, RZ ;  /* 0x000000010c0c8810 */ /* 0x000fe20007ffe0ff */
[----:B------:R-:W-:-:S02]  /*0890*/  IMAD R11, R24, c[0x0][0x1ac], R11 ;  /* 0x00006b00180b7a24 */ /* 0x000fc400078e020b */
[----:B------:R-:W-:-:S04]  /*08a0*/  IMAD.WIDE.U32 R8, R24, c[0x0][0x1a8], R6 ;  /* 0x00006a0018087a25 */ /* 0x000fc800078e0006 */
[----:B------:R-:W-:-:S04]  /*08b0*/  IMAD.WIDE.U32 R6, R23, c[0x0][0x180], R4 ;  /* 0x0000600017067a25 */ /* 0x000fc800078e0004 */
[----:B------:R-:W-:Y:S01]  /*08c0*/  IMAD R10, R22, c[0x0][0x180], RZ ;  /* 0x00006000160a7a24 */ /* 0x000fe200078e02ff */
[----:B------:R-:W-:Y:S01]  /*08d0*/  @P3 IADD3 R12, R12, 0x1, RZ ;  /* 0x000000010c0c3810 */ /* 0x000fe20007ffe0ff */
[----:B------:R-:W-:-:S04]  /*08e0*/  IMAD.WIDE.U32 R4, R23, c[0x0][0x188], R2 ;  /* 0x0000620017047a25 */ /* 0x000fc800078e0002 */
[----:B------:R-:W-:Y:S02]  /*08f0*/  IMAD.IADD R3, R9, 0x1, R11 ;  /* 0x0000000109037824 */ /* 0x000fe400078e020b */
[----:B------:R-:W-:Y:S02]  /*0900*/  IMAD R0, R27, c[0x0][0x190], RZ ;  /* 0x000064001b007a24 */ /* 0x000fe400078e02ff */
[----:B------:R-:W-:Y:S01]  /*0910*/  IMAD.MOV.U32 R2, RZ, RZ, R8 ;  /* 0x000000ffff027224 */ /* 0x000fe200078e0008 */
[----:B------:R-:W-:Y:S01]  /*0920*/  MOV R8, R4 ;  /* 0x0000000400087202 */ /* 0x000fe20000000f00 */
[----:B------:R-:W-:Y:S02]  /*0930*/  IMAD R10, R23, c[0x0][0x184], R10 ;  /* 0x00006100170a7a24 */ /* 0x000fe400078e020a */
[C---:B------:R-:W-:Y:S02]  /*0940*/  IMAD R0, R26.reuse, c[0x0][0x194], R0 ;  /* 0x000065001a007a24 */ /* 0x040fe400078e0200 */
[----:B------:R-:W-:-:S04]  /*0950*/  IMAD.WIDE.U32 R2, R26, c[0x0][0x190], R2 ;  /* 0x000064001a027a25 */ /* 0x000fc800078e0002 */
[----:B------:R-:W-:Y:S02]  /*0960*/  IMAD.IADD R11, R7, 0x1, R10 ;  /* 0x00000001070b7824 */ /* 0x000fe400078e020a */
[----:B------:R-:W-:Y:S01]  /*0970*/  IMAD.MOV.U32 R10, RZ, RZ, R6 ;  /* 0x000000ffff0a7224 */ /* 0x000fe200078e0006 */
[----:B------:R-:W-:Y:S01]  /*0980*/  LEA R6, P0, R2, c[0x0][0x160], 0x1 ;  /* 0x0000580002067a11 */ /* 0x000fe200078008ff */
[----:B------:R-:W-:Y:S02]  /*0990*/  IMAD.IADD R0, R3, 0x1, R0 ;  /* 0x0000000103007824 */ /* 0x000fe400078e0200 */
[----:B------:R-:W-:-:S03]  /*09a0*/  IMAD R13, R22, c[0x0][0x188], RZ ;  /* 0x00006200160d7a24 */ /* 0x000fc600078e02ff */
[----:B------:R-:W-:Y:S01]  /*09b0*/  LEA.HI.X R7, R2, c[0x0][0x164], R0, 0x1, P0 ;  /* 0x0000590002077a11 */ /* 0x000fe200000f0c00 */
[----:B------:R-:W-:Y:S01]  /*09c0*/  IMAD.MOV.U32 R0, RZ, RZ, R12 ;  /* 0x000000ffff007224 */ /* 0x000fe200078e000c */
[----:B------:R-:W-:Y:S01]  /*09d0*/  IADD3 R4, P0, R6, UR11, RZ ;  /* 0x0000000b06047c10 */ /* 0x000fe2000ff1e0ff */
[----:B------:R-:W-:Y:S02]  /*09e0*/  IMAD R13, R23, c[0x0][0x18c], R13 ;  /* 0x00006300170d7a24 */ /* 0x000fe400078e020d */
[----:B------:R-:W-:Y:S01]  /*09f0*/  @!P1 IMAD.MOV R0, RZ, RZ, -R0 ;  /* 0x000000ffff009224 */ /* 0x000fe200078e0a00 */
[----:B------:R-:W-:Y:S01]  /*0a00*/  @!P2 LOP3.LUT R0, RZ, c[0x0][0x1c8], RZ, 0x33, !PT ;  /* 0x00007200ff00aa12 */ /* 0x000fe200078e33ff */
[----:B------:R1:W-:Y:S01]  /*0a10*/  LDGSTS.E.BYPASS.LTC128B.128 [R247], [R6.64] ;  /* 0x0000000006f77fae */ /* 0x0003e2000b901d50 */
[----:B------:R-:W-:Y:S02]  /*0a20*/  IADD3 R9, R5, R13, RZ ;  /* 0x0000000d05097210 */ /* 0x000fe40007ffe0ff */
[----:B------:R-:W-:Y:S01]  /*0a30*/  IADD3.X R5, R7, UR9, RZ, P0, !PT ;  /* 0x0000000907057c10 */ /* 0x000fe200087fe4ff */
[----:B------:R1:W-:Y:S01]  /*0a40*/  LDGSTS.E.BYPASS.LTC128B.128 [R247+0x4000], [R6.64+0x80] ;  /* 0x0400008006f77fae */ /* 0x0003e2000b901d50 */
[----:B------:R-:W-:Y:S01]  /*0a50*/  IADD3 R2, P0, R4, UR11, RZ ;  /* 0x0000000b04027c10 */ /* 0x000fe2000ff1e0ff */
[C---:B------:R-:W-:Y:S01]  /*0a60*/  IMAD.WIDE.U32 R24, R0.reuse, c[0x0][0x1b0], R10 ;  /* 0x00006c0000187a25 */ /* 0x040fe200078e000a */
[----:B------:R-:W-:Y:S01]  /*0a70*/  SHF.R.S32.HI R12, RZ, 0x1f, R0 ;  /* 0x0000001fff0c7819 */ /* 0x000fe20000011400 */
[----:B------:R2:W-:Y:S01]  /*0a80*/  LDGSTS.E.BYPASS.LTC128B.128 [R247+0x800], [R4.64] ;  /* 0x0080000004f77fae */ /* 0x0005e2000b901d50 */
[----:B------:R-:W-:Y:S01]  /*0a90*/  IADD3.X R3, R5, UR9, RZ, P0, !PT ;  /* 0x0000000905037c10 */ /* 0x000fe200087fe4ff */
[----:B------:R-:W-:Y:S01]  /*0aa0*/  IMAD.WIDE.U32 R22, R0, c[0x0][0x1b8], R8 ;  /* 0x00006e0000167a25 */ /* 0x000fe200078e0008 */
[----:B------:R-:W-:Y:S01]  /*0ab0*/  MOV R166, R24 ;  /* 0x0000001800a67202 */ /* 0x000fe20000000f00 */
        /* <DEDUP_REMOVED lines=11> */
[----:B---3--:R-:W-:Y:S01]  /*0b70*/  IMAD R3, R12, c[0x0][0x1b8], RZ ;  /* 0x00006e000c037a24 */ /* 0x008fe200078e02ff */
        /* <DEDUP_REMOVED lines=10> */
[----:B------:R-:W-:Y:S01]  /*0c20*/  IMAD.IADD R11, R23, 0x1, R10 ;  /* 0x00000001170b7824 */ /* 0x000fe200078e020a */
[----:B------:R-:W-:-:S02]  /*0c30*/  MOV R10, R22 ;  /* 0x00000016000a7202 */ /* 0x000fc40000000f00 */
        /* <DEDUP_REMOVED lines=13> */
[----:B---3--:R-:W-:Y:S01]  /*0d10*/  IADD3 R4, P0, R6, UR8, RZ ;  /* 0x0000000806047c10 */ /* 0x008fe2000ff1e0ff */
        /* <DEDUP_REMOVED lines=12> */
[----:B---3--:R-:W-:-:S04]  /*0de0*/  IADD3 R6, P0, R2, UR8, RZ ;  /* 0x0000000802067c10 */ /* 0x008fc8000ff1e0ff */
[----:B------:R-:W-:-:S05]  /*0df0*/  IADD3.X R7, R3, UR6, RZ, P0, !PT ;  /* 0x0000000603077c10 */ /* 0x000fca00087fe4ff */
[----:B------:R3:W-:Y:S04]  /*0e00*/  LDGSTS.E.BYPASS.LTC128B.128 [R247+0x9800], [R6.64] ;  /* 0x0980000006f77fae */ /* 0x0007e8000b901d50 */
[----:B------:R3:W-:Y:S04]  /*0e10*/  LDGSTS.E.BYPASS.LTC128B.128 [R247+0xb800], [R6.64+0x80] ;  /* 0x0b80008006f77fae */ /* 0x0007e8000b901d50 */
[----:B------:R-:W0:Y:S01]  /*0e20*/  LDGDEPBAR ;  /* 0x00000000000079af */ /* 0x000e220000000000 */
[----:B-1----:R-:W-:-:S05]  /*0e30*/  IMAD.WIDE.U32 R2, R135, UR15, R10 ;  /* 0x0000000f87027c25 */ /* 0x002fca000f8e000a */
[----:B----4-:R-:W-:Y:S02]  /*0e40*/  IADD3 R5, R3, R19, RZ ;  /* 0x0000001303057210 */ /* 0x010fe40007ffe0ff */
[----:B------:R-:W-:Y:S02]  /*0e50*/  LEA R4, P0, R2, c[0x0][0x170], 0x1 ;  /* 0x00005c0002047a11 */ /* 0x000fe400078008ff */
[----:B------:R-:W-:Y:S02]  /*0e60*/  LOP3.LUT R3, R0, 0x1c0, RZ, 0xc0, !PT ;  /* 0x000001c000037812 */ /* 0x000fe400078ec0ff */
[----:B------:R-:W-:Y:S02]  /*0e70*/  LEA.HI.X R5, R2, c[0x0][0x174], R5, 0x1, P0 ;  /* 0x00005d0002057a11 */ /* 0x000fe400000f0c05 */
[----:B------:R-:W-:Y:S02]  /*0e80*/  SHF.R.U32.HI R2, RZ, 0x3, R3 ;  /* 0x00000003ff027819 */ /* 0x000fe40000011603 */
[C---:B------:R-:W-:Y:S01]  /*0e90*/  LEA R0, R15.reuse, R14, 0x9 ;  /* 0x0000000e0f007211 */ /* 0x040fe200078e48ff */
[----:B---3--:R-:W-:Y:S01]  /*0ea0*/  IMAD.SHL.U32 R6, R15, 0x8, RZ ;  /* 0x000000080f067824 */ /* 0x008fe200078e00ff */
[----:B------:R-:W-:-:S04]  /*0eb0*/  DEPBAR.LE SB0, 0x0 ;  /* 0x000080000000791a */ /* 0x000fc80000000000 */
[----:B------:R-:W-:Y:S01]  /*0ec0*/  BAR.SYNC.DEFER_BLOCKING 0x0 ;  /* 0x0000000000007b1d */ /* 0x000fe20000010000 */
[----:B------:R-:W-:Y:S01]  /*0ed0*/  LOP3.LUT R6, R3, 0x8, R6, 0xf8, !PT ;  /* 0x0000000803067812 */ /* 0x000fe200078ef806 */
[----:B------:R-:W-:Y:S01]  /*0ee0*/  IMAD.SHL.U32 R3, R16, 0x40, RZ ;  /* 0x0000004010037824 */ /* 0x000fe200078e00ff */
[----:B------:R-:W-:Y:S02]  /*0ef0*/  LEA R234, R0, 0x8000, 0x1 ;  /* 0x0000800000ea7811 */ /* 0x000fe400078e08ff */
[----:B------:R-:W-:Y:S02]  /*0f00*/  LOP3.LUT R134, R6, R2, RZ, 0x3c, !PT ;  /* 0x0000000206867212 */ /* 0x000fe400078e3cff */
[----:B------:R-:W-:Y:S02]  /*0f10*/  IADD3 R2, P0, R4, UR7, RZ ;  /* 0x0000000704027c10 */ /* 0x000fe4000ff1e0ff */
[----:B------:R-:W-:Y:S02]  /*0f20*/  LOP3.LUT R133, R3, 0xfffffe00, RZ, 0xc0, !PT ;  /* 0xfffffe0003857812 */ /* 0x000fe400078ec0ff */
[----:B------:R-:W-:-:S02]  /*0f30*/  IADD3.X R3, R5, UR4, RZ, P0, !PT ;  /* 0x0000000405037c10 */ /* 0x000fc400087fe4ff */
[----:B------:R-:W-:Y:S02]  /*0f40*/  IADD3 R6, P0, R2, UR7, RZ ;  /* 0x0000000702067c10 */ /* 0x000fe4000ff1e0ff */
[----:B------:R-:W-:Y:S02]  /*0f50*/  IADD3 R239, R234, 0x20, RZ ;  /* 0x00000020eaef7810 */ /* 0x000fe40007ffe0ff */
        /* <DEDUP_REMOVED lines=10> */
[----:B-1----:R-:W-:-:S02]  /*1000*/  LEA R5, R158, R133, 0xa ;  /* 0x000000859e057211 */ /* 0x002fc400078e50ff */
[----:B------:R-:W-:-:S03]  /*1010*/  IADD3 R4, P0, R6, UR7, RZ ;  /* 0x0000000706047c10 */ /* 0x000fc6000ff1e0ff */
[----:B---3--:R-:W-:Y:S01]  /*1020*/  IMAD.IADD R2, R5, 0x1, R134 ;  /* 0x0000000105027824 */ /* 0x008fe200078e0286 */
[----:B------:R-:W-:Y:S01]  /*1030*/  IADD3.X R5, R7, UR4, RZ, P0, !PT ;  /* 0x0000000407057c10 */ /* 0x000fe200087fe4ff */
[----:B------:R-:W-:Y:S01]  /*1040*/  IMAD.SHL.U32 R3, R0, 0x2, RZ ;  /* 0x0000000200037824 */ /* 0x000fe200078e00ff */
[----:B------:R-:W-:Y:S02]  /*1050*/  LOP3.LUT P0, RZ, R68, 0x2, RZ, 0xc0, !PT ;  /* 0x0000000244ff7812 */ /* 0x000fe4000780c0ff */
[----:B------:R-:W-:Y:S01]  /*1060*/  SHF.L.U32 R235, R2, 0x1, RZ ;  /* 0x0000000102eb7819 */ /* 0x000fe200000006ff */
[----:B------:R1:W-:Y:S01]  /*1070*/  LDGSTS.E.BYPASS.LTC128B.128 [R247+0xd800], [R4.64] ;  /* 0x0d80000004f77fae */ /* 0x0003e2000b901d50 */
[----:B------:R-:W-:-:S03]  /*1080*/  MOV R2, 0x40 ;  /* 0x0000004000027802 */ /* 0x000fc60000000f00 */
[----:B------:R1:W-:Y:S04]  /*1090*/  LDGSTS.E.BYPASS.LTC128B.128 [R247+0xf800], [R4.64+0x80] ;  /* 0x0f80008004f77fae */ /* 0x0003e8000b901d50 */
[----:B------:R-:W-:Y:S02]  /*10a0*/  LDSM.16.M88.4 R12, [R235] ;  /* 0x00000000eb0c783b */ /* 0x000fe40000000200 */
[----:B------:R-:W-:Y:S02]  /*10b0*/  @P0 IADD3 R239, R234, -0x20, RZ ;  /* 0xffffffe0eaef0810 */ /* 0x000fe40007ffe0ff */
[----:B------:R-:W3:Y:S01]  /*10c0*/  LDSM.16.M88.4 R32, [R3+0x8000] ;  /* 0x008000000320783b */ /* 0x000ee20000000200 */
[----:B------:R-:W-:Y:S02]  /*10d0*/  LOP3.LUT P0, RZ, R68, 0x4, RZ, 0xc0, !PT ;  /* 0x0000000444ff7812 */ /* 0x000fe4000780c0ff */
[C---:B------:R-:W-:Y:S01]  /*10e0*/  IADD3 R246, R239.reuse, 0x800, RZ ;  /* 0x00000800eff67810 */ /* 0x040fe20007ffe0ff */
[----:B--2---:R-:W2:Y:S01]  /*10f0*/  LDSM.16.M88.4 R8, [R235+0x2000] ;  /* 0x00200000eb08783b */ /* 0x004ea20000000200 */
[----:B------:R-:W-:-:S02]  /*1100*/  IADD3 R245, R239, 0x1000, RZ ;  /* 0x00001000eff57810 */ /* 0x000fc40007ffe0ff */
[C---:B------:R-:W-:Y:S01]  /*1110*/  IADD3 R244, R239.reuse, 0x1800, RZ ;  /* 0x00001800eff47810 */ /* 0x040fe20007ffe0ff */
[----:B------:R-:W5:Y:S01]  /*1120*/  LDSM.16.M88.4 R28, [R3+0x8800] ;  /* 0x00880000031c783b */ /* 0x000f620000000200 */
[C---:B------:R-:W-:Y:S02]  /*1130*/  IADD3 R243, R239.reuse, 0x2000, RZ ;  /* 0x00002000eff37810 */ /* 0x040fe40007ffe0ff */
[C---:B------:R-:W-:Y:S01]  /*1140*/  IADD3 R242, R239.reuse, 0x2800, RZ ;  /* 0x00002800eff27810 */ /* 0x040fe20007ffe0ff */
[----:B------:R-:W4:Y:S01]  /*1150*/  LDSM.16.M88.4 R24, [R3+0x9000] ;  /* 0x009000000318783b */ /* 0x000f220000000200 */
[C---:B------:R-:W-:Y:S02]  /*1160*/  IADD3 R241, R239.reuse, 0x3000, RZ ;  /* 0x00003000eff17810 */ /* 0x040fe40007ffe0ff */
[----:B------:R-:W-:Y:S01]  /*1170*/  IADD3 R240, R239, 0x3800, RZ ;  /* 0x00003800eff07810 */ /* 0x000fe20007ffe0ff */
[----:B------:R-:W4:Y:S01]  /*1180*/  LDSM.16.M88.4 R16, [R3+0x9800] ;  /* 0x009800000310783b */ /* 0x000f220000000200 */
[----:B-1----:R-:W-:-:S03]  /*1190*/  MOV R4, 0x20 ;  /* 0x0000002000047802 */ /* 0x002fc60000000f00 */
[----:B------:R-:W-:Y:S01]  /*11a0*/  LDSM.16.M88.4 R60, [R239+0x800] ;  /* 0x00080000ef3c783b */ /* 0x000fe20000000200 */
[----:B------:R-:W-:-:S03]  /*11b0*/  SEL R4, R4, 0xffffffe0, !P1 ;  /* 0xffffffe004047807 */ /* 0x000fc60004800000 */
[----:B------:R-:W-:Y:S01]  /*11c0*/  LDSM.16.M88.4 R64, [R239] ;  /* 0x00000000ef40783b */ /* 0x000fe20000000200 */
[----:B------:R-:W-:Y:S01]  /*11d0*/  LOP3.LUT P1, RZ, R69, 0x4, RZ, 0xc0, !PT ;  /* 0x0000000445ff7812 */ /* 0x000fe2000782c0ff */
[C---:B------:R-:W-:Y:S02]  /*11e0*/  IMAD.IADD R236, R235.reuse, 0x1, R4 ;  /* 0x00000001ebec7824 */ /* 0x040fe400078e0204 */
[----:B------:R-:W-:Y:S01]  /*11f0*/  LDSM.16.M88.4 R56, [R239+0x1000] ;  /* 0x00100000ef38783b */ /* 0x000fe20000000200 */
[C---:B------:R-:W-:Y:S02]  /*1200*/  SEL R0, R2.reuse, 0xffffffc0, !P1 ;  /* 0xffffffc002007807 */ /* 0x040fe40004800000 */
[----:B------:R-:W-:Y:S01]  /*1210*/  SEL R2, R2, 0xffffffc0, !P0 ;  /* 0xffffffc002027807 */ /* 0x000fe20004000000 */
[----:B------:R-:W1:Y:S01]  /*1220*/  LDSM.16.M88.4 R20, [R236+0x2000] ;  /* 0x00200000ec14783b */ /* 0x000e620000000200 */
[----:B------:R-:W-:Y:S01]  /*1230*/  IADD3 R237, R236, R0, RZ ;  /* 0x00000000eced7210 */ /* 0x000fe20007ffe0ff */
[----:B------:R-:W-:Y:S01]  /*1240*/  IMAD.IADD R238, R235, 0x1, R0 ;  /* 0x00000001ebee7824 */ /* 0x000fe200078e0200 */
[----:B------:R-:W-:Y:S01]  /*1250*/  IADD3 R233, R234, R2, RZ ;  /* 0x00000002eae97210 */ /* 0x000fe20007ffe0ff */
[----:B------:R-:W1:Y:S01]  /*1260*/  LDSM.16.M88.4 R52, [R239+0x1800] ;  /* 0x00180000ef34783b */ /* 0x000e620000000200 */
[----:B------:R-:W-:Y:S01]  /*1270*/  IMAD.IADD R232, R2, 0x1, R239 ;  /* 0x0000000102e87824 */ /* 0x000fe200078e02ef */
[----:B------:R-:W-:Y:S01]  /*1280*/  ISETP.NE.AND P0, PT, R208, 0x1, PT ;  /* 0x00000001d000780c */ /* 0x000fe20003f05270 */
[-C--:B---3--:R-:W-:Y:S01]  /*1290*/  HMMA.16816.F32 R116, R12, R32.reuse, RZ ;  /* 0x000000200c74723c */ /* 0x088fe200000018ff */
[----:B------:R-:W-:Y:S04]  /*12a0*/  LDSM.16.M88.4 R68, [R3+0xa000] ;  /* 0x00a000000344783b */ /* 0x000fe80000000200 */
[----:B------:R-:W0:Y:S03]  /*12b0*/  LDGDEPBAR ;  /* 0x00000000000079af */ /* 0x000e260000000000 */
[C---:B--2---:R-:W-:Y:S08]  /*12c0*/  HMMA.16816.F32 R48, R8.reuse, R32, RZ ;  /* 0x000000200830723c */ /* 0x044ff000000018ff */
[-C--:B------:R-:W-:Y:S08]  /*12d0*/  HMMA.16816.F32 R72, R8, R34.reuse, RZ ;  /* 0x000000220848723c */ /* 0x080ff000000018ff */
[----:B------:R-:W-:Y:S08]  /*12e0*/  HMMA.16816.F32 R112, R12, R34, RZ ;  /* 0x000000220c70723c */ /* 0x000ff000000018ff */
[C---:B-----5:R-:W-:Y:S08]  /*12f0*/  HMMA.16816.F32 R44, R8.reuse, R28, RZ ;  /* 0x0000001c082c723c */ /* 0x060ff000000018ff */
[C---:B----4-:R-:W-:Y:S08]  /*1300*/  HMMA.16816.F32 R40, R8.reuse, R24, RZ ;  /* 0x000000180828723c */ /* 0x050ff000000018ff */
[C---:B------:R-:W-:Y:S08]  /*1310*/  HMMA.16816.F32 R36, R8.reuse, R16, RZ ;  /* 0x000000100824723c */ /* 0x040ff000000018ff */
[C---:B------:R-:W-:Y:S08]  /*1320*/  HMMA.16816.F32 R32, R8.reuse, R30, RZ ;  /* 0x0000001e0820723c */ /* 0x040ff000000018ff */
[C---:B------:R-:W-:Y:S08]  /*1330*/  HMMA.16816.F32 R84, R8.reuse, R26, RZ ;  /* 0x0000001a0854723c */ /* 0x040ff000000018ff */
[----:B------:R-:W-:Y:S01]  /*1340*/  HMMA.16816.F32 R80, R8, R18, RZ ;  /* 0x000000120850723c */ /* 0x000fe200000018ff */
[----:B------:R-:W2:Y:S07]  /*1350*/  LDSM.16.M88.4 R8, [R236] ;  /* 0x00000000ec08783b */ /* 0x000eae0000000200 */
[C---:B------:R-:W-:Y:S08]  /*1360*/  HMMA.16816.F32 R92, R12.reuse, R16, RZ ;  /* 0x000000100c5c723c */ /* 0x040ff000000018ff */
[----:B------:R-:W-:Y:S01]  /*1370*/  HMMA.16816.F32 R76, R12, R18, RZ ;  /* 0x000000120c4c723c */ /* 0x000fe200000018ff */
[----:B------:R-:W-:Y:S07]  /*1380*/  LDSM.16.M88.4 R16, [R238] ;  /* 0x00000000ee10783b */ /* 0x000fee0000000200 */
[----:B-1----:R-:W-:Y:S01]  /*1390*/  HMMA.16816.F32 R144, R20, R62, R32 ;  /* 0x0000003e1490723c */ /* 0x002fe20000001820 */
[----:B------:R-:W1:Y:S07]  /*13a0*/  LDSM.16.M88.4 R32, [R233] ;  /* 0x00000000e920783b */ /* 0x000e6e0000000200 */
[C---:B------:R-:W-:Y:S08]  /*13b0*/  HMMA.16816.F32 R108, R12.reuse, R28, RZ ;  /* 0x0000001c0c6c723c */ /* 0x040ff000000018ff */
[C---:B------:R-:W-:Y:S01]  /*13c0*/  HMMA.16816.F32 R104, R12.reuse, R30, RZ ;  /* 0x0000001e0c68723c */ /* 0x040fe200000018ff */
[----:B------:R-:W-:Y:S07]  /*13d0*/  LDSM.16.M88.4 R28, [R233+0x800] ;  /* 0x00080000e91c783b */ /* 0x000fee0000000200 */
[C---:B------:R-:W-:Y:S08]  /*13e0*/  HMMA.16816.F32 R100, R12.reuse, R24, RZ ;  /* 0x000000180c64723c */ /* 0x040ff000000018ff */
[----:B------:R-:W-:Y:S01]  /*13f0*/  HMMA.16816.F32 R96, R12, R26, RZ ;  /* 0x0000001a0c60723c */ /* 0x000fe200000018ff */
[----:B------:R-:W-:Y:S04]  /*1400*/  LDSM.16.M88.4 R12, [R238+0x2000] ;  /* 0x00200000ee0c783b */ /* 0x000fe80000000200 */
[----:B------:R-:W-:Y:S03]  /*1410*/  LDSM.16.M88.4 R24, [R233+0x1000] ;  /* 0x00100000e918783b */ /* 0x000fe60000000200 */
[C---:B------:R-:W-:Y:S08]  /*1420*/  HMMA.16816.F32 R88, R20.reuse, R64, R48 ;  /* 0x000000401458723c */ /* 0x040ff00000001830 */
[C---:B------:R-:W-:Y:S01]  /*1430*/  HMMA.16816.F32 R124, R20.reuse, R60, R44 ;  /* 0x0000003c147c723c */ /* 0x040fe2000000182c */
[----:B------:R-:W-:Y:S07]  /*1440*/  LDSM.16.M88.4 R44, [R232] ;  /* 0x00000000e82c783b */ /* 0x000fee0000000200 */
[C---:B------:R-:W-:Y:S01]  /*1450*/  HMMA.16816.F32 R120, R20.reuse, R56, R40 ;  /* 0x000000381478723c */ /* 0x040fe20000001828 */
[----:B------:R-:W-:Y:S07]  /*1460*/  LDSM.16.M88.4 R40, [R237] ;  /* 0x00000000ed28783b */ /* 0x000fee0000000200 */
[C---:B------:R-:W-:Y:S08]  /*1470*/  HMMA.16816.F32 R36, R20.reuse, R52, R36 ;  /* 0x000000341424723c */ /* 0x040ff00000001824 */
[C---:B------:R-:W-:Y:S08]  /*1480*/  HMMA.16816.F32 R72, R20.reuse, R66, R72 ;  /* 0x000000421448723c */ /* 0x040ff00000001848 */
[C---:B------:R-:W-:Y:S08]  /*1490*/  HMMA.16816.F32 R148, R20.reuse, R58, R84 ;  /* 0x0000003a1494723c */ /* 0x040ff00000001854 */
[----:B------:R-:W-:Y:S01]  /*14a0*/  HMMA.16816.F32 R140, R20, R54, R80 ;  /* 0x00000036148c723c */ /* 0x000fe20000001850 */
[----:B------:R-:W3:Y:S07]  /*14b0*/  LDSM.16.M88.4 R20, [R233+0x1800] ;  /* 0x00180000e914783b */ /* 0x000eee0000000200 */
[C---:B--2---:R-:W-:Y:S01]  /*14c0*/  HMMA.16816.F32 R48, R8.reuse, R64, R116 ;  /* 0x000000400830723c */ /* 0x044fe20000001874 */
[----:B------:R-:W-:Y:S07]  /*14d0*/  LDSM.16.M88.4 R116, [R232+0x1800] ;  /* 0x00180000e874783b */ /* 0x000fee0000000200 */
[C---:B------:R-:W-:Y:S08]  /*14e0*/  HMMA.16816.F32 R64, R8.reuse, R66, R112 ;  /* 0x000000420840723c */ /* 0x040ff00000001870 */
[----:B------:R-:W-:Y:S08]  /*14f0*/  HMMA.16816.F32 R112, R8, R62, R104 ;  /* 0x0000003e0870723c */ /* 0x000ff00000001868 */
[----:B-1----:R-:W-:Y:S08]  /*1500*/  HMMA.16816.F32 R48, R16, R32, R48 ;  /* 0x000000201030723c */ /* 0x002ff00000001830 */
[C---:B------:R-:W-:Y:S08]  /*1510*/  HMMA.16816.F32 R136, R8.reuse, R56, R100 ;  /* 0x000000380888723c */ /* 0x040ff00000001864 */
[C---:B------:R-:W-:Y:S08]  /*1520*/  HMMA.16816.F32 R104, R8.reuse, R58, R96 ;  /* 0x0000003a0868723c */ /* 0x040ff00000001860 */
[C---:B------:R-:W-:Y:S08]  /*1530*/  HMMA.16816.F32 R56, R8.reuse, R54, R76 ;  /* 0x000000360838723c */ /* 0x040ff0000000184c */
[C---:B------:R-:W-:Y:S08]  /*1540*/  HMMA.16816.F32 R108, R8.reuse, R60, R108 ;  /* 0x0000003c086c723c */ /* 0x040ff0000000186c */
[----:B------:R-:W-:Y:S01]  /*1550*/  HMMA.16816.F32 R128, R8, R52, R92 ;  /* 0x000000340880723c */ /* 0x000fe2000000185c */
[----:B------:R-:W1:Y:S04]  /*1560*/  LDSM.16.M88.4 R8, [R237+0x2000] ;  /* 0x00200000ed08783b */ /* 0x000e680000000200 */
[----:B------:R-:W-:Y:S03]  /*1570*/  LDSM.16.M88.4 R52, [R232+0x800] ;  /* 0x00080000e834783b */ /* 0x000fe60000000200 */
[C---:B---3--:R-:W-:Y:S01]  /*1580*/  HMMA.16816.F32 R76, R12.reuse, R20, R36 ;  /* 0x000000140c4c723c */ /* 0x048fe20000001824 */
[----:B------:R-:W2:Y:S04]  /*1590*/  LDSM.16.M88.4 R36, [R235+0x4000] ;  /* 0x00400000eb24783b */ /* 0x000ea80000000200 */
[----:B------:R-:W-:Y:S03]  /*15a0*/  LDSM.16.M88.4 R92, [R232+0x1000] ;  /* 0x00100000e85c783b */ /* 0x000fe60000000200 */
[C---:B------:R-:W-:Y:S08]  /*15b0*/  HMMA.16816.F32 R60, R12.reuse, R32, R88 ;  /* 0x000000200c3c723c */ /* 0x040ff00000001858 */
[C---:B------:R-:W-:Y:S08]  /*15c0*/  HMMA.16816.F32 R100, R12.reuse, R34, R72 ;  /* 0x000000220c64723c */ /* 0x040ff00000001848 */
[C---:B------:R-:W-:Y:S08]  /*15d0*/  HMMA.16816.F32 R96, R12.reuse, R28, R124 ;  /* 0x0000001c0c60723c */ /* 0x040ff0000000187c */
[C---:B------:R-:W-:Y:S08]  /*15e0*/  HMMA.16816.F32 R84, R12.reuse, R24, R120 ;  /* 0x000000180c54723c */ /* 0x040ff00000001878 */
[C---:B------:R-:W-:Y:S08]  /*15f0*/  HMMA.16816.F32 R88, R12.reuse, R30, R144 ;  /* 0x0000001e0c58723c */ /* 0x040ff00000001890 */
[C---:B------:R-:W-:Y:S08]  /*1600*/  HMMA.16816.F32 R80, R12.reuse, R26, R148 ;  /* 0x0000001a0c50723c */ /* 0x040ff00000001894 */
[----:B------:R-:W-:Y:S08]  /*1610*/  HMMA.16816.F32 R72, R12, R22, R140 ;  /* 0x000000160c48723c */ /* 0x000ff0000000188c */
[----:B------:R-:W-:Y:S01]  /*1620*/  HMMA.16816.F32 R12, R40, R44, R48 ;  /* 0x0000002c280c723c */ /* 0x000fe20000001830 */
[----:B------:R-:W-:Y:S07]  /*1630*/  LDSM.16.M88.4 R48, [R239+0x2000] ;  /* 0x00200000ef30783b */ /* 0x000fee0000000200 */
[C---:B------:R-:W-:Y:S01]  /*1640*/  HMMA.16816.F32 R64, R16.reuse, R34, R64 ;  /* 0x000000221040723c */ /* 0x040fe20000001840 */
[----:B------:R-:W3:Y:S07]  /*1650*/  LDSM.16.M88.4 R32, [R235+0x6000] ;  /* 0x00600000eb20783b */ /* 0x000eee0000000200 */
[C---:B------:R-:W-:Y:S08]  /*1660*/  HMMA.16816.F32 R108, R16.reuse, R28, R108 ;  /* 0x0000001c106c723c */ /* 0x040ff0000000186c */
[----:B------:R-:W-:Y:S01]  /*1670*/  HMMA.16816.F32 R112, R16, R30, R112 ;  /* 0x0000001e1070723c */ /* 0x000fe20000001870 */
[----:B------:R-:W4:Y:S07]  /*1680*/  LDSM.16.M88.4 R28, [R236+0x4000] ;  /* 0x00400000ec1c783b */ /* 0x000f2e0000000200 */
[----:B-1----:R-:W-:Y:S08]  /*1690*/  HMMA.16816.F32 R60, R8, R44, R60 ;  /* 0x0000002c083c723c */ /* 0x002ff0000000183c */
[----:B--2---:R-:W-:Y:S08]  /*16a0*/  HMMA.16816.F32 R12, R36, R68, R12 ;  /* 0x00000044240c723c */ /* 0x004ff0000000180c */
[C---:B------:R-:W-:Y:S08]  /*16b0*/  HMMA.16816.F32 R136, R16.reuse, R24, R136 ;  /* 0x000000181088723c */ /* 0x040ff00000001888 */
[C---:B------:R-:W-:Y:S01]  /*16c0*/  HMMA.16816.F32 R104, R16.reuse, R26, R104 ;  /* 0x0000001a1068723c */ /* 0x040fe20000001868 */
[----:B------:R-:W1:Y:S07]  /*16d0*/  LDSM.16.M88.4 R24, [R236+0x6000] ;  /* 0x00600000ec18783b */ /* 0x000e6e0000000200 */
[C---:B------:R-:W-:Y:S08]  /*16e0*/  HMMA.16816.F32 R128, R16.reuse, R20, R128 ;  /* 0x000000141080723c */ /* 0x040ff00000001880 */
[----:B------:R-:W-:Y:S01]  /*16f0*/  HMMA.16816.F32 R120, R16, R22, R56 ;  /* 0x000000161078723c */ /* 0x000fe20000001838 */
[----:B------:R-:W-:Y:S04]  /*1700*/  LDSM.16.M88.4 R20, [R238+0x4000] ;  /* 0x00400000ee14783b */ /* 0x000fe80000000200 */
[----:B------:R-:W-:Y:S03]  /*1710*/  LDSM.16.M88.4 R16, [R238+0x6000] ;  /* 0x00600000ee10783b */ /* 0x000fe60000000200 */
[-C--:B------:R-:W-:Y:S08]  /*1720*/  HMMA.16816.F32 R100, R8, R46.reuse, R100 ;  /* 0x0000002e0864723c */ /* 0x080ff00000001864 */
[----:B------:R-:W-:Y:S01]  /*1730*/  HMMA.16816.F32 R64, R40, R46, R64 ;  /* 0x0000002e2840723c */ /* 0x000fe20000001840 */
[----:B------:R-:W2:Y:S07]  /*1740*/  LDSM.16.M88.4 R44, [R233+0x2000] ;  /* 0x00200000e92c783b */ /* 0x000eae0000000200 */
[----:B---3--:R-:W-:Y:S08]  /*1750*/  HMMA.16816.F32 R60, R32, R68, R60 ;  /* 0x00000044203c723c */ /* 0x008ff0000000183c */
[----:B----4-:R-:W-:Y:S01]  /*1760*/  HMMA.16816.F32 R56, R28, R48, R12 ;  /* 0x000000301c38723c */ /* 0x010fe2000000180c */
[----:B------:R-:W-:Y:S07]  /*1770*/  LDSM.16.M88.4 R12, [R237+0x4000] ;  /* 0x00400000ed0c783b */ /* 0x000fee0000000200 */
[C---:B------:R-:W-:Y:S08]  /*1780*/  HMMA.16816.F32 R124, R8.reuse, R54, R88 ;  /* 0x00000036087c723c */ /* 0x040ff00000001858 */
[-C--:B------:R-:W-:Y:S08]  /*1790*/  HMMA.16816.F32 R96, R8, R52.reuse, R96 ;  /* 0x000000340860723c */ /* 0x080ff00000001860 */
[C---:B------:R-:W-:Y:S08]  /*17a0*/  HMMA.16816.F32 R88, R40.reuse, R52, R108 ;  /* 0x000000342858723c */ /* 0x040ff0000000186c */
[----:B------:R-:W-:Y:S01]  /*17b0*/  HMMA.16816.F32 R112, R40, R54, R112 ;  /* 0x000000362870723c */ /* 0x000fe20000001870 */
[----:B------:R-:W3:Y:S07]  /*17c0*/  LDSM.16.M88.4 R52, [R232+0x2000] ;  /* 0x00200000e834783b */ /* 0x000eee0000000200 */
[----:B------:R-:W-:Y:S08]  /*17d0*/  HMMA.16816.F32 R152, R8, R118, R72 ;  /* 0x000000760898723c */ /* 0x000ff00000001848 */
[----:B------:R-:W-:Y:S08]  /*17e0*/  HMMA.16816.F32 R72, R36, R70, R64 ;  /* 0x000000462448723c */ /* 0x000ff00000001840 */
[----:B-1----:R-:W-:Y:S08]  /*17f0*/  HMMA.16816.F32 R60, R24, R48, R60 ;  /* 0x00000030183c723c */ /* 0x002ff0000000183c */
[----:B--2---:R-:W-:Y:S01]  /*1800*/  HMMA.16816.F32 R64, R20, R44, R56 ;  /* 0x0000002c1440723c */ /* 0x004fe20000001838 */
[----:B------:R-:W1:Y:S07]  /*1810*/  LDSM.16.M88.4 R56, [R3+0xa800] ;  /* 0x00a800000338783b */ /* 0x000e6e0000000200 */
[C---:B------:R-:W-:Y:S08]  /*1820*/  HMMA.16816.F32 R140, R8.reuse, R92, R84 ;  /* 0x0000005c088c723c */ /* 0x040ff00000001854 */
[C---:B------:R-:W-:Y:S08]  /*1830*/  HMMA.16816.F32 R144, R8.reuse, R94, R80 ;  /* 0x0000005e0890723c */ /* 0x040ff00000001850 */
[----:B------:R-:W-:Y:S01]  /*1840*/  HMMA.16816.F32 R148, R8, R116, R76 ;  /* 0x000000740894723c */ /* 0x000fe2000000184c */
[----:B------:R-:W2:Y:S07]  /*1850*/  LDSM.16.M88.4 R8, [R237+0x6000] ;  /* 0x00600000ed08783b */ /* 0x000eae0000000200 */
[----:B------:R-:W-:Y:S08]  /*1860*/  HMMA.16816.F32 R76, R32, R70, R100 ;  /* 0x00000046204c723c */ /* 0x000ff00000001864 */
[----:B------:R-:W-:Y:S08]  /*1870*/  HMMA.16816.F32 R60, R16, R44, R60 ;  /* 0x0000002c103c723c */ /* 0x000ff0000000183c */
[----:B---3--:R-:W-:Y:S01]  /*1880*/  HMMA.16816.F32 R80, R12, R52, R64 ;  /* 0x000000340c50723c */ /* 0x008fe20000001840 */
[----:B------:R-:W3:Y:S07]  /*1890*/  LDSM.16.M88.4 R64, [R239+0x2800] ;  /* 0x00280000ef40783b */ /* 0x000eee0000000200 */
[-C--:B------:R-:W-:Y:S08]  /*18a0*/  HMMA.16816.F32 R68, R28, R50.reuse, R72 ;  /* 0x000000321c44723c */ /* 0x080ff00000001848 */
[----:B------:R-:W-:Y:S08]  /*18b0*/  HMMA.16816.F32 R76, R24, R50, R76 ;  /* 0x00000032184c723c */ /* 0x000ff0000000184c */
[----:B-1----:R-:W-:Y:S01]  /*18c0*/  HMMA.16816.F32 R72, R36, R56, R88 ;  /* 0x000000382448723c */ /* 0x002fe20000001858 */
[----:B------:R-:W-:-:S04]  /*18d0*/  FMUL.FTZ R2, R80, c[0x0][0x2ec] ;  /* 0x0000bb0050027a20 */ /* 0x000fc80000410000 */
[----:B------:R1:W4:Y:S03]  /*18e0*/  MUFU.TANH R199, R2 ;  /* 0x0000000200c77308 */ /* 0x0003260000002400 */
[C---:B------:R-:W-:Y:S08]  /*18f0*/  HMMA.16816.F32 R136, R40.reuse, R92, R136 ;  /* 0x0000005c2888723c */ /* 0x040ff00000001888 */
[----:B------:R-:W-:Y:S01]  /*1900*/  HMMA.16816.F32 R104, R40, R94, R104 ;  /* 0x0000005e2868723c */ /* 0x000fe20000001868 */
[----:B-1----:R-:W-:-:S07]  /*1910*/  FMUL.FTZ R2, R81, c[0x0][0x2ec] ;  /* 0x0000bb0051027a20 */ /* 0x002fce0000410000 */
[C---:B------:R-:W-:Y:S01]  /*1920*/  HMMA.16816.F32 R128, R40.reuse, R116, R128 ;  /* 0x000000742880723c */ /* 0x040fe20000001880 */
[----:B------:R1:W1:Y:S07]  /*1930*/  MUFU.TANH R198, R2 ;  /* 0x0000000200c67308 */ /* 0x00026e0000002400 */
[----:B------:R-:W-:Y:S01]  /*1940*/  HMMA.16816.F32 R120, R40, R118, R120 ;  /* 0x000000762878723c */ /* 0x000fe20000001878 */
[----:B------:R-:W5:Y:S07]  /*1950*/  LDSM.16.M88.4 R40, [R233+0x2800] ;  /* 0x00280000e928783b */ /* 0x000f6e0000000200 */
[----:B--2---:R-:W-:Y:S01]  /*1960*/  HMMA.16816.F32 R84, R8, R52, R60 ;  /* 0x000000340854723c */ /* 0x004fe2000000183c */
[----:B-1----:R-:W-:-:S04]  /*1970*/  FMUL.FTZ R2, R82, c[0x0][0x2ec] ;  /* 0x0000bb0052027a20 */ /* 0x002fc80000410000 */
[----:B------:R1:W2:Y:S03]  /*1980*/  MUFU.TANH R204, R2 ;  /* 0x0000000200cc7308 */ /* 0x0002a60000002400 */
[----:B------:R-:W-:Y:S08]  /*1990*/  HMMA.16816.F32 R48, R32, R56, R96 ;  /* 0x000000382030723c */ /* 0x000ff00000001860 */
[----:B------:R-:W-:Y:S01]  /*19a0*/  HMMA.16816.F32 R60, R20, R46, R68 ;  /* 0x0000002e143c723c */ /* 0x000fe20000001844 */
[----:B-1----:R-:W-:-:S07]  /*19b0*/  FMUL.FTZ R2, R83, c[0x0][0x2ec] ;  /* 0x0000bb0053027a20 */ /* 0x002fce0000410000 */
[----:B------:R-:W-:Y:S01]  /*19c0*/  HMMA.16816.F32 R68, R16, R46, R76 ;  /* 0x0000002e1044723c */ /* 0x000fe2000000184c */
[----:B------:R1:W1:Y:S07]  /*19d0*/  MUFU.TANH R197, R2 ;  /* 0x0000000200c57308 */ /* 0x00026e0000002400 */
[-C--:B---3--:R-:W-:Y:S08]  /*19e0*/  HMMA.16816.F32 R72, R28, R64.reuse, R72 ;  /* 0x000000401c48723c */ /* 0x088ff00000001848 */
[----:B------:R-:W-:Y:S01]  /*19f0*/  HMMA.16816.F32 R44, R24, R64, R48 ;  /* 0x00000040182c723c */ /* 0x000fe20000001830 */
[----:B------:R-:W3:Y:S01]  /*1a00*/  LDSM.16.M88.4 R48, [R232+0x2800] ;  /* 0x00280000e830783b */ /* 0x000ee20000000200 */
[----:B-1----:R-:W-:-:S04]  /*1a10*/  FMUL.FTZ R2, R84, c[0x0][0x2ec] ;  /* 0x0000bb0054027a20 */ /* 0x002fc80000410000 */
[----:B------:R1:W1:Y:S02]  /*1a20*/  MUFU.TANH R108, R2 ;  /* 0x00000002006c7308 */ /* 0x0002640000002400 */
[-C--:B------:R-:W-:Y:S01]  /*1a30*/  HMMA.16816.F32 R76, R12, R54.reuse, R60 ;  /* 0x000000360c4c723c */ /* 0x080fe2000000183c */
[----:B------:R-:W2:Y:S07]  /*1a40*/  LDSM.16.M88.4 R60, [R3+0xb000] ;  /* 0x00b00000033c783b */ /* 0x000eae0000000200 */
[----:B------:R-:W-:Y:S01]  /*1a50*/  HMMA.16816.F32 R80, R8, R54, R68 ;  /* 0x000000360850723c */ /* 0x000fe20000001844 */
[----:B-1----:R-:W-:-:S07]  /*1a60*/  FMUL.FTZ R2, R85, c[0x0][0x2ec] ;  /* 0x0000bb0055027a20 */ /* 0x002fce0000410000 */
[----:B------:R-:W-:Y:S01]  /*1a70*/  HMMA.16816.F32 R52, R36, R58, R112 ;  /* 0x0000003a2434723c */ /* 0x000fe20000001870 */
[----:B------:R1:W1:Y:S07]  /*1a80*/  MUFU.TANH R102, R2 ;  /* 0x0000000200667308 */ /* 0x00026e0000002400 */
[----:B-----5:R-:W-:Y:S08]  /*1a90*/  HMMA.16816.F32 R68, R20, R40, R72 ;  /* 0x000000281444723c */ /* 0x020ff00000001848 */
[----:B------:R-:W-:Y:S01]  /*1aa0*/  HMMA.16816.F32 R72, R32, R58, R124 ;  /* 0x0000003a2048723c */ /* 0x000fe2000000187c */
[----:B-1----:R-:W-:-:S04]  /*1ab0*/  FMUL.FTZ R2, R86, c[0x0][0x2ec] ;  /* 0x0000bb0056027a20 */ /* 0x002fc80000410000 */
[----:B------:R1:W1:Y:S03]  /*1ac0*/  MUFU.TANH R103, R2 ;  /* 0x0000000200677308 */ /* 0x0002660000002400 */
[----:B------:R-:W-:Y:S08]  /*1ad0*/  HMMA.16816.F32 R44, R16, R40, R44 ;  /* 0x00000028102c723c */ /* 0x000ff0000000182c */
[----:B------:R-:W-:Y:S01]  /*1ae0*/  HMMA.16816.F32 R56, R28, R66, R52 ;  /* 0x000000421c38723c */ /* 0x000fe20000001834 */
[----:B------:R-:W5:Y:S01]  /*1af0*/  LDSM.16.M88.4 R52, [R239+0x3000] ;  /* 0x00300000ef34783b */ /* 0x000f620000000200 */
[----:B-1----:R-:W-:-:S06]  /*1b00*/  FMUL.FTZ R2, R87, c[0x0][0x2ec] ;  /* 0x0000bb0057027a20 */ /* 0x002fcc0000410000 */
[----:B------:R-:W-:Y:S01]  /*1b10*/  HMMA.16816.F32 R72, R24, R66, R72 ;  /* 0x000000421848723c */ /* 0x000fe20000001848 */
[----:B------:R1:W1:Y:S07]  /*1b20*/  MUFU.TANH R101, R2 ;  /* 0x0000000200657308 */ /* 0x00026e0000002400 */
[----:B---3--:R-:W-:Y:S08]  /*1b30*/  HMMA.16816.F32 R84, R8, R48, R44 ;  /* 0x000000300854723c */ /* 0x008ff0000000182c */
[----:B------:R-:W-:Y:S01]  /*1b40*/  HMMA.16816.F32 R64, R20, R42, R56 ;  /* 0x0000002a1440723c */ /* 0x000fe20000001838 */
[----:B------:R-:W3:Y:S01]  /*1b50*/  LDSM.16.M88.4 R56, [R233+0x3000] ;  /* 0x00300000e938783b */ /* 0x000ee20000000200 */
[----:B-1----:R-:W-:-:S04]  /*1b60*/  FMUL.FTZ R2, R76, c[0x0][0x2ec] ;  /* 0x0000bb004c027a20 */ /* 0x002fc80000410000 */
[----:B------:R1:W1:Y:S02]  /*1b70*/  MUFU.TANH R196, R2 ;  /* 0x0000000200c47308 */ /* 0x0002640000002400 */
[----:B--2---:R-:W-:Y:S08]  /*1b80*/  HMMA.16816.F32 R44, R32, R60, R140 ;  /* 0x0000003c202c723c */ /* 0x004ff0000000188c */
[----:B------:R-:W-:Y:S01]  /*1b90*/  HMMA.16816.F32 R40, R16, R42, R72 ;  /* 0x0000002a1028723c */ /* 0x000fe20000001848 */
[----:B-1----:R-:W-:-:S07]  /*1ba0*/  FMUL.FTZ R2, R77, c[0x0][0x2ec] ;  /* 0x0000bb004d027a20 */ /* 0x002fce0000410000 */
[----:B------:R-:W-:Y:S01]  /*1bb0*/  HMMA.16816.F32 R72, R36, R62, R104 ;  /* 0x0000003e2448723c */ /* 0x000fe20000001868 */
[----:B------:R1:W2:Y:S11]  /*1bc0*/  MUFU.TANH R192, R2 ;  /* 0x0000000200c07308 */ /* 0x0002b60000002400 */
[----:B------:R-:W-:Y:S04]  /*1bd0*/  @!UPT UIADD3 URZ, URZ, URZ, URZ ;  /* 0x0000003f3f3ff290 */ /* 0x000fe8000fffe03f */
[----:B------:R-:W-:Y:S01]  /*1be0*/  HMMA.16816.F32 R88, R8, R50, R40 ;  /* 0x000000320858723c */ /* 0x000fe20000001828 */
[----:B------:R-:W2:Y:S01]  /*1bf0*/  LDSM.16.M88.4 R40, [R3+0xb800] ;  /* 0x00b800000328783b */ /* 0x000ea20000000200 */
[----:B-1----:R-:W-:-:S04]  /*1c00*/  FMUL.FTZ R2, R78, c[0x0][0x2ec] ;  /* 0x0000bb004e027a20 */ /* 0x002fc80000410000 */
[----:B------:R1:W1:Y:S02]  /*1c10*/  MUFU.TANH R191, R2 ;  /* 0x0000000200bf7308 */ /* 0x0002640000002400 */
[----:B-----5:R-:W-:Y:S01]  /*1c20*/  HMMA.16816.F32 R72, R28, R54, R72 ;  /* 0x000000361c48723c */ /* 0x020fe20000001848 */
[----:B-1----:R-:W-:-:S07]  /*1c30*/  FMUL.FTZ R2, R79, c[0x0][0x2ec] ;  /* 0x0000bb004f027a20 */ /* 0x002fce0000410000 */
[----:B------:R-:W-:Y:S01]  /*1c40*/  HMMA.16816.F32 R76, R12, R48, R68 ;  /* 0x000000300c4c723c */ /* 0x000fe20000001844 */
[----:B------:R1:W1:Y:S07]  /*1c50*/  MUFU.TANH R190, R2 ;  /* 0x0000000200be7308 */ /* 0x00026e0000002400 */
[----:B------:R-:W-:Y:S01]  /*1c60*/  HMMA.16816.F32 R68, R36, R60, R136 ;  /* 0x0000003c2444723c */ /* 0x000fe20000001888 */
[----:B-1----:R-:W-:-:S04]  /*1c70*/  FMUL.FTZ R2, R80, c[0x0][0x2ec] ;  /* 0x0000bb0050027a20 */ /* 0x002fc80000410000 */
[----:B------:R1:W1:Y:S11]  /*1c80*/  MUFU.TANH R100, R2 ;  /* 0x0000000200647308 */ /* 0x0002760000002400 */
[----:B------:R-:W-:Y:S08]  /*1c90*/  @!UPT UIADD3 URZ, URZ, URZ, URZ ;  /* 0x0000003f3f3ff290 */ /* 0x000ff0000fffe03f */
[----:B------:R-:W-:Y:S01]  /*1ca0*/  HMMA.16816.F32 R68, R28, R52, R68 ;  /* 0x000000341c44723c */ /* 0x000fe20000001844 */
[----:B-1----:R-:W-:-:S04]  /*1cb0*/  FMUL.FTZ R2, R81, c[0x0][0x2ec] ;  /* 0x0000bb0051027a20 */ /* 0x002fc80000410000 */
[----:B------:R1:W1:Y:S02]  /*1cc0*/  MUFU.TANH R99, R2 ;  /* 0x0000000200637308 */ /* 0x0002640000002400 */
[----:B-1----:R-:W-:-:S06]  /*1cd0*/  FMUL.FTZ R2, R82, c[0x0][0x2ec] ;  /* 0x0000bb0052027a20 */ /* 0x002fcc0000410000 */
[----:B------:R1:W1:Y:S02]  /*1ce0*/  MUFU.TANH R98, R2 ;  /* 0x0000000200627308 */ /* 0x0002640000002400 */
[----:B-1----:R-:W-:Y:S02]  /*1cf0*/  FMUL.FTZ R2, R83, c[0x0][0x2ec] ;  /* 0x0000bb0053027a20 */ /* 0x002fe40000410000 */
[----:B------:R-:W-:Y:S04]  /*1d00*/  HMMA.16816.F32 R80, R12, R50, R64 ;  /* 0x000000320c50723c */ /* 0x000fe80000001840 */
[----:B------:R1:W1:Y:S04]  /*1d10*/  MUFU.TANH R97, R2 ;  /* 0x0000000200617308 */ /* 0x0002680000002400 */
[----:B---3--:R-:W-:Y:S08]  /*1d20*/  HMMA.16816.F32 R64, R20, R56, R68 ;  /* 0x000000381440723c */ /* 0x008ff00000001844 */
[----:B------:R-:W-:Y:S01]  /*1d30*/  HMMA.16816.F32 R68, R32, R62, R144 ;  /* 0x0000003e2044723c */ /* 0x000fe20000001890 */
[----:B------:R-:W3:Y:S01]  /*1d40*/  LDSM.16.M88.4 R60, [R239+0x3800] ;  /* 0x00380000ef3c783b */ /* 0x000ee20000000200 */
[----:B-1----:R-:W-:-:S04]  /*1d50*/  FMUL.FTZ R2, R76, c[0x0][0x2ec] ;  /* 0x0000bb004c027a20 */ /* 0x002fc80000410000 */
[----:B------:R1:W1:Y:S02]  /*1d60*/  MUFU.TANH R189, R2 ;  /* 0x0000000200bd7308 */ /* 0x0002640000002400 */
[----:B-1----:R-:W-:Y:S11]  /*1d70*/  FMUL.FTZ R2, R77, c[0x0][0x2ec] ;  /* 0x0000bb004d027a20 */ /* 0x002ff60000410000 */
[----:B------:R-:W-:Y:S05]  /*1d80*/  @!UPT UIADD3 URZ, URZ, URZ, URZ ;  /* 0x0000003f3f3ff290 */ /* 0x000fea000fffe03f */
[----:B------:R-:W-:Y:S01]  /*1d90*/  HMMA.16816.F32 R68, R24, R54, R68 ;  /* 0x000000361844723c */ /* 0x000fe20000001844 */
[----:B------:R1:W1:Y:S02]  /*1da0*/  MUFU.TANH R188, R2 ;  /* 0x0000000200bc7308 */ /* 0x0002640000002400 */
[----:B-1----:R-:W-:-:S06]  /*1db0*/  FMUL.FTZ R2, R78, c[0x0][0x2ec] ;  /* 0x0000bb004e027a20 */ /* 0x002fcc0000410000 */
[----:B------:R1:W1:Y:S11]  /*1dc0*/  MUFU.TANH R179, R2 ;  /* 0x0000000200b37308 */ /* 0x0002760000002400 */
[----:B------:R-:W-:Y:S04]  /*1dd0*/  @!UPT UIADD3 URZ, URZ, URZ, URZ ;  /* 0x0000003f3f3ff290 */ /* 0x000fe8000fffe03f */
[----:B------:R-:W-:Y:S01]  /*1de0*/  HMMA.16816.F32 R68, R16, R58, R68 ;  /* 0x0000003a1044723c */ /* 0x000fe20000001844 */
[----:B-1----:R-:W-:-:S07]  /*1df0*/  FMUL.FTZ R2, R79, c[0x0][0x2ec] ;  /* 0x0000bb004f027a20 */ /* 0x002fce0000410000 */
[----:B------:R-:W-:Y:S01]  /*1e00*/  HMMA.16816.F32 R76, R24, R52, R44 ;  /* 0x00000034184c723c */ /* 0x000fe2000000182c */
[----:B------:R-:W1:Y:S01]  /*1e10*/  LDSM.16.M88.4 R44, [R232+0x3000] ;  /* 0x00300000e82c783b */ /* 0x000e620000000200 */
[----:B------:R5:W1:Y:S06]  /*1e20*/  MUFU.TANH R178, R2 ;  /* 0x0000000200b27308 */ /* 0x000a6c0000002400 */
[----:B------:R-:W-:Y:S08]  /*1e30*/  HMMA.16816.F32 R52, R20, R58, R72 ;  /* 0x0000003a1434723c */ /* 0x000ff00000001848 */
[----:B--2---:R-:W-:Y:S01]  /*1e40*/  HMMA.16816.F32 R72, R32, R40, R148 ;  /* 0x000000282048723c */ /* 0x004fe20000001894 */
[----:B-----5:R-:W-:-:S04]  /*1e50*/  FMUL.FTZ R2, R84, c[0x0][0x2ec] ;  /* 0x0000bb0054027a20 */ /* 0x020fc80000410000 */
[----:B------:R2:W1:Y:S03]  /*1e60*/  MUFU.TANH R96, R2 ;  /* 0x0000000200607308 */ /* 0x0004660000002400 */
[----:B------:R-:W-:Y:S01]  /*1e70*/  HMMA.16816.F32 R48, R16, R56, R76 ;  /* 0x000000381030723c */ /* 0x000fe2000000184c */
[----:B--2---:R-:W-:Y:S11]  /*1e80*/  FMUL.FTZ R2, R85, c[0x0][0x2ec] ;  /* 0x0000bb0055027a20 */ /* 0x004ff60000410000 */
[----:B------:R-:W-:Y:S04]  /*1e90*/  @!UPT UIADD3 URZ, URZ, URZ, URZ ;  /* 0x0000003f3f3ff290 */ /* 0x000fe8000fffe03f */
[----:B---3--:R-:W-:Y:S01]  /*1ea0*/  HMMA.16816.F32 R56, R24, R60, R72 ;  /* 0x0000003c1838723c */ /* 0x008fe20000001848 */
[----:B------:R2:W3:Y:S07]  /*1eb0*/  MUFU.TANH R95, R2 ;  /* 0x00000002005f7308 */ /* 0x0004ee0000002400 */
[----:B-1----:R-:W-:Y:S08]  /*1ec0*/  HMMA.16816.F32 R76, R12, R44, R64 ;  /* 0x0000002c0c4c723c */ /* 0x002ff00000001840 */
[----:B------:R-:W-:Y:S01]  /*1ed0*/  HMMA.16816.F32 R64, R36, R40, R128 ;  /* 0x000000282440723c */ /* 0x000fe20000001880 */
[----:B--2---:R-:W-:-:S04]  /*1ee0*/  FMUL.FTZ R2, R86, c[0x0][0x2ec] ;  /* 0x0000bb0056027a20 */ /* 0x004fc80000410000 */
[----:B------:R1:W2:Y:S03]  /*1ef0*/  MUFU.TANH R94, R2 ;  /* 0x00000002005e7308 */ /* 0x0002a60000002400 */
[----:B------:R-:W-:Y:S01]  /*1f00*/  HMMA.16816.F32 R68, R8, R46, R68 ;  /* 0x0000002e0844723c */ /* 0x000fe20000001844 */
[----:B-1----:R-:W-:Y:S11]  /*1f10*/  FMUL.FTZ R2, R87, c[0x0][0x2ec] ;  /* 0x0000bb0057027a20 */ /* 0x002ff60000410000 */
[----:B------:R-:W-:Y:S04]  /*1f20*/  @!UPT UIADD3 URZ, URZ, URZ, URZ ;  /* 0x0000003f3f3ff290 */ /* 0x000fe8000fffe03f */
[----:B------:R-:W-:Y:S01]  /*1f30*/  HMMA.16816.F32 R64, R28, R60, R64 ;  /* 0x0000003c1c40723c */ /* 0x000fe20000001840 */
[----:B------:R1:W1:Y:S07]  /*1f40*/  MUFU.TANH R93, R2 ;  /* 0x00000002005d7308 */ /* 0x00026e0000002400 */
[----:B------:R-:W-:Y:S02]  /*1f50*/  FMUL.FTZ R68, R68, c[0x0][0x2ec] ;  /* 0x0000bb0044447a20 */ /* 0x000fe40000410000 */
[----:B------:R-:W-:-:S02]  /*1f60*/  FMUL.FTZ R69, R69, c[0x0][0x2ec] ;  /* 0x0000bb0045457a20 */ /* 0x000fc40000410000 */
[----:B------:R-:W-:Y:S02]  /*1f70*/  FMUL.FTZ R70, R70, c[0x0][0x2ec] ;  /* 0x0000bb0046467a20 */ /* 0x000fe40000410000 */
[----:B------:R-:W2:Y:S01]  /*1f80*/  MUFU.TANH R68, R68 ;  /* 0x0000004400447308 */ /* 0x000ea20000002400 */
[----:B-1----:R-:W-:-:S07]  /*1f90*/  FMUL.FTZ R2, R80, c[0x0][0x2ec] ;  /* 0x0000bb0050027a20 */ /* 0x002fce0000410000 */
[----:B------:R1:W1:Y:S08]  /*1fa0*/  MUFU.TANH R177, R2 ;  /* 0x0000000200b17308 */ /* 0x0002700000002400 */
[----:B------:R-:W2:Y:S01]  /*1fb0*/  MUFU.TANH R69, R69 ;  /* 0x0000004500457308 */ /* 0x000ea20000002400 */
[----:B-1----:R-:W-:-:S07]  /*1fc0*/  FMUL.FTZ R2, R81, c[0x0][0x2ec] ;  /* 0x0000bb0051027a20 */ /* 0x002fce0000410000 */
[----:B------:R-:W1:Y:S08]  /*1fd0*/  MUFU.TANH R70, R70 ;  /* 0x0000004600467308 */ /* 0x000e700000002400 */
[----:B------:R5:W1:Y:S02]  /*1fe0*/  MUFU.TANH R176, R2 ;  /* 0x0000000200b07308 */ /* 0x000a640000002400 */
[----:B-----5:R-:W-:-:S06]  /*1ff0*/  FMUL.FTZ R2, R82, c[0x0][0x2ec] ;  /* 0x0000bb0052027a20 */ /* 0x020fcc0000410000 */
[----:B------:R5:W1:Y:S02]  /*2000*/  MUFU.TANH R175, R2 ;  /* 0x0000000200af7308 */ /* 0x000a640000002400 */
[----:B-----5:R-:W-:Y:S02]  /*2010*/  FMUL.FTZ R2, R83, c[0x0][0x2ec] ;  /* 0x0000bb0053027a20 */ /* 0x020fe40000410000 */
[----:B------:R-:W-:Y:S01]  /*2020*/  HMMA.16816.F32 R80, R8, R44, R48 ;  /* 0x0000002c0850723c */ /* 0x000fe20000001830 */
[----:B------:R-:W5:Y:S03]  /*2030*/  LDSM.16.M88.4 R48, [R233+0x3800] ;  /* 0x00380000e930783b */ /* 0x000f660000000200 */
[----:B------:R1:W1:Y:S02]  /*2040*/  MUFU.TANH R174, R2 ;  /* 0x0000000200ae7308 */ /* 0x0002640000002400 */
[----:B-1----:R-:W-:-:S06]  /*2050*/  FMUL.FTZ R2, R88, c[0x0][0x2ec] ;  /* 0x0000bb0058027a20 */ /* 0x002fcc0000410000 */
        /* <DEDUP_REMOVED lines=13> */
[----:B-1----:R-:W-:Y:S02]  /*2130*/  FMUL.FTZ R2, R79, c[0x0][0x2ec] ;  /* 0x0000bb004f027a20 */ /* 0x002fe40000410000 */
[----:B------:R-:W-:Y:S04]  /*2140*/  HMMA.16816.F32 R76, R12, R46, R52 ;  /* 0x0000002e0c4c723c */ /* 0x000fe80000001834 */
[----:B------:R1:W1:Y:S04]  /*2150*/  MUFU.TANH R172, R2 ;  /* 0x0000000200ac7308 */ /* 0x0002680000002400 */
[----:B------:R-:W-:Y:S01]  /*2160*/  HMMA.16816.F32 R52, R36, R42, R120 ;  /* 0x0000002a2434723c */ /* 0x000fe20000001878 */
[----:B------:R-:W2:Y:S01]  /*2170*/  LDSM.16.M88.4 R36, [R232+0x3800] ;  /* 0x00380000e824783b */ /* 0x000ea20000000200 */
[----:B------:R-:W-:-:S06]  /*2180*/  DEPBAR.LE SB0, 0x0 ;  /* 0x000080000000791a */ /* 0x000fcc0000000000 */
[----:B-----5:R-:W-:Y:S01]  /*2190*/  HMMA.16816.F32 R44, R20, R48, R64 ;  /* 0x00000030142c723c */ /* 0x020fe20000001840 */
[----:B-1----:R-:W-:-:S04]  /*21a0*/  FMUL.FTZ R2, R80, c[0x0][0x2ec] ;  /* 0x0000bb0050027a20 */ /* 0x002fc80000410000 */
[----:B------:R1:W1:Y:S03]  /*21b0*/  MUFU.TANH R85, R2 ;  /* 0x0000000200557308 */ /* 0x0002660000002400 */
[----:B------:R-:W-:Y:S01]  /*21c0*/  HMMA.16816.F32 R64, R32, R42, R152 ;  /* 0x0000002a2040723c */ /* 0x000fe20000001898 */
[----:B------:R-:W-:Y:S02]  /*21d0*/  FMUL.FTZ R77, R77, c[0x0][0x2ec] ;  /* 0x0000bb004d4d7a20 */ /* 0x000fe40000410000 */
[----:B------:R-:W-:Y:S02]  /*21e0*/  FMUL.FTZ R78, R78, c[0x0][0x2ec] ;  /* 0x0000bb004e4e7a20 */ /* 0x000fe40000410000 */
[----:B------:R-:W-:Y:S01]  /*21f0*/  FMUL.FTZ R79, R79, c[0x0][0x2ec] ;  /* 0x0000bb004f4f7a20 */ /* 0x000fe20000410000 */
[----:B------:R-:W2:Y:S02]  /*2200*/  MUFU.TANH R156, R77 ;  /* 0x0000004d009c7308 */ /* 0x000ea40000002400 */
[----:B------:R-:W-:Y:S01]  /*2210*/  HMMA.16816.F32 R28, R28, R62, R52 ;  /* 0x0000003e1c1c723c */ /* 0x000fe20000001834 */
[----:B-1----:R-:W-:-:S05]  /*2220*/  FMUL.FTZ R2, R81, c[0x0][0x2ec] ;  /* 0x0000bb0051027a20 */ /* 0x002fca0000410000 */
[----:B------:R-:W1:Y:S02]  /*2230*/  MUFU.TANH R161, R78 ;  /* 0x0000004e00a17308 */ /* 0x000e640000002400 */
[----:B------:R-:W-:Y:S06]  /*2240*/  HMMA.16816.F32 R32, R16, R48, R56 ;  /* 0x000000301020723c */ /* 0x000fec0000001838 */
[----:B------:R5:W1:Y:S02]  /*2250*/  MUFU.TANH R84, R2 ;  /* 0x0000000200547308 */ /* 0x000a640000002400 */
[----:B------:R-:W-:Y:S06]  /*2260*/  HMMA.16816.F32 R24, R24, R62, R64 ;  /* 0x0000003e1818723c */ /* 0x000fec0000001840 */
[----:B------:R-:W1:Y:S02]  /*2270*/  MUFU.TANH R160, R79 ;  /* 0x0000004f00a07308 */ /* 0x000e640000002400 */
[----:B--2---:R-:W-:Y:S01]  /*2280*/  HMMA.16816.F32 R40, R12, R36, R44 ;  /* 0x000000240c28723c */ /* 0x004fe2000000182c */
[----:B-----5:R-:W-:-:S07]  /*2290*/  FMUL.FTZ R2, R82, c[0x0][0x2ec] ;  /* 0x0000bb0052027a20 */ /* 0x020fce0000410000 */
[----:B------:R-:W-:Y:S01]  /*22a0*/  HMMA.16816.F32 R20, R20, R50, R28 ;  /* 0x000000321414723c */ /* 0x000fe2000000181c */
[----:B------:R2:W1:Y:S07]  /*22b0*/  MUFU.TANH R72, R2 ;  /* 0x0000000200487308 */ /* 0x00046e0000002400 */
[----:B------:R-:W-:Y:S08]  /*22c0*/  HMMA.16816.F32 R32, R8, R36, R32 ;  /* 0x000000240820723c */ /* 0x000ff00000001820 */
[----:B------:R-:W-:Y:S01]  /*22d0*/  HMMA.16816.F32 R16, R16, R50, R24 ;  /* 0x000000321010723c */ /* 0x000fe20000001818 */
[----:B------:R-:W-:-:S02]  /*22e0*/  FMUL.FTZ R40, R40, c[0x0][0x2ec] ;  /* 0x0000bb0028287a20 */ /* 0x000fc40000410000 */
[----:B--2---:R-:W-:Y:S02]  /*22f0*/  FMUL.FTZ R2, R83, c[0x0][0x2ec] ;  /* 0x0000bb0053027a20 */ /* 0x004fe40000410000 */
[----:B------:R-:W-:Y:S01]  /*2300*/  FMUL.FTZ R41, R41, c[0x0][0x2ec] ;  /* 0x0000bb0029297a20 */ /* 0x000fe20000410000 */
[----:B------:R-:W2:Y:S01]  /*2310*/  MUFU.TANH R139, R40 ;  /* 0x00000028008b7308 */ /* 0x000ea20000002400 */
[----:B------:R-:W-:Y:S01]  /*2320*/  FMUL.FTZ R42, R42, c[0x0][0x2ec] ;  /* 0x0000bb002a2a7a20 */ /* 0x000fe20000410000 */
[----:B------:R-:W-:Y:S06]  /*2330*/  HMMA.16816.F32 R20, R12, R38, R20 ;  /* 0x000000260c14723c */ /* 0x000fec0000001814 */
[----:B------:R5:W1:Y:S01]  /*2340*/  MUFU.TANH R73, R2 ;  /* 0x0000000200497308 */ /* 0x000a620000002400 */
[----:B------:R-:W-:-:S02]  /*2350*/  IMAD.SHL.U32 R14, R159, 0x2, RZ ;  /* 0x000000029f0e7824 */ /* 0x000fc400078e00ff */
[----:B------:R-:W-:-:S03]  /*2360*/  FMUL.FTZ R32, R32, c[0x0][0x2ec] ;  /* 0x0000bb0020207a20 */ /* 0x000fc60000410000 */
[----:B------:R-:W-:Y:S02]  /*2370*/  LOP3.LUT R14, R14, 0x6, RZ, 0xc0, !PT ;  /* 0x000000060e0e7812 */ /* 0x000fe400078ec0ff */
[----:B------:R-:W1:Y:S02]  /*2380*/  MUFU.TANH R149, R41 ;  /* 0x0000002900957308 */ /* 0x000e640000002400 */
[----:B------:R-:W-:Y:S01]  /*2390*/  HMMA.16816.F32 R16, R8, R38, R16 ;  /* 0x000000260810723c */ /* 0x000fe20000001810 */
[----:B-----5:R-:W-:-:S05]  /*23a0*/  FMUL.FTZ R2, R76, c[0x0][0x2ec] ;  /* 0x0000bb004c027a20 */ /* 0x020fca0000410000 */
[----:B------:R-:W1:Y:S02]  /*23b0*/  MUFU.TANH R151, R42 ;  /* 0x0000002a00977308 */ /* 0x000e640000002400 */
[----:B------:R-:W-:Y:S02]  /*23c0*/  FMUL.FTZ R3, R21, c[0x0][0x2ec] ;  /* 0x0000bb0015037a20 */ /* 0x000fe40000410000 */
[----:B------:R-:W-:-:S04]  /*23d0*/  FMUL.FTZ R20, R20, c[0x0][0x2ec] ;  /* 0x0000bb0014147a20 */ /* 0x000fc80000410000 */
[----:B------:R5:W1:Y:S08]  /*23e0*/  MUFU.TANH R157, R2 ;  /* 0x00000002009d7308 */ /* 0x000a700000002400 */
[----:B------:R1:W1:Y:S02]  /*23f0*/  MUFU.TANH R138, R3 ;  /* 0x00000003008a7308 */ /* 0x0002640000002400 */
[----:B------:R-:W-:-:S02]  /*2400*/  FMUL.FTZ R19, R19, c[0x0][0x2ec] ;  /* 0x0000bb0013137a20 */ /* 0x000fc40000410000 */
[----:B------:R-:W-:Y:S02]  /*2410*/  FMUL.FTZ R16, R16, c[0x0][0x2ec] ;  /* 0x0000bb0010107a20 */ /* 0x000fe40000410000 */
[----:B------:R-:W-:Y:S02]  /*2420*/  FMUL.FTZ R18, R18, c[0x0][0x2ec] ;  /* 0x0000bb0012127a20 */ /* 0x000fe40000410000 */
[----:B-----5:R-:W-:Y:S01]  /*2430*/  FMUL.FTZ R2, R71, c[0x0][0x2ec] ;  /* 0x0000bb0047027a20 */ /* 0x020fe20000410000 */
[----:B------:R5:W2:Y:S01]  /*2440*/  MUFU.TANH R136, R20 ;  /* 0x0000001400887308 */ /* 0x000aa20000002400 */
[----:B-1----:R-:W-:-:S07]  /*2450*/  FMUL.FTZ R3, R22, c[0x0][0x2ec] ;  /* 0x0000bb0016037a20 */ /* 0x002fce0000410000 */
[----:B------:R1:W1:Y:S08]  /*2460*/  MUFU.TANH R44, R2 ;  /* 0x00000002002c7308 */ /* 0x0002700000002400 */
[----:B------:R-:W2:Y:S01]  /*2470*/  MUFU.TANH R148, R3 ;  /* 0x0000000300947308 */ /* 0x000ea20000002400 */
[----:B-----5:R-:W-:Y:S01]  /*2480*/  MOV R20, R135 ;  /* 0x0000008700147202 */ /* 0x020fe20000000f00 */
[----:B-1----:R-:W-:-:S06]  /*2490*/  FMUL.FTZ R2, R43, c[0x0][0x2ec] ;  /* 0x0000bb002b027a20 */ /* 0x002fcc0000410000 */
[----:B------:R-:W1:Y:S08]  /*24a0*/  MUFU.TANH R32, R32 ;  /* 0x0000002000207308 */ /* 0x000e700000002400 */
[----:B------:R5:W1:Y:S08]  /*24b0*/  MUFU.TANH R150, R2 ;  /* 0x0000000200967308 */ /* 0x000a700000002400 */
[----:B------:R-:W1:Y:S01]  /*24c0*/  MUFU.TANH R26, R19 ;  /* 0x00000013001a7308 */ /* 0x000e620000002400 */
[----:B-----5:R-:W-:-:S07]  /*24d0*/  FMUL.FTZ R2, R33, c[0x0][0x2ec] ;  /* 0x0000bb0021027a20 */ /* 0x020fce0000410000 */
[----:B------:R-:W1:Y:S08]  /*24e0*/  MUFU.TANH R28, R16 ;  /* 0x00000010001c7308 */ /* 0x000e700000002400 */
[----:B------:R5:W1:Y:S08]  /*24f0*/  MUFU.TANH R30, R2 ;  /* 0x00000002001e7308 */ /* 0x000a700000002400 */
[----:B------:R-:W1:Y:S01]  /*2500*/  MUFU.TANH R29, R18 ;  /* 0x00000012001d7308 */ /* 0x000e620000002400 */
[----:B-----5:R-:W-:-:S07]  /*2510*/  FMUL.FTZ R2, R34, c[0x0][0x2ec] ;  /* 0x0000bb0022027a20 */ /* 0x020fce0000410000 */
[----:B------:R5:W1:Y:S02]  /*2520*/  MUFU.TANH R33, R2 ;  /* 0x0000000200217308 */ /* 0x000a640000002400 */
[----:B-----5:R-:W-:-:S06]  /*2530*/  FMUL.FTZ R2, R35, c[0x0][0x2ec] ;  /* 0x0000bb0023027a20 */ /* 0x020fcc0000410000 */
[----:B------:R5:W1:Y:S02]  /*2540*/  MUFU.TANH R31, R2 ;  /* 0x00000002001f7308 */ /* 0x000a640000002400 */
[----:B-----5:R-:W-:-:S05]  /*2550*/  LOP3.LUT R2, R164, 0xffffffe0, RZ, 0xc0, !PT ;  /* 0xffffffe0a4027812 */ /* 0x020fca00078ec0ff */
[----:B------:R-:W-:-:S05]  /*2560*/  IMAD.IADD R2, R159, 0x1, -R2 ;  /* 0x000000019f027824 */ /* 0x000fca00078e0a02 */
[----:B------:R-:W-:-:S04]  /*2570*/  SHF.R.S32.HI R5, RZ, 0x1f, R2 ;  /* 0x0000001fff057819 */ /* 0x000fc80000011402 */
[----:B------:R-:W-:Y:S01]  /*2580*/  LEA.HI R3, R5, R2, RZ, 0x2 ;  /* 0x0000000205037211 */ /* 0x000fe200078f10ff */
[----:B------:R-:W-:Y:S01]  /*2590*/  FMUL.FTZ R5, R23, c[0x0][0x2ec] ;  /* 0x0000bb0017057a20 */ /* 0x000fe20000410000 */
[----:B------:R-:W-:Y:S02]  /*25a0*/  LEA R2, R158, R165, 0x4 ;  /* 0x000000a59e027211 */ /* 0x000fe400078e20ff */
[----:B------:R-:W-:Y:S01]  /*25b0*/  SHF.R.S32.HI R168, RZ, 0x2, R3 ;  /* 0x00000002ffa87819 */ /* 0x000fe20000011403 */
[----:B------:R-:W-:Y:S01]  /*25c0*/  FMUL.FTZ R3, R17, c[0x0][0x2ec] ;  /* 0x0000bb0011037a20 */ /* 0x000fe20000410000 */
[----:B------:R5:W1:Y:S02]  /*25d0*/  MUFU.TANH R137, R5 ;  /* 0x0000000500897308 */ /* 0x000a640000002400 */
[----:B------:R-:W-:Y:S01]  /*25e0*/  IADD3 R2, R2, 0x1, R168 ;  /* 0x0000000102027810 */ /* 0x000fe20007ffe0a8 */
[----:B------:R1:W-:Y:S03]  /*25f0*/  STL [R1+0x58], R168 ;  /* 0x000058a801007387 */ /* 0x0003e60000100800 */
[----:B------:R-:W-:Y:S01]  /*2600*/  IADD3 R2, R132, -c[0x0][0x214], R2 ;  /* 0x8000850084027a10 */ /* 0x000fe20007ffe002 */
[----:B------:R1:W-:Y:S01]  /*2610*/  STL [R1+0x18], R20 ;  /* 0x0000181401007387 */ /* 0x0003e20000100800 */
[----:B------:R1:W1:Y:S02]  /*2620*/  MUFU.TANH R27, R3 ;  /* 0x00000003001b7308 */ /* 0x0002640000002400 */
[----:B------:R-:W-:-:S04]  /*2630*/  IADD3 R2, R2, c[0x0][0x2e8], RZ ;  /* 0x0000ba0002027a10 */ /* 0x000fc80007ffe0ff */
[C---:B------:R-:W-:Y:S02]  /*2640*/  IADD3 R16, R2.reuse, 0x40, RZ ;  /* 0x0000004002107810 */ /* 0x040fe40007ffe0ff */
[C---:B-----5:R-:W-:Y:S02]  /*2650*/  IADD3 R5, R2.reuse, 0x8, RZ ;  /* 0x0000000802057810 */ /* 0x060fe40007ffe0ff */
[C---:B------:R-:W-:Y:S02]  /*2660*/  IADD3 R15, R2.reuse, 0x48, RZ ;  /* 0x00000048020f7810 */ /* 0x040fe40007ffe0ff */
[-C--:B------:R-:W-:Y:S02]  /*2670*/  IMNMX R17, R2, R132.reuse, PT ;  /* 0x0000008402117217 */ /* 0x080fe40003800200 */
[-C--:B------:R-:W-:Y:S02]  /*2680*/  IMNMX R18, R5, R132.reuse, PT ;  /* 0x0000008405127217 */ /* 0x080fe40003800200 */
[----:B------:R-:W-:-:S02]  /*2690*/  IMNMX R16, R16, R132, PT ;  /* 0x0000008410107217 */ /* 0x000fc40003800200 */
[----:B------:R-:W-:Y:S02]  /*26a0*/  IMNMX R15, R15, R132, PT ;  /* 0x000000840f0f7217 */ /* 0x000fe40003800200 */
[----:B------:R-:W-:Y:S01]  /*26b0*/  LOP3.LUT R2, R134, R133, RZ, 0xfc, !PT ;  /* 0x0000008586027212 */ /* 0x000fe200078efcff */
[----:B------:R-:W-:Y:S06]  /*26c0*/  BAR.SYNC.DEFER_BLOCKING 0x0 ;  /* 0x0000000000007b1d */ /* 0x000fec0000010000 */
[----:B------:R-:W-:Y:S05]  /*26d0*/  @!P0 BRA `(.L_x_13) ;  /* 0x000001a000008947 */ /* 0x000fea0003800000 */
[----:B-1234-:R-:W-:-:S04]  /*26e0*/  IADD3 R6, R208, -0x2, RZ ;  /* 0xfffffffed0067810 */ /* 0x01efc80007ffe0ff */
        /* <DEDUP_REMOVED lines=25> */
.L_x_13:
[----:B-1234-:R-:W-:Y:S01]  /*2880*/  IMAD R14, R20, 0x40, R14 ;  /* 0x00000040140e7824 */ /* 0x01efe200078e020e */
        /* <DEDUP_REMOVED lines=8> */
[-C--:B------:R-:W-:Y:S01]  /*2910*/  ISETP.GE.AND P6, PT, R61, R16.reuse, PT ;  /* 0x000000103d00720c */ /* 0x080fe20003fc6270 */
[----:B------:R-:W-:Y:S01]  /*2920*/  IMAD.IADD R230, R0, 0x1, R229 ;  /* 0x0000000100e67824 */ /* 0x000fe200078e02e5 */
[----:B------:R-:W-:Y:S01]  /*2930*/  IADD3 R62, R14, 0x9, RZ ;  /* 0x000000090e3e7810 */ /* 0x000fe20007ffe0ff */
[----:B------:R-:W-:Y:S01]  /*2940*/  STL [R1+0x8c], R244 ;  /* 0x00008cf401007387 */ /* 0x000fe20000100800 */
[----:B------:R-:W-:Y:S01]  /*2950*/  ISETP.GE.AND P1, PT, R60, R16, PT ;  /* 0x000000103c00720c */ /* 0x000fe20003f26270 */
[----:B------:R-:W-:Y:S01]  /*2960*/  IMAD.IADD R231, R0, 0x1, R228 ;  /* 0x0000000100e77824 */ /* 0x000fe200078e02e4 */
[----:B------:R-:W-:Y:S01]  /*2970*/  FSEL R9, R102, -INF , !P6 ;  /* 0xff80000066097808 */ /* 0x000fe20007000000 */
[----:B------:R-:W-:Y:S01]  /*2980*/  STL [R1+0x88], R243 ;  /* 0x000088f301007387 */ /* 0x000fe20000100800 */
[----:B------:R-:W-:-:S02]  /*2990*/  FSEL R8, R108, -INF , !P5 ;  /* 0xff8000006c087808 */ /* 0x000fc40006800000 */
[----:B------:R-:W-:Y:S01]  /*29a0*/  ISETP.GE.AND P2, PT, R61, R15, PT ;  /* 0x0000000f3d00720c */ /* 0x000fe20003f46270 */
[----:B------:R1:W-:Y:S01]  /*29b0*/  STL [R1+0x84], R242 ;  /* 0x000084f201007387 */ /* 0x0003e20000100800 */
[----:B------:R-:W-:Y:S02]  /*29c0*/  IADD3 R63, R14, 0x10, RZ ;  /* 0x000000100e3f7810 */ /* 0x000fe40007ffe0ff */
[----:B------:R-:W-:Y:S01]  /*29d0*/  ISETP.GE.AND P3, PT, R62, R16, PT ;  /* 0x000000103e00720c */ /* 0x000fe20003f66270 */
[----:B------:R-:W-:Y:S01]  /*29e0*/  STL [R1+0x80], R241 ;  /* 0x000080f101007387 */ /* 0x000fe20000100800 */
[----:B------:R-:W-:Y:S02]  /*29f0*/  FSEL R11, R100, -INF , !P1 ;  /* 0xff800000640b7808 */ /* 0x000fe40004800000 */
[----:B------:R-:W-:Y:S01]  /*2a00*/  FMNMX.FTZ R3, R8, R9, !PT ;  /* 0x0000000908037209 */ /* 0x000fe20007810000 */
[----:B------:R-:W-:Y:S01]  /*2a10*/  STL [R1+0x7c], R240 ;  /* 0x00007cf001007387 */ /* 0x000fe20000100800 */
[----:B------:R-:W-:-:S02]  /*2a20*/  ISETP.GE.AND P0, PT, R60, R15, PT ;  /* 0x0000000f3c00720c */ /* 0x000fc40003f06270 */
[----:B------:R-:W-:Y:S01]  /*2a30*/  FSEL R20, R101, -INF , !P2 ;  /* 0xff80000065147808 */ /* 0x000fe20005000000 */
[----:B------:R-:W-:Y:S01]  /*2a40*/  STL [R1+0x78], R239 ;  /* 0x000078ef01007387 */ /* 0x000fe20000100800 */
[----:B------:R-:W-:Y:S02]  /*2a50*/  IADD3 R64, R14, 0x11, RZ ;  /* 0x000000110e407810 */ /* 0x000fe40007ffe0ff */
[----:B------:R-:W-:Y:S01]  /*2a60*/  ISETP.GE.AND P2, PT, R63, R16, PT ;  /* 0x000000103f00720c */ /* 0x000fe20003f46270 */
[----:B------:R2:W-:Y:S01]  /*2a70*/  STL [R1+0x74], R238 ;  /* 0x000074ee01007387 */ /* 0x0005e20000100800 */
[----:B------:R-:W-:Y:S02]  /*2a80*/  FSEL R19, R99, -INF , !P3 ;  /* 0xff80000063137808 */ /* 0x000fe40005800000 */
[----:B------:R-:W-:Y:S01]  /*2a90*/  FMNMX.FTZ R3, R11, R3, !PT ;  /* 0x000000030b037209 */ /* 0x000fe20007810000 */
[----:B------:R3:W-:Y:S01]  /*2aa0*/  STL [R1+0x70], R237 ;  /* 0x000070ed01007387 */ /* 0x0007e20000100800 */
[----:B------:R-:W-:-:S02]  /*2ab0*/  FSEL R21, R98, -INF , !P0 ;  /* 0xff80000062157808 */ /* 0x000fc40004000000 */
[----:B------:R-:W-:Y:S01]  /*2ac0*/  ISETP.GE.AND P0, PT, R64, R16, PT ;  /* 0x000000104000720c */ /* 0x000fe20003f06270 */
[----:B------:R4:W-:Y:S01]  /*2ad0*/  STL [R1+0x6c], R236 ;  /* 0x00006cec01007387 */ /* 0x0009e20000100800 */
[----:B------:R-:W-:Y:S02]  /*2ae0*/  FSEL R23, R96, -INF , !P2 ;  /* 0xff80000060177808 */ /* 0x000fe40005000000 */
[----:B------:R-:W-:Y:S01]  /*2af0*/  FMNMX.FTZ R3, R19, R3, !PT ;  /* 0x0000000313037209 */ /* 0x000fe20007810000 */
[----:B------:R-:W-:Y:S01]  /*2b00*/  STL [R1+0x68], R235 ;  /* 0x000068eb01007387 */ /* 0x000fe20000100800 */
[----:B------:R-:W-:Y:S02]  /*2b10*/  ISETP.GE.AND P4, PT, R14, R15, PT ;  /* 0x0000000f0e00720c */ /* 0x000fe40003f86270 */
[----:B------:R-:W-:Y:S01]  /*2b20*/  FSEL R24, R95, -INF , !P0 ;  /* 0xff8000005f187808 */ /* 0x000fe20004000000 */
[----:B------:R-:W-:Y:S01]  /*2b30*/  STL [R1+0x64], R234 ;  /* 0x000064ea01007387 */ /* 0x000fe20000100800 */
[----:B------:R-:W-:-:S02]  /*2b40*/  FMNMX.FTZ R3, R23, R3, !PT ;  /* 0x0000000317037209 */ /* 0x000fc40007810000 */
[----:B------:R-:W-:Y:S01]  /*2b50*/  FSEL R10, R103, -INF , !P4 ;  /* 0xff800000670a7808 */ /* 0x000fe20006000000 */
[----:B------:R-:W-:Y:S01]  /*2b60*/  STL [R1+0x60], R233 ;  /* 0x000060e901007387 */ /* 0x000fe20000100800 */
[----:B------:R-:W-:Y:S02]  /*2b70*/  FMNMX.FTZ R5, R24, R3, !PT ;  /* 0x0000000318057209 */ /* 0x000fe40007810000 */
[-C--:B------:R-:W-:Y:S01]  /*2b80*/  ISETP.GE.AND P6, PT, R62, R15.reuse, PT ;  /* 0x0000000f3e00720c */ /* 0x080fe20003fc6270 */
[----:B------:R1:W-:Y:S01]  /*2b90*/  STL [R1+0x5c], R232 ;  /* 0x00005ce801007387 */ /* 0x0003e20000100800 */
[----:B------:R-:W-:Y:S02]  /*2ba0*/  FMNMX.FTZ R3, R10, R20, !PT ;  /* 0x000000140a037209 */ /* 0x000fe40007810000 */
[----:B------:R-:W-:Y:S01]  /*2bb0*/  IADD3 R65, R14, 0x18, RZ ;  /* 0x000000180e417810 */ /* 0x000fe20007ffe0ff */
[----:B------:R-:W-:Y:S01]  /*2bc0*/  LDSM.16.MT88.4 R100, [R230+0xc000] ;  /* 0x00c00000e664783b */ /* 0x000fe20000004200 */
[----:B------:R-:W-:-:S02]  /*2bd0*/  ISETP.GE.AND P1, PT, R63, R15, PT ;  /* 0x0000000f3f00720c */ /* 0x000fc40003f26270 */
[----:B------:R-:W-:Y:S01]  /*2be0*/  FSEL R22, R97, -INF , !P6 ;  /* 0xff80000061167808 */ /* 0x000fe20007000000 */
[----:B------:R-:W-:Y:S01]  /*2bf0*/  LDSM.16.MT88.4 R112, [R228+0xe000] ;  /* 0x00e00000e470783b */ /* 0x000fe20000004200 */
[----:B------:R-:W-:Y:S02]  /*2c00*/  FMNMX.FTZ R3, R21, R3, !PT ;  /* 0x0000000315037209 */ /* 0x000fe40007810000 */
[----:B------:R-:W-:Y:S01]  /*2c10*/  IADD3 R66, R14, 0x19, RZ ;  /* 0x000000190e427810 */ /* 0x000fe20007ffe0ff */
[----:B------:R-:W-:Y:S01]  /*2c20*/  LDSM.16.MT88.4 R104, [R228+0xe800] ;  /* 0x00e80000e468783b */ /* 0x000fe20000004200 */
[----:B------:R-:W-:Y:S02]  /*2c30*/  ISETP.GE.AND P6, PT, R65, R16, PT ;  /* 0x000000104100720c */ /* 0x000fe40003fc6270 */
[----:B------:R-:W-:Y:S01]  /*2c40*/  ISETP.GE.AND P3, PT, R64, R15, PT ;  /* 0x0000000f4000720c */ /* 0x000fe20003f66270 */
[----:B------:R-:W-:Y:S01]  /*2c50*/  LDSM.16.MT88.4 R120, [R229+0xe000] ;  /* 0x00e00000e578783b */ /* 0x000fe20000004200 */
[----:B------:R-:W-:-:S02]  /*2c60*/  FSEL R39, R94, -INF , !P1 ;  /* 0xff8000005e277808 */ /* 0x000fc40004800000 */
[----:B------:R-:W-:Y:S01]  /*2c70*/  FMNMX.FTZ R3, R22, R3, !PT ;  /* 0x0000000316037209 */ /* 0x000fe20007810000 */
[----:B------:R-:W-:Y:S01]  /*2c80*/  LDSM.16.MT88.4 R96, [R231+0xc000] ;  /* 0x00c00000e760783b */ /* 0x000fe20000004200 */
[----:B------:R-:W-:Y:S02]  /*2c90*/  IADD3 R67, R14, 0x20, RZ ;  /* 0x000000200e437810 */ /* 0x000fe40007ffe0ff */
[----:B------:R-:W-:Y:S01]  /*2ca0*/  ISETP.GE.AND P5, PT, R66, R16, PT ;  /* 0x000000104200720c */ /* 0x000fe20003fa6270 */
[----:B------:R-:W-:Y:S01]  /*2cb0*/  LDSM.16.MT88.4 R76, [R228+0xc000] ;  /* 0x00c00000e44c783b */ /* 0x000fe20000004200 */
[----:B------:R-:W-:Y:S02]  /*2cc0*/  FSEL R25, R92, -INF , !P6 ;  /* 0xff8000005c197808 */ /* 0x000fe40007000000 */
        /* <DEDUP_REMOVED lines=9> */
[----:B------:R-:W-:Y:S01]  /*2d60*/  FMNMX.FTZ R5, R25, R5, !PT ;  /* 0x0000000519057209 */ /* 0x000fe20007810000 */
        /* <DEDUP_REMOVED lines=8> */
[----:B------:R-:W-:Y:S01]  /*2df0*/  FSEL R154, R85, -INF , !P0 ;  /* 0xff800000559a7808 */ /* 0x000fe20004000000 */
[----:B------:R-:W-:Y:S01]  /*2e00*/  LDSM.16.MT88.4 R124, [R230+0xe800] ;  /* 0x00e80000e67c783b */ /* 0x000fe20000004200 */
[----:B------:R-:W-:-:S02]  /*2e10*/  FMNMX.FTZ R134, R36, R5, !PT ;  /* 0x0000000524867209 */ /* 0x000fc40007810000 */
[----:B------:R-:W-:Y:S01]  /*2e20*/  ISETP.GE.AND P3, PT, R67, R15, PT ;  /* 0x0000000f4300720c */ /* 0x000fe20003f66270 */
[----:B------:R-:W-:Y:S01]  /*2e30*/  STL [R1+0x9c], R16 ;  /* 0x00009c1001007387 */ /* 0x000fe20000100800 */
[----:B------:R-:W-:Y:S02]  /*2e40*/  FSEL R37, R87, -INF , !P1 ;  /* 0xff80000057257808 */ /* 0x000fe40004800000 */
[----:B------:R-:W-:Y:S02]  /*2e50*/  FMNMX.FTZ R3, R38, R3, !PT ;  /* 0x0000000326037209 */ /* 0x000fe40007810000 */
[----:B------:R-:W-:Y:S02]  /*2e60*/  IADD3 R82, R14, 0x29, RZ ;  /* 0x000000290e527810 */ /* 0x000fe40007ffe0ff */
[----:B------:R-:W-:Y:S02]  /*2e70*/  ISETP.GE.AND P5, PT, R81, R16, PT ;  /* 0x000000105100720c */ /* 0x000fe40003fa6270 */
[----:B------:R-:W-:-:S02]  /*2e80*/  FSEL R153, R84, -INF , !P6 ;  /* 0xff80000054997808 */ /* 0x000fc40007000000 */
[----:B------:R-:W-:Y:S01]  /*2e90*/  FMNMX.FTZ R134, R154, R134, !PT ;  /* 0x000000869a867209 */ /* 0x000fe20007810000 */
[----:B------:R-:W-:Y:S01]  /*2ea0*/  LDSM.16.MT88.4 R84, [R229+0xc000] ;  /* 0x00c00000e554783b */ /* 0x000fe20000004200 */
[----:B------:R-:W-:Y:S02]  /*2eb0*/  ISETP.GE.AND P2, PT, R80, R15, PT ;  /* 0x0000000f5000720c */ /* 0x000fe40003f46270 */
[----:B------:R-:W-:Y:S02]  /*2ec0*/  FSEL R155, R72, -INF , !P3 ;  /* 0xff800000489b7808 */ /* 0x000fe40005800000 */
[----:B------:R-:W-:Y:S02]  /*2ed0*/  FMNMX.FTZ R3, R37, R3, !PT ;  /* 0x0000000325037209 */ /* 0x000fe40007810000 */
[----:B------:R-:W-:Y:S02]  /*2ee0*/  IADD3 R83, R14, 0x30, RZ ;  /* 0x000000300e537810 */ /* 0x000fe40007ffe0ff */
[----:B------:R-:W-:-:S02]  /*2ef0*/  ISETP.GE.AND P4, PT, R82, R16, PT ;  /* 0x000000105200720c */ /* 0x000fc40003f86270 */
[----:B------:R-:W-:Y:S02]  /*2f00*/  FSEL R152, R68, -INF , !P5 ;  /* 0xff80000044987808 */ /* 0x000fe40006800000 */
[----:B------:R-:W-:Y:S02]  /*2f10*/  FMNMX.FTZ R134, R153, R134, !PT ;  /* 0x0000008699867209 */ /* 0x000fe40007810000 */
[----:B------:R-:W-:Y:S02]  /*2f20*/  ISETP.GE.AND P1, PT, R81, R15, PT ;  /* 0x0000000f5100720c */ /* 0x000fe40003f26270 */
[----:B------:R-:W-:Y:S02]  /*2f30*/  FSEL R146, R73, -INF , !P2 ;  /* 0xff80000049927808 */ /* 0x000fe40005000000 */
[----:B------:R-:W-:Y:S01]  /*2f40*/  FMNMX.FTZ R3, R155, R3, !PT ;  /* 0x000000039b037209 */ /* 0x000fe20007810000 */
[----:B------:R-:W-:Y:S01]  /*2f50*/  LDSM.16.MT88.4 R72, [R229+0xc800] ;  /* 0x00c80000e548783b */ /* 0x000fe20000004200 */
[----:B------:R-:W-:-:S02]  /*2f60*/  IADD3 R132, R14, 0x31, RZ ;  /* 0x000000310e847810 */ /* 0x000fc40007ffe0ff */
[----:B------:R-:W-:Y:S02]  /*2f70*/  ISETP.GE.AND P3, PT, R83, R16, PT ;  /* 0x000000105300720c */ /* 0x000fe40003f66270 */
        /* <DEDUP_REMOVED lines=8> */
[----:B-1----:R-:W-:Y:S02]  /*3000*/  FSEL R242, R32, -INF , !P3 ;  /* 0xff80000020f27808 */ /* 0x002fe40005800000 */
[----:B------:R-:W-:Y:S02]  /*3010*/  FMNMX.FTZ R134, R147, R134, !PT ;  /* 0x0000008693867209 */ /* 0x000fe40007810000 */
[----:B------:R-:W-:Y:S01]  /*3020*/  ISETP.GE.AND P1, PT, R83, R15, PT ;  /* 0x0000000f5300720c */ /* 0x000fe20003f26270 */
[----:B------:R-:W-:Y:S01]  /*3030*/  STL [R1+0xa0], R242 ;  /* 0x0000a0f201007387 */ /* 0x000fe20000100800 */
[----:B------:R-:W-:Y:S02]  /*3040*/  FSEL R144, R44, -INF , !P0 ;  /* 0xff8000002c907808 */ /* 0x000fe40004000000 */
[----:B------:R-:W-:-:S02]  /*3050*/  FMNMX.FTZ R3, R145, R3, !PT ;  /* 0x0000000391037209 */ /* 0x000fc40007810000 */
[----:B------:R-:W-:Y:S02]  /*3060*/  IADD3 R135, R14, 0x39, RZ ;  /* 0x000000390e877810 */ /* 0x000fe40007ffe0ff */
[----:B------:R-:W-:Y:S02]  /*3070*/  ISETP.GE.AND P4, PT, R133, R16, PT ;  /* 0x000000108500720c */ /* 0x000fe40003f86270 */
[----:B--2---:R-:W-:Y:S02]  /*3080*/  FSEL R238, R30, -INF , !P5 ;  /* 0xff8000001eee7808 */ /* 0x004fe40006800000 */
[----:B------:R-:W-:Y:S02]  /*3090*/  FMNMX.FTZ R134, R242, R134, !PT ;  /* 0x00000086f2867209 */ /* 0x000fe40007810000 */
[----:B------:R-:W-:Y:S01]  /*30a0*/  ISETP.GE.AND P0, PT, R132, R15, PT ;  /* 0x0000000f8400720c */ /* 0x000fe20003f06270 */
[----:B------:R-:W-:Y:S01]  /*30b0*/  STL [R1+0xa4], R238 ;  /* 0x0000a4ee01007387 */ /* 0x000fe20000100800 */
[----:B---3--:R-:W-:-:S02]  /*30c0*/  FSEL R237, R33, -INF , !P1 ;  /* 0xff80000021ed7808 */ /* 0x008fc40004800000 */
[----:B------:R-:W-:Y:S02]  /*30d0*/  FMNMX.FTZ R3, R144, R3, !PT ;  /* 0x0000000390037209 */ /* 0x000fe40007810000 */
[----:B------:R-:W-:Y:S02]  /*30e0*/  ISETP.GE.AND P3, PT, R135, R16, PT ;  /* 0x000000108700720c */ /* 0x000fe40003f66270 */
[----:B----4-:R-:W-:Y:S02]  /*30f0*/  FSEL R236, R28, -INF , !P4 ;  /* 0xff8000001cec7808 */ /* 0x010fe40006000000 */
[----:B------:R-:W-:Y:S02]  /*3100*/  FMNMX.FTZ R134, R238, R134, !PT ;  /* 0x00000086ee867209 */ /* 0x000fe40007810000 */
[----:B------:R-:W-:Y:S01]  /*3110*/  ISETP.GE.AND P1, PT, R133, R15, PT ;  /* 0x0000000f8500720c */ /* 0x000fe20003f26270 */
[----:B------:R-:W-:Y:S01]  /*3120*/  STL [R1+0xa8], R236 ;  /* 0x0000a8ec01007387 */ /* 0x000fe20000100800 */
[----:B------:R-:W-:-:S02]  /*3130*/  FSEL R239, R31, -INF , !P0 ;  /* 0xff8000001fef7808 */ /* 0x000fc40004000000 */
[----:B------:R-:W-:Y:S02]  /*3140*/  FMNMX.FTZ R3, R237, R3, !PT ;  /* 0x00000003ed037209 */ /* 0x000fe40007810000 */
[----:B------:R-:W-:Y:S02]  /*3150*/  FSEL R232, R27, -INF , !P3 ;  /* 0xff8000001be87808 */ /* 0x000fe40005800000 */
[----:B------:R-:W-:Y:S02]  /*3160*/  FMNMX.FTZ R134, R236, R134, !PT ;  /* 0x00000086ec867209 */ /* 0x000fe40007810000 */
[----:B------:R-:W-:Y:S01]  /*3170*/  ISETP.GE.AND P0, PT, R135, R15, PT ;  /* 0x0000000f8700720c */ /* 0x000fe20003f06270 */
[----:B------:R-:W-:Y:S01]  /*3180*/  STL [R1+0xac], R232 ;  /* 0x0000ace801007387 */ /* 0x000fe20000100800 */
[----:B------:R-:W-:Y:S02]  /*3190*/  FSEL R159, R29, -INF , !P1 ;  /* 0xff8000001d9f7808 */ /* 0x000fe40004800000 */
[----:B------:R-:W-:Y:S01]  /*31a0*/  FMNMX.FTZ R3, R239, R3, !PT ;  /* 0x00000003ef037209 */ /* 0x000fe20007810000 */
[----:B------:R-:W-:Y:S01]  /*31b0*/  STL [R1+0xb0], R237 ;  /* 0x0000b0ed01007387 */ /* 0x000fe20000100800 */
[----:B------:R-:W-:-:S02]  /*31c0*/  FMNMX.FTZ R134, R232, R134, !PT ;  /* 0x00000086e8867209 */ /* 0x000fc40007810000 */
[----:B------:R-:W-:Y:S01]  /*31d0*/  FSEL R158, R26, -INF , !P0 ;  /* 0xff8000001a9e7808 */ /* 0x000fe20004000000 */
[----:B------:R-:W-:Y:S01]  /*31e0*/  STL [R1+0xb4], R15 ;  /* 0x0000b40f01007387 */ /* 0x000fe20000100800 */
[----:B------:R-:W-:Y:S02]  /*31f0*/  FMNMX.FTZ R3, R159, R3, !PT ;  /* 0x000000039f037209 */ /* 0x000fe40007810000 */
[----:B------:R-:W-:Y:S01]  /*3200*/  ISETP.GE.AND P5, PT, R14, R17, PT ;  /* 0x000000110e00720c */ /* 0x000fe20003fa6270 */
[----:B------:R-:W1:Y:S01]  /*3210*/  SHFL.BFLY PT, R6, R134, 0x2, 0x1f ;  /* 0x0c401f0086067f89 */ /* 0x000e6200000e0000 */
[----:B------:R-:W-:Y:S02]  /*3220*/  FMNMX.FTZ R3, R158, R3, !PT ;  /* 0x000000039e037209 */ /* 0x000fe40007810000 */
[-C--:B------:R-:W-:Y:S02]  /*3230*/  ISETP.GE.AND P6, PT, R60, R17.reuse, PT ;  /* 0x000000113c00720c */ /* 0x080fe40003fc6270 */
[----:B------:R-:W-:Y:S01]  /*3240*/  ISETP.GE.AND P4, PT, R61, R18, PT ;  /* 0x000000123d00720c */ /* 0x000fe20003f86270 */
[----:B------:R-:W2:Y:S01]  /*3250*/  SHFL.BFLY PT, R5, R3, 0x2, 0x1f ;  /* 0x0c401f0003057f89 */ /* 0x000ea200000e0000 */
[----:B------:R-:W-:-:S02]  /*3260*/  ISETP.GE.AND P3, PT, R62, R17, PT ;  /* 0x000000113e00720c */ /* 0x000fc40003f66270 */
[-C--:B------:R-:W-:Y:S02]  /*3270*/  ISETP.GE.AND P2, PT, R60, R18.reuse, PT ;  /* 0x000000123c00720c */ /* 0x080fe40003f46270 */
[----:B------:R-:W-:Y:S02]  /*3280*/  ISETP.GE.AND P1, PT, R14, R18, PT ;  /* 0x000000120e00720c */ /* 0x000fe40003f26270 */
[----:B-1----:R-:W-:-:S05]  /*3290*/  FMNMX.FTZ R134, R134, R6, !PT ;  /* 0x0000000686867209 */ /* 0x002fca0007810000 */
[----:B------:R-:W1:Y:S01]  /*32a0*/  SHFL.BFLY PT, R6, R134, 0x1, 0x1f ;  /* 0x0c201f0086067f89 */ /* 0x000e6200000e0000 */
[----:B--2---:R-:W-:-:S05]  /*32b0*/  FMNMX.FTZ R3, R3, R5, !PT ;  /* 0x0000000503037209 */ /* 0x004fca0007810000 */
[----:B------:R-:W2:Y:S01]  /*32c0*/  SHFL.BFLY PT, R7, R3, 0x1, 0x1f ;  /* 0x0c201f0003077f89 */ /* 0x000ea200000e0000 */
[----:B-1----:R-:W-:-:S04]  /*32d0*/  FMNMX.FTZ R134, R134, R6, !PT ;  /* 0x0000000686867209 */ /* 0x002fc80007810000 */
[C---:B------:R-:W-:Y:S01]  /*32e0*/  FSETP.NEU.FTZ.AND P0, PT, R134.reuse, -INF , PT ;  /* 0xff8000008600780b */ /* 0x040fe20003f1d000 */
[----:B------:R-:W-:Y:S01]  /*32f0*/  FMUL.FTZ R13, R134, c[0x0][0x23c] ;  /* 0x00008f00860d7a20 */ /* 0x000fe20000410000 */
[----:B--2---:R-:W-:-:S04]  /*3300*/  FMNMX.FTZ R3, R3, R7, !PT ;  /* 0x0000000703037209 */ /* 0x004fc80007810000 */
[----:B------:R-:W-:Y:S01]  /*3310*/  FSEL R13, R13, RZ, P0 ;  /* 0x000000ff0d0d7208 */ /* 0x000fe20000000000 */
[C---:B------:R-:W-:Y:S01]  /*3320*/  FMUL.FTZ R12, R3.reuse, c[0x0][0x23c] ;  /* 0x00008f00030c7a20 */ /* 0x040fe20000410000 */
[----:B------:R-:W-:-:S03]  /*3330*/  FSETP.NEU.FTZ.AND P0, PT, R3, -INF , PT ;  /* 0xff8000000300780b */ /* 0x000fc60003f1d000 */
[----:B------:R-:W-:Y:S01]  /*3340*/  FFMA.FTZ R5, R8, c[0x0][0x23c], -R13 ;  /* 0x00008f0008057a23 */ /* 0x000fe2000001080d */
[----:B------:R-:W-:Y:S02]  /*3350*/  FSEL R12, R12, RZ, P0 ;  /* 0x000000ff0c0c7208 */ /* 0x000fe40000000000 */
[----:B------:R-:W-:Y:S01]  /*3360*/  ISETP.GE.AND P0, PT, R61, R17, PT ;  /* 0x000000113d00720c */ /* 0x000fe20003f06270 */
[----:B------:R1:W-:Y:S02]  /*3370*/  MUFU.EX2 R241, R5 ;  /* 0x0000000500f17308 */ /* 0x0003e40000000800 */
[--C-:B------:R-:W-:Y:S02]  /*3380*/  FFMA.FTZ R0, R22, c[0x0][0x23c], -R12.reuse ;  /* 0x00008f0016007a23 */ /* 0x100fe4000001080c */
[----:B------:R-:W-:-:S04]  /*3390*/  FFMA.FTZ R2, R20, c[0x0][0x23c], -R12 ;  /* 0x00008f0014027a23 */ /* 0x000fc8000001080c */
[----:B------:R2:W-:Y:S01]  /*33a0*/  MUFU.EX2 R246, R0 ;  /* 0x0000000000f67308 */ /* 0x0005e20000000800 */
[----:B-1----:R-:W-:-:S07]  /*33b0*/  FFMA.FTZ R5, R9, c[0x0][0x23c], -R13 ;  /* 0x00008f0009057a23 */ /* 0x002fce000001080d */
[----:B------:R1:W-:Y:S01]  /*33c0*/  MUFU.EX2 R193, R2 ;  /* 0x0000000200c17308 */ /* 0x0003e20000000800 */
[----:B--2---:R-:W-:-:S07]  /*33d0*/  FFMA.FTZ R0, R23, c[0x0][0x23c], -R13 ;  /* 0x00008f0017007a23 */ /* 0x004fce000001080d */
[----:B------:R2:W3:Y:S08]  /*33e0*/  MUFU.EX2 R240, R5 ;  /* 0x0000000500f07308 */ /* 0x0004f00000000800 */
[----:B------:R4:W-:Y:S01]  /*33f0*/  MUFU.EX2 R234, R0 ;  /* 0x0000000000ea7308 */ /* 0x0009e20000000800 */
[----:B-1----:R-:W-:Y:S02]  /*3400*/  FFMA.FTZ R2, R21, c[0x0][0x23c], -R12 ;  /* 0x00008f0015027a23 */ /* 0x002fe4000001080c */
[----:B--2---:R-:W-:-:S05]  /*3410*/  FFMA.FTZ R5, R11, c[0x0][0x23c], -R13 ;  /* 0x00008f000b057a23 */ /* 0x004fca000001080d */
[----:B------:R-:W1:Y:S01]  /*3420*/  MUFU.EX2 R195, R2 ;  /* 0x0000000200c37308 */ /* 0x000e620000000800 */
[----:B---3--:R-:W-:Y:S01]  /*3430*/  F2FP.PACK_AB R8, R240, R241 ;  /* 0x000000f1f008723e */ /* 0x008fe200000000ff */
[----:B----4-:R-:W-:-:S06]  /*3440*/  FFMA.FTZ R0, R24, c[0x0][0x23c], -R13 ;  /* 0x00008f0018007a23 */ /* 0x010fcc000001080d */
[----:B------:R2:W-:Y:S08]  /*3450*/  MUFU.EX2 R235, R5 ;  /* 0x0000000500eb7308 */ /* 0x0005f00000000800 */
[----:B------:R3:W4:Y:S01]  /*3460*/  MUFU.EX2 R243, R0 ;  /* 0x0000000000f37308 */ /* 0x0007220000000800 */
[----:B-1----:R-:W-:Y:S01]  /*3470*/  F2FP.PACK_AB R11, R246, R195 ;  /* 0x000000c3f60b723e */ /* 0x002fe200000000ff */
[----:B--2---:R-:W-:-:S06]  /*3480*/  FFMA.FTZ R5, R19, c[0x0][0x23c], -R13 ;  /* 0x00008f0013057a23 */ /* 0x004fcc000001080d */
[----:B------:R1:W2:Y:S01]  /*3490*/  MUFU.EX2 R245, R5 ;  /* 0x0000000500f57308 */ /* 0x0002a20000000800 */
[----:B---3--:R-:W-:Y:S01]  /*34a0*/  FFMA.FTZ R0, R25, c[0x0][0x23c], -R13 ;  /* 0x00008f0019007a23 */ /* 0x008fe2000001080d */
[----:B----4-:R-:W-:-:S06]  /*34b0*/  F2FP.PACK_AB R4, R243, R234 ;  /* 0x000000eaf304723e */ /* 0x010fcc00000000ff */
[----:B------:R3:W-:Y:S01]  /*34c0*/  MUFU.EX2 R209, R0 ;  /* 0x0000000000d17308 */ /* 0x0007e20000000800 */
[----:B-1----:R-:W-:Y:S01]  /*34d0*/  FFMA.FTZ R5, R10, c[0x0][0x23c], -R12 ;  /* 0x00008f000a057a23 */ /* 0x002fe2000001080c */
[----:B--2---:R-:W-:-:S06]  /*34e0*/  F2FP.PACK_AB R10, R245, R235 ;  /* 0x000000ebf50a723e */ /* 0x004fcc00000000ff */
[----:B------:R-:W1:Y:S01]  /*34f0*/  MUFU.EX2 R194, R5 ;  /* 0x0000000500c27308 */ /* 0x000e620000000800 */
[----:B---3--:R-:W-:-:S07]  /*3500*/  FFMA.FTZ R0, R36, c[0x0][0x23c], -R13 ;  /* 0x00008f0024007a23 */ /* 0x008fce000001080d */
[----:B------:R2:W3:Y:S01]  /*3510*/  MUFU.EX2 R211, R0 ;  /* 0x0000000000d37308 */ /* 0x0004e20000000800 */
[----:B-1----:R-:W-:-:S07]  /*3520*/  F2FP.PACK_AB R9, R193, R194 ;  /* 0x000000c2c109723e */ /* 0x002fce00000000ff */
[----:B------:R-:W-:Y:S01]  /*3530*/  HMMA.16816.F32 R20, R8, R100, RZ ;  /* 0x000000640814723c */ /* 0x000fe200000018ff */
[----:B--2---:R-:W-:Y:S01]  /*3540*/  FFMA.FTZ R0, R39, c[0x0][0x23c], -R12 ;  /* 0x00008f0027007a23 */ /* 0x004fe2000001080c */
[----:B---3--:R-:W-:-:S03]  /*3550*/  F2FP.PACK_AB R6, R211, R209 ;  /* 0x000000d1d306723e */ /* 0x008fc600000000ff */
[----:B------:R1:W-:Y:S03]  /*3560*/  MUFU.EX2 R233, R0 ;  /* 0x0000000000e97308 */ /* 0x0003e60000000800 */
[C---:B------:R-:W-:Y:S08]  /*3570*/  HMMA.16816.F32 R56, R8.reuse, R112, RZ ;  /* 0x000000700838723c */ /* 0x040ff000000018ff */
[----:B------:R-:W-:Y:S01]  /*3580*/  HMMA.16816.F32 R52, R8, R120, RZ ;  /* 0x000000780834723c */ /* 0x000fe200000018ff */
[----:B-1----:R-:W-:-:S07]  /*3590*/  FFMA.FTZ R0, R40, c[0x0][0x23c], -R12 ;  /* 0x00008f0028007a23 */ /* 0x002fce000001080c */
[C---:B------:R-:W-:Y:S01]  /*35a0*/  HMMA.16816.F32 R24, R8.reuse, R96, RZ ;  /* 0x000000600818723c */ /* 0x040fe200000018ff */
[----:B------:R1:W2:Y:S07]  /*35b0*/  MUFU.EX2 R210, R0 ;  /* 0x0000000000d27308 */ /* 0x0002ae0000000800 */
[C---:B------:R-:W-:Y:S08]  /*35c0*/  HMMA.16816.F32 R32, R8.reuse, R76, RZ ;  /* 0x0000004c0820723c */ /* 0x040ff000000018ff */
[----:B------:R-:W-:Y:S01]  /*35d0*/  HMMA.16816.F32 R28, R8, R84, RZ ;  /* 0x00000054081c723c */ /* 0x000fe200000018ff */
[----:B-1----:R-:W-:Y:S01]  /*35e0*/  FFMA.FTZ R0, R38, c[0x0][0x23c], -R12 ;  /* 0x00008f0026007a23 */ /* 0x002fe2000001080c */
[----:B--2---:R-:W-:-:S03]  /*35f0*/  F2FP.PACK_AB R5, R210, R233 ;  /* 0x000000e9d205723e */ /* 0x004fc600000000ff */
[----:B------:R1:W-:Y:S03]  /*3600*/  MUFU.EX2 R244, R0 ;  /* 0x0000000000f47308 */ /* 0x0003e60000000800 */
[C---:B------:R-:W-:Y:S08]  /*3610*/  HMMA.16816.F32 R40, R8.reuse, R78, RZ ;  /* 0x0000004e0828723c */ /* 0x040ff000000018ff */
[----:B------:R-:W-:Y:S01]  /*3620*/  HMMA.16816.F32 R48, R8, R128, RZ ;  /* 0x000000800830723c */ /* 0x000fe200000018ff */
[----:B-1----:R-:W-:-:S07]  /*3630*/  FFMA.FTZ R0, R37, c[0x0][0x23c], -R12 ;  /* 0x00008f0025007a23 */ /* 0x002fce000001080c */
[C---:B------:R-:W-:Y:S01]  /*3640*/  HMMA.16816.F32 R36, R8.reuse, R86, RZ ;  /* 0x000000560824723c */ /* 0x040fe200000018ff */
[----:B------:R-:W1:Y:S07]  /*3650*/  MUFU.EX2 R247, R0 ;  /* 0x0000000000f77308 */ /* 0x000e6e0000000800 */
[----:B------:R-:W-:Y:S01]  /*3660*/  HMMA.16816.F32 R44, R8, R140, RZ ;  /* 0x0000008c082c723c */ /* 0x000fe200000018ff */
[----:B-1----:R-:W-:-:S07]  /*3670*/  F2FP.PACK_AB R7, R247, R244 ;  /* 0x000000f4f707723e */ /* 0x002fce00000000ff */
[----:B------:R-:W-:Y:S08]  /*3680*/  HMMA.16816.F32 R164, R4, R92, R20 ;  /* 0x0000005c04a4723c */ /* 0x000ff00000001814 */
[----:B------:R-:W-:Y:S08]  /*3690*/  HMMA.16816.F32 R20, R8, R122, RZ ;  /* 0x0000007a0814723c */ /* 0x000ff000000018ff */
[----:B------:R-:W-:Y:S08]  /*36a0*/  HMMA.16816.F32 R220, R4, R88, R24 ;  /* 0x0000005804dc723c */ /* 0x000ff00000001818 */
[----:B------:R-:W-:Y:S01]  /*36b0*/  IMAD.MOV.U32 R227, RZ, RZ, R164 ;  /* 0x000000ffffe37224 */ /* 0x000fe200078e00a4 */
[----:B------:R-:W-:Y:S01]  /*36c0*/  MOV R226, R165 ;  /* 0x000000a500e27202 */ /* 0x000fe20000000f00 */
[----:B------:R-:W-:Y:S01]  /*36d0*/  IMAD.MOV.U32 R225, RZ, RZ, R166 ;  /* 0x000000ffffe17224 */ /* 0x000fe200078e00a6 */
[----:B------:R-:W-:Y:S01]  /*36e0*/  HMMA.16816.F32 R24, R8, R114, RZ ;  /* 0x000000720818723c */ /* 0x000fe200000018ff */
[----:B------:R-:W-:-:S07]  /*36f0*/  IMAD.MOV.U32 R224, RZ, RZ, R167 ;  /* 0x000000ffffe07224 */ /* 0x000fce00078e00a7 */
[C---:B------:R-:W-:Y:S08]  /*3700*/  HMMA.16816.F32 R164, R4.reuse, R104, R56 ;  /* 0x0000006804a4723c */ /* 0x040ff00000001838 */
[C---:B------:R-:W-:Y:S08]  /*3710*/  HMMA.16816.F32 R20, R4.reuse, R110, R20 ;  /* 0x0000006e0414723c */ /* 0x040ff00000001814 */
[C---:B------:R-:W-:Y:S08]  /*3720*/  HMMA.16816.F32 R180, R4.reuse, R68, R32 ;  /* 0x0000004404b4723c */ /* 0x040ff00000001820 */
[----:B------:R-:W-:Y:S01]  /*3730*/  IMAD.MOV.U32 R59, RZ, RZ, R165 ;  /* 0x000000ffff3b7224 */ /* 0x000fe200078e00a5 */
[----:B------:R-:W-:Y:S01]  /*3740*/  HMMA.16816.F32 R200, R4, R72, R28 ;  /* 0x0000004804c8723c */ /* 0x000fe2000000181c */
[----:B------:R-:W-:-:S02]  /*3750*/  IMAD.MOV.U32 R58, RZ, RZ, R166 ;  /* 0x000000ffff3a7224 */ /* 0x000fc400078e00a6 */
[----:B------:R-:W-:Y:S02]  /*3760*/  IMAD.MOV.U32 R57, RZ, RZ, R167 ;  /* 0x000000ffff397224 */ /* 0x000fe400078e00a7 */
[----:B------:R-:W-:-:S03]  /*3770*/  IMAD.MOV.U32 R56, RZ, RZ, R164 ;  /* 0x000000ffff387224 */ /* 0x000fc600078e00a4 */
[----:B------:R-:W-:Y:S08]  /*3780*/  HMMA.16816.F32 R164, R4, R108, R52 ;  /* 0x0000006c04a4723c */ /* 0x000ff00000001834 */
[C---:B------:R-:W-:Y:S08]  /*3790*/  HMMA.16816.F32 R32, R8.reuse, R98, RZ ;  /* 0x000000620820723c */ /* 0x040ff000000018ff */
[----:B------:R-:W-:Y:S08]  /*37a0*/  HMMA.16816.F32 R28, R8, R102, RZ ;  /* 0x00000066081c723c */ /* 0x000ff000000018ff */
[----:B------:R-:W-:Y:S01]  /*37b0*/  MOV R55, R164 ;  /* 0x000000a400377202 */ /* 0x000fe20000000f00 */
[----:B------:R-:W-:Y:S01]  /*37c0*/  IMAD.MOV.U32 R54, RZ, RZ, R166 ;  /* 0x000000ffff367224 */ /* 0x000fe200078e00a6 */
[----:B------:R-:W-:Y:S01]  /*37d0*/  HMMA.16816.F32 R168, R4, R74, R36 ;  /* 0x0000004a04a8723c */ /* 0x000fe20000001824 */
[----:B------:R-:W-:-:S02]  /*37e0*/  IMAD.MOV.U32 R53, RZ, RZ, R167 ;  /* 0x000000ffff357224 */ /* 0x000fc400078e00a7 */
[----:B------:R-:W-:-:S04]  /*37f0*/  IMAD.MOV.U32 R52, RZ, RZ, R165 ;  /* 0x000000ffff347224 */ /* 0x000fc800078e00a5 */
[----:B------:R-:W-:Y:S01]  /*3800*/  IMAD.MOV.U32 R39, RZ, RZ, R22 ;  /* 0x000000ffff277224 */ /* 0x000fe200078e0016 */
[----:B------:R-:W-:Y:S01]  /*3810*/  HMMA.16816.F32 R164, R4, R70, R40 ;  /* 0x0000004604a4723c */ /* 0x000fe20000001828 */
[----:B------:R-:W-:-:S06]  /*3820*/  IMAD.MOV.U32 R38, RZ, RZ, R21 ;  /* 0x000000ffff267224 */ /* 0x000fcc00078e0015 */
[----:B------:R-:W-:Y:S01]  /*3830*/  IMAD.MOV.U32 R41, RZ, RZ, R20 ;  /* 0x000000ffff297224 */ /* 0x000fe200078e0014 */
[----:B------:R-:W-:Y:S01]  /*3840*/  HMMA.16816.F32 R48, R4, R116, R48 ;  /* 0x000000740430723c */ /* 0x000fe20000001830 */
[----:B------:R-:W-:-:S07]  /*3850*/  IMAD.MOV.U32 R40, RZ, RZ, R23 ;  /* 0x000000ffff287224 */ /* 0x000fce00078e0017 */
[----:B------:R-:W-:Y:S08]  /*3860*/  HMMA.16816.F32 R24, R4, R106, R24 ;  /* 0x0000006a0418723c */ /* 0x000ff00000001818 */
[C---:B------:R-:W-:Y:S08]  /*3870*/  HMMA.16816.F32 R20, R8.reuse, R130, RZ ;  /* 0x000000820814723c */ /* 0x040ff000000018ff */
[----:B------:R-:W-:Y:S01]  /*3880*/  HMMA.16816.F32 R8, R8, R142, RZ ;  /* 0x0000008e0808723c */ /* 0x000fe200000018ff */
[----:B------:R-:W-:Y:S01]  /*3890*/  IMAD.MOV.U32 R205, RZ, RZ, R49 ;  /* 0x000000ffffcd7224 */ /* 0x000fe200078e0031 */
[----:B------:R-:W-:Y:S01]  /*38a0*/  MOV R232, R48 ;  /* 0x0000003000e87202 */ /* 0x000fe20000000f00 */
[----:B------:R-:W-:-:S02]  /*38b0*/  IMAD.MOV.U32 R15, RZ, RZ, R50 ;  /* 0x000000ffff0f7224 */ /* 0x000fc400078e0032 */
[----:B------:R-:W-:-:S03]  /*38c0*/  IMAD.MOV.U32 R237, RZ, RZ, R51 ;  /* 0x000000ffffed7224 */ /* 0x000fc600078e0033 */
[C---:B------:R-:W-:Y:S07]  /*38d0*/  HMMA.16816.F32 R184, R4.reuse, R90, R32 ;  /* 0x0000005a04b8723c */ /* 0x040fee0000001820 */
[----:B------:R-:W-:Y:S01]  /*38e0*/  IMAD.MOV.U32 R33, RZ, RZ, R25 ;  /* 0x000000ffff217224 */ /* 0x000fe200078e0019 */
[----:B------:R-:W-:Y:S01]  /*38f0*/  HMMA.16816.F32 R216, R4, R94, R28 ;  /* 0x0000005e04d8723c */ /* 0x000fe2000000181c */
[----:B------:R-:W-:-:S06]  /*3900*/  IMAD.MOV.U32 R32, RZ, RZ, R26 ;  /* 0x000000ffff207224 */ /* 0x000fcc00078e001a */
[----:B------:R-:W-:Y:S01]  /*3910*/  MOV R31, R27 ;  /* 0x0000001b001f7202 */ /* 0x000fe20000000f00 */
[----:B------:R-:W-:Y:S01]  /*3920*/  IMAD.MOV.U32 R30, RZ, RZ, R24 ;  /* 0x000000ffff1e7224 */ /* 0x000fe200078e0018 */
[C---:B------:R-:W-:Y:S08]  /*3930*/  HMMA.16816.F32 R48, R4.reuse, R124, R44 ;  /* 0x0000007c0430723c */ /* 0x040ff0000000182c */
[C---:B------:R-:W-:Y:S07]  /*3940*/  HMMA.16816.F32 R24, R4.reuse, R118, R20 ;  /* 0x000000760418723c */ /* 0x040fee0000001814 */
[----:B------:R-:W-:Y:S01]  /*3950*/  FSEL R22, R197, -INF , !P4 ;  /* 0xff800000c5167808 */ /* 0x000fe20006000000 */
[----:B------:R-:W-:Y:S01]  /*3960*/  HMMA.16816.F32 R4, R4, R126, R8 ;  /* 0x0000007e0404723c */ /* 0x000fe20000001808 */
[----:B------:R-:W-:-:S02]  /*3970*/  ISETP.GE.AND P4, PT, R63, R17, PT ;  /* 0x000000113f00720c */ /* 0x000fc40003f86270 */
[----:B------:R-:W-:Y:S02]  /*3980*/  FSEL R23, R191, -INF , !P2 ;  /* 0xff800000bf177808 */ /* 0x000fe40005000000 */
[----:B------:R-:W-:Y:S02]  /*3990*/  ISETP.GE.AND P2, PT, R64, R17, PT ;  /* 0x000000114000720c */ /* 0x000fe40003f46270 */
[----:B------:R-:W-:Y:S01]  /*39a0*/  FSEL R8, R198, -INF , !P0 ;  /* 0xff800000c6087808 */ /* 0x000fe20004000000 */
[----:B------:R-:W-:Y:S01]  /*39b0*/  IMAD.MOV.U32 R45, RZ, RZ, R51 ;  /* 0x000000ffff2d7224 */ /* 0x000fe200078e0033 */
[----:B------:R-:W-:Y:S01]  /*39c0*/  FSEL R10, R196, -INF , !P6 ;  /* 0xff800000c40a7808 */ /* 0x000fe20007000000 */
[----:B------:R-:W-:Y:S01]  /*39d0*/  IMAD.MOV.U32 R46, RZ, RZ, R50 ;  /* 0x000000ffff2e7224 */ /* 0x000fe200078e0032 */
[----:B------:R-:W-:Y:S01]  /*39e0*/  FSEL R11, R192, -INF , !P3 ;  /* 0xff800000c00b7808 */ /* 0x000fe20005800000 */
[----:B------:R-:W-:Y:S01]  /*39f0*/  IMAD.MOV.U32 R44, RZ, RZ, R49 ;  /* 0x000000ffff2c7224 */ /* 0x000fe200078e0031 */
[----:B------:R-:W-:Y:S01]  /*3a00*/  ISETP.GE.AND P0, PT, R62, R18, PT ;  /* 0x000000123e00720c */ /* 0x000fe20003f06270 */
[----:B------:R-:W-:Y:S01]  /*3a10*/  IMAD.MOV.U32 R47, RZ, RZ, R48 ;  /* 0x000000ffff2f7224 */ /* 0x000fe200078e0030 */
[----:B------:R-:W-:Y:S01]  /*3a20*/  FSEL R14, R189, -INF , !P4 ;  /* 0xff800000bd0e7808 */ /* 0x000fe20006000000 */
[----:B------:R-:W-:Y:S01]  /*3a30*/  IMAD.MOV.U32 R34, RZ, RZ, R25 ;  /* 0x000000ffff227224 */ /* 0x000fe200078e0019 */
[----:B------:R-:W-:Y:S01]  /*3a40*/  MOV R36, R24 ;  /* 0x0000001800247202 */ /* 0x000fe20000000f00 */
[----:B------:R-:W-:Y:S01]  /*3a50*/  IMAD.MOV.U32 R35, RZ, RZ, R26 ;  /* 0x000000ffff237224 */ /* 0x000fe200078e001a */
[----:B------:R-:W-:Y:S01]  /*3a60*/  ISETP.GE.AND P6, PT, R63, R18, PT ;  /* 0x000000123f00720c */ /* 0x000fe20003fc6270 */
[----:B------:R-:W-:Y:S01]  /*3a70*/  IMAD.MOV.U32 R37, RZ, RZ, R27 ;  /* 0x000000ffff257224 */ /* 0x000fe200078e001b */
[----:B------:R-:W-:-:S02]  /*3a80*/  FSEL R24, R190, -INF , !P0 ;  /* 0xff800000be187808 */ /* 0x000fc40004000000 */
[----:B------:R-:W-:Y:S01]  /*3a90*/  ISETP.GE.AND P0, PT, R65, R17, PT ;  /* 0x000000114100720c */ /* 0x000fe20003f06270 */
[----:B------:R-:W-:Y:S01]  /*3aa0*/  IMAD.MOV.U32 R242, RZ, RZ, R7 ;  /* 0x000000fffff27224 */ /* 0x000fe200078e0007 */
[----:B------:R-:W-:Y:S01]  /*3ab0*/  FSEL R7, R199, -INF , !P5 ;  /* 0xff800000c7077808 */ /* 0x000fe20006800000 */
[----:B------:R-:W-:Y:S01]  /*3ac0*/  IMAD.MOV.U32 R16, RZ, RZ, R4 ;  /* 0x000000ffff107224 */ /* 0x000fe200078e0004 */
[----:B------:R-:W-:Y:S01]  /*3ad0*/  FSEL R19, R188, -INF , !P2 ;  /* 0xff800000bc137808 */ /* 0x000fe20005000000 */
[----:B------:R-:W-:Y:S01]  /*3ae0*/  IMAD.MOV.U32 R236, RZ, RZ, R5 ;  /* 0x000000ffffec7224 */ /* 0x000fe200078e0005 */
[----:B------:R-:W-:Y:S01]  /*3af0*/  FMNMX.FTZ R0, R7, R8, !PT ;  /* 0x0000000807007209 */ /* 0x000fe20007810000 */
[----:B------:R-:W-:Y:S01]  /*3b00*/  IMAD.MOV.U32 R238, RZ, RZ, R6 ;  /* 0x000000ffffee7224 */ /* 0x000fe200078e0006 */
[----:B------:R-:W-:Y:S02]  /*3b10*/  ISETP.GE.AND P3, PT, R64, R18, PT ;  /* 0x000000124000720c */ /* 0x000fe40003f66270 */
[----:B------:R-:W-:-:S02]  /*3b20*/  FMNMX.FTZ R0, R10, R0, !PT ;  /* 0x000000000a007209 */ /* 0x000fc40007810000 */
[----:B------:R-:W-:Y:S02]  /*3b30*/  FSEL R25, R179, -INF , !P6 ;  /* 0xff800000b3197808 */ /* 0x000fe40007000000 */
[----:B------:R-:W-:Y:S02]  /*3b40*/  FMNMX.FTZ R0, R11, R0, !PT ;  /* 0x000000000b007209 */ /* 0x000fe40007810000 */
[----:B------:R-:W-:Y:S02]  /*3b50*/  ISETP.GE.AND P6, PT, R66, R17, PT ;  /* 0x000000114200720c */ /* 0x000fe40003fc6270 */
[----:B------:R-:W-:Y:S02]  /*3b60*/  FMNMX.FTZ R0, R14, R0, !PT ;  /* 0x000000000e007209 */ /* 0x000fe40007810000 */
[----:B------:R-:W-:Y:S02]  /*3b70*/  FSEL R20, R177, -INF , !P0 ;  /* 0xff800000b1147808 */ /* 0x000fe40004000000 */
[----:B------:R-:W-:-:S02]  /*3b80*/  FMNMX.FTZ R0, R19, R0, !PT ;  /* 0x0000000013007209 */ /* 0x000fc40007810000 */
[----:B------:R-:W-:Y:S02]  /*3b90*/  ISETP.GE.AND P4, PT, R65, R18, PT ;  /* 0x000000124100720c */ /* 0x000fe40003f86270 */
[----:B------:R-:W-:Y:S02]  /*3ba0*/  FSEL R26, R178, -INF , !P3 ;  /* 0xff800000b21a7808 */ /* 0x000fe40005800000 */
[----:B------:R-:W-:Y:S02]  /*3bb0*/  ISETP.GE.AND P3, PT, R67, R17, PT ;  /* 0x000000114300720c */ /* 0x000fe40003f66270 */
[----:B------:R-:W-:Y:S02]  /*3bc0*/  FSEL R21, R176, -INF , !P6 ;  /* 0xff800000b0157808 */ /* 0x000fe40007000000 */
[----:B------:R-:W-:Y:S02]  /*3bd0*/  FMNMX.FTZ R0, R20, R0, !PT ;  /* 0x0000000014007209 */ /* 0x000fe40007810000 */
[----:B------:R-:W-:-:S02]  /*3be0*/  ISETP.GE.AND P2, PT, R66, R18, PT ;  /* 0x000000124200720c */ /* 0x000fc40003f46270 */
[----:B------:R-:W-:Y:S02]  /*3bf0*/  FSEL R27, R175, -INF , !P4 ;  /* 0xff800000af1b7808 */ /* 0x000fe40006000000 */
[-C--:B------:R-:W-:Y:S02]  /*3c00*/  ISETP.GE.AND P4, PT, R80, R17.reuse, PT ;  /* 0x000000115000720c */ /* 0x080fe40003f86270 */
[----:B------:R-:W-:Y:S02]  /*3c10*/  FSEL R63, R163, -INF , !P3 ;  /* 0xff800000a33f7808 */ /* 0x000fe40005800000 */
[----:B------:R-:W-:Y:S02]  /*3c20*/  FMNMX.FTZ R0, R21, R0, !PT ;  /* 0x0000000015007209 */ /* 0x000fe40007810000 */
[----:B------:R-:W-:Y:S02]  /*3c30*/  FSEL R28, R174, -INF , !P2 ;  /* 0xff800000ae1c7808 */ /* 0x000fe40005000000 */
[----:B------:R-:W-:-:S02]  /*3c40*/  ISETP.GE.AND P2, PT, R81, R17, PT ;  /* 0x000000115100720c */ /* 0x000fc40003f46270 */
[----:B------:R-:W-:Y:S02]  /*3c50*/  FSEL R62, R162, -INF , !P4 ;  /* 0xff800000a23e7808 */ /* 0x000fe40006000000 */
[----:B------:R-:W-:Y:S02]  /*3c60*/  FMNMX.FTZ R0, R63, R0, !PT ;  /* 0x000000003f007209 */ /* 0x000fe40007810000 */
[-C--:B------:R-:W-:Y:S02]  /*3c70*/  ISETP.GE.AND P3, PT, R82, R17.reuse, PT ;  /* 0x000000115200720c */ /* 0x080fe40003f66270 */
[----:B------:R-:W-:Y:S02]  /*3c80*/  FSEL R61, R157, -INF , !P2 ;  /* 0xff8000009d3d7808 */ /* 0x000fe40005000000 */
[----:B------:R-:W-:Y:S02]  /*3c90*/  FMNMX.FTZ R0, R62, R0, !PT ;  /* 0x000000003e007209 */ /* 0x000fe40007810000 */
[----:B------:R-:W-:-:S02]  /*3ca0*/  ISETP.GE.AND P2, PT, R83, R17, PT ;  /* 0x000000115300720c */ /* 0x000fc40003f46270 */
[----:B------:R-:W-:Y:S02]  /*3cb0*/  FSEL R60, R156, -INF , !P3 ;  /* 0xff8000009c3c7808 */ /* 0x000fe40005800000 */
[----:B------:R-:W-:Y:S02]  /*3cc0*/  FMNMX.FTZ R0, R61, R0, !PT ;  /* 0x000000003d007209 */ /* 0x000fe40007810000 */
[----:B------:R-:W-:Y:S02]  /*3cd0*/  FSEL R156, R139, -INF , !P2 ;  /* 0xff8000008b9c7808 */ /* 0x000fe40005000000 */
[----:B------:R-:W-:Y:S02]  /*3ce0*/  FMNMX.FTZ R0, R60, R0, !PT ;  /* 0x000000003c007209 */ /* 0x000fe40007810000 */
[----:B------:R-:W-:Y:S02]  /*3cf0*/  FSEL R9, R204, -INF , !P1 ;  /* 0xff800000cc097808 */ /* 0x000fe40004800000 */
[----:B------:R-:W-:-:S02]  /*3d00*/  ISETP.GE.AND P2, PT, R132, R17, PT ;  /* 0x000000118400720c */ /* 0x000fc40003f46270 */
[----:B------:R-:W-:Y:S02]  /*3d10*/  FMNMX.FTZ R2, R156, R0, !PT ;  /* 0x000000009c027209 */ /* 0x000fe40007810000 */
[----:B------:R-:W-:Y:S02]  /*3d20*/  FMNMX.FTZ R0, R9, R22, !PT ;  /* 0x0000001609007209 */ /* 0x000fe40007810000 */
[----:B------:R-:W-:Y:S02]  /*3d30*/  FSEL R139, R149, -INF , !P2 ;  /* 0xff800000958b7808 */ /* 0x000fe40005000000 */
[----:B------:R-:W-:Y:S02]  /*3d40*/  ISETP.GE.AND P2, PT, R133, R17, PT ;  /* 0x000000118500720c */ /* 0x000fe40003f46270 */
[----:B------:R-:W-:Y:S02]  /*3d50*/  FMNMX.FTZ R0, R23, R0, !PT ;  /* 0x0000000017007209 */ /* 0x000fe40007810000 */
[----:B------:R-:W-:-:S02]  /*3d60*/  FSEL R157, R136, -INF , !P2 ;  /* 0xff800000889d7808 */ /* 0x000fc40005000000 */
[----:B------:R-:W-:Y:S02]  /*3d70*/  FMNMX.FTZ R2, R139, R2, !PT ;  /* 0x000000028b027209 */ /* 0x000fe40007810000 */
[----:B------:R-:W-:Y:S02]  /*3d80*/  FMNMX.FTZ R0, R24, R0, !PT ;  /* 0x0000000018007209 */ /* 0x000fe40007810000 */
[----:B------:R-:W-:Y:S02]  /*3d90*/  FMNMX.FTZ R4, R157, R2, !PT ;  /* 0x000000029d047209 */ /* 0x000fe40007810000 */
[----:B------:R-:W-:Y:S02]  /*3da0*/  FMNMX.FTZ R2, R25, R0, !PT ;  /* 0x0000000019027209 */ /* 0x000fe40007810000 */
[----:B------:R-:W-:Y:S02]  /*3db0*/  ISETP.GE.AND P1, PT, R135, R17, PT ;  /* 0x000000118700720c */ /* 0x000fe40003f26270 */
[----:B------:R-:W-:-:S02]  /*3dc0*/  FMNMX.FTZ R2, R26, R2, !PT ;  /* 0x000000021a027209 */ /* 0x000fc40007810000 */
[----:B------:R-:W-:Y:S02]  /*3dd0*/  FSEL R138, R138, -INF , !P1 ;  /* 0xff8000008a8a7808 */ /* 0x000fe40004800000 */
[----:B------:R-:W-:Y:S02]  /*3de0*/  ISETP.GE.AND P0, PT, R67, R18, PT ;  /* 0x000000124300720c */ /* 0x000fe40003f06270 */
[----:B------:R-:W-:Y:S02]  /*3df0*/  FMNMX.FTZ R2, R27, R2, !PT ;  /* 0x000000021b027209 */ /* 0x000fe40007810000 */
[----:B------:R-:W-:Y:S02]  /*3e00*/  FMNMX.FTZ R0, R138, R4, !PT ;  /* 0x000000048a007209 */ /* 0x000fe40007810000 */
[----:B------:R-:W-:Y:S02]  /*3e10*/  ISETP.GE.AND P6, PT, R80, R18, PT ;  /* 0x000000125000720c */ /* 0x000fe40003fc6270 */
[----:B------:R-:W-:Y:S01]  /*3e20*/  FSEL R51, R173, -INF , !P0 ;  /* 0xff800000ad337808 */ /* 0x000fe20004000000 */
[----:B------:R-:W1:Y:S01]  /*3e30*/  SHFL.BFLY PT, R4, R0, 0x2, 0x1f ;  /* 0x0c401f0000047f89 */ /* 0x000e6200000e0000 */
[----:B------:R-:W-:-:S02]  /*3e40*/  FMNMX.FTZ R2, R28, R2, !PT ;  /* 0x000000021c027209 */ /* 0x000fc40007810000 */
[----:B------:R-:W-:Y:S02]  /*3e50*/  ISETP.GE.AND P5, PT, R81, R18, PT ;  /* 0x000000125100720c */ /* 0x000fe40003fa6270 */
[----:B------:R-:W-:Y:S02]  /*3e60*/  FSEL R50, R172, -INF , !P6 ;  /* 0xff800000ac327808 */ /* 0x000fe40007000000 */
[----:B------:R-:W-:Y:S02]  /*3e70*/  FMNMX.FTZ R2, R51, R2, !PT ;  /* 0x0000000233027209 */ /* 0x000fe40007810000 */
[----:B------:R-:W-:Y:S02]  /*3e80*/  ISETP.GE.AND P4, PT, R82, R18, PT ;  /* 0x000000125200720c */ /* 0x000fe40003f86270 */
[----:B------:R-:W-:Y:S02]  /*3e90*/  FSEL R49, R161, -INF , !P5 ;  /* 0xff800000a1317808 */ /* 0x000fe40006800000 */
        /* <DEDUP_REMOVED lines=31> */
[----:B------:R-:W-:Y:S02]  /*4090*/  MOV R19, R210 ;  /* 0x000000d200137202 */ /* 0x000fe40000000f00 */
[----:B------:R-:W-:Y:S01]  /*40a0*/  FSETP.NEU.FTZ.AND P0, PT, R136, -INF , PT ;  /* 0xff8000008800780b */ /* 0x000fe20003f1d000 */
[----:B-1----:R-:W-:Y:S01]  /*40b0*/  FFMA.FTZ R4, R10, c[0x0][0x23c], -R2 ;  /* 0x00008f000a047a23 */ /* 0x002fe20000010802 */
[----:B--2---:R-:W-:-:S03]  /*40c0*/  F2FP.PACK_AB R8, R132, R133 ;  /* 0x000000858408723e */ /* 0x004fc600000000ff */
[----:B------:R1:W-:Y:S02]  /*40d0*/  MUFU.EX2 R135, R4 ;  /* 0x0000000400877308 */ /* 0x0003e40000000800 */
[----:B-1----:R-:W-:-:S06]  /*40e0*/  FFMA.FTZ R4, R11, c[0x0][0x23c], -R2 ;  /* 0x00008f000b047a23 */ /* 0x002fcc0000010802 */
[----:B------:R1:W2:Y:S02]  /*40f0*/  MUFU.EX2 R192, R4 ;  /* 0x0000000400c07308 */ /* 0x0002a40000000800 */
[----:B-1----:R-:W-:Y:S01]  /*4100*/  FFMA.FTZ R4, R14, c[0x0][0x23c], -R2 ;  /* 0x00008f000e047a23 */ /* 0x002fe20000010802 */
[----:B--2---:R-:W-:-:S05]  /*4110*/  F2FP.PACK_AB R10, R192, R135 ;  /* 0x00000087c00a723e */ /* 0x004fca00000000ff */
[----:B------:R1:W-:Y:S08]  /*4120*/  MUFU.EX2 R14, R0 ;  /* 0x00000000000e7308 */ /* 0x0003f00000000800 */
[----:B------:R2:W-:Y:S01]  /*4130*/  MUFU.EX2 R252, R4 ;  /* 0x0000000400fc7308 */ /* 0x0005e20000000800 */
[----:B-1----:R-:W-:-:S05]  /*4140*/  FMUL.FTZ R0, R136, c[0x0][0x23c] ;  /* 0x00008f0088007a20 */ /* 0x002fca0000410000 */
[----:B------:R-:W-:Y:S01]  /*4150*/  FSEL R0, R0, RZ, P0 ;  /* 0x000000ff00007208 */ /* 0x000fe20000000000 */
[----:B--2---:R-:W-:-:S04]  /*4160*/  FFMA.FTZ R4, R20, c[0x0][0x23c], -R2 ;  /* 0x00008f0014047a23 */ /* 0x004fc80000010802 */
[----:B------:R1:W-:Y:S02]  /*4170*/  MUFU.EX2 R29, R4 ;  /* 0x00000004001d7308 */ /* 0x0003e40000000800 */
[----:B-1----:R-:W-:-:S06]  /*4180*/  FFMA.FTZ R4, R21, c[0x0][0x23c], -R2 ;  /* 0x00008f0015047a23 */ /* 0x002fcc0000010802 */
        /* <DEDUP_REMOVED lines=14> */
[----:B------:R-:W-:Y:S01]  /*4270*/  MOV R84, R42 ;  /* 0x0000002a00547202 */ /* 0x000fe20000000f00 */
[----:B------:R-:W-:-:S03]  /*4280*/  IMAD.MOV.U32 R85, RZ, RZ, R211 ;  /* 0x000000ffff557224 */ /* 0x000fc600078e00d3 */
[----:B------:R-:W-:Y:S01]  /*4290*/  F2FP.PACK_AB R6, R84, R29 ;  /* 0x0000001d5406723e */ /* 0x000fe200000000ff */
[----:B-1----:R-:W-:-:S04]  /*42a0*/  FFMA.FTZ R4, R26, c[0x0][0x23c], -R0 ;  /* 0x00008f001a047a23 */ /* 0x002fc80000010800 */
[----:B------:R1:W2:Y:S02]  /*42b0*/  MUFU.EX2 R249, R4 ;  /* 0x0000000400f97308 */ /* 0x0002a40000000800 */
[----:B-1----:R-:W-:Y:S01]  /*42c0*/  FFMA.FTZ R4, R27, c[0x0][0x23c], -R0 ;  /* 0x00008f001b047a23 */ /* 0x002fe20000010800 */
[----:B--2---:R-:W-:Y:S01]  /*42d0*/  F2FP.PACK_AB R5, R249, R248 ;  /* 0x000000f8f905723e */ /* 0x004fe200000000ff */
[----:B------:R-:W-:Y:S04]  /*42e0*/  HMMA.16816.F32 R24, R8, R76, RZ ;  /* 0x0000004c0818723c */ /* 0x000fe800000018ff */
[----:B------:R1:W-:Y:S03]  /*42f0*/  MUFU.EX2 R251, R4 ;  /* 0x0000000400fb7308 */ /* 0x0003e60000000800 */
[----:B------:R-:W-:Y:S01]  /*4300*/  MOV R76, R30 ;  /* 0x0000001e004c7202 */ /* 0x000fe20000000f00 */
[----:B------:R-:W-:-:S02]  /*4310*/  IMAD.MOV.U32 R77, RZ, RZ, R33 ;  /* 0x000000ffff4d7224 */ /* 0x000fc400078e0021 */
[----:B-1----:R-:W-:-:S04]  /*4320*/  FFMA.FTZ R4, R28, c[0x0][0x23c], -R0 ;  /* 0x00008f001c047a23 */ /* 0x002fc80000010800 */
[----:B------:R1:W2:Y:S02]  /*4330*/  MUFU.EX2 R250, R4 ;  /* 0x0000000400fa7308 */ /* 0x0002a40000000800 */
[----:B-1----:R-:W-:Y:S02]  /*4340*/  F2FP.PACK_AB R4, R14, R252 ;  /* 0x000000fc0e04723e */ /* 0x002fe400000000ff */
[----:B--2---:R-:W-:-:S07]  /*4350*/  F2FP.PACK_AB R7, R250, R251 ;  /* 0x000000fbfa07723e */ /* 0x004fce00000000ff */
[C---:B------:R-:W-:Y:S07]  /*4360*/  HMMA.16816.F32 R148, R4.reuse, R68, R24 ;  /* 0x000000440494723c */ /* 0x040fee0000001818 */
[----:B------:R-:W-:Y:S01]  /*4370*/  IMAD.MOV.U32 R69, RZ, RZ, R205 ;  /* 0x000000ffff457224 */ /* 0x000fe200078e00cd */
[----:B------:R-:W-:Y:S01]  /*4380*/  HMMA.16816.F32 R160, R4, R72, R20 ;  /* 0x0000004804a0723c */ /* 0x000fe20000001814 */
[----:B------:R-:W-:-:S06]  /*4390*/  IMAD.MOV.U32 R68, RZ, RZ, R41 ;  /* 0x000000ffff447224 */ /* 0x000fcc00078e0029 */
        /* <DEDUP_REMOVED lines=9> */
[----:B------:R-:W-:Y:S01]  /*4430*/  MOV R88, R55 ;  /* 0x0000003700587202 */ /* 0x000fe20000000f00 */
[----:B------:R-:W-:Y:S01]  /*4440*/  HMMA.16816.F32 R196, R4, R92, R20 ;  /* 0x0000005c04c4723c */ /* 0x000fe20000001814 */
[----:B------:R-:W-:-:S06]  /*4450*/  IMAD.MOV.U32 R89, RZ, RZ, R52 ;  /* 0x000000ffff597224 */ /* 0x000fcc00078e0034 */
[----:B------:R-:W-:Y:S01]  /*4460*/  IMAD.MOV.U32 R92, RZ, RZ, R39 ;  /* 0x000000ffff5c7224 */ /* 0x000fe200078e0027 */
[----:B------:R-:W-:Y:S01]  /*4470*/  HMMA.16816.F32 R24, R8, R112, RZ ;  /* 0x000000700818723c */ /* 0x000fe200000018ff */
[----:B------:R-:W-:-:S06]  /*4480*/  IMAD.MOV.U32 R93, RZ, RZ, R208 ;  /* 0x000000ffff5d7224 */ /* 0x000fcc00078e00d0 */
[----:B------:R-:W-:Y:S01]  /*4490*/  IMAD.MOV.U32 R112, RZ, RZ, R37 ;  /* 0x000000ffff707224 */ /* 0x000fe200078e0025 */
[----:B------:R-:W-:Y:S01]  /*44a0*/  HMMA.16816.F32 R20, R8, R120, RZ ;  /* 0x000000780814723c */ /* 0x000fe200000018ff */
[----:B------:R-:W-:-:S06]  /*44b0*/  MOV R113, R36 ;  /* 0x0000002400717202 */ /* 0x000fcc0000000f00 */
[----:B------:R-:W-:Y:S02]  /*44c0*/  IMAD.MOV.U32 R120, RZ, RZ, R47 ;  /* 0x000000ffff787224 */ /* 0x000fe400078e002f */
[----:B------:R-:W-:-:S07]  /*44d0*/  IMAD.MOV.U32 R121, RZ, RZ, R44 ;  /* 0x000000ffff797224 */ /* 0x000fce00078e002c */
        /* <DEDUP_REMOVED lines=9> */
[----:B------:R-:W-:Y:S11]  /*4570*/  IMAD.MOV.U32 R129, RZ, RZ, R53 ;  /* 0x000000ffff817224 */ /* 0x000ff600078e0035 */
[----:B------:R-:W-:Y:S04]  /*4580*/  @!UPT UIADD3 URZ, URZ, URZ, URZ ;  /* 0x0000003f3f3ff290 */ /* 0x000fe8000fffe03f */
        /* <DEDUP_REMOVED lines=8> */
[C---:B------:R-:W-:Y:S01]  /*4610*/  HMMA.16816.F32 R20, R8.reuse, R86, RZ ;  /* 0x000000560814723c */ /* 0x040fe200000018ff */
[----:B------:R-:W-:Y:S01]  /*4620*/  MOV R117, R15 ;  /* 0x0000000f00757202 */ /* 0x000fe20000000f00 */
[----:B------:R-:W-:Y:S01]  /*4630*/  IMAD.MOV.U32 R78, RZ, RZ, R116 ;  /* 0x000000ffff4e7224 */ /* 0x000fe200078e0074 */
[----:B------:R1:W5:Y:S01]  /*4640*/  LDL.LU R15, [R1+0xb4] ;  /* 0x0000b400010f7983 */ /* 0x0003620000300800 */
[----:B------:R-:W-:Y:S02]  /*4650*/  IMAD.MOV.U32 R116, RZ, RZ, R100 ;  /* 0x000000ffff747224 */ /* 0x000fe400078e0064 */
[----:B------:R-:W-:Y:S02]  /*4660*/  IMAD.MOV.U32 R100, RZ, RZ, R68 ;  /* 0x000000ffff647224 */ /* 0x000fe400078e0044 */
[----:B------:R-:W-:Y:S01]  /*4670*/  HMMA.16816.F32 R28, R8, R114, RZ ;  /* 0x00000072081c723c */ /* 0x000fe200000018ff */
[----:B------:R-:W-:-:S02]  /*4680*/  IMAD.MOV.U32 R86, RZ, RZ, R109 ;  /* 0x000000ffff567224 */ /* 0x000fc400078e006d */
[----:B------:R-:W-:Y:S02]  /*4690*/  IMAD.MOV.U32 R109, RZ, RZ, R104 ;  /* 0x000000ffff6d7224 */ /* 0x000fe400078e0068 */
[----:B------:R-:W-:-:S03]  /*46a0*/  IMAD.MOV.U32 R87, RZ, RZ, R105 ;  /* 0x000000ffff577224 */ /* 0x000fc600078e0069 */
[C---:B------:R-:W-:Y:S08]  /*46b0*/  HMMA.16816.F32 R56, R4.reuse, R70, R24 ;  /* 0x000000460438723c */ /* 0x040ff00000001818 */
[C---:B------:R-:W-:Y:S08]  /*46c0*/  HMMA.16816.F32 R52, R4.reuse, R74, R20 ;  /* 0x0000004a0434723c */ /* 0x040ff00000001814 */
[----:B------:R-:W-:Y:S01]  /*46d0*/  HMMA.16816.F32 R32, R4, R106, R28 ;  /* 0x0000006a0420723c */ /* 0x000fe2000000181c */
[----:B------:R-:W-:Y:S01]  /*46e0*/  IMAD.MOV.U32 R74, RZ, RZ, R124 ;  /* 0x000000ffff4a7224 */ /* 0x000fe200078e007c */
[----:B------:R-:W-:Y:S01]  /*46f0*/  MOV R124, R112 ;  /* 0x00000070007c7202 */ /* 0x000fe20000000f00 */
[----:B------:R-:W-:-:S02]  /*4700*/  IMAD.MOV.U32 R104, RZ, RZ, R232 ;  /* 0x000000ffff687224 */ /* 0x000fc400078e00e8 */
[----:B------:R-:W-:Y:S02]  /*4710*/  IMAD.MOV.U32 R75, RZ, RZ, R125 ;  /* 0x000000ffff4b7224 */ /* 0x000fe400078e007d */
[----:B------:R-:W-:Y:S01]  /*4720*/  IMAD.MOV.U32 R105, RZ, RZ, R69 ;  /* 0x000000ffff697224 */ /* 0x000fe200078e0045 */
[C---:B------:R-:W-:Y:S08]  /*4730*/  HMMA.16816.F32 R24, R8.reuse, R98, RZ ;  /* 0x000000620818723c */ /* 0x040ff000000018ff */
[----:B------:R-:W-:Y:S01]  /*4740*/  HMMA.16816.F32 R20, R8, R102, RZ ;  /* 0x000000660814723c */ /* 0x000fe200000018ff */
[----:B------:R-:W-:-:S02]  /*4750*/  IMAD.MOV.U32 R112, RZ, RZ, R236 ;  /* 0x000000ffff707224 */ /* 0x000fc400078e00ec */
[----:B------:R-:W-:Y:S02]  /*4760*/  IMAD.MOV.U32 R99, RZ, RZ, R108 ;  /* 0x000000ffff637224 */ /* 0x000fe400078e006c */
[----:B------:R-:W-:Y:S02]  /*4770*/  IMAD.MOV.U32 R108, RZ, RZ, R113 ;  /* 0x000000ffff6c7224 */ /* 0x000fe400078e0071 */
[----:B------:R-:W-:Y:S01]  /*4780*/  MOV R103, R128 ;  /* 0x0000008000677202 */ /* 0x000fe20000000f00 */
[----:B------:R-:W-:Y:S02]  /*4790*/  IMAD.MOV.U32 R125, RZ, RZ, R92 ;  /* 0x000000ffff7d7224 */ /* 0x000fe400078e005c */
[----:B------:R-:W-:-:S06]  /*47a0*/  IMAD.MOV.U32 R98, RZ, RZ, R129 ;  /* 0x000000ffff627224 */ /* 0x000fcc00078e0081 */
[C---:B------:R-:W-:Y:S08]  /*47b0*/  HMMA.16816.F32 R44, R4.reuse, R90, R24 ;  /* 0x0000005a042c723c */ /* 0x040ff00000001818 */
[----:B------:R-:W-:Y:S08]  /*47c0*/  HMMA.16816.F32 R40, R4, R94, R20 ;  /* 0x0000005e0428723c */ /* 0x000ff00000001814 */
[C---:B------:R-:W-:Y:S08]  /*47d0*/  HMMA.16816.F32 R24, R8.reuse, R122, RZ ;  /* 0x0000007a0818723c */ /* 0x040ff000000018ff */
[C---:B------:R-:W-:Y:S08]  /*47e0*/  HMMA.16816.F32 R20, R8.reuse, R130, RZ ;  /* 0x000000820814723c */ /* 0x040ff000000018ff */
[----:B------:R-:W-:Y:S08]  /*47f0*/  HMMA.16816.F32 R8, R8, R142, RZ ;  /* 0x0000008e0808723c */ /* 0x000ff000000018ff */
[C---:B------:R-:W-:Y:S08]  /*4800*/  HMMA.16816.F32 R24, R4.reuse, R110, R24 ;  /* 0x0000006e0418723c */ /* 0x040ff00000001818 */
[C---:B------:R-:W-:Y:S01]  /*4810*/  HMMA.16816.F32 R36, R4.reuse, R118, R20 ;  /* 0x000000760424723c */ /* 0x040fe20000001814 */
[----:B------:R-:W2:Y:S07]  /*4820*/  LDSM.16.MT88.4 R20, [R228+0xd000] ;  /* 0x00d00000e414783b */ /* 0x000eae0000004200 */
[----:B------:R-:W-:Y:S07]  /*4830*/  HMMA.16816.F32 R28, R4, R126, R8 ;  /* 0x0000007e041c723c */ /* 0x000fee0000001808 */
[----:B------:R-:W-:-:S04]  /*4840*/  FFMA.FTZ R4, R63, c[0x0][0x23c], -R2 ;  /* 0x00008f003f047a23 */ /* 0x000fc80000010802 */
[----:B------:R3:W-:Y:S02]  /*4850*/  MUFU.EX2 R208, R4 ;  /* 0x0000000400d07308 */ /* 0x0007e40000000800 */
[----:B---3--:R-:W-:-:S06]  /*4860*/  FFMA.FTZ R4, R62, c[0x0][0x23c], -R2 ;  /* 0x00008f003e047a23 */ /* 0x008fcc0000010802 */
[----:B------:R3:W4:Y:S02]  /*4870*/  MUFU.EX2 R209, R4 ;  /* 0x0000000400d17308 */ /* 0x0007240000000800 */
[----:B---3--:R-:W-:Y:S01]  /*4880*/  FFMA.FTZ R4, R61, c[0x0][0x23c], -R2 ;  /* 0x00008f003d047a23 */ /* 0x008fe20000010802 */
[----:B----4-:R-:W-:-:S05]  /*4890*/  F2FP.PACK_AB R8, R209, R208 ;  /* 0x000000d0d108723e */ /* 0x010fca00000000ff */
        /* <DEDUP_REMOVED lines=15> */
[----:B------:R3:W-:Y:S01]  /*4990*/  MUFU.EX2 R50, R4 ;  /* 0x0000000400327308 */ /* 0x0007e20000000800 */
[----:B------:R-:W-:Y:S02]  /*49a0*/  IMAD.MOV.U32 R128, RZ, RZ, R237 ;  /* 0x000000ffff807224 */ /* 0x000fe400078e00ed */
[----:B------:R-:W4:Y:S01]  /*49b0*/  LDL.LU R237, [R1+0xb0] ;  /* 0x0000b00001ed7983 */ /* 0x000f220000300800 */
[----:B------:R-:W-:Y:S01]  /*49c0*/  IMAD.MOV.U32 R113, RZ, RZ, R238 ;  /* 0x000000ffff717224 */ /* 0x000fe200078e00ee */
[C---:B--2---:R-:W-:Y:S02]  /*49d0*/  HMMA.16816.F32 R148, R8.reuse, R20, R148 ;  /* 0x000000140894723c */ /* 0x044fe40000001894 */
[----:B------:R-:W2:Y:S04]  /*49e0*/  LDL.LU R232, [R1+0xac] ;  /* 0x0000ac0001e87983 */ /* 0x000ea80000300800 */
[----:B------:R-:W2:Y:S01]  /*49f0*/  LDL.LU R236, [R1+0xa8] ;  /* 0x0000a80001ec7983 */ /* 0x000ea20000300800 */
[----:B------:R-:W-:Y:S01]  /*4a00*/  IMAD.MOV.U32 R92, RZ, RZ, R242 ;  /* 0x000000ffff5c7224 */ /* 0x000fe200078e00f2 */
[----:B------:R-:W-:Y:S02]  /*4a10*/  HMMA.16816.F32 R56, R8, R22, R56 ;  /* 0x000000160838723c */ /* 0x000fe40000001838 */
[----:B------:R-:W2:Y:S01]  /*4a20*/  LDL.LU R238, [R1+0xa4] ;  /* 0x0000a40001ee7983 */ /* 0x000ea20000300800 */
[----:B---3--:R-:W-:-:S03]  /*4a30*/  FFMA.FTZ R4, R153, c[0x0][0x23c], -R13 ;  /* 0x00008f0099047a23 */ /* 0x008fc6000001080d */
[----:B------:R-:W3:Y:S01]  /*4a40*/  LDL.LU R242, [R1+0xa0] ;  /* 0x0000a00001f27983 */ /* 0x000ee20000300800 */
        /* <DEDUP_REMOVED lines=17> */
[C---:B------:R-:W-:Y:S08]  /*4b60*/  HMMA.16816.F32 R144, R4.reuse, R20, R180 ;  /* 0x000000140490723c */ /* 0x040ff000000018b4 */
[----:B------:R-:W-:Y:S01]  /*4b70*/  HMMA.16816.F32 R152, R4, R22, R164 ;  /* 0x000000160498723c */ /* 0x000fe200000018a4 */
[----:B------:R-:W1:Y:S07]  /*4b80*/  LDSM.16.MT88.4 R20, [R229+0xd000] ;  /* 0x00d00000e514783b */ /* 0x000e6e0000004200 */
[-C--:B-1----:R-:W-:Y:S08]  /*4b90*/  HMMA.16816.F32 R160, R8, R20.reuse, R160 ;  /* 0x0000001408a0723c */ /* 0x082ff000000018a0 */
[C---:B------:R-:W-:Y:S07]  /*4ba0*/  HMMA.16816.F32 R164, R4.reuse, R20, R200 ;  /* 0x0000001404a4723c */ /* 0x040fee00000018c8 */
[----:B------:R-:W-:Y:S01]  /*4bb0*/  IMAD.MOV.U32 R200, RZ, RZ, R227 ;  /* 0x000000ffffc87224 */ /* 0x000fe200078e00e3 */
[----:B------:R-:W-:Y:S01]  /*4bc0*/  HMMA.16816.F32 R168, R4, R22, R168 ;  /* 0x0000001604a8723c */ /* 0x000fe200000018a8 */
[----:B------:R-:W-:Y:S01]  /*4bd0*/  IMAD.MOV.U32 R201, RZ, RZ, R226 ;  /* 0x000000ffffc97224 */ /* 0x000fe200078e00e2 */
[----:B------:R-:W-:Y:S01]  /*4be0*/  MOV R202, R225 ;  /* 0x000000e100ca7202 */ /* 0x000fe20000000f00 */
[----:B------:R-:W-:-:S05]  /*4bf0*/  IMAD.MOV.U32 R203, RZ, RZ, R224 ;  /* 0x000000ffffcb7224 */ /* 0x000fca00078e00e0 */
        /* <DEDUP_REMOVED lines=11> */
[----:B------:R-:W1:Y:S01]  /*4cb0*/  LDSM.16.MT88.4 R20, [R228+0xf000] ;  /* 0x00f00000e414783b */ /* 0x000e620000004200 */
[----:B------:R-:W-:Y:S01]  /*4cc0*/  IMAD.MOV.U32 R90, RZ, RZ, R103 ;  /* 0x000000ffff5a7224 */ /* 0x000fe200078e0067 */
[----:B------:R-:W-:Y:S01]  /*4cd0*/  MOV R129, R16 ;  /* 0x0000001000817202 */ /* 0x000fe20000000f00 */
[----:B------:R-:W-:Y:S01]  /*4ce0*/  IMAD.MOV.U32 R91, RZ, RZ, R98 ;  /* 0x000000ffff5b7224 */ /* 0x000fe200078e0062 */
[----:B------:R-:W-:Y:S01]  /*4cf0*/  MOV R94, R124 ;  /* 0x0000007c005e7202 */ /* 0x000fe20000000f00 */
[----:B------:R-:W-:Y:S01]  /*4d00*/  IMAD.MOV.U32 R102, RZ, RZ, R125 ;  /* 0x000000ffff667224 */ /* 0x000fe200078e007d */
[----:B------:R1:W5:Y:S02]  /*4d10*/  LDL.LU R16, [R1+0x9c] ;  /* 0x00009c0001107983 */ /* 0x0003640000300800 */
[-C--:B-1----:R-:W-:Y:S08]  /*4d20*/  HMMA.16816.F32 R68, R8, R20.reuse, R172 ;  /* 0x000000140844723c */ /* 0x082ff000000018ac */
[C---:B------:R-:W-:Y:S08]  /*4d30*/  HMMA.16816.F32 R72, R4.reuse, R20, R72 ;  /* 0x000000140448723c */ /* 0x040ff00000001848 */
[-C--:B------:R-:W-:Y:S08]  /*4d40*/  HMMA.16816.F32 R76, R4, R22.reuse, R76 ;  /* 0x00000016044c723c */ /* 0x080ff0000000184c */
[----:B------:R-:W-:Y:S01]  /*4d50*/  HMMA.16816.F32 R216, R8, R22, R32 ;  /* 0x0000001608d8723c */ /* 0x000fe20000001820 */
[----:B------:R-:W1:Y:S01]  /*4d60*/  LDSM.16.MT88.4 R20, [R229+0xf000] ;  /* 0x00f00000e514783b */ /* 0x000e620000004200 */
[----:B------:R-:W-:-:S02]  /*4d70*/  IMAD.MOV.U32 R103, RZ, RZ, R116 ;  /* 0x000000ffff677224 */ /* 0x000fc400078e0074 */
[----:B------:R-:W-:Y:S02]  /*4d80*/  IMAD.MOV.U32 R95, RZ, RZ, R117 ;  /* 0x000000ffff5f7224 */ /* 0x000fe400078e0075 */
[----:B------:R-:W-:Y:S02]  /*4d90*/  IMAD.MOV.U32 R98, RZ, RZ, R128 ;  /* 0x000000ffff627224 */ /* 0x000fe400078e0080 */
[----:B------:R-:W-:Y:S02]  /*4da0*/  IMAD.MOV.U32 R116, RZ, RZ, R92 ;  /* 0x000000ffff747224 */ /* 0x000fe400078e005c */
[----:B------:R-:W-:Y:S02]  /*4db0*/  IMAD.MOV.U32 R117, RZ, RZ, R93 ;  /* 0x000000ffff757224 */ /* 0x000fe400078e005d */
[----:B------:R-:W-:Y:S02]  /*4dc0*/  IMAD.MOV.U32 R92, RZ, RZ, R245 ;  /* 0x000000ffff5c7224 */ /* 0x000fe400078e00f5 */
        /* <DEDUP_REMOVED lines=11> */
[----:B------:R-:W-:Y:S01]  /*4e80*/  IMAD.MOV.U32 R129, RZ, RZ, R85 ;  /* 0x000000ffff817224 */ /* 0x000fe200078e0055 */
[----:B-1----:R-:W-:Y:S08]  /*4e90*/  HMMA.16816.F32 R92, R4, R22, R100 ;  /* 0x00000016045c723c */ /* 0x002ff00000001864 */
[-C--:B------:R-:W-:Y:S08]  /*4ea0*/  HMMA.16816.F32 R84, R8, R20.reuse, R188 ;  /* 0x000000140854723c */ /* 0x080ff000000018bc */
[----:B------:R-:W-:Y:S08]  /*4eb0*/  HMMA.16816.F32 R88, R4, R20, R88 ;  /* 0x000000140458723c */ /* 0x000ff00000001858 */
[----:B------:R-:W-:Y:S01]  /*4ec0*/  HMMA.16816.F32 R100, R8, R22, R24 ;  /* 0x000000160864723c */ /* 0x000fe20000001818 */
[----:B------:R-:W1:Y:S04]  /*4ed0*/  LDSM.16.MT88.4 R24, [R231+0xf000] ;  /* 0x00f00000e718783b */ /* 0x000e680000004200 */
[----:B------:R-:W3:Y:S01]  /*4ee0*/  LDSM.16.MT88.4 R20, [R230+0xf000] ;  /* 0x00f00000e614783b */ /* 0x000ee20000004200 */
[----:B------:R-:W-:Y:S01]  /*4ef0*/  MOV R124, R112 ;  /* 0x00000070007c7202 */ /* 0x000fe20000000f00 */
[----:B------:R-:W-:Y:S01]  /*4f00*/  IMAD.MOV.U32 R125, RZ, RZ, R113 ;  /* 0x000000ffff7d7224 */ /* 0x000fe200078e0071 */
[----:B------:R-:W-:Y:S01]  /*4f10*/  MOV R110, R115 ;  /* 0x00000073006e7202 */ /* 0x000fe20000000f00 */
[----:B------:R-:W-:-:S02]  /*4f20*/  IMAD.MOV.U32 R122, RZ, RZ, R123 ;  /* 0x000000ffff7a7224 */ /* 0x000fc400078e007b */
[----:B------:R-:W-:Y:S01]  /*4f30*/  IMAD.MOV.U32 R123, RZ, RZ, R114 ;  /* 0x000000ffff7b7224 */ /* 0x000fe200078e0072 */
[----:B------:R-:W-:Y:S01]  /*4f40*/  MOV R174, R125 ;  /* 0x0000007d00ae7202 */ /* 0x000fe20000000f00 */
[----:B------:R-:W-:Y:S02]  /*4f50*/  IMAD.MOV.U32 R172, RZ, RZ, R99 ;  /* 0x000000ffffac7224 */ /* 0x000fe400078e0063 */
[----:B------:R-:W-:Y:S02]  /*4f60*/  IMAD.MOV.U32 R173, RZ, RZ, R124 ;  /* 0x000000ffffad7224 */ /* 0x000fe400078e007c */
[----:B------:R-:W-:Y:S02]  /*4f70*/  IMAD.MOV.U32 R175, RZ, RZ, R116 ;  /* 0x000000ffffaf7224 */ /* 0x000fe400078e0074 */
[----:B------:R-:W-:Y:S01]  /*4f80*/  IMAD.MOV.U32 R115, RZ, RZ, R117 ;  /* 0x000000ffff737224 */ /* 0x000fe200078e0075 */
[----:B--2---:R-:W-:Y:S01]  /*4f90*/  MOV R117, R232 ;  /* 0x000000e800757202 */ /* 0x004fe20000000f00 */
[----:B------:R-:W-:-:S02]  /*4fa0*/  IMAD.MOV.U32 R118, RZ, RZ, R239 ;  /* 0x000000ffff767224 */ /* 0x000fc400078e00ef */
[----:B----4-:R-:W-:Y:S02]  /*4fb0*/  IMAD.MOV.U32 R119, RZ, RZ, R237 ;  /* 0x000000ffff777224 */ /* 0x010fe400078e00ed */
[----:B------:R-:W-:Y:S01]  /*4fc0*/  IMAD.MOV.U32 R116, RZ, RZ, R236 ;  /* 0x000000ffff747224 */ /* 0x000fe200078e00ec */
[C---:B-1----:R-:W-:Y:S08]  /*4fd0*/  HMMA.16816.F32 R104, R4.reuse, R24, R104 ;  /* 0x000000180468723c */ /* 0x042ff00000001868 */
[C---:B------:R-:W-:Y:S08]  /*4fe0*/  HMMA.16816.F32 R108, R4.reuse, R26, R108 ;  /* 0x0000001a046c723c */ /* 0x040ff0000000186c */
[C---:B---3--:R-:W-:Y:S08]  /*4ff0*/  HMMA.16816.F32 R120, R4.reuse, R20, R120 ;  /* 0x000000140478723c */ /* 0x048ff00000001878 */
[----:B------:R-:W-:Y:S07]  /*5000*/  HMMA.16816.F32 R32, R4, R22, R172 ;  /* 0x000000160420723c */ /* 0x000fee00000018ac */
[----:B------:R-:W-:-:S02]  /*5010*/  FFMA.FTZ R4, R156, c[0x0][0x23c], -R2 ;  /* 0x00008f009c047a23 */ /* 0x000fc40000010802 */
[----:B------:R-:W-:Y:S02]  /*5020*/  IMAD.MOV.U32 R175, RZ, RZ, R43 ;  /* 0x000000ffffaf7224 */ /* 0x000fe400078e002b */
[C---:B------:R-:W-:Y:S08]  /*5030*/  HMMA.16816.F32 R40, R8.reuse, R26, R36 ;  /* 0x0000001a0828723c */ /* 0x040ff00000001824 */
[C---:B------:R-:W-:Y:S01]  /*5040*/  HMMA.16816.F32 R36, R8.reuse, R22, R28 ;  /* 0x000000160824723c */ /* 0x040fe2000000181c */
[----:B------:R1:W-:Y:S07]  /*5050*/  MUFU.EX2 R23, R4 ;  /* 0x0000000400177308 */ /* 0x0003ee0000000800 */
[----:B------:R-:W-:Y:S01]  /*5060*/  HMMA.16816.F32 R212, R8, R24, R212 ;  /* 0x0000001808d4723c */ /* 0x000fe200000018d4 */
[----:B-1----:R-:W-:-:S04]  /*5070*/  FFMA.FTZ R4, R139, c[0x0][0x23c], -R2 ;  /* 0x00008f008b047a23 */ /* 0x002fc80000010802 */
[----:B------:R1:W2:Y:S01]  /*5080*/  MUFU.EX2 R25, R4 ;  /* 0x0000000400197308 */ /* 0x0002a20000000800 */
[----:B------:R-:W-:Y:S02]  /*5090*/  IMAD.MOV.U32 R174, RZ, RZ, R118 ;  /* 0x000000ffffae7224 */ /* 0x000fe400078e0076 */
[----:B------:R-:W-:Y:S02]  /*50a0*/  IMAD.MOV.U32 R173, RZ, RZ, R119 ;  /* 0x000000ffffad7224 */ /* 0x000fe400078e0077 */
[----:B------:R-:W-:Y:S02]  /*50b0*/  IMAD.MOV.U32 R191, RZ, RZ, R116 ;  /* 0x000000ffffbf7224 */ /* 0x000fe400078e0074 */
[----:B------:R-:W-:Y:S02]  /*50c0*/  IMAD.MOV.U32 R172, RZ, RZ, R117 ;  /* 0x000000ffffac7224 */ /* 0x000fe400078e0075 */
[--C-:B-1----:R-:W-:Y:S02]  /*50d0*/  FFMA.FTZ R4, R157, c[0x0][0x23c], -R2.reuse ;  /* 0x00008f009d047a23 */ /* 0x102fe40000010802 */
[----:B------:R-:W-:-:S04]  /*50e0*/  FFMA.FTZ R2, R138, c[0x0][0x23c], -R2 ;  /* 0x00008f008a027a23 */ /* 0x000fc80000010802 */
[----:B------:R1:W-:Y:S01]  /*50f0*/  MUFU.EX2 R28, R2 ;  /* 0x00000002001c7308 */ /* 0x0003e20000000800 */
[----:B------:R-:W-:Y:S01]  /*5100*/  HMMA.16816.F32 R116, R8, R20, R204 ;  /* 0x000000140874723c */ /* 0x000fe200000018cc */
[----:B------:R-:W-:Y:S02]  /*5110*/  IMAD.MOV.U32 R113, RZ, RZ, R246 ;  /* 0x000000ffff717224 */ /* 0x000fe400078e00f6 */
[----:B------:R-:W-:Y:S02]  /*5120*/  IMAD.MOV.U32 R131, RZ, RZ, R242 ;  /* 0x000000ffff837224 */ /* 0x000fe400078e00f2 */
[----:B-1----:R-:W-:-:S04]  /*5130*/  FFMA.FTZ R2, R81, c[0x0][0x23c], -R0 ;  /* 0x00008f0051027a23 */ /* 0x002fc80000010800 */
[----:B------:R1:W-:Y:S01]  /*5140*/  MUFU.EX2 R20, R2 ;  /* 0x0000000200147308 */ /* 0x0003e20000000800 */
[----:B------:R-:W-:Y:S01]  /*5150*/  MOV R126, R113 ;  /* 0x00000071007e7202 */ /* 0x000fe20000000f00 */
[----:B------:R-:W-:Y:S02]  /*5160*/  IMAD.MOV.U32 R113, RZ, RZ, R14 ;  /* 0x000000ffff717224 */ /* 0x000fe400078e000e */
[----:B------:R-:W-:Y:S02]  /*5170*/  IMAD.MOV.U32 R14, RZ, RZ, R240 ;  /* 0x000000ffff0e7224 */ /* 0x000fe400078e00f0 */
[----:B------:R-:W-:Y:S02]  /*5180*/  IMAD.MOV.U32 R125, RZ, RZ, R19 ;  /* 0x000000ffff7d7224 */ /* 0x000fe400078e0013 */
[----:B-1----:R-:W-:-:S04]  /*5190*/  FFMA.FTZ R2, R67, c[0x0][0x23c], -R0 ;  /* 0x00008f0043027a23 */ /* 0x002fc80000010800 */
[----:B------:R1:W3:Y:S01]  /*51a0*/  MUFU.EX2 R22, R2 ;  /* 0x0000000200167308 */ /* 0x0002e20000000800 */
[----:B------:R-:W-:Y:S01]  /*51b0*/  MOV R19, R238 ;  /* 0x000000ee00137202 */ /* 0x000fe20000000f00 */
[--C-:B------:R-:W-:Y:S02]  /*51c0*/  FFMA.FTZ R8, R159, c[0x0][0x23c], -R12.reuse ;  /* 0x00008f009f087a23 */ /* 0x100fe4000001080c */
[----:B------:R-:W-:Y:S02]  /*51d0*/  FFMA.FTZ R7, R158, c[0x0][0x23c], -R12 ;  /* 0x00008f009e077a23 */ /* 0x000fe4000001080c */
[----:B------:R-:W4:Y:S01]  /*51e0*/  LDSM.16.MT88.4 R156, [R228+0xd800] ;  /* 0x00d80000e49c783b */ /* 0x000f220000004200 */
[--C-:B-1----:R-:W-:Y:S02]  /*51f0*/  FFMA.FTZ R2, R80, c[0x0][0x23c], -R0.reuse ;  /* 0x00008f0050027a23 */ /* 0x102fe40000010800 */
[----:B------:R-:W-:-:S04]  /*5200*/  FFMA.FTZ R0, R82, c[0x0][0x23c], -R0 ;  /* 0x00008f0052007a23 */ /* 0x000fc80000010800 */
[----:B------:R1:W-:Y:S02]  /*5210*/  MUFU.EX2 R26, R0 ;  /* 0x00000000001a7308 */ /* 0x0003e40000000800 */
[----:B-1----:R-:W-:Y:S01]  /*5220*/  FFMA.FTZ R0, R131, c[0x0][0x23c], -R13 ;  /* 0x00008f0083007a23 */ /* 0x002fe2000001080d */
[----:B------:R-:W-:-:S05]  /*5230*/  MOV R131, R14 ;  /* 0x0000000e00837202 */ /* 0x000fca0000000f00 */
[----:B------:R1:W-:Y:S01]  /*5240*/  MUFU.EX2 R14, R0 ;  /* 0x00000000000e7308 */ /* 0x0003e20000000800 */
[----:B------:R-:W-:Y:S02]  /*5250*/  FFMA.FTZ R6, R174, c[0x0][0x23c], -R12 ;  /* 0x00008f00ae067a23 */ /* 0x000fe4000001080c */
[----:B-1----:R-:W-:-:S05]  /*5260*/  FFMA.FTZ R0, R19, c[0x0][0x23c], -R13 ;  /* 0x00008f0013007a23 */ /* 0x002fca000001080d */
[----:B------:R1:W-:Y:S01]  /*5270*/  MUFU.EX2 R19, R0 ;  /* 0x0000000000137308 */ /* 0x0003e20000000800 */
[----:B------:R-:W-:Y:S01]  /*5280*/  MOV R112, R247 ;  /* 0x000000f700707202 */ /* 0x000fe20000000f00 */
[----:B------:R-:W-:Y:S01]  /*5290*/  IMAD.MOV.U32 R114, RZ, RZ, R128 ;  /* 0x000000ffff727224 */ /* 0x000fe200078e0080 */
[----:B------:R2:W5:Y:S01]  /*52a0*/  LDL.LU R247, [R1+0x98] ;  /* 0x0000980001f77983 */ /* 0x0005620000300800 */
[----:B-1----:R-:W-:-:S04]  /*52b0*/  FFMA.FTZ R0, R191, c[0x0][0x23c], -R13 ;  /* 0x00008f00bf007a23 */ /* 0x002fc8000001080d */
[----:B------:R-:W1:Y:S01]  /*52c0*/  MUFU.EX2 R27, R4 ;  /* 0x00000004001b7308 */ /* 0x000e620000000800 */
[----:B------:R-:W-:Y:S01]  /*52d0*/  IMAD.MOV.U32 R127, RZ, RZ, R112 ;  /* 0x000000ffff7f7224 */ /* 0x000fe200078e0070 */
[----:B------:R-:W-:Y:S06]  /*52e0*/  LDSM.16.MT88.4 R188, [R231+0xd800] ;  /* 0x00d80000e7bc783b */ /* 0x000fec0000004200 */
[----:B------:R-:W1:Y:S01]  /*52f0*/  MUFU.EX2 R24, R2 ;  /* 0x0000000200187308 */ /* 0x000e620000000800 */
[----:B------:R-:W-:Y:S01]  /*5300*/  IMAD.MOV.U32 R130, RZ, RZ, R129 ;  /* 0x000000ffff827224 */ /* 0x000fe200078e0081 */
[----:B------:R1:W5:Y:S06]  /*5310*/  LDL.LU R246, [R1+0x94] ;  /* 0x0000940001f67983 */ /* 0x00036c0000300800 */
[----:B------:R1:W-:Y:S01]  /*5320*/  MUFU.EX2 R21, R0 ;  /* 0x0000000000157308 */ /* 0x0003e20000000800 */
[----:B------:R-:W-:-:S07]  /*5330*/  IMAD.MOV.U32 R128, RZ, RZ, R241 ;  /* 0x000000ffff807224 */ /* 0x000fce00078e00f1 */
[----:B------:R-:W-:Y:S08]  /*5340*/  MUFU.EX2 R10, R8 ;  /* 0x00000008000a7308 */ /* 0x000ff00000000800 */
[----:B------:R-:W-:Y:S01]  /*5350*/  MUFU.EX2 R11, R7 ;  /* 0x00000007000b7308 */ /* 0x000fe20000000800 */
[----:B-1----:R-:W-:Y:S02]  /*5360*/  FFMA.FTZ R0, R172, c[0x0][0x23c], -R13 ;  /* 0x00008f00ac007a23 */ /* 0x002fe4000001080d */
[----:B------:R-:W-:-:S02]  /*5370*/  IMAD.MOV.U32 R207, RZ, RZ, R126 ;  /* 0x000000ffffcf7224 */ /* 0x000fc400078e007e */
[----:B------:R-:W-:Y:S02]  /*5380*/  IMAD.MOV.U32 R124, RZ, RZ, R97 ;  /* 0x000000ffff7c7224 */ /* 0x000fe400078e0061 */
[----:B------:R-:W-:Y:S01]  /*5390*/  FADD.FTZ R4, R194, R193 ;  /* 0x000000c1c2047221 */ /* 0x000fe20000010000 */
[----:B------:R1:W1:Y:S01]  /*53a0*/  MUFU.EX2 R13, R0 ;  /* 0x00000000000d7308 */ /* 0x0002620000000800 */
[----:B------:R-:W-:Y:S02]  /*53b0*/  IMAD.MOV.U32 R126, RZ, RZ, R127 ;  /* 0x000000ffff7e7224 */ /* 0x000fe400078e007f */
[----:B------:R-:W-:Y:S02]  /*53c0*/  IMAD.MOV.U32 R99, RZ, RZ, R96 ;  /* 0x000000ffff637224 */ /* 0x000fe400078e0060 */
[----:B------:R-:W-:Y:S01]  /*53d0*/  IMAD.MOV.U32 R206, RZ, RZ, R175 ;  /* 0x000000ffffce7224 */ /* 0x000fe200078e00af */
[----:B------:R-:W-:Y:S01]  /*53e0*/  MOV R112, R243 ;  /* 0x000000f300707202 */ /* 0x000fe20000000f00 */
[----:B------:R-:W-:Y:S01]  /*53f0*/  IMAD.MOV.U32 R129, RZ, RZ, R235 ;  /* 0x000000ffff817224 */ /* 0x000fe200078e00eb */
[----:B------:R3:W5:Y:S01]  /*5400*/  LDL.LU R245, [R1+0x90] ;  /* 0x0000900001f57983 */ /* 0x0007620000300800 */
[----:B-1----:R-:W-:-:S03]  /*5410*/  FFMA.FTZ R0, R173, c[0x0][0x23c], -R12 ;  /* 0x00008f00ad007a23 */ /* 0x002fc6000001080c */
[----:B------:R1:W5:Y:S01]  /*5420*/  LDL.LU R244, [R1+0x8c] ;  /* 0x00008c0001f47983 */ /* 0x0003620000300800 */
[----:B------:R-:W-:Y:S01]  /*5430*/  MUFU.EX2 R12, R6 ;  /* 0x00000006000c7308 */ /* 0x000fe20000000800 */
[----:B------:R-:W-:Y:S02]  /*5440*/  IMAD.MOV.U32 R127, RZ, RZ, R130 ;  /* 0x000000ffff7f7224 */ /* 0x000fe400078e0082 */
[----:B------:R-:W-:Y:S01]  /*5450*/  FADD.FTZ R5, R128, R131 ;  /* 0x0000008380057221 */ /* 0x000fe20000010000 */
[----:B------:R-:W1:Y:S04]  /*5460*/  LDSM.16.MT88.4 R172, [R229+0xd800] ;  /* 0x00d80000e5ac783b */ /* 0x000e680000004200 */
[----:B------:R4:W4:Y:S01]  /*5470*/  MUFU.EX2 R9, R0 ;  /* 0x0000000000097308 */ /* 0x0009220000000800 */
[----:B------:R-:W-:Y:S01]  /*5480*/  FADD.FTZ R5, R129, R5 ;  /* 0x0000000581057221 */ /* 0x000fe20000010000 */
[----:B------:R-:W-:Y:S01]  /*5490*/  MOV R138, R127 ;  /* 0x0000007f008a7202 */ /* 0x000fe20000000f00 */
[----:B------:R-:W-:Y:S01]  /*54a0*/  IMAD.MOV.U32 R31, RZ, RZ, R126 ;  /* 0x000000ffff1f7224 */ /* 0x000fe200078e007e */
[----:B--2---:R-:W-:Y:S01]  /*54b0*/  F2FP.PACK_AB R128, R25, R23 ;  /* 0x000000171980723e */ /* 0x004fe200000000ff */
[----:B------:R-:W-:Y:S01]  /*54c0*/  FADD.FTZ R2, R133, R132 ;  /* 0x0000008485027221 */ /* 0x000fe20000010000 */
[----:B---3--:R-:W-:Y:S01]  /*54d0*/  F2FP.PACK_AB R129, R22, R20 ;  /* 0x000000141681723e */ /* 0x008fe200000000ff */
[----:B------:R-:W-:Y:S01]  /*54e0*/  FADD.FTZ R4, R195, R4 ;  /* 0x00000004c3047221 */ /* 0x000fe20000010000 */
[----:B------:R-:W-:Y:S01]  /*54f0*/  F2FP.PACK_AB R130, R28, R27 ;  /* 0x0000001b1c82723e */ /* 0x000fe200000000ff */
[----:B------:R-:W-:Y:S01]  /*5500*/  IMAD.MOV.U32 R97, RZ, RZ, R234 ;  /* 0x000000ffff617224 */ /* 0x000fe200078e00ea */
[----:B------:R-:W-:Y:S01]  /*5510*/  F2FP.PACK_AB R131, R26, R24 ;  /* 0x000000181a83723e */ /* 0x000fe200000000ff */
[----:B------:R-:W-:Y:S01]  /*5520*/  IMAD.MOV.U32 R96, RZ, RZ, R233 ;  /* 0x000000ffff607224 */ /* 0x000fe200078e00e9 */
[----:B------:R-:W-:Y:S01]  /*5530*/  F2FP.PACK_AB R126, R13, R21 ;  /* 0x000000150d7e723e */ /* 0x000fe200000000ff */
[----:B------:R-:W-:Y:S01]  /*5540*/  IMAD.MOV.U32 R67, RZ, RZ, R114 ;  /* 0x000000ffff437224 */ /* 0x000fe200078e0072 */
[----:B------:R-:W-:Y:S01]  /*5550*/  F2FP.PACK_AB R127, R11, R10 ;  /* 0x0000000a0b7f723e */ /* 0x000fe200000000ff */
[----:B------:R-:W-:Y:S01]  /*5560*/  IMAD.MOV.U32 R139, RZ, RZ, R115 ;  /* 0x000000ffff8b7224 */ /* 0x000fe200078e0073 */
[----:B------:R2:W5:Y:S01]  /*5570*/  LDL.LU R243, [R1+0x88] ;  /* 0x0000880001f37983 */ /* 0x0005620000300800 */
[----:B----4-:R-:W-:Y:S01]  /*5580*/  FADD.FTZ R0, R65, R64 ;  /* 0x0000004041007221 */ /* 0x010fe20000010000 */
[----:B------:R-:W-:Y:S01]  /*5590*/  MOV R65, R125 ;  /* 0x0000007d00417202 */ /* 0x000fe20000000f00 */
[----:B------:R-:W-:Y:S01]  /*55a0*/  IMAD.MOV.U32 R64, RZ, RZ, R124 ;  /* 0x000000ffff407224 */ /* 0x000fe200078e007c */
[----:B------:R-:W-:Y:S01]  /*55b0*/  F2FP.PACK_AB R124, R19, R14 ;  /* 0x0000000e137c723e */ /* 0x000fe200000000ff */
[----:B------:R-:W-:Y:S01]  /*55c0*/  FADD.FTZ R2, R135, R2 ;  /* 0x0000000287027221 */ /* 0x000fe20000010000 */
[----:B------:R-:W-:Y:S01]  /*55d0*/  F2FP.PACK_AB R125, R12, R9 ;  /* 0x000000090c7d723e */ /* 0x000fe200000000ff */
[----:B------:R-:W-:Y:S01]  /*55e0*/  FADD.FTZ R0, R66, R0 ;  /* 0x0000000042007221 */ /* 0x000fe20000010000 */
[----:B------:R-:W-:Y:S01]  /*55f0*/  HMMA.16816.F32 R148, R128, R156, R148 ;  /* 0x0000009c8094723c */ /* 0x000fe20000001894 */
[----:B------:R-:W-:Y:S01]  /*5600*/  FADD.FTZ R29, R206, R5 ;  /* 0x00000005ce1d7221 */ /* 0x000fe20000010000 */
[----:B------:R2:W5:Y:S01]  /*5610*/  LDL.LU R242, [R1+0x84] ;  /* 0x0000840001f27983 */ /* 0x0005620000300800 */
[----:B------:R-:W-:-:S02]  /*5620*/  FADD.FTZ R8, R207, R4 ;  /* 0x00000004cf087221 */ /* 0x000fc40000010000 */
[----:B------:R-:W-:Y:S01]  /*5630*/  IMAD.MOV.U32 R132, RZ, RZ, R98 ;  /* 0x000000ffff847224 */ /* 0x000fe200078e0062 */
[----:B------:R-:W3:Y:S02]  /*5640*/  LDSM.16.MT88.4 R4, [R230+0xf800] ;  /* 0x00f80000e604783b */ /* 0x000ee40000004200 */
[----:B------:R-:W-:Y:S01]  /*5650*/  HMMA.16816.F32 R144, R124, R156, R144 ;  /* 0x0000009c7c90723c */ /* 0x000fe20000001890 */
[----:B------:R-:W-:Y:S01]  /*5660*/  IMAD.MOV.U32 R133, RZ, RZ, R99 ;  /* 0x000000ffff857224 */ /* 0x000fe200078e0063 */
[----:B------:R-:W-:Y:S01]  /*5670*/  LDSM.16.MT88.4 R204, [R230+0xd800] ;  /* 0x00d80000e6cc783b */ /* 0x000fe20000004200 */
[----:B------:R-:W-:-:S05]  /*5680*/  FADD.FTZ R30, R192, R2 ;  /* 0x00000002c01e7221 */ /* 0x000fca0000010000 */
[-C--:B------:R-:W-:Y:S01]  /*5690*/  HMMA.16816.F32 R152, R124, R158.reuse, R152 ;  /* 0x0000009e7c98723c */ /* 0x080fe20000001898 */
[----:B------:R-:W-:Y:S01]  /*56a0*/  FADD.FTZ R2, R83, R0 ;  /* 0x0000000053027221 */ /* 0x000fe20000010000 */
[----:B------:R2:W5:Y:S01]  /*56b0*/  LDL.LU R241, [R1+0x80] ;  /* 0x0000800001f17983 */ /* 0x0005620000300800 */
[----:B------:R-:W-:Y:S02]  /*56c0*/  IMAD.MOV.U32 R135, RZ, RZ, R112 ;  /* 0x000000ffff877224 */ /* 0x000fe400078e0070 */
[----:B------:R-:W-:Y:S01]  /*56d0*/  IMAD.MOV.U32 R66, RZ, RZ, R113 ;  /* 0x000000ffff427224 */ /* 0x000fe200078e0071 */
[----:B------:R-:W-:Y:S02]  /*56e0*/  LDSM.16.MT88.4 R80, [R228+0xf800] ;  /* 0x00f80000e450783b */ /* 0x000fe40000004200 */
[----:B------:R-:W-:Y:S02]  /*56f0*/  HMMA.16816.F32 R156, R128, R158, R56 ;  /* 0x0000009e809c723c */ /* 0x000fe40000001838 */
[----:B------:R-:W-:Y:S01]  /*5700*/  LDSM.16.MT88.4 R112, [R231+0xf800] ;  /* 0x00f80000e770783b */ /* 0x000fe20000004200 */
[----:B------:R-:W-:-:S02]  /*5710*/  FADD.FTZ R0, R252, R30 ;  /* 0x0000001efc007221 */ /* 0x000fc40000010000 */
[----:B------:R-:W-:Y:S01]  /*5720*/  FADD.FTZ R2, R248, R2 ;  /* 0x00000002f8027221 */ /* 0x000fe20000010000 */
[----:B------:R2:W5:Y:S01]  /*5730*/  LDL.LU R240, [R1+0x7c] ;  /* 0x00007c0001f07983 */ /* 0x0005620000300800 */
[----:B------:R-:W-:Y:S02]  /*5740*/  IMAD.MOV.U32 R59, RZ, RZ, R96 ;  /* 0x000000ffff3b7224 */ /* 0x000fe400078e0060 */
[----:B------:R-:W-:Y:S01]  /*5750*/  IMAD.MOV.U32 R58, RZ, RZ, R97 ;  /* 0x000000ffff3a7224 */ /* 0x000fe200078e0061 */
[-C--:B-1----:R-:W-:Y:S01]  /*5760*/  HMMA.16816.F32 R160, R128, R172.reuse, R160 ;  /* 0x000000ac80a0723c */ /* 0x082fe200000018a0 */
[----:B------:R-:W1:Y:S01]  /*5770*/  LDSM.16.MT88.4 R96, [R229+0xf800] ;  /* 0x00f80000e560783b */ /* 0x000e620000004200 */
[----:B------:R-:W-:Y:S02]  /*5780*/  FADD.FTZ R8, R59, R8 ;  /* 0x000000083b087221 */ /* 0x000fe40000010000 */
[----:B------:R-:W-:Y:S01]  /*5790*/  FADD.FTZ R2, R249, R2 ;  /* 0x00000002f9027221 */ /* 0x000fe20000010000 */
[----:B------:R2:W5:Y:S03]  /*57a0*/  LDL.LU R239, [R1+0x78] ;  /* 0x0000780001ef7983 */ /* 0x0005660000300800 */
[C---:B------:R-:W-:Y:S01]  /*57b0*/  HMMA.16816.F32 R164, R124.reuse, R172, R164 ;  /* 0x000000ac7ca4723c */ /* 0x040fe200000018a4 */
[----:B------:R2:W5:Y:S04]  /*57c0*/  LDL.LU R238, [R1+0x74] ;  /* 0x0000740001ee7983 */ /* 0x0005680000300800 */
[----:B------:R2:W5:Y:S03]  /*57d0*/  LDL.LU R237, [R1+0x70] ;  /* 0x0000700001ed7983 */ /* 0x0005660000300800 */
[-C--:B---3--:R-:W-:Y:S01]  /*57e0*/  HMMA.16816.F32 R120, R124, R4.reuse, R120 ;  /* 0x000000047c78723c */ /* 0x088fe20000001878 */
[----:B------:R2:W5:Y:S04]  /*57f0*/  LDL.LU R236, [R1+0x6c] ;  /* 0x00006c0001ec7983 */ /* 0x0005680000300800 */
[----:B------:R2:W5:Y:S03]  /*5800*/  LDL.LU R235, [R1+0x68] ;  /* 0x0000680001eb7983 */ /* 0x0005660000300800 */
[----:B------:R-:W-:Y:S01]  /*5810*/  HMMA.16816.F32 R116, R128, R4, R116 ;  /* 0x000000048074723c */ /* 0x000fe20000001874 */
[----:B------:R2:W5:Y:S04]  /*5820*/  LDL.LU R234, [R1+0x64] ;  /* 0x0000640001ea7983 */ /* 0x0005680000300800 */
[----:B------:R2:W5:Y:S02]  /*5830*/  LDL.LU R233, [R1+0x60] ;  /* 0x0000600001e97983 */ /* 0x0005640000300800 */
[----:B------:R-:W-:Y:S01]  /*5840*/  FADD.FTZ R5, R58, R29 ;  /* 0x0000001d3a057221 */ /* 0x000fe20000010000 */
[----:B------:R-:W-:Y:S01]  /*5850*/  HMMA.16816.F32 R168, R124, R174, R168 ;  /* 0x000000ae7ca8723c */ /* 0x000fe200000018a8 */
[----:B------:R-:W-:Y:S01]  /*5860*/  FADD.FTZ R4, R66, R0 ;  /* 0x0000000042047221 */ /* 0x000fe20000010000 */
[----:B------:R2:W5:Y:S01]  /*5870*/  LDL.LU R232, [R1+0x5c] ;  /* 0x00005c0001e87983 */ /* 0x0005620000300800 */
[----:B------:R-:W-:-:S02]  /*5880*/  FADD.FTZ R0, R135, R5 ;  /* 0x0000000587007221 */ /* 0x000fc40000010000 */
[----:B------:R-:W-:-:S03]  /*5890*/  FADD.FTZ R5, R65, R8 ;  /* 0x0000000841057221 */ /* 0x000fc60000010000 */
[C---:B-1----:R-:W-:Y:S08]  /*58a0*/  HMMA.16816.F32 R88, R124.reuse, R96, R88 ;  /* 0x000000607c58723c */ /* 0x042ff00000001858 */
[----:B------:R-:W-:Y:S08]  /*58b0*/  HMMA.16816.F32 R92, R124, R98, R92 ;  /* 0x000000627c5c723c */ /* 0x000ff0000000185c */
[C---:B------:R-:W-:Y:S08]  /*58c0*/  HMMA.16816.F32 R84, R128.reuse, R96, R84 ;  /* 0x000000608054723c */ /* 0x040ff00000001854 */
[C---:B------:R-:W-:Y:S08]  /*58d0*/  HMMA.16816.F32 R96, R128.reuse, R98, R100 ;  /* 0x000000628060723c */ /* 0x040ff00000001864 */
[-C--:B------:R-:W-:Y:S08]  /*58e0*/  HMMA.16816.F32 R176, R128, R188.reuse, R176 ;  /* 0x000000bc80b0723c */ /* 0x080ff000000018b0 */
        /* <DEDUP_REMOVED lines=58> */
[----:B------:R2:W-:Y:S04]  /*5c90*/  STL [R1+0x1c], R5 ;  /* 0x00001c0501007387 */ /* 0x0005e80000100800 */
[----:B------:R2:W-:Y:S04]  /*5ca0*/  STL [R1+0x20], R4 ;  /* 0x0000200401007387 */ /* 0x0005e80000100800 */
[----:B------:R2:W-:Y:S04]  /*5cb0*/  STL [R1+0x28], R0 ;  /* 0x0000280001007387 */ /* 0x0005e80000100800 */
[----:B------:R2:W-:Y:S01]  /*5cc0*/  STL [R1+0x24], R2 ;  /* 0x0000240201007387 */ /* 0x0005e20000100800 */
[----:B------:R-:W-:Y:S11]  /*5cd0*/  ISETP.GE.AND P0, PT, R139, 0x2, PT ;  /* 0x000000028b00780c */ /* 0x000ff60003f06270 */
[----:B------:R-:W-:Y:S02]  /*5ce0*/  @!UPT UIADD3 URZ, URZ, URZ, URZ ;  /* 0x0000003f3f3ff290 */ /* 0x000fe4000fffe03f */
[----:B------:R-:W-:Y:S05]  /*5cf0*/  @!P0 BRA `(.L_x_14) ;  /* 0x00006af000008947 */ /* 0x000fea0003800000 */
[----:B------:R-:W3:Y:S01]  /*5d00*/  LDL.64 R132, [R1+0x30] ;  /* 0x0000300001847983 */ /* 0x000ee20000100a00 */
[----:B--2---:R-:W-:Y:S01]  /*5d10*/  IADD3 R4, R139, -0x2, RZ ;  /* 0xfffffffe8b047810 */ /* 0x004fe20007ffe0ff */
[----:B------:R-:W-:-:S04]  /*5d20*/  DEPBAR.LE SB0, 0x0 ;  /* 0x000080000000791a */ /* 0x000fc80000000000 */
[----:B------:R-:W-:Y:S01]  /*5d30*/  SHF.R.S32.HI R0, RZ, 0x1f, R4 ;  /* 0x0000001fff007819 */ /* 0x000fe20000011404 */
[----:B------:R-:W-:Y:S01]  /*5d40*/  IMAD R2, R4, UR14, RZ ;  /* 0x0000000e04027c24 */ /* 0x000fe2000f8e02ff */
[----:B------:R3:W-:Y:S03]  /*5d50*/  STL [R1+0x18], R4 ;  /* 0x0000180401007387 */ /* 0x0007e60000100800 */
[----:B------:R-:W-:Y:S01]  /*5d60*/  IMAD R0, R0, UR15, R2 ;  /* 0x0000000f00007c24 */ /* 0x000fe2000f8e0202 */
[----:B------:R-:W-:Y:S01]  /*5d70*/  BAR.SYNC.DEFER_BLOCKING 0x0 ;  /* 0x0000000000007b1d */ /* 0x000fe20000010000 */
[----:B---3--:R-:W-:-:S04]  /*5d80*/  IMAD.WIDE.U32 R4, R4, UR15, R132 ;  /* 0x0000000f04047c25 */ /* 0x008fc8000f8e0084 */
        /* <DEDUP_REMOVED lines=47> */
[----:B------:R-:W-:Y:S01]  /*6080*/  MOV R132, R64 ;  /* 0x0000004000847202 */ /* 0x000fe20000000f00 */
[----:B------:R-:W-:-:S02]  /*6090*/  IMAD.MOV.U32 R49, RZ, RZ, R65 ;  /* 0x000000ffff317224 */ /* 0x000fc400078e0041 */
[----:B------:R-:W-:Y:S02]  /*60a0*/  IMAD.MOV.U32 R19, RZ, RZ, R66 ;  /* 0x000000ffff137224 */ /* 0x000fe400078e0042 */
[----:B------:R-:W-:Y:S01]  /*60b0*/  IMAD.MOV.U32 R14, RZ, RZ, R67 ;  /* 0x000000ffff0e7224 */ /* 0x000fe200078e0043 */
[----:B------:R-:W-:Y:S08]  /*60c0*/  HMMA.16816.F32 R140, R20, R46, RZ ;  /* 0x0000002e148c723c */ /* 0x000ff000000018ff */
[----:B------:R-:W-:Y:S01]  /*60d0*/  HMMA.16816.F32 R224, R8, R56, R212 ;  /* 0x0000003808e0723c */ /* 0x000fe200000018d4 */
[----:B------:R-:W-:Y:S01]  /*60e0*/  MOV R36, R60 ;  /* 0x0000003c00247202 */ /* 0x000fe20000000f00 */
[----:B------:R-:W-:-:S02]  /*60f0*/  IMAD.MOV.U32 R252, RZ, RZ, R61 ;  /* 0x000000fffffc7224 */ /* 0x000fc400078e003d */
[----:B------:R-:W-:Y:S02]  /*6100*/  IMAD.MOV.U32 R138, RZ, RZ, R62 ;  /* 0x000000ffff8a7224 */ /* 0x000fe400078e003e */
[----:B------:R-:W-:Y:S02]  /*6110*/  IMAD.MOV.U32 R135, RZ, RZ, R63 ;  /* 0x000000ffff877224 */ /* 0x000fe400078e003f */
[----:B------:R-:W-:Y:S08]  /*6120*/  HMMA.16816.F32 R64, R20, R40, RZ ;  /* 0x000000281440723c */ /* 0x000ff000000018ff */
[----:B------:R-:W-:Y:S08]  /*6130*/  HMMA.16816.F32 R220, R8, R32, R208 ;  /* 0x0000002008dc723c */ /* 0x000ff000000018d0 */
[----:B------:R-:W-:Y:S01]  /*6140*/  HMMA.16816.F32 R212, R20, R38, RZ ;  /* 0x0000002614d4723c */ /* 0x000fe200000018ff */
[----:B------:R-:W-:Y:S01]  /*6150*/  IMAD.MOV.U32 R2, RZ, RZ, R225 ;  /* 0x000000ffff027224 */ /* 0x000fe200078e00e1 */
[----:B------:R-:W-:Y:S01]  /*6160*/  MOV R33, R226 ;  /* 0x000000e200217202 */ /* 0x000fe20000000f00 */
[----:B------:R-:W-:-:S02]  /*6170*/  IMAD.MOV.U32 R0, RZ, RZ, R224 ;  /* 0x000000ffff007224 */ /* 0x000fc400078e00e0 */
[----:B------:R-:W-:Y:S02]  /*6180*/  IMAD.MOV.U32 R32, RZ, RZ, R227 ;  /* 0x000000ffff207224 */ /* 0x000fe400078e00e3 */
[----:B------:R-:W-:Y:S01]  /*6190*/  IMAD.MOV.U32 R57, RZ, RZ, R2 ;  /* 0x000000ffff397224 */ /* 0x000fe200078e0002 */
[----:B------:R-:W-:Y:S01]  /*61a0*/  HMMA.16816.F32 R208, R20, R50, RZ ;  /* 0x0000003214d0723c */ /* 0x000fe200000018ff */
[----:B------:R-:W-:-:S07]  /*61b0*/  IMAD.MOV.U32 R56, RZ, RZ, R0 ;  /* 0x000000ffff387224 */ /* 0x000fce00078e0000 */
[----:B------:R-:W-:Y:S08]  /*61c0*/  HMMA.16816.F32 R60, R20, R42, RZ ;  /* 0x0000002a143c723c */ /* 0x000ff000000018ff */
[----:B------:R-:W-:Y:S07]  /*61d0*/  HMMA.16816.F32 R20, R24, R40, RZ ;  /* 0x000000281814723c */ /* 0x000fee00000018ff */
[----:B------:R-:W-:Y:S01]  /*61e0*/  MOV R40, R56 ;  /* 0x0000003800287202 */ /* 0x000fe20000000f00 */
[----:B------:R-:W-:Y:S01]  /*61f0*/  HMMA.16816.F32 R140, R4, R54, R140 ;  /* 0x00000036048c723c */ /* 0x000fe2000000188c */
[----:B------:R-:W-:-:S07]  /*6200*/  IMAD.MOV.U32 R41, RZ, RZ, R57 ;  /* 0x000000ffff297224 */ /* 0x000fce00078e0039 */
[C---:B-1----:R-:W-:Y:S08]  /*6210*/  HMMA.16816.F32 R224, R4.reuse, R28, R64 ;  /* 0x0000001c04e0723c */ /* 0x042ff00000001840 */
[----:B------:R-:W-:Y:S07]  /*6220*/  HMMA.16816.F32 R64, R4, R34, R212 ;  /* 0x000000220440723c */ /* 0x000fee00000018d4 */
[----:B------:R-:W-:Y:S01]  /*6230*/  MOV R212, R132 ;  /* 0x0000008400d47202 */ /* 0x000fe20000000f00 */
[----:B------:R-:W-:Y:S01]  /*6240*/  IMAD.MOV.U32 R214, RZ, RZ, R19 ;  /* 0x000000ffffd67224 */ /* 0x000fe200078e0013 */
[----:B------:R-:W-:Y:S01]  /*6250*/  MOV R133, R140 ;  /* 0x0000008c00857202 */ /* 0x000fe20000000f00 */
        /* <DEDUP_REMOVED lines=9> */
[----:B------:R-:W-:Y:S01]  /*62f0*/  LDSM.16.M88.4 R20, [R233] ;  /* 0x00000000e914783b */ /* 0x000fe20000000200 */
[----:B------:R-:W-:Y:S01]  /*6300*/  IMAD.MOV.U32 R141, RZ, RZ, R45 ;  /* 0x000000ffff8d7224 */ /* 0x000fe200078e002d */
[----:B------:R-:W-:Y:S01]  /*6310*/  HMMA.16816.F32 R48, R24, R50, RZ ;  /* 0x000000321830723c */ /* 0x000fe200000018ff */
[----:B------:R-:W-:-:S02]  /*6320*/  IMAD.MOV.U32 R143, RZ, RZ, R37 ;  /* 0x000000ffff8f7224 */ /* 0x000fc400078e0025 */
[----:B------:R-:W-:Y:S02]  /*6330*/  IMAD.MOV.U32 R29, RZ, RZ, R36 ;  /* 0x000000ffff1d7224 */ /* 0x000fe400078e0024 */
[----:B------:R-:W-:Y:S02]  /*6340*/  IMAD.MOV.U32 R12, RZ, RZ, R225 ;  /* 0x000000ffff0c7224 */ /* 0x000fe400078e00e1 */
[----:B------:R-:W-:Y:S01]  /*6350*/  IMAD.MOV.U32 R2, RZ, RZ, R226 ;  /* 0x000000ffff027224 */ /* 0x000fe200078e00e2 */
[----:B------:R-:W-:Y:S01]  /*6360*/  HMMA.16816.F32 R36, R24, R38, RZ ;  /* 0x000000261824723c */ /* 0x000fe200000018ff */
[----:B------:R-:W-:-:S07]  /*6370*/  IMAD.MOV.U32 R0, RZ, RZ, R227 ;  /* 0x000000ffff007224 */ /* 0x000fce00078e00e3 */
[C---:B------:R-:W-:Y:S08]  /*6380*/  HMMA.16816.F32 R44, R24.reuse, R46, RZ ;  /* 0x0000002e182c723c */ /* 0x040ff000000018ff */
[----:B------:R-:W-:Y:S07]  /*6390*/  HMMA.16816.F32 R24, R24, R42, RZ ;  /* 0x0000002a1818723c */ /* 0x000fee00000018ff */
[----:B------:R-:W-:Y:S01]  /*63a0*/  IMAD.MOV.U32 R42, RZ, RZ, R33 ;  /* 0x000000ffff2a7224 */ /* 0x000fe200078e0021 */
[----:B------:R-:W-:Y:S01]  /*63b0*/  HMMA.16816.F32 R208, R4, R58, R208 ;  /* 0x0000003a04d0723c */ /* 0x000fe200000018d0 */
[----:B------:R-:W-:-:S07]  /*63c0*/  MOV R43, R32 ;  /* 0x00000020002b7202 */ /* 0x000fce0000000f00 */
[----:B------:R-:W-:Y:S01]  /*63d0*/  HMMA.16816.F32 R224, R4, R30, R60 ;  /* 0x0000001e04e0723c */ /* 0x000fe2000000183c */
[----:B------:R-:W1:Y:S07]  /*63e0*/  LDSM.16.M88.4 R4, [R238+0x2000] ;  /* 0x00200000ee04783b */ /* 0x000e6e0000000200 */
        /* <DEDUP_REMOVED lines=10> */
[----:B------:R-:W-:Y:S01]  /*6490*/  IMAD.MOV.U32 R217, RZ, RZ, R252 ;  /* 0x000000ffffd97224 */ /* 0x000fe200078e00fc */
[----:B------:R-:W-:Y:S01]  /*64a0*/  MOV R218, R138 ;  /* 0x0000008a00da7202 */ /* 0x000fe20000000f00 */
[----:B------:R-:W-:-:S04]  /*64b0*/  IMAD.MOV.U32 R219, RZ, RZ, R135 ;  /* 0x000000ffffdb7224 */ /* 0x000fc800078e0087 */
        /* <DEDUP_REMOVED lines=8> */
[C---:B-1----:R-:W-:Y:S08]  /*6540*/  HMMA.16816.F32 R36, R4.reuse, R28, R140 ;  /* 0x0000001c0424723c */ /* 0x042ff0000000188c */
[----:B------:R-:W-:Y:S07]  /*6550*/  HMMA.16816.F32 R140, R4, R30, R208 ;  /* 0x0000001e048c723c */ /* 0x000fee00000018d0 */
[----:B------:R-:W-:Y:S01]  /*6560*/  MOV R208, R13 ;  /* 0x0000000d00d07202 */ /* 0x000fe20000000f00 */
[----:B------:R-:W-:Y:S01]  /*6570*/  IMAD.MOV.U32 R209, RZ, RZ, R12 ;  /* 0x000000ffffd17224 */ /* 0x000fe200078e000c */
[----:B------:R-:W-:Y:S01]  /*6580*/  MOV R211, R0 ;  /* 0x0000000000d37202 */ /* 0x000fe20000000f00 */
[----:B------:R-:W-:Y:S01]  /*6590*/  IMAD.MOV.U32 R210, RZ, RZ, R2 ;  /* 0x000000ffffd27224 */ /* 0x000fe200078e0002 */
[C---:B------:R-:W-:Y:S08]  /*65a0*/  HMMA.16816.F32 R40, R8.reuse, R28, R40 ;  /* 0x0000001c0828723c */ /* 0x040ff00000001828 */
[----:B------:R-:W-:Y:S08]  /*65b0*/  HMMA.16816.F32 R60, R8, R30, R60 ;  /* 0x0000001e083c723c */ /* 0x000ff0000000183c */
[C---:B--2---:R-:W-:Y:S08]  /*65c0*/  HMMA.16816.F32 R28, R4.reuse, R20, R208 ;  /* 0x00000014041c723c */ /* 0x044ff000000018d0 */
[----:B------:R-:W-:Y:S08]  /*65d0*/  HMMA.16816.F32 R224, R4, R22, R224 ;  /* 0x0000001604e0723c */ /* 0x000ff000000018e0 */
[C---:B------:R-:W-:Y:S08]  /*65e0*/  HMMA.16816.F32 R248, R8.reuse, R20, R248 ;  /* 0x0000001408f8723c */ /* 0x040ff000000018f8 */
[----:B------:R-:W-:Y:S01]  /*65f0*/  IMAD.MOV.U32 R13, RZ, RZ, R28 ;  /* 0x000000ffff0d7224 */ /* 0x000fe200078e001c */
[----:B------:R-:W-:Y:S01]  /*6600*/  MOV R2, R30 ;  /* 0x0000001e00027202 */ /* 0x000fe20000000f00 */
[----:B------:R-:W-:Y:S01]  /*6610*/  IMAD.MOV.U32 R12, RZ, RZ, R29 ;  /* 0x000000ffff0c7224 */ /* 0x000fe200078e001d */
[----:B------:R-:W-:Y:S01]  /*6620*/  HMMA.16816.F32 R208, R8, R22, R32 ;  /* 0x0000001608d0723c */ /* 0x000fe20000001820 */
[----:B------:R-:W-:Y:S01]  /*6630*/  IMAD.MOV.U32 R0, RZ, RZ, R31 ;  /* 0x000000ffff007224 */ /* 0x000fe200078e001f */
[----:B------:R-:W-:Y:S06]  /*6640*/  LDSM.16.M88.4 R20, [R232] ;  /* 0x00000000e814783b */ /* 0x000fec0000000200 */
[----:B------:R-:W-:Y:S01]  /*6650*/  HMMA.16816.F32 R28, R4, R26, R220 ;  /* 0x0000001a041c723c */ /* 0x000fe200000018dc */
[----:B------:R-:W1:Y:S07]  /*6660*/  LDSM.16.M88.4 R4, [R237+0x2000] ;  /* 0x00200000ed04783b */ /* 0x000e6e0000000200 */
[C---:B------:R-:W-:Y:S08]  /*6670*/  HMMA.16816.F32 R212, R8.reuse, R24, R212 ;  /* 0x0000001808d4723c */ /* 0x040ff000000018d4 */
[----:B------:R-:W-:Y:S01]  /*6680*/  HMMA.16816.F32 R220, R8, R26, R52 ;  /* 0x0000001a08dc723c */ /* 0x000fe20000001834 */
[----:B------:R-:W-:Y:S06]  /*6690*/  LDSM.16.M88.4 R8, [R237] ;  /* 0x00000000ed08783b */ /* 0x000fec0000000200 */
[----:B------:R-:W-:Y:S01]  /*66a0*/  MOV R52, R13 ;  /* 0x0000000d00347202 */ /* 0x000fe20000000f00 */
[----:B------:R-:W-:Y:S01]  /*66b0*/  IMAD.MOV.U32 R138, RZ, RZ, R28 ;  /* 0x000000ffff8a7224 */ /* 0x000fe200078e001c */
[----:B------:R-:W-:Y:S01]  /*66c0*/  MOV R135, R29 ;  /* 0x0000001d00877202 */ /* 0x000fe20000000f00 */
[----:B------:R-:W-:Y:S01]  /*66d0*/  IMAD.MOV.U32 R133, RZ, RZ, R30 ;  /* 0x000000ffff857224 */ /* 0x000fe200078e001e */
[----:B------:R-:W-:Y:S01]  /*66e0*/  MOV R55, R0 ;  /* 0x0000000000377202 */ /* 0x000fe20000000f00 */
[----:B------:R-:W-:-:S02]  /*66f0*/  IMAD.MOV.U32 R132, RZ, RZ, R31 ;  /* 0x000000ffff847224 */ /* 0x000fc400078e001f */
[----:B------:R-:W2:Y:S01]  /*6700*/  LDSM.16.M88.4 R28, [R232+0x800] ;  /* 0x00080000e81c783b */ /* 0x000ea20000000200 */
[----:B------:R-:W-:Y:S02]  /*6710*/  IMAD.MOV.U32 R53, RZ, RZ, R12 ;  /* 0x000000ffff357224 */ /* 0x000fe400078e000c */
[----:B------:R-:W-:Y:S01]  /*6720*/  IMAD.MOV.U32 R54, RZ, RZ, R2 ;  /* 0x000000ffff367224 */ /* 0x000fe200078e0002 */
[C---:B-1----:R-:W-:Y:S11]  /*6730*/  HMMA.16816.F32 R24, R4.reuse, R20, R56 ;  /* 0x000000140418723c */ /* 0x042ff60000001838 */
[----:B------:R-:W-:Y:S11]  /*6740*/  @!UPT UIADD3 URZ, URZ, URZ, URZ ;  /* 0x0000003f3f3ff290 */ /* 0x000ff6000fffe03f */
[----:B------:R-:W-:Y:S02]  /*6750*/  @!UPT UIADD3 URZ, URZ, URZ, URZ ;  /* 0x0000003f3f3ff290 */ /* 0x000fe4000fffe03f */
[----:B------:R-:W-:Y:S01]  /*6760*/  IMAD.MOV.U32 R33, RZ, RZ, R24 ;  /* 0x000000ffff217224 */ /* 0x000fe200078e0018 */
[----:B------:R-:W-:Y:S01]  /*6770*/  MOV R19, R26 ;  /* 0x0000001a00137202 */ /* 0x000fe20000000f00 */
[----:B------:R-:W-:Y:S02]  /*6780*/  IMAD.MOV.U32 R32, RZ, RZ, R25 ;  /* 0x000000ffff207224 */ /* 0x000fe400078e0019 */
[----:B------:R-:W-:Y:S01]  /*6790*/  IMAD.MOV.U32 R14, RZ, RZ, R27 ;  /* 0x000000ffff0e7224 */ /* 0x000fe200078e001b */
[----:B--2---:R-:W-:Y:S08]  /*67a0*/  HMMA.16816.F32 R36, R4, R28, R36 ;  /* 0x0000001c0424723c */ /* 0x004ff00000001824 */
[----:B------:R-:W-:Y:S08]  /*67b0*/  HMMA.16816.F32 R24, R8, R20, R48 ;  /* 0x000000140818723c */ /* 0x000ff00000001830 */
[----:B------:R-:W-:Y:S07]  /*67c0*/  HMMA.16816.F32 R48, R4, R30, R140 ;  /* 0x0000001e0430723c */ /* 0x000fee000000188c */
[----:B------:R-:W-:Y:S01]  /*67d0*/  IMAD.MOV.U32 R140, RZ, RZ, R138 ;  /* 0x000000ffff8c7224 */ /* 0x000fe200078e008a */
[----:B------:R-:W-:Y:S01]  /*67e0*/  MOV R141, R135 ;  /* 0x00000087008d7202 */ /* 0x000fe20000000f00 */
[----:B------:R-:W-:-:S02]  /*67f0*/  IMAD.MOV.U32 R142, RZ, RZ, R133 ;  /* 0x000000ffff8e7224 */ /* 0x000fc400078e0085 */
[----:B------:R-:W-:-:S05]  /*6800*/  IMAD.MOV.U32 R143, RZ, RZ, R132 ;  /* 0x000000ffff8f7224 */ /* 0x000fca00078e0084 */
[----:B------:R-:W-:Y:S01]  /*6810*/  IMAD.MOV.U32 R35, RZ, RZ, R24 ;  /* 0x000000ffff237224 */ /* 0x000fe200078e0018 */
[----:B------:R-:W-:Y:S01]  /*6820*/  MOV R34, R25 ;  /* 0x0000001900227202 */ /* 0x000fe20000000f00 */
[----:B------:R-:W-:Y:S02]  /*6830*/  IMAD.MOV.U32 R21, RZ, RZ, R26 ;  /* 0x000000ffff157224 */ /* 0x000fe400078e001a */
[----:B------:R-:W-:Y:S02]  /*6840*/  IMAD.MOV.U32 R20, RZ, RZ, R27 ;  /* 0x000000ffff147224 */ /* 0x000fe400078e001b */
[----:B------:R-:W-:Y:S08]  /*6850*/  HMMA.16816.F32 R24, R4, R22, R64 ;  /* 0x000000160418723c */ /* 0x000ff00000001840 */
[----:B------:R-:W-:Y:S07]  /*6860*/  HMMA.16816.F32 R64, R8, R28, R40 ;  /* 0x0000001c0840723c */ /* 0x000fee0000001828 */
[----:B------:R-:W-:Y:S01]  /*6870*/  MOV R28, R35 ;  /* 0x00000023001c7202 */ /* 0x000fe20000000f00 */
[----:B------:R-:W-:-:S08]  /*6880*/  IMAD.MOV.U32 R29, RZ, RZ, R34 ;  /* 0x000000ffff1d7224 */ /* 0x000fd000078e0022 */
[----:B------:R-:W-:Y:S01]  /*6890*/  MOV R59, R24 ;  /* 0x00000018003b7202 */ /* 0x000fe20000000f00 */
[----:B------:R-:W-:Y:S01]  /*68a0*/  IMAD.MOV.U32 R58, RZ, RZ, R25 ;  /* 0x000000ffff3a7224 */ /* 0x000fe200078e0019 */
[----:B------:R-:W-:Y:S01]  /*68b0*/  MOV R56, R27 ;  /* 0x0000001b00387202 */ /* 0x000fe20000000f00 */
[----:B------:R-:W-:Y:S02]  /*68c0*/  IMAD.MOV.U32 R57, RZ, RZ, R26 ;  /* 0x000000ffff397224 */ /* 0x000fe400078e001a */
[C---:B------:R-:W-:Y:S08]  /*68d0*/  HMMA.16816.F32 R24, R8.reuse, R22, R44 ;  /* 0x000000160818723c */ /* 0x040ff0000000182c */
[----:B------:R-:W-:Y:S07]  /*68e0*/  HMMA.16816.F32 R44, R8, R30, R60 ;  /* 0x0000001e082c723c */ /* 0x000fee000000183c */
[----:B------:R-:W-:Y:S01]  /*68f0*/  IMAD.MOV.U32 R30, RZ, RZ, R21 ;  /* 0x000000ffff1e7224 */ /* 0x000fe200078e0015 */
[----:B------:R-:W-:-:S02]  /*6900*/  MOV R31, R20 ;  /* 0x00000014001f7202 */ /* 0x000fc40000000f00 */
[----:B------:R-:W1:Y:S06]  /*6910*/  LDSM.16.M88.4 R20, [R232+0x1800] ;  /* 0x00180000e814783b */ /* 0x000e6c0000000200 */
[----:B------:R-:W-:Y:S01]  /*6920*/  IMAD.MOV.U32 R13, RZ, RZ, R24 ;  /* 0x000000ffff0d7224 */ /* 0x000fe200078e0018 */
[----:B------:R-:W-:Y:S01]  /*6930*/  MOV R2, R26 ;  /* 0x0000001a00027202 */ /* 0x000fe20000000f00 */
[----:B------:R-:W-:Y:S02]  /*6940*/  IMAD.MOV.U32 R12, RZ, RZ, R25 ;  /* 0x000000ffff0c7224 */ /* 0x000fe400078e0019 */
[----:B------:R-:W-:-:S02]  /*6950*/  IMAD.MOV.U32 R0, RZ, RZ, R27 ;  /* 0x000000ffff007224 */ /* 0x000fc400078e001b */
[----:B------:R-:W2:Y:S01]  /*6960*/  LDSM.16.M88.4 R24, [R232+0x1000] ;  /* 0x00100000e818783b */ /* 0x000ea20000000200 */
[C---:B-1----:R-:W-:Y:S08]  /*6970*/  HMMA.16816.F32 R52, R4.reuse, R20, R52 ;  /* 0x000000140434723c */ /* 0x042ff00000001834 */
[----:B--2---:R-:W-:Y:S08]  /*6980*/  HMMA.16816.F32 R60, R4, R26, R140 ;  /* 0x0000001a043c723c */ /* 0x004ff0000000188c */
[----:B------:R-:W-:Y:S08]  /*6990*/  HMMA.16816.F32 R40, R8, R24, R212 ;  /* 0x000000180828723c */ /* 0x000ff000000018d4 */
[----:B------:R-:W-:-:S02]  /*69a0*/  IMAD.MOV.U32 R133, RZ, RZ, R52 ;  /* 0x000000ffff857224 */ /* 0x000fc400078e0034 */
[----:B------:R-:W-:Y:S01]  /*69b0*/  IMAD.MOV.U32 R132, RZ, RZ, R53 ;  /* 0x000000ffff847224 */ /* 0x000fe200078e0035 */
[----:B------:R-:W-:Y:S01]  /*69c0*/  MOV R214, R19 ;  /* 0x0000001300d67202 */ /* 0x000fe20000000f00 */
[----:B------:R-:W-:Y:S01]  /*69d0*/  IMAD.MOV.U32 R212, RZ, RZ, R33 ;  /* 0x000000ffffd47224 */ /* 0x000fe200078e0021 */
[----:B------:R-:W-:Y:S01]  /*69e0*/  MOV R19, R54 ;  /* 0x0000003600137202 */ /* 0x000fe20000000f00 */
[----:B------:R-:W-:Y:S01]  /*69f0*/  IMAD.MOV.U32 R213, RZ, RZ, R32 ;  /* 0x000000ffffd57224 */ /* 0x000fe200078e0020 */
[----:B------:R-:W-:Y:S01]  /*6a00*/  HMMA.16816.F32 R140, R8, R20, R248 ;  /* 0x00000014088c723c */ /* 0x000fe200000018f8 */
[----:B------:R-:W-:Y:S02]  /*6a10*/  IMAD.MOV.U32 R215, RZ, RZ, R14 ;  /* 0x000000ffffd77224 */ /* 0x000fe400078e000e */
[----:B------:R-:W-:-:S05]  /*6a20*/  IMAD.MOV.U32 R14, RZ, RZ, R55 ;  /* 0x000000ffff0e7224 */ /* 0x000fca00078e0037 */
        /* <DEDUP_REMOVED lines=10> */
[----:B------:R-:W-:Y:S01]  /*6ad0*/  LDSM.16.M88.4 R4, [R235+0x6000] ;  /* 0x00600000eb04783b */ /* 0x000fe20000000200 */
[----:B------:R-:W-:Y:S01]  /*6ae0*/  IMAD.MOV.U32 R224, RZ, RZ, R59 ;  /* 0x000000ffffe07224 */ /* 0x000fe200078e003b */
[----:B------:R-:W-:Y:S01]  /*6af0*/  MOV R225, R58 ;  /* 0x0000003a00e17202 */ /* 0x000fe20000000f00 */
[----:B------:R-:W-:Y:S01]  /*6b00*/  IMAD.MOV.U32 R226, RZ, RZ, R57 ;  /* 0x000000ffffe27224 */ /* 0x000fe200078e0039 */
[----:B------:R-:W-:Y:S01]  /*6b10*/  HMMA.16816.F32 R60, R8, R26, R220 ;  /* 0x0000001a083c723c */ /* 0x000fe200000018dc */
[----:B------:R-:W-:-:S07]  /*6b20*/  IMAD.MOV.U32 R227, RZ, RZ, R56 ;  /* 0x000000ffffe37224 */ /* 0x000fce00078e0038 */
[----:B------:R-:W-:Y:S01]  /*6b30*/  HMMA.16816.F32 R56, R8, R22, R208 ;  /* 0x000000160838723c */ /* 0x000fe200000018d0 */
[----:B------:R-:W1:Y:S04]  /*6b40*/  LDSM.16.M88.4 R20, [R234+0x2000] ;  /* 0x00200000ea14783b */ /* 0x000e680000000200 */
[----:B------:R-:W2:Y:S03]  /*6b50*/  LDSM.16.M88.4 R8, [R235+0x4000] ;  /* 0x00400000eb08783b */ /* 0x000ea60000000200 */
[----:B-1----:R-:W-:Y:S08]  /*6b60*/  HMMA.16816.F32 R208, R4, R22, R224 ;  /* 0x0000001604d0723c */ /* 0x002ff000000018e0 */
[-C--:B--2---:R-:W-:Y:S01]  /*6b70*/  HMMA.16816.F32 R220, R8, R20.reuse, R28 ;  /* 0x0000001408dc723c */ /* 0x084fe2000000181c */
[----:B------:R-:W1:Y:S07]  /*6b80*/  LDSM.16.M88.4 R28, [R234+0x2800] ;  /* 0x00280000ea1c783b */ /* 0x000e6e0000000200 */
[----:B------:R-:W-:Y:S08]  /*6b90*/  HMMA.16816.F32 R212, R4, R20, R212 ;  /* 0x0000001404d4723c */ /* 0x000ff000000018d4 */
[----:B------:R-:W-:Y:S01]  /*6ba0*/  IMAD.MOV.U32 R20, RZ, RZ, R210 ;  /* 0x000000ffff147224 */ /* 0x000fe200078e00d2 */
[----:B------:R-:W-:Y:S01]  /*6bb0*/  HMMA.16816.F32 R248, R8, R22, R216 ;  /* 0x0000001608f8723c */ /* 0x000fe200000018d8 */
[----:B------:R-:W-:Y:S01]  /*6bc0*/  IMAD.MOV.U32 R21, RZ, RZ, R209 ;  /* 0x000000ffff157224 */ /* 0x000fe200078e00d1 */
[----:B------:R-:W-:-:S02]  /*6bd0*/  MOV R24, R208 ;  /* 0x000000d000187202 */ /* 0x000fc40000000f00 */
[----:B------:R-:W-:-:S04]  /*6be0*/  MOV R252, R211 ;  /* 0x000000d300fc7202 */ /* 0x000fc80000000f00 */
[C---:B-1----:R-:W-:Y:S07]  /*6bf0*/  HMMA.16816.F32 R216, R4.reuse, R28, R36 ;  /* 0x0000001c04d8723c */ /* 0x042fee0000001824 */
[----:B------:R-:W-:Y:S01]  /*6c00*/  IMAD.MOV.U32 R38, RZ, RZ, R21 ;  /* 0x000000ffff267224 */ /* 0x000fe200078e0015 */
[----:B------:R-:W-:Y:S01]  /*6c10*/  MOV R39, R20 ;  /* 0x0000001400277202 */ /* 0x000fe20000000f00 */
[----:B------:R-:W-:Y:S01]  /*6c20*/  IMAD.MOV.U32 R37, RZ, RZ, R24 ;  /* 0x000000ffff257224 */ /* 0x000fe200078e0018 */
[----:B------:R-:W-:Y:S01]  /*6c30*/  HMMA.16816.F32 R20, R4, R30, R48 ;  /* 0x0000001e0414723c */ /* 0x000fe20000001830 */
[----:B------:R-:W1:Y:S07]  /*6c40*/  LDSM.16.M88.4 R24, [R234+0x3000] ;  /* 0x00300000ea18783b */ /* 0x000e6e0000000200 */
[C---:B------:R-:W-:Y:S08]  /*6c50*/  HMMA.16816.F32 R224, R8.reuse, R28, R64 ;  /* 0x0000001c08e0723c */ /* 0x040ff00000001840 */
[----:B------:R-:W-:Y:S07]  /*6c60*/  HMMA.16816.F32 R208, R8, R30, R44 ;  /* 0x0000001e08d0723c */ /* 0x000fee000000182c */
[----:B------:R-:W-:Y:S01]  /*6c70*/  IMAD.MOV.U32 R44, RZ, RZ, R133 ;  /* 0x000000ffff2c7224 */ /* 0x000fe200078e0085 */
[----:B------:R-:W-:Y:S01]  /*6c80*/  MOV R29, R22 ;  /* 0x00000016001d7202 */ /* 0x000fe20000000f00 */
[----:B------:R-:W-:Y:S01]  /*6c90*/  IMAD.MOV.U32 R138, RZ, RZ, R20 ;  /* 0x000000ffff8a7224 */ /* 0x000fe200078e0014 */
[----:B------:R-:W-:Y:S01]  /*6ca0*/  MOV R45, R132 ;  /* 0x00000084002d7202 */ /* 0x000fe20000000f00 */
[----:B------:R-:W-:-:S02]  /*6cb0*/  IMAD.MOV.U32 R135, RZ, RZ, R21 ;  /* 0x000000ffff877224 */ /* 0x000fc400078e0015 */
[----:B------:R-:W-:Y:S02]  /*6cc0*/  IMAD.MOV.U32 R28, RZ, RZ, R23 ;  /* 0x000000ffff1c7224 */ /* 0x000fe400078e0017 */
[----:B------:R-:W2:Y:S01]  /*6cd0*/  LDSM.16.M88.4 R20, [R234+0x3800] ;  /* 0x00380000ea14783b */ /* 0x000ea20000000200 */
[----:B------:R-:W-:Y:S02]  /*6ce0*/  IMAD.MOV.U32 R46, RZ, RZ, R19 ;  /* 0x000000ffff2e7224 */ /* 0x000fe400078e0013 */
[----:B------:R-:W-:Y:S01]  /*6cf0*/  IMAD.MOV.U32 R47, RZ, RZ, R14 ;  /* 0x000000ffff2f7224 */ /* 0x000fe200078e000e */
[-C--:B-1----:R-:W-:Y:S07]  /*6d00*/  HMMA.16816.F32 R64, R8, R24.reuse, R40 ;  /* 0x000000180840723c */ /* 0x082fee0000001828 */
[----:B------:R-:W-:Y:S01]  /*6d10*/  MOV R40, R13 ;  /* 0x0000000d00287202 */ /* 0x000fe20000000f00 */
[----:B------:R-:W-:Y:S01]  /*6d20*/  IMAD.MOV.U32 R41, RZ, RZ, R12 ;  /* 0x000000ffff297224 */ /* 0x000fe200078e000c */
[----:B------:R-:W-:Y:S01]  /*6d30*/  MOV R43, R0 ;  /* 0x00000000002b7202 */ /* 0x000fe20000000f00 */
[----:B------:R-:W-:Y:S01]  /*6d40*/  IMAD.MOV.U32 R42, RZ, RZ, R2 ;  /* 0x000000ffff2a7224 */ /* 0x000fe200078e0002 */
[C---:B------:R-:W-:Y:S08]  /*6d50*/  HMMA.16816.F32 R48, R4.reuse, R24, R32 ;  /* 0x000000180430723c */ /* 0x040ff00000001820 */
[C---:B------:R-:W-:Y:S08]  /*6d60*/  HMMA.16816.F32 R40, R4.reuse, R26, R40 ;  /* 0x0000001a0428723c */ /* 0x040ff00000001828 */
[C---:B--2---:R-:W-:Y:S08]  /*6d70*/  HMMA.16816.F32 R32, R4.reuse, R20, R44 ;  /* 0x000000140420723c */ /* 0x044ff0000000182c */
[----:B------:R-:W-:Y:S01]  /*6d80*/  HMMA.16816.F32 R44, R4, R22, R52 ;  /* 0x00000016042c723c */ /* 0x000fe20000001834 */
[----:B------:R-:W-:Y:S07]  /*6d90*/  LDSM.16.M88.4 R4, [R236+0x6000] ;  /* 0x00600000ec04783b */ /* 0x000fee0000000200 */
[----:B------:R-:W-:Y:S01]  /*6da0*/  IMAD.MOV.U32 R13, RZ, RZ, R40 ;  /* 0x000000ffff0d7224 */ /* 0x000fe200078e0028 */
[----:B------:R-:W-:Y:S01]  /*6db0*/  MOV R2, R42 ;  /* 0x0000002a00027202 */ /* 0x000fe20000000f00 */
[----:B------:R-:W-:-:S02]  /*6dc0*/  IMAD.MOV.U32 R12, RZ, RZ, R41 ;  /* 0x000000ffff0c7224 */ /* 0x000fc400078e0029 */
[----:B------:R-:W-:Y:S02]  /*6dd0*/  IMAD.MOV.U32 R0, RZ, RZ, R43 ;  /* 0x000000ffff007224 */ /* 0x000fe400078e002b */
[----:B------:R-:W-:Y:S02]  /*6de0*/  HMMA.16816.F32 R40, R8, R26, R60 ;  /* 0x0000001a0828723c */ /* 0x000fe4000000183c */
[----:B------:R-:W-:Y:S01]  /*6df0*/  IMAD.MOV.U32 R133, RZ, RZ, R32 ;  /* 0x000000ffff857224 */ /* 0x000fe200078e0020 */
[----:B------:R-:W-:Y:S01]  /*6e00*/  MOV R132, R33 ;  /* 0x0000002100847202 */ /* 0x000fe20000000f00 */
[----:B------:R-:W-:-:S03]  /*6e10*/  IMAD.MOV.U32 R19, RZ, RZ, R34 ;  /* 0x000000ffff137224 */ /* 0x000fc600078e0022 */
[----:B------:R-:W-:Y:S01]  /*6e20*/  MOV R60, R37 ;  /* 0x00000025003c7202 */ /* 0x000fe20000000f00 */
[----:B------:R-:W-:Y:S01]  /*6e30*/  IMAD.MOV.U32 R14, RZ, RZ, R35 ;  /* 0x000000ffff0e7224 */ /* 0x000fe200078e0023 */
[----:B------:R-:W-:Y:S01]  /*6e40*/  MOV R63, R252 ;  /* 0x000000fc003f7202 */ /* 0x000fe20000000f00 */
[----:B------:R-:W-:Y:S01]  /*6e50*/  IMAD.MOV.U32 R61, RZ, RZ, R38 ;  /* 0x000000ffff3d7224 */ /* 0x000fe200078e0026 */
[----:B------:R-:W-:Y:S01]  /*6e60*/  HMMA.16816.F32 R32, R8, R22, R56 ;  /* 0x000000160820723c */ /* 0x000fe20000001838 */
[----:B------:R-:W-:-:S07]  /*6e70*/  IMAD.MOV.U32 R62, RZ, RZ, R39 ;  /* 0x000000ffff3e7224 */ /* 0x000fce00078e0027 */
[----:B------:R-:W-:Y:S01]  /*6e80*/  HMMA.16816.F32 R36, R8, R20, R140 ;  /* 0x000000140824723c */ /* 0x000fe2000000188c */
[----:B------:R-:W1:Y:S04]  /*6e90*/  LDSM.16.M88.4 R20, [R243] ;  /* 0x00000000f314783b */ /* 0x000e680000000200 */
[----:B------:R-:W2:Y:S03]  /*6ea0*/  LDSM.16.M88.4 R8, [R236+0x4000] ;  /* 0x00400000ec08783b */ /* 0x000ea60000000200 */
[C---:B-1----:R-:W-:Y:S07]  /*6eb0*/  HMMA.16816.F32 R52, R4.reuse, R20, R212 ;  /* 0x000000140434723c */ /* 0x042fee00000018d4 */
[----:B------:R-:W-:Y:S01]  /*6ec0*/  MOV R214, R29 ;  /* 0x0000001d00d67202 */ /* 0x000fe20000000f00 */
[----:B------:R-:W-:Y:S01]  /*6ed0*/  IMAD.MOV.U32 R215, RZ, RZ, R28 ;  /* 0x000000ffffd77224 */ /* 0x000fe200078e001c */
[----:B------:R-:W-:Y:S01]  /*6ee0*/  HMMA.16816.F32 R60, R4, R22, R60 ;  /* 0x00000016043c723c */ /* 0x000fe2000000183c */
[----:B------:R-:W1:Y:S01]  /*6ef0*/  LDSM.16.M88.4 R28, [R242] ;  /* 0x00000000f21c783b */ /* 0x000e620000000200 */
[----:B------:R-:W-:-:S02]  /*6f00*/  IMAD.MOV.U32 R212, RZ, RZ, R138 ;  /* 0x000000ffffd47224 */ /* 0x000fc400078e008a */
[----:B------:R-:W-:-:S04]  /*6f10*/  IMAD.MOV.U32 R213, RZ, RZ, R135 ;  /* 0x000000ffffd57224 */ /* 0x000fc800078e0087 */
[C---:B--2---:R-:W-:Y:S11]  /*6f20*/  HMMA.16816.F32 R56, R8.reuse, R20, R220 ;  /* 0x000000140838723c */ /* 0x044ff600000018dc */
[----:B------:R-:W-:Y:S05]  /*6f30*/  @!UPT UIADD3 URZ, URZ, URZ, URZ ;  /* 0x0000003f3f3ff290 */ /* 0x000fea000fffe03f */
[----:B------:R-:W-:Y:S01]  /*6f40*/  IMAD.MOV.U32 R25, RZ, RZ, R60 ;  /* 0x000000ffff197224 */ /* 0x000fe200078e003c */
[----:B------:R-:W-:Y:S01]  /*6f50*/  MOV R24, R61 ;  /* 0x0000003d00187202 */ /* 0x000fe20000000f00 */
[----:B------:R-:W-:Y:S02]  /*6f60*/  IMAD.MOV.U32 R21, RZ, RZ, R62 ;  /* 0x000000ffff157224 */ /* 0x000fe400078e003e */
[----:B------:R-:W-:Y:S02]  /*6f70*/  IMAD.MOV.U32 R20, RZ, RZ, R63 ;  /* 0x000000ffff147224 */ /* 0x000fe400078e003f */
[----:B------:R-:W-:Y:S08]  /*6f80*/  HMMA.16816.F32 R60, R8, R22, R248 ;  /* 0x00000016083c723c */ /* 0x000ff000000018f8 */
[C---:B-1----:R-:W-:Y:S07]  /*6f90*/  HMMA.16816.F32 R140, R4.reuse, R28, R216 ;  /* 0x0000001c048c723c */ /* 0x042fee00000018d8 */
[----:B------:R-:W-:Y:S01]  /*6fa0*/  MOV R216, R25 ;  /* 0x0000001900d87202 */ /* 0x000fe20000000f00 */
[----:B------:R-:W-:Y:S01]  /*6fb0*/  IMAD.MOV.U32 R217, RZ, RZ, R24 ;  /* 0x000000ffffd97224 */ /* 0x000fe200078e0018 */
[----:B------:R-:W-:Y:S01]  /*6fc0*/  MOV R219, R20 ;  /* 0x0000001400db7202 */ /* 0x000fe20000000f00 */
[----:B------:R-:W1:Y:S01]  /*6fd0*/  LDSM.16.M88.4 R24, [R241] ;  /* 0x00000000f118783b */ /* 0x000e620000000200 */
[----:B------:R-:W-:Y:S01]  /*6fe0*/  IMAD.MOV.U32 R218, RZ, RZ, R21 ;  /* 0x000000ffffda7224 */ /* 0x000fe200078e0015 */
[----:B------:R-:W-:Y:S02]  /*6ff0*/  HMMA.16816.F32 R248, R4, R30, R212 ;  /* 0x0000001e04f8723c */ /* 0x000fe400000018d4 */
[----:B------:R-:W2:Y:S06]  /*7000*/  LDSM.16.M88.4 R20, [R240] ;  /* 0x00000000f014783b */ /* 0x000eac0000000200 */
[C---:B------:R-:W-:Y:S07]  /*7010*/  HMMA.16816.F32 R224, R8.reuse, R28, R224 ;  /* 0x0000001c08e0723c */ /* 0x040fee00000018e0 */
[----:B------:R-:W-:Y:S01]  /*7020*/  IMAD.MOV.U32 R28, RZ, RZ, R133 ;  /* 0x000000ffff1c7224 */ /* 0x000fe200078e0085 */
[----:B------:R-:W-:Y:S01]  /*7030*/  HMMA.16816.F32 R220, R8, R30, R208 ;  /* 0x0000001e08dc723c */ /* 0x000fe200000018d0 */
[----:B------:R-:W-:-:S06]  /*7040*/  IMAD.MOV.U32 R29, RZ, RZ, R132 ;  /* 0x000000ffff1d7224 */ /* 0x000fcc00078e0084 */
[----:B------:R-:W-:Y:S01]  /*7050*/  MOV R30, R19 ;  /* 0x00000013001e7202 */ /* 0x000fe20000000f00 */
[----:B------:R-:W-:Y:S01]  /*7060*/  IMAD.MOV.U32 R31, RZ, RZ, R14 ;  /* 0x000000ffff1f7224 */ /* 0x000fe200078e000e */
[-C--:B-1----:R-:W-:Y:S07]  /*7070*/  HMMA.16816.F32 R212, R8, R24.reuse, R64 ;  /* 0x0000001808d4723c */ /* 0x082fee0000001840 */
[----:B------:R-:W-:Y:S01]  /*7080*/  IMAD.MOV.U32 R64, RZ, RZ, R13 ;  /* 0x000000ffff407224 */ /* 0x000fe200078e000d */
[----:B------:R-:W-:Y:S01]  /*7090*/  MOV R65, R12 ;  /* 0x0000000c00417202 */ /* 0x000fe20000000f00 */
[----:B------:R-:W-:Y:S01]  /*70a0*/  IMAD.MOV.U32 R66, RZ, RZ, R2 ;  /* 0x000000ffff427224 */ /* 0x000fe200078e0002 */
[----:B------:R-:W-:Y:S01]  /*70b0*/  HMMA.16816.F32 R208, R4, R24, R48 ;  /* 0x0000001804d0723c */ /* 0x000fe20000001830 */
[----:B------:R-:W-:-:S07]  /*70c0*/  IMAD.MOV.U32 R67, RZ, RZ, R0 ;  /* 0x000000ffff437224 */ /* 0x000fce00078e0000 */
[C---:B------:R-:W-:Y:S08]  /*70d0*/  HMMA.16816.F32 R64, R4.reuse, R26, R64 ;  /* 0x0000001a0440723c */ /* 0x040ff00000001840 */
[C---:B--2---:R-:W-:Y:S08]  /*70e0*/  HMMA.16816.F32 R28, R4.reuse, R20, R28 ;  /* 0x00000014041c723c */ /* 0x044ff0000000181c */
[----:B------:R-:W-:Y:S08]  /*70f0*/  HMMA.16816.F32 R4, R4, R22, R44 ;  /* 0x000000160404723c */ /* 0x000ff0000000182c */
[----:B------:R-:W-:Y:S01]  /*7100*/  HMMA.16816.F32 R36, R8, R20, R36 ;  /* 0x000000140824723c */ /* 0x000fe20000001824 */
[----:B------:R-:W-:Y:S01]  /*7110*/  MOV R25, R64 ;  /* 0x0000004000197202 */ /* 0x000fe20000000f00 */
[----:B------:R-:W-:Y:S01]  /*7120*/  IMAD.MOV.U32 R24, RZ, RZ, R65 ;  /* 0x000000ffff187224 */ /* 0x000fe200078e0041 */
[----:B------:R-:W-:Y:S01]  /*7130*/  MOV R14, R67 ;  /* 0x00000043000e7202 */ /* 0x000fe20000000f00 */
[----:B------:R-:W-:-:S04]  /*7140*/  IMAD.MOV.U32 R19, RZ, RZ, R66 ;  /* 0x000000ffff137224 */ /* 0x000fc800078e0042 */
[----:B------:R-:W-:Y:S01]  /*7150*/  IMAD.MOV.U32 R13, RZ, RZ, R28 ;  /* 0x000000ffff0d7224 */ /* 0x000fe200078e001c */
[----:B------:R-:W-:Y:S01]  /*7160*/  MOV R2, R30 ;  /* 0x0000001e00027202 */ /* 0x000fe20000000f00 */
[----:B------:R-:W-:Y:S01]  /*7170*/  IMAD.MOV.U32 R12, RZ, RZ, R29 ;  /* 0x000000ffff0c7224 */ /* 0x000fe200078e001d */
[C---:B------:R-:W-:Y:S01]  /*7180*/  HMMA.16816.F32 R32, R8.reuse, R22, R32 ;  /* 0x000000160820723c */ /* 0x040fe20000001820 */
[----:B------:R-:W-:Y:S01]  /*7190*/  IMAD.MOV.U32 R0, RZ, RZ, R31 ;  /* 0x000000ffff007224 */ /* 0x000fe200078e001f */
[----:B------:R-:W-:Y:S03]  /*71a0*/  LDSM.16.M88.4 R20, [R233+0x2000] ;  /* 0x00200000e914783b */ /* 0x000fe60000000200 */
[----:B------:R-:W-:Y:S01]  /*71b0*/  IMAD.MOV.U32 R31, RZ, RZ, R4 ;  /* 0x000000ffff1f7224 */ /* 0x000fe200078e0004 */
[----:B------:R-:W-:Y:S01]  /*71c0*/  MOV R30, R5 ;  /* 0x00000005001e7202 */ /* 0x000fe20000000f00 */
[----:B------:R-:W-:Y:S01]  /*71d0*/  IMAD.MOV.U32 R29, RZ, RZ, R6 ;  /* 0x000000ffff1d7224 */ /* 0x000fe200078e0006 */
[----:B------:R-:W-:Y:S01]  /*71e0*/  HMMA.16816.F32 R48, R8, R26, R40 ;  /* 0x0000001a0830723c */ /* 0x000fe20000001828 */
[----:B------:R-:W-:Y:S01]  /*71f0*/  IMAD.MOV.U32 R28, RZ, RZ, R7 ;  /* 0x000000ffff1c7224 */ /* 0x000fe200078e0007 */
[----:B------:R-:W1:Y:S04]  /*7200*/  LDSM.16.M88.4 R8, [R238+0x4000] ;  /* 0x00400000ee08783b */ /* 0x000e680000000200 */
[----:B------:R-:W2:Y:S02]  /*7210*/  LDSM.16.M88.4 R4, [R238+0x6000] ;  /* 0x00600000ee04783b */ /* 0x000ea40000000200 */
[-C--:B-1----:R-:W-:Y:S08]  /*7220*/  HMMA.16816.F32 R44, R8, R20.reuse, R56 ;  /* 0x00000014082c723c */ /* 0x082ff00000001838 */
[C---:B--2---:R-:W-:Y:S07]  /*7230*/  HMMA.16816.F32 R40, R4.reuse, R20, R52 ;  /* 0x000000140428723c */ /* 0x044fee0000001834 */
[----:B------:R-:W-:Y:S01]  /*7240*/  MOV R52, R31 ;  /* 0x0000001f00347202 */ /* 0x000fe20000000f00 */
[----:B------:R-:W-:Y:S01]  /*7250*/  IMAD.MOV.U32 R53, RZ, RZ, R30 ;  /* 0x000000ffff357224 */ /* 0x000fe200078e001e */
[----:B------:R-:W-:Y:S01]  /*7260*/  MOV R55, R28 ;  /* 0x0000001c00377202 */ /* 0x000fe20000000f00 */
[----:B------:R-:W-:Y:S01]  /*7270*/  IMAD.MOV.U32 R54, RZ, RZ, R29 ;  /* 0x000000ffff367224 */ /* 0x000fe200078e001d */
[-C--:B------:R-:W-:Y:S01]  /*7280*/  HMMA.16816.F32 R56, R4, R22.reuse, R216 ;  /* 0x000000160438723c */ /* 0x080fe200000018d8 */
[----:B------:R-:W1:Y:S07]  /*7290*/  LDSM.16.M88.4 R28, [R233+0x2800] ;  /* 0x00280000e91c783b */ /* 0x000e6e0000000200 */
[C---:B------:R-:W-:Y:S01]  /*72a0*/  HMMA.16816.F32 R60, R8.reuse, R22, R60 ;  /* 0x00000016083c723c */ /* 0x040fe2000000183c */
        /* <DEDUP_REMOVED lines=10> */
[----:B------:R-:W-:-:S07]  /*7350*/  MOV R29, R12 ;  /* 0x0000000c001d7202 */ /* 0x000fce0000000f00 */
[----:B------:R-:W-:Y:S07]  /*7360*/  HMMA.16816.F32 R220, R8, R30, R220 ;  /* 0x0000001e08dc723c */ /* 0x000fee00000018dc */
[----:B------:R-:W-:Y:S02]  /*7370*/  IMAD.MOV.U32 R30, RZ, RZ, R2 ;  /* 0x000000ffff1e7224 */ /* 0x000fe400078e0002 */
[----:B------:R-:W-:-:S07]  /*7380*/  IMAD.MOV.U32 R31, RZ, RZ, R0 ;  /* 0x000000ffff1f7224 */ /* 0x000fce00078e0000 */
[----:B--2---:R-:W-:Y:S08]  /*7390*/  HMMA.16816.F32 R28, R4, R20, R28 ;  /* 0x00000014041c723c */ /* 0x004ff0000000181c */
[-C--:B-1----:R-:W-:Y:S08]  /*73a0*/  HMMA.16816.F32 R216, R8, R24.reuse, R212 ;  /* 0x0000001808d8723c */ /* 0x082ff000000018d4 */
[C---:B------:R-:W-:Y:S08]  /*73b0*/  HMMA.16816.F32 R212, R4.reuse, R24, R208 ;  /* 0x0000001804d4723c */ /* 0x040ff000000018d0 */
[----:B------:R-:W-:Y:S01]  /*73c0*/  MOV R132, R31 ;  /* 0x0000001f00847202 */ /* 0x000fe20000000f00 */
[----:B------:R-:W-:Y:S01]  /*73d0*/  IMAD.MOV.U32 R14, RZ, RZ, R29 ;  /* 0x000000ffff0e7224 */ /* 0x000fe200078e001d */
[----:B------:R-:W-:Y:S01]  /*73e0*/  MOV R13, R30 ;  /* 0x0000001e000d7202 */ /* 0x000fe20000000f00 */
[----:B------:R-:W-:Y:S01]  /*73f0*/  HMMA.16816.F32 R224, R4, R26, R224 ;  /* 0x0000001a04e0723c */ /* 0x000fe200000018e0 */
[----:B------:R-:W-:-:S07]  /*7400*/  IMAD.MOV.U32 R19, RZ, RZ, R28 ;  /* 0x000000ffff137224 */ /* 0x000fce00078e001c */
[----:B------:R-:W-:Y:S08]  /*7410*/  HMMA.16816.F32 R4, R4, R22, R52 ;  /* 0x000000160404723c */ /* 0x000ff00000001834 */
[C---:B------:R-:W-:Y:S01]  /*7420*/  HMMA.16816.F32 R208, R8.reuse, R26, R48 ;  /* 0x0000001a08d0723c */ /* 0x040fe20000001830 */
[----:B------:R-:W-:Y:S11]  /*7430*/  LDSM.16.M88.4 R24, [R232+0x2800] ;  /* 0x00280000e818783b */ /* 0x000ff60000000200 */
[----:B------:R-:W-:Y:S04]  /*7440*/  @!UPT UIADD3 URZ, URZ, URZ, URZ ;  /* 0x0000003f3f3ff290 */ /* 0x000fe8000fffe03f */
[----:B------:R-:W-:Y:S01]  /*7450*/  IMAD.MOV.U32 R0, RZ, RZ, R7 ;  /* 0x000000ffff007224 */ /* 0x000fe200078e0007 */
[----:B------:R-:W-:Y:S01]  /*7460*/  MOV R30, R4 ;  /* 0x00000004001e7202 */ /* 0x000fe20000000f00 */
[----:B------:R-:W-:Y:S02]  /*7470*/  IMAD.MOV.U32 R31, RZ, RZ, R6 ;  /* 0x000000ffff1f7224 */ /* 0x000fe400078e0006 */
[----:B------:R-:W-:Y:S02]  /*7480*/  IMAD.MOV.U32 R29, RZ, RZ, R5 ;  /* 0x000000ffff1d7224 */ /* 0x000fe400078e0005 */
[C---:B------:R-:W-:Y:S01]  /*7490*/  HMMA.16816.F32 R4, R8.reuse, R20, R36 ;  /* 0x000000140804723c */ /* 0x040fe20000001824 */
[----:B------:R-:W-:Y:S11]  /*74a0*/  IMAD.MOV.U32 R51, RZ, RZ, R0 ;  /* 0x000000ffff337224 */ /* 0x000ff600078e0000 */
[----:B------:R-:W-:Y:S11]  /*74b0*/  @!UPT UIADD3 URZ, URZ, URZ, URZ ;  /* 0x0000003f3f3ff290 */ /* 0x000ff6000fffe03f */
[----:B------:R-:W-:Y:S01]  /*74c0*/  @!UPT UIADD3 URZ, URZ, URZ, URZ ;  /* 0x0000003f3f3ff290 */ /* 0x000fe2000fffe03f */
[----:B------:R-:W-:Y:S01]  /*74d0*/  MOV R12, R4 ;  /* 0x00000004000c7202 */ /* 0x000fe20000000f00 */
[----:B------:R-:W-:Y:S01]  /*74e0*/  IMAD.MOV.U32 R2, RZ, RZ, R6 ;  /* 0x000000ffff027224 */ /* 0x000fe200078e0006 */
[----:B------:R-:W-:Y:S01]  /*74f0*/  MOV R252, R5 ;  /* 0x0000000500fc7202 */ /* 0x000fe20000000f00 */
[----:B------:R-:W-:Y:S02]  /*7500*/  IMAD.MOV.U32 R0, RZ, RZ, R7 ;  /* 0x000000ffff007224 */ /* 0x000fe400078e0007 */
[----:B------:R-:W-:Y:S01]  /*7510*/  HMMA.16816.F32 R4, R8, R22, R32 ;  /* 0x000000160804723c */ /* 0x000fe20000001820 */
[----:B------:R-:W-:Y:S04]  /*7520*/  LDSM.16.M88.4 R20, [R232+0x2000] ;  /* 0x00200000e814783b */ /* 0x000fe80000000200 */
[----:B------:R-:W1:Y:S11]  /*7530*/  LDSM.16.M88.4 R8, [R237+0x4000] ;  /* 0x00400000ed08783b */ /* 0x000e760000000200 */
[----:B------:R-:W-:Y:S08]  /*7540*/  @!UPT UIADD3 URZ, URZ, URZ, URZ ;  /* 0x0000003f3f3ff290 */ /* 0x000ff0000fffe03f */
[----:B------:R-:W-:Y:S01]  /*7550*/  IMAD.MOV.U32 R28, RZ, RZ, R4 ;  /* 0x000000ffff1c7224 */ /* 0x000fe200078e0004 */
[----:B------:R-:W-:Y:S01]  /*7560*/  MOV R135, R6 ;  /* 0x0000000600877202 */ /* 0x000fe20000000f00 */
[----:B------:R-:W-:Y:S02]  /*7570*/  IMAD.MOV.U32 R138, RZ, RZ, R5 ;  /* 0x000000ffff8a7224 */ /* 0x000fe400078e0005 */
[----:B------:R-:W-:Y:S02]  /*7580*/  IMAD.MOV.U32 R133, RZ, RZ, R7 ;  /* 0x000000ffff857224 */ /* 0x000fe400078e0007 */
[----:B------:R-:W2:Y:S01]  /*7590*/  LDSM.16.M88.4 R4, [R237+0x6000] ;  /* 0x00600000ed04783b */ /* 0x000ea20000000200 */
[C---:B-1----:R-:W-:Y:S08]  /*75a0*/  HMMA.16816.F32 R44, R8.reuse, R20, R44 ;  /* 0x00000014082c723c */ /* 0x042ff0000000182c */
[C---:B------:R-:W-:Y:S07]  /*75b0*/  HMMA.16816.F32 R36, R8.reuse, R22, R60 ;  /* 0x000000160824723c */ /* 0x040fee000000183c */
[----:B------:R-:W-:Y:S01]  /*75c0*/  IMAD.MOV.U32 R63, RZ, RZ, R51 ;  /* 0x000000ffff3f7224 */ /* 0x000fe200078e0033 */
[----:B------:R-:W-:Y:S07]  /*75d0*/  HMMA.16816.F32 R32, R8, R24, R64 ;  /* 0x000000180820723c */ /* 0x000fee0000001840 */
[----:B------:R-:W-:Y:S01]  /*75e0*/  MOV R64, R31 ;  /* 0x0000001f00407202 */ /* 0x000fe20000000f00 */
[----:B------:R-:W-:Y:S01]  /*75f0*/  IMAD.MOV.U32 R65, RZ, RZ, R30 ;  /* 0x000000ffff417224 */ /* 0x000fe200078e001e */
[----:B--2---:R-:W-:Y:S01]  /*7600*/  HMMA.16816.F32 R52, R4, R20, R40 ;  /* 0x000000140434723c */ /* 0x004fe20000001828 */
[----:B------:R-:W-:Y:S01]  /*7610*/  IMAD.MOV.U32 R66, RZ, RZ, R29 ;  /* 0x000000ffff427224 */ /* 0x000fe200078e001d */
[----:B------:R-:W-:-:S06]  /*7620*/  MOV R67, R28 ;  /* 0x0000001c00437202 */ /* 0x000fcc0000000f00 */
[C---:B------:R-:W-:Y:S01]  /*7630*/  HMMA.16816.F32 R40, R4.reuse, R22, R56 ;  /* 0x000000160428723c */ /* 0x040fe20000001838 */
[----:B------:R-:W1:Y:S07]  /*7640*/  LDSM.16.M88.4 R20, [R232+0x3000] ;  /* 0x00300000e814783b */ /* 0x000e6e0000000200 */
[C---:B------:R-:W-:Y:S07]  /*7650*/  HMMA.16816.F32 R48, R4.reuse, R26, R248 ;  /* 0x0000001a0430723c */ /* 0x040fee00000018f8 */
[----:B------:R-:W-:Y:S01]  /*7660*/  MOV R250, R0 ;  /* 0x0000000000fa7202 */ /* 0x000fe20000000f00 */
[----:B------:R-:W-:Y:S01]  /*7670*/  FMUL.FTZ R0, R44, c[0x0][0x2ec] ;  /* 0x0000bb002c007a20 */ /* 0x000fe20000410000 */
[----:B------:R-:W-:Y:S01]  /*7680*/  HMMA.16816.F32 R28, R4, R24, R140 ;  /* 0x00000018041c723c */ /* 0x000fe2000000188c */
[----:B------:R-:W-:-:S02]  /*7690*/  IMAD.MOV.U32 R248, RZ, RZ, R67 ;  /* 0x000000fffff87224 */ /* 0x000fc400078e0043 */
[----:B------:R-:W-:Y:S02]  /*76a0*/  IMAD.MOV.U32 R251, RZ, RZ, R12 ;  /* 0x000000fffffb7224 */ /* 0x000fe400078e000c */
[----:B------:R-:W2:Y:S01]  /*76b0*/  S2R R12, SR_TID.X ;  /* 0x00000000000c7919 */ /* 0x000ea20000002100 */
[----:B------:R-:W-:Y:S02]  /*76c0*/  IMAD.MOV.U32 R249, RZ, RZ, R2 ;  /* 0x000000fffff97224 */ /* 0x000fe400078e0002 */
[----:B------:R-:W-:Y:S07]  /*76d0*/  HMMA.16816.F32 R24, R8, R26, R220 ;  /* 0x0000001a0818723c */ /* 0x000fee00000018dc */
[----:B------:R-:W-:Y:S01]  /*76e0*/  IMAD.MOV.U32 R222, RZ, RZ, R135 ;  /* 0x000000ffffde7224 */ /* 0x000fe200078e0087 */
[----:B------:R-:W-:Y:S01]  /*76f0*/  MOV R221, R138 ;  /* 0x0000008a00dd7202 */ /* 0x000fe20000000f00 */
[----:B------:R3:W-:Y:S01]  /*7700*/  MUFU.TANH R135, R0 ;  /* 0x0000000000877308 */ /* 0x0007e20000002400 */
[----:B------:R-:W-:-:S02]  /*7710*/  IMAD.MOV.U32 R223, RZ, RZ, R133 ;  /* 0x000000ffffdf7224 */ /* 0x000fc400078e0085 */
[----:B------:R-:W-:Y:S01]  /*7720*/  IMAD.MOV.U32 R220, RZ, RZ, R19 ;  /* 0x000000ffffdc7224 */ /* 0x000fe200078e0013 */
[----:B-1----:R-:W-:Y:S01]  /*7730*/  HMMA.16816.F32 R56, R8, R20, R216 ;  /* 0x000000140838723c */ /* 0x002fe200000018d8 */
[----:B--2---:R-:W-:-:S06]  /*7740*/  IMAD.SHL.U32 R12, R12, 0x2, RZ ;  /* 0x000000020c0c7824 */ /* 0x004fcc00078e00ff */
[----:B------:R-:W-:Y:S01]  /*7750*/  IMAD.MOV.U32 R216, RZ, RZ, R63 ;  /* 0x000000ffffd87224 */ /* 0x000fe200078e003f */
[----:B------:R-:W-:Y:S01]  /*7760*/  MOV R218, R13 ;  /* 0x0000000d00da7202 */ /* 0x000fe20000000f00 */
[----:B------:R-:W-:Y:S01]  /*7770*/  HMMA.16816.F32 R60, R4, R20, R212 ;  /* 0x00000014043c723c */ /* 0x000fe200000018d4 */
[----:B---3--:R-:W-:Y:S01]  /*7780*/  FMUL.FTZ R0, R45, c[0x0][0x2ec] ;  /* 0x0000bb002d007a20 */ /* 0x008fe20000410000 */
[----:B------:R-:W-:Y:S01]  /*7790*/  MOV R219, R132 ;  /* 0x0000008400db7202 */ /* 0x000fe20000000f00 */
[----:B------:R-:W-:Y:S01]  /*77a0*/  IMAD.MOV.U32 R217, RZ, RZ, R14 ;  /* 0x000000ffffd97224 */ /* 0x000fe200078e000e */
[----:B------:R-:W-:Y:S01]  /*77b0*/  LOP3.LUT R12, R12, 0x6, RZ, 0xc0, !PT ;  /* 0x000000060c0c7812 */ /* 0x000fe200078ec0ff */
[----:B------:R-:W-:Y:S02]  /*77c0*/  FMUL.FTZ R2, R26, c[0x0][0x2ec] ;  /* 0x0000bb001a027a20 */ /* 0x000fe40000410000 */
[----:B------:R-:W-:Y:S01]  /*77d0*/  IMAD.MOV.U32 R215, RZ, RZ, R64 ;  /* 0x000000ffffd77224 */ /* 0x000fe200078e0040 */
[----:B------:R-:W-:Y:S01]  /*77e0*/  MOV R213, R65 ;  /* 0x0000004100d57202 */ /* 0x000fe20000000f00 */
[----:B------:R-:W-:-:S02]  /*77f0*/  IMAD.MOV.U32 R214, RZ, RZ, R66 ;  /* 0x000000ffffd67224 */ /* 0x000fc400078e0042 */
[-C--:B------:R-:W-:Y:S07]  /*7800*/  HMMA.16816.F32 R64, R4, R22.reuse, R224 ;  /* 0x000000160440723c */ /* 0x080fee00000018e0 */
[----:B------:R-:W-:Y:S01]  /*7810*/  IMAD.MOV.U32 R227, RZ, RZ, R139 ;  /* 0x000000ffffe37224 */ /* 0x000fe200078e008b */
[----:B------:R-:W-:Y:S01]  /*7820*/  HMMA.16816.F32 R20, R8, R22, R208 ;  /* 0x000000160814723c */ /* 0x000fe200000018d0 */
[----:B------:R1:W-:Y:S02]  /*7830*/  MUFU.TANH R210, R0 ;  /* 0x0000000000d27308 */ /* 0x0003e40000002400 */
[----:B-1----:R-:W-:-:S06]  /*7840*/  FMUL.FTZ R0, R46, c[0x0][0x2ec] ;  /* 0x0000bb002e007a20 */ /* 0x002fcc0000410000 */
[----:B------:R1:W-:Y:S02]  /*7850*/  MUFU.TANH R44, R0 ;  /* 0x00000000002c7308 */ /* 0x0003e40000002400 */
[----:B-1----:R-:W-:-:S06]  /*7860*/  FMUL.FTZ R0, R47, c[0x0][0x2ec] ;  /* 0x0000bb002f007a20 */ /* 0x002fcc0000410000 */
[----:B------:R1:W-:Y:S02]  /*7870*/  MUFU.TANH R209, R0 ;  /* 0x0000000000d17308 */ /* 0x0003e40000002400 */
[----:B-1----:R-:W-:-:S06]  /*7880*/  FMUL.FTZ R0, R52, c[0x0][0x2ec] ;  /* 0x0000bb0034007a20 */ /* 0x002fcc0000410000 */
[----:B------:R1:W2:Y:S02]  /*7890*/  MUFU.TANH R14, R0 ;  /* 0x00000000000e7308 */ /* 0x0002a40000002400 */
[----:B-1----:R-:W-:-:S06]  /*78a0*/  FMUL.FTZ R0, R53, c[0x0][0x2ec] ;  /* 0x0000bb0035007a20 */ /* 0x002fcc0000410000 */
[----:B------:R1:W-:Y:S02]  /*78b0*/  MUFU.TANH R141, R0 ;  /* 0x00000000008d7308 */ /* 0x0003e40000002400 */
[----:B-1----:R-:W-:-:S06]  /*78c0*/  FMUL.FTZ R0, R54, c[0x0][0x2ec] ;  /* 0x0000bb0036007a20 */ /* 0x002fcc0000410000 */
[----:B------:R1:W3:Y:S02]  /*78d0*/  MUFU.TANH R13, R0 ;  /* 0x00000000000d7308 */ /* 0x0002e40000002400 */
[----:B-1----:R-:W-:-:S06]  /*78e0*/  FMUL.FTZ R0, R55, c[0x0][0x2ec] ;  /* 0x0000bb0037007a20 */ /* 0x002fcc0000410000 */
[----:B------:R1:W4:Y:S02]  /*78f0*/  MUFU.TANH R46, R0 ;  /* 0x00000000002e7308 */ /* 0x0003240000002400 */
[----:B-1----:R-:W-:-:S06]  /*7900*/  FMUL.FTZ R0, R36, c[0x0][0x2ec] ;  /* 0x0000bb0024007a20 */ /* 0x002fcc0000410000 */
[----:B------:R1:W1:Y:S02]  /*7910*/  MUFU.TANH R45, R0 ;  /* 0x00000000002d7308 */ /* 0x0002640000002400 */
[----:B-1----:R-:W-:-:S06]  /*7920*/  FMUL.FTZ R0, R37, c[0x0][0x2ec] ;  /* 0x0000bb0025007a20 */ /* 0x002fcc0000410000 */
[----:B------:R1:W-:Y:S02]  /*7930*/  MUFU.TANH R212, R0 ;  /* 0x0000000000d47308 */ /* 0x0003e40000002400 */
        /* <DEDUP_REMOVED lines=9> */
[----:B------:R1:W1:Y:S02]  /*79d0*/  MUFU.TANH R36, R0 ;  /* 0x0000000000247308 */ /* 0x0002640000002400 */
        /* <DEDUP_REMOVED lines=13> */
[----:B------:R1:W-:Y:S02]  /*7ab0*/  MUFU.TANH R138, R0 ;  /* 0x00000000008a7308 */ /* 0x0003e40000002400 */
[----:B-1----:R-:W-:-:S06]  /*7ac0*/  FMUL.FTZ R0, R30, c[0x0][0x2ec] ;  /* 0x0000bb001e007a20 */ /* 0x002fcc0000410000 */
[----:B------:R1:W1:Y:S02]  /*7ad0*/  MUFU.TANH R52, R0 ;  /* 0x0000000000347308 */ /* 0x0002640000002400 */
[----:B-1----:R-:W-:-:S06]  /*7ae0*/  FMUL.FTZ R0, R31, c[0x0][0x2ec] ;  /* 0x0000bb001f007a20 */ /* 0x002fcc0000410000 */
[----:B------:R1:W1:Y:S02]  /*7af0*/  MUFU.TANH R55, R0 ;  /* 0x0000000000377308 */ /* 0x0002640000002400 */
[----:B-1----:R-:W-:-:S06]  /*7b00*/  FMUL.FTZ R0, R24, c[0x0][0x2ec] ;  /* 0x0000bb0018007a20 */ /* 0x002fcc0000410000 */
[----:B------:R1:W1:Y:S02]  /*7b10*/  MUFU.TANH R53, R0 ;  /* 0x0000000000357308 */ /* 0x0002640000002400 */
[----:B-1----:R-:W-:-:S06]  /*7b20*/  FMUL.FTZ R0, R25, c[0x0][0x2ec] ;  /* 0x0000bb0019007a20 */ /* 0x002fcc0000410000 */
[----:B------:R-:W1:Y:S08]  /*7b30*/  MUFU.TANH R25, R2 ;  /* 0x0000000200197308 */ /* 0x000e700000002400 */
[----:B------:R1:W-:Y:S02]  /*7b40*/  MUFU.TANH R133, R0 ;  /* 0x0000000000857308 */ /* 0x0003e40000002400 */
[----:B-1----:R-:W-:-:S04]  /*7b50*/  IADD3 R0, R227, -0x2, RZ ;  /* 0xfffffffee3007810 */ /* 0x002fc80007ffe0ff */
[----:B------:R-:W-:Y:S01]  /*7b60*/  LEA R0, R0, R12, 0x6 ;  /* 0x0000000c00007211 */ /* 0x000fe200078e30ff */
[----:B------:R-:W-:-:S03]  /*7b70*/  FMUL.FTZ R12, R27, c[0x0][0x2ec] ;  /* 0x0000bb001b0c7a20 */ /* 0x000fc60000410000 */
[C---:B------:R-:W-:Y:S01]  /*7b80*/  ISETP.GE.AND P3, PT, R0.reuse, R16, PT ;  /* 0x000000100000720c */ /* 0x040fe20003f66270 */
[----:B------:R1:W-:Y:S01]  /*7b90*/  MUFU.TANH R54, R12 ;  /* 0x0000000c00367308 */ /* 0x0003e20000002400 */
[----:B------:R-:W-:Y:S02]  /*7ba0*/  IADD3 R2, R0, 0x1, RZ ;  /* 0x0000000100027810 */ /* 0x000fe40007ffe0ff */
[----:B--2---:R-:W-:Y:S02]  /*7bb0*/  FSEL R39, R14, -INF , !P3 ;  /* 0xff8000000e277808 */ /* 0x004fe40005800000 */
[C---:B------:R-:W-:Y:S02]  /*7bc0*/  ISETP.GE.AND P1, PT, R2.reuse, R17, PT ;  /* 0x000000110200720c */ /* 0x040fe40003f26270 */
[C---:B------:R-:W-:Y:S02]  /*7bd0*/  ISETP.GE.AND P0, PT, R2.reuse, R18, PT ;  /* 0x000000120200720c */ /* 0x040fe40003f06270 */
[----:B------:R-:W-:-:S02]  /*7be0*/  ISETP.GE.AND P6, PT, R2, R16, PT ;  /* 0x000000100200720c */ /* 0x000fc40003fc6270 */
[----:B------:R-:W-:Y:S01]  /*7bf0*/  ISETP.GE.AND P5, PT, R2, R15, PT ;  /* 0x0000000f0200720c */ /* 0x000fe20003fa6270 */
[----:B------:R-:W-:Y:S01]  /*7c00*/  FMUL.FTZ R2, R48, c[0x0][0x2ec] ;  /* 0x0000bb0030027a20 */ /* 0x000fe20000410000 */
[C---:B------:R-:W-:Y:S02]  /*7c10*/  ISETP.GE.AND P2, PT, R0.reuse, R17, PT ;  /* 0x000000110000720c */ /* 0x040fe40003f46270 */
[C---:B------:R-:W-:Y:S01]  /*7c20*/  ISETP.GE.AND P4, PT, R0.reuse, R18, PT ;  /* 0x000000120000720c */ /* 0x040fe20003f86270 */
[----:B-1----:R-:W-:Y:S01]  /*7c30*/  FMUL.FTZ R12, R49, c[0x0][0x2ec] ;  /* 0x0000bb00310c7a20 */ /* 0x002fe20000410000 */
[----:B------:R-:W-:Y:S01]  /*7c40*/  FSEL R32, R135, -INF , !P2 ;  /* 0xff80000087207808 */ /* 0x000fe20005000000 */
[----:B------:R1:W2:Y:S01]  /*7c50*/  MUFU.TANH R19, R2 ;  /* 0x0000000200137308 */ /* 0x0002a20000002400 */
[----:B------:R-:W-:Y:S02]  /*7c60*/  ISETP.GE.AND P2, PT, R0, R15, PT ;  /* 0x0000000f0000720c */ /* 0x000fe40003f46270 */
[----:B------:R-:W-:-:S02]  /*7c70*/  FSEL R34, R44, -INF , !P4 ;  /* 0xff8000002c227808 */ /* 0x000fc40006000000 */
[----:B---3--:R-:W-:Y:S02]  /*7c80*/  FSEL R41, R13, -INF , !P2 ;  /* 0xff8000000d297808 */ /* 0x008fe40005000000 */
[----:B------:R-:W-:Y:S01]  /*7c90*/  FSEL R33, R210, -INF , !P1 ;  /* 0xff800000d2217808 */ /* 0x000fe20004800000 */
[----:B------:R3:W-:Y:S01]  /*7ca0*/  MUFU.TANH R49, R12 ;  /* 0x0000000c00317308 */ /* 0x0007e20000002400 */
[----:B------:R-:W-:Y:S02]  /*7cb0*/  FSEL R37, R209, -INF , !P0 ;  /* 0xff800000d1257808 */ /* 0x000fe40004000000 */
[----:B------:R-:W-:Y:S02]  /*7cc0*/  FSEL R43, R141, -INF , !P6 ;  /* 0xff8000008d2b7808 */ /* 0x000fe40007000000 */
[----:B----4-:R-:W-:Y:S02]  /*7cd0*/  FSEL R46, R46, -INF , !P5 ;  /* 0xff8000002e2e7808 */ /* 0x010fe40006800000 */
[----:B-1----:R-:W-:-:S04]  /*7ce0*/  IADD3 R2, R0, 0x8, RZ ;  /* 0x0000000800027810 */ /* 0x002fc80007ffe0ff */
[C---:B------:R-:W-:Y:S02]  /*7cf0*/  ISETP.GE.AND P4, PT, R2.reuse, R17, PT ;  /* 0x000000110200720c */ /* 0x040fe40003f86270 */
[----:B------:R-:W-:Y:S01]  /*7d00*/  ISETP.GE.AND P3, PT, R2, R18, PT ;  /* 0x000000120200720c */ /* 0x000fe20003f66270 */
[----:B---3--:R-:W-:Y:S01]  /*7d10*/  FMUL.FTZ R12, R50, c[0x0][0x2ec] ;  /* 0x0000bb00320c7a20 */ /* 0x008fe20000410000 */
[C---:B------:R-:W-:Y:S01]  /*7d20*/  ISETP.GE.AND P2, PT, R2.reuse, R16, PT ;  /* 0x000000100200720c */ /* 0x040fe20003f46270 */
[----:B------:R-:W-:Y:S01]  /*7d30*/  IMAD.MOV.U32 R50, RZ, RZ, R227 ;  /* 0x000000ffff327224 */ /* 0x000fe200078e00e3 */
[----:B------:R-:W-:Y:S01]  /*7d40*/  ISETP.GE.AND P1, PT, R2, R15, PT ;  /* 0x0000000f0200720c */ /* 0x000fe20003f26270 */
[----:B------:R1:W3:Y:S01]  /*7d50*/  MUFU.TANH R14, R12 ;  /* 0x0000000c000e7308 */ /* 0x0002e20000002400 */
[----:B------:R-:W-:Y:S02]  /*7d60*/  IADD3 R2, R0, 0x9, RZ ;  /* 0x0000000900027810 */ /* 0x000fe40007ffe0ff */
[----:B------:R-:W-:-:S02]  /*7d70*/  FSEL R35, R45, -INF , !P4 ;  /* 0xff8000002d237808 */ /* 0x000fc40006000000 */
[C---:B------:R-:W-:Y:S02]  /*7d80*/  ISETP.GE.AND P0, PT, R2.reuse, R17, PT ;  /* 0x000000110200720c */ /* 0x040fe40003f06270 */
[C---:B------:R-:W-:Y:S02]  /*7d90*/  ISETP.GE.AND P6, PT, R2.reuse, R18, PT ;  /* 0x000000120200720c */ /* 0x040fe40003fc6270 */
[C---:B------:R-:W-:Y:S02]  /*7da0*/  ISETP.GE.AND P5, PT, R2.reuse, R16, PT ;  /* 0x000000100200720c */ /* 0x040fe40003fa6270 */
[----:B------:R-:W-:Y:S02]  /*7db0*/  ISETP.GE.AND P4, PT, R2, R15, PT ;  /* 0x0000000f0200720c */ /* 0x000fe40003f86270 */
[----:B------:R-:W-:Y:S02]  /*7dc0*/  IADD3 R2, R0, 0x10, RZ ;  /* 0x0000001000027810 */ /* 0x000fe40007ffe0ff */
[----:B------:R-:W-:Y:S01]  /*7dd0*/  FSEL R45, R36, -INF , !P1 ;  /* 0xff800000242d7808 */ /* 0x000fe20004800000 */
[----:B-1----:R-:W-:Y:S01]  /*7de0*/  FMUL.FTZ R12, R51, c[0x0][0x2ec] ;  /* 0x0000bb00330c7a20 */ /* 0x002fe20000410000 */
[----:B------:R-:W-:-:S02]  /*7df0*/  FSEL R38, R38, -INF , !P3 ;  /* 0xff80000026267808 */ /* 0x000fc40005800000 */
[----:B------:R-:W-:Y:S01]  /*7e00*/  FSEL R42, R40, -INF , !P2 ;  /* 0xff800000282a7808 */ /* 0x000fe20005000000 */
[----:B------:R1:W4:Y:S01]  /*7e10*/  MUFU.TANH R48, R12 ;  /* 0x0000000c00307308 */ /* 0x0003220000002400 */
[----:B------:R-:W-:Y:S01]  /*7e20*/  FSEL R36, R212, -INF , !P0 ;  /* 0xff800000d4247808 */ /* 0x000fe20004000000 */
[----:B------:R-:W-:Y:S01]  /*7e30*/  IMAD.MOV.U32 R212, RZ, RZ, R222 ;  /* 0x000000ffffd47224 */ /* 0x000fe200078e00de */
        /* <DEDUP_REMOVED lines=8> */
[----:B-1----:R-:W-:Y:S01]  /*7ec0*/  FMUL.FTZ R12, R56, c[0x0][0x2ec] ;  /* 0x0000bb00380c7a20 */ /* 0x002fe20000410000 */
[----:B------:R-:W-:Y:S01]  /*7ed0*/  FSEL R47, R47, -INF , !P4 ;  /* 0xff8000002f2f7808 */ /* 0x000fe20006000000 */
[----:B------:R-:W-:Y:S01]  /*7ee0*/  IMAD.MOV.U32 R56, RZ, RZ, R213 ;  /* 0x000000ffff387224 */ /* 0x000fe200078e00d5 */
[C---:B------:R-:W-:Y:S01]  /*7ef0*/  ISETP.GE.AND P6, PT, R2.reuse, R17, PT ;  /* 0x000000110200720c */ /* 0x040fe20003fc6270 */
[----:B------:R1:W1:Y:S01]  /*7f00*/  MUFU.TANH R29, R12 ;  /* 0x0000000c001d7308 */ /* 0x0002620000002400 */
[C---:B------:R-:W-:Y:S01]  /*7f10*/  ISETP.GE.AND P5, PT, R2.reuse, R18, PT ;  /* 0x000000120200720c */ /* 0x040fe20003fa6270 */
[----:B------:R-:W-:Y:S01]  /*7f20*/  IMAD.MOV.U32 R208, RZ, RZ, R248 ;  /* 0x000000ffffd07224 */ /* 0x000fe200078e00f8 */
[----:B------:R-:W-:-:S02]  /*7f30*/  ISETP.GE.AND P4, PT, R2, R16, PT ;  /* 0x000000100200720c */ /* 0x000fc40003f86270 */
[----:B------:R-:W-:Y:S02]  /*7f40*/  MOV R213, R220 ;  /* 0x000000dc00d57202 */ /* 0x000fe40000000f00 */
[----:B------:R-:W-:Y:S02]  /*7f50*/  MOV R220, R251 ;  /* 0x000000fb00dc7202 */ /* 0x000fe40000000f00 */
[----:B------:R-:W-:Y:S02]  /*7f60*/  FSEL R251, R132, -INF , !P1 ;  /* 0xff80000084fb7808 */ /* 0x000fe40004800000 */
[----:B------:R-:W-:Y:S02]  /*7f70*/  FSEL R225, R143, -INF , !P6 ;  /* 0xff8000008fe17808 */ /* 0x000fe40007000000 */
[----:B------:R-:W-:Y:S02]  /*7f80*/  MOV R209, R220 ;  /* 0x000000dc00d17202 */ /* 0x000fe40000000f00 */
[----:B------:R-:W-:Y:S01]  /*7f90*/  FSEL R224, R142, -INF , !P5 ;  /* 0xff8000008ee07808 */ /* 0x000fe20006800000 */
[----:B-1----:R-:W-:Y:S01]  /*7fa0*/  FMUL.FTZ R12, R57, c[0x0][0x2ec] ;  /* 0x0000bb00390c7a20 */ /* 0x002fe20000410000 */
[----:B------:R-:W-:-:S02]  /*7fb0*/  MOV R57, R214 ;  /* 0x000000d600397202 */ /* 0x000fc40000000f00 */
[----:B------:R-:W-:Y:S01]  /*7fc0*/  MOV R214, R217 ;  /* 0x000000d900d67202 */ /* 0x000fe20000000f00 */
[----:B------:R1:W-:Y:S01]  /*7fd0*/  MUFU.TANH R31, R12 ;  /* 0x0000000c001f7308 */ /* 0x0003e20000002400 */
[----:B------:R-:W-:Y:S01]  /*7fe0*/  IMAD.MOV.U32 R217, RZ, RZ, R252 ;  /* 0x000000ffffd97224 */ /* 0x000fe200078e00fc */
[----:B------:R-:W-:Y:S02]  /*7ff0*/  FSEL R252, R52, -INF , !P0 ;  /* 0xff80000034fc7808 */ /* 0x000fe40004000000 */
[----:B------:R-:W-:Y:S02]  /*8000*/  FSEL R227, R138, -INF , !P4 ;  /* 0xff8000008ae37808 */ /* 0x000fe40006000000 */
[----:B------:R-:W-:Y:S01]  /*8010*/  MOV R51, R217 ;  /* 0x000000d900337202 */ /* 0x000fe20000000f00 */
[----:B-1----:R-:W-:Y:S02]  /*8020*/  FMUL.FTZ R12, R58, c[0x0][0x2ec] ;  /* 0x0000bb003a0c7a20 */ /* 0x002fe40000410000 */
[----:B------:R-:W-:-:S02]  /*8030*/  IMAD.MOV.U32 R58, RZ, RZ, R215 ;  /* 0x000000ffff3a7224 */ /* 0x000fc400078e00d7 */
[----:B------:R1:W1:Y:S01]  /*8040*/  MUFU.TANH R28, R12 ;  /* 0x0000000c001c7308 */ /* 0x0002620000002400 */
[----:B------:R-:W-:Y:S02]  /*8050*/  IMAD.MOV.U32 R215, RZ, RZ, R218 ;  /* 0x000000ffffd77224 */ /* 0x000fe400078e00da */
[----:B------:R-:W-:Y:S01]  /*8060*/  IMAD.MOV.U32 R218, RZ, RZ, R249 ;  /* 0x000000ffffda7224 */ /* 0x000fe200078e00f9 */
[----:B------:R-:W-:-:S03]  /*8070*/  FSEL R249, R139, -INF , !P2 ;  /* 0xff8000008bf97808 */ /* 0x000fc60005000000 */
[----:B------:R-:W-:Y:S02]  /*8080*/  IMAD.MOV.U32 R210, RZ, RZ, R218 ;  /* 0x000000ffffd27224 */ /* 0x000fe400078e00da */
[----:B-1----:R-:W-:Y:S02]  /*8090*/  FMUL.FTZ R12, R59, c[0x0][0x2ec] ;  /* 0x0000bb003b0c7a20 */ /* 0x002fe40000410000 */
[----:B------:R-:W-:Y:S02]  /*80a0*/  IMAD.MOV.U32 R59, RZ, RZ, R216 ;  /* 0x000000ffff3b7224 */ /* 0x000fe400078e00d8 */
[----:B------:R1:W-:Y:S01]  /*80b0*/  MUFU.TANH R30, R12 ;  /* 0x0000000c001e7308 */ /* 0x0003e20000002400 */
[----:B------:R-:W-:Y:S02]  /*80c0*/  IMAD.MOV.U32 R216, RZ, RZ, R219 ;  /* 0x000000ffffd87224 */ /* 0x000fe400078e00db */
[----:B------:R-:W-:Y:S01]  /*80d0*/  IMAD.MOV.U32 R219, RZ, RZ, R250 ;  /* 0x000000ffffdb7224 */ /* 0x000fe200078e00fa */
[----:B------:R-:W-:-:S02]  /*80e0*/  FSEL R250, R140, -INF , !P3 ;  /* 0xff8000008cfa7808 */ /* 0x000fc40005800000 */
[----:B------:R-:W-:Y:S01]  /*80f0*/  ISETP.GE.AND P3, PT, R2, R15, PT ;  /* 0x0000000f0200720c */ /* 0x000fe20003f66270 */
[----:B------:R-:W-:Y:S01]  /*8100*/  IMAD.MOV.U32 R135, RZ, RZ, R219 ;  /* 0x000000ffff877224 */ /* 0x000fe200078e00db */
[----:B------:R-:W-:Y:S02]  /*8110*/  IADD3 R2, R0, 0x18, RZ ;  /* 0x0000001800027810 */ /* 0x000fe40007ffe0ff */
[----:B------:R-:W-:Y:S02]  /*8120*/  FSEL R248, R55, -INF , !P3 ;  /* 0xff80000037f87808 */ /* 0x000fe40005800000 */
[C---:B------:R-:W-:Y:S02]  /*8130*/  ISETP.GE.AND P2, PT, R2.reuse, R17, PT ;  /* 0x000000110200720c */ /* 0x040fe40003f46270 */
[----:B------:R-:W-:Y:S01]  /*8140*/  ISETP.GE.AND P1, PT, R2, R18, PT ;  /* 0x000000120200720c */ /* 0x000fe20003f26270 */
[----:B-1----:R-:W-:Y:S01]  /*8150*/  FMUL.FTZ R12, R60, c[0x0][0x2ec] ;  /* 0x0000bb003c0c7a20 */ /* 0x002fe20000410000 */
[C---:B------:R-:W-:Y:S01]  /*8160*/  ISETP.GE.AND P0, PT, R2.reuse, R16, PT ;  /* 0x000000100200720c */ /* 0x040fe20003f06270 */
[----:B------:R-:W-:Y:S01]  /*8170*/  IMAD.MOV.U32 R60, RZ, RZ, R213 ;  /* 0x000000ffff3c7224 */ /* 0x000fe200078e00d5 */
[----:B------:R-:W-:Y:S01]  /*8180*/  ISETP.GE.AND P6, PT, R2, R15, PT ;  /* 0x0000000f0200720c */ /* 0x000fe20003fc6270 */
[----:B------:R1:W1:Y:S01]  /*8190*/  MUFU.TANH R26, R12 ;  /* 0x0000000c001a7308 */ /* 0x0002620000002400 */
[----:B------:R-:W-:-:S02]  /*81a0*/  IADD3 R2, R0, 0x19, RZ ;  /* 0x0000001900027810 */ /* 0x000fc40007ffe0ff */
[----:B------:R-:W-:Y:S02]  /*81b0*/  FSEL R221, R53, -INF , !P2 ;  /* 0xff80000035dd7808 */ /* 0x000fe40005000000 */
[----:B------:R-:W-:Y:S02]  /*81c0*/  FSEL R220, R25, -INF , !P1 ;  /* 0xff80000019dc7808 */ /* 0x000fe40004800000 */
[C---:B------:R-:W-:Y:S02]  /*81d0*/  ISETP.GE.AND P5, PT, R2.reuse, R17, PT ;  /* 0x000000110200720c */ /* 0x040fe40003fa6270 */
[C---:B------:R-:W-:Y:S02]  /*81e0*/  ISETP.GE.AND P4, PT, R2.reuse, R18, PT ;  /* 0x000000120200720c */ /* 0x040fe40003f86270 */
[C---:B------:R-:W-:Y:S02]  /*81f0*/  ISETP.GE.AND P3, PT, R2.reuse, R16, PT ;  /* 0x000000100200720c */ /* 0x040fe40003f66270 */
[----:B------:R-:W-:-:S02]  /*8200*/  ISETP.GE.AND P2, PT, R2, R15, PT ;  /* 0x0000000f0200720c */ /* 0x000fc40003f46270 */
[----:B------:R-:W-:Y:S01]  /*8210*/  IADD3 R2, R0, 0x20, RZ ;  /* 0x0000002000027810 */ /* 0x000fe20007ffe0ff */
[----:B-1----:R-:W-:Y:S01]  /*8220*/  FMUL.FTZ R12, R61, c[0x0][0x2ec] ;  /* 0x0000bb003d0c7a20 */ /* 0x002fe20000410000 */
[----:B--2---:R-:W-:Y:S02]  /*8230*/  FSEL R222, R19, -INF , !P0 ;  /* 0xff80000013de7808 */ /* 0x004fe40004000000 */
[----:B---3--:R-:W-:Y:S01]  /*8240*/  FSEL R226, R14, -INF , !P6 ;  /* 0xff8000000ee27808 */ /* 0x008fe20007000000 */
[----:B------:R1:W-:Y:S01]  /*8250*/  MUFU.TANH R27, R12 ;  /* 0x0000000c001b7308 */ /* 0x0003e20000002400 */
[----:B------:R-:W-:Y:S01]  /*8260*/  ISETP.GE.AND P1, PT, R2, R17, PT ;  /* 0x000000110200720c */ /* 0x000fe20003f26270 */
[----:B------:R-:W-:Y:S01]  /*8270*/  FMUL.FTZ R14, R64, c[0x0][0x2ec] ;  /* 0x0000bb00400e7a20 */ /* 0x000fe20000410000 */
[C---:B------:R-:W-:Y:S01]  /*8280*/  ISETP.GE.AND P0, PT, R2.reuse, R18, PT ;  /* 0x000000120200720c */ /* 0x040fe20003f06270 */
[----:B------:R-:W-:Y:S01]  /*8290*/  IMAD.MOV.U32 R64, RZ, RZ, R208 ;  /* 0x000000ffff407224 */ /* 0x000fe200078e00d0 */
[----:B------:R-:W-:-:S02]  /*82a0*/  ISETP.GE.AND P6, PT, R2, R16, PT ;  /* 0x000000100200720c */ /* 0x000fc40003fc6270 */
[----:B------:R-:W-:Y:S01]  /*82b0*/  MOV R61, R214 ;  /* 0x000000d6003d7202 */ /* 0x000fe20000000f00 */
[----:B------:R-:W-:Y:S01]  /*82c0*/  MUFU.TANH R14, R14 ;  /* 0x0000000e000e7308 */ /* 0x000fe20000002400 */
[----:B------:R-:W-:Y:S02]  /*82d0*/  MOV R214, R223 ;  /* 0x000000df00d67202 */ /* 0x000fe40000000f00 */
[----:B------:R-:W-:Y:S02]  /*82e0*/  FSEL R217, R49, -INF , !P3 ;  /* 0xff80000031d97808 */ /* 0x000fe40005800000 */
[----:B----4-:R-:W-:Y:S02]  /*82f0*/  FSEL R223, R48, -INF , !P2 ;  /* 0xff80000030df7808 */ /* 0x010fe40005000000 */
[----:B------:R-:W-:Y:S01]  /*8300*/  FSEL R218, R29, -INF , !P1 ;  /* 0xff8000001dda7808 */ /* 0x000fe20004800000 */
[----:B-1----:R-:W-:Y:S01]  /*8310*/  FMUL.FTZ R12, R62, c[0x0][0x2ec] ;  /* 0x0000bb003e0c7a20 */ /* 0x002fe20000410000 */
[----:B------:R-:W-:Y:S01]  /*8320*/  FSEL R219, R28, -INF , !P0 ;  /* 0xff8000001cdb7808 */ /* 0x000fe20004000000 */
[----:B------:R-:W-:Y:S01]  /*8330*/  IMAD.MOV.U32 R62, RZ, RZ, R215 ;  /* 0x000000ffff3e7224 */ /* 0x000fe200078e00d7 */
[----:B------:R-:W-:Y:S01]  /*8340*/  FSEL R215, R54, -INF , !P4 ;  /* 0xff80000036d77808 */ /* 0x000fe20006000000 */
[----:B------:R1:W2:Y:S01]  /*8350*/  MUFU.TANH R13, R12 ;  /* 0x0000000c000d7308 */ /* 0x0002a20000002400 */
[----:B------:R-:W-:Y:S01]  /*8360*/  FSEL R140, R26, -INF , !P6 ;  /* 0xff8000001a8c7808 */ /* 0x000fe20007000000 */
[----:B------:R-:W-:Y:S01]  /*8370*/  IMAD.MOV.U32 R29, RZ, RZ, R51 ;  /* 0x000000ffff1d7224 */ /* 0x000fe200078e0033 */
[----:B------:R-:W-:Y:S01]  /*8380*/  MOV R28, R209 ;  /* 0x000000d1001c7202 */ /* 0x000fe20000000f00 */
[----:B-1----:R-:W-:-:S02]  /*8390*/  FMUL.FTZ R12, R63, c[0x0][0x2ec] ;  /* 0x0000bb003f0c7a20 */ /* 0x002fc40000410000 */
[----:B------:R-:W-:Y:S01]  /*83a0*/  IMAD.MOV.U32 R63, RZ, RZ, R216 ;  /* 0x000000ffff3f7224 */ /* 0x000fe200078e00d8 */
[----:B------:R-:W-:Y:S01]  /*83b0*/  FSEL R216, R133, -INF , !P5 ;  /* 0xff80000085d87808 */ /* 0x000fe20006800000 */
[----:B------:R1:W3:Y:S01]  /*83c0*/  MUFU.TANH R24, R12 ;  /* 0x0000000c00187308 */ /* 0x0002e20000002400 */
[----:B------:R-:W-:Y:S02]  /*83d0*/  ISETP.GE.AND P5, PT, R2, R15, PT ;  /* 0x0000000f0200720c */ /* 0x000fe40003fa6270 */
[----:B------:R-:W-:Y:S02]  /*83e0*/  IADD3 R2, R0, 0x21, RZ ;  /* 0x0000002100027810 */ /* 0x000fe40007ffe0ff */
[----:B--2---:R-:W-:Y:S01]  /*83f0*/  FSEL R141, R13, -INF , !P5 ;  /* 0xff8000000d8d7808 */ /* 0x004fe20006800000 */
[----:B------:R-:W-:Y:S01]  /*8400*/  FMUL.FTZ R13, R66, c[0x0][0x2ec] ;  /* 0x0000bb00420d7a20 */ /* 0x000fe20000410000 */
[C---:B------:R-:W-:Y:S01]  /*8410*/  ISETP.GE.AND P4, PT, R2.reuse, R17, PT ;  /* 0x000000110200720c */ /* 0x040fe20003f86270 */
[----:B------:R-:W-:Y:S01]  /*8420*/  IMAD.MOV.U32 R66, RZ, RZ, R212 ;  /* 0x000000ffff427224 */ /* 0x000fe200078e00d4 */
[----:B------:R-:W-:-:S02]  /*8430*/  ISETP.GE.AND P3, PT, R2, R18, PT ;  /* 0x000000120200720c */ /* 0x000fc40003f66270 */
[C---:B------:R-:W-:Y:S02]  /*8440*/  ISETP.GE.AND P2, PT, R2.reuse, R16, PT ;  /* 0x000000100200720c */ /* 0x040fe40003f46270 */
[----:B------:R-:W-:Y:S02]  /*8450*/  ISETP.GE.AND P1, PT, R2, R15, PT ;  /* 0x0000000f0200720c */ /* 0x000fe40003f26270 */
[----:B------:R-:W-:Y:S01]  /*8460*/  IADD3 R2, R0, 0x28, RZ ;  /* 0x0000002800027810 */ /* 0x000fe20007ffe0ff */
[----:B-1----:R-:W-:Y:S01]  /*8470*/  FMUL.FTZ R12, R20, c[0x0][0x2ec] ;  /* 0x0000bb00140c7a20 */ /* 0x002fe20000410000 */
[----:B------:R-:W-:Y:S02]  /*8480*/  FSEL R213, R31, -INF , !P4 ;  /* 0xff8000001fd57808 */ /* 0x000fe40006000000 */
[C---:B------:R-:W-:Y:S01]  /*8490*/  ISETP.GE.AND P0, PT, R2.reuse, R17, PT ;  /* 0x000000110200720c */ /* 0x040fe20003f06270 */
[----:B------:R1:W2:Y:S01]  /*84a0*/  MUFU.TANH R20, R12 ;  /* 0x0000000c00147308 */ /* 0x0002a20000002400 */
[----:B------:R-:W-:-:S02]  /*84b0*/  ISETP.GE.AND P6, PT, R2, R18, PT ;  /* 0x000000120200720c */ /* 0x000fc40003fc6270 */
[C---:B------:R-:W-:Y:S02]  /*84c0*/  ISETP.GE.AND P5, PT, R2.reuse, R16, PT ;  /* 0x000000100200720c */ /* 0x040fe40003fa6270 */
[----:B------:R-:W-:Y:S02]  /*84d0*/  ISETP.GE.AND P4, PT, R2, R15, PT ;  /* 0x0000000f0200720c */ /* 0x000fe40003f86270 */
[----:B------:R-:W-:Y:S02]  /*84e0*/  IADD3 R2, R0, 0x29, RZ ;  /* 0x0000002900027810 */ /* 0x000fe40007ffe0ff */
[----:B------:R-:W-:Y:S02]  /*84f0*/  MOV R31, R135 ;  /* 0x00000087001f7202 */ /* 0x000fe40000000f00 */
[----:B------:R-:W-:Y:S02]  /*8500*/  FSEL R135, R27, -INF , !P2 ;  /* 0xff8000001b877808 */ /* 0x000fe40005000000 */
[----:B---3--:R-:W-:-:S02]  /*8510*/  FSEL R209, R24, -INF , !P1 ;  /* 0xff80000018d17808 */ /* 0x008fc40004800000 */
[----:B------:R-:W-:Y:S01]  /*8520*/  ISETP.GE.AND P2, PT, R2, R18, PT ;  /* 0x000000120200720c */ /* 0x000fe20003f46270 */
[----:B-1----:R-:W-:Y:S01]  /*8530*/  FMUL.FTZ R12, R21, c[0x0][0x2ec] ;  /* 0x0000bb00150c7a20 */ /* 0x002fe20000410000 */
[----:B--2---:R-:W-:Y:S01]  /*8540*/  FSEL R139, R20, -INF , !P0 ;  /* 0xff800000148b7808 */ /* 0x004fe20004000000 */
[----:B------:R1:W-:Y:S01]  /*8550*/  MUFU.TANH R21, R13 ;  /* 0x0000000d00157308 */ /* 0x0003e20000002400 */
[C---:B------:R-:W-:Y:S02]  /*8560*/  ISETP.GE.AND P1, PT, R2.reuse, R16, PT ;  /* 0x000000100200720c */ /* 0x040fe40003f26270 */
[----:B------:R-:W-:Y:S02]  /*8570*/  ISETP.GE.AND P0, PT, R2, R15, PT ;  /* 0x0000000f0200720c */ /* 0x000fe40003f06270 */
[----:B------:R-:W-:-:S03]  /*8580*/  FSEL R142, R14, -INF , !P5 ;  /* 0xff8000000e8e7808 */ /* 0x000fc60006800000 */
[----:B------:R2:W-:Y:S01]  /*8590*/  MUFU.TANH R25, R12 ;  /* 0x0000000c00197308 */ /* 0x0005e20000002400 */
[----:B-1----:R-:W-:Y:S01]  /*85a0*/  IADD3 R13, R0, 0x30, RZ ;  /* 0x00000030000d7810 */ /* 0x002fe20007ffe0ff */
[----:B--2---:R-:W-:-:S06]  /*85b0*/  FMUL.FTZ R12, R22, c[0x0][0x2ec] ;  /* 0x0000bb00160c7a20 */ /* 0x004fcc0000410000 */
[----:B------:R1:W2:Y:S02]  /*85c0*/  MUFU.TANH R19, R12 ;  /* 0x0000000c00137308 */ /* 0x0002a40000002400 */
[----:B-1----:R-:W-:Y:S01]  /*85d0*/  FMUL.FTZ R12, R23, c[0x0][0x2ec] ;  /* 0x0000bb00170c7a20 */ /* 0x002fe20000410000 */
[----:B--2---:R-:W-:Y:S02]  /*85e0*/  FSEL R212, R19, -INF , !P6 ;  /* 0xff80000013d47808 */ /* 0x004fe40007000000 */
[----:B------:R-:W-:-:S03]  /*85f0*/  ISETP.GE.AND P6, PT, R13, R17, PT ;  /* 0x000000110d00720c */ /* 0x000fc60003fc6270 */
[----:B------:R1:W2:Y:S01]  /*8600*/  MUFU.TANH R23, R12 ;  /* 0x0000000c00177308 */ /* 0x0002a20000002400 */
[----:B------:R-:W-:Y:S01]  /*8610*/  P2R R14, PR, RZ, 0x40 ;  /* 0x00000040ff0e7803 */ /* 0x000fe20000000000 */
[----:B-1----:R-:W-:Y:S01]  /*8620*/  FMUL.FTZ R12, R65, c[0x0][0x2ec] ;  /* 0x0000bb00410c7a20 */ /* 0x002fe20000410000 */
[----:B------:R-:W-:Y:S02]  /*8630*/  MOV R65, R211 ;  /* 0x000000d300417202 */ /* 0x000fe40000000f00 */
[----:B--2---:R-:W-:-:S03]  /*8640*/  FSEL R55, R23, -INF , !P2 ;  /* 0xff80000017377808 */ /* 0x004fc60005000000 */
[----:B------:R1:W2:Y:S02]  /*8650*/  MUFU.TANH R22, R12 ;  /* 0x0000000c00167308 */ /* 0x0002a40000002400 */
[----:B-1----:R-:W-:Y:S01]  /*8660*/  FMUL.FTZ R12, R67, c[0x0][0x2ec] ;  /* 0x0000bb00430c7a20 */ /* 0x002fe20000410000 */
[----:B--2---:R-:W-:Y:S01]  /*8670*/  FSEL R143, R22, -INF , !P1 ;  /* 0xff800000168f7808 */ /* 0x004fe20004800000 */
[----:B------:R-:W-:Y:S01]  /*8680*/  IMAD.MOV.U32 R67, RZ, RZ, R214 ;  /* 0x000000ffff437224 */ /* 0x000fe200078e00d6 */
[----:B------:R-:W-:-:S03]  /*8690*/  FSEL R214, R30, -INF , !P3 ;  /* 0xff8000001ed67808 */ /* 0x000fc60005800000 */
[----:B------:R-:W1:Y:S01]  /*86a0*/  MUFU.TANH R20, R12 ;  /* 0x0000000c00147308 */ /* 0x000e620000002400 */
[----:B------:R-:W-:Y:S01]  /*86b0*/  IMAD.MOV.U32 R30, RZ, RZ, R210 ;  /* 0x000000ffff1e7224 */ /* 0x000fe200078e00d2 */
[----:B------:R-:W-:Y:S02]  /*86c0*/  FSEL R210, R21, -INF , !P4 ;  /* 0xff80000015d27808 */ /* 0x000fe40006000000 */
[----:B------:R-:W-:Y:S02]  /*86d0*/  ISETP.GE.AND P3, PT, R2, R17, PT ;  /* 0x000000110200720c */ /* 0x000fe40003f66270 */
[----:B------:R-:W-:Y:S02]  /*86e0*/  IADD3 R2, R0, 0x38, RZ ;  /* 0x0000003800027810 */ /* 0x000fe40007ffe0ff */
[----:B------:R-:W-:Y:S02]  /*86f0*/  FSEL R54, R25, -INF , !P3 ;  /* 0xff80000019367808 */ /* 0x000fe40005800000 */
[----:B------:R-:W-:-:S02]  /*8700*/  ISETP.GE.AND P3, PT, R13, R18, PT ;  /* 0x000000120d00720c */ /* 0x000fc40003f66270 */
[C---:B------:R-:W-:Y:S02]  /*8710*/  ISETP.GE.AND P1, PT, R2.reuse, R18, PT ;  /* 0x000000120200720c */ /* 0x040fe40003f26270 */
[----:B------:R-:W-:Y:S02]  /*8720*/  ISETP.GE.AND P5, PT, R2, R17, PT ;  /* 0x000000110200720c */ /* 0x000fe40003fa6270 */
[----:B-1----:R-:W-:Y:S02]  /*8730*/  FSEL R211, R20, -INF , !P0 ;  /* 0xff80000014d37808 */ /* 0x002fe40004000000 */
[----:B------:R-:W1:Y:S01]  /*8740*/  LDSM.16.M88.4 R20, [R232+0x3800] ;  /* 0x00380000e814783b */ /* 0x000e620000000200 */
[----:B------:R-:W-:Y:S01]  /*8750*/  IADD3 R12, R0, 0x31, RZ ;  /* 0x00000031000c7810 */ /* 0x000fe20007ffe0ff */
[----:B------:R-:W-:-:S04]  /*8760*/  DEPBAR.LE SB0, 0x0 ;  /* 0x000080000000791a */ /* 0x000fc80000000000 */
[----:B------:R-:W-:Y:S01]  /*8770*/  BAR.SYNC.DEFER_BLOCKING 0x0 ;  /* 0x0000000000007b1d */ /* 0x000fe20000010000 */
[----:B------:R-:W-:Y:S02]  /*8780*/  ISETP.GE.AND P6, PT, R12, R17, PT ;  /* 0x000000110c00720c */ /* 0x000fe40003fc6270 */
[----:B------:R-:W-:Y:S02]  /*8790*/  IADD3 R0, R0, 0x39, RZ ;  /* 0x0000003900007810 */ /* 0x000fe40007ffe0ff */
[----:B------:R-:W-:Y:S02]  /*87a0*/  P2R R19, PR, RZ, 0x40 ;  /* 0x00000040ff137803 */ /* 0x000fe40000000000 */
[----:B------:R-:W-:Y:S02]  /*87b0*/  ISETP.NE.AND P6, PT, R14, RZ, PT ;  /* 0x000000ff0e00720c */ /* 0x000fe40003fc5270 */
[-C--:B------:R-:W-:Y:S02]  /*87c0*/  ISETP.GE.AND P2, PT, R12, R18.reuse, PT ;  /* 0x000000120c00720c */ /* 0x080fe40003f46270 */
[----:B------:R-:W-:-:S02]  /*87d0*/  ISETP.GE.AND P0, PT, R0, R18, PT ;  /* 0x000000120000720c */ /* 0x000fc40003f06270 */
[----:B------:R-:W-:Y:S01]  /*87e0*/  ISETP.GE.AND P4, PT, R0, R17, PT ;  /* 0x000000110000720c */ /* 0x000fe20003f86270 */
[C---:B-1----:R-:W-:Y:S08]  /*87f0*/  HMMA.16816.F32 R28, R8.reuse, R20, R28 ;  /* 0x00000014081c723c */ /* 0x042ff0000000181c */
[----:B------:R-:W-:Y:S08]  /*8800*/  HMMA.16816.F32 R24, R8, R22, R64 ;  /* 0x000000160818723c */ /* 0x000ff00000001840 */
[C---:B------:R-:W-:Y:S08]  /*8810*/  HMMA.16816.F32 R8, R4.reuse, R20, R60 ;  /* 0x000000140408723c */ /* 0x040ff0000000183c */
[----:B------:R-:W-:Y:S01]  /*8820*/  HMMA.16816.F32 R4, R4, R22, R56 ;  /* 0x000000160404723c */ /* 0x000fe20000001838 */
[----:B------:R-:W-:-:S02]  /*8830*/  FMUL.FTZ R14, R28, c[0x0][0x2ec] ;  /* 0x0000bb001c0e7a20 */ /* 0x000fc40000410000 */
[----:B------:R-:W-:Y:S02]  /*8840*/  FMUL.FTZ R30, R30, c[0x0][0x2ec] ;  /* 0x0000bb001e1e7a20 */ /* 0x000fe40000410000 */
[----:B------:R-:W-:Y:S02]  /*8850*/  FMUL.FTZ R29, R29, c[0x0][0x2ec] ;  /* 0x0000bb001d1d7a20 */ /* 0x000fe40000410000 */
[----:B------:R-:W1:Y:S01]  /*8860*/  MUFU.TANH R14, R14 ;  /* 0x0000000e000e7308 */ /* 0x000e620000002400 */
[----:B------:R-:W-:Y:S02]  /*8870*/  FMUL.FTZ R25, R25, c[0x0][0x2ec] ;  /* 0x0000bb0019197a20 */ /* 0x000fe40000410000 */
[----:B------:R-:W-:Y:S02]  /*8880*/  FMUL.FTZ R24, R24, c[0x0][0x2ec] ;  /* 0x0000bb0018187a20 */ /* 0x000fe40000410000 */
[----:B------:R-:W-:Y:S02]  /*8890*/  FMUL.FTZ R31, R31, c[0x0][0x2ec] ;  /* 0x0000bb001f1f7a20 */ /* 0x000fe40000410000 */
[----:B------:R-:W-:Y:S01]  /*88a0*/  FMUL.FTZ R26, R26, c[0x0][0x2ec] ;  /* 0x0000bb001a1a7a20 */ /* 0x000fe20000410000 */
[----:B------:R-:W2:Y:S01]  /*88b0*/  MUFU.TANH R25, R25 ;  /* 0x0000001900197308 */ /* 0x000ea20000002400 */
[----:B------:R-:W-:-:S02]  /*88c0*/  FMUL.FTZ R9, R9, c[0x0][0x2ec] ;  /* 0x0000bb0009097a20 */ /* 0x000fc40000410000 */
[----:B------:R-:W-:Y:S02]  /*88d0*/  FMUL.FTZ R27, R27, c[0x0][0x2ec] ;  /* 0x0000bb001b1b7a20 */ /* 0x000fe40000410000 */
[----:B------:R-:W-:-:S03]  /*88e0*/  FMUL.FTZ R8, R8, c[0x0][0x2ec] ;  /* 0x0000bb0008087a20 */ /* 0x000fc60000410000 */
[----:B------:R-:W3:Y:S01]  /*88f0*/  MUFU.TANH R30, R30 ;  /* 0x0000001e001e7308 */ /* 0x000ee20000002400 */
[----:B------:R-:W-:Y:S01]  /*8900*/  FMUL.FTZ R4, R4, c[0x0][0x2ec] ;  /* 0x0000bb0004047a20 */ /* 0x000fe20000410000 */
[----:B-1----:R-:W-:Y:S01]  /*8910*/  FSEL R53, R14, -INF , !P6 ;  /* 0xff8000000e357808 */ /* 0x002fe20007000000 */
[----:B------:R-:W-:Y:S01]  /*8920*/  FMUL.FTZ R5, R5, c[0x0][0x2ec] ;  /* 0x0000bb0005057a20 */ /* 0x000fe20000410000 */
[----:B------:R-:W-:-:S04]  /*8930*/  ISETP.NE.AND P6, PT, R19, RZ, PT ;  /* 0x000000ff1300720c */ /* 0x000fc80003fc5270 */
[----:B------:R1:W4:Y:S01]  /*8940*/  MUFU.TANH R18, R9 ;  /* 0x0000000900127308 */ /* 0x0003220000002400 */
[----:B--2---:R-:W-:Y:S02]  /*8950*/  FSEL R22, R25, -INF , !P4 ;  /* 0xff80000019167808 */ /* 0x004fe40006000000 */
[----:B------:R-:W-:-:S05]  /*8960*/  ISETP.GE.AND P4, PT, R12, R16, PT ;  /* 0x000000100c00720c */ /* 0x000fca0003f86270 */
[----:B------:R-:W2:Y:S01]  /*8970*/  MUFU.TANH R29, R29 ;  /* 0x0000001d001d7308 */ /* 0x000ea20000002400 */
[----:B---3--:R-:W-:Y:S01]  /*8980*/  FSEL R52, R30, -INF , !P3 ;  /* 0xff8000001e347808 */ /* 0x008fe20005800000 */
[----:B------:R-:W-:Y:S01]  /*8990*/  IMAD.MOV.U32 R30, RZ, RZ, R50 ;  /* 0x000000ffff1e7224 */ /* 0x000fe200078e0032 */
[----:B------:R-:W-:-:S05]  /*89a0*/  ISETP.GE.AND P3, PT, R12, R15, PT ;  /* 0x0000000f0c00720c */ /* 0x000fca0003f66270 */
[----:B------:R3:W3:Y:S01]  /*89b0*/  MUFU.TANH R19, R8 ;  /* 0x0000000800137308 */ /* 0x0006e20000002400 */
[----:B-1----:R-:W-:Y:S01]  /*89c0*/  FMUL.FTZ R9, R10, c[0x0][0x2ec] ;  /* 0x0000bb000a097a20 */ /* 0x002fe20000410000 */
[----:B----4-:R-:W-:Y:S02]  /*89d0*/  FSEL R57, R18, -INF , !P4 ;  /* 0xff80000012397808 */ /* 0x010fe40006000000 */
[----:B------:R-:W-:-:S04]  /*89e0*/  ISETP.NE.AND P4, PT, R30, 0x2, PT ;  /* 0x000000021e00780c */ /* 0x000fc80003f85270 */
[----:B------:R1:W-:Y:S01]  /*89f0*/  MUFU.TANH R17, R4 ;  /* 0x0000000400117308 */ /* 0x0003e20000002400 */
[----:B--2---:R-:W-:Y:S02]  /*8a00*/  FSEL R51, R29, -INF , !P6 ;  /* 0xff8000001d337808 */ /* 0x004fe40007000000 */
[----:B------:R-:W-:-:S05]  /*8a10*/  ISETP.GE.AND P6, PT, R13, R16, PT ;  /* 0x000000100d00720c */ /* 0x000fca0003fc6270 */
[----:B------:R2:W-:Y:S01]  /*8a20*/  MUFU.TANH R14, R5 ;  /* 0x00000005000e7308 */ /* 0x0005e20000002400 */
[----:B---3--:R-:W-:Y:S01]  /*8a30*/  FMUL.FTZ R8, R11, c[0x0][0x2ec] ;  /* 0x0000bb000b087a20 */ /* 0x008fe20000410000 */
[----:B------:R-:W-:Y:S02]  /*8a40*/  FSEL R10, R19, -INF , !P6 ;  /* 0xff800000130a7808 */ /* 0x000fe40007000000 */
[----:B------:R-:W-:Y:S01]  /*8a50*/  ISETP.GE.AND P6, PT, R0, R15, PT ;  /* 0x0000000f0000720c */ /* 0x000fe20003fc6270 */
[----:B-1----:R-:W-:-:S03]  /*8a60*/  FMUL.FTZ R4, R7, c[0x0][0x2ec] ;  /* 0x0000bb0007047a20 */ /* 0x002fc60000410000 */
[----:B------:R-:W1:Y:S01]  /*8a70*/  MUFU.TANH R24, R24 ;  /* 0x0000001800187308 */ /* 0x000e620000002400 */
[----:B--2---:R-:W-:-:S07]  /*8a80*/  FMUL.FTZ R5, R6, c[0x0][0x2ec] ;  /* 0x0000bb0006057a20 */ /* 0x004fce0000410000 */
[----:B------:R-:W2:Y:S08]  /*8a90*/  MUFU.TANH R31, R31 ;  /* 0x0000001f001f7308 */ /* 0x000eb00000002400 */
[----:B------:R-:W3:Y:S01]  /*8aa0*/  MUFU.TANH R26, R26 ;  /* 0x0000001a001a7308 */ /* 0x000ee20000002400 */
[----:B-1----:R-:W-:Y:S02]  /*8ab0*/  FSEL R23, R24, -INF , !P5 ;  /* 0xff80000018177808 */ /* 0x002fe40006800000 */
[----:B------:R-:W-:-:S05]  /*8ac0*/  ISETP.GE.AND P5, PT, R13, R15, PT ;  /* 0x0000000f0d00720c */ /* 0x000fca0003fa6270 */
[----:B------:R-:W1:Y:S01]  /*8ad0*/  MUFU.TANH R27, R27 ;  /* 0x0000001b001b7308 */ /* 0x000e620000002400 */
[----:B--2---:R-:W-:Y:S02]  /*8ae0*/  FSEL R50, R31, -INF , !P2 ;  /* 0xff8000001f327808 */ /* 0x004fe40005000000 */
[----:B------:R-:W-:-:S04]  /*8af0*/  ISETP.GE.AND P2, PT, R2, R16, PT ;  /* 0x000000100200720c */ /* 0x000fc80003f46270 */
[----:B------:R-:W-:Y:S01]  /*8b00*/  FSEL R59, R17, -INF , !P2 ;  /* 0xff800000113b7808 */ /* 0x000fe20005000000 */
[----:B------:R-:W2:Y:S01]  /*8b10*/  MUFU.TANH R9, R9 ;  /* 0x0000000900097308 */ /* 0x000ea20000002400 */
[----:B---3--:R-:W-:Y:S02]  /*8b20*/  FSEL R49, R26, -INF , !P1 ;  /* 0xff8000001a317808 */ /* 0x008fe40004800000 */
[----:B------:R-:W-:-:S04]  /*8b30*/  ISETP.GE.AND P1, PT, R0, R16, PT ;  /* 0x000000100000720c */ /* 0x000fc80003f26270 */
[----:B------:R-:W-:Y:S01]  /*8b40*/  FSEL R58, R14, -INF , !P1 ;  /* 0xff8000000e3a7808 */ /* 0x000fe20004800000 */
[----:B------:R-:W3:Y:S01]  /*8b50*/  MUFU.TANH R8, R8 ;  /* 0x0000000800087308 */ /* 0x000ee20000002400 */
[----:B-1----:R-:W-:Y:S02]  /*8b60*/  FSEL R48, R27, -INF , !P0 ;  /* 0xff8000001b307808 */ /* 0x002fe40004000000 */
[----:B------:R-:W-:-:S05]  /*8b70*/  ISETP.GE.AND P0, PT, R2, R15, PT ;  /* 0x0000000f0200720c */ /* 0x000fca0003f06270 */
[----:B------:R-:W1:Y:S01]  /*8b80*/  MUFU.TANH R5, R5 ;  /* 0x0000000500057308 */ /* 0x000e620000002400 */
[----:B--2---:R-:W-:-:S07]  /*8b90*/  FSEL R28, R9, -INF , !P5 ;  /* 0xff800000091c7808 */ /* 0x004fce0006800000 */
[----:B------:R-:W2:Y:S01]  /*8ba0*/  MUFU.TANH R4, R4 ;  /* 0x0000000400047308 */ /* 0x000ea20000002400 */
[----:B---3--:R-:W-:Y:S02]  /*8bb0*/  FSEL R11, R8, -INF , !P3 ;  /* 0xff800000080b7808 */ /* 0x008fe40005800000 */
[----:B-1----:R-:W-:Y:S02]  /*8bc0*/  FSEL R27, R5, -INF , !P0 ;  /* 0xff800000051b7808 */ /* 0x002fe40004000000 */
[----:B--2---:R-:W-:Y:S01]  /*8bd0*/  FSEL R29, R4, -INF , !P6 ;  /* 0xff800000041d7808 */ /* 0x004fe20007000000 */
[----:B------:R-:W-:Y:S05]  /*8be0*/  @!P4 BRA `(.L_x_15) ;  /* 0x000001e00000c947 */ /* 0x000fea0003800000 */
[----:B------:R-:W2:Y:S04]  /*8bf0*/  LDL.64 R62, [R1+0x40] ;  /* 0x00004000013e7983 */ /* 0x000ea80000100a00 */
        /* <DEDUP_REMOVED lines=29> */
.L_x_15:
[----:B------:R-:W-:Y:S01]  /*8dd0*/  FMNMX.FTZ R0, R137, R32, !PT ;  /* 0x0000002089007209 */ /* 0x000fe20007810000 */
[----:B------:R-:W-:Y:S01]  /*8de0*/  STL [R1+0x68], R235 ;  /* 0x000068eb01007387 */ /* 0x000fe20000100800 */
[----:B------:R-:W-:-:S02]  /*8df0*/  MOV R24, R135 ;  /* 0x0000008700187202 */ /* 0x000fc40000000f00 */
[----:B------:R-:W-:Y:S01]  /*8e00*/  FMNMX.FTZ R0, R33, R0, !PT ;  /* 0x0000000021007209 */ /* 0x000fe20007810000 */
[----:B------:R-:W-:Y:S03]  /*8e10*/  STL [R1+0x64], R234 ;  /* 0x000064ea01007387 */ /* 0x000fe60000100800 */
[----:B------:R-:W-:Y:S01]  /*8e20*/  FMNMX.FTZ R0, R35, R0, !PT ;  /* 0x0000000023007209 */ /* 0x000fe20007810000 */
[----:B------:R-:W-:Y:S03]  /*8e30*/  STL [R1+0x60], R233 ;  /* 0x000060e901007387 */ /* 0x000fe60000100800 */
[----:B------:R-:W-:Y:S01]  /*8e40*/  FMNMX.FTZ R0, R36, R0, !PT ;  /* 0x0000000024007209 */ /* 0x000fe20007810000 */
[----:B------:R-:W-:Y:S03]  /*8e50*/  STL [R1+0x5c], R232 ;  /* 0x00005ce801007387 */ /* 0x000fe60000100800 */
        /* <DEDUP_REMOVED lines=47> */
[----:B------:R-:W2:Y:S01]  /*9150*/  SHFL.BFLY PT, R7, R0, 0x2, 0x1f ;  /* 0x0c401f0000077f89 */ /* 0x000ea200000e0000 */
        /* <DEDUP_REMOVED lines=12> */
[----:B--2---:R-:W-:Y:S02]  /*9220*/  FMNMX.FTZ R2, R0, R7, !PT ;  /* 0x0000000700027209 */ /* 0x004fe40007810000 */
[----:B------:R-:W1:Y:S01]  /*9230*/  SHFL.BFLY PT, R7, R5, 0x2, 0x1f ;  /* 0x0c401f0005077f89 */ /* 0x000e6200000e0000 */
[----:B------:R-:W-:-:S02]  /*9240*/  FMNMX.FTZ R0, R211, R6, !PT ;  /* 0x00000006d3007209 */ /* 0x000fc40007810000 */
[----:B------:R-:W-:Y:S01]  /*9250*/  FSETP.NEU.FTZ.AND P3, PT, R138, -INF , PT ;  /* 0xff8000008a00780b */ /* 0x000fe20003f7d000 */
[----:B------:R-:W2:Y:S01]  /*9260*/  SHFL.BFLY PT, R9, R2, 0x1, 0x1f ;  /* 0x0c201f0002097f89 */ /* 0x000ea200000e0000 */
[----:B------:R-:W-:-:S04]  /*9270*/  FMNMX.FTZ R0, R28, R0, !PT ;  /* 0x000000001c007209 */ /* 0x000fc80007810000 */
[----:B------:R-:W-:Y:S01]  /*9280*/  FMNMX.FTZ R4, R11, R0, !PT ;  /* 0x000000000b047209 */ /* 0x000fe20007810000 */
[----:B------:R-:W-:-:S03]  /*9290*/  FMUL.FTZ R0, R138, c[0x0][0x23c] ;  /* 0x00008f008a007a20 */ /* 0x000fc60000410000 */
[----:B------:R-:W-:Y:S02]  /*92a0*/  FMNMX.FTZ R4, R27, R4, !PT ;  /* 0x000000041b047209 */ /* 0x000fe40007810000 */
[----:B------:R-:W-:Y:S02]  /*92b0*/  FSEL R0, R0, RZ, P3 ;  /* 0x000000ff00007208 */ /* 0x000fe40001800000 */
[----:B------:R-:W-:-:S03]  /*92c0*/  FMNMX.FTZ R4, R29, R4, !PT ;  /* 0x000000041d047209 */ /* 0x000fc60007810000 */
[--C-:B------:R-:W-:Y:S01]  /*92d0*/  FFMA.FTZ R6, R32, c[0x0][0x23c], -R0.reuse ;  /* 0x00008f0020067a23 */ /* 0x100fe20000010800 */
[----:B------:R-:W-:Y:S02]  /*92e0*/  MOV R32, R11 ;  /* 0x0000000b00207202 */ /* 0x000fe40000000f00 */
[----:B-1----:R-:W-:Y:S01]  /*92f0*/  FMNMX.FTZ R5, R5, R7, !PT ;  /* 0x0000000705057209 */ /* 0x002fe20007810000 */
[----:B------:R1:W-:Y:S01]  /*9300*/  MUFU.EX2 R19, R6 ;  /* 0x0000000600137308 */ /* 0x0003e20000000800 */
[----:B------:R-:W3:Y:S01]  /*9310*/  SHFL.BFLY PT, R7, R4, 0x2, 0x1f ;  /* 0x0c401f0004077f89 */ /* 0x000ee200000e0000 */
[----:B--2---:R-:W-:Y:S01]  /*9320*/  FMNMX.FTZ R135, R2, R9, !PT ;  /* 0x0000000902877209 */ /* 0x004fe20007810000 */
[--C-:B------:R-:W-:Y:S02]  /*9330*/  FFMA.FTZ R2, R35, c[0x0][0x23c], -R0.reuse ;  /* 0x00008f0023027a23 */ /* 0x100fe40000010800 */
[----:B------:R-:W2:Y:S01]  /*9340*/  SHFL.BFLY PT, R8, R5, 0x1, 0x1f ;  /* 0x0c201f0005087f89 */ /* 0x000ea200000e0000 */
[----:B------:R-:W-:Y:S01]  /*9350*/  IMAD.MOV.U32 R35, RZ, RZ, R57 ;  /* 0x000000ffff237224 */ /* 0x000fe200078e0039 */
[----:B------:R-:W-:Y:S01]  /*9360*/  FSETP.NEU.FTZ.AND P2, PT, R135, -INF , PT ;  /* 0xff8000008700780b */ /* 0x000fe20003f5d000 */
[----:B------:R4:W2:Y:S01]  /*9370*/  MUFU.EX2 R12, R2 ;  /* 0x00000002000c7308 */ /* 0x0008a20000000800 */
[----:B-1----:R-:W-:-:S07]  /*9380*/  FFMA.FTZ R6, R33, c[0x0][0x23c], -R0 ;  /* 0x00008f0021067a23 */ /* 0x002fce0000010800 */
[----:B------:R1:W1:Y:S01]  /*9390*/  MUFU.EX2 R233, R6 ;  /* 0x0000000600e97308 */ /* 0x0002620000000800 */
[----:B----4-:R-:W-:Y:S01]  /*93a0*/  FMUL.FTZ R2, R135, c[0x0][0x23c] ;  /* 0x00008f0087027a20 */ /* 0x010fe20000410000 */
[----:B---3--:R-:W-:-:S04]  /*93b0*/  FMNMX.FTZ R4, R4, R7, !PT ;  /* 0x0000000704047209 */ /* 0x008fc80007810000 */
[----:B------:R-:W-:Y:S02]  /*93c0*/  FSEL R2, R2, RZ, P2 ;  /* 0x000000ff02027208 */ /* 0x000fe40001000000 */
[----:B--2---:R-:W-:-:S03]  /*93d0*/  FMNMX.FTZ R133, R5, R8, !PT ;  /* 0x0000000805857209 */ /* 0x004fc60007810000 */
[----:B------:R-:W-:Y:S01]  /*93e0*/  FFMA.FTZ R5, R37, c[0x0][0x23c], -R2 ;  /* 0x00008f0025057a23 */ /* 0x000fe20000010802 */
[C---:B------:R-:W-:Y:S01]  /*93f0*/  FSETP.NEU.FTZ.AND P1, PT, R133.reuse, -INF , PT ;  /* 0xff8000008500780b */ /* 0x040fe20003f3d000 */
[----:B-1----:R-:W-:Y:S01]  /*9400*/  FFMA.FTZ R6, R36, c[0x0][0x23c], -R0 ;  /* 0x00008f0024067a23 */ /* 0x002fe20000010800 */
[----:B------:R-:W-:Y:S01]  /*9410*/  MOV R36, R12 ;  /* 0x0000000c00247202 */ /* 0x000fe20000000f00 */
[----:B------:R-:W-:Y:S01]  /*9420*/  FMUL.FTZ R20, R133, c[0x0][0x23c] ;  /* 0x00008f0085147a20 */ /* 0x000fe20000410000 */
[----:B------:R1:W-:Y:S01]  /*9430*/  MUFU.EX2 R232, R5 ;  /* 0x0000000500e87308 */ /* 0x0003e20000000800 */
[----:B------:R-:W-:Y:S02]  /*9440*/  F2FP.PACK_AB R8, R233, R19 ;  /* 0x00000013e908723e */ /* 0x000fe400000000ff */
[----:B------:R-:W-:Y:S02]  /*9450*/  MOV R37, R210 ;  /* 0x000000d200257202 */ /* 0x000fe40000000f00 */
[----:B------:R-:W-:-:S03]  /*9460*/  FSEL R20, R20, RZ, P1 ;  /* 0x000000ff14147208 */ /* 0x000fc60000800000 */
[----:B------:R2:W-:Y:S01]  /*9470*/  MUFU.EX2 R12, R6 ;  /* 0x00000006000c7308 */ /* 0x0005e20000000800 */
[----:B-1----:R-:W-:Y:S01]  /*9480*/  FFMA.FTZ R5, R38, c[0x0][0x23c], -R2 ;  /* 0x00008f0026057a23 */ /* 0x002fe20000010802 */
[----:B------:R-:W-:-:S06]  /*9490*/  MOV R38, R209 ;  /* 0x000000d100267202 */ /* 0x000fcc0000000f00 */
[----:B------:R1:W-:Y:S01]  /*94a0*/  MUFU.EX2 R25, R5 ;  /* 0x0000000500197308 */ /* 0x0003e20000000800 */
[----:B--2---:R-:W-:Y:S01]  /*94b0*/  FFMA.FTZ R6, R34, c[0x0][0x23c], -R2 ;  /* 0x00008f0022067a23 */ /* 0x004fe20000010802 */
[----:B------:R-:W-:-:S06]  /*94c0*/  MOV R34, R10 ;  /* 0x0000000a00227202 */ /* 0x000fcc0000000f00 */
[----:B------:R2:W-:Y:S01]  /*94d0*/  MUFU.EX2 R18, R6 ;  /* 0x0000000600127308 */ /* 0x0005e20000000800 */
[----:B-1----:R-:W-:-:S07]  /*94e0*/  FFMA.FTZ R5, R40, c[0x0][0x23c], -R2 ;  /* 0x00008f0028057a23 */ /* 0x002fce0000010802 */
[----:B------:R1:W3:Y:S01]  /*94f0*/  MUFU.EX2 R13, R5 ;  /* 0x00000005000d7308 */ /* 0x0002e20000000800 */
[----:B--2---:R-:W2:Y:S01]  /*9500*/  SHFL.BFLY PT, R6, R4, 0x1, 0x1f ;  /* 0x0c201f0004067f89 */ /* 0x004ea200000e0000 */
[----:B-1----:R-:W-:Y:S01]  /*9510*/  FFMA.FTZ R5, R39, c[0x0][0x23c], -R20 ;  /* 0x00008f0027057a23 */ /* 0x002fe20000010814 */
[----:B------:R-:W-:-:S05]  /*9520*/  MOV R39, R58 ;  /* 0x0000003a00277202 */ /* 0x000fca0000000f00 */
[----:B------:R1:W-:Y:S01]  /*9530*/  MUFU.EX2 R33, R5 ;  /* 0x0000000500217308 */ /* 0x0003e20000000800 */
[----:B--2---:R-:W-:Y:S01]  /*9540*/  FMNMX.FTZ R132, R4, R6, !PT ;  /* 0x0000000604847209 */ /* 0x004fe20007810000 */
[----:B------:R-:W-:Y:S02]  /*9550*/  FFMA.FTZ R4, R43, c[0x0][0x23c], -R20 ;  /* 0x00008f002b047a23 */ /* 0x000fe40000010814 */
[----:B------:R-:W-:Y:S01]  /*9560*/  IMAD.MOV.U32 R43, RZ, RZ, R59 ;  /* 0x000000ffff2b7224 */ /* 0x000fe200078e003b */
[----:B------:R-:W-:-:S03]  /*9570*/  FSETP.NEU.FTZ.AND P0, PT, R132, -INF , PT ;  /* 0xff8000008400780b */ /* 0x000fc60003f1d000 */
[----:B------:R2:W-:Y:S01]  /*9580*/  MUFU.EX2 R9, R4 ;  /* 0x0000000400097308 */ /* 0x0005e20000000800 */
[----:B------:R-:W-:Y:S01]  /*9590*/  FMUL.FTZ R21, R132, c[0x0][0x23c] ;  /* 0x00008f0084157a20 */ /* 0x000fe20000410000 */
[----:B-1----:R-:W-:-:S04]  /*95a0*/  FSEL R5, R138, RZ, P3 ;  /* 0x000000ff8a057208 */ /* 0x002fc80001800000 */
[----:B------:R-:W-:Y:S01]  /*95b0*/  FSEL R21, R21, RZ, P0 ;  /* 0x000000ff15157208 */ /* 0x000fe20000000000 */
[----:B------:R-:W-:Y:S01]  /*95c0*/  FADD.FTZ R5, R137, -R5 ;  /* 0x8000000589057221 */ /* 0x000fe20000010000 */
[----:B------:R-:W-:-:S03]  /*95d0*/  MOV R137, R211 ;  /* 0x000000d300897202 */ /* 0x000fc60000000f00 */
[----:B------:R-:W-:Y:S02]  /*95e0*/  FMUL.FTZ R17, R5, c[0x0][0x23c] ;  /* 0x00008f0005117a20 */ /* 0x000fe40000410000 */
[----:B--2---:R-:W-:Y:S02]  /*95f0*/  FFMA.FTZ R4, R42, c[0x0][0x23c], -R20 ;  /* 0x00008f002a047a23 */ /* 0x004fe40000010814 */
[----:B---3--:R-:W-:Y:S02]  /*9600*/  IMAD.MOV.U32 R42, RZ, RZ, R13 ;  /* 0x000000ffff2a7224 */ /* 0x008fe400078e000d */
[----:B------:R-:W1:Y:S03]  /*9610*/  MUFU.EX2 R17, R17 ;  /* 0x0000001100117308 */ /* 0x000e660000000800 */
[----:B------:R-:W-:-:S05]  /*9620*/  F2FP.PACK_AB R11, R42, R25 ;  /* 0x000000192a0b723e */ /* 0x000fca00000000ff */
[----:B------:R2:W-:Y:S01]  /*9630*/  MUFU.EX2 R235, R4 ;  /* 0x0000000400eb7308 */ /* 0x0005e20000000800 */
[-C--:B-1----:R-:W-:Y:S02]  /*9640*/  FMUL.FTZ R148, R148, R17.reuse ;  /* 0x0000001194947220 */ /* 0x082fe40000410000 */
[-C--:B------:R-:W-:Y:S02]  /*9650*/  FMUL.FTZ R149, R149, R17.reuse ;  /* 0x0000001195957220 */ /* 0x080fe40000410000 */
[-C--:B------:R-:W-:Y:S02]  /*9660*/  FMUL.FTZ R156, R156, R17.reuse ;  /* 0x000000119c9c7220 */ /* 0x080fe40000410000 */
[-C--:B------:R-:W-:Y:S02]  /*9670*/  FMUL.FTZ R157, R157, R17.reuse ;  /* 0x000000119d9d7220 */ /* 0x080fe40000410000 */
[----:B--2---:R-:W-:Y:S02]  /*9680*/  FFMA.FTZ R4, R44, c[0x0][0x23c], -R20 ;  /* 0x00008f002c047a23 */ /* 0x004fe40000010814 */
[----:B------:R-:W-:-:S02]  /*9690*/  FMUL.FTZ R160, R160, R17 ;  /* 0x00000011a0a07220 */ /* 0x000fc40000410000 */
[----:B------:R-:W1:Y:S01]  /*96a0*/  MUFU.EX2 R56, R4 ;  /* 0x0000000400387308 */ /* 0x000e620000000800 */
[-C--:B------:R-:W-:Y:S02]  /*96b0*/  FMUL.FTZ R161, R161, R17.reuse ;  /* 0x00000011a1a17220 */ /* 0x080fe40000410000 */
[-C--:B------:R-:W-:Y:S02]  /*96c0*/  FMUL.FTZ R172, R172, R17.reuse ;  /* 0x00000011acac7220 */ /* 0x080fe40000410000 */
[-C--:B------:R-:W-:Y:S02]  /*96d0*/  FMUL.FTZ R173, R173, R17.reuse ;  /* 0x00000011adad7220 */ /* 0x080fe40000410000 */
[-C--:B------:R-:W-:Y:S02]  /*96e0*/  FMUL.FTZ R176, R176, R17.reuse ;  /* 0x00000011b0b07220 */ /* 0x080fe40000410000 */
[-C--:B------:R-:W-:Y:S02]  /*96f0*/  FMUL.FTZ R177, R177, R17.reuse ;  /* 0x00000011b1b17220 */ /* 0x080fe40000410000 */
[----:B------:R-:W-:-:S02]  /*9700*/  FMUL.FTZ R188, R188, R17 ;  /* 0x00000011bcbc7220 */ /* 0x000fc40000410000 */
[-C--:B------:R-:W-:Y:S02]  /*9710*/  FMUL.FTZ R189, R189, R17.reuse ;  /* 0x00000011bdbd7220 */ /* 0x080fe40000410000 */
[----:B------:R-:W-:Y:S01]  /*9720*/  FMUL.FTZ R192, R192, R17 ;  /* 0x00000011c0c07220 */ /* 0x000fe20000410000 */
[----:B-1----:R-:W-:Y:S01]  /*9730*/  F2FP.PACK_AB R6, R56, R235 ;  /* 0x000000eb3806723e */ /* 0x002fe200000000ff */
[----:B------:R-:W-:Y:S02]  /*9740*/  FFMA.FTZ R4, R41, c[0x0][0x23c], -R21 ;  /* 0x00008f0029047a23 */ /* 0x000fe40000010815 */
[-C--:B------:R-:W-:Y:S02]  /*9750*/  FMUL.FTZ R193, R193, R17.reuse ;  /* 0x00000011c1c17220 */ /* 0x080fe40000410000 */
[----:B------:R1:W-:Y:S01]  /*9760*/  MUFU.EX2 R234, R4 ;  /* 0x0000000400ea7308 */ /* 0x0003e20000000800 */
[-C--:B------:R-:W-:Y:S02]  /*9770*/  FMUL.FTZ R204, R204, R17.reuse ;  /* 0x00000011cccc7220 */ /* 0x080fe40000410000 */
[----:B------:R-:W-:-:S02]  /*9780*/  FMUL.FTZ R205, R205, R17 ;  /* 0x00000011cdcd7220 */ /* 0x000fc40000410000 */
[-C--:B------:R-:W-:Y:S02]  /*9790*/  FMUL.FTZ R68, R68, R17.reuse ;  /* 0x0000001144447220 */ /* 0x080fe40000410000 */
[----:B------:R-:W-:Y:S02]  /*97a0*/  FMUL.FTZ R69, R69, R17 ;  /* 0x0000001145457220 */ /* 0x000fe40000410000 */
[----:B-1----:R-:W-:-:S04]  /*97b0*/  FFMA.FTZ R4, R46, c[0x0][0x23c], -R21 ;  /* 0x00008f002e047a23 */ /* 0x002fc80000010815 */
        /* <DEDUP_REMOVED lines=9> */
[----:B------:R-:W-:Y:S02]  /*9850*/  MOV R134, R12 ;  /* 0x0000000c00867202 */ /* 0x000fe40000000f00 */
[----:B------:R-:W-:Y:S01]  /*9860*/  FSEL R4, R132, RZ, P0 ;  /* 0x000000ff84047208 */ /* 0x000fe20000000000 */
[----:B------:R-:W1:Y:S01]  /*9870*/  LDSM.16.MT88.4 R12, [R228+0xc000] ;  /* 0x00c00000e40c783b */ /* 0x000e620000004200 */
[----:B------:R-:W-:Y:S01]  /*9880*/  FMUL.FTZ R5, R5, c[0x0][0x23c] ;  /* 0x00008f0005057a20 */ /* 0x000fe20000410000 */
[----:B------:R-:W2:Y:S01]  /*9890*/  MUFU.EX2 R16, R16 ;  /* 0x0000001000107308 */ /* 0x000ea20000000800 */
[----:B------:R-:W-:Y:S01]  /*98a0*/  F2FP.PACK_AB R10, R134, R36 ;  /* 0x00000024860a723e */ /* 0x000fe200000000ff */
[----:B------:R-:W-:-:S04]  /*98b0*/  FADD.FTZ R3, R3, -R4 ;  /* 0x8000000403037221 */ /* 0x000fc80000010000 */
[----:B------:R-:W-:Y:S02]  /*98c0*/  FMUL.FTZ R3, R3, c[0x0][0x23c] ;  /* 0x00008f0003037a20 */ /* 0x000fe40000410000 */
[----:B------:R3:W4:Y:S08]  /*98d0*/  MUFU.EX2 R28, R5 ;  /* 0x00000005001c7308 */ /* 0x0007300000000800 */
[----:B------:R1:W1:Y:S01]  /*98e0*/  MUFU.EX2 R40, R3 ;  /* 0x0000000300287308 */ /* 0x0002620000000800 */
[----:B--2---:R-:W-:-:S02]  /*98f0*/  FMUL.FTZ R150, R150, R16 ;  /* 0x0000001096967220 */ /* 0x004fc40000410000 */
[-C--:B------:R-:W-:Y:S02]  /*9900*/  FMUL.FTZ R151, R151, R16.reuse ;  /* 0x0000001097977220 */ /* 0x080fe40000410000 */
[-C--:B------:R-:W-:Y:S02]  /*9910*/  FMUL.FTZ R158, R158, R16.reuse ;  /* 0x000000109e9e7220 */ /* 0x080fe40000410000 */
[----:B------:R-:W-:Y:S01]  /*9920*/  FMUL.FTZ R159, R159, R16 ;  /* 0x000000109f9f7220 */ /* 0x000fe20000410000 */
[----:B---3--:R-:W-:Y:S01]  /*9930*/  F2FP.PACK_AB R5, R31, R234 ;  /* 0x000000ea1f05723e */ /* 0x008fe200000000ff */
[-C--:B----4-:R-:W-:Y:S02]  /*9940*/  FMUL.FTZ R144, R144, R28.reuse ;  /* 0x0000001c90907220 */ /* 0x090fe40000410000 */
[-C--:B------:R-:W-:Y:S02]  /*9950*/  FMUL.FTZ R145, R145, R28.reuse ;  /* 0x0000001c91917220 */ /* 0x080fe40000410000 */
[----:B------:R-:W-:-:S02]  /*9960*/  FMUL.FTZ R152, R152, R28 ;  /* 0x0000001c98987220 */ /* 0x000fc40000410000 */
[----:B------:R-:W-:Y:S02]  /*9970*/  FMUL.FTZ R153, R153, R28 ;  /* 0x0000001c99997220 */ /* 0x000fe40000410000 */
[----:B-1----:R-:W-:Y:S02]  /*9980*/  FFMA.FTZ R3, R47, c[0x0][0x23c], -R21 ;  /* 0x00008f002f037a23 */ /* 0x002fe40000010815 */
[-C--:B------:R-:W-:Y:S02]  /*9990*/  FMUL.FTZ R146, R146, R40.reuse ;  /* 0x0000002892927220 */ /* 0x080fe40000410000 */
[----:B------:R1:W2:Y:S01]  /*99a0*/  MUFU.EX2 R41, R3 ;  /* 0x0000000300297308 */ /* 0x0002a20000000800 */
[-C--:B------:R-:W-:Y:S02]  /*99b0*/  FMUL.FTZ R147, R147, R40.reuse ;  /* 0x0000002893937220 */ /* 0x080fe40000410000 */
[-C--:B------:R-:W-:Y:S02]  /*99c0*/  FMUL.FTZ R154, R154, R40.reuse ;  /* 0x000000289a9a7220 */ /* 0x080fe40000410000 */
[----:B------:R-:W-:-:S02]  /*99d0*/  FMUL.FTZ R155, R155, R40 ;  /* 0x000000289b9b7220 */ /* 0x000fc40000410000 */
[-C--:B------:R-:W-:Y:S02]  /*99e0*/  FMUL.FTZ R162, R162, R16.reuse ;  /* 0x00000010a2a27220 */ /* 0x080fe40000410000 */
[----:B------:R-:W-:Y:S02]  /*99f0*/  FMUL.FTZ R163, R163, R16 ;  /* 0x00000010a3a37220 */ /* 0x000fe40000410000 */
[-C--:B------:R-:W-:Y:S02]  /*9a00*/  FMUL.FTZ R164, R164, R28.reuse ;  /* 0x0000001ca4a47220 */ /* 0x080fe40000410000 */
[----:B------:R-:W-:Y:S02]  /*9a10*/  FMUL.FTZ R165, R165, R28 ;  /* 0x0000001ca5a57220 */ /* 0x000fe40000410000 */
[-C--:B------:R-:W-:Y:S01]  /*9a20*/  FMUL.FTZ R166, R166, R40.reuse ;  /* 0x00000028a6a67220 */ /* 0x080fe20000410000 */
        /* <DEDUP_REMOVED lines=11> */
[-C--:B------:R-:W-:Y:S02]  /*9ae0*/  FMUL.FTZ R175, R175, R16.reuse ;  /* 0x00000010afaf7220 */ /* 0x080fe40000410000 */
        /* <DEDUP_REMOVED lines=15> */
[----:B------:R-:W-:Y:S01]  /*9be0*/  FMUL.FTZ R191, R191, R16 ;  /* 0x00000010bfbf7220 */ /* 0x000fe20000410000 */
[----:B------:R-:W-:Y:S01]  /*9bf0*/  MOV R159, R56 ;  /* 0x00000038009f7202 */ /* 0x000fe20000000f00 */
[-C--:B------:R-:W-:Y:S02]  /*9c00*/  FMUL.FTZ R194, R194, R16.reuse ;  /* 0x00000010c2c27220 */ /* 0x080fe40000410000 */
[----:B------:R-:W-:Y:S02]  /*9c10*/  FMUL.FTZ R195, R195, R16 ;  /* 0x00000010c3c37220 */ /* 0x000fe40000410000 */
[-C--:B------:R-:W-:Y:S02]  /*9c20*/  FMUL.FTZ R196, R196, R28.reuse ;  /* 0x0000001cc4c47220 */ /* 0x080fe40000410000 */
[----:B------:R-:W-:-:S02]  /*9c30*/  FMUL.FTZ R197, R197, R28 ;  /* 0x0000001cc5c57220 */ /* 0x000fc40000410000 */
[-C--:B------:R-:W-:Y:S02]  /*9c40*/  FMUL.FTZ R198, R198, R40.reuse ;  /* 0x00000028c6c67220 */ /* 0x080fe40000410000 */
[----:B------:R-:W-:Y:S02]  /*9c50*/  FMUL.FTZ R199, R199, R40 ;  /* 0x00000028c7c77220 */ /* 0x000fe40000410000 */
[-C--:B------:R-:W-:Y:S02]  /*9c60*/  FMUL.FTZ R200, R200, R28.reuse ;  /* 0x0000001cc8c87220 */ /* 0x080fe40000410000 */
[----:B------:R-:W-:Y:S02]  /*9c70*/  FMUL.FTZ R201, R201, R28 ;  /* 0x0000001cc9c97220 */ /* 0x000fe40000410000 */
[-C--:B------:R-:W-:Y:S02]  /*9c80*/  FMUL.FTZ R202, R202, R40.reuse ;  /* 0x00000028caca7220 */ /* 0x080fe40000410000 */
[----:B------:R-:W-:-:S02]  /*9c90*/  FMUL.FTZ R203, R203, R40 ;  /* 0x00000028cbcb7220 */ /* 0x000fc40000410000 */
[-C--:B------:R-:W-:Y:S02]  /*9ca0*/  FMUL.FTZ R206, R206, R16.reuse ;  /* 0x00000010cece7220 */ /* 0x080fe40000410000 */
[-C--:B------:R-:W-:Y:S02]  /*9cb0*/  FMUL.FTZ R207, R207, R16.reuse ;  /* 0x00000010cfcf7220 */ /* 0x080fe40000410000 */
[-C--:B------:R-:W-:Y:S02]  /*9cc0*/  FMUL.FTZ R70, R70, R16.reuse ;  /* 0x0000001046467220 */ /* 0x080fe40000410000 */
[----:B------:R-:W-:Y:S02]  /*9cd0*/  FMUL.FTZ R71, R71, R16 ;  /* 0x0000001047477220 */ /* 0x000fe40000410000 */
[-C--:B------:R-:W-:Y:S02]  /*9ce0*/  FMUL.FTZ R72, R72, R28.reuse ;  /* 0x0000001c48487220 */ /* 0x080fe40000410000 */
[----:B------:R-:W-:-:S02]  /*9cf0*/  FMUL.FTZ R73, R73, R28 ;  /* 0x0000001c49497220 */ /* 0x000fc40000410000 */
[-C--:B------:R-:W-:Y:S01]  /*9d00*/  FMUL.FTZ R74, R74, R40.reuse ;  /* 0x000000284a4a7220 */ /* 0x080fe20000410000 */
[----:B-1----:R-:W-:Y:S01]  /*9d10*/  HMMA.16816.F32 R208, R8, R12, R160 ;  /* 0x0000000c08d0723c */ /* 0x002fe200000018a0 */
[----:B------:R-:W-:-:S07]  /*9d20*/  FMUL.FTZ R75, R75, R40 ;  /* 0x000000284b4b7220 */ /* 0x000fce0000410000 */
[C---:B------:R-:W-:Y:S08]  /*9d30*/  HMMA.16816.F32 R64, R4.reuse, R12, R164 ;  /* 0x0000000c0440723c */ /* 0x040ff000000018a4 */
[----:B------:R-:W-:Y:S01]  /*9d40*/  HMMA.16816.F32 R60, R4, R14, R168 ;  /* 0x0000000e043c723c */ /* 0x000fe200000018a8 */
[-C--:B------:R-:W-:Y:S02]  /*9d50*/  FMUL.FTZ R76, R76, R28.reuse ;  /* 0x0000001c4c4c7220 */ /* 0x080fe40000410000 */
[----:B------:R-:W-:-:S02]  /*9d60*/  FMUL.FTZ R77, R77, R28 ;  /* 0x0000001c4d4d7220 */ /* 0x000fc40000410000 */
[-C--:B------:R-:W-:Y:S02]  /*9d70*/  FMUL.FTZ R78, R78, R40.reuse ;  /* 0x000000284e4e7220 */ /* 0x080fe40000410000 */
[----:B------:R-:W-:Y:S01]  /*9d80*/  FMUL.FTZ R79, R79, R40 ;  /* 0x000000284f4f7220 */ /* 0x000fe20000410000 */
[C---:B------:R-:W-:Y:S01]  /*9d90*/  HMMA.16816.F32 R56, R8.reuse, R14, R172 ;  /* 0x0000000e0838723c */ /* 0x040fe200000018ac */
[----:B------:R-:W1:Y:S01]  /*9da0*/  LDSM.16.MT88.4 R12, [R231+0xc000] ;  /* 0x00c00000e70c783b */ /* 0x000e620000004200 */
[-C--:B------:R-:W-:Y:S01]  /*9db0*/  FMUL.FTZ R80, R80, R17.reuse ;  /* 0x0000001150507220 */ /* 0x080fe20000410000 */
[----:B------:R-:W-:Y:S01]  /*9dc0*/  MOV R169, R38 ;  /* 0x0000002600a97202 */ /* 0x000fe20000000f00 */
[----:B------:R-:W-:Y:S01]  /*9dd0*/  FMUL.FTZ R81, R81, R17 ;  /* 0x0000001151517220 */ /* 0x000fe20000410000 */
[----:B------:R-:W-:Y:S01]  /*9de0*/  MOV R170, R37 ;  /* 0x0000002500aa7202 */ /* 0x000fe20000000f00 */
[----:B------:R-:W-:Y:S01]  /*9df0*/  FMUL.FTZ R82, R82, R16 ;  /* 0x0000001052527220 */ /* 0x000fe20000410000 */
[----:B------:R-:W-:Y:S01]  /*9e00*/  MOV R172, R42 ;  /* 0x0000002a00ac7202 */ /* 0x000fe20000000f00 */
[----:B------:R-:W-:Y:S01]  /*9e10*/  FMUL.FTZ R83, R83, R16 ;  /* 0x0000001053537220 */ /* 0x000fe20000410000 */
[----:B------:R-:W-:Y:S01]  /*9e20*/  MOV R173, R134 ;  /* 0x0000008600ad7202 */ /* 0x000fe20000000f00 */
[----:B------:R-:W-:Y:S01]  /*9e30*/  IMAD.MOV.U32 R134, RZ, RZ, R35 ;  /* 0x000000ffff867224 */ /* 0x000fe200078e0023 */
[----:B------:R-:W-:Y:S01]  /*9e40*/  MOV R35, R32 ;  /* 0x0000002000237202 */ /* 0x000fe20000000f00 */
[----:B------:R-:W-:Y:S01]  /*9e50*/  IMAD.MOV.U32 R175, RZ, RZ, R159 ;  /* 0x000000ffffaf7224 */ /* 0x000fe200078e009f */
[----:B------:R-:W-:Y:S01]  /*9e60*/  MOV R171, R36 ;  /* 0x0000002400ab7202 */ /* 0x000fe20000000f00 */
[----:B------:R-:W-:Y:S01]  /*9e70*/  IMAD.MOV.U32 R168, RZ, RZ, R39 ;  /* 0x000000ffffa87224 */ /* 0x000fe200078e0027 */
[----:B------:R-:W-:Y:S01]  /*9e80*/  MOV R32, R141 ;  /* 0x0000008d00207202 */ /* 0x000fe20000000f00 */
[----:B------:R-:W-:Y:S01]  /*9e90*/  IMAD.MOV.U32 R174, RZ, RZ, R140 ;  /* 0x000000ffffae7224 */ /* 0x000fe200078e008c */
        /* <DEDUP_REMOVED lines=10> */
[-C--:B-1----:R-:W-:Y:S07]  /*9f40*/  HMMA.16816.F32 R160, R8, R12.reuse, R68 ;  /* 0x0000000c08a0723c */ /* 0x082fee0000001844 */
[----:B------:R-:W-:Y:S01]  /*9f50*/  MOV R69, R43 ;  /* 0x0000002b00457202 */ /* 0x000fe20000000f00 */
[----:B------:R-:W-:Y:S01]  /*9f60*/  HMMA.16816.F32 R156, R4, R12, R72 ;  /* 0x0000000c049c723c */ /* 0x000fe20000001848 */
[----:B------:R-:W2:Y:S01]  /*9f70*/  LDL.LU R43, [R1+0x1c] ;  /* 0x00001c00012b7983 */ /* 0x000ea20000300800 */
[----:B------:R-:W-:-:S02]  /*9f80*/  MOV R70, R142 ;  /* 0x0000008e00467202 */ /* 0x000fc40000000f00 */
[----:B------:R-:W-:Y:S01]  /*9f90*/  MOV R71, R143 ;  /* 0x0000008f00477202 */ /* 0x000fe20000000f00 */
[----:B------:R-:W3:Y:S01]  /*9fa0*/  LDL.LU R42, [R1+0x20] ;  /* 0x00002000012a7983 */ /* 0x000ee20000300800 */
[----:B------:R-:W-:Y:S01]  /*9fb0*/  FMUL.FTZ R84, R84, R17 ;  /* 0x0000001154547220 */ /* 0x000fe20000410000 */
[----:B------:R-:W-:Y:S01]  /*9fc0*/  MOV R68, R27 ;  /* 0x0000001b00447202 */ /* 0x000fe20000000f00 */
[-C--:B------:R-:W-:Y:S01]  /*9fd0*/  HMMA.16816.F32 R140, R4, R14.reuse, R76 ;  /* 0x0000000e048c723c */ /* 0x080fe2000000184c */
[----:B------:R-:W-:Y:S01]  /*9fe0*/  FMUL.FTZ R85, R85, R17 ;  /* 0x0000001155557220 */ /* 0x000fe20000410000 */
[----:B------:R-:W-:Y:S01]  /*9ff0*/  MOV R75, R26 ;  /* 0x0000001a004b7202 */ /* 0x000fe20000000f00 */
[----:B------:R-:W-:Y:S01]  /*a000*/  FMUL.FTZ R86, R86, R16 ;  /* 0x0000001056567220 */ /* 0x000fe20000410000 */
[----:B------:R-:W-:Y:S01]  /*a010*/  MOV R73, R24 ;  /* 0x0000001800497202 */ /* 0x000fe20000000f00 */
[----:B------:R-:W-:Y:S02]  /*a020*/  FMUL.FTZ R87, R87, R16 ;  /* 0x0000001057577220 */ /* 0x000fe40000410000 */
[-C--:B------:R-:W-:Y:S01]  /*a030*/  FMUL.FTZ R88, R88, R28.reuse ;  /* 0x0000001c58587220 */ /* 0x080fe20000410000 */
[----:B------:R-:W-:Y:S01]  /*a040*/  HMMA.16816.F32 R36, R8, R14, R80 ;  /* 0x0000000e0824723c */ /* 0x000fe20000001850 */
[----:B------:R-:W1:Y:S01]  /*a050*/  LDSM.16.MT88.4 R12, [R229+0xe000] ;  /* 0x00e00000e50c783b */ /* 0x000e620000004200 */
        /* <DEDUP_REMOVED lines=11> */
[----:B------:R-:W-:Y:S02]  /*a110*/  IMAD.MOV.U32 R74, RZ, RZ, R25 ;  /* 0x000000ffff4a7224 */ /* 0x000fe400078e0019 */
[----:B------:R-:W4:Y:S01]  /*a120*/  LDSM.16.MT88.4 R24, [R231+0xe000] ;  /* 0x00e00000e718783b */ /* 0x000f220000004200 */
[-C--:B-1----:R-:W-:Y:S08]  /*a130*/  HMMA.16816.F32 R164, R8, R12.reuse, R84 ;  /* 0x0000000c08a4723c */ /* 0x082ff00000001854 */
[C---:B------:R-:W-:Y:S08]  /*a140*/  HMMA.16816.F32 R88, R4.reuse, R12, R88 ;  /* 0x0000000c0458723c */ /* 0x040ff00000001858 */
[-C--:B------:R-:W-:Y:S08]  /*a150*/  HMMA.16816.F32 R92, R4, R14.reuse, R92 ;  /* 0x0000000e045c723c */ /* 0x080ff0000000185c */
[----:B------:R-:W-:Y:S01]  /*a160*/  HMMA.16816.F32 R96, R8, R14, R96 ;  /* 0x0000000e0860723c */ /* 0x000fe20000001860 */
[----:B------:R-:W1:Y:S01]  /*a170*/  LDSM.16.MT88.4 R12, [R230+0xe000] ;  /* 0x00e00000e60c783b */ /* 0x000e620000004200 */
[----:B------:R-:W-:-:S02]  /*a180*/  MOV R78, R74 ;  /* 0x0000004a004e7202 */ /* 0x000fc40000000f00 */
[----:B------:R-:W-:Y:S02]  /*a190*/  MOV R74, R69 ;  /* 0x00000045004a7202 */ /* 0x000fe40000000f00 */
[----:B------:R-:W-:Y:S01]  /*a1a0*/  MOV R69, R3 ;  /* 0x0000000300457202 */ /* 0x000fe20000000f00 */
[----:B------:R-:W-:Y:S02]  /*a1b0*/  FFMA.FTZ R3, R250, c[0x0][0x23c], -R0 ;  /* 0x00008f00fa037a23 */ /* 0x000fe40000010800 */
        /* <DEDUP_REMOVED lines=10> */
[-C--:B------:R-:W-:Y:S02]  /*a260*/  FMUL.FTZ R124, R124, R28.reuse ;  /* 0x0000001c7c7c7220 */ /* 0x080fe40000410000 */
[----:B------:R-:W-:Y:S02]  /*a270*/  FMUL.FTZ R125, R125, R28 ;  /* 0x0000001c7d7d7220 */ /* 0x000fe40000410000 */
[-C--:B------:R-:W-:Y:S02]  /*a280*/  FMUL.FTZ R122, R122, R40.reuse ;  /* 0x000000287a7a7220 */ /* 0x080fe40000410000 */
[-C--:B------:R-:W-:Y:S02]  /*a290*/  FMUL.FTZ R123, R123, R40.reuse ;  /* 0x000000287b7b7220 */ /* 0x080fe40000410000 */
[-C--:B------:R-:W-:Y:S02]  /*a2a0*/  FMUL.FTZ R126, R126, R40.reuse ;  /* 0x000000287e7e7220 */ /* 0x080fe40000410000 */
[----:B------:R-:W-:-:S02]  /*a2b0*/  FMUL.FTZ R127, R127, R40 ;  /* 0x000000287f7f7220 */ /* 0x000fc40000410000 */
[----:B------:R-:W-:Y:S02]  /*a2c0*/  IMAD.MOV.U32 R72, RZ, RZ, R173 ;  /* 0x000000ffff487224 */ /* 0x000fe400078e00ad */
[----:B------:R1:W-:Y:S01]  /*a2d0*/  MUFU.EX2 R173, R3 ;  /* 0x0000000300ad7308 */ /* 0x0003e20000000800 */
[----:B----4-:R-:W-:Y:S01]  /*a2e0*/  HMMA.16816.F32 R104, R4, R24, R104 ;  /* 0x000000180468723c */ /* 0x010fe20000001868 */
[----:B------:R-:W-:Y:S01]  /*a2f0*/  IMAD.MOV.U32 R77, RZ, RZ, R75 ;  /* 0x000000ffff4d7224 */ /* 0x000fe200078e004b */
[----:B------:R-:W-:-:S06]  /*a300*/  MOV R75, R68 ;  /* 0x00000044004b7202 */ /* 0x000fcc0000000f00 */
[----:B------:R-:W-:Y:S01]  /*a310*/  HMMA.16816.F32 R108, R4, R26, R108 ;  /* 0x0000001a046c723c */ /* 0x000fe2000000186c */
[----:B-1----:R-:W-:-:S07]  /*a320*/  FFMA.FTZ R3, R225, c[0x0][0x23c], -R0 ;  /* 0x00008f00e1037a23 */ /* 0x002fce0000010800 */
[----:B------:R-:W-:Y:S01]  /*a330*/  HMMA.16816.F32 R120, R4, R12, R120 ;  /* 0x0000000c0478723c */ /* 0x000fe20000001878 */
[----:B------:R-:W-:-:S07]  /*a340*/  MOV R68, R175 ;  /* 0x000000af00447202 */ /* 0x000fce0000000f00 */
[----:B------:R-:W-:Y:S01]  /*a350*/  HMMA.16816.F32 R124, R4, R14, R124 ;  /* 0x0000000e047c723c */ /* 0x000fe2000000187c */
[----:B------:R1:W4:Y:S01]  /*a360*/  MUFU.EX2 R4, R3 ;  /* 0x0000000300047308 */ /* 0x0003220000000800 */
[----:B------:R-:W-:Y:S02]  /*a370*/  MOV R79, R73 ;  /* 0x00000049004f7202 */ /* 0x000fe40000000f00 */
[----:B------:R-:W-:Y:S01]  /*a380*/  MOV R73, R172 ;  /* 0x000000ac00497202 */ /* 0x000fe20000000f00 */
[----:B-1----:R-:W-:-:S04]  /*a390*/  FFMA.FTZ R3, R221, c[0x0][0x23c], -R0 ;  /* 0x00008f00dd037a23 */ /* 0x002fc80000010800 */
[----:B------:R1:W-:Y:S02]  /*a3a0*/  MUFU.EX2 R175, R3 ;  /* 0x0000000300af7308 */ /* 0x0003e40000000800 */
[----:B-1----:R-:W-:-:S06]  /*a3b0*/  FFMA.FTZ R3, R216, c[0x0][0x23c], -R0 ;  /* 0x00008f00d8037a23 */ /* 0x002fcc0000010800 */
[----:B------:R1:W1:Y:S02]  /*a3c0*/  MUFU.EX2 R5, R3 ;  /* 0x0000000300057308 */ /* 0x0002640000000800 */
[----:B-1----:R-:W-:-:S06]  /*a3d0*/  FFMA.FTZ R3, R249, c[0x0][0x23c], -R2 ;  /* 0x00008f00f9037a23 */ /* 0x002fcc0000010802 */
[----:B------:R1:W-:Y:S02]  /*a3e0*/  MUFU.EX2 R172, R3 ;  /* 0x0000000300ac7308 */ /* 0x0003e40000000800 */
[----:B-1----:R-:W-:-:S06]  /*a3f0*/  FFMA.FTZ R3, R224, c[0x0][0x23c], -R2 ;  /* 0x00008f00e0037a23 */ /* 0x002fcc0000010802 */
[----:B------:R1:W-:Y:S02]  /*a400*/  MUFU.EX2 R224, R3 ;  /* 0x0000000300e07308 */ /* 0x0003e40000000800 */
[----:B-1----:R-:W-:-:S06]  /*a410*/  FFMA.FTZ R3, R220, c[0x0][0x23c], -R2 ;  /* 0x00008f00dc037a23 */ /* 0x002fcc0000010802 */
[----:B------:R1:W-:Y:S01]  /*a420*/  MUFU.EX2 R6, R3 ;  /* 0x0000000300067308 */ /* 0x0003e20000000800 */
[----:B----4-:R-:W-:Y:S02]  /*a430*/  IMAD.MOV.U32 R216, RZ, RZ, R4 ;  /* 0x000000ffffd87224 */ /* 0x010fe400078e0004 */
[----:B-1----:R-:W-:-:S05]  /*a440*/  FFMA.FTZ R3, R215, c[0x0][0x23c], -R2 ;  /* 0x00008f00d7037a23 */ /* 0x002fca0000010802 */
[----:B------:R1:W-:Y:S02]  /*a450*/  MUFU.EX2 R220, R3 ;  /* 0x0000000300dc7308 */ /* 0x0003e40000000800 */
[----:B-1----:R-:W-:-:S06]  /*a460*/  FFMA.FTZ R3, R251, c[0x0][0x23c], -R20 ;  /* 0x00008f00fb037a23 */ /* 0x002fcc0000010814 */
[----:B------:R1:W-:Y:S01]  /*a470*/  MUFU.EX2 R7, R3 ;  /* 0x0000000300077308 */ /* 0x0003e20000000800 */
[----:B------:R-:W-:Y:S01]  /*a480*/  MOV R251, R5 ;  /* 0x0000000500fb7202 */ /* 0x000fe20000000f00 */
[-C--:B------:R-:W-:Y:S02]  /*a490*/  FMUL.FTZ R100, R100, R17.reuse ;  /* 0x0000001164647220 */ /* 0x080fe40000410000 */
[----:B------:R-:W-:Y:S02]  /*a4a0*/  FMUL.FTZ R101, R101, R17 ;  /* 0x0000001165657220 */ /* 0x000fe40000410000 */
[----:B-1----:R-:W-:-:S04]  /*a4b0*/  FFMA.FTZ R3, R227, c[0x0][0x23c], -R20 ;  /* 0x00008f00e3037a23 */ /* 0x002fc80000010814 */
[----:B------:R1:W-:Y:S01]  /*a4c0*/  MUFU.EX2 R4, R3 ;  /* 0x0000000300047308 */ /* 0x0003e20000000800 */
[-C--:B------:R-:W-:Y:S02]  /*a4d0*/  FMUL.FTZ R102, R102, R16.reuse ;  /* 0x0000001066667220 */ /* 0x080fe40000410000 */
[-C--:B------:R-:W-:Y:S02]  /*a4e0*/  FMUL.FTZ R103, R103, R16.reuse ;  /* 0x0000001067677220 */ /* 0x080fe40000410000 */
[-C--:B------:R-:W-:Y:S02]  /*a4f0*/  FMUL.FTZ R112, R112, R17.reuse ;  /* 0x0000001170707220 */ /* 0x080fe40000410000 */
[----:B------:R-:W-:Y:S02]  /*a500*/  FMUL.FTZ R113, R113, R17 ;  /* 0x0000001171717220 */ /* 0x000fe40000410000 */
[----:B------:R-:W-:Y:S02]  /*a510*/  FMUL.FTZ R114, R114, R16 ;  /* 0x0000001072727220 */ /* 0x000fe40000410000 */
[----:B-1----:R-:W-:-:S02]  /*a520*/  FFMA.FTZ R3, R222, c[0x0][0x23c], -R20 ;  /* 0x00008f00de037a23 */ /* 0x002fc40000010814 */
[-C--:B------:R-:W-:Y:S02]  /*a530*/  FMUL.FTZ R115, R115, R16.reuse ;  /* 0x0000001073737220 */ /* 0x080fe40000410000 */
[----:B------:R1:W-:Y:S01]  /*a540*/  MUFU.EX2 R5, R3 ;  /* 0x0000000300057308 */ /* 0x0003e20000000800 */
[-C--:B------:R-:W-:Y:S02]  /*a550*/  FMUL.FTZ R116, R116, R17.reuse ;  /* 0x0000001174747220 */ /* 0x080fe40000410000 */
[-C--:B------:R-:W-:Y:S02]  /*a560*/  FMUL.FTZ R117, R117, R17.reuse ;  /* 0x0000001175757220 */ /* 0x080fe40000410000 */
[-C--:B------:R-:W-:Y:S02]  /*a570*/  FMUL.FTZ R118, R118, R16.reuse ;  /* 0x0000001076767220 */ /* 0x080fe40000410000 */
[----:B------:R-:W-:Y:S02]  /*a580*/  FMUL.FTZ R119, R119, R16 ;  /* 0x0000001077777220 */ /* 0x000fe40000410000 */
[----:B------:R-:W-:-:S02]  /*a590*/  FMUL.FTZ R128, R128, R17 ;  /* 0x0000001180807220 */ /* 0x000fc40000410000 */
[----:B------:R-:W-:Y:S02]  /*a5a0*/  FMUL.FTZ R129, R129, R17 ;  /* 0x0000001181817220 */ /* 0x000fe40000410000 */
[-C--:B------:R-:W-:Y:S02]  /*a5b0*/  FMUL.FTZ R130, R130, R16.reuse ;  /* 0x0000001082827220 */ /* 0x080fe40000410000 */
[----:B------:R-:W-:Y:S02]  /*a5c0*/  FMUL.FTZ R131, R131, R16 ;  /* 0x0000001083837220 */ /* 0x000fe40000410000 */
[----:B-1----:R-:W-:-:S04]  /*a5d0*/  FFMA.FTZ R3, R217, c[0x0][0x23c], -R20 ;  /* 0x00008f00d9037a23 */ /* 0x002fc80000010814 */
[----:B------:R1:W-:Y:S01]  /*a5e0*/  MUFU.EX2 R215, R3 ;  /* 0x0000000300d77308 */ /* 0x0003e20000000800 */
[----:B------:R-:W-:Y:S01]  /*a5f0*/  HMMA.16816.F32 R84, R8, R24, R100 ;  /* 0x000000180854723c */ /* 0x000fe20000001864 */
[----:B------:R-:W-:Y:S02]  /*a600*/  MOV R82, R77 ;  /* 0x0000004d00527202 */ /* 0x000fe40000000f00 */
[----:B------:R-:W-:-:S05]  /*a610*/  MOV R77, R79 ;  /* 0x0000004f004d7202 */ /* 0x000fca0000000f00 */
[----:B------:R-:W-:Y:S01]  /*a620*/  HMMA.16816.F32 R112, R8, R26, R112 ;  /* 0x0000001a0870723c */ /* 0x000fe20000001870 */
[----:B-1----:R-:W-:-:S07]  /*a630*/  FFMA.FTZ R3, R252, c[0x0][0x23c], -R21 ;  /* 0x00008f00fc037a23 */ /* 0x002fce0000010815 */
[----:B------:R-:W-:Y:S01]  /*a640*/  HMMA.16816.F32 R116, R8, R12, R116 ;  /* 0x0000000c0874723c */ /* 0x000fe20000001874 */
[----:B------:R-:W-:-:S07]  /*a650*/  MOV R79, R174 ;  /* 0x000000ae004f7202 */ /* 0x000fce0000000f00 */
[----:B------:R-:W-:Y:S01]  /*a660*/  HMMA.16816.F32 R128, R8, R14, R128 ;  /* 0x0000000e0880723c */ /* 0x000fe20000001880 */
[----:B------:R1:W-:Y:S01]  /*a670*/  MUFU.EX2 R8, R3 ;  /* 0x0000000300087308 */ /* 0x0003e20000000800 */
[----:B------:R-:W4:Y:S01]  /*a680*/  LDSM.16.MT88.4 R12, [R228+0xc800] ;  /* 0x00c80000e40c783b */ /* 0x000f220000004200 */
[----:B------:R-:W-:Y:S01]  /*a690*/  MOV R100, R82 ;  /* 0x0000005200647202 */ /* 0x000fe20000000f00 */
[----:B------:R-:W-:Y:S01]  /*a6a0*/  IMAD.MOV.U32 R83, RZ, RZ, R71 ;  /* 0x000000ffff537224 */ /* 0x000fe200078e0047 */
[----:B------:R-:W-:Y:S01]  /*a6b0*/  MOV R81, R73 ;  /* 0x0000004900517202 */ /* 0x000fe20000000f00 */
[----:B------:R-:W-:Y:S02]  /*a6c0*/  IMAD.MOV.U32 R82, RZ, RZ, R72 ;  /* 0x000000ffff527224 */ /* 0x000fe400078e0048 */
[----:B-1----:R-:W-:-:S04]  /*a6d0*/  FFMA.FTZ R3, R248, c[0x0][0x23c], -R21 ;  /* 0x00008f00f8037a23 */ /* 0x002fc80000010815 */
[----:B------:R1:W-:Y:S01]  /*a6e0*/  MUFU.EX2 R174, R3 ;  /* 0x0000000300ae7308 */ /* 0x0003e20000000800 */
[----:B------:R-:W-:Y:S01]  /*a6f0*/  MOV R76, R70 ;  /* 0x00000046004c7202 */ /* 0x000fe20000000f00 */
[----:B------:R-:W-:Y:S01]  /*a700*/  IMAD.MOV.U32 R102, RZ, RZ, R169 ;  /* 0x000000ffff667224 */ /* 0x000fe200078e00a9 */
[----:B------:R-:W-:Y:S01]  /*a710*/  MOV R80, R74 ;  /* 0x0000004a00507202 */ /* 0x000fe20000000f00 */
[----:B------:R-:W-:Y:S01]  /*a720*/  IMAD.MOV.U32 R74, RZ, RZ, R30 ;  /* 0x000000ffff4a7224 */ /* 0x000fe200078e001e */
[----:B------:R-:W-:Y:S01]  /*a730*/  MOV R73, R41 ;  /* 0x0000002900497202 */ /* 0x000fe20000000f00 */
[--C-:B------:R-:W-:Y:S01]  /*a740*/  FFMA.FTZ R30, R139, c[0x0][0x23c], -R0.reuse ;  /* 0x00008f008b1e7a23 */ /* 0x100fe20000010800 */
[----:B------:R-:W-:Y:S01]  /*a750*/  MOV R71, R32 ;  /* 0x0000002000477202 */ /* 0x000fe20000000f00 */
[--C-:B------:R-:W-:Y:S01]  /*a760*/  FFMA.FTZ R32, R218, c[0x0][0x23c], -R0.reuse ;  /* 0x00008f00da207a23 */ /* 0x100fe20000010800 */
[----:B------:R-:W-:Y:S01]  /*a770*/  MOV R70, R31 ;  /* 0x0000001f00467202 */ /* 0x000fe20000000f00 */
[----:B-1----:R-:W-:Y:S01]  /*a780*/  FFMA.FTZ R3, R226, c[0x0][0x23c], -R21 ;  /* 0x00008f00e2037a23 */ /* 0x002fe20000010815 */
[----:B------:R-:W-:Y:S01]  /*a790*/  MOV R103, R168 ;  /* 0x000000a800677202 */ /* 0x000fe20000000f00 */
[--C-:B------:R-:W-:Y:S01]  /*a7a0*/  FFMA.FTZ R31, R213, c[0x0][0x23c], -R0.reuse ;  /* 0x00008f00d51f7a23 */ /* 0x100fe20000010800 */
[----:B------:R-:W-:Y:S01]  /*a7b0*/  MOV R101, R170 ;  /* 0x000000aa00657202 */ /* 0x000fe20000000f00 */
[--C-:B------:R-:W-:Y:S01]  /*a7c0*/  FFMA.FTZ R170, R51, c[0x0][0x23c], -R0.reuse ;  /* 0x00008f0033aa7a23 */ /* 0x100fe20000010800 */
[----:B------:R-:W-:Y:S01]  /*a7d0*/  MOV R72, R171 ;  /* 0x000000ab00487202 */ /* 0x000fe20000000f00 */
[----:B------:R-:W1:Y:S01]  /*a7e0*/  MUFU.EX2 R3, R3 ;  /* 0x0000000300037308 */ /* 0x000e620000000800 */
[----:B------:R-:W-:Y:S01]  /*a7f0*/  MOV R41, R29 ;  /* 0x0000001d00297202 */ /* 0x000fe20000000f00 */
[----:B------:R-:W-:-:S02]  /*a800*/  FFMA.FTZ R29, R54, c[0x0][0x23c], -R0 ;  /* 0x00008f00361d7a23 */ /* 0x000fc40000010800 */
[--C-:B------:R-:W-:Y:S02]  /*a810*/  FFMA.FTZ R171, R53, c[0x0][0x23c], -R0.reuse ;  /* 0x00008f0035ab7a23 */ /* 0x100fe40000010800 */
[--C-:B------:R-:W-:Y:S02]  /*a820*/  FFMA.FTZ R169, R23, c[0x0][0x23c], -R0.reuse ;  /* 0x00008f0017a97a23 */ /* 0x100fe40000010800 */
[----:B------:R-:W-:Y:S02]  /*a830*/  FFMA.FTZ R168, R22, c[0x0][0x23c], -R0 ;  /* 0x00008f0016a87a23 */ /* 0x000fe40000010800 */
[----:B------:R-:W-:-:S04]  /*a840*/  FFMA.FTZ R0, R223, c[0x0][0x23c], -R21 ;  /* 0x00008f00df007a23 */ /* 0x000fc80000010815 */
[----:B------:R-:W2:Y:S01]  /*a850*/  MUFU.EX2 R221, R0 ;  /* 0x0000000000dd7308 */ /* 0x000ea20000000800 */
[--C-:B------:R-:W-:Y:S01]  /*a860*/  FFMA.FTZ R23, R219, c[0x0][0x23c], -R2.reuse ;  /* 0x00008f00db177a23 */ /* 0x100fe20000010802 */
[----:B-1----:R-:W-:Y:S01]  /*a870*/  MOV R219, R3 ;  /* 0x0000000300db7202 */ /* 0x002fe20000000f00 */
[----:B------:R-:W-:Y:S01]  /*a880*/  FFMA.FTZ R3, R212, c[0x0][0x23c], -R2 ;  /* 0x00008f00d4037a23 */ /* 0x000fe20000010802 */
[----:B------:R-:W-:Y:S01]  /*a890*/  MOV R213, R7 ;  /* 0x0000000700d57202 */ /* 0x000fe20000000f00 */
[----:B------:R-:W-:Y:S01]  /*a8a0*/  IMAD.MOV.U32 R218, RZ, RZ, R8 ;  /* 0x000000ffffda7224 */ /* 0x000fe200078e0008 */
[----:B------:R-:W-:Y:S01]  /*a8b0*/  MOV R226, R6 ;  /* 0x0000000600e27202 */ /* 0x000fe20000000f00 */
[----:B------:R-:W-:Y:S01]  /*a8c0*/  FFMA.FTZ R22, R214, c[0x0][0x23c], -R2 ;  /* 0x00008f00d6167a23 */ /* 0x000fe20000010802 */
[----:B------:R-:W-:Y:S01]  /*a8d0*/  MOV R214, R5 ;  /* 0x0000000500d67202 */ /* 0x000fe20000000f00 */
[----:B------:R-:W-:Y:S01]  /*a8e0*/  IMAD.MOV.U32 R212, RZ, RZ, R4 ;  /* 0x000000ffffd47224 */ /* 0x000fe200078e0004 */
[----:B------:R-:W-:-:S02]  /*a8f0*/  F2FP.PACK_AB R8, R216, R173 ;  /* 0x000000add808723e */ /* 0x000fc400000000ff */
[----:B------:R-:W-:Y:S02]  /*a900*/  F2FP.PACK_AB R9, R224, R172 ;  /* 0x000000ace009723e */ /* 0x000fe400000000ff */
[----:B------:R-:W-:Y:S02]  /*a910*/  F2FP.PACK_AB R10, R251, R175 ;  /* 0x000000affb0a723e */ /* 0x000fe400000000ff */
[----:B------:R-:W-:Y:S02]  /*a920*/  F2FP.PACK_AB R11, R220, R226 ;  /* 0x000000e2dc0b723e */ /* 0x000fe400000000ff */
[----:B------:R-:W-:Y:S02]  /*a930*/  F2FP.PACK_AB R4, R212, R213 ;  /* 0x000000d5d404723e */ /* 0x000fe400000000ff */
[----:B------:R-:W-:Y:S02]  /*a940*/  F2FP.PACK_AB R5, R174, R218 ;  /* 0x000000daae05723e */ /* 0x000fe400000000ff */
[----:B------:R-:W-:-:S02]  /*a950*/  F2FP.PACK_AB R6, R215, R214 ;  /* 0x000000d6d706723e */ /* 0x000fc400000000ff */
[----:B--2---:R-:W-:Y:S01]  /*a960*/  F2FP.PACK_AB R7, R221, R219 ;  /* 0x000000dbdd07723e */ /* 0x004fe200000000ff */
[----:B------:R-:W-:Y:S01]  /*a970*/  FFMA.FTZ R43, R43, R17, R19 ;  /* 0x000000112b2b7223 */ /* 0x000fe20000010013 */
[-C--:B----4-:R-:W-:Y:S01]  /*a980*/  HMMA.16816.F32 R148, R8, R12.reuse, R148 ;  /* 0x0000000c0894723c */ /* 0x090fe20000001894 */
[----:B---3--:R-:W-:Y:S02]  /*a990*/  FFMA.FTZ R42, R42, R16, R18 ;  /* 0x000000102a2a7223 */ /* 0x008fe40000010012 */
[----:B------:R-:W1:Y:S05]  /*a9a0*/  LDSM.16.MT88.4 R16, [R229+0xc800] ;  /* 0x00c80000e510783b */ /* 0x000e6a0000004200 */
[C---:B------:R-:W-:Y:S08]  /*a9b0*/  HMMA.16816.F32 R144, R4.reuse, R12, R144 ;  /* 0x0000000c0490723c */ /* 0x040ff00000001890 */
[-C--:B------:R-:W-:Y:S08]  /*a9c0*/  HMMA.16816.F32 R152, R4, R14.reuse, R152 ;  /* 0x0000000e0498723c */ /* 0x080ff00000001898 */
[----:B------:R-:W-:Y:S01]  /*a9d0*/  HMMA.16816.F32 R44, R8, R14, R44 ;  /* 0x0000000e082c723c */ /* 0x000fe2000000182c */
[----:B------:R-:W2:Y:S01]  /*a9e0*/  LDSM.16.MT88.4 R12, [R231+0xc800] ;  /* 0x00c80000e70c783b */ /* 0x000ea20000004200 */
        /* <DEDUP_REMOVED lines=9> */
[--C-:B------:R-:W-:Y:S01]  /*aa80*/  FFMA.FTZ R134, R48, c[0x0][0x23c], -R2.reuse ;  /* 0x00008f0030867a23 */ /* 0x100fe20000010802 */
[----:B------:R-:W-:Y:S01]  /*aa90*/  MOV R25, R136 ;  /* 0x0000008800197202 */ /* 0x000fe20000000f00 */
[--C-:B------:R-:W-:Y:S01]  /*aaa0*/  FFMA.FTZ R0, R55, c[0x0][0x23c], -R2.reuse ;  /* 0x00008f0037007a23 */ /* 0x100fe20000010802 */
[----:B------:R-:W-:Y:S01]  /*aab0*/  MOV R217, R69 ;  /* 0x0000004500d97202 */ /* 0x000fe20000000f00 */
[----:B------:R-:W-:-:S02]  /*aac0*/  FFMA.FTZ R136, R52, c[0x0][0x23c], -R2 ;  /* 0x00008f0034887a23 */ /* 0x000fc40000010802 */
[----:B------:R-:W-:Y:S01]  /*aad0*/  IMAD.MOV.U32 R248, RZ, RZ, R70 ;  /* 0x000000fffff87224 */ /* 0x000fe200078e0046 */
[----:B-1----:R-:W-:Y:S07]  /*aae0*/  HMMA.16816.F32 R72, R8, R16, R208 ;  /* 0x000000100848723c */ /* 0x002fee00000018d0 */
[----:B------:R-:W-:Y:S02]  /*aaf0*/  MOV R210, R215 ;  /* 0x000000d700d27202 */ /* 0x000fe40000000f00 */
[----:B------:R-:W-:Y:S01]  /*ab00*/  MOV R215, R68 ;  /* 0x0000004400d77202 */ /* 0x000fe20000000f00 */
[-C--:B--2---:R-:W-:Y:S07]  /*ab10*/  HMMA.16816.F32 R48, R4, R12.reuse, R180 ;  /* 0x0000000c0430723c */ /* 0x084fee00000018b4 */
[----:B------:R-:W-:Y:S01]  /*ab20*/  MOV R180, R71 ;  /* 0x0000004700b47202 */ /* 0x000fe20000000f00 */
[----:B------:R-:W-:Y:S08]  /*ab30*/  HMMA.16816.F32 R52, R8, R12, R176 ;  /* 0x0000000c0834723c */ /* 0x000ff000000018b0 */
[-C--:B------:R-:W-:Y:S08]  /*ab40*/  HMMA.16816.F32 R184, R4, R14.reuse, R184 ;  /* 0x0000000e04b8723c */ /* 0x080ff000000018b8 */
[----:B------:R-:W-:Y:S01]  /*ab50*/  HMMA.16816.F32 R68, R8, R14, R188 ;  /* 0x0000000e0844723c */ /* 0x000fe200000018bc */
[----:B------:R-:W1:Y:S01]  /*ab60*/  LDSM.16.MT88.4 R12, [R228+0xe800] ;  /* 0x00e80000e40c783b */ /* 0x000e620000004200 */
[----:B------:R-:W-:-:S02]  /*ab70*/  MOV R223, R250 ;  /* 0x000000fa00df7202 */ /* 0x000fc40000000f00 */
[----:B------:R-:W-:-:S03]  /*ab80*/  MOV R181, R80 ;  /* 0x0000005000b57202 */ /* 0x000fc60000000f00 */
[----:B------:R-:W-:Y:S01]  /*ab90*/  IMAD.MOV.U32 R189, RZ, RZ, R77 ;  /* 0x000000ffffbd7224 */ /* 0x000fe200078e004d */
[----:B------:R-:W-:Y:S02]  /*aba0*/  MOV R191, R83 ;  /* 0x0000005300bf7202 */ /* 0x000fe40000000f00 */
[----:B------:R-:W-:Y:S02]  /*abb0*/  MOV R190, R76 ;  /* 0x0000004c00be7202 */ /* 0x000fe40000000f00 */
[----:B------:R-:W-:Y:S02]  /*abc0*/  MOV R250, R78 ;  /* 0x0000004e00fa7202 */ /* 0x000fe40000000f00 */
[----:B------:R-:W-:Y:S02]  /*abd0*/  MOV R188, R79 ;  /* 0x0000004f00bc7202 */ /* 0x000fe40000000f00 */
[----:B------:R-:W-:Y:S02]  /*abe0*/  MOV R183, R102 ;  /* 0x0000006600b77202 */ /* 0x000fe40000000f00 */
[----:B------:R-:W-:-:S02]  /*abf0*/  MOV R177, R24 ;  /* 0x0000001800b17202 */ /* 0x000fc40000000f00 */
[----:B------:R-:W-:Y:S02]  /*ac00*/  MOV R179, R225 ;  /* 0x000000e100b37202 */ /* 0x000fe40000000f00 */
[----:B------:R-:W-:Y:S02]  /*ac10*/  MOV R209, R224 ;  /* 0x000000e000d17202 */ /* 0x000fe40000000f00 */
[----:B------:R-:W-:Y:S02]  /*ac20*/  MOV R211, R220 ;  /* 0x000000dc00d37202 */ /* 0x000fe40000000f00 */
[----:B------:R2:W-:Y:S01]  /*ac30*/  MUFU.EX2 R220, R0 ;  /* 0x0000000000dc7308 */ /* 0x0005e20000000800 */
[----:B------:R-:W-:Y:S01]  /*ac40*/  MOV R182, R103 ;  /* 0x0000006700b67202 */ /* 0x000fe20000000f00 */
[----:B------:R-:W-:Y:S01]  /*ac50*/  IMAD.MOV.U32 R178, RZ, RZ, R27 ;  /* 0x000000ffffb27224 */ /* 0x000fe200078e001b */
[----:B------:R-:W-:Y:S01]  /*ac60*/  MOV R176, R100 ;  /* 0x0000006400b07202 */ /* 0x000fe20000000f00 */
[----:B-1----:R-:W-:Y:S01]  /*ac70*/  HMMA.16816.F32 R76, R4, R12, R156 ;  /* 0x0000000c044c723c */ /* 0x002fe2000000189c */
[----:B--2---:R-:W-:-:S06]  /*ac80*/  FFMA.FTZ R0, R188, c[0x0][0x23c], -R20 ;  /* 0x00008f00bc007a23 */ /* 0x004fcc0000010814 */
[----:B------:R-:W-:Y:S02]  /*ac90*/  MOV R159, R189 ;  /* 0x000000bd009f7202 */ /* 0x000fe40000000f00 */
[----:B------:R-:W-:Y:S02]  /*aca0*/  MOV R189, R191 ;  /* 0x000000bf00bd7202 */ /* 0x000fe40000000f00 */
[----:B------:R-:W-:Y:S02]  /*acb0*/  MOV R191, R181 ;  /* 0x000000b500bf7202 */ /* 0x000fe40000000f00 */
[----:B------:R-:W-:Y:S02]  /*acc0*/  MOV R181, R183 ;  /* 0x000000b700b57202 */ /* 0x000fe40000000f00 */
[----:B------:R-:W-:Y:S01]  /*acd0*/  MOV R183, R177 ;  /* 0x000000b100b77202 */ /* 0x000fe20000000f00 */
[----:B------:R-:W-:Y:S01]  /*ace0*/  IMAD.MOV.U32 R188, RZ, RZ, R190 ;  /* 0x000000ffffbc7224 */ /* 0x000fe200078e00be */
[----:B------:R-:W-:-:S02]  /*acf0*/  MOV R177, R179 ;  /* 0x000000b300b17202 */ /* 0x000fc40000000f00 */
[----:B------:R-:W-:Y:S02]  /*ad00*/  MOV R179, R209 ;  /* 0x000000d100b37202 */ /* 0x000fe40000000f00 */
[----:B------:R-:W-:Y:S02]  /*ad10*/  MOV R209, R211 ;  /* 0x000000d300d17202 */ /* 0x000fe40000000f00 */
[----:B------:R-:W-:Y:S02]  /*ad20*/  MOV R211, R249 ;  /* 0x000000f900d37202 */ /* 0x000fe40000000f00 */
[----:B------:R-:W-:Y:S01]  /*ad30*/  MOV R190, R180 ;  /* 0x000000b400be7202 */ /* 0x000fe20000000f00 */
[----:B------:R1:W-:Y:S01]  /*ad40*/  MUFU.EX2 R249, R0 ;  /* 0x0000000000f97308 */ /* 0x0003e20000000800 */
[----:B------:R-:W-:Y:S01]  /*ad50*/  IMAD.MOV.U32 R180, RZ, RZ, R182 ;  /* 0x000000ffffb47224 */ /* 0x000fe200078e00b6 */
[----:B------:R-:W-:Y:S01]  /*ad60*/  MOV R182, R176 ;  /* 0x000000b000b67202 */ /* 0x000fe20000000f00 */
[----:B------:R-:W-:-:S02]  /*ad70*/  IMAD.MOV.U32 R208, RZ, RZ, R216 ;  /* 0x000000ffffd07224 */ /* 0x000fc400078e00d8 */
[----:B------:R-:W-:-:S03]  /*ad80*/  IMAD.MOV.U32 R176, RZ, RZ, R178 ;  /* 0x000000ffffb07224 */ /* 0x000fc600078e00b2 */
[----:B------:R-:W-:Y:S01]  /*ad90*/  MOV R178, R208 ;  /* 0x000000d000b27202 */ /* 0x000fe20000000f00 */
[----:B-1----:R-:W-:Y:S01]  /*ada0*/  FFMA.FTZ R0, R159, c[0x0][0x23c], -R20 ;  /* 0x00008f009f007a23 */ /* 0x002fe20000010814 */
[----:B------:R-:W-:Y:S02]  /*adb0*/  MOV R159, R188 ;  /* 0x000000bc009f7202 */ /* 0x000fe40000000f00 */
[----:B------:R-:W-:Y:S02]  /*adc0*/  MOV R188, R189 ;  /* 0x000000bd00bc7202 */ /* 0x000fe40000000f00 */
[----:B------:R-:W-:Y:S01]  /*add0*/  MOV R189, R190 ;  /* 0x000000be00bd7202 */ /* 0x000fe20000000f00 */
[----:B------:R-:W-:Y:S01]  /*ade0*/  IMAD.MOV.U32 R190, RZ, RZ, R191 ;  /* 0x000000ffffbe7224 */ /* 0x000fe200078e00bf */
[----:B------:R-:W-:Y:S02]  /*adf0*/  MOV R191, R180 ;  /* 0x000000b400bf7202 */ /* 0x000fe40000000f00 */
[----:B------:R-:W-:Y:S01]  /*ae00*/  MOV R180, R181 ;  /* 0x000000b500b47202 */ /* 0x000fe20000000f00 */
[----:B------:R-:W-:Y:S01]  /*ae10*/  IMAD.MOV.U32 R208, RZ, RZ, R210 ;  /* 0x000000ffffd07224 */ /* 0x000fe200078e00d2 */
[----:B------:R-:W-:Y:S01]  /*ae20*/  MOV R181, R182 ;  /* 0x000000b600b57202 */ /* 0x000fe20000000f00 */
[----:B------:R-:W-:Y:S01]  /*ae30*/  IMAD.MOV.U32 R182, RZ, RZ, R183 ;  /* 0x000000ffffb67224 */ /* 0x000fe200078e00b7 */
[----:B------:R-:W-:-:S02]  /*ae40*/  MOV R183, R176 ;  /* 0x000000b000b77202 */ /* 0x000fc40000000f00 */
[----:B------:R-:W-:Y:S02]  /*ae50*/  MOV R176, R177 ;  /* 0x000000b100b07202 */ /* 0x000fe40000000f00 */
[----:B------:R-:W-:Y:S01]  /*ae60*/  MOV R210, R251 ;  /* 0x000000fb00d27202 */ /* 0x000fe20000000f00 */
[----:B------:R-:W-:Y:S01]  /*ae70*/  IMAD.MOV.U32 R251, RZ, RZ, R235 ;  /* 0x000000fffffb7224 */ /* 0x000fe200078e00eb */
[----:B------:R-:W-:Y:S01]  /*ae80*/  MOV R177, R178 ;  /* 0x000000b200b17202 */ /* 0x000fe20000000f00 */
[----:B------:R-:W-:Y:S01]  /*ae90*/  IMAD.MOV.U32 R178, RZ, RZ, R179 ;  /* 0x000000ffffb27224 */ /* 0x000fe200078e00b3 */
[----:B------:R-:W-:Y:S01]  /*aea0*/  MOV R179, R208 ;  /* 0x000000d000b37202 */ /* 0x000fe20000000f00 */
[----:B------:R1:W5:Y:S01]  /*aeb0*/  LDL.LU R235, [R1+0x68] ;  /* 0x0000680001eb7983 */ /* 0x0003620000300800 */
[----:B------:R-:W-:Y:S02]  /*aec0*/  MOV R208, R209 ;  /* 0x000000d100d07202 */ /* 0x000fe40000000f00 */
[----:B------:R-:W-:Y:S01]  /*aed0*/  MOV R209, R210 ;  /* 0x000000d200d17202 */ /* 0x000fe20000000f00 */
[----:B------:R-:W-:Y:S01]  /*aee0*/  IMAD.MOV.U32 R210, RZ, RZ, R211 ;  /* 0x000000ffffd27224 */ /* 0x000fe200078e00d3 */
[----:B------:R-:W-:-:S02]  /*aef0*/  MOV R211, R251 ;  /* 0x000000fb00d37202 */ /* 0x000fc40000000f00 */
[----:B------:R-:W-:Y:S02]  /*af00*/  MOV R251, R250 ;  /* 0x000000fa00fb7202 */ /* 0x000fe40000000f00 */
[----:B------:R2:W-:Y:S02]  /*af10*/  MUFU.EX2 R250, R0 ;  /* 0x0000000000fa7308 */ /* 0x0005e40000000800 */
[----:B--2---:R-:W-:Y:S01]  /*af20*/  FFMA.FTZ R0, R159, c[0x0][0x23c], -R20 ;  /* 0x00008f009f007a23 */ /* 0x004fe20000010814 */
[----:B------:R-:W-:Y:S01]  /*af30*/  MOV R159, R188 ;  /* 0x000000bc009f7202 */ /* 0x000fe20000000f00 */
[----:B------:R-:W-:Y:S01]  /*af40*/  IMAD.MOV.U32 R188, RZ, RZ, R189 ;  /* 0x000000ffffbc7224 */ /* 0x000fe200078e00bd */
[----:B------:R-:W-:Y:S02]  /*af50*/  MOV R189, R190 ;  /* 0x000000be00bd7202 */ /* 0x000fe40000000f00 */
[----:B------:R-:W-:Y:S02]  /*af60*/  MOV R190, R191 ;  /* 0x000000bf00be7202 */ /* 0x000fe40000000f00 */
[----:B------:R-:W-:Y:S01]  /*af70*/  MOV R191, R180 ;  /* 0x000000b400bf7202 */ /* 0x000fe20000000f00 */
[----:B------:R-:W-:Y:S01]  /*af80*/  IMAD.MOV.U32 R180, RZ, RZ, R181 ;  /* 0x000000ffffb47224 */ /* 0x000fe200078e00b5 */
[----:B------:R-:W-:-:S02]  /*af90*/  MOV R181, R182 ;  /* 0x000000b600b57202 */ /* 0x000fc40000000f00 */
[----:B------:R-:W-:Y:S02]  /*afa0*/  MOV R182, R183 ;  /* 0x000000b700b67202 */ /* 0x000fe40000000f00 */
        /* <DEDUP_REMOVED lines=9> */
[----:B------:R-:W-:Y:S02]  /*b040*/  IMAD.MOV.U32 R219, RZ, RZ, R251 ;  /* 0x000000ffffdb7224 */ /* 0x000fe400078e00fb */
[----:B------:R2:W-:Y:S02]  /*b050*/  MUFU.EX2 R251, R0 ;  /* 0x0000000000fb7308 */ /* 0x0005e40000000800 */
[----:B--2---:R-:W-:Y:S01]  /*b060*/  FFMA.FTZ R0, R159, c[0x0][0x23c], -R20 ;  /* 0x00008f009f007a23 */ /* 0x004fe20000010814 */
[----:B------:R-:W-:Y:S02]  /*b070*/  MOV R159, R188 ;  /* 0x000000bc009f7202 */ /* 0x000fe40000000f00 */
[----:B------:R-:W2:Y:S01]  /*b080*/  LDL.LU R188, [R1+0x24] ;  /* 0x0000240001bc7983 */ /* 0x000ea20000300800 */
[----:B------:R-:W-:Y:S01]  /*b090*/  IMAD.MOV.U32 R225, RZ, RZ, R81 ;  /* 0x000000ffffe17224 */ /* 0x000fe200078e0051 */
[----:B------:R-:W-:-:S02]  /*b0a0*/  MOV R216, R82 ;  /* 0x0000005200d87202 */ /* 0x000fc40000000f00 */
[-C--:B------:R-:W-:Y:S08]  /*b0b0*/  HMMA.16816.F32 R80, R4, R14.reuse, R140 ;  /* 0x0000000e0450723c */ /* 0x080ff0000000188c */
[----:B------:R-:W-:Y:S08]  /*b0c0*/  HMMA.16816.F32 R140, R8, R14, R36 ;  /* 0x0000000e088c723c */ /* 0x000ff00000001824 */
[C---:B------:R-:W-:Y:S08]  /*b0d0*/  HMMA.16816.F32 R64, R4.reuse, R16, R64 ;  /* 0x000000100440723c */ /* 0x040ff00000001840 */
[-C--:B------:R-:W-:Y:S08]  /*b0e0*/  HMMA.16816.F32 R60, R4, R18.reuse, R60 ;  /* 0x00000012043c723c */ /* 0x080ff0000000183c */
[----:B------:R-:W-:Y:S01]  /*b0f0*/  HMMA.16816.F32 R56, R8, R18, R56 ;  /* 0x000000120838723c */ /* 0x000fe20000001838 */
[----:B------:R-:W3:Y:S01]  /*b100*/  LDSM.16.MT88.4 R16, [R230+0xc800] ;  /* 0x00c80000e610783b */ /* 0x000ee20000004200 */
[----:B------:R-:W-:-:S02]  /*b110*/  MOV R222, R26 ;  /* 0x0000001a00de7202 */ /* 0x000fc40000000f00 */
[----:B------:R-:W-:Y:S02]  /*b120*/  MOV R227, R25 ;  /* 0x0000001900e37202 */ /* 0x000fe40000000f00 */
[----:B------:R-:W4:Y:S02]  /*b130*/  LDSM.16.MT88.4 R24, [R229+0xe800] ;  /* 0x00e80000e518783b */ /* 0x000f240000004200 */
[----:B------:R-:W-:Y:S02]  /*b140*/  HMMA.16816.F32 R160, R8, R12, R160 ;  /* 0x0000000c08a0723c */ /* 0x000fe400000018a0 */
[----:B------:R-:W1:Y:S01]  /*b150*/  LDSM.16.MT88.4 R12, [R230+0xe800] ;  /* 0x00e80000e60c783b */ /* 0x000e620000004200 */
[----:B--2---:R-:W-:Y:S01]  /*b160*/  FFMA.FTZ R39, R188, R28, R33 ;  /* 0x0000001cbc277223 */ /* 0x004fe20000010021 */
[----:B------:R-:W-:Y:S02]  /*b170*/  MOV R188, R189 ;  /* 0x000000bd00bc7202 */ /* 0x000fe40000000f00 */
[----:B------:R-:W-:Y:S01]  /*b180*/  MOV R189, R190 ;  /* 0x000000be00bd7202 */ /* 0x000fe20000000f00 */
[----:B------:R-:W-:Y:S01]  /*b190*/  IMAD.MOV.U32 R190, RZ, RZ, R191 ;  /* 0x000000ffffbe7224 */ /* 0x000fe200078e00bf */
[----:B------:R-:W-:-:S02]  /*b1a0*/  MOV R191, R180 ;  /* 0x000000b400bf7202 */ /* 0x000fc40000000f00 */
[----:B------:R-:W-:Y:S01]  /*b1b0*/  MOV R180, R182 ;  /* 0x000000b600b47202 */ /* 0x000fe20000000f00 */
[----:B------:R-:W-:Y:S01]  /*b1c0*/  IMAD.MOV.U32 R182, RZ, RZ, R176 ;  /* 0x000000ffffb67224 */ /* 0x000fe200078e00b0 */
[----:B------:R-:W-:Y:S01]  /*b1d0*/  MOV R176, R178 ;  /* 0x000000b200b07202 */ /* 0x000fe20000000f00 */
[----:B------:R-:W-:Y:S01]  /*b1e0*/  IMAD.MOV.U32 R178, RZ, RZ, R208 ;  /* 0x000000ffffb27224 */ /* 0x000fe200078e00d0 */
[----:B------:R-:W-:Y:S01]  /*b1f0*/  MOV R208, R210 ;  /* 0x000000d200d07202 */ /* 0x000fe20000000f00 */
[----:B------:R-:W-:Y:S02]  /*b200*/  IMAD.MOV.U32 R210, RZ, RZ, R219 ;  /* 0x000000ffffd27224 */ /* 0x000fe400078e00db */
[----:B------:R-:W2:Y:S01]  /*b210*/  LDL.LU R219, [R1+0x28] ;  /* 0x0000280001db7983 */ /* 0x000ea20000300800 */
[-C--:B---3--:R-:W-:Y:S08]  /*b220*/  HMMA.16816.F32 R192, R8, R16.reuse, R192 ;  /* 0x0000001008c0723c */ /* 0x088ff000000018c0 */
[C---:B------:R-:W-:Y:S08]  /*b230*/  HMMA.16816.F32 R196, R4.reuse, R16, R196 ;  /* 0x0000001004c4723c */ /* 0x040ff000000018c4 */
[-C--:B------:R-:W-:Y:S08]  /*b240*/  HMMA.16816.F32 R200, R4, R18.reuse, R200 ;  /* 0x0000001204c8723c */ /* 0x080ff000000018c8 */
[----:B------:R-:W-:Y:S01]  /*b250*/  HMMA.16816.F32 R204, R8, R18, R204 ;  /* 0x0000001208cc723c */ /* 0x000fe200000018cc */
[----:B------:R-:W3:Y:S01]  /*b260*/  LDSM.16.MT88.4 R16, [R231+0xe800] ;  /* 0x00e80000e710783b */ /* 0x000ee20000004200 */
[----:B------:R-:W-:-:S02]  /*b270*/  IMAD.MOV.U32 R2, RZ, RZ, R101 ;  /* 0x000000ffff027224 */ /* 0x000fc400078e0065 */
[----:B------:R-:W-:Y:S01]  /*b280*/  FFMA.FTZ R33, R181, c[0x0][0x23c], -R20 ;  /* 0x00008f00b5217a23 */ /* 0x000fe20000010814 */
[----:B------:R-:W-:-:S03]  /*b290*/  MOV R181, R183 ;  /* 0x000000b700b57202 */ /* 0x000fc60000000f00 */
[----:B----4-:R-:W-:Y:S01]  /*b2a0*/  HMMA.16816.F32 R88, R4, R24, R88 ;  /* 0x000000180458723c */ /* 0x010fe20000001858 */
[----:B------:R-:W-:Y:S01]  /*b2b0*/  MOV R183, R177 ;  /* 0x000000b100b77202 */ /* 0x000fe20000000f00 */
[----:B------:R4:W-:Y:S01]  /*b2c0*/  MUFU.EX2 R156, R0 ;  /* 0x00000000009c7308 */ /* 0x0009e20000000800 */
[----:B------:R-:W-:Y:S01]  /*b2d0*/  MOV R177, R179 ;  /* 0x000000b300b17202 */ /* 0x000fe20000000f00 */
[----:B------:R-:W-:-:S04]  /*b2e0*/  FFMA.FTZ R36, R180, c[0x0][0x23c], -R21 ;  /* 0x00008f00b4247a23 */ /* 0x000fc80000010815 */
[----:B------:R-:W-:Y:S01]  /*b2f0*/  HMMA.16816.F32 R92, R4, R26, R92 ;  /* 0x0000001a045c723c */ /* 0x000fe2000000185c */
[----:B------:R-:W-:Y:S02]  /*b300*/  MOV R179, R209 ;  /* 0x000000d100b37202 */ /* 0x000fe40000000f00 */
[----:B------:R-:W-:-:S05]  /*b310*/  MOV R209, R211 ;  /* 0x000000d300d17202 */ /* 0x000fca0000000f00 */
[----:B-1----:R-:W-:Y:S01]  /*b320*/  HMMA.16816.F32 R120, R4, R12, R120 ;  /* 0x0000000c0478723c */ /* 0x002fe20000001878 */
[----:B------:R-:W-:Y:S01]  /*b330*/  MOV R180, R181 ;  /* 0x000000b500b47202 */ /* 0x000fe20000000f00 */
[----:B----4-:R-:W-:-:S06]  /*b340*/  FFMA.FTZ R0, R159, c[0x0][0x23c], -R21 ;  /* 0x00008f009f007a23 */ /* 0x010fcc0000010815 */
[----:B------:R-:W-:Y:S01]  /*b350*/  HMMA.16816.F32 R124, R4, R14, R124 ;  /* 0x0000000e047c723c */ /* 0x000fe2000000187c */
[----:B------:R-:W-:-:S07]  /*b360*/  MOV R211, R226 ;  /* 0x000000e200d37202 */ /* 0x000fce0000000f00 */
[C---:B---3--:R-:W-:Y:S08]  /*b370*/  HMMA.16816.F32 R104, R4.reuse, R16, R104 ;  /* 0x000000100468723c */ /* 0x048ff00000001868 */
[----:B------:R-:W-:Y:S08]  /*b380*/  HMMA.16816.F32 R108, R4, R18, R108 ;  /* 0x00000012046c723c */ /* 0x000ff0000000186c */
[C---:B------:R-:W-:Y:S08]  /*b390*/  HMMA.16816.F32 R84, R8.reuse, R16, R84 ;  /* 0x000000100854723c */ /* 0x040ff00000001854 */
[----:B------:R-:W-:Y:S01]  /*b3a0*/  HMMA.16816.F32 R112, R8, R18, R112 ;  /* 0x000000120870723c */ /* 0x000fe20000001870 */
[----:B------:R-:W1:Y:S01]  /*b3b0*/  LDSM.16.MT88.4 R16, [R229+0xd000] ;  /* 0x00d00000e510783b */ /* 0x000e620000004200 */
[----:B------:R-:W-:-:S06]  /*b3c0*/  IMAD.MOV.U32 R181, RZ, RZ, R182 ;  /* 0x000000ffffb57224 */ /* 0x000fcc00078e00b6 */
[----:B------:R-:W-:Y:S01]  /*b3d0*/  HMMA.16816.F32 R100, R8, R24, R164 ;  /* 0x000000180864723c */ /* 0x000fe200000018a4 */
[----:B------:R-:W-:-:S07]  /*b3e0*/  MOV R226, R248 ;  /* 0x000000f800e27202 */ /* 0x000fce0000000f00 */
[C---:B------:R-:W-:Y:S01]  /*b3f0*/  HMMA.16816.F32 R96, R8.reuse, R26, R96 ;  /* 0x0000001a0860723c */ /* 0x040fe20000001860 */
[----:B------:R-:W3:Y:S07]  /*b400*/  LDSM.16.MT88.4 R24, [R228+0xd000] ;  /* 0x00d00000e418783b */ /* 0x000eee0000004200 */
[----:B------:R-:W-:Y:S01]  /*b410*/  HMMA.16816.F32 R116, R8, R12, R116 ;  /* 0x0000000c0874723c */ /* 0x000fe20000001874 */
[----:B------:R-:W-:-:S07]  /*b420*/  MOV R182, R183 ;  /* 0x000000b700b67202 */ /* 0x000fce0000000f00 */
[----:B------:R-:W-:Y:S01]  /*b430*/  HMMA.16816.F32 R128, R8, R14, R128 ;  /* 0x0000000e0880723c */ /* 0x000fe20000001880 */
[----:B------:R-:W4:Y:S01]  /*b440*/  LDSM.16.MT88.4 R12, [R231+0xd000] ;  /* 0x00d00000e70c783b */ /* 0x000f220000004200 */
[----:B------:R1:W-:Y:S01]  /*b450*/  MUFU.EX2 R248, R0 ;  /* 0x0000000000f87308 */ /* 0x0003e20000000800 */
[----:B------:R-:W-:Y:S02]  /*b460*/  MOV R183, R176 ;  /* 0x000000b000b77202 */ /* 0x000fe40000000f00 */
[----:B------:R-:W-:Y:S01]  /*b470*/  MOV R176, R177 ;  /* 0x000000b100b07202 */ /* 0x000fe20000000f00 */
[----:B------:R-:W-:Y:S01]  /*b480*/  IMAD.MOV.U32 R177, RZ, RZ, R178 ;  /* 0x000000ffffb17224 */ /* 0x000fe200078e00b2 */
[----:B------:R-:W-:Y:S01]  /*b490*/  MOV R178, R179 ;  /* 0x000000b300b27202 */ /* 0x000fe20000000f00 */
[--C-:B------:R-:W-:Y:S01]  /*b4a0*/  FFMA.FTZ R37, R227, c[0x0][0x23c], -R21.reuse ;  /* 0x00008f00e3257a23 */ /* 0x100fe20000010815 */
[----:B------:R-:W-:Y:S01]  /*b4b0*/  MOV R179, R208 ;  /* 0x000000d000b37202 */ /* 0x000fe20000000f00 */
[----:B------:R-:W-:Y:S01]  /*b4c0*/  MUFU.EX2 R30, R30 ;  /* 0x0000001e001e7308 */ /* 0x000fe20000000800 */
[----:B------:R-:W-:Y:S01]  /*b4d0*/  MOV R208, R209 ;  /* 0x000000d100d07202 */ /* 0x000fe20000000f00 */
[----:B------:R-:W-:-:S02]  /*b4e0*/  FFMA.FTZ R2, R2, c[0x0][0x23c], -R21 ;  /* 0x00008f0002027a23 */ /* 0x000fc40000010815 */
[----:B-1----:R-:W-:-:S04]  /*b4f0*/  FFMA.FTZ R0, R190, c[0x0][0x23c], -R21 ;  /* 0x00008f00be007a23 */ /* 0x002fc80000010815 */
[----:B------:R1:W-:Y:S01]  /*b500*/  MUFU.EX2 R157, R3 ;  /* 0x00000003009d7308 */ /* 0x0003e20000000800 */
[----:B------:R-:W-:Y:S01]  /*b510*/  IMAD.MOV.U32 R209, RZ, RZ, R210 ;  /* 0x000000ffffd17224 */ /* 0x000fe200078e00d2 */
[----:B------:R-:W-:Y:S02]  /*b520*/  MOV R210, R211 ;  /* 0x000000d300d27202 */ /* 0x000fe40000000f00 */
[----:B------:R-:W-:-:S04]  /*b530*/  MOV R211, R214 ;  /* 0x000000d600d37202 */ /* 0x000fc80000000f00 */
[----:B------:R-:W-:Y:S01]  /*b540*/  MUFU.EX2 R227, R0 ;  /* 0x0000000000e37308 */ /* 0x000fe20000000800 */
[----:B------:R-:W-:Y:S01]  /*b550*/  MOV R214, R226 ;  /* 0x000000e200d67202 */ /* 0x000fe20000000f00 */
[----:B-1----:R-:W-:-:S06]  /*b560*/  FFMA.FTZ R3, R191, c[0x0][0x23c], -R21 ;  /* 0x00008f00bf037a23 */ /* 0x002fcc0000010815 */
[----:B------:R-:W-:Y:S01]  /*b570*/  MUFU.EX2 R166, R32 ;  /* 0x0000002000a67308 */ /* 0x000fe20000000800 */
[----:B------:R-:W-:-:S07]  /*b580*/  IMAD.MOV.U32 R159, RZ, RZ, R180 ;  /* 0x000000ffff9f7224 */ /* 0x000fce00078e00b4 */
[----:B------:R-:W1:Y:S08]  /*b590*/  MUFU.EX2 R165, R31 ;  /* 0x0000001f00a57308 */ /* 0x000e700000000800 */
[----:B------:R-:W-:Y:S08]  /*b5a0*/  MUFU.EX2 R224, R29 ;  /* 0x0000001d00e07308 */ /* 0x000ff00000000800 */
[----:B------:R-:W-:Y:S08]  /*b5b0*/  MUFU.EX2 R252, R23 ;  /* 0x0000001700fc7308 */ /* 0x000ff00000000800 */
[----:B------:R-:W1:Y:S01]  /*b5c0*/  MUFU.EX2 R164, R22 ;  /* 0x0000001600a47308 */ /* 0x000e620000000800 */
[----:B------:R-:W-:-:S07]  /*b5d0*/  MOV R180, R181 ;  /* 0x000000b500b47202 */ /* 0x000fce0000000f00 */
[----:B------:R3:W-:Y:S01]  /*b5e0*/  MUFU.EX2 R226, R3 ;  /* 0x0000000300e27308 */ /* 0x0007e20000000800 */
[----:B------:R-:W-:Y:S02]  /*b5f0*/  MOV R181, R182 ;  /* 0x000000b600b57202 */ /* 0x000fe40000000f00 */
[----:B------:R-:W-:Y:S01]  /*b600*/  MOV R182, R183 ;  /* 0x000000b700b67202 */ /* 0x000fe20000000f00 */
[----:B------:R-:W-:Y:S01]  /*b610*/  IMAD.MOV.U32 R183, RZ, RZ, R176 ;  /* 0x000000ffffb77224 */ /* 0x000fe200078e00b0 */
[----:B------:R-:W-:Y:S02]  /*b620*/  MOV R176, R177 ;  /* 0x000000b100b07202 */ /* 0x000fe40000000f00 */
[----:B------:R-:W-:Y:S02]  /*b630*/  MOV R177, R178 ;  /* 0x000000b200b17202 */ /* 0x000fe40000000f00 */
[----:B------:R-:W-:Y:S01]  /*b640*/  MOV R178, R179 ;  /* 0x000000b300b27202 */ /* 0x000fe20000000f00 */
[----:B------:R-:W-:Y:S01]  /*b650*/  IMAD.MOV.U32 R179, RZ, RZ, R208 ;  /* 0x000000ffffb37224 */ /* 0x000fe200078e00d0 */
[----:B-1----:R-:W-:-:S02]  /*b660*/  F2FP.PACK_AB R8, R165, R166 ;  /* 0x000000a6a508723e */ /* 0x002fc400000000ff */
[----:B------:R-:W-:Y:S02]  /*b670*/  F2FP.PACK_AB R9, R164, R252 ;  /* 0x000000fca409723e */ /* 0x000fe400000000ff */
[----:B------:R-:W-:Y:S02]  /*b680*/  F2FP.PACK_AB R11, R220, R157 ;  /* 0x0000009ddc0b723e */ /* 0x000fe400000000ff */
[----:B------:R-:W-:Y:S02]  /*b690*/  MOV R208, R209 ;  /* 0x000000d100d07202 */ /* 0x000fe40000000f00 */
[----:B------:R-:W-:Y:S02]  /*b6a0*/  MOV R209, R210 ;  /* 0x000000d200d17202 */ /* 0x000fe40000000f00 */
[----:B------:R-:W-:Y:S01]  /*b6b0*/  MOV R210, R211 ;  /* 0x000000d300d27202 */ /* 0x000fe20000000f00 */
[----:B------:R-:W-:Y:S01]  /*b6c0*/  IMAD.MOV.U32 R211, RZ, RZ, R212 ;  /* 0x000000ffffd37224 */ /* 0x000fe200078e00d4 */
[----:B------:R-:W-:-:S02]  /*b6d0*/  F2FP.PACK_AB R4, R250, R249 ;  /* 0x000000f9fa04723e */ /* 0x000fc400000000ff */
[----:B------:R-:W-:Y:S02]  /*b6e0*/  F2FP.PACK_AB R5, R227, R248 ;  /* 0x000000f8e305723e */ /* 0x000fe400000000ff */
[----:B------:R-:W-:Y:S01]  /*b6f0*/  F2FP.PACK_AB R6, R156, R251 ;  /* 0x000000fb9c06723e */ /* 0x000fe200000000ff */
[--C-:B------:R-:W-:Y:S01]  /*b700*/  FFMA.FTZ R32, R188, c[0x0][0x23c], -R20.reuse ;  /* 0x00008f00bc207a23 */ /* 0x100fe20000010814 */
[----:B------:R-:W-:Y:S01]  /*b710*/  MOV R31, R216 ;  /* 0x000000d8001f7202 */ /* 0x000fe20000000f00 */
[----:B------:R-:W-:Y:S01]  /*b720*/  FFMA.FTZ R38, R189, c[0x0][0x23c], -R20 ;  /* 0x00008f00bd267a23 */ /* 0x000fe20000010814 */
[----:B------:R-:W-:Y:S02]  /*b730*/  MOV R158, R214 ;  /* 0x000000d6009e7202 */ /* 0x000fe40000000f00 */
[----:B---3--:R-:W-:Y:S02]  /*b740*/  MOV R3, R213 ;  /* 0x000000d500037202 */ /* 0x008fe40000000f00 */
[----:B------:R-:W-:-:S02]  /*b750*/  MOV R188, R181 ;  /* 0x000000b500bc7202 */ /* 0x000fc40000000f00 */
[----:B------:R-:W-:Y:S02]  /*b760*/  MOV R189, R182 ;  /* 0x000000b600bd7202 */ /* 0x000fe40000000f00 */
[----:B------:R-:W-:Y:S01]  /*b770*/  MOV R190, R183 ;  /* 0x000000b700be7202 */ /* 0x000fe20000000f00 */
[----:B------:R-:W-:Y:S01]  /*b780*/  FFMA.FTZ R34, R34, c[0x0][0x23c], -R20 ;  /* 0x00008f0022227a23 */ /* 0x000fe20000010814 */
[----:B------:R-:W-:Y:S01]  /*b790*/  MOV R183, R209 ;  /* 0x000000d100b77202 */ /* 0x000fe20000000f00 */
[--C-:B------:R-:W-:Y:S01]  /*b7a0*/  FFMA.FTZ R35, R35, c[0x0][0x23c], -R21.reuse ;  /* 0x00008f0023237a23 */ /* 0x100fe20000010815 */
[----:B------:R-:W-:Y:S01]  /*b7b0*/  MOV R182, R210 ;  /* 0x000000d200b67202 */ /* 0x000fe20000000f00 */
[----:B------:R-:W-:Y:S01]  /*b7c0*/  FFMA.FTZ R41, R41, c[0x0][0x23c], -R21 ;  /* 0x00008f0029297a23 */ /* 0x000fe20000010815 */
[----:B------:R-:W-:Y:S01]  /*b7d0*/  MOV R181, R211 ;  /* 0x000000d300b57202 */ /* 0x000fe20000000f00 */
[----:B------:R-:W-:Y:S01]  /*b7e0*/  IMAD.MOV.U32 R191, RZ, RZ, R176 ;  /* 0x000000ffffbf7224 */ /* 0x000fe200078e00b0 */
[----:B------:R-:W-:Y:S01]  /*b7f0*/  LDSM.16.MT88.4 R20, [R228+0xf000] ;  /* 0x00f00000e414783b */ /* 0x000fe20000004200 */
[----:B--2---:R-:W-:-:S02]  /*b800*/  FFMA.FTZ R0, R219, R40, R234 ;  /* 0x00000028db007223 */ /* 0x004fc400000100ea */
[----:B------:R-:W-:Y:S01]  /*b810*/  IMAD.MOV.U32 R219, RZ, RZ, R217 ;  /* 0x000000ffffdb7224 */ /* 0x000fe200078e00d9 */
[----:B------:R-:W-:Y:S01]  /*b820*/  MOV R217, R215 ;  /* 0x000000d700d97202 */ /* 0x000fe20000000f00 */
[----:B------:R-:W-:Y:S01]  /*b830*/  FADD.FTZ R42, R232, R42 ;  /* 0x0000002ae82a7221 */ /* 0x000fe20000010000 */
[----:B------:R-:W-:Y:S01]  /*b840*/  MOV R215, R225 ;  /* 0x000000e100d77202 */ /* 0x000fe20000000f00 */
[----:B------:R-:W-:Y:S01]  /*b850*/  MUFU.EX2 R139, R139 ;  /* 0x0000008b008b7308 */ /* 0x000fe20000000800 */
[----:B------:R-:W-:Y:S01]  /*b860*/  MOV R40, R30 ;  /* 0x0000001e00287202 */ /* 0x000fe20000000f00 */
[----:B------:R1:W5:Y:S06]  /*b870*/  LDL.LU R234, [R1+0x64] ;  /* 0x0000640001ea7983 */ /* 0x00036c0000300800 */
[----:B------:R-:W2:Y:S01]  /*b880*/  MUFU.EX2 R225, R2 ;  /* 0x0000000200e17308 */ /* 0x000ea20000000800 */
[----:B------:R-:W-:-:S02]  /*b890*/  F2FP.PACK_AB R10, R224, R40 ;  /* 0x00000028e00a723e */ /* 0x000fc400000000ff */
[----:B------:R-:W-:Y:S02]  /*b8a0*/  MOV R29, R217 ;  /* 0x000000d9001d7202 */ /* 0x000fe40000000f00 */
[----:B------:R-:W-:-:S03]  /*b8b0*/  MOV R30, R215 ;  /* 0x000000d7001e7202 */ /* 0x000fc60000000f00 */
[----:B------:R-:W-:Y:S01]  /*b8c0*/  HMMA.16816.F32 R212, R8, R18, R56 ;  /* 0x0000001208d4723c */ /* 0x000fe20000001838 */
[----:B------:R-:W-:Y:S02]  /*b8d0*/  MOV R167, R219 ;  /* 0x000000db00a77202 */ /* 0x000fe40000000f00 */
[----:B--2---:R-:W-:Y:S01]  /*b8e0*/  F2FP.PACK_AB R7, R226, R225 ;  /* 0x000000e1e207723e */ /* 0x004fe200000000ff */
[----:B------:R-:W-:-:S04]  /*b8f0*/  FADD.FTZ R2, R233, R43 ;  /* 0x0000002be9027221 */ /* 0x000fc80000010000 */
[-C--:B------:R-:W-:Y:S01]  /*b900*/  HMMA.16816.F32 R148, R8, R24.reuse, R148 ;  /* 0x000000180894723c */ /* 0x080fe20000001894 */
[----:B------:R-:W-:Y:S01]  /*b910*/  IMAD.MOV.U32 R59, RZ, RZ, R180 ;  /* 0x000000ffff3b7224 */ /* 0x000fe200078e00b4 */
[----:B------:R-:W-:Y:S01]  /*b920*/  MOV R56, R177 ;  /* 0x000000b100387202 */ /* 0x000fe20000000f00 */
[----:B------:R-:W-:Y:S01]  /*b930*/  IMAD.MOV.U32 R58, RZ, RZ, R208 ;  /* 0x000000ffff3a7224 */ /* 0x000fe200078e00d0 */
[----:B------:R-:W-:Y:S01]  /*b940*/  MOV R57, R178 ;  /* 0x000000b200397202 */ /* 0x000fe20000000f00 */
[----:B------:R-:W-:Y:S01]  /*b950*/  IMAD.MOV.U32 R43, RZ, RZ, R218 ;  /* 0x000000ffff2b7224 */ /* 0x000fe200078e00da */
[----:B------:R-:W-:Y:S01]  /*b960*/  MOV R180, R179 ;  /* 0x000000b300b47202 */ /* 0x000fe20000000f00 */
[----:B------:R-:W-:Y:S01]  /*b970*/  MUFU.EX2 R34, R34 ;  /* 0x0000002200227308 */ /* 0x000fe20000000800 */
[C---:B------:R-:W-:Y:S01]  /*b980*/  HMMA.16816.F32 R144, R4.reuse, R24, R144 ;  /* 0x000000180490723c */ /* 0x040fe20000001890 */
[----:B------:R1:W5:Y:S04]  /*b990*/  LDL.LU R233, [R1+0x60] ;  /* 0x0000600001e97983 */ /* 0x0003680000300800 */
[----:B------:R1:W5:Y:S03]  /*b9a0*/  LDL.LU R232, [R1+0x5c] ;  /* 0x00005c0001e87983 */ /* 0x0003660000300800 */
[-C--:B------:R-:W-:Y:S08]  /*b9b0*/  HMMA.16816.F32 R152, R4, R26.reuse, R152 ;  /* 0x0000001a0498723c */ /* 0x080ff00000001898 */
[C---:B------:R-:W-:Y:S01]  /*b9c0*/  HMMA.16816.F32 R44, R8.reuse, R26, R44 ;  /* 0x0000001a082c723c */ /* 0x040fe2000000182c */
[----:B------:R-:W2:Y:S07]  /*b9d0*/  LDSM.16.MT88.4 R24, [R230+0xd000] ;  /* 0x00d00000e618783b */ /* 0x000eae0000004200 */
[C---:B----4-:R-:W-:Y:S07]  /*b9e0*/  HMMA.16816.F32 R208, R8.reuse, R14, R68 ;  /* 0x0000000e08d0723c */ /* 0x050fee0000001844 */
[----:B------:R-:W-:Y:S01]  /*b9f0*/  IMAD.MOV.U32 R69, RZ, RZ, R29 ;  /* 0x000000ffff457224 */ /* 0x000fe200078e001d */
[----:B------:R-:W-:Y:S01]  /*ba00*/  HMMA.16816.F32 R216, R8, R16, R72 ;  /* 0x0000001008d8723c */ /* 0x000fe20000001848 */
[----:B------:R-:W-:-:S02]  /*ba10*/  MOV R70, R30 ;  /* 0x0000001e00467202 */ /* 0x000fc40000000f00 */
[----:B------:R-:W-:Y:S02]  /*ba20*/  MOV R71, R31 ;  /* 0x0000001f00477202 */ /* 0x000fe40000000f00 */
[----:B------:R-:W-:Y:S03]  /*ba30*/  LDSM.16.MT88.4 R28, [R230+0xf000] ;  /* 0x00f00000e61c783b */ /* 0x000fe60000004200 */
[C---:B------:R-:W-:Y:S08]  /*ba40*/  HMMA.16816.F32 R64, R4.reuse, R16, R64 ;  /* 0x000000100440723c */ /* 0x040ff00000001840 */
[----:B------:R-:W-:Y:S01]  /*ba50*/  HMMA.16816.F32 R60, R4, R18, R60 ;  /* 0x00000012043c723c */ /* 0x000fe2000000183c */
[----:B------:R-:W3:Y:S07]  /*ba60*/  LDSM.16.MT88.4 R16, [R229+0xf000] ;  /* 0x00f00000e510783b */ /* 0x000eee0000004200 */
[-C--:B------:R-:W-:Y:S08]  /*ba70*/  HMMA.16816.F32 R176, R8, R12.reuse, R52 ;  /* 0x0000000c08b0723c */ /* 0x080ff00000001834 */
[C---:B------:R-:W-:Y:S08]  /*ba80*/  HMMA.16816.F32 R48, R4.reuse, R12, R48 ;  /* 0x0000000c0430723c */ /* 0x040ff00000001830 */
[C---:B------:R-:W-:Y:S01]  /*ba90*/  HMMA.16816.F32 R184, R4.reuse, R14, R184 ;  /* 0x0000000e04b8723c */ /* 0x040fe200000018b8 */
[----:B------:R-:W4:Y:S07]  /*baa0*/  LDSM.16.MT88.4 R12, [R231+0xf000] ;  /* 0x00f00000e70c783b */ /* 0x000f2e0000004200 */
[C---:B--2---:R-:W-:Y:S08]  /*bab0*/  HMMA.16816.F32 R196, R4.reuse, R24, R196 ;  /* 0x0000001804c4723c */ /* 0x044ff000000018c4 */
[C---:B------:R-:W-:Y:S08]  /*bac0*/  HMMA.16816.F32 R200, R4.reuse, R26, R200 ;  /* 0x0000001a04c8723c */ /* 0x040ff000000018c8 */
[----:B------:R-:W-:Y:S08]  /*bad0*/  HMMA.16816.F32 R72, R4, R20, R76 ;  /* 0x000000140448723c */ /* 0x000ff0000000184c */
[----:B------:R-:W-:Y:S08]  /*bae0*/  HMMA.16816.F32 R192, R8, R24, R192 ;  /* 0x0000001808c0723c */ /* 0x000ff000000018c0 */
[C---:B------:R-:W-:Y:S08]  /*baf0*/  HMMA.16816.F32 R76, R4.reuse, R22, R80 ;  /* 0x00000016044c723c */ /* 0x040ff00000001850 */
[C---:B---3--:R-:W-:Y:S08]  /*bb00*/  HMMA.16816.F32 R88, R4.reuse, R16, R88 ;  /* 0x000000100458723c */ /* 0x048ff00000001858 */
[C---:B------:R-:W-:Y:S08]  /*bb10*/  HMMA.16816.F32 R92, R4.reuse, R18, R92 ;  /* 0x00000012045c723c */ /* 0x040ff0000000185c */
[C---:B----4-:R-:W-:Y:S08]  /*bb20*/  HMMA.16816.F32 R104, R4.reuse, R12, R104 ;  /* 0x0000000c0468723c */ /* 0x050ff00000001868 */
[C---:B------:R-:W-:Y:S08]  /*bb30*/  HMMA.16816.F32 R108, R4.reuse, R14, R108 ;  /* 0x0000000e046c723c */ /* 0x040ff0000000186c */
[C---:B------:R-:W-:Y:S08]  /*bb40*/  HMMA.16816.F32 R120, R4.reuse, R28, R120 ;  /* 0x0000001c0478723c */ /* 0x040ff00000001878 */
[----:B------:R-:W-:Y:S07]  /*bb50*/  HMMA.16816.F32 R52, R4, R30, R124 ;  /* 0x0000001e0434723c */ /* 0x000fee000000187c */
[----:B------:R-:W-:Y:S01]  /*bb60*/  MOV R5, R69 ;  /* 0x0000004500057202 */ /* 0x000fe20000000f00 */
[----:B------:R-:W-:Y:S01]  /*bb70*/  HMMA.16816.F32 R24, R8, R26, R204 ;  /* 0x0000001a0818723c */ /* 0x000fe200000018cc */
[----:B------:R-:W-:-:S06]  /*bb80*/  MOV R4, R158 ;  /* 0x0000009e00047202 */ /* 0x000fcc0000000f00 */
[----:B------:R-:W-:Y:S01]  /*bb90*/  IMAD.MOV.U32 R207, RZ, RZ, R70 ;  /* 0x000000ffffcf7224 */ /* 0x000fe200078e0046 */
[----:B------:R-:W-:Y:S02]  /*bba0*/  MOV R206, R71 ;  /* 0x0000004700ce7202 */ /* 0x000fe40000000f00 */
[----:B------:R-:W-:Y:S01]  /*bbb0*/  HMMA.16816.F32 R68, R8, R20, R160 ;  /* 0x000000140844723c */ /* 0x000fe200000018a0 */
[----:B------:R-:W-:-:S06]  /*bbc0*/  FADD.FTZ R4, R4, R0 ;  /* 0x0000000004047221 */ /* 0x000fcc0000010000 */
[----:B------:R-:W-:Y:S02]  /*bbd0*/  IMAD.MOV.U32 R163, RZ, RZ, R58 ;  /* 0x000000ffffa37224 */ /* 0x000fe400078e003a */
[----:B------:R-:W-:Y:S02]  /*bbe0*/  IMAD.MOV.U32 R162, RZ, RZ, R159 ;  /* 0x000000ffffa27224 */ /* 0x000fe400078e009f */
[----:B------:R-:W-:Y:S02]  /*bbf0*/  FADD.FTZ R0, R163, R42 ;  /* 0x0000002aa3007221 */ /* 0x000fe40000010000 */
[----:B------:R-:W-:Y:S01]  /*bc00*/  FADD.FTZ R2, R162, R2 ;  /* 0x00000002a2027221 */ /* 0x000fe20000010000 */
[----:B------:R-:W-:Y:S01]  /*bc10*/  MOV R81, R3 ;  /* 0x0000000300517202 */ /* 0x000fe20000000f00 */
[----:B------:R-:W-:Y:S01]  /*bc20*/  FADD.FTZ R0, R207, R0 ;  /* 0x00000000cf007221 */ /* 0x000fe20000010000 */
[----:B------:R-:W-:Y:S01]  /*bc30*/  MOV R3, R167 ;  /* 0x000000a700037202 */ /* 0x000fe20000000f00 */
[----:B------:R-:W-:Y:S01]  /*bc40*/  FADD.FTZ R2, R206, R2 ;  /* 0x00000002ce027221 */ /* 0x000fe20000010000 */
[----:B------:R-:W-:Y:S01]  /*bc50*/  MOV R82, R43 ;  /* 0x0000002b00527202 */ /* 0x000fe20000000f00 */
[----:B------:R-:W-:Y:S01]  /*bc60*/  HMMA.16816.F32 R140, R8, R22, R140 ;  /* 0x00000016088c723c */ /* 0x000fe2000000188c */
[----:B------:R-:W-:Y:S01]  /*bc70*/  MOV R167, R221 ;  /* 0x000000dd00a77202 */ /* 0x000fe20000000f00 */
[----:B------:R2:W-:Y:S01]  /*bc80*/  MUFU.EX2 R43, R136 ;  /* 0x00000088002b7308 */ /* 0x0005e20000000800 */
[----:B------:R-:W-:-:S02]  /*bc90*/  MOV R205, R56 ;  /* 0x0000003800cd7202 */ /* 0x000fc40000000f00 */
[----:B------:R-:W-:Y:S02]  /*bca0*/  MOV R204, R57 ;  /* 0x0000003900cc7202 */ /* 0x000fe40000000f00 */
[----:B------:R-:W-:Y:S01]  /*bcb0*/  MOV R83, R59 ;  /* 0x0000003b00537202 */ /* 0x000fe20000000f00 */
[C---:B------:R-:W-:Y:S01]  /*bcc0*/  HMMA.16816.F32 R20, R8.reuse, R18, R96 ;  /* 0x000000120814723c */ /* 0x040fe20000001860 */
[----:B------:R-:W-:Y:S01]  /*bcd0*/  MOV R127, R157 ;  /* 0x0000009d007f7202 */ /* 0x000fe20000000f00 */
[----:B------:R3:W-:Y:S01]  /*bce0*/  MUFU.EX2 R221, R171 ;  /* 0x000000ab00dd7308 */ /* 0x0007e20000000800 */
[----:B------:R-:W-:Y:S01]  /*bcf0*/  MOV R124, R156 ;  /* 0x0000009c007c7202 */ /* 0x000fe20000000f00 */
[----:B------:R-:W-:Y:S01]  /*bd00*/  FADD.FTZ R3, R3, R39 ;  /* 0x0000002703037221 */ /* 0x000fe20000010000 */
[----:B------:R-:W4:Y:S03]  /*bd10*/  LDSM.16.MT88.4 R156, [R228+0xd800] ;  /* 0x00d80000e49c783b */ /* 0x000f260000004200 */
[----:B------:R-:W-:Y:S01]  /*bd20*/  HMMA.16816.F32 R56, R8, R16, R100 ;  /* 0x000000100838723c */ /* 0x000fe20000001864 */
[----:B--2---:R-:W-:Y:S01]  /*bd30*/  IMAD.MOV.U32 R136, RZ, RZ, R181 ;  /* 0x000000ffff887224 */ /* 0x004fe200078e00b5 */
[----:B------:R-:W-:-:S02]  /*bd40*/  MOV R181, R183 ;  /* 0x000000b700b57202 */ /* 0x000fc40000000f00 */
[----:B------:R-:W-:Y:S02]  /*bd50*/  MOV R6, R223 ;  /* 0x000000df00067202 */ /* 0x000fe40000000f00 */
[----:B------:R-:W-:Y:S02]  /*bd60*/  MOV R7, R222 ;  /* 0x000000de00077202 */ /* 0x000fe40000000f00 */
[----:B------:R-:W-:Y:S01]  /*bd70*/  HMMA.16816.F32 R16, R8, R14, R112 ;  /* 0x0000000e0810723c */ /* 0x000fe20000001870 */
[----:B------:R-:W-:Y:S01]  /*bd80*/  MOV R126, R224 ;  /* 0x000000e0007e7202 */ /* 0x000fe20000000f00 */
[----:B------:R-:W-:Y:S01]  /*bd90*/  FADD.FTZ R4, R205, R4 ;  /* 0x00000004cd047221 */ /* 0x000fe20000010000 */
[----:B---3--:R-:W-:Y:S01]  /*bda0*/  MOV R171, R180 ;  /* 0x000000b400ab7202 */ /* 0x008fe20000000f00 */
[----:B------:R-:W-:Y:S01]  /*bdb0*/  IMAD.MOV.U32 R160, RZ, RZ, R188 ;  /* 0x000000ffffa07224 */ /* 0x000fe200078e00bc */
[----:B------:R-:W-:-:S03]  /*bdc0*/  MOV R180, R182 ;  /* 0x000000b600b47202 */ /* 0x000fc60000000f00 */
[C---:B------:R-:W-:Y:S01]  /*bdd0*/  HMMA.16816.F32 R116, R8.reuse, R28, R116 ;  /* 0x0000001c0874723c */ /* 0x040fe20000001874 */
[----:B------:R-:W-:Y:S01]  /*bde0*/  MOV R182, R175 ;  /* 0x000000af00b67202 */ /* 0x000fe20000000f00 */
[----:B------:R-:W-:Y:S01]  /*bdf0*/  FADD.FTZ R15, R173, R2 ;  /* 0x00000002ad0f7221 */ /* 0x000fe20000010000 */
[----:B------:R-:W-:Y:S01]  /*be00*/  MOV R183, R174 ;  /* 0x000000ae00b77202 */ /* 0x000fe20000000f00 */
[----:B------:R-:W-:Y:S01]  /*be10*/  FADD.FTZ R14, R172, R0 ;  /* 0x00000000ac0e7221 */ /* 0x000fe20000010000 */
[----:B------:R2:W-:Y:S01]  /*be20*/  MUFU.EX2 R222, R170 ;  /* 0x000000aa00de7308 */ /* 0x0005e20000000800 */
[----:B------:R-:W3:Y:S01]  /*be30*/  LDSM.16.MT88.4 R172, [R229+0xd800] ;  /* 0x00d80000e5ac783b */ /* 0x000ee20000004200 */
[----:B------:R-:W-:Y:S01]  /*be40*/  FADD.FTZ R3, R204, R3 ;  /* 0x00000003cc037221 */ /* 0x000fe20000010000 */
[----:B------:R-:W-:Y:S01]  /*be50*/  HMMA.16816.F32 R100, R8, R12, R84 ;  /* 0x0000000c0864723c */ /* 0x000fe20000001854 */
[----:B------:R-:W-:Y:S02]  /*be60*/  IMAD.MOV.U32 R80, RZ, RZ, R40 ;  /* 0x000000ffff507224 */ /* 0x000fe400078e0028 */
[----:B------:R-:W-:-:S02]  /*be70*/  IMAD.MOV.U32 R125, RZ, RZ, R220 ;  /* 0x000000ffff7d7224 */ /* 0x000fc400078e00dc */
[----:B------:R-:W1:Y:S01]  /*be80*/  MUFU.EX2 R33, R33 ;  /* 0x0000002100217308 */ /* 0x000e620000000800 */
[----:B------:R-:W-:Y:S01]  /*be90*/  MOV R29, R7 ;  /* 0x00000007001d7202 */ /* 0x000fe20000000f00 */
[----:B------:R-:W-:-:S06]  /*bea0*/  FADD.FTZ R13, R5, R3 ;  /* 0x00000003050d7221 */ /* 0x000fcc0000010000 */
[----:B------:R-:W-:Y:S01]  /*beb0*/  MUFU.EX2 R32, R32 ;  /* 0x0000002000207308 */ /* 0x000fe20000000800 */
[----:B--2---:R-:W-:Y:S01]  /*bec0*/  MOV R170, R191 ;  /* 0x000000bf00aa7202 */ /* 0x004fe20000000f00 */
[----:B------:R-:W-:-:S06]  /*bed0*/  FADD.FTZ R12, R6, R4 ;  /* 0x00000004060c7221 */ /* 0x000fcc0000010000 */
[----:B------:R-:W-:Y:S01]  /*bee0*/  MUFU.EX2 R38, R38 ;  /* 0x0000002600267308 */ /* 0x000fe20000000800 */
[----:B------:R-:W-:Y:S07]  /*bef0*/  LDSM.16.MT88.4 R4, [R230+0xf800] ;  /* 0x00f80000e604783b */ /* 0x000fee0000004200 */
[----:B------:R-:W-:Y:S08]  /*bf00*/  MUFU.EX2 R37, R37 ;  /* 0x0000002500257308 */ /* 0x000ff00000000800 */
[----:B------:R-:W2:Y:S08]  /*bf10*/  MUFU.EX2 R35, R35 ;  /* 0x0000002300237308 */ /* 0x000eb00000000800 */
[----:B------:R-:W-:Y:S08]  /*bf20*/  MUFU.EX2 R36, R36 ;  /* 0x0000002400247308 */ /* 0x000ff00000000800 */
[----:B------:R-:W-:Y:S01]  /*bf30*/  MUFU.EX2 R41, R41 ;  /* 0x0000002900297308 */ /* 0x000fe20000000800 */
[----:B------:R-:W-:Y:S01]  /*bf40*/  MOV R163, R81 ;  /* 0x0000005100a37202 */ /* 0x000fe20000000f00 */
[----:B------:R-:W-:Y:S01]  /*bf50*/  LDSM.16.MT88.4 R96, [R229+0xf800] ;  /* 0x00f80000e560783b */ /* 0x000fe20000004200 */
[----:B------:R-:W-:-:S02]  /*bf60*/  MOV R162, R82 ;  /* 0x0000005200a27202 */ /* 0x000fc40000000f00 */
[----:B------:R-:W-:Y:S01]  /*bf70*/  MOV R161, R83 ;  /* 0x0000005300a17202 */ /* 0x000fe20000000f00 */
[----:B------:R-:W-:Y:S02]  /*bf80*/  LDSM.16.MT88.4 R112, [R231+0xf800] ;  /* 0x00f80000e770783b */ /* 0x000fe40000004200 */
[----:B------:R1:W-:Y:S08]  /*bf90*/  MUFU.EX2 R223, R169 ;  /* 0x000000a900df7308 */ /* 0x0003f00000000800 */
[----:B------:R2:W2:Y:S01]  /*bfa0*/  MUFU.EX2 R224, R168 ;  /* 0x000000a800e07308 */ /* 0x0004a20000000800 */
[----:B------:R-:W-:Y:S01]  /*bfb0*/  IMAD.MOV.U32 R28, RZ, RZ, R124 ;  /* 0x000000ffff1c7224 */ /* 0x000fe200078e007c */
[----:B------:R-:W-:Y:S01]  /*bfc0*/  MOV R42, R126 ;  /* 0x0000007e002a7202 */ /* 0x000fe20000000f00 */
[----:B------:R-:W-:Y:S01]  /*bfd0*/  LDSM.16.MT88.4 R204, [R230+0xd800] ;  /* 0x00d80000e6cc783b */ /* 0x000fe20000004200 */
[----:B-1----:R-:W-:-:S02]  /*bfe0*/  MOV R169, R190 ;  /* 0x000000be00a97202 */ /* 0x002fc40000000f00 */
[----:B--2---:R-:W-:Y:S02]  /*bff0*/  MOV R168, R189 ;  /* 0x000000bd00a87202 */ /* 0x004fe40000000f00 */
[----:B------:R-:W1:Y:S01]  /*c000*/  LDSM.16.MT88.4 R188, [R231+0xd800] ;  /* 0x00d80000e7bc783b */ /* 0x000e620000004200 */
[----:B------:R-:W-:Y:S08]  /*c010*/  MUFU.EX2 R40, R137 ;  /* 0x0000008900287308 */ /* 0x000ff00000000800 */
[----:B------:R-:W2:Y:S01]  /*c020*/  MUFU.EX2 R220, R134 ;  /* 0x0000008600dc7308 */ /* 0x000ea20000000800 */
[----:B------:R-:W-:Y:S01]  /*c030*/  HMMA.16816.F32 R8, R8, R30, R128 ;  /* 0x0000001e0808723c */ /* 0x000fe20000001880 */
[----:B------:R-:W-:-:S02]  /*c040*/  MOV R39, R125 ;  /* 0x0000007d00277202 */ /* 0x000fc40000000f00 */
[----:B------:R-:W-:Y:S02]  /*c050*/  F2FP.PACK_AB R124, R33, R34 ;  /* 0x00000022217c723e */ /* 0x000fe400000000ff */
[----:B------:R-:W-:Y:S02]  /*c060*/  F2FP.PACK_AB R125, R35, R37 ;  /* 0x00000025237d723e */ /* 0x000fe400000000ff */
[----:B------:R-:W-:Y:S02]  /*c070*/  MOV R31, R127 ;  /* 0x0000007f001f7202 */ /* 0x000fe40000000f00 */
[----:B------:R-:W-:Y:S02]  /*c080*/  F2FP.PACK_AB R128, R222, R221 ;  /* 0x000000ddde80723e */ /* 0x000fe400000000ff */
[----:B------:R-:W-:Y:S02]  /*c090*/  F2FP.PACK_AB R129, R139, R43 ;  /* 0x0000002b8b81723e */ /* 0x000fe400000000ff */
[----:B------:R-:W-:-:S02]  /*c0a0*/  F2FP.PACK_AB R130, R224, R223 ;  /* 0x000000dfe082723e */ /* 0x000fc400000000ff */
[----:B--2---:R-:W-:Y:S02]  /*c0b0*/  F2FP.PACK_AB R131, R220, R40 ;  /* 0x00000028dc83723e */ /* 0x004fe400000000ff */
[----:B------:R-:W-:Y:S02]  /*c0c0*/  F2FP.PACK_AB R126, R38, R32 ;  /* 0x00000020267e723e */ /* 0x000fe400000000ff */
[----:B------:R-:W-:-:S03]  /*c0d0*/  F2FP.PACK_AB R127, R41, R36 ;  /* 0x00000024297f723e */ /* 0x000fc600000000ff */
[----:B----4-:R-:W-:Y:S01]  /*c0e0*/  HMMA.16816.F32 R148, R128, R156, R148 ;  /* 0x0000009c8094723c */ /* 0x010fe20000001894 */
[----:B------:R-:W-:-:S07]  /*c0f0*/  MOV R2, R163 ;  /* 0x000000a300027202 */ /* 0x000fce0000000f00 */
[C---:B------:R-:W-:Y:S08]  /*c100*/  HMMA.16816.F32 R144, R124.reuse, R156, R144 ;  /* 0x0000009c7c90723c */ /* 0x040ff00000001890 */
[----:B------:R-:W-:Y:S01]  /*c110*/  HMMA.16816.F32 R152, R124, R158, R152 ;  /* 0x0000009e7c98723c */ /* 0x000fe20000001898 */
[----:B------:R-:W-:-:S07]  /*c120*/  IMAD.MOV.U32 R0, RZ, RZ, R162 ;  /* 0x000000ffff007224 */ /* 0x000fce00078e00a2 */
[----:B------:R-:W-:Y:S07]  /*c130*/  HMMA.16816.F32 R156, R128, R158, R44 ;  /* 0x0000009e809c723c */ /* 0x000fee000000182c */
[----:B------:R-:W-:Y:S01]  /*c140*/  IMAD.MOV.U32 R47, RZ, RZ, R164 ;  /* 0x000000ffff2f7224 */ /* 0x000fe200078e00a4 */
[----:B------:R-:W-:Y:S02]  /*c150*/  MOV R46, R165 ;  /* 0x000000a5002e7202 */ /* 0x000fe40000000f00 */
[----:B------:R-:W-:-:S02]  /*c160*/  MOV R45, R166 ;  /* 0x000000a6002d7202 */ /* 0x000fc40000000f00 */
[----:B------:R-:W-:Y:S02]  /*c170*/  MOV R44, R167 ;  /* 0x000000a7002c7202 */ /* 0x000fe40000000f00 */
[----:B---3--:R-:W-:Y:S01]  /*c180*/  HMMA.16816.F32 R164, R124, R172, R64 ;  /* 0x000000ac7ca4723c */ /* 0x008fe20000001840 */
[----:B------:R-:W-:Y:S02]  /*c190*/  IMAD.MOV.U32 R30, RZ, RZ, R80 ;  /* 0x000000ffff1e7224 */ /* 0x000fe400078e0050 */
[----:B------:R-:W2:Y:S04]  /*c1a0*/  LDSM.16.MT88.4 R80, [R228+0xf800] ;  /* 0x00f80000e450783b */ /* 0x000ea80000004200 */
[----:B------:R-:W-:Y:S01]  /*c1b0*/  MOV R67, R168 ;  /* 0x000000a800437202 */ /* 0x000fe20000000f00 */
[----:B------:R-:W-:Y:S01]  /*c1c0*/  IMAD.MOV.U32 R66, RZ, RZ, R169 ;  /* 0x000000ffff427224 */ /* 0x000fe200078e00a9 */
[----:B------:R-:W-:-:S02]  /*c1d0*/  MOV R65, R170 ;  /* 0x000000aa00417202 */ /* 0x000fc40000000f00 */
[----:B------:R-:W-:Y:S02]  /*c1e0*/  MOV R64, R171 ;  /* 0x000000ab00407202 */ /* 0x000fe40000000f00 */
[----:B------:R-:W-:Y:S01]  /*c1f0*/  HMMA.16816.F32 R168, R124, R174, R60 ;  /* 0x000000ae7ca8723c */ /* 0x000fe2000000183c */
[----:B------:R-:W-:-:S06]  /*c200*/  FADD.FTZ R2, R2, R13 ;  /* 0x0000000d02027221 */ /* 0x000fcc0000010000 */
[----:B------:R-:W-:Y:S01]  /*c210*/  MOV R63, R180 ;  /* 0x000000b4003f7202 */ /* 0x000fe20000000f00 */
[----:B------:R-:W-:Y:S01]  /*c220*/  IMAD.MOV.U32 R61, RZ, RZ, R182 ;  /* 0x000000ffff3d7224 */ /* 0x000fe200078e00b6 */
[----:B------:R-:W-:Y:S02]  /*c230*/  MOV R62, R181 ;  /* 0x000000b5003e7202 */ /* 0x000fe40000000f00 */
[----:B------:R-:W-:Y:S02]  /*c240*/  MOV R60, R183 ;  /* 0x000000b7003c7202 */ /* 0x000fe40000000f00 */
[----:B-1----:R-:W-:Y:S01]  /*c250*/  HMMA.16816.F32 R180, R124, R188, R48 ;  /* 0x000000bc7cb4723c */ /* 0x002fe20000001830 */
[----:B------:R-:W-:-:S06]  /*c260*/  FADD.FTZ R0, R0, R12 ;  /* 0x0000000c00007221 */ /* 0x000fcc0000010000 */
[----:B------:R-:W-:Y:S02]  /*c270*/  MOV R49, R161 ;  /* 0x000000a100317202 */ /* 0x000fe40000000f00 */
[----:B------:R-:W-:Y:S02]  /*c280*/  MOV R50, R160 ;  /* 0x000000a000327202 */ /* 0x000fe40000000f00 */
[----:B------:R-:W-:Y:S01]  /*c290*/  MOV R51, R136 ;  /* 0x0000008800337202 */ /* 0x000fe20000000f00 */
[----:B------:R-:W-:Y:S01]  /*c2a0*/  HMMA.16816.F32 R120, R124, R4, R120 ;  /* 0x000000047c78723c */ /* 0x000fe20000001878 */
[----:B------:R-:W-:-:S03]  /*c2b0*/  FADD.FTZ R0, R60, R0 ;  /* 0x000000003c007221 */ /* 0x000fc60000010000 */
[----:B------:R-:W-:-:S04]  /*c2c0*/  FADD.FTZ R2, R51, R2 ;  /* 0x0000000233027221 */ /* 0x000fc80000010000 */
[----:B------:R-:W-:Y:S01]  /*c2d0*/  HMMA.16816.F32 R116, R128, R4, R116 ;  /* 0x000000048074723c */ /* 0x000fe20000001874 */
[----:B------:R-:W-:-:S06]  /*c2e0*/  FADD.FTZ R2, R63, R2 ;  /* 0x000000023f027221 */ /* 0x000fcc0000010000 */
        /* <DEDUP_REMOVED lines=27> */
[----:B------:R-:W-:Y:S01]  /*c4a0*/  ISETP.GE.AND P0, PT, R29, 0x3, PT ;  /* 0x000000031d00780c */ /* 0x000fe20003f06270 */
[----:B------:R-:W-:Y:S02]  /*c4b0*/  FADD.FTZ R2, R34, R2 ;  /* 0x0000000222027221 */ /* 0x000fe40000010000 */
[----:B------:R-:W-:Y:S02]  /*c4c0*/  FADD.FTZ R0, R37, R0 ;  /* 0x0000000025007221 */ /* 0x000fe40000010000 */
[----:B------:R-:W-:-:S02]  /*c4d0*/  FADD.FTZ R5, R222, R5 ;  /* 0x00000005de057221 */ /* 0x000fc40000010000 */
[----:B------:R-:W-:Y:S02]  /*c4e0*/  FADD.FTZ R4, R139, R4 ;  /* 0x000000048b047221 */ /* 0x000fe40000010000 */
[----:B------:R-:W-:Y:S02]  /*c4f0*/  FADD.FTZ R2, R33, R2 ;  /* 0x0000000221027221 */ /* 0x000fe40000010000 */
[----:B------:R-:W-:Y:S01]  /*c500*/  FADD.FTZ R0, R35, R0 ;  /* 0x0000000023007221 */ /* 0x000fe20000010000 */
[----:B------:R-:W-:Y:S01]  /*c510*/  HMMA.16816.F32 R184, R124, R190, R184 ;  /* 0x000000be7cb8723c */ /* 0x000fe200000018b8 */
[----:B------:R-:W-:Y:S02]  /*c520*/  FADD.FTZ R5, R223, R5 ;  /* 0x00000005df057221 */ /* 0x000fe40000010000 */
[----:B------:R-:W-:Y:S02]  /*c530*/  FADD.FTZ R4, R40, R4 ;  /* 0x0000000428047221 */ /* 0x000fe40000010000 */
[----:B------:R-:W-:-:S03]  /*c540*/  FADD.FTZ R2, R32, R2 ;  /* 0x0000000220027221 */ /* 0x000fc60000010000 */
[----:B------:R-:W-:Y:S01]  /*c550*/  HMMA.16816.F32 R196, R124, R204, R196 ;  /* 0x000000cc7cc4723c */ /* 0x000fe200000018c4 */
[----:B------:R-:W-:-:S07]  /*c560*/  FADD.FTZ R0, R36, R0 ;  /* 0x0000000024007221 */ /* 0x000fce0000010000 */
[C---:B------:R-:W-:Y:S08]  /*c570*/  HMMA.16816.F32 R200, R124.reuse, R206, R200 ;  /* 0x000000ce7cc8723c */ /* 0x040ff000000018c8 */
[C---:B--2---:R-:W-:Y:S08]  /*c580*/  HMMA.16816.F32 R72, R124.reuse, R80, R72 ;  /* 0x000000507c48723c */ /* 0x044ff00000001848 */
        /* <DEDUP_REMOVED lines=22> */
[----:B------:R-:W-:Y:S01]  /*c6f0*/  FADD.FTZ R2, R41, R0 ;  /* 0x0000000029027221 */ /* 0x000fe20000010000 */
[----:B------:R-:W-:Y:S01]  /*c700*/  @P0 IADD3 R0, R29, -0x3, RZ ;  /* 0xfffffffd1d000810 */ /* 0x000fe20007ffe0ff */
[----:B------:R1:W-:Y:S04]  /*c710*/  STL [R1+0x1c], R6 ;  /* 0x00001c0601007387 */ /* 0x0003e80000100800 */
[----:B------:R1:W-:Y:S04]  /*c720*/  STL [R1+0x20], R5 ;  /* 0x0000200501007387 */ /* 0x0003e80000100800 */
[----:B------:R1:W-:Y:S04]  /*c730*/  STL [R1+0x24], R4 ;  /* 0x0000240401007387 */ /* 0x0003e80000100800 */
[----:B------:R1:W-:Y:S04]  /*c740*/  @P0 STL [R1+0x14], R0 ;  /* 0x0000140001000387 */ /* 0x0003e80000100800 */
[----:B------:R1:W-:Y:S01]  /*c750*/  STL [R1+0x28], R2 ;  /* 0x0000280201007387 */ /* 0x0003e20000100800 */
[----:B------:R-:W-:Y:S01]  /*c760*/  MOV R136, R135 ;  /* 0x0000008700887202 */ /* 0x000fe20000000f00 */
[----:B------:R-:W-:Y:S01]  /*c770*/  IMAD.MOV.U32 R134, RZ, RZ, R133 ;  /* 0x000000ffff867224 */ /* 0x000fe200078e0085 */
[----:B------:R-:W-:-:S02]  /*c780*/  MOV R137, R138 ;  /* 0x0000008a00897202 */ /* 0x000fc40000000f00 */
[----:B------:R-:W-:Y:S02]  /*c790*/  MOV R3, R132 ;  /* 0x0000008400037202 */ /* 0x000fe40000000f00 */
[----:B------:R-:W-:Y:S02]  /*c7a0*/  @P0 MOV R136, R135 ;  /* 0x0000008700880202 */ /* 0x000fe40000000f00 */
[----:B------:R-:W-:Y:S02]  /*c7b0*/  @P0 MOV R137, R138 ;  /* 0x0000008a00890202 */ /* 0x000fe40000000f00 */
[----:B------:R-:W-:Y:S02]  /*c7c0*/  @P0 MOV R3, R132 ;  /* 0x0000008400030202 */ /* 0x000fe40000000f00 */
[----:B------:R-:W-:Y:S01]  /*c7d0*/  @P0 MOV R134, R133 ;  /* 0x0000008500860202 */ /* 0x000fe20000000f00 */
[----:B------:R-:W-:Y:S05]  /*c7e0*/  @P0 BRA `(.L_x_16) ;  /* 0x0000003000000947 */ /* 0x000fea0003800000 */
.L_x_14:
[----:B-12---:R-:W2:Y:S02]  /*c7f0*/  LDL.LU R0, [R1+0x18] ;  /* 0x0000180001007983 */ /* 0x006ea40000300800 */
[----:B--2---:R-:W-:-:S05]  /*c800*/  IADD3 R0, R0, -0x1, RZ ;  /* 0xffffffff00007810 */ /* 0x004fca0007ffe0ff */
[----:B------:R1:W-:Y:S02]  /*c810*/  STL [R1+0x14], R0 ;  /* 0x0000140001007387 */ /* 0x0003e40000100800 */
.L_x_16:
[----:B-1----:R-:W2:Y:S02]  /*c820*/  LDL R0, [R1+0x14] ;  /* 0x0000140001007983 */ /* 0x002ea40000100800 */
[----:B--2---:R-:W-:-:S13]  /*c830*/  ISETP.GE.AND P0, PT, R0, RZ, PT ;  /* 0x000000ff0000720c */ /* 0x004fda0003f06270 */
        /* <DEDUP_REMOVED lines=11> */
.L_x_20:
        /* <DEDUP_REMOVED lines=31> */
.L_x_18:
[----:B------:R-:W2:Y:S01]  /*cae0*/  LDL R135, [R1+0x14] ;  /* 0x0000140001877983 */ /* 0x000ea20000100800 */
[----:B------:R-:W-:Y:S04]  /*caf0*/  DEPBAR.LE SB0, 0x0 ;  /* 0x000080000000791a */ /* 0x000fe80000000000 */
[----:B-1----:R-:W2:Y:S06]  /*cb00*/  LDL.64 R2, [R1+0x30] ;  /* 0x0000300001027983 */ /* 0x002eac0000100a00 */
[----:B------:R-:W-:Y:S01]  /*cb10*/  BAR.SYNC.DEFER_BLOCKING 0x0 ;  /* 0x0000000000007b1d */ /* 0x000fe20000010000 */
[C---:B--2---:R-:W-:Y:S01]  /*cb20*/  IMAD.WIDE.U32 R2, R135.reuse, UR15, R2 ;  /* 0x0000000f87027c25 */ /* 0x044fe2000f8e0002 */
[----:B------:R-:W-:Y:S03]  /*cb30*/  SHF.R.S32.HI R4, RZ, 0x1f, R135 ;  /* 0x0000001fff047819 */ /* 0x000fe60000011487 */
[----:B------:R-:W-:Y:S01]  /*cb40*/  IMAD R0, R135, UR14, RZ ;  /* 0x0000000e87007c24 */ /* 0x000fe2000f8e02ff */
[----:B------:R-:W-:Y:S03]  /*cb50*/  LEA R6, P1, R2, c[0x0][0x170], 0x1 ;  /* 0x00005c0002067a11 */ /* 0x000fe600078208ff */
[----:B------:R-:W-:Y:S01]  /*cb60*/  IMAD R0, R4, UR15, R0 ;  /* 0x0000000f04007c24 */ /* 0x000fe2000f8e0200 */
[----:B------:R-:W-:Y:S04]  /*cb70*/  IADD3 R4, P0, R6, UR7, RZ ;  /* 0x0000000706047c10 */ /* 0x000fe8000ff1e0ff */
[----:B------:R-:W-:Y:S04]  /*cb80*/  IADD3 R0, R3, R0, RZ ;  /* 0x0000000003007210 */ /* 0x000fe80007ffe0ff */
        /* <DEDUP_REMOVED lines=8> */
[----:B------:R-:W-:Y:S04]  /*cc10*/  IADD3.X R3, R5, UR4, RZ, P1, !PT ;  /* 0x0000000405037c10 */ /* 0x000fe80008ffe4ff */
[----:B------:R-:W-:Y:S01]  /*cc20*/  IADD3.X R9, R3, UR4, RZ, P0, !PT ;  /* 0x0000000403097c10 */ /* 0x000fe200087fe4ff */
[----:B------:R1:W-:Y:S08]  /*cc30*/  LDGSTS.E.BYPASS.LTC128B.128 [R247+0xe000], [R6.64+0x80] ;  /* 0x0e00008006f77fae */ /* 0x0003f0000b901d50 */
[----:B------:R1:W-:Y:S08]  /*cc40*/  LDGSTS.E.BYPASS.LTC128B.128 [R247+0xc800], [R4.64] ;  /* 0x0c80000004f77fae */ /* 0x0003f0000b901d50 */
[----:B------:R1:W-:Y:S08]  /*cc50*/  LDGSTS.E.BYPASS.LTC128B.128 [R247+0xe800], [R4.64+0x80] ;  /* 0x0e80008004f77fae */ /* 0x0003f0000b901d50 */
[----:B------:R2:W-:Y:S08]  /*cc60*/  LDGSTS.E.BYPASS.LTC128B.128 [R247+0xd000], [R2.64] ;  /* 0x0d00000002f77fae */ /* 0x0005f0000b901d50 */
[----:B------:R2:W-:Y:S08]  /*cc70*/  LDGSTS.E.BYPASS.LTC128B.128 [R247+0xf000], [R2.64+0x80] ;  /* 0x0f00008002f77fae */ /* 0x0005f0000b901d50 */
[----:B------:R3:W-:Y:S08]  /*cc80*/  LDGSTS.E.BYPASS.LTC128B.128 [R247+0xd800], [R8.64] ;  /* 0x0d80000008f77fae */ /* 0x0007f0000b901d50 */
[----:B------:R3:W-:Y:S08]  /*cc90*/  LDGSTS.E.BYPASS.LTC128B.128 [R247+0xf800], [R8.64+0x80] ;  /* 0x0f80008008f77fae */ /* 0x0007f0000b901d50 */
[----:B------:R-:W-:Y:S08]  /*cca0*/  LDSM.16.M88.4 R64, [R235] ;  /* 0x00000000eb40783b */ /* 0x000ff00000000200 */
[----:B------:R-:W1:Y:S08]  /*ccb0*/  LDSM.16.M88.4 R16, [R234] ;  /* 0x00000000ea10783b */ /* 0x000e700000000200 */
[----:B------:R-:W3:Y:S08]  /*ccc0*/  LDSM.16.M88.4 R60, [R235+0x2000] ;  /* 0x00200000eb3c783b */ /* 0x000ef00000000200 */
[----:B------:R-:W4:Y:S08]  /*ccd0*/  LDSM.16.M88.4 R32, [R234+0x800] ;  /* 0x00080000ea20783b */ /* 0x000f300000000200 */
[----:B------:R-:W0:Y:S08]  /*cce0*/  LDGDEPBAR ;  /* 0x00000000000079af */ /* 0x000e300000000000 */
[----:B------:R-:W2:Y:S01]  /*ccf0*/  LDSM.16.M88.4 R48, [R234+0x1000] ;  /* 0x00100000ea30783b */ /* 0x000ea20000000200 */
[-C--:B-1----:R-:W-:Y:S07]  /*cd00*/  HMMA.16816.F32 R4, R64, R16.reuse, RZ ;  /* 0x000000104004723c */ /* 0x082fee00000018ff */
[----:B------:R-:W1:Y:S01]  /*cd10*/  LDSM.16.M88.4 R208, [R234+0x1800] ;  /* 0x00180000ead0783b */ /* 0x000e620000000200 */
[C---:B---3--:R-:W-:Y:S07]  /*cd20*/  HMMA.16816.F32 R8, R60.reuse, R16, RZ ;  /* 0x000000103c08723c */ /* 0x048fee00000018ff */
[----:B------:R-:W-:Y:S01]  /*cd30*/  LDSM.16.M88.4 R212, [R236] ;  /* 0x00000000ecd4783b */ /* 0x000fe20000000200 */
[-C--:B------:R-:W-:Y:S07]  /*cd40*/  HMMA.16816.F32 R12, R60, R18.reuse, RZ ;  /* 0x000000123c0c723c */ /* 0x080fee00000018ff */
[----:B------:R-:W3:Y:S01]  /*cd50*/  LDSM.16.M88.4 R216, [R239] ;  /* 0x00000000efd8783b */ /* 0x000ee20000000200 */
[C---:B------:R-:W-:Y:S07]  /*cd60*/  HMMA.16816.F32 R16, R64.reuse, R18, RZ ;  /* 0x000000124010723c */ /* 0x040fee00000018ff */
[----:B------:R-:W1:Y:S01]  /*cd70*/  LDSM.16.M88.4 R220, [R236+0x2000] ;  /* 0x00200000ecdc783b */ /* 0x000e620000000200 */
[-C--:B----4-:R-:W-:Y:S07]  /*cd80*/  HMMA.16816.F32 R20, R64, R32.reuse, RZ ;  /* 0x000000204014723c */ /* 0x090fee00000018ff */
[----:B------:R-:W-:Y:S01]  /*cd90*/  LDSM.16.M88.4 R224, [R245] ;  /* 0x00000000f5e0783b */ /* 0x000fe20000000200 */
[C---:B------:R-:W-:Y:S08]  /*cda0*/  HMMA.16816.F32 R24, R60.reuse, R32, RZ ;  /* 0x000000203c18723c */ /* 0x040ff000000018ff */
[-C--:B------:R-:W-:Y:S08]  /*cdb0*/  HMMA.16816.F32 R28, R60, R34.reuse, RZ ;  /* 0x000000223c1c723c */ /* 0x080ff000000018ff */
[C---:B------:R-:W-:Y:S08]  /*cdc0*/  HMMA.16816.F32 R32, R64.reuse, R34, RZ ;  /* 0x000000224020723c */ /* 0x040ff000000018ff */
[-C--:B--2---:R-:W-:Y:S08]  /*cdd0*/  HMMA.16816.F32 R36, R64, R48.reuse, RZ ;  /* 0x000000304024723c */ /* 0x084ff000000018ff */
[C---:B------:R-:W-:Y:S08]  /*cde0*/  HMMA.16816.F32 R40, R60.reuse, R48, RZ ;  /* 0x000000303c28723c */ /* 0x040ff000000018ff */
[-C--:B------:R-:W-:Y:S08]  /*cdf0*/  HMMA.16816.F32 R44, R60, R50.reuse, RZ ;  /* 0x000000323c2c723c */ /* 0x080ff000000018ff */
[C---:B------:R-:W-:Y:S08]  /*ce00*/  HMMA.16816.F32 R48, R64.reuse, R50, RZ ;  /* 0x000000324030723c */ /* 0x040ff000000018ff */
[-C--:B-1----:R-:W-:Y:S08]  /*ce10*/  HMMA.16816.F32 R52, R64, R208.reuse, RZ ;  /* 0x000000d04034723c */ /* 0x082ff000000018ff */
[C---:B------:R-:W-:Y:S08]  /*ce20*/  HMMA.16816.F32 R56, R60.reuse, R208, RZ ;  /* 0x000000d03c38723c */ /* 0x040ff000000018ff */
[-C--:B------:R-:W-:Y:S08]  /*ce30*/  HMMA.16816.F32 R60, R60, R210.reuse, RZ ;  /* 0x000000d23c3c723c */ /* 0x080ff000000018ff */
[----:B------:R-:W-:Y:S01]  /*ce40*/  HMMA.16816.F32 R64, R64, R210, RZ ;  /* 0x000000d24040723c */ /* 0x000fe200000018ff */
[----:B------:R-:W1:Y:S07]  /*ce50*/  LDSM.16.M88.4 R208, [R246] ;  /* 0x00000000f6d0783b */ /* 0x000e6e0000000200 */
[-C--:B---3--:R-:W-:Y:S08]  /*ce60*/  HMMA.16816.F32 R4, R212, R216.reuse, R4 ;  /* 0x000000d8d404723c */ /* 0x088ff00000001804 */
[C---:B------:R-:W-:Y:S08]  /*ce70*/  HMMA.16816.F32 R8, R220.reuse, R216, R8 ;  /* 0x000000d8dc08723c */ /* 0x040ff00000001808 */
[-C--:B------:R-:W-:Y:S08]  /*ce80*/  HMMA.16816.F32 R12, R220, R218.reuse, R12 ;  /* 0x000000dadc0c723c */ /* 0x080ff0000000180c */
[C---:B------:R-:W-:Y:S01]  /*ce90*/  HMMA.16816.F32 R16, R212.reuse, R218, R16 ;  /* 0x000000dad410723c */ /* 0x040fe20000001810 */
[----:B------:R-:W2:Y:S07]  /*cea0*/  LDSM.16.M88.4 R216, [R244] ;  /* 0x00000000f4d8783b */ /* 0x000eae0000000200 */
[-C--:B-1----:R-:W-:Y:S08]  /*ceb0*/  HMMA.16816.F32 R20, R212, R208.reuse, R20 ;  /* 0x000000d0d414723c */ /* 0x082ff00000001814 */
        /* <DEDUP_REMOVED lines=8> */
[----:B------:R-:W1:Y:S07]  /*cf40*/  LDSM.16.M88.4 R224, [R233] ;  /* 0x00000000e9e0783b */ /* 0x000e6e0000000200 */
[-C--:B--2---:R-:W-:Y:S08]  /*cf50*/  HMMA.16816.F32 R52, R212, R216.reuse, R52 ;  /* 0x000000d8d434723c */ /* 0x084ff00000001834 */
[C---:B------:R-:W-:Y:S08]  /*cf60*/  HMMA.16816.F32 R56, R220.reuse, R216, R56 ;  /* 0x000000d8dc38723c */ /* 0x040ff00000001838 */
[-C--:B------:R-:W-:Y:S01]  /*cf70*/  HMMA.16816.F32 R60, R220, R218.reuse, R60 ;  /* 0x000000dadc3c723c */ /* 0x080fe2000000183c */
[----:B------:R-:W2:Y:S07]  /*cf80*/  LDSM.16.M88.4 R220, [R238+0x2000] ;  /* 0x00200000eedc783b */ /* 0x000eae0000000200 */
[----:B------:R-:W-:Y:S01]  /*cf90*/  HMMA.16816.F32 R64, R212, R218, R64 ;  /* 0x000000dad440723c */ /* 0x000fe20000001840 */
[----:B------:R-:W3:Y:S07]  /*cfa0*/  LDSM.16.M88.4 R212, [R233+0x800] ;  /* 0x00080000e9d4783b */ /* 0x000eee0000000200 */
[-C--:B-1----:R-:W-:Y:S01]  /*cfb0*/  HMMA.16816.F32 R4, R208, R224.reuse, R4 ;  /* 0x000000e0d004723c */ /* 0x082fe20000001804 */
[----:B------:R-:W1:Y:S07]  /*cfc0*/  LDSM.16.M88.4 R216, [R233+0x1000] ;  /* 0x00100000e9d8783b */ /* 0x000e6e0000000200 */
[C---:B--2---:R-:W-:Y:S08]  /*cfd0*/  HMMA.16816.F32 R8, R220.reuse, R224, R8 ;  /* 0x000000e0dc08723c */ /* 0x044ff00000001808 */
[-C--:B------:R-:W-:Y:S08]  /*cfe0*/  HMMA.16816.F32 R12, R220, R226.reuse, R12 ;  /* 0x000000e2dc0c723c */ /* 0x080ff0000000180c */
[C---:B------:R-:W-:Y:S01]  /*cff0*/  HMMA.16816.F32 R16, R208.reuse, R226, R16 ;  /* 0x000000e2d010723c */ /* 0x040fe20000001810 */
[----:B------:R-:W2:Y:S07]  /*d000*/  LDSM.16.M88.4 R224, [R233+0x1800] ;  /* 0x00180000e9e0783b */ /* 0x000eae0000000200 */
[-C--:B---3--:R-:W-:Y:S08]  /*d010*/  HMMA.16816.F32 R20, R208, R212.reuse, R20 ;  /* 0x000000d4d014723c */ /* 0x088ff00000001814 */
[C---:B------:R-:W-:Y:S08]  /*d020*/  HMMA.16816.F32 R24, R220.reuse, R212, R24 ;  /* 0x000000d4dc18723c */ /* 0x040ff00000001818 */
[-C--:B------:R-:W-:Y:S08]  /*d030*/  HMMA.16816.F32 R28, R220, R214.reuse, R28 ;  /* 0x000000d6dc1c723c */ /* 0x080ff0000000181c */
[C---:B------:R-:W-:Y:S01]  /*d040*/  HMMA.16816.F32 R32, R208.reuse, R214, R32 ;  /* 0x000000d6d020723c */ /* 0x040fe20000001820 */
[----:B------:R-:W-:Y:S07]  /*d050*/  LDSM.16.M88.4 R212, [R237] ;  /* 0x00000000edd4783b */ /* 0x000fee0000000200 */
[-C--:B-1----:R-:W-:Y:S08]  /*d060*/  HMMA.16816.F32 R36, R208, R216.reuse, R36 ;  /* 0x000000d8d024723c */ /* 0x082ff00000001824 */
        /* <DEDUP_REMOVED lines=20> */
[----:B------:R-:W-:Y:S07]  /*d1b0*/  LDSM.16.M88.4 R208, [R235+0x4000] ;  /* 0x00400000ebd0783b */ /* 0x000fee0000000200 */
[-C--:B-1----:R-:W-:Y:S08]  /*d1c0*/  HMMA.16816.F32 R36, R212, R224.reuse, R36 ;  /* 0x000000e0d424723c */ /* 0x082ff00000001824 */
[C---:B------:R-:W-:Y:S08]  /*d1d0*/  HMMA.16816.F32 R40, R220.reuse, R224, R40 ;  /* 0x000000e0dc28723c */ /* 0x040ff00000001828 */
[-C--:B------:R-:W-:Y:S08]  /*d1e0*/  HMMA.16816.F32 R44, R220, R226.reuse, R44 ;  /* 0x000000e2dc2c723c */ /* 0x080ff0000000182c */
[C---:B------:R-:W-:Y:S01]  /*d1f0*/  HMMA.16816.F32 R48, R212.reuse, R226, R48 ;  /* 0x000000e2d430723c */ /* 0x040fe20000001830 */
[----:B------:R-:W1:Y:S07]  /*d200*/  LDSM.16.M88.4 R224, [R234+0x2000] ;  /* 0x00200000eae0783b */ /* 0x000e6e0000000200 */
        /* <DEDUP_REMOVED lines=27> */
[----:B------:R-:W3:Y:S08]  /*d3c0*/  LDSM.16.M88.4 R208, [R242] ;  /* 0x00000000f2d0783b */ /* 0x000ef00000000200 */
[----:B------:R-:W4:Y:S01]  /*d3d0*/  LDSM.16.M88.4 R224, [R241] ;  /* 0x00000000f1e0783b */ /* 0x000f220000000200 */
[-C--:B-1----:R-:W-:Y:S08]  /*d3e0*/  HMMA.16816.F32 R4, R212, R216.reuse, R4 ;  /* 0x000000d8d404723c */ /* 0x082ff00000001804 */
[C---:B--2---:R-:W-:Y:S08]  /*d3f0*/  HMMA.16816.F32 R8, R220.reuse, R216, R8 ;  /* 0x000000d8dc08723c */ /* 0x044ff00000001808 */
        /* <DEDUP_REMOVED lines=18> */
[----:B------:R-:W3:Y:S08]  /*d520*/  LDSM.16.M88.4 R212, [R233+0x2800] ;  /* 0x00280000e9d4783b */ /* 0x000ef00000000200 */
        /* <DEDUP_REMOVED lines=20> */
[----:B------:R-:W-:Y:S08]  /*d670*/  HMMA.16816.F32 R64, R208, R226, R64 ;  /* 0x000000e2d040723c */ /* 0x000ff00000001840 */
[-C--:B--2---:R-:W-:Y:S11]  /*d680*/  HMMA.16816.F32 R4, R212, R216.reuse, R4 ;  /* 0x000000d8d404723c */ /* 0x084ff60000001804 */
[----:B------:R-:W-:Y:S11]  /*d690*/  @!UPT UIADD3 URZ, URZ, URZ, URZ ;  /* 0x0000003f3f3ff290 */ /* 0x000ff6000fffe03f */
[----:B------:R-:W-:Y:S02]  /*d6a0*/  @!UPT UIADD3 URZ, URZ, URZ, URZ ;  /* 0x0000003f3f3ff290 */ /* 0x000fe4000fffe03f */
[----:B------:R-:W-:Y:S01]  /*d6b0*/  FMUL.FTZ R4, R4, c[0x0][0x2ec] ;  /* 0x0000bb0004047a20 */ /* 0x000fe20000410000 */
[C---:B-1----:R-:W-:Y:S03]  /*d6c0*/  HMMA.16816.F32 R8, R220.reuse, R216, R8 ;  /* 0x000000d8dc08723c */ /* 0x042fe60000001808 */
[----:B------:R-:W-:Y:S01]  /*d6d0*/  MUFU.TANH R141, R4 ;  /* 0x00000004008d7308 */ /* 0x000fe20000002400 */
[----:B------:R-:W-:Y:S02]  /*d6e0*/  FMUL.FTZ R5, R5, c[0x0][0x2ec] ;  /* 0x0000bb0005057a20 */ /* 0x000fe40000410000 */
[----:B------:R-:W-:Y:S02]  /*d6f0*/  FMUL.FTZ R6, R6, c[0x0][0x2ec] ;  /* 0x0000bb0006067a20 */ /* 0x000fe40000410000 */
[----:B------:R-:W-:Y:S01]  /*d700*/  FMUL.FTZ R7, R7, c[0x0][0x2ec] ;  /* 0x0000bb0007077a20 */ /* 0x000fe20000410000 */
[-C--:B------:R-:W-:Y:S04]  /*d710*/  HMMA.16816.F32 R12, R220, R218.reuse, R12 ;  /* 0x000000dadc0c723c */ /* 0x080fe8000000180c */
[----:B------:R-:W-:Y:S04]  /*d720*/  MUFU.TANH R209, R5 ;  /* 0x0000000500d17308 */ /* 0x000fe80000002400 */
[C---:B------:R-:W-:Y:S06]  /*d730*/  HMMA.16816.F32 R16, R212.reuse, R218, R16 ;  /* 0x000000dad410723c */ /* 0x040fec0000001810 */
[----:B------:R-:W-:Y:S01]  /*d740*/  MUFU.TANH R142, R6 ;  /* 0x00000006008e7308 */ /* 0x000fe20000002400 */
[----:B------:R-:W-:Y:S02]  /*d750*/  FMUL.FTZ R8, R8, c[0x0][0x2ec] ;  /* 0x0000bb0008087a20 */ /* 0x000fe40000410000 */
[----:B------:R-:W-:Y:S03]  /*d760*/  FMUL.FTZ R9, R9, c[0x0][0x2ec] ;  /* 0x0000bb0009097a20 */ /* 0x000fe60000410000 */
[----:B------:R-:W-:Y:S02]  /*d770*/  FMUL.FTZ R10, R10, c[0x0][0x2ec] ;  /* 0x0000bb000a0a7a20 */ /* 0x000fe40000410000 */
[----:B------:R-:W-:Y:S02]  /*d780*/  FMUL.FTZ R11, R11, c[0x0][0x2ec] ;  /* 0x0000bb000b0b7a20 */ /* 0x000fe40000410000 */
[----:B------:R1:W-:Y:S01]  /*d790*/  MUFU.TANH R216, R7 ;  /* 0x0000000700d87308 */ /* 0x0003e20000002400 */
[----:B------:R-:W-:Y:S02]  /*d7a0*/  FMUL.FTZ R12, R12, c[0x0][0x2ec] ;  /* 0x0000bb000c0c7a20 */ /* 0x000fe40000410000 */
[----:B------:R-:W-:Y:S02]  /*d7b0*/  FMUL.FTZ R13, R13, c[0x0][0x2ec] ;  /* 0x0000bb000d0d7a20 */ /* 0x000fe40000410000 */
[----:B------:R-:W-:Y:S02]  /*d7c0*/  FMUL.FTZ R14, R14, c[0x0][0x2ec] ;  /* 0x0000bb000e0e7a20 */ /* 0x000fe40000410000 */
[----:B------:R-:W-:Y:S03]  /*d7d0*/  FMUL.FTZ R15, R15, c[0x0][0x2ec] ;  /* 0x0000bb000f0f7a20 */ /* 0x000fe60000410000 */
[----:B------:R-:W-:Y:S10]  /*d7e0*/  MUFU.TANH R210, R8 ;  /* 0x0000000800d27308 */ /* 0x000ff40000002400 */
[----:B------:R-:W-:Y:S01]  /*d7f0*/  MUFU.TANH R224, R9 ;  /* 0x0000000900e07308 */ /* 0x000fe20000002400 */
[----:B-1----:R-:W1:Y:S09]  /*d800*/  LDSM.16.M88.4 R4, [R232+0x2800] ;  /* 0x00280000e804783b */ /* 0x002e720000000200 */
[----:B------:R-:W-:Y:S10]  /*d810*/  MUFU.TANH R143, R10 ;  /* 0x0000000a008f7308 */ /* 0x000ff40000002400 */
[----:B------:R2:W-:Y:S10]  /*d820*/  MUFU.TANH R225, R11 ;  /* 0x0000000b00e17308 */ /* 0x0005f40000002400 */
[----:B------:R3:W-:Y:S10]  /*d830*/  MUFU.TANH R211, R12 ;  /* 0x0000000c00d37308 */ /* 0x0007f40000002400 */
[----:B------:R4:W-:Y:S01]  /*d840*/  MUFU.TANH R219, R13 ;  /* 0x0000000d00db7308 */ /* 0x0009e20000002400 */
[----:B--2---:R-:W2:Y:S01]  /*d850*/  LDSM.16.M88.4 R8, [R232+0x3000] ;  /* 0x00300000e808783b */ /* 0x004ea20000000200 */
[-C--:B-1----:R-:W-:Y:S08]  /*d860*/  HMMA.16816.F32 R20, R212, R4.reuse, R20 ;  /* 0x00000004d414723c */ /* 0x082ff00000001814 */
[----:B------:R-:W-:Y:S01]  /*d870*/  MUFU.TANH R218, R14 ;  /* 0x0000000e00da7308 */ /* 0x000fe20000002400 */
[C---:B------:R-:W-:Y:S04]  /*d880*/  HMMA.16816.F32 R24, R220.reuse, R4, R24 ;  /* 0x00000004dc18723c */ /* 0x040fe80000001818 */
[----:B---3--:R-:W-:Y:S05]  /*d890*/  FMUL.FTZ R12, R18, c[0x0][0x2ec] ;  /* 0x0000bb00120c7a20 */ /* 0x008fea0000410000 */
[----:B------:R1:W-:Y:S01]  /*d8a0*/  MUFU.TANH R217, R15 ;  /* 0x0000000f00d97308 */ /* 0x0003e20000002400 */
[-C--:B------:R-:W-:Y:S03]  /*d8b0*/  HMMA.16816.F32 R28, R220, R6.reuse, R28 ;  /* 0x00000006dc1c723c */ /* 0x080fe6000000181c */
[----:B----4-:R-:W-:Y:S05]  /*d8c0*/  FMUL.FTZ R13, R17, c[0x0][0x2ec] ;  /* 0x0000bb00110d7a20 */ /* 0x010fea0000410000 */
[C---:B------:R-:W-:Y:S01]  /*d8d0*/  HMMA.16816.F32 R32, R212.reuse, R6, R32 ;  /* 0x00000006d420723c */ /* 0x040fe20000001820 */
[----:B------:R-:W-:Y:S01]  /*d8e0*/  MUFU.TANH R12, R12 ;  /* 0x0000000c000c7308 */ /* 0x000fe20000002400 */
[----:B------:R-:W3:Y:S01]  /*d8f0*/  LDSM.16.M88.4 R4, [R232+0x3800] ;  /* 0x00380000e804783b */ /* 0x000ee20000000200 */
[----:B------:R-:W-:Y:S04]  /*d900*/  DEPBAR.LE SB0, 0x0 ;  /* 0x000080000000791a */ /* 0x000fe80000000000 */
[----:B------:R-:W-:Y:S02]  /*d910*/  FMUL.FTZ R20, R20, c[0x0][0x2ec] ;  /* 0x0000bb0014147a20 */ /* 0x000fe40000410000 */
[----:B------:R-:W-:Y:S02]  /*d920*/  FMUL.FTZ R21, R21, c[0x0][0x2ec] ;  /* 0x0000bb0015157a20 */ /* 0x000fe40000410000 */
[----:B------:R-:W4:Y:S01]  /*d930*/  MUFU.TANH R0, R20 ;  /* 0x0000001400007308 */ /* 0x000f220000002400 */
[----:B------:R-:W-:Y:S01]  /*d940*/  BAR.SYNC.DEFER_BLOCKING 0x0 ;  /* 0x0000000000007b1d */ /* 0x000fe20000010000 */
[----:B------:R-:W-:Y:S02]  /*d950*/  FMUL.FTZ R22, R22, c[0x0][0x2ec] ;  /* 0x0000bb0016167a20 */ /* 0x000fe40000410000 */
[----:B------:R-:W-:Y:S01]  /*d960*/  FMUL.FTZ R23, R23, c[0x0][0x2ec] ;  /* 0x0000bb0017177a20 */ /* 0x000fe20000410000 */
[-C--:B--2---:R-:W-:Y:S05]  /*d970*/  HMMA.16816.F32 R36, R212, R8.reuse, R36 ;  /* 0x00000008d424723c */ /* 0x084fea0000001824 */
[----:B------:R-:W2:Y:S01]  /*d980*/  MUFU.TANH R2, R21 ;  /* 0x0000001500027308 */ /* 0x000ea20000002400 */
[----:B------:R-:W-:Y:S02]  /*d990*/  FMUL.FTZ R24, R24, c[0x0][0x2ec] ;  /* 0x0000bb0018187a20 */ /* 0x000fe40000410000 */
[C---:B------:R-:W-:Y:S04]  /*d9a0*/  HMMA.16816.F32 R40, R220.reuse, R8, R40 ;  /* 0x00000008dc28723c */ /* 0x040fe80000001828 */
[----:B------:R-:W-:Y:S02]  /*d9b0*/  FMUL.FTZ R25, R25, c[0x0][0x2ec] ;  /* 0x0000bb0019197a20 */ /* 0x000fe40000410000 */
[----:B-1----:R-:W-:Y:S01]  /*d9c0*/  FMUL.FTZ R15, R16, c[0x0][0x2ec] ;  /* 0x0000bb00100f7a20 */ /* 0x002fe20000410000 */
[----:B------:R-:W-:Y:S01]  /*d9d0*/  MUFU.TANH R13, R13 ;  /* 0x0000000d000d7308 */ /* 0x000fe20000002400 */
[-C--:B------:R-:W-:Y:S01]  /*d9e0*/  HMMA.16816.F32 R44, R220, R10.reuse, R44 ;  /* 0x0000000adc2c723c */ /* 0x080fe2000000182c */
[----:B----4-:R1:W-:Y:S03]  /*d9f0*/  STL [R1+0xc], R0 ;  /* 0x00000c0001007387 */ /* 0x0103e60000100800 */
[----:B------:R-:W-:Y:S02]  /*da00*/  FMUL.FTZ R14, R19, c[0x0][0x2ec] ;  /* 0x0000bb00130e7a20 */ /* 0x000fe40000410000 */
[----:B------:R-:W-:Y:S02]  /*da10*/  FMUL.FTZ R26, R26, c[0x0][0x2ec] ;  /* 0x0000bb001a1a7a20 */ /* 0x000fe40000410000 */
[C---:B------:R-:W-:Y:S01]  /*da20*/  HMMA.16816.F32 R48, R212.reuse, R10, R48 ;  /* 0x0000000ad430723c */ /* 0x040fe20000001830 */
[----:B------:R-:W-:Y:S03]  /*da30*/  MUFU.TANH R21, R25 ;  /* 0x0000001900157308 */ /* 0x000fe60000002400 */
[----:B------:R-:W-:Y:S01]  /*da40*/  FMUL.FTZ R27, R27, c[0x0][0x2ec] ;  /* 0x0000bb001b1b7a20 */ /* 0x000fe20000410000 */
[----:B--2---:R2:W-:Y:S01]  /*da50*/  STL [R1+0x8], R2 ;  /* 0x0000080201007387 */ /* 0x0045e20000100800 */
[----:B------:R-:W-:Y:S02]  /*da60*/  FMUL.FTZ R28, R28, c[0x0][0x2ec] ;  /* 0x0000bb001c1c7a20 */ /* 0x000fe40000410000 */
[-C--:B---3--:R-:W-:Y:S03]  /*da70*/  HMMA.16816.F32 R52, R212, R4.reuse, R52 ;  /* 0x00000004d434723c */ /* 0x088fe60000001834 */
[----:B------:R-:W-:Y:S01]  /*da80*/  MUFU.TANH R15, R15 ;  /* 0x0000000f000f7308 */ /* 0x000fe20000002400 */
[----:B------:R-:W-:Y:S02]  /*da90*/  FMUL.FTZ R41, R41, c[0x0][0x2ec] ;  /* 0x0000bb0029297a20 */ /* 0x000fe40000410000 */
[----:B------:R-:W-:Y:S02]  /*daa0*/  FMUL.FTZ R29, R29, c[0x0][0x2ec] ;  /* 0x0000bb001d1d7a20 */ /* 0x000fe40000410000 */
[C---:B------:R-:W-:Y:S04]  /*dab0*/  HMMA.16816.F32 R56, R220.reuse, R4, R56 ;  /* 0x00000004dc38723c */ /* 0x040fe80000001838 */
[----:B------:R-:W-:Y:S01]  /*dac0*/  FMUL.FTZ R30, R30, c[0x0][0x2ec] ;  /* 0x0000bb001e1e7a20 */ /* 0x000fe20000410000 */
[----:B-1----:R-:W1:Y:S01]  /*dad0*/  MUFU.TANH R0, R22 ;  /* 0x0000001600007308 */ /* 0x002e620000002400 */
[----:B------:R-:W-:Y:S02]  /*dae0*/  FMUL.FTZ R31, R31, c[0x0][0x2ec] ;  /* 0x0000bb001f1f7a20 */ /* 0x000fe40000410000 */
[-C--:B------:R-:W-:Y:S04]  /*daf0*/  HMMA.16816.F32 R60, R220, R6.reuse, R60 ;  /* 0x00000006dc3c723c */ /* 0x080fe8000000183c */
[----:B------:R-:W-:Y:S02]  /*db00*/  FMUL.FTZ R33, R33, c[0x0][0x2ec] ;  /* 0x0000bb0021217a20 */ /* 0x000fe40000410000 */
[----:B------:R-:W-:Y:S01]  /*db10*/  FMUL.FTZ R34, R34, c[0x0][0x2ec] ;  /* 0x0000bb0022227a20 */ /* 0x000fe20000410000 */
[----:B--2---:R-:W2:Y:S01]  /*db20*/  MUFU.TANH R2, R23 ;  /* 0x0000001700027308 */ /* 0x004ea20000002400 */
[----:B------:R-:W-:Y:S04]  /*db30*/  HMMA.16816.F32 R64, R212, R6, R64 ;  /* 0x00000006d440723c */ /* 0x000fe80000001840 */
[----:B------:R-:W-:Y:S02]  /*db40*/  FMUL.FTZ R35, R35, c[0x0][0x2ec] ;  /* 0x0000bb0023237a20 */ /* 0x000fe40000410000 */
[----:B------:R-:W-:Y:S02]  /*db50*/  FMUL.FTZ R45, R45, c[0x0][0x2ec] ;  /* 0x0000bb002d2d7a20 */ /* 0x000fe40000410000 */
[----:B------:R-:W-:Y:S01]  /*db60*/  FMUL.FTZ R49, R49, c[0x0][0x2ec] ;  /* 0x0000bb0031317a20 */ /* 0x000fe20000410000 */
[----:B------:R3:W-:Y:S03]  /*db70*/  MUFU.TANH R25, R41 ;  /* 0x0000002900197308 */ /* 0x0007e60000002400 */
[----:B------:R-:W-:Y:S01]  /*db80*/  FMUL.FTZ R53, R53, c[0x0][0x2ec] ;  /* 0x0000bb0035357a20 */ /* 0x000fe20000410000 */
[----:B-1----:R1:W-:Y:S01]  /*db90*/  STL [R1+0x4], R0 ;  /* 0x0000040001007387 */ /* 0x0023e20000100800 */
[----:B------:R-:W-:Y:S02]  /*dba0*/  FMUL.FTZ R32, R32, c[0x0][0x2ec] ;  /* 0x0000bb0020207a20 */ /* 0x000fe40000410000 */
[----:B------:R-:W-:Y:S02]  /*dbb0*/  FMUL.FTZ R36, R36, c[0x0][0x2ec] ;  /* 0x0000bb0024247a20 */ /* 0x000fe40000410000 */
[----:B------:R-:W-:Y:S01]  /*dbc0*/  FMUL.FTZ R37, R37, c[0x0][0x2ec] ;  /* 0x0000bb0025257a20 */ /* 0x000fe20000410000 */
[----:B------:R-:W-:Y:S01]  /*dbd0*/  MUFU.TANH R14, R14 ;  /* 0x0000000e000e7308 */ /* 0x000fe20000002400 */
[----:B------:R-:W-:Y:S02]  /*dbe0*/  FMUL.FTZ R38, R38, c[0x0][0x2ec] ;  /* 0x0000bb0026267a20 */ /* 0x000fe40000410000 */
[----:B------:R-:W-:Y:S01]  /*dbf0*/  FMUL.FTZ R39, R39, c[0x0][0x2ec] ;  /* 0x0000bb0027277a20 */ /* 0x000fe20000410000 */
[----:B--2---:R-:W-:Y:S01]  /*dc00*/  STL [R1], R2 ;  /* 0x0000000201007387 */ /* 0x004fe20000100800 */
[----:B------:R-:W-:Y:S02]  /*dc10*/  FMUL.FTZ R40, R40, c[0x0][0x2ec] ;  /* 0x0000bb0028287a20 */ /* 0x000fe40000410000 */
[----:B------:R-:W-:Y:S02]  /*dc20*/  FMUL.FTZ R42, R42, c[0x0][0x2ec] ;  /* 0x0000bb002a2a7a20 */ /* 0x000fe40000410000 */
[----:B------:R-:W-:Y:S01]  /*dc30*/  FMUL.FTZ R43, R43, c[0x0][0x2ec] ;  /* 0x0000bb002b2b7a20 */ /* 0x000fe20000410000 */
[----:B------:R-:W-:Y:S01]  /*dc40*/  MUFU.TANH R137, R26 ;  /* 0x0000001a00897308 */ /* 0x000fe20000002400 */
[----:B------:R-:W-:Y:S02]  /*dc50*/  FMUL.FTZ R44, R44, c[0x0][0x2ec] ;  /* 0x0000bb002c2c7a20 */ /* 0x000fe40000410000 */
[----:B------:R-:W-:Y:S01]  /*dc60*/  FMUL.FTZ R46, R46, c[0x0][0x2ec] ;  /* 0x0000bb002e2e7a20 */ /* 0x000fe20000410000 */
[----:B---3--:R-:W-:Y:S01]  /*dc70*/  MOV R41, R135 ;  /* 0x0000008700297202 */ /* 0x008fe20000000f00 */
[----:B------:R-:W-:Y:S02]  /*dc80*/  FMUL.FTZ R47, R47, c[0x0][0x2ec] ;  /* 0x0000bb002f2f7a20 */ /* 0x000fe40000410000 */
[----:B------:R-:W-:Y:S01]  /*dc90*/  FMUL.FTZ R48, R48, c[0x0][0x2ec] ;  /* 0x0000bb0030307a20 */ /* 0x000fe20000410000 */
[----:B------:R-:W-:Y:S01]  /*dca0*/  ISETP.GT.AND P0, PT, R41, RZ, PT ;  /* 0x000000ff2900720c */ /* 0x000fe20003f04270 */
[----:B------:R-:W-:Y:S01]  /*dcb0*/  FMUL.FTZ R50, R50, c[0x0][0x2ec] ;  /* 0x0000bb0032327a20 */ /* 0x000fe20000410000 */
[----:B-1----:R-:W1:Y:S01]  /*dcc0*/  MUFU.TANH R0, R24 ;  /* 0x0000001800007308 */ /* 0x002e620000002400 */
[----:B------:R-:W-:Y:S02]  /*dcd0*/  FMUL.FTZ R51, R51, c[0x0][0x2ec] ;  /* 0x0000bb0033337a20 */ /* 0x000fe40000410000 */
[----:B------:R-:W-:Y:S02]  /*dce0*/  FMUL.FTZ R52, R52, c[0x0][0x2ec] ;  /* 0x0000bb0034347a20 */ /* 0x000fe40000410000 */
[----:B------:R-:W-:Y:S02]  /*dcf0*/  FMUL.FTZ R54, R54, c[0x0][0x2ec] ;  /* 0x0000bb0036367a20 */ /* 0x000fe40000410000 */
[----:B------:R-:W-:Y:S02]  /*dd00*/  FMUL.FTZ R55, R55, c[0x0][0x2ec] ;  /* 0x0000bb0037377a20 */ /* 0x000fe40000410000 */
[----:B------:R-:W-:Y:S01]  /*dd10*/  FMUL.FTZ R56, R56, c[0x0][0x2ec] ;  /* 0x0000bb0038387a20 */ /* 0x000fe20000410000 */
[----:B------:R2:W3:Y:S01]  /*dd20*/  MUFU.TANH R134, R27 ;  /* 0x0000001b00867308 */ /* 0x0004e20000002400 */
[----:B------:R-:W-:Y:S02]  /*dd30*/  FMUL.FTZ R57, R57, c[0x0][0x2ec] ;  /* 0x0000bb0039397a20 */ /* 0x000fe40000410000 */
[----:B------:R-:W-:Y:S02]  /*dd40*/  FMUL.FTZ R58, R58, c[0x0][0x2ec] ;  /* 0x0000bb003a3a7a20 */ /* 0x000fe40000410000 */
[----:B------:R-:W-:Y:S02]  /*dd50*/  FMUL.FTZ R59, R59, c[0x0][0x2ec] ;  /* 0x0000bb003b3b7a20 */ /* 0x000fe40000410000 */
[----:B------:R-:W-:Y:S02]  /*dd60*/  FMUL.FTZ R60, R60, c[0x0][0x2ec] ;  /* 0x0000bb003c3c7a20 */ /* 0x000fe40000410000 */
[----:B------:R-:W-:Y:S01]  /*dd70*/  FMUL.FTZ R61, R61, c[0x0][0x2ec] ;  /* 0x0000bb003d3d7a20 */ /* 0x000fe20000410000 */
[----:B------:R2:W4:Y:S01]  /*dd80*/  MUFU.TANH R208, R28 ;  /* 0x0000001c00d07308 */ /* 0x0005220000002400 */
[----:B------:R-:W-:Y:S02]  /*dd90*/  FMUL.FTZ R62, R62, c[0x0][0x2ec] ;  /* 0x0000bb003e3e7a20 */ /* 0x000fe40000410000 */
[----:B------:R-:W-:Y:S01]  /*dda0*/  FMUL.FTZ R64, R64, c[0x0][0x2ec] ;  /* 0x0000bb0040407a20 */ /* 0x000fe20000410000 */
[----:B-1----:R1:W-:Y:S01]  /*ddb0*/  STL [R1+0x10], R0 ;  /* 0x0000100001007387 */ /* 0x0023e20000100800 */
[----:B------:R-:W-:Y:S02]  /*ddc0*/  FMUL.FTZ R65, R65, c[0x0][0x2ec] ;  /* 0x0000bb0041417a20 */ /* 0x000fe40000410000 */
[----:B------:R-:W-:Y:S02]  /*ddd0*/  FMUL.FTZ R66, R66, c[0x0][0x2ec] ;  /* 0x0000bb0042427a20 */ /* 0x000fe40000410000 */
[----:B------:R-:W-:Y:S01]  /*dde0*/  FMUL.FTZ R67, R67, c[0x0][0x2ec] ;  /* 0x0000bb0043437a20 */ /* 0x000fe20000410000 */
[----:B------:R2:W2:Y:S10]  /*ddf0*/  MUFU.TANH R136, R29 ;  /* 0x0000001d00887308 */ /* 0x0004b40000002400 */
[----:B------:R2:W2:Y:S01]  /*de00*/  MUFU.TANH R18, R30 ;  /* 0x0000001e00127308 */ /* 0x0004a20000002400 */
[----:B-1----:R-:W-:Y:S09]  /*de10*/  FMUL.FTZ R0, R63, c[0x0][0x2ec] ;  /* 0x0000bb003f007a20 */ /* 0x002ff20000410000 */
[----:B------:R1:W1:Y:S10]  /*de20*/  MUFU.TANH R26, R31 ;  /* 0x0000001f001a7308 */ /* 0x0002740000002400 */
[----:B------:R1:W1:Y:S10]  /*de30*/  MUFU.TANH R31, R32 ;  /* 0x00000020001f7308 */ /* 0x0002740000002400 */
[----:B------:R1:W1:Y:S10]  /*de40*/  MUFU.TANH R27, R33 ;  /* 0x00000021001b7308 */ /* 0x0002740000002400 */
[----:B------:R1:W1:Y:S10]  /*de50*/  MUFU.TANH R23, R34 ;  /* 0x0000002200177308 */ /* 0x0002740000002400 */
[----:B------:R-:W1:Y:S10]  /*de60*/  MUFU.TANH R35, R35 ;  /* 0x0000002300237308 */ /* 0x000e740000002400 */
[----:B------:R1:W1:Y:S10]  /*de70*/  MUFU.TANH R29, R36 ;  /* 0x00000024001d7308 */ /* 0x0002740000002400 */
        /* <DEDUP_REMOVED lines=29> */
[----:B------:R1:W1:Y:S02]  /*e050*/  MUFU.TANH R214, R67 ;  /* 0x0000004300d67308 */ /* 0x0002640000002400 */
[----:B-1234-:R-:W-:-:S05]  /*e060*/  @P0 BRA `(.L_x_20) ;  /* 0xffffe88000000947 */ /* 0x01efca000383ffff */
.L_x_19:
[----:B------:R-:W2:Y:S01]  /*e070*/  LDL.LU R40, [R1+0xc] ;  /* 0x00000c0001287983 */ /* 0x000ea20000300800 */
[----:B------:R-:W-:Y:S02]  /*e080*/  FMNMX.FTZ R0, R141, R132, !PT ;  /* 0x000000848d007209 */ /* 0x000fe40007810000 */
[----:B------:R-:W-:Y:S01]  /*e090*/  MOV R43, R31 ;  /* 0x0000001f002b7202 */ /* 0x000fe20000000f00 */
[----:B------:R-:W3:Y:S01]  /*e0a0*/  LDL.LU R42, [R1] ;  /* 0x00000000012a7983 */ /* 0x000ee20000300800 */
[----:B-1----:R-:W-:Y:S02]  /*e0b0*/  FMNMX.FTZ R2, R209, R0, !PT ;  /* 0x00000000d1027209 */ /* 0x002fe40007810000 */
[----:B------:R-:W-:Y:S01]  /*e0c0*/  MOV R44, R27 ;  /* 0x0000001b002c7202 */ /* 0x000fe20000000f00 */
[----:B------:R-:W-:Y:S01]  /*e0d0*/  STL [R1+0x94], R246 ;  /* 0x000094f601007387 */ /* 0x000fe20000100800 */
[----:B------:R-:W-:Y:S02]  /*e0e0*/  FMNMX.FTZ R3, R15, R2, !PT ;  /* 0x000000020f037209 */ /* 0x000fe40007810000 */
[----:B------:R-:W-:Y:S01]  /*e0f0*/  FMNMX.FTZ R0, R142, R133, !PT ;  /* 0x000000858e007209 */ /* 0x000fe20007810000 */
[----:B------:R-:W-:Y:S01]  /*e100*/  STL [R1+0x90], R245 ;  /* 0x000090f501007387 */ /* 0x000fe20000100800 */
[----:B------:R-:W-:Y:S02]  /*e110*/  FMNMX.FTZ R4, R13, R3, !PT ;  /* 0x000000030d047209 */ /* 0x000fe40007810000 */
[----:B------:R-:W-:Y:S01]  /*e120*/  MOV R54, R137 ;  /* 0x0000008900367202 */ /* 0x000fe20000000f00 */
[----:B------:R-:W-:Y:S01]  /*e130*/  STL [R1+0x8c], R244 ;  /* 0x00008cf401007387 */ /* 0x000fe20000100800 */
[----:B------:R-:W-:Y:S02]  /*e140*/  FMNMX.FTZ R2, R216, R0, !PT ;  /* 0x00000000d8027209 */ /* 0x000fe40007810000 */
[----:B------:R-:W-:Y:S01]  /*e150*/  FMNMX.FTZ R0, R210, R139, !PT ;  /* 0x0000008bd2007209 */ /* 0x000fe20007810000 */
[----:B------:R-:W-:Y:S01]  /*e160*/  STL [R1+0x88], R243 ;  /* 0x000088f301007387 */ /* 0x000fe20000100800 */
[----:B------:R-:W-:Y:S02]  /*e170*/  MOV R48, R22 ;  /* 0x0000001600307202 */ /* 0x000fe40000000f00 */
[----:B------:R-:W-:Y:S01]  /*e180*/  FMNMX.FTZ R3, R12, R2, !PT ;  /* 0x000000020c037209 */ /* 0x000fe20007810000 */
[----:B------:R-:W-:Y:S01]  /*e190*/  STL [R1+0x84], R242 ;  /* 0x000084f201007387 */ /* 0x000fe20000100800 */
[----:B------:R-:W-:Y:S02]  /*e1a0*/  FMNMX.FTZ R2, R224, R0, !PT ;  /* 0x00000000e0027209 */ /* 0x000fe40007810000 */
        /* <DEDUP_REMOVED lines=8> */
[----:B------:R-:W-:Y:S02]  /*e230*/  MOV R55, R134 ;  /* 0x0000008600377202 */ /* 0x000fe40000000f00 */
[----:B------:R-:W-:Y:S01]  /*e240*/  FMNMX.FTZ R0, R217, R0, !PT ;  /* 0x00000000d9007209 */ /* 0x000fe20007810000 */
[----:B------:R-:W-:Y:S01]  /*e250*/  STL [R1+0x74], R238 ;  /* 0x000074ee01007387 */ /* 0x000fe20000100800 */
[----:B------:R-:W-:Y:S02]  /*e260*/  MOV R50, R23 ;  /* 0x0000001700327202 */ /* 0x000fe40000000f00 */
[----:B------:R-:W-:Y:S01]  /*e270*/  FMNMX.FTZ R0, R54, R0, !PT ;  /* 0x0000000036007209 */ /* 0x000fe20007810000 */
[----:B------:R1:W-:Y:S01]  /*e280*/  STL [R1+0x70], R237 ;  /* 0x000070ed01007387 */ /* 0x0003e20000100800 */
[----:B------:R-:W-:Y:S02]  /*e290*/  FMNMX.FTZ R2, R219, R2, !PT ;  /* 0x00000002db027209 */ /* 0x000fe40007810000 */
[----:B------:R-:W-:Y:S01]  /*e2a0*/  FMNMX.FTZ R0, R55, R0, !PT ;  /* 0x0000000037007209 */ /* 0x000fe20007810000 */
[----:B------:R-:W-:Y:S01]  /*e2b0*/  LDSM.16.MT88.4 R36, [R229+0xc000] ;  /* 0x00c00000e524783b */ /* 0x000fe20000004200 */
[----:B------:R-:W-:Y:S02]  /*e2c0*/  MOV R32, R208 ;  /* 0x000000d000207202 */ /* 0x000fe40000000f00 */
[----:B------:R-:W-:Y:S02]  /*e2d0*/  FMNMX.FTZ R0, R18, R0, !PT ;  /* 0x0000000012007209 */ /* 0x000fe40007810000 */
[----:B------:R-:W-:Y:S02]  /*e2e0*/  MOV R47, R19 ;  /* 0x00000013002f7202 */ /* 0x000fe40000000f00 */
[----:B------:R-:W-:Y:S02]  /*e2f0*/  MOV R31, R136 ;  /* 0x00000088001f7202 */ /* 0x000fe40000000f00 */
[----:B------:R-:W-:Y:S02]  /*e300*/  MOV R46, R20 ;  /* 0x00000014002e7202 */ /* 0x000fe40000000f00 */
[----:B------:R-:W-:Y:S01]  /*e310*/  MOV R52, R17 ;  /* 0x0000001100347202 */ /* 0x000fe20000000f00 */
[----:B-1----:R-:W4:Y:S04]  /*e320*/  LDL.LU R237, [R1+0x4] ;  /* 0x0000040001ed7983 */ /* 0x002f280000300800 */
[----:B------:R-:W-:Y:S04]  /*e330*/  STL [R1+0x6c], R236 ;  /* 0x00006cec01007387 */ /* 0x000fe80000100800 */
[----:B------:R1:W-:Y:S04]  /*e340*/  STL [R1+0x68], R235 ;  /* 0x000068eb01007387 */ /* 0x0003e80000100800 */
[----:B------:R-:W3:Y:S04]  /*e350*/  LDL.LU R51, [R1+0x10] ;  /* 0x0000100001337983 */ /* 0x000ee80000300800 */
[----:B------:R1:W-:Y:S02]  /*e360*/  STL [R1+0x64], R234 ;  /* 0x000064ea01007387 */ /* 0x0003e40000100800 */
[----:B-1----:R-:W-:Y:S04]  /*e370*/  MOV R235, R26 ;  /* 0x0000001a00eb7202 */ /* 0x002fe80000000f00 */
[----:B------:R-:W-:Y:S01]  /*e380*/  FMNMX.FTZ R0, R235, R0, !PT ;  /* 0x00000000eb007209 */ /* 0x000fe20007810000 */
[----:B------:R-:W3:Y:S03]  /*e390*/  LDL.LU R234, [R1+0x8] ;  /* 0x0000080001ea7983 */ /* 0x000ee60000300800 */
[----:B------:R-:W-:Y:S01]  /*e3a0*/  FMNMX.FTZ R0, R47, R0, !PT ;  /* 0x000000002f007209 */ /* 0x000fe20007810000 */
[----:B------:R1:W-:Y:S03]  /*e3b0*/  STL [R1+0x60], R233 ;  /* 0x000060e901007387 */ /* 0x0003e60000100800 */
[----:B------:R-:W-:Y:S01]  /*e3c0*/  FMNMX.FTZ R0, R46, R0, !PT ;  /* 0x000000002e007209 */ /* 0x000fe20007810000 */
[----:B------:R1:W-:Y:S03]  /*e3d0*/  STL [R1+0x5c], R232 ;  /* 0x00005ce801007387 */ /* 0x0003e60000100800 */
[----:B------:R-:W-:Y:S04]  /*e3e0*/  FMNMX.FTZ R0, R45, R0, !PT ;  /* 0x000000002d007209 */ /* 0x000fe80007810000 */
[----:B------:R-:W-:Y:S04]  /*e3f0*/  FMNMX.FTZ R0, R34, R0, !PT ;  /* 0x0000000022007209 */ /* 0x000fe80007810000 */
[----:B------:R-:W-:Y:S04]  /*e400*/  FMNMX.FTZ R0, R33, R0, !PT ;  /* 0x0000000021007209 */ /* 0x000fe80007810000 */
[----:B------:R-:W-:Y:S04]  /*e410*/  FMNMX.FTZ R0, R53, R0, !PT ;  /* 0x0000000035007209 */ /* 0x000fe80007810000 */
[----:B------:R-:W-:Y:S04]  /*e420*/  FMNMX.FTZ R0, R138, R0, !PT ;  /* 0x000000008a007209 */ /* 0x000fe80007810000 */
[----:B------:R-:W-:Y:S02]  /*e430*/  FMNMX.FTZ R0, R135, R0, !PT ;  /* 0x0000000087007209 */ /* 0x000fe40007810000 */
[----:B-1----:R-:W-:Y:S02]  /*e440*/  MOV R233, R41 ;  /* 0x0000002900e97202 */ /* 0x002fe40000000f00 */
[----:B------:R-:W-:Y:S02]  /*e450*/  MOV R232, R21 ;  /* 0x0000001500e87202 */ /* 0x000fe40000000f00 */
[----:B------:R-:W-:Y:S01]  /*e460*/  LDSM.16.MT88.4 R20, [R228+0xc000] ;  /* 0x00c00000e414783b */ /* 0x000fe20000004200 */
[----:B--2---:R-:W-:Y:S02]  /*e470*/  FMNMX.FTZ R4, R40, R4, !PT ;  /* 0x0000000428047209 */ /* 0x004fe40007810000 */
[----:B----4-:R-:W-:Y:S04]  /*e480*/  FMNMX.FTZ R3, R237, R3, !PT ;  /* 0x00000003ed037209 */ /* 0x010fe80007810000 */
[----:B---3--:R-:W-:Y:S04]  /*e490*/  FMNMX.FTZ R3, R42, R3, !PT ;  /* 0x000000032a037209 */ /* 0x008fe80007810000 */
        /* <DEDUP_REMOVED lines=28> */
[----:B------:R-:W-:Y:S01]  /*e660*/  FMNMX.FTZ R4, R220, R4, !PT ;  /* 0x00000004dc047209 */ /* 0x000fe20007810000 */
[----:B------:R-:W2:Y:S01]  /*e670*/  SHFL.BFLY PT, R2, R0, 0x2, 0x1f ;  /* 0x0c401f0000027f89 */ /* 0x000ea200000e0000 */
[----:B------:R-:W-:Y:S04]  /*e680*/  FMNMX.FTZ R137, R248, R137, !PT ;  /* 0x00000089f8897209 */ /* 0x000fe80007810000 */
[----:B------:R-:W-:Y:S03]  /*e690*/  FMNMX.FTZ R137, R227, R137, !PT ;  /* 0x00000089e3897209 */ /* 0x000fe60007810000 */
[----:B------:R-:W3:Y:S01]  /*e6a0*/  SHFL.BFLY PT, R5, R4, 0x2, 0x1f ;  /* 0x0c401f0004057f89 */ /* 0x000ee200000e0000 */
[----:B------:R-:W-:Y:S04]  /*e6b0*/  FMNMX.FTZ R137, R226, R137, !PT ;  /* 0x00000089e2897209 */ /* 0x000fe80007810000 */
[----:B------:R-:W-:Y:S02]  /*e6c0*/  FMNMX.FTZ R137, R213, R137, !PT ;  /* 0x00000089d5897209 */ /* 0x000fe40007810000 */
[----:B-1----:R-:W-:Y:S02]  /*e6d0*/  FMNMX.FTZ R136, R3, R136, !PT ;  /* 0x0000008803887209 */ /* 0x002fe40007810000 */
[----:B------:R-:W-:Y:S03]  /*e6e0*/  FMNMX.FTZ R137, R212, R137, !PT ;  /* 0x00000089d4897209 */ /* 0x000fe60007810000 */
[----:B------:R-:W1:Y:S01]  /*e6f0*/  SHFL.BFLY PT, R7, R136, 0x1, 0x1f ;  /* 0x0c201f0088077f89 */ /* 0x000e6200000e0000 */
[----:B--2---:R-:W-:Y:S07]  /*e700*/  FMNMX.FTZ R2, R0, R2, !PT ;  /* 0x0000000200027209 */ /* 0x004fee0007810000 */
[----:B------:R-:W2:Y:S01]  /*e710*/  SHFL.BFLY PT, R6, R137, 0x2, 0x1f ;  /* 0x0c401f0089067f89 */ /* 0x000ea200000e0000 */
[----:B---3--:R-:W-:Y:S07]  /*e720*/  FMNMX.FTZ R4, R4, R5, !PT ;  /* 0x0000000504047209 */ /* 0x008fee0007810000 */
[----:B------:R-:W3:Y:S01]  /*e730*/  SHFL.BFLY PT, R134, R4, 0x1, 0x1f ;  /* 0x0c201f0004867f89 */ /* 0x000ee200000e0000 */
[----:B-1----:R-:W-:Y:S07]  /*e740*/  FMNMX.FTZ R136, R136, R7, !PT ;  /* 0x0000000788887209 */ /* 0x002fee0007810000 */
[----:B------:R-:W1:Y:S01]  /*e750*/  SHFL.BFLY PT, R3, R2, 0x1, 0x1f ;  /* 0x0c201f0002037f89 */ /* 0x000e6200000e0000 */
[----:B------:R-:W-:Y:S01]  /*e760*/  FMUL.FTZ R208, R136, c[0x0][0x23c] ;  /* 0x00008f0088d07a20 */ /* 0x000fe20000410000 */
[----:B--2---:R-:W-:Y:S06]  /*e770*/  FMNMX.FTZ R137, R137, R6, !PT ;  /* 0x0000000689897209 */ /* 0x004fec0007810000 */
[----:B------:R-:W2:Y:S01]  /*e780*/  SHFL.BFLY PT, R6, R137, 0x1, 0x1f ;  /* 0x0c201f0089067f89 */ /* 0x000ea200000e0000 */
[----:B---3--:R-:W-:Y:S02]  /*e790*/  FMNMX.FTZ R134, R4, R134, !PT ;  /* 0x0000008604867209 */ /* 0x008fe40007810000 */
[----:B-1----:R-:W-:Y:S02]  /*e7a0*/  FMNMX.FTZ R3, R2, R3, !PT ;  /* 0x0000000302037209 */ /* 0x002fe40007810000 */
[----:B--2---:R-:W-:Y:S04]  /*e7b0*/  FMNMX.FTZ R137, R137, R6, !PT ;  /* 0x0000000689897209 */ /* 0x004fe80007810000 */
[C---:B------:R-:W-:Y:S01]  /*e7c0*/  FSETP.NEU.FTZ.AND P1, PT, R137.reuse, -INF , PT ;  /* 0xff8000008900780b */ /* 0x040fe20003f3d000 */
[C---:B------:R-:W-:Y:S04]  /*e7d0*/  FADD.FTZ R0, -R137.reuse, R132 ;  /* 0x0000008489007221 */ /* 0x040fe80000010100 */
[----:B------:R-:W-:Y:S04]  /*e7e0*/  FMUL.FTZ R0, R0, c[0x0][0x23c] ;  /* 0x00008f0000007a20 */ /* 0x000fe80000410000 */
[----:B------:R1:W2:Y:S02]  /*e7f0*/  MUFU.EX2 R132, R0 ;  /* 0x0000000000847308 */ /* 0x0002a40000000800 */
[----:B-1----:R-:W-:Y:S02]  /*e800*/  FADD.FTZ R0, -R136, R133 ;  /* 0x0000008588007221 */ /* 0x002fe40000010100 */
[----:B--2---:R-:W-:Y:S01]  /*e810*/  FMUL.FTZ R17, R132, R157 ;  /* 0x0000009d84117220 */ /* 0x004fe20000410000 */
[----:B------:R-:W-:Y:S01]  /*e820*/  MOV R157, R18 ;  /* 0x00000012009d7202 */ /* 0x000fe20000000f00 */
[----:B------:R-:W-:Y:S02]  /*e830*/  FMUL.FTZ R0, R0, c[0x0][0x23c] ;  /* 0x00008f0000007a20 */ /* 0x000fe40000410000 */
[C---:B------:R-:W-:Y:S02]  /*e840*/  FMUL.FTZ R64, R132.reuse, R204 ;  /* 0x000000cc84407220 */ /* 0x040fe40000410000 */
[----:B------:R1:W2:Y:S01]  /*e850*/  MUFU.EX2 R133, R0 ;  /* 0x0000000000857308 */ /* 0x0002a20000000800 */
        /* <DEDUP_REMOVED lines=20> */
[--C-:B------:R-:W-:Y:S01]  /*e9a0*/  FFMA.FTZ R4, R141, c[0x0][0x23c], -R139.reuse ;  /* 0x00008f008d047a23 */ /* 0x100fe2000001088b */
[----:B------:R-:W-:Y:S01]  /*e9b0*/  FSEL R208, R208, RZ, P1 ;  /* 0x000000ffd0d07208 */ /* 0x000fe20000800000 */
[--C-:B------:R-:W-:Y:S01]  /*e9c0*/  FFMA.FTZ R5, R209, c[0x0][0x23c], -R139.reuse ;  /* 0x00008f00d1057a23 */ /* 0x100fe2000001088b */
[C---:B------:R-:W-:Y:S01]  /*e9d0*/  FSETP.NEU.FTZ.AND P1, PT, R134.reuse, -INF , PT ;  /* 0xff8000008600780b */ /* 0x040fe20003f3d000 */
[----:B------:R-:W-:Y:S02]  /*e9e0*/  FMUL.FTZ R209, R134, c[0x0][0x23c] ;  /* 0x00008f0086d17a20 */ /* 0x000fe40000410000 */
[----:B------:R3:W-:Y:S01]  /*e9f0*/  MUFU.EX2 R236, R4 ;  /* 0x0000000400ec7308 */ /* 0x0007e20000000800 */
[C---:B------:R-:W-:Y:S01]  /*ea00*/  FMUL.FTZ R18, R133.reuse, R158 ;  /* 0x0000009e85127220 */ /* 0x040fe20000410000 */
[----:B------:R-:W-:Y:S01]  /*ea10*/  MOV R158, R45 ;  /* 0x0000002d009e7202 */ /* 0x000fe20000000f00 */
[----:B------:R-:W-:Y:S01]  /*ea20*/  FMUL.FTZ R19, R133, R159 ;  /* 0x0000009f85137220 */ /* 0x000fe20000410000 */
[----:B------:R-:W-:Y:S01]  /*ea30*/  FSEL R209, R209, RZ, P1 ;  /* 0x000000ffd1d17208 */ /* 0x000fe20000800000 */
[----:B------:R-:W-:Y:S01]  /*ea40*/  FMUL.FTZ R66, R133, R206 ;  /* 0x000000ce85427220 */ /* 0x000fe20000410000 */
[----:B------:R-:W-:Y:S01]  /*ea50*/  FSETP.NEU.FTZ.AND P1, PT, R3, -INF , PT ;  /* 0xff8000000300780b */ /* 0x000fe20003f3d000 */
[C---:B------:R-:W-:Y:S01]  /*ea60*/  FMUL.FTZ R67, R133.reuse, R207 ;  /* 0x000000cf85437220 */ /* 0x040fe20000410000 */
[----:B------:R-:W-:Y:S01]  /*ea70*/  MOV R159, R34 ;  /* 0x00000022009f7202 */ /* 0x000fe20000000f00 */
[C---:B------:R-:W-:Y:S01]  /*ea80*/  FMUL.FTZ R34, R133.reuse, R174 ;  /* 0x000000ae85227220 */ /* 0x040fe20000410000 */
[----:B------:R4:W4:Y:S01]  /*ea90*/  MUFU.EX2 R246, R5 ;  /* 0x0000000500f67308 */ /* 0x0009220000000800 */
[----:B------:R-:W-:Y:S01]  /*eaa0*/  MOV R174, R35 ;  /* 0x0000002300ae7202 */ /* 0x000fe20000000f00 */
[----:B------:R-:W-:Y:S01]  /*eab0*/  FMUL.FTZ R35, R133, R175 ;  /* 0x000000af85237220 */ /* 0x000fe20000410000 */
[----:B------:R-:W-:Y:S01]  /*eac0*/  MOV R175, R44 ;  /* 0x0000002c00af7202 */ /* 0x000fe20000000f00 */
[----:B-1----:R-:W-:Y:S01]  /*ead0*/  FADD.FTZ R0, -R3, R140 ;  /* 0x0000008c03007221 */ /* 0x002fe20000010100 */
[----:B------:R-:W-:Y:S01]  /*eae0*/  LDSM.16.MT88.4 R204, [R230+0xd800] ;  /* 0x00d80000e6cc783b */ /* 0x000fe20000004200 */
[----:B--2---:R-:W-:Y:S02]  /*eaf0*/  FMUL.FTZ R41, R2, R181 ;  /* 0x000000b502297220 */ /* 0x004fe40000410000 */
[----:B------:R-:W-:Y:S02]  /*eb00*/  FMUL.FTZ R0, R0, c[0x0][0x23c] ;  /* 0x00008f0000007a20 */ /* 0x000fe40000410000 */
[C---:B------:R-:W-:Y:S02]  /*eb10*/  FMUL.FTZ R44, R2.reuse, R184 ;  /* 0x000000b8022c7220 */ /* 0x040fe40000410000 */
[----:B------:R-:W-:Y:S02]  /*eb20*/  FMUL.FTZ R45, R2, R185 ;  /* 0x000000b9022d7220 */ /* 0x000fe40000410000 */
[--C-:B---3--:R-:W-:Y:S01]  /*eb30*/  FFMA.FTZ R4, R142, c[0x0][0x23c], -R208.reuse ;  /* 0x00008f008e047a23 */ /* 0x108fe200000108d0 */
[----:B------:R-:W1:Y:S01]  /*eb40*/  MUFU.EX2 R0, R0 ;  /* 0x0000000000007308 */ /* 0x000e620000000800 */
[C---:B------:R-:W-:Y:S02]  /*eb50*/  FMUL.FTZ R56, R2.reuse, R196 ;  /* 0x000000c402387220 */ /* 0x040fe40000410000 */
[C---:B------:R-:W-:Y:S02]  /*eb60*/  FMUL.FTZ R57, R2.reuse, R197 ;  /* 0x000000c502397220 */ /* 0x040fe40000410000 */
[C---:B------:R-:W-:Y:S02]  /*eb70*/  FMUL.FTZ R60, R2.reuse, R200 ;  /* 0x000000c8023c7220 */ /* 0x040fe40000410000 */
[----:B------:R-:W-:Y:S02]  /*eb80*/  FMUL.FTZ R61, R2, R201 ;  /* 0x000000c9023d7220 */ /* 0x000fe40000410000 */
[--C-:B----4-:R-:W-:Y:S01]  /*eb90*/  FFMA.FTZ R5, R14, c[0x0][0x23c], -R208.reuse ;  /* 0x00008f000e057a23 */ /* 0x110fe200000108d0 */
[----:B------:R2:W-:Y:S01]  /*eba0*/  MUFU.EX2 R8, R4 ;  /* 0x0000000400087308 */ /* 0x0005e20000000800 */
[----:B------:R-:W-:Y:S01]  /*ebb0*/  F2FP.PACK_AB R140, R246, R236 ;  /* 0x000000ecf68c723e */ /* 0x000fe200000000ff */
[C---:B------:R-:W-:Y:S02]  /*ebc0*/  FMUL.FTZ R70, R133.reuse, R70 ;  /* 0x0000004685467220 */ /* 0x040fe40000410000 */
[----:B------:R-:W-:Y:S02]  /*ebd0*/  FMUL.FTZ R71, R133, R71 ;  /* 0x0000004785477220 */ /* 0x000fe40000410000 */
[C---:B------:R-:W-:Y:S02]  /*ebe0*/  FMUL.FTZ R72, R2.reuse, R72 ;  /* 0x0000004802487220 */ /* 0x040fe40000410000 */
[C---:B------:R-:W-:Y:S02]  /*ebf0*/  FMUL.FTZ R73, R2.reuse, R73 ;  /* 0x0000004902497220 */ /* 0x040fe40000410000 */
[----:B------:R3:W-:Y:S01]  /*ec00*/  MUFU.EX2 R238, R5 ;  /* 0x0000000500ee7308 */ /* 0x0007e20000000800 */
[C---:B------:R-:W-:Y:S02]  /*ec10*/  FMUL.FTZ R76, R2.reuse, R76 ;  /* 0x0000004c024c7220 */ /* 0x040fe40000410000 */
[----:B------:R-:W-:Y:S02]  /*ec20*/  FMUL.FTZ R77, R2, R77 ;  /* 0x0000004d024d7220 */ /* 0x000fe40000410000 */
[C---:B-1----:R-:W-:Y:S02]  /*ec30*/  FMUL.FTZ R10, R0.reuse, R146 ;  /* 0x00000092000a7220 */ /* 0x042fe40000410000 */
[C---:B------:R-:W-:Y:S02]  /*ec40*/  FMUL.FTZ R11, R0.reuse, R147 ;  /* 0x00000093000b7220 */ /* 0x040fe40000410000 */
[C---:B------:R-:W-:Y:S01]  /*ec50*/  FMUL.FTZ R14, R0.reuse, R154 ;  /* 0x0000009a000e7220 */ /* 0x040fe20000410000 */
[----:B------:R-:W-:Y:S01]  /*ec60*/  MOV R154, R47 ;  /* 0x0000002f009a7202 */ /* 0x000fe20000000f00 */
[----:B------:R-:W-:Y:S01]  /*ec70*/  FMUL.FTZ R27, R0, R167 ;  /* 0x000000a7001b7220 */ /* 0x000fe20000410000 */
[----:B------:R-:W-:Y:S01]  /*ec80*/  MOV R167, R28 ;  /* 0x0000001c00a77202 */ /* 0x000fe20000000f00 */
[----:B------:R-:W-:Y:S01]  /*ec90*/  FMUL.FTZ R28, R2, R168 ;  /* 0x000000a8021c7220 */ /* 0x000fe20000410000 */
[----:B------:R-:W-:Y:S01]  /*eca0*/  MOV R168, R29 ;  /* 0x0000001d00a87202 */ /* 0x000fe20000000f00 */
[--C-:B--2---:R-:W-:Y:S02]  /*ecb0*/  FFMA.FTZ R4, R216, c[0x0][0x23c], -R208.reuse ;  /* 0x00008f00d8047a23 */ /* 0x104fe400000108d0 */
[----:B------:R-:W-:Y:S01]  /*ecc0*/  FMUL.FTZ R29, R2, R169 ;  /* 0x000000a9021d7220 */ /* 0x000fe20000410000 */
[----:B------:R-:W-:Y:S01]  /*ecd0*/  MOV R169, R55 ;  /* 0x0000003700a97202 */ /* 0x000fe20000000f00 */
[----:B------:R1:W-:Y:S01]  /*ece0*/  MUFU.EX2 R245, R4 ;  /* 0x0000000400f57308 */ /* 0x0003e20000000800 */
[C---:B------:R-:W-:Y:S01]  /*ecf0*/  FMUL.FTZ R26, R0.reuse, R166 ;  /* 0x000000a6001a7220 */ /* 0x040fe20000410000 */
[----:B------:R-:W-:Y:S01]  /*ed00*/  MOV R166, R49 ;  /* 0x0000003100a67202 */ /* 0x000fe20000000f00 */
[----:B------:R-:W-:Y:S02]  /*ed10*/  FMUL.FTZ R47, R0, R187 ;  /* 0x000000bb002f7220 */ /* 0x000fe40000410000 */
[C---:B---3--:R-:W-:Y:S02]  /*ed20*/  FMUL.FTZ R5, R132.reuse, R149 ;  /* 0x0000009584057220 */ /* 0x048fe40000410000 */
[----:B------:R-:W-:Y:S02]  /*ed30*/  FMUL.FTZ R49, R132, R189 ;  /* 0x000000bd84317220 */ /* 0x000fe40000410000 */
        /* <DEDUP_REMOVED lines=8> */
[--C-:B-1----:R-:W-:Y:S02]  /*edc0*/  FFMA.FTZ R4, R15, c[0x0][0x23c], -R139.reuse ;  /* 0x00008f000f047a23 */ /* 0x102fe4000001088b */
[C---:B------:R-:W-:Y:S01]  /*edd0*/  FMUL.FTZ R15, R0.reuse, R155 ;  /* 0x0000009b000f7220 */ /* 0x040fe20000410000 */
[----:B------:R-:W-:Y:S01]  /*ede0*/  MOV R155, R46 ;  /* 0x0000002e009b7202 */ /* 0x000fe20000000f00 */
[----:B------:R1:W-:Y:S01]  /*edf0*/  MUFU.EX2 R242, R4 ;  /* 0x0000000400f27308 */ /* 0x0003e20000000800 */
[----:B------:R-:W-:Y:S02]  /*ee00*/  FMUL.FTZ R46, R0, R186 ;  /* 0x000000ba002e7220 */ /* 0x000fe40000410000 */
[C---:B------:R-:W-:Y:S02]  /*ee10*/  FMUL.FTZ R82, R133.reuse, R82 ;  /* 0x0000005285527220 */ /* 0x040fe40000410000 */
[C---:B------:R-:W-:Y:S02]  /*ee20*/  FMUL.FTZ R83, R133.reuse, R83 ;  /* 0x0000005385537220 */ /* 0x040fe40000410000 */
[C---:B------:R-:W-:Y:S02]  /*ee30*/  FMUL.FTZ R86, R133.reuse, R86 ;  /* 0x0000005685567220 */ /* 0x040fe40000410000 */
[----:B------:R-:W-:Y:S02]  /*ee40*/  FMUL.FTZ R87, R133, R87 ;  /* 0x0000005785577220 */ /* 0x000fe40000410000 */
[C---:B------:R-:W-:Y:S02]  /*ee50*/  FMUL.FTZ R88, R2.reuse, R88 ;  /* 0x0000005802587220 */ /* 0x040fe40000410000 */
[----:B------:R-:W-:Y:S02]  /*ee60*/  FMUL.FTZ R89, R2, R89 ;  /* 0x0000005902597220 */ /* 0x000fe40000410000 */
[C---:B------:R-:W-:Y:S02]  /*ee70*/  FMUL.FTZ R90, R0.reuse, R90 ;  /* 0x0000005a005a7220 */ /* 0x040fe40000410000 */
[----:B------:R-:W-:Y:S02]  /*ee80*/  FMUL.FTZ R91, R0, R91 ;  /* 0x0000005b005b7220 */ /* 0x000fe40000410000 */
[C---:B------:R-:W-:Y:S02]  /*ee90*/  FMUL.FTZ R92, R2.reuse, R92 ;  /* 0x0000005c025c7220 */ /* 0x040fe40000410000 */
[----:B------:R-:W-:Y:S02]  /*eea0*/  FMUL.FTZ R93, R2, R93 ;  /* 0x0000005d025d7220 */ /* 0x000fe40000410000 */
[----:B------:R-:W-:Y:S02]  /*eeb0*/  FMUL.FTZ R94, R0, R94 ;  /* 0x0000005e005e7220 */ /* 0x000fe40000410000 */
[--C-:B-1----:R-:W-:Y:S02]  /*eec0*/  FFMA.FTZ R4, R13, c[0x0][0x23c], -R139.reuse ;  /* 0x00008f000d047a23 */ /* 0x102fe4000001088b */
[----:B------:R-:W-:Y:S01]  /*eed0*/  FMUL.FTZ R13, R2, R153 ;  /* 0x00000099020d7220 */ /* 0x000fe20000410000 */
[----:B------:R-:W-:Y:S01]  /*eee0*/  MOV R153, R54 ;  /* 0x0000003600997202 */ /* 0x000fe20000000f00 */
[----:B------:R-:W1:Y:S01]  /*eef0*/  MUFU.EX2 R239, R4 ;  /* 0x0000000400ef7308 */ /* 0x000e620000000800 */
        /* <DEDUP_REMOVED lines=11> */
[----:B------:R-:W-:Y:S01]  /*efb0*/  FMUL.FTZ R110, R0, R110 ;  /* 0x0000006e006e7220 */ /* 0x000fe20000410000 */
[----:B-1----:R-:W-:Y:S01]  /*efc0*/  F2FP.PACK_AB R142, R239, R242 ;  /* 0x000000f2ef8e723e */ /* 0x002fe200000000ff */
[--C-:B------:R-:W-:Y:S02]  /*efd0*/  FFMA.FTZ R4, R12, c[0x0][0x23c], -R208.reuse ;  /* 0x00008f000c047a23 */ /* 0x100fe400000108d0 */
[C---:B------:R-:W-:Y:S01]  /*efe0*/  FMUL.FTZ R12, R2.reuse, R152 ;  /* 0x00000098020c7220 */ /* 0x040fe20000410000 */
[----:B------:R-:W-:Y:S01]  /*eff0*/  MOV R152, R40 ;  /* 0x0000002800987202 */ /* 0x000fe20000000f00 */
[----:B------:R1:W2:Y:S01]  /*f000*/  MUFU.EX2 R241, R4 ;  /* 0x0000000400f17308 */ /* 0x0002a20000000800 */
[----:B------:R-:W-:Y:S02]  /*f010*/  FMUL.FTZ R40, R2, R180 ;  /* 0x000000b402287220 */ /* 0x000fe40000410000 */
[----:B------:R-:W-:Y:S02]  /*f020*/  FMUL.FTZ R111, R0, R111 ;  /* 0x0000006f006f7220 */ /* 0x000fe40000410000 */
[--C-:B------:R-:W-:Y:S02]  /*f030*/  FFMA.FTZ R152, R152, c[0x0][0x23c], -R139.reuse ;  /* 0x00008f0098987a23 */ /* 0x100fe4000001088b */
[----:B------:R-:W-:Y:S02]  /*f040*/  FFMA.FTZ R213, R213, c[0x0][0x23c], -R139 ;  /* 0x00008f00d5d57a23 */ /* 0x000fe4000001088b */
[----:B------:R-:W-:Y:S02]  /*f050*/  FFMA.FTZ R215, R215, c[0x0][0x23c], -R208 ;  /* 0x00008f00d7d77a23 */ /* 0x000fe400000108d0 */
[--C-:B------:R-:W-:Y:S02]  /*f060*/  FFMA.FTZ R223, R223, c[0x0][0x23c], -R209.reuse ;  /* 0x00008f00dfdf7a23 */ /* 0x100fe400000108d1 */
[--C-:B------:R-:W-:Y:S02]  /*f070*/  FFMA.FTZ R222, R222, c[0x0][0x23c], -R209.reuse ;  /* 0x00008f00dede7a23 */ /* 0x100fe400000108d1 */
[--C-:B------:R-:W-:Y:S02]  /*f080*/  FFMA.FTZ R221, R221, c[0x0][0x23c], -R209.reuse ;  /* 0x00008f00dddd7a23 */ /* 0x100fe400000108d1 */
[C---:B------:R-:W-:Y:S02]  /*f090*/  FMUL.FTZ R113, R132.reuse, R113 ;  /* 0x0000007184717220 */ /* 0x040fe40000410000 */
[C---:B------:R-:W-:Y:S02]  /*f0a0*/  FMUL.FTZ R114, R133.reuse, R114 ;  /* 0x0000007285727220 */ /* 0x040fe40000410000 */
[----:B------:R-:W-:Y:S02]  /*f0b0*/  FMUL.FTZ R115, R133, R115 ;  /* 0x0000007385737220 */ /* 0x000fe40000410000 */
[----:B------:R-:W-:Y:S02]  /*f0c0*/  FMUL.FTZ R116, R132, R116 ;  /* 0x0000007484747220 */ /* 0x000fe40000410000 */
[--C-:B-1----:R-:W-:Y:S02]  /*f0d0*/  FFMA.FTZ R4, R210, c[0x0][0x23c], -R209.reuse ;  /* 0x00008f00d2047a23 */ /* 0x102fe400000108d1 */
[----:B------:R-:W-:Y:S02]  /*f0e0*/  FMUL.FTZ R210, R3, c[0x0][0x23c] ;  /* 0x00008f0003d27a20 */ /* 0x000fe40000410000 */
[----:B------:R1:W3:Y:S01]  /*f0f0*/  MUFU.EX2 R9, R4 ;  /* 0x0000000400097308 */ /* 0x0002e20000000800 */
[----:B------:R-:W-:Y:S02]  /*f100*/  FMUL.FTZ R117, R132, R117 ;  /* 0x0000007584757220 */ /* 0x000fe40000410000 */
[----:B------:R-:W-:Y:S01]  /*f110*/  FSEL R210, R210, RZ, P1 ;  /* 0x000000ffd2d27208 */ /* 0x000fe20000800000 */
[C---:B------:R-:W-:Y:S02]  /*f120*/  FMUL.FTZ R118, R133.reuse, R118 ;  /* 0x0000007685767220 */ /* 0x040fe40000410000 */
[----:B------:R-:W-:Y:S02]  /*f130*/  FMUL.FTZ R119, R133, R119 ;  /* 0x0000007785777220 */ /* 0x000fe40000410000 */
[----:B------:R-:W-:Y:S02]  /*f140*/  FFMA.FTZ R153, R153, c[0x0][0x23c], -R210 ;  /* 0x00008f0099997a23 */ /* 0x000fe400000108d2 */
[C---:B------:R-:W-:Y:S02]  /*f150*/  FMUL.FTZ R120, R2.reuse, R120 ;  /* 0x0000007802787220 */ /* 0x040fe40000410000 */
[----:B------:R-:W-:Y:S02]  /*f160*/  FMUL.FTZ R121, R2, R121 ;  /* 0x0000007902797220 */ /* 0x000fe40000410000 */
[C---:B------:R-:W-:Y:S02]  /*f170*/  FMUL.FTZ R122, R0.reuse, R122 ;  /* 0x0000007a007a7220 */ /* 0x040fe40000410000 */
[----:B------:R-:W-:Y:S02]  /*f180*/  FMUL.FTZ R123, R0, R123 ;  /* 0x0000007b007b7220 */ /* 0x000fe40000410000 */
[C---:B------:R-:W-:Y:S02]  /*f190*/  FMUL.FTZ R124, R2.reuse, R124 ;  /* 0x0000007c027c7220 */ /* 0x040fe40000410000 */
[----:B------:R-:W-:Y:S02]  /*f1a0*/  FMUL.FTZ R125, R2, R125 ;  /* 0x0000007d027d7220 */ /* 0x000fe40000410000 */
[----:B------:R-:W-:Y:S02]  /*f1b0*/  FMUL.FTZ R126, R0, R126 ;  /* 0x0000007e007e7220 */ /* 0x000fe40000410000 */
[--C-:B-1----:R-:W-:Y:S01]  /*f1c0*/  FFMA.FTZ R4, R224, c[0x0][0x23c], -R209.reuse ;  /* 0x00008f00e0047a23 */ /* 0x102fe200000108d1 */
[----:B------:R-:W-:Y:S01]  /*f1d0*/  MOV R224, R16 ;  /* 0x0000001000e07202 */ /* 0x000fe20000000f00 */
[----:B------:R-:W-:Y:S01]  /*f1e0*/  FMUL.FTZ R16, R132, R156 ;  /* 0x0000009c84107220 */ /* 0x000fe20000410000 */
[----:B------:R-:W-:Y:S01]  /*f1f0*/  MOV R156, R31 ;  /* 0x0000001f009c7202 */ /* 0x000fe20000000f00 */
[----:B------:R1:W-:Y:S01]  /*f200*/  MUFU.EX2 R244, R4 ;  /* 0x0000000400f47308 */ /* 0x0003e20000000800 */
[----:B------:R-:W-:Y:S01]  /*f210*/  FMUL.FTZ R31, R0, R171 ;  /* 0x000000ab001f7220 */ /* 0x000fe20000410000 */
[----:B------:R-:W-:Y:S01]  /*f220*/  MOV R171, R48 ;  /* 0x0000003000ab7202 */ /* 0x000fe20000000f00 */
[----:B------:R-:W-:Y:S02]  /*f230*/  FMUL.FTZ R48, R132, R188 ;  /* 0x000000bc84307220 */ /* 0x000fe40000410000 */
[----:B------:R-:W-:Y:S02]  /*f240*/  FFMA.FTZ R156, R156, c[0x0][0x23c], -R209 ;  /* 0x00008f009c9c7a23 */ /* 0x000fe400000108d1 */
[----:B------:R-:W-:Y:S02]  /*f250*/  FMUL.FTZ R127, R0, R127 ;  /* 0x0000007f007f7220 */ /* 0x000fe40000410000 */
[C---:B------:R-:W-:Y:S01]  /*f260*/  FMUL.FTZ R128, R132.reuse, R128 ;  /* 0x0000008084807220 */ /* 0x040fe20000410000 */
[----:B------:R-:W-:Y:S01]  /*f270*/  MUFU.EX2 R185, R156 ;  /* 0x0000009c00b97308 */ /* 0x000fe20000000800 */
[----:B------:R-:W-:Y:S02]  /*f280*/  FMUL.FTZ R129, R132, R129 ;  /* 0x0000008184817220 */ /* 0x000fe40000410000 */
[C---:B------:R-:W-:Y:S02]  /*f290*/  FMUL.FTZ R130, R133.reuse, R130 ;  /* 0x0000008285827220 */ /* 0x040fe40000410000 */
[----:B------:R-:W-:Y:S02]  /*f2a0*/  FMUL.FTZ R131, R133, R131 ;  /* 0x0000008385837220 */ /* 0x000fe40000410000 */
[--C-:B------:R-:W-:Y:S02]  /*f2b0*/  FFMA.FTZ R251, R251, c[0x0][0x23c], -R208.reuse ;  /* 0x00008f00fbfb7a23 */ /* 0x100fe400000108d0 */
[----:B------:R-:W-:Y:S02]  /*f2c0*/  FFMA.FTZ R249, R249, c[0x0][0x23c], -R208 ;  /* 0x00008f00f9f97a23 */ /* 0x000fe400000108d0 */
[--C-:B------:R-:W-:Y:S02]  /*f2d0*/  FFMA.FTZ R227, R227, c[0x0][0x23c], -R139.reuse ;  /* 0x00008f00e3e37a23 */ /* 0x100fe4000001088b */
[----:B------:R-:W-:Y:S01]  /*f2e0*/  FFMA.FTZ R226, R226, c[0x0][0x23c], -R139 ;  /* 0x00008f00e2e27a23 */ /* 0x000fe2000001088b */
[----:B------:R-:W-:Y:S01]  /*f2f0*/  MUFU.EX2 R251, R251 ;  /* 0x000000fb00fb7308 */ /* 0x000fe20000000800 */
[--C-:B-1----:R-:W-:Y:S01]  /*f300*/  FFMA.FTZ R4, R143, c[0x0][0x23c], -R210.reuse ;  /* 0x00008f008f047a23 */ /* 0x102fe200000108d2 */
[----:B--2---:R-:W-:Y:S01]  /*f310*/  F2FP.PACK_AB R143, R238, R241 ;  /* 0x000000f1ee8f723e */ /* 0x004fe200000000ff */
[--C-:B------:R-:W-:Y:S07]  /*f320*/  FFMA.FTZ R138, R138, c[0x0][0x23c], -R210.reuse ;  /* 0x00008f008a8a7a23 */ /* 0x100fee00000108d2 */
[----:B------:R1:W-:Y:S10]  /*f330*/  MUFU.EX2 R216, R4 ;  /* 0x0000000400d87308 */ /* 0x0003f40000000800 */
[----:B------:R-:W-:Y:S10]  /*f340*/  MUFU.EX2 R249, R249 ;  /* 0x000000f900f97308 */ /* 0x000ff40000000800 */
[----:B------:R-:W-:Y:S01]  /*f350*/  MUFU.EX2 R138, R138 ;  /* 0x0000008a008a7308 */ /* 0x000fe20000000800 */
[--C-:B-1----:R-:W-:Y:S01]  /*f360*/  FFMA.FTZ R4, R225, c[0x0][0x23c], -R210.reuse ;  /* 0x00008f00e1047a23 */ /* 0x102fe200000108d2 */
[----:B---3--:R-:W-:Y:S01]  /*f370*/  MOV R225, R9 ;  /* 0x0000000900e17202 */ /* 0x008fe20000000f00 */
[--C-:B------:R-:W-:Y:S07]  /*f380*/  FFMA.FTZ R9, R219, c[0x0][0x23c], -R209.reuse ;  /* 0x00008f00db097a23 */ /* 0x100fee00000108d1 */
[----:B------:R1:W2:Y:S10]  /*f390*/  MUFU.EX2 R243, R4 ;  /* 0x0000000400f37308 */ /* 0x0002b40000000800 */
[----:B------:R3:W-:Y:S01]  /*f3a0*/  MUFU.EX2 R219, R9 ;  /* 0x0000000900db7308 */ /* 0x0007e20000000800 */
[--C-:B-1----:R-:W-:Y:S09]  /*f3b0*/  FFMA.FTZ R4, R211, c[0x0][0x23c], -R209.reuse ;  /* 0x00008f00d3047a23 */ /* 0x102ff200000108d1 */
[----:B------:R1:W4:Y:S01]  /*f3c0*/  MUFU.EX2 R240, R4 ;  /* 0x0000000400f07308 */ /* 0x0003220000000800 */
[----:B---3--:R-:W-:Y:S01]  /*f3d0*/  FMUL.FTZ R9, R2, R145 ;  /* 0x0000009102097220 */ /* 0x008fe20000410000 */
[----:B--2---:R-:W-:Y:S01]  /*f3e0*/  F2FP.PACK_AB R145, R243, R216 ;  /* 0x000000d8f391723e */ /* 0x004fe200000000ff */
[--C-:B-1----:R-:W-:Y:S01]  /*f3f0*/  FFMA.FTZ R4, R218, c[0x0][0x23c], -R210.reuse ;  /* 0x00008f00da047a23 */ /* 0x102fe200000108d2 */
[----:B------:R-:W-:Y:S01]  /*f400*/  MOV R218, R8 ;  /* 0x0000000800da7202 */ /* 0x000fe20000000f00 */
[----:B------:R-:W-:Y:S01]  /*f410*/  FMUL.FTZ R8, R2, R144 ;  /* 0x0000009002087220 */ /* 0x000fe20000410000 */
[----:B------:R-:W-:Y:S04]  /*f420*/  F2FP.PACK_AB R144, R244, R225 ;  /* 0x000000e1f490723e */ /* 0x000fe800000000ff */
[----:B------:R1:W-:Y:S01]  /*f430*/  MUFU.EX2 R211, R4 ;  /* 0x0000000400d37308 */ /* 0x0003e20000000800 */
[----:B------:R-:W-:Y:S02]  /*f440*/  F2FP.PACK_AB R141, R245, R218 ;  /* 0x000000daf58d723e */ /* 0x000fe400000000ff */
[----:B----4-:R-:W-:Y:S01]  /*f450*/  F2FP.PACK_AB R146, R219, R240 ;  /* 0x000000f0db92723e */ /* 0x010fe200000000ff */
[----:B-1----:R-:W-:Y:S06]  /*f460*/  FFMA.FTZ R4, R217, c[0x0][0x23c], -R210 ;  /* 0x00008f00d9047a23 */ /* 0x002fec00000108d2 */
[----:B------:R1:W2:Y:S02]  /*f470*/  MUFU.EX2 R217, R4 ;  /* 0x0000000400d97308 */ /* 0x0002a40000000800 */
[C---:B-1----:R-:W-:Y:S01]  /*f480*/  FMUL.FTZ R4, R132.reuse, R148 ;  /* 0x0000009484047220 */ /* 0x042fe20000410000 */
[----:B--2---:R-:W-:Y:S01]  /*f490*/  F2FP.PACK_AB R147, R217, R211 ;  /* 0x000000d3d993723e */ /* 0x004fe200000000ff */
[----:B------:R-:W-:Y:S05]  /*f4a0*/  LDSM.16.MT88.4 R148, [R230+0xc000] ;  /* 0x00c00000e694783b */ /* 0x000fea0000004200 */
[-C--:B------:R-:W-:Y:S08]  /*f4b0*/  HMMA.16816.F32 R4, R140, R20.reuse, R4 ;  /* 0x000000148c04723c */ /* 0x080ff00000001804 */
[C---:B------:R-:W-:Y:S07]  /*f4c0*/  HMMA.16816.F32 R8, R144.reuse, R20, R8 ;  /* 0x000000149008723c */ /* 0x040fee0000001808 */
[C---:B------:R-:W-:Y:S01]  /*f4d0*/  FMUL.FTZ R20, R132.reuse, R160 ;  /* 0x000000a084147220 */ /* 0x040fe20000410000 */
[-C--:B------:R-:W-:Y:S04]  /*f4e0*/  HMMA.16816.F32 R12, R144, R22.reuse, R12 ;  /* 0x00000016900c723c */ /* 0x080fe8000000180c */
[----:B------:R-:W-:Y:S01]  /*f4f0*/  FMUL.FTZ R21, R132, R161 ;  /* 0x000000a184157220 */ /* 0x000fe20000410000 */
[----:B------:R-:W-:Y:S01]  /*f500*/  MOV R161, R30 ;  /* 0x0000001e00a17202 */ /* 0x000fe20000000f00 */
[----:B------:R-:W-:Y:S01]  /*f510*/  FMUL.FTZ R30, R0, R170 ;  /* 0x000000aa001e7220 */ /* 0x000fe20000410000 */
[----:B------:R-:W-:Y:S01]  /*f520*/  MOV R170, R32 ;  /* 0x0000002000aa7202 */ /* 0x000fe20000000f00 */
[C---:B------:R-:W-:Y:S04]  /*f530*/  HMMA.16816.F32 R16, R140.reuse, R22, R16 ;  /* 0x000000168c10723c */ /* 0x040fe80000001810 */
[C---:B------:R-:W-:Y:S01]  /*f540*/  FMUL.FTZ R32, R132.reuse, R172 ;  /* 0x000000ac84207220 */ /* 0x040fe20000410000 */
[----:B------:R-:W-:Y:S01]  /*f550*/  MOV R160, R33 ;  /* 0x0000002100a07202 */ /* 0x000fe20000000f00 */
[----:B------:R-:W-:Y:S01]  /*f560*/  FMUL.FTZ R33, R132, R173 ;  /* 0x000000ad84217220 */ /* 0x000fe20000410000 */
[----:B------:R-:W-:Y:S01]  /*f570*/  MOV R172, R51 ;  /* 0x0000003300ac7202 */ /* 0x000fe20000000f00 */
[C---:B------:R-:W-:Y:S01]  /*f580*/  FMUL.FTZ R22, R133.reuse, R162 ;  /* 0x000000a285167220 */ /* 0x040fe20000410000 */
[----:B------:R-:W-:Y:S03]  /*f590*/  MOV R162, R25 ;  /* 0x0000001900a27202 */ /* 0x000fe60000000f00 */
[C---:B------:R-:W-:Y:S01]  /*f5a0*/  FMUL.FTZ R23, R133.reuse, R163 ;  /* 0x000000a385177220 */ /* 0x040fe20000410000 */
[----:B------:R-:W-:Y:S01]  /*f5b0*/  MOV R163, R24 ;  /* 0x0000001800a37202 */ /* 0x000fe20000000f00 */
[C---:B------:R-:W-:Y:S01]  /*f5c0*/  FMUL.FTZ R24, R2.reuse, R164 ;  /* 0x000000a402187220 */ /* 0x040fe20000410000 */
[----:B------:R-:W-:Y:S01]  /*f5d0*/  MOV R164, R52 ;  /* 0x0000003400a47202 */ /* 0x000fe20000000f00 */
[----:B------:R-:W-:Y:S01]  /*f5e0*/  FMUL.FTZ R25, R2, R165 ;  /* 0x000000a502197220 */ /* 0x000fe20000410000 */
[----:B------:R-:W-:Y:S01]  /*f5f0*/  MOV R165, R53 ;  /* 0x0000003500a57202 */ /* 0x000fe20000000f00 */
[C---:B------:R-:W-:Y:S01]  /*f600*/  FMUL.FTZ R51, R133.reuse, R191 ;  /* 0x000000bf85337220 */ /* 0x040fe20000410000 */
[-C--:B------:R-:W-:Y:S01]  /*f610*/  HMMA.16816.F32 R20, R140, R36.reuse, R20 ;  /* 0x000000248c14723c */ /* 0x080fe20000001814 */
[----:B------:R-:W1:Y:S02]  /*f620*/  LDSM.16.MT88.4 R52, [R231+0xc000] ;  /* 0x00c00000e734783b */ /* 0x000e640000004200 */
[--C-:B------:R-:W-:Y:S01]  /*f630*/  FFMA.FTZ R162, R162, c[0x0][0x23c], -R209.reuse ;  /* 0x00008f00a2a27a23 */ /* 0x100fe200000108d1 */
[----:B------:R-:W-:Y:S01]  /*f640*/  MOV R173, R50 ;  /* 0x0000003200ad7202 */ /* 0x000fe20000000f00 */
[C---:B------:R-:W-:Y:S02]  /*f650*/  FMUL.FTZ R50, R133.reuse, R190 ;  /* 0x000000be85327220 */ /* 0x040fe40000410000 */
[----:B------:R-:W-:Y:S01]  /*f660*/  MUFU.EX2 R203, R162 ;  /* 0x000000a200cb7308 */ /* 0x000fe20000000800 */
[C---:B------:R-:W-:Y:S01]  /*f670*/  HMMA.16816.F32 R24, R144.reuse, R36, R24 ;  /* 0x000000249018723c */ /* 0x040fe20000001818 */
[----:B------:R-:W2:Y:S03]  /*f680*/  LDL.LU R191, [R1+0x1c] ;  /* 0x00001c0001bf7983 */ /* 0x000ea60000300800 */
[----:B------:R-:W-:Y:S01]  /*f690*/  FFMA.FTZ R164, R164, c[0x0][0x23c], -R209 ;  /* 0x00008f00a4a47a23 */ /* 0x000fe200000108d1 */
[----:B------:R-:W3:Y:S02]  /*f6a0*/  LDL.LU R189, [R1+0x20] ;  /* 0x0000200001bd7983 */ /* 0x000ee40000300800 */
[C---:B------:R-:W-:Y:S01]  /*f6b0*/  FMUL.FTZ R36, R132.reuse, R176 ;  /* 0x000000b084247220 */ /* 0x040fe20000410000 */
[-C--:B------:R-:W-:Y:S04]  /*f6c0*/  HMMA.16816.F32 R28, R144, R38.reuse, R28 ;  /* 0x00000026901c723c */ /* 0x080fe8000000181c */
[----:B------:R-:W-:Y:S01]  /*f6d0*/  FMUL.FTZ R37, R132, R177 ;  /* 0x000000b184257220 */ /* 0x000fe20000410000 */
[----:B------:R-:W-:Y:S01]  /*f6e0*/  MOV R176, R43 ;  /* 0x0000002b00b07202 */ /* 0x000fe20000000f00 */
[C---:B------:R-:W-:Y:S01]  /*f6f0*/  FMUL.FTZ R43, R0.reuse, R183 ;  /* 0x000000b7002b7220 */ /* 0x040fe20000410000 */
[----:B------:R-:W-:Y:S01]  /*f700*/  MOV R177, R42 ;  /* 0x0000002a00b17202 */ /* 0x000fe20000000f00 */
[C---:B------:R-:W-:Y:S04]  /*f710*/  HMMA.16816.F32 R32, R140.reuse, R38, R32 ;  /* 0x000000268c20723c */ /* 0x040fe80000001820 */
[----:B------:R-:W-:Y:S03]  /*f720*/  FMUL.FTZ R42, R0, R182 ;  /* 0x000000b6002a7220 */ /* 0x000fe60000410000 */
[C---:B------:R-:W-:Y:S02]  /*f730*/  FMUL.FTZ R38, R133.reuse, R178 ;  /* 0x000000b285267220 */ /* 0x040fe40000410000 */
[C---:B------:R-:W-:Y:S07]  /*f740*/  FMUL.FTZ R39, R133.reuse, R179 ;  /* 0x000000b385277220 */ /* 0x040fee0000410000 */
[-C--:B-1----:R-:W-:Y:S08]  /*f750*/  HMMA.16816.F32 R36, R140, R52.reuse, R36 ;  /* 0x000000348c24723c */ /* 0x082ff00000001824 */
[C---:B------:R-:W-:Y:S07]  /*f760*/  HMMA.16816.F32 R40, R144.reuse, R52, R40 ;  /* 0x000000349028723c */ /* 0x040fee0000001828 */
[C---:B------:R-:W-:Y:S01]  /*f770*/  FMUL.FTZ R52, R132.reuse, R192 ;  /* 0x000000c084347220 */ /* 0x040fe20000410000 */
[-C--:B------:R-:W-:Y:S01]  /*f780*/  HMMA.16816.F32 R44, R144, R54.reuse, R44 ;  /* 0x00000036902c723c */ /* 0x080fe2000000182c */
[----:B------:R1:W-:Y:S03]  /*f790*/  MUFU.EX2 R192, R152 ;  /* 0x0000009800c07308 */ /* 0x0003e60000000800 */
[----:B------:R-:W-:Y:S04]  /*f7a0*/  FMUL.FTZ R53, R132, R193 ;  /* 0x000000c184357220 */ /* 0x000fe80000410000 */
[C---:B------:R-:W-:Y:S07]  /*f7b0*/  HMMA.16816.F32 R48, R140.reuse, R54, R48 ;  /* 0x000000368c30723c */ /* 0x040fee0000001830 */
[C---:B------:R-:W-:Y:S02]  /*f7c0*/  FMUL.FTZ R54, R133.reuse, R194 ;  /* 0x000000c285367220 */ /* 0x040fe40000410000 */
[----:B------:R-:W-:Y:S01]  /*f7d0*/  FMUL.FTZ R55, R133, R195 ;  /* 0x000000c385377220 */ /* 0x000fe20000410000 */
[----:B------:R-:W-:Y:S06]  /*f7e0*/  MUFU.EX2 R194, R213 ;  /* 0x000000d500c27308 */ /* 0x000fec0000000800 */
[-C--:B------:R-:W-:Y:S03]  /*f7f0*/  HMMA.16816.F32 R52, R140, R148.reuse, R52 ;  /* 0x000000948c34723c */ /* 0x080fe60000001834 */
[----:B-1----:R-:W-:Y:S01]  /*f800*/  FFMA.FTZ R152, R234, c[0x0][0x23c], -R139 ;  /* 0x00008f00ea987a23 */ /* 0x002fe2000001088b */
[----:B------:R-:W-:Y:S04]  /*f810*/  MUFU.EX2 R195, R215 ;  /* 0x000000d700c37308 */ /* 0x000fe80000000800 */
[C---:B------:R-:W-:Y:S06]  /*f820*/  HMMA.16816.F32 R56, R144.reuse, R148, R56 ;  /* 0x000000949038723c */ /* 0x040fec0000001838 */
[----:B------:R1:W-:Y:S02]  /*f830*/  MUFU.EX2 R234, R152 ;  /* 0x0000009800ea7308 */ /* 0x0003e40000000800 */
[-C--:B------:R-:W-:Y:S08]  /*f840*/  HMMA.16816.F32 R60, R144, R150.reuse, R60 ;  /* 0x00000096903c723c */ /* 0x080ff0000000183c */
[C---:B------:R-:W-:Y:S01]  /*f850*/  HMMA.16816.F32 R64, R140.reuse, R150, R64 ;  /* 0x000000968c40723c */ /* 0x040fe20000001840 */
[----:B------:R-:W4:Y:S03]  /*f860*/  LDSM.16.MT88.4 R148, [R228+0xe000] ;  /* 0x00e00000e494783b */ /* 0x000f260000004200 */
[--C-:B-1----:R-:W-:Y:S04]  /*f870*/  FFMA.FTZ R152, R237, c[0x0][0x23c], -R208.reuse ;  /* 0x00008f00ed987a23 */ /* 0x102fe800000108d0 */
[----:B------:R1:W-:Y:S01]  /*f880*/  MUFU.EX2 R237, R152 ;  /* 0x0000009800ed7308 */ /* 0x0003e20000000800 */
[-C--:B----4-:R-:W-:Y:S03]  /*f890*/  HMMA.16816.F32 R68, R140, R148.reuse, R68 ;  /* 0x000000948c44723c */ /* 0x090fe60000001844 */
[----:B-1----:R-:W-:Y:S01]  /*f8a0*/  FFMA.FTZ R152, R177, c[0x0][0x23c], -R208 ;  /* 0x00008f00b1987a23 */ /* 0x002fe200000108d0 */
[----:B------:R-:W-:Y:S02]  /*f8b0*/  MOV R177, R176 ;  /* 0x000000b000b17202 */ /* 0x000fe40000000f00 */
[----:B------:R-:W-:Y:S02]  /*f8c0*/  MOV R176, R175 ;  /* 0x000000af00b07202 */ /* 0x000fe40000000f00 */
[C---:B------:R-:W-:Y:S04]  /*f8d0*/  HMMA.16816.F32 R72, R144.reuse, R148, R72 ;  /* 0x000000949048723c */ /* 0x040fe80000001848 */
[----:B------:R-:W-:Y:S02]  /*f8e0*/  MOV R175, R173 ;  /* 0x000000ad00af7202 */ /* 0x000fe40000000f00 */
[----:B------:R-:W-:Y:S02]  /*f8f0*/  MOV R173, R172 ;  /* 0x000000ac00ad7202 */ /* 0x000fe40000000f00 */
[-C--:B------:R-:W-:Y:S04]  /*f900*/  HMMA.16816.F32 R76, R144, R150.reuse, R76 ;  /* 0x00000096904c723c */ /* 0x080fe8000000184c */
[----:B------:R-:W-:Y:S02]  /*f910*/  MOV R172, R169 ;  /* 0x000000a900ac7202 */ /* 0x000fe40000000f00 */
[----:B------:R-:W-:Y:S02]  /*f920*/  MOV R169, R168 ;  /* 0x000000a800a97202 */ /* 0x000fe40000000f00 */
[C---:B------:R-:W-:Y:S01]  /*f930*/  HMMA.16816.F32 R80, R140.reuse, R150, R80 ;  /* 0x000000968c50723c */ /* 0x040fe20000001850 */
[----:B------:R-:W1:Y:S03]  /*f940*/  LDSM.16.MT88.4 R148, [R229+0xe000] ;  /* 0x00e00000e594783b */ /* 0x000e660000004200 */
[----:B------:R-:W-:Y:S02]  /*f950*/  MOV R168, R167 ;  /* 0x000000a700a87202 */ /* 0x000fe40000000f00 */
[----:B------:R-:W-:Y:S02]  /*f960*/  MOV R167, R163 ;  /* 0x000000a300a77202 */ /* 0x000fe40000000f00 */
[----:B------:R-:W-:Y:S04]  /*f970*/  MOV R163, R224 ;  /* 0x000000e000a37202 */ /* 0x000fe80000000f00 */
[----:B------:R-:W-:Y:S01]  /*f980*/  MOV R224, R233 ;  /* 0x000000e900e07202 */ /* 0x000fe20000000f00 */
[----:B------:R-:W-:Y:S01]  /*f990*/  FFMA.FTZ R163, R163, c[0x0][0x23c], -R209 ;  /* 0x00008f00a3a37a23 */ /* 0x000fe200000108d1 */
[----:B------:R4:W-:Y:S10]  /*f9a0*/  MUFU.EX2 R233, R152 ;  /* 0x0000009800e97308 */ /* 0x0009f40000000800 */
[----:B------:R-:W-:Y:S01]  /*f9b0*/  MUFU.EX2 R197, R163 ;  /* 0x000000a300c57308 */ /* 0x000fe20000000800 */
[----:B----4-:R-:W-:Y:S01]  /*f9c0*/  FFMA.FTZ R152, R177, c[0x0][0x23c], -R139 ;  /* 0x00008f00b1987a23 */ /* 0x010fe2000001088b */
[----:B------:R-:W-:Y:S01]  /*f9d0*/  MOV R177, R165 ;  /* 0x000000a500b17202 */ /* 0x000fe20000000f00 */
[-C--:B-1----:R-:W-:Y:S07]  /*f9e0*/  HMMA.16816.F32 R84, R140, R148.reuse, R84 ;  /* 0x000000948c54723c */ /* 0x082fee0000001854 */
[----:B------:R1:W-:Y:S01]  /*f9f0*/  MUFU.EX2 R202, R152 ;  /* 0x0000009800ca7308 */ /* 0x0003e20000000800 */
[----:B------:R-:W-:Y:S01]  /*fa00*/  MOV R165, R161 ;  /* 0x000000a100a57202 */ /* 0x000fe20000000f00 */
[--C-:B------:R-:W-:Y:S03]  /*fa10*/  FFMA.FTZ R177, R177, c[0x0][0x23c], -R210.reuse ;  /* 0x00008f00b1b17a23 */ /* 0x100fe600000108d2 */
[----:B------:R-:W-:Y:S01]  /*fa20*/  MOV R161, R154 ;  /* 0x0000009a00a17202 */ /* 0x000fe20000000f00 */
[C---:B------:R-:W-:Y:S04]  /*fa30*/  HMMA.16816.F32 R88, R144.reuse, R148, R88 ;  /* 0x000000949058723c */ /* 0x040fe80000001858 */
[--C-:B------:R-:W-:Y:S02]  /*fa40*/  FFMA.FTZ R161, R161, c[0x0][0x23c], -R210.reuse ;  /* 0x00008f00a1a17a23 */ /* 0x100fe400000108d2 */
[----:B------:R-:W-:Y:S02]  /*fa50*/  FFMA.FTZ R165, R165, c[0x0][0x23c], -R209 ;  /* 0x00008f00a5a57a23 */ /* 0x000fe400000108d1 */
[-C--:B------:R-:W-:Y:S01]  /*fa60*/  HMMA.16816.F32 R92, R144, R150.reuse, R92 ;  /* 0x00000096905c723c */ /* 0x080fe2000000185c */
[----:B------:R-:W-:Y:S07]  /*fa70*/  MUFU.EX2 R200, R161 ;  /* 0x000000a100c87308 */ /* 0x000fee0000000800 */
[C---:B------:R-:W-:Y:S01]  /*fa80*/  HMMA.16816.F32 R96, R140.reuse, R150, R96 ;  /* 0x000000968c60723c */ /* 0x040fe20000001860 */
[----:B------:R-:W4:Y:S03]  /*fa90*/  LDSM.16.MT88.4 R148, [R231+0xe000] ;  /* 0x00e00000e794783b */ /* 0x000f260000004200 */
[----:B-1----:R-:W-:Y:S01]  /*faa0*/  FFMA.FTZ R152, R176, c[0x0][0x23c], -R139 ;  /* 0x00008f00b0987a23 */ /* 0x002fe2000001088b */
[----:B------:R-:W-:Y:S02]  /*fab0*/  MOV R176, R160 ;  /* 0x000000a000b07202 */ /* 0x000fe40000000f00 */
[----:B------:R-:W-:Y:S01]  /*fac0*/  MOV R160, R155 ;  /* 0x0000009b00a07202 */ /* 0x000fe20000000f00 */
[----:B------:R1:W-:Y:S04]  /*fad0*/  MUFU.EX2 R183, R152 ;  /* 0x0000009800b77308 */ /* 0x0003e80000000800 */
[--C-:B------:R-:W-:Y:S02]  /*fae0*/  FFMA.FTZ R160, R160, c[0x0][0x23c], -R210.reuse ;  /* 0x00008f00a0a07a23 */ /* 0x100fe400000108d2 */
[----:B------:R-:W-:Y:S02]  /*faf0*/  FFMA.FTZ R176, R176, c[0x0][0x23c], -R210 ;  /* 0x00008f00b0b07a23 */ /* 0x000fe400000108d2 */
[----:B-1----:R-:W-:Y:S02]  /*fb00*/  FFMA.FTZ R152, R173, c[0x0][0x23c], -R209 ;  /* 0x00008f00ad987a23 */ /* 0x002fe400000108d1 */
[----:B------:R-:W-:Y:S02]  /*fb10*/  FFMA.FTZ R173, R250, c[0x0][0x23c], -R139 ;  /* 0x00008f00faad7a23 */ /* 0x000fe4000001088b */
[----:B------:R1:W-:Y:S01]  /*fb20*/  MUFU.EX2 R182, R152 ;  /* 0x0000009800b67308 */ /* 0x0003e20000000800 */
[-C--:B----4-:R-:W-:Y:S09]  /*fb30*/  HMMA.16816.F32 R100, R140, R148.reuse, R100 ;  /* 0x000000948c64723c */ /* 0x090ff20000001864 */
[----:B------:R-:W4:Y:S01]  /*fb40*/  MUFU.EX2 R173, R173 ;  /* 0x000000ad00ad7308 */ /* 0x000f220000000800 */
[C---:B------:R-:W-:Y:S07]  /*fb50*/  HMMA.16816.F32 R104, R144.reuse, R148, R104 ;  /* 0x000000949068723c */ /* 0x040fee0000001868 */
[--C-:B------:R-:W-:Y:S01]  /*fb60*/  FFMA.FTZ R148, R175, c[0x0][0x23c], -R208.reuse ;  /* 0x00008f00af947a23 */ /* 0x100fe200000108d0 */
[-C--:B------:R-:W-:Y:S01]  /*fb70*/  HMMA.16816.F32 R108, R144, R150.reuse, R108 ;  /* 0x00000096906c723c */ /* 0x080fe2000000186c */
[----:B------:R-:W-:Y:S03]  /*fb80*/  MUFU.EX2 R250, R227 ;  /* 0x000000e300fa7308 */ /* 0x000fe60000000800 */
[----:B-1----:R-:W-:Y:S02]  /*fb90*/  FFMA.FTZ R152, R232, c[0x0][0x23c], -R209 ;  /* 0x00008f00e8987a23 */ /* 0x002fe400000108d1 */
[--C-:B------:R-:W-:Y:S01]  /*fba0*/  FFMA.FTZ R175, R169, c[0x0][0x23c], -R139.reuse ;  /* 0x00008f00a9af7a23 */ /* 0x100fe2000001088b */
[----:B------:R-:W-:Y:S01]  /*fbb0*/  MOV R169, R168 ;  /* 0x000000a800a97202 */ /* 0x000fe20000000f00 */
[C---:B------:R-:W-:Y:S03]  /*fbc0*/  HMMA.16816.F32 R112, R140.reuse, R150, R112 ;  /* 0x000000968c70723c */ /* 0x040fe60000001870 */
[----:B------:R1:W-:Y:S01]  /*fbd0*/  MUFU.EX2 R181, R148 ;  /* 0x0000009400b57308 */ /* 0x0003e20000000800 */
[----:B------:R-:W-:Y:S02]  /*fbe0*/  MOV R168, R167 ;  /* 0x000000a700a87202 */ /* 0x000fe40000000f00 */
[----:B------:R-:W-:Y:S06]  /*fbf0*/  MOV R167, R235 ;  /* 0x000000eb00a77202 */ /* 0x000fec0000000f00 */
[----:B------:R-:W-:Y:S01]  /*fc00*/  MOV R179, R167 ;  /* 0x000000a700b37202 */ /* 0x000fe20000000f00 */
[----:B------:R2:W-:Y:S01]  /*fc10*/  MUFU.EX2 R232, R152 ;  /* 0x0000009800e87308 */ /* 0x0005e20000000800 */
[--C-:B------:R-:W-:Y:S09]  /*fc20*/  FFMA.FTZ R167, R252, c[0x0][0x23c], -R208.reuse ;  /* 0x00008f00fca77a23 */ /* 0x100ff200000108d0 */
[----:B------:R3:W-:Y:S01]  /*fc30*/  MUFU.EX2 R235, R153 ;  /* 0x0000009900eb7308 */ /* 0x0007e20000000800 */
[--C-:B-1----:R-:W-:Y:S02]  /*fc40*/  FFMA.FTZ R148, R174, c[0x0][0x23c], -R208.reuse ;  /* 0x00008f00ae947a23 */ /* 0x102fe400000108d0 */
[--C-:B------:R-:W-:Y:S02]  /*fc50*/  FFMA.FTZ R174, R171, c[0x0][0x23c], -R139.reuse ;  /* 0x00008f00abae7a23 */ /* 0x100fe4000001088b */
[----:B------:R-:W-:Y:S01]  /*fc60*/  FFMA.FTZ R171, R169, c[0x0][0x23c], -R208 ;  /* 0x00008f00a9ab7a23 */ /* 0x000fe200000108d0 */
[----:B------:R-:W-:Y:S04]  /*fc70*/  MOV R169, R159 ;  /* 0x0000009f00a97202 */ /* 0x000fe80000000f00 */
[----:B------:R1:W-:Y:S01]  /*fc80*/  MUFU.EX2 R186, R148 ;  /* 0x0000009400ba7308 */ /* 0x0003e20000000800 */
[--C-:B--2---:R-:W-:Y:S02]  /*fc90*/  FFMA.FTZ R152, R172, c[0x0][0x23c], -R210.reuse ;  /* 0x00008f00ac987a23 */ /* 0x104fe400000108d2 */
[--C-:B------:R-:W-:Y:S02]  /*fca0*/  FFMA.FTZ R172, R248, c[0x0][0x23c], -R139.reuse ;  /* 0x00008f00f8ac7a23 */ /* 0x100fe4000001088b */
[----:B------:R-:W-:Y:S05]  /*fcb0*/  FFMA.FTZ R139, R212, c[0x0][0x23c], -R139 ;  /* 0x00008f00d48b7a23 */ /* 0x000fea000001088b */
[----:B------:R-:W2:Y:S01]  /*fcc0*/  MUFU.EX2 R178, R152 ;  /* 0x0000009800b27308 */ /* 0x000ea20000000800 */
[----:B------:R-:W-:Y:S02]  /*fcd0*/  FFMA.FTZ R169, R169, c[0x0][0x23c], -R210 ;  /* 0x00008f00a9a97a23 */ /* 0x000fe400000108d2 */
[--C-:B---3--:R-:W-:Y:S02]  /*fce0*/  FFMA.FTZ R153, R170, c[0x0][0x23c], -R209.reuse ;  /* 0x00008f00aa997a23 */ /* 0x108fe400000108d1 */
[--C-:B------:R-:W-:Y:S02]  /*fcf0*/  FFMA.FTZ R170, R168, c[0x0][0x23c], -R208.reuse ;  /* 0x00008f00a8aa7a23 */ /* 0x100fe400000108d0 */
[--C-:B------:R-:W-:Y:S01]  /*fd00*/  FFMA.FTZ R168, R166, c[0x0][0x23c], -R208.reuse ;  /* 0x00008f00a6a87a23 */ /* 0x100fe200000108d0 */
[----:B------:R-:W-:Y:S02]  /*fd10*/  MOV R166, R158 ;  /* 0x0000009e00a67202 */ /* 0x000fe40000000f00 */
[----:B------:R3:W2:Y:S01]  /*fd20*/  MUFU.EX2 R180, R153 ;  /* 0x0000009900b47308 */ /* 0x0006a20000000800 */
[----:B------:R-:W-:Y:S02]  /*fd30*/  FFMA.FTZ R208, R214, c[0x0][0x23c], -R208 ;  /* 0x00008f00d6d07a23 */ /* 0x000fe400000108d0 */
[----:B------:R-:W-:Y:S01]  /*fd40*/  LDSM.16.MT88.4 R212, [R228+0xf800] ;  /* 0x00f80000e4d4783b */ /* 0x000fe20000004200 */
[----:B------:R-:W-:Y:S02]  /*fd50*/  FFMA.FTZ R209, R220, c[0x0][0x23c], -R209 ;  /* 0x00008f00dcd17a23 */ /* 0x000fe400000108d1 */
[--C-:B------:R-:W-:Y:S04]  /*fd60*/  FFMA.FTZ R166, R166, c[0x0][0x23c], -R210.reuse ;  /* 0x00008f00a6a67a23 */ /* 0x100fe800000108d2 */
[----:B------:R2:W-:Y:S01]  /*fd70*/  MUFU.EX2 R190, R172 ;  /* 0x000000ac00be7308 */ /* 0x0005e20000000800 */
[----:B-1----:R-:W1:Y:S09]  /*fd80*/  LDSM.16.MT88.4 R148, [R230+0xe000] ;  /* 0x00e00000e694783b */ /* 0x002e720000004200 */
[----:B------:R4:W-:Y:S01]  /*fd90*/  MUFU.EX2 R196, R171 ;  /* 0x000000ab00c47308 */ /* 0x0009e20000000800 */
[----:B---3--:R-:W3:Y:S09]  /*fda0*/  LDSM.16.MT88.4 R152, [R228+0xc800] ;  /* 0x00c80000e498783b */ /* 0x008ef20000004200 */
[----:B------:R1:W-:Y:S01]  /*fdb0*/  MUFU.EX2 R188, R167 ;  /* 0x000000a700bc7308 */ /* 0x0003e20000000800 */
[----:B--2---:R-:W2:Y:S09]  /*fdc0*/  LDL.LU R172, [R1+0x24] ;  /* 0x0000240001ac7983 */ /* 0x004eb20000300800 */
[----:B------:R-:W-:Y:S01]  /*fdd0*/  MUFU.EX2 R193, R175 ;  /* 0x000000af00c17308 */ /* 0x000fe20000000800 */
[----:B----4-:R-:W4:Y:S09]  /*fde0*/  LDL.LU R171, [R1+0x28] ;  /* 0x0000280001ab7983 */ /* 0x010f320000300800 */
[----:B------:R-:W-:Y:S01]  /*fdf0*/  MUFU.EX2 R201, R174 ;  /* 0x000000ae00c97308 */ /* 0x000fe20000000800 */
[-C--:B-1----:R-:W-:Y:S03]  /*fe00*/  HMMA.16816.F32 R116, R140, R148.reuse, R116 ;  /* 0x000000948c74723c */ /* 0x082fe60000001874 */
[----:B------:R-:W-:Y:S05]  /*fe10*/  MOV R167, R173 ;  /* 0x000000ad00a77202 */ /* 0x000fea0000000f00 */
[C---:B------:R-:W-:Y:S01]  /*fe20*/  HMMA.16816.F32 R120, R144.reuse, R148, R120 ;  /* 0x000000949078723c */ /* 0x040fe20000001878 */
[----:B------:R-:W-:Y:S06]  /*fe30*/  MUFU.EX2 R248, R223 ;  /* 0x000000df00f87308 */ /* 0x000fec0000000800 */
[--C-:B------:R-:W-:Y:S01]  /*fe40*/  FFMA.FTZ R148, R157, c[0x0][0x23c], -R210.reuse ;  /* 0x00008f009d947a23 */ /* 0x100fe200000108d2 */
[-C--:B------:R-:W-:Y:S01]  /*fe50*/  HMMA.16816.F32 R124, R144, R150.reuse, R124 ;  /* 0x00000096907c723c */ /* 0x080fe2000000187c */
[----:B------:R-:W1:Y:S02]  /*fe60*/  LDSM.16.MT88.4 R156, [R229+0xc800] ;  /* 0x00c80000e59c783b */ /* 0x000e640000004200 */
[----:B------:R3:W-:Y:S04]  /*fe70*/  MUFU.EX2 R184, R148 ;  /* 0x0000009400b87308 */ /* 0x0007e80000000800 */
[--C-:B------:R-:W-:Y:S01]  /*fe80*/  FFMA.FTZ R144, R179, c[0x0][0x23c], -R210.reuse ;  /* 0x00008f00b3907a23 */ /* 0x100fe200000108d2 */
[----:B------:R-:W-:Y:S04]  /*fe90*/  HMMA.16816.F32 R128, R140, R150, R128 ;  /* 0x000000968c80723c */ /* 0x000fe80000001880 */
[----:B------:R-:W-:Y:S01]  /*fea0*/  F2FP.PACK_AB R145, R178, R235 ;  /* 0x000000ebb291723e */ /* 0x000fe200000000ff */
[----:B------:R1:W1:Y:S01]  /*feb0*/  MUFU.EX2 R179, R144 ;  /* 0x0000009000b37308 */ /* 0x0002620000000800 */
[----:B------:R-:W-:Y:S01]  /*fec0*/  F2FP.PACK_AB R146, R185, R180 ;  /* 0x000000b4b992723e */ /* 0x000fe200000000ff */
[----:B------:R-:W-:Y:S01]  /*fed0*/  FFMA.FTZ R210, R135, c[0x0][0x23c], -R210 ;  /* 0x00008f0087d27a23 */ /* 0x000fe200000108d2 */
[----:B------:R-:W-:Y:S04]  /*fee0*/  F2FP.PACK_AB R140, R234, R192 ;  /* 0x000000c0ea8c723e */ /* 0x000fe800000000ff */
[----:B------:R-:W-:Y:S02]  /*fef0*/  F2FP.PACK_AB R141, R233, R237 ;  /* 0x000000ede98d723e */ /* 0x000fe400000000ff */
[----:B------:R-:W-:Y:S01]  /*ff00*/  F2FP.PACK_AB R142, R183, R202 ;  /* 0x000000cab78e723e */ /* 0x000fe200000000ff */
[----:B------:R-:W-:Y:S01]  /*ff10*/  MUFU.EX2 R227, R222 ;  /* 0x000000de00e37308 */ /* 0x000fe20000000800 */
[----:B------:R-:W-:Y:S01]  /*ff20*/  F2FP.PACK_AB R143, R186, R181 ;  /* 0x000000b5ba8f723e */ /* 0x000fe200000000ff */
[----:B---3--:R-:W3:Y:S06]  /*ff30*/  LDSM.16.MT88.4 R148, [R231+0xc800] ;  /* 0x00c80000e794783b */ /* 0x008eec0000004200 */
[-C--:B------:R-:W-:Y:S02]  /*ff40*/  HMMA.16816.F32 R4, R140, R152.reuse, R4 ;  /* 0x000000988c04723c */ /* 0x080fe40000001804 */
[----:B------:R-:W3:Y:S01]  /*ff50*/  MUFU.EX2 R187, R168 ;  /* 0x000000a800bb7308 */ /* 0x000ee20000000800 */
[----:B-1----:R-:W-:Y:S02]  /*ff60*/  F2FP.PACK_AB R144, R232, R182 ;  /* 0x000000b6e890723e */ /* 0x002fe400000000ff */
[----:B------:R-:W-:Y:S07]  /*ff70*/  F2FP.PACK_AB R147, R179, R184 ;  /* 0x000000b8b393723e */ /* 0x000fee00000000ff */
[----:B------:R1:W-:Y:S01]  /*ff80*/  MUFU.EX2 R168, R160 ;  /* 0x000000a000a87308 */ /* 0x0003e20000000800 */
[C---:B------:R-:W-:Y:S09]  /*ff90*/  HMMA.16816.F32 R8, R144.reuse, R152, R8 ;  /* 0x000000989008723c */ /* 0x040ff20000001808 */
[----:B------:R3:W3:Y:S01]  /*ffa0*/  MUFU.EX2 R135, R164 ;  /* 0x000000a400877308 */ /* 0x0006e20000000800 */
[-C--:B------:R-:W-:Y:S08]  /*ffb0*/  HMMA.16816.F32 R12, R144, R154.reuse, R12 ;  /* 0x0000009a900c723c */ /* 0x080ff0000000180c */
[C---:B------:R-:W-:Y:S01]  /*ffc0*/  HMMA.16816.F32 R16, R140.reuse, R154, R16 ;  /* 0x0000009a8c10723c */ /* 0x040fe20000001810 */
[----:B------:R-:W3:Y:S01]  /*ffd0*/  LDSM.16.MT88.4 R152, [R230+0xc800] ;  /* 0x00c80000e698783b */ /* 0x000ee20000004200 */
[----:B------:R-:W-:Y:S06]  /*ffe0*/  MUFU.EX2 R166, R166 ;  /* 0x000000a600a67308 */ /* 0x000fec0000000800 */
[-C--:B------:R-:W-:Y:S01]  /*fff0*/  HMMA.16816.F32 R20, R140, R156.reuse, R20 ;  /* 0x0000009c8c14723c */ /* 0x080fe20000001814 */
[----:B-1----:R-:W-:Y:S03]  /*10000*/  LDSM.16.MT88.4 R160, [R231+0xd000] ;  /* 0x00d00000e7a0783b */ /* 0x002fe60000004200 */
[----:B------:R-:W-:Y:S01]  /*10010*/  MUFU.EX2 R170, R170 ;  /* 0x000000aa00aa7308 */ /* 0x000fe20000000800 */
[----:B---3--:R-:W-:Y:S03]  /*10020*/  MOV R164, R187 ;  /* 0x000000bb00a47202 */ /* 0x008fe60000000f00 */
[C---:B------:R-:W-:Y:S06]  /*10030*/  HMMA.16816.F32 R24, R144.reuse, R156, R24 ;  /* 0x0000009c9018723c */ /* 0x040fec0000001818 */
[----:B------:R1:W-:Y:S02]  /*10040*/  MUFU.EX2 R187, R165 ;  /* 0x000000a500bb7308 */ /* 0x0003e40000000800 */
[-C--:B------:R-:W-:Y:S08]  /*10050*/  HMMA.16816.F32 R28, R144, R158.reuse, R28 ;  /* 0x0000009e901c723c */ /* 0x080ff0000000181c */
[C---:B------:R-:W-:Y:S01]  /*10060*/  HMMA.16816.F32 R32, R140.reuse, R158, R32 ;  /* 0x0000009e8c20723c */ /* 0x040fe20000001820 */
[----:B------:R-:W-:Y:S01]  /*10070*/  LDSM.16.MT88.4 R156, [R229+0xd000] ;  /* 0x00d00000e59c783b */ /* 0x000fe20000004200 */
[----:B------:R-:W-:Y:S06]  /*10080*/  MUFU.EX2 R252, R226 ;  /* 0x000000e200fc7308 */ /* 0x000fec0000000800 */
[-C--:B------:R-:W-:Y:S04]  /*10090*/  HMMA.16816.F32 R36, R140, R148.reuse, R36 ;  /* 0x000000948c24723c */ /* 0x080fe80000001824 */
[----:B------:R3:W-:Y:S01]  /*100a0*/  MUFU.EX2 R226, R176 ;  /* 0x000000b000e27308 */ /* 0x0007e20000000800 */
[----:B-1----:R-:W-:Y:S01]  /*100b0*/  MOV R165, R135 ;  /* 0x0000008700a57202 */ /* 0x002fe20000000f00 */
[----:B------:R-:W-:Y:S02]  /*100c0*/  FFMA.FTZ R135, R132, R191, R236 ;  /* 0x000000bf84877223 */ /* 0x000fe400000100ec */
[C---:B------:R-:W-:Y:S04]  /*100d0*/  HMMA.16816.F32 R40, R144.reuse, R148, R40 ;  /* 0x000000949028723c */ /* 0x040fe80000001828 */
[----:B------:R-:W-:Y:S01]  /*100e0*/  FFMA.FTZ R132, R133, R189, R218 ;  /* 0x000000bd85847223 */ /* 0x000fe200000100da */
[----:B------:R-:W-:Y:S01]  /*100f0*/  MOV R218, R224 ;  /* 0x000000e000da7202 */ /* 0x000fe20000000f00 */
[----:B------:R1:W-:Y:S01]  /*10100*/  MUFU.EX2 R236, R169 ;  /* 0x000000a900ec7308 */ /* 0x0003e20000000800 */
[----:B------:R-:W-:Y:S01]  /*10110*/  FADD.FTZ R133, R246, R135 ;  /* 0x00000087f6857221 */ /* 0x000fe20000010000 */
[-C--:B------:R-:W-:Y:S01]  /*10120*/  HMMA.16816.F32 R44, R144, R150.reuse, R44 ;  /* 0x00000096902c723c */ /* 0x080fe2000000182c */
[----:B------:R2:W5:Y:S03]  /*10130*/  LDL.LU R246, [R1+0x94] ;  /* 0x0000940001f67983 */ /* 0x0005660000300800 */
[----:B------:R-:W-:Y:S02]  /*10140*/  FADD.FTZ R132, R245, R132 ;  /* 0x00000084f5847221 */ /* 0x000fe40000010000 */
[----:B------:R2:W5:Y:S01]  /*10150*/  LDL.LU R245, [R1+0x90] ;  /* 0x0000900001f57983 */ /* 0x0005620000300800 */
[----:B------:R-:W-:Y:S01]  /*10160*/  FADD.FTZ R133, R242, R133 ;  /* 0x00000085f2857221 */ /* 0x000fe20000010000 */
[C---:B------:R-:W-:Y:S01]  /*10170*/  HMMA.16816.F32 R48, R140.reuse, R150, R48 ;  /* 0x000000968c30723c */ /* 0x040fe20000001830 */
[----:B------:R1:W-:Y:S01]  /*10180*/  MUFU.EX2 R224, R221 ;  /* 0x000000dd00e07308 */ /* 0x0003e20000000800 */
[----:B------:R-:W1:Y:S02]  /*10190*/  LDSM.16.MT88.4 R148, [R228+0xe800] ;  /* 0x00e80000e494783b */ /* 0x000e640000004200 */
[----:B---3--:R-:W-:Y:S01]  /*101a0*/  MOV R176, R188 ;  /* 0x000000bc00b07202 */ /* 0x008fe20000000f00 */
[----:B------:R-:W-:Y:S02]  /*101b0*/  FADD.FTZ R132, R241, R132 ;  /* 0x00000084f1847221 */ /* 0x000fe40000010000 */
[----:B------:R-:W-:Y:S01]  /*101c0*/  FADD.FTZ R133, R239, R133 ;  /* 0x00000085ef857221 */ /* 0x000fe20000010000 */
[-C--:B------:R-:W-:Y:S03]  /*101d0*/  HMMA.16816.F32 R52, R140, R152.reuse, R52 ;  /* 0x000000988c34723c */ /* 0x080fe60000001834 */
[----:B------:R-:W-:Y:S01]  /*101e0*/  MUFU.EX2 R135, R210 ;  /* 0x000000d200877308 */ /* 0x000fe20000000800 */
[----:B------:R-:W-:Y:S01]  /*101f0*/  FADD.FTZ R132, R238, R132 ;  /* 0x00000084ee847221 */ /* 0x000fe20000010000 */
[----:B-1----:R-:W-:Y:S03]  /*10200*/  MOV R169, R190 ;  /* 0x000000be00a97202 */ /* 0x002fe60000000f00 */
[C---:B------:R-:W-:Y:S05]  /*10210*/  HMMA.16816.F32 R56, R144.reuse, R152, R56 ;  /* 0x000000989038723c */ /* 0x040fea0000001838 */
[----:B------:R-:W-:Y:S03]  /*10220*/  MUFU.EX2 R198, R139 ;  /* 0x0000008b00c67308 */ /* 0x000fe60000000800 */
[-C--:B------:R-:W-:Y:S01]  /*10230*/  HMMA.16816.F32 R60, R144, R154.reuse, R60 ;  /* 0x0000009a903c723c */ /* 0x080fe2000000183c */
[----:B------:R-:W-:Y:S06]  /*10240*/  LDSM.16.MT88.4 R220, [R231+0xf800] ;  /* 0x00f80000e7dc783b */ /* 0x000fec0000004200 */
[----:B------:R-:W1:Y:S01]  /*10250*/  MUFU.EX2 R139, R209 ;  /* 0x000000d1008b7308 */ /* 0x000e620000000800 */
[C---:B------:R-:W-:Y:S01]  /*10260*/  HMMA.16816.F32 R64, R140.reuse, R154, R64 ;  /* 0x0000009a8c40723c */ /* 0x040fe20000001840 */
[----:B------:R-:W3:Y:S08]  /*10270*/  LDSM.16.MT88.4 R152, [R229+0xe800] ;  /* 0x00e80000e598783b */ /* 0x000ef00000004200 */
[----:B------:R3:W-:Y:S01]  /*10280*/  MUFU.EX2 R199, R208 ;  /* 0x000000d000c77308 */ /* 0x0007e20000000800 */
[-C--:B------:R-:W-:Y:S08]  /*10290*/  HMMA.16816.F32 R68, R140, R148.reuse, R68 ;  /* 0x000000948c44723c */ /* 0x080ff00000001844 */
[C---:B------:R-:W-:Y:S04]  /*102a0*/  HMMA.16816.F32 R72, R144.reuse, R148, R72 ;  /* 0x000000949048723c */ /* 0x040fe80000001848 */
[----:B-1----:R-:W-:Y:S04]  /*102b0*/  F2FP.PACK_AB R210, R139, R224 ;  /* 0x000000e08bd2723e */ /* 0x002fe800000000ff */
[-C--:B------:R-:W-:Y:S04]  /*102c0*/  HMMA.16816.F32 R76, R144, R150.reuse, R76 ;  /* 0x00000096904c723c */ /* 0x080fe8000000184c */
[----:B---3--:R-:W-:Y:S04]  /*102d0*/  F2FP.PACK_AB R208, R227, R248 ;  /* 0x000000f8e3d0723e */ /* 0x008fe800000000ff */
[C---:B------:R-:W-:Y:S01]  /*102e0*/  HMMA.16816.F32 R80, R140.reuse, R150, R80 ;  /* 0x000000968c50723c */ /* 0x040fe20000001850 */
[----:B------:R-:W1:Y:S07]  /*102f0*/  LDSM.16.MT88.4 R148, [R231+0xe800] ;  /* 0x00e80000e794783b */ /* 0x000e6e0000004200 */
[-C--:B------:R-:W-:Y:S08]  /*10300*/  HMMA.16816.F32 R84, R140, R152.reuse, R84 ;  /* 0x000000988c54723c */ /* 0x080ff00000001854 */
[C---:B------:R-:W-:Y:S08]  /*10310*/  HMMA.16816.F32 R88, R144.reuse, R152, R88 ;  /* 0x000000989058723c */ /* 0x040ff00000001858 */
[-C--:B------:R-:W-:Y:S08]  /*10320*/  HMMA.16816.F32 R92, R144, R154.reuse, R92 ;  /* 0x0000009a905c723c */ /* 0x080ff0000000185c */
[C---:B------:R-:W-:Y:S01]  /*10330*/  HMMA.16816.F32 R96, R140.reuse, R154, R96 ;  /* 0x0000009a8c60723c */ /* 0x040fe20000001860 */
[----:B------:R-:W3:Y:S07]  /*10340*/  LDSM.16.MT88.4 R152, [R230+0xe800] ;  /* 0x00e80000e698783b */ /* 0x000eee0000004200 */
[-C--:B-1----:R-:W-:Y:S08]  /*10350*/  HMMA.16816.F32 R100, R140, R148.reuse, R100 ;  /* 0x000000948c64723c */ /* 0x082ff00000001864 */
[C---:B------:R-:W-:Y:S08]  /*10360*/  HMMA.16816.F32 R104, R144.reuse, R148, R104 ;  /* 0x000000949068723c */ /* 0x040ff00000001868 */
[-C--:B------:R-:W-:Y:S08]  /*10370*/  HMMA.16816.F32 R108, R144, R150.reuse, R108 ;  /* 0x00000096906c723c */ /* 0x080ff0000000186c */
[C---:B------:R-:W-:Y:S01]  /*10380*/  HMMA.16816.F32 R112, R140.reuse, R150, R112 ;  /* 0x000000968c70723c */ /* 0x040fe20000001870 */
[----:B------:R-:W1:Y:S07]  /*10390*/  LDSM.16.MT88.4 R148, [R228+0xd000] ;  /* 0x00d00000e494783b */ /* 0x000e6e0000004200 */
[-C--:B---3--:R-:W-:Y:S04]  /*103a0*/  HMMA.16816.F32 R116, R140, R152.reuse, R116 ;  /* 0x000000988c74723c */ /* 0x088fe80000001874 */
[----:B--2---:R-:W-:Y:S02]  /*103b0*/  FFMA.FTZ R2, R2, R172, R225 ;  /* 0x000000ac02027223 */ /* 0x004fe400000100e1 */
[----:B------:R-:W-:Y:S01]  /*103c0*/  LDSM.16.MT88.4 R172, [R229+0xd800] ;  /* 0x00d80000e5ac783b */ /* 0x000fe20000004200 */
[----:B------:R-:W2:Y:S01]  /*103d0*/  MUFU.EX2 R225, R177 ;  /* 0x000000b100e17308 */ /* 0x000ea20000000800 */
[C---:B------:R-:W-:Y:S04]  /*103e0*/  HMMA.16816.F32 R120, R144.reuse, R152, R120 ;  /* 0x000000989078723c */ /* 0x040fe80000001878 */
[----:B----4-:R-:W-:Y:S01]  /*103f0*/  FFMA.FTZ R0, R0, R171, R216 ;  /* 0x000000ab00007223 */ /* 0x010fe200000100d8 */
[----:B------:R-:W-:Y:S01]  /*10400*/  MOV R171, R202 ;  /* 0x000000ca00ab7202 */ /* 0x000fe20000000f00 */
[----:B------:R-:W-:Y:S01]  /*10410*/  FADD.FTZ R2, R244, R2 ;  /* 0x00000002f4027221 */ /* 0x000fe20000010000 */
[----:B------:R-:W-:Y:S01]  /*10420*/  MOV R202, R218 ;  /* 0x000000da00ca7202 */ /* 0x000fe20000000f00 */
[-C--:B------:R-:W-:Y:S01]  /*10430*/  HMMA.16816.F32 R124, R144, R154.reuse, R124 ;  /* 0x0000009a907c723c */ /* 0x080fe2000000187c */
[----:B------:R3:W5:Y:S03]  /*10440*/  LDL.LU R244, [R1+0x8c] ;  /* 0x00008c0001f47983 */ /* 0x0007660000300800 */
[----:B------:R-:W-:Y:S02]  /*10450*/  FADD.FTZ R0, R243, R0 ;  /* 0x00000000f3007221 */ /* 0x000fe40000010000 */
[----:B------:R3:W5:Y:S01]  /*10460*/  LDL.LU R243, [R1+0x88] ;  /* 0x0000880001f37983 */ /* 0x0007620000300800 */
[----:B------:R-:W-:Y:S01]  /*10470*/  F2FP.PACK_AB R147, R236, R166 ;  /* 0x000000a6ec93723e */ /* 0x000fe200000000ff */
[----:B------:R-:W-:Y:S02]  /*10480*/  HMMA.16816.F32 R128, R140, R154, R128 ;  /* 0x0000009a8c80723c */ /* 0x000fe40000001880 */
[----:B------:R-:W4:Y:S02]  /*10490*/  LDSM.16.MT88.4 R152, [R230+0xd000] ;  /* 0x00d00000e698783b */ /* 0x000f240000004200 */
[----:B------:R-:W-:Y:S01]  /*104a0*/  F2FP.PACK_AB R144, R203, R197 ;  /* 0x000000c5cb90723e */ /* 0x000fe200000000ff */
[----:B------:R-:W-:Y:S01]  /*104b0*/  FADD.FTZ R2, R240, R2 ;  /* 0x00000002f0027221 */ /* 0x000fe20000010000 */
[----:B------:R-:W-:Y:S01]  /*104c0*/  F2FP.PACK_AB R145, R168, R200 ;  /* 0x000000c8a891723e */ /* 0x000fe200000000ff */
[----:B------:R-:W-:Y:S01]  /*104d0*/  FADD.FTZ R0, R211, R0 ;  /* 0x00000000d3007221 */ /* 0x000fe20000010000 */
[----:B------:R-:W-:Y:S01]  /*104e0*/  F2FP.PACK_AB R143, R188, R164 ;  /* 0x000000a4bc8f723e */ /* 0x000fe200000000ff */
[----:B------:R-:W-:Y:S01]  /*104f0*/  FADD.FTZ R2, R219, R2 ;  /* 0x00000002db027221 */ /* 0x000fe20000010000 */
[----:B------:R-:W-:Y:S02]  /*10500*/  LDSM.16.MT88.4 R188, [R231+0xd800] ;  /* 0x00d80000e7bc783b */ /* 0x000fe40000004200 */
[----:B------:R-:W-:Y:S01]  /*10510*/  F2FP.PACK_AB R140, R201, R193 ;  /* 0x000000c1c98c723e */ /* 0x000fe200000000ff */
[----:B------:R-:W-:Y:S01]  /*10520*/  FADD.FTZ R0, R217, R0 ;  /* 0x00000000d9007221 */ /* 0x000fe20000010000 */
[----:B------:R-:W-:Y:S02]  /*10530*/  F2FP.PACK_AB R141, R170, R196 ;  /* 0x000000c4aa8d723e */ /* 0x000fe400000000ff */
[----:B------:R-:W-:Y:S01]  /*10540*/  F2FP.PACK_AB R142, R169, R167 ;  /* 0x000000a7a98e723e */ /* 0x000fe200000000ff */
[----:B------:R-:W-:Y:S01]  /*10550*/  FADD.FTZ R0, R235, R0 ;  /* 0x00000000eb007221 */ /* 0x000fe20000010000 */
[----:B------:R-:W-:Y:S01]  /*10560*/  LDSM.16.MT88.4 R216, [R229+0xf800] ;  /* 0x00f80000e5d8783b */ /* 0x000fe20000004200 */
[----:B------:R-:W-:Y:S02]  /*10570*/  F2FP.PACK_AB R146, R187, R165 ;  /* 0x000000a5bb92723e */ /* 0x000fe400000000ff */
[----:B--2---:R-:W-:Y:S02]  /*10580*/  F2FP.PACK_AB R209, R225, R226 ;  /* 0x000000e2e1d1723e */ /* 0x004fe400000000ff */
[-C--:B-1----:R-:W-:Y:S03]  /*10590*/  HMMA.16816.F32 R4, R140, R148.reuse, R4 ;  /* 0x000000948c04723c */ /* 0x082fe60000001804 */
[----:B------:R3:W5:Y:S01]  /*105a0*/  LDL.LU R242, [R1+0x84] ;  /* 0x0000840001f27983 */ /* 0x0007620000300800 */
[----:B------:R-:W-:Y:S03]  /*105b0*/  F2FP.PACK_AB R211, R135, R138 ;  /* 0x0000008a87d3723e */ /* 0x000fe600000000ff */
[----:B------:R3:W5:Y:S01]  /*105c0*/  LDL.LU R241, [R1+0x80] ;  /* 0x0000800001f17983 */ /* 0x0007620000300800 */
[C---:B------:R-:W-:Y:S03]  /*105d0*/  HMMA.16816.F32 R8, R144.reuse, R148, R8 ;  /* 0x000000949008723c */ /* 0x040fe60000001808 */
[----:B------:R3:W5:Y:S04]  /*105e0*/  LDL.LU R240, [R1+0x7c] ;  /* 0x00007c0001f07983 */ /* 0x0007680000300800 */
[----:B------:R3:W5:Y:S01]  /*105f0*/  LDL.LU R239, [R1+0x78] ;  /* 0x0000780001ef7983 */ /* 0x0007620000300800 */
[-C--:B------:R-:W-:Y:S03]  /*10600*/  HMMA.16816.F32 R12, R144, R150.reuse, R12 ;  /* 0x00000096900c723c */ /* 0x080fe6000000180c */
[----:B------:R3:W5:Y:S05]  /*10610*/  LDL.LU R238, [R1+0x74] ;  /* 0x0000740001ee7983 */ /* 0x00076a0000300800 */
        /* <DEDUP_REMOVED lines=8> */
[C---:B------:R-:W-:Y:S08]  /*106a0*/  HMMA.16816.F32 R40, R144.reuse, R160, R40 ;  /* 0x000000a09028723c */ /* 0x040ff00000001828 */
[-C--:B------:R-:W-:Y:S08]  /*106b0*/  HMMA.16816.F32 R44, R144, R162.reuse, R44 ;  /* 0x000000a2902c723c */ /* 0x080ff0000000182c */
[C---:B------:R-:W-:Y:S01]  /*106c0*/  HMMA.16816.F32 R48, R140.reuse, R162, R48 ;  /* 0x000000a28c30723c */ /* 0x040fe20000001830 */
[----:B------:R-:W2:Y:S07]  /*106d0*/  LDSM.16.MT88.4 R160, [R231+0xf000] ;  /* 0x00f00000e7a0783b */ /* 0x000eae0000004200 */
[-C--:B----4-:R-:W-:Y:S08]  /*106e0*/  HMMA.16816.F32 R52, R140, R152.reuse, R52 ;  /* 0x000000988c34723c */ /* 0x090ff00000001834 */
[C---:B------:R-:W-:Y:S08]  /*106f0*/  HMMA.16816.F32 R56, R144.reuse, R152, R56 ;  /* 0x000000989038723c */ /* 0x040ff00000001838 */
[-C--:B------:R-:W-:Y:S08]  /*10700*/  HMMA.16816.F32 R60, R144, R154.reuse, R60 ;  /* 0x0000009a903c723c */ /* 0x080ff0000000183c */
[C---:B------:R-:W-:Y:S01]  /*10710*/  HMMA.16816.F32 R64, R140.reuse, R154, R64 ;  /* 0x0000009a8c40723c */ /* 0x040fe20000001840 */
[----:B------:R-:W4:Y:S07]  /*10720*/  LDSM.16.MT88.4 R152, [R230+0xf000] ;  /* 0x00f00000e698783b */ /* 0x000f2e0000004200 */
[-C--:B-1----:R-:W-:Y:S08]  /*10730*/  HMMA.16816.F32 R68, R140, R148.reuse, R68 ;  /* 0x000000948c44723c */ /* 0x082ff00000001844 */
[C---:B------:R-:W-:Y:S08]  /*10740*/  HMMA.16816.F32 R72, R144.reuse, R148, R72 ;  /* 0x000000949048723c */ /* 0x040ff00000001848 */
[-C--:B------:R-:W-:Y:S08]  /*10750*/  HMMA.16816.F32 R76, R144, R150.reuse, R76 ;  /* 0x00000096904c723c */ /* 0x080ff0000000184c */
[C---:B------:R-:W-:Y:S08]  /*10760*/  HMMA.16816.F32 R80, R140.reuse, R150, R80 ;  /* 0x000000968c50723c */ /* 0x040ff00000001850 */
[-C--:B--2---:R-:W-:Y:S08]  /*10770*/  HMMA.16816.F32 R84, R140, R156.reuse, R84 ;  /* 0x0000009c8c54723c */ /* 0x084ff00000001854 */
[C---:B------:R-:W-:Y:S08]  /*10780*/  HMMA.16816.F32 R88, R144.reuse, R156, R88 ;  /* 0x0000009c9058723c */ /* 0x040ff00000001858 */
[-C--:B------:R-:W-:Y:S08]  /*10790*/  HMMA.16816.F32 R92, R144, R158.reuse, R92 ;  /* 0x0000009e905c723c */ /* 0x080ff0000000185c */
[C---:B------:R-:W-:Y:S01]  /*107a0*/  HMMA.16816.F32 R96, R140.reuse, R158, R96 ;  /* 0x0000009e8c60723c */ /* 0x040fe20000001860 */
[----:B------:R-:W1:Y:S07]  /*107b0*/  LDSM.16.MT88.4 R156, [R228+0xd800] ;  /* 0x00d80000e49c783b */ /* 0x000e6e0000004200 */
[-C--:B------:R-:W-:Y:S08]  /*107c0*/  HMMA.16816.F32 R100, R140, R160.reuse, R100 ;  /* 0x000000a08c64723c */ /* 0x080ff00000001864 */
[C---:B------:R-:W-:Y:S08]  /*107d0*/  HMMA.16816.F32 R104, R144.reuse, R160, R104 ;  /* 0x000000a09068723c */ /* 0x040ff00000001868 */
[-C--:B------:R-:W-:Y:S08]  /*107e0*/  HMMA.16816.F32 R108, R144, R162.reuse, R108 ;  /* 0x000000a2906c723c */ /* 0x080ff0000000186c */
[C---:B------:R-:W-:Y:S08]  /*107f0*/  HMMA.16816.F32 R112, R140.reuse, R162, R112 ;  /* 0x000000a28c70723c */ /* 0x040ff00000001870 */
[-C--:B----4-:R-:W-:Y:S08]  /*10800*/  HMMA.16816.F32 R116, R140, R152.reuse, R116 ;  /* 0x000000988c74723c */ /* 0x090ff00000001874 */
[C---:B------:R-:W-:Y:S08]  /*10810*/  HMMA.16816.F32 R120, R144.reuse, R152, R120 ;  /* 0x000000989078723c */ /* 0x040ff00000001878 */
[-C--:B------:R-:W-:Y:S08]  /*10820*/  HMMA.16816.F32 R124, R144, R154.reuse, R124 ;  /* 0x0000009a907c723c */ /* 0x080ff0000000187c */
[----:B------:R-:W-:Y:S07]  /*10830*/  HMMA.16816.F32 R128, R140, R154, R128 ;  /* 0x0000009a8c80723c */ /* 0x000fee0000001880 */
[----:B------:R-:W-:Y:S02]  /*10840*/  F2FP.PACK_AB R140, R252, R250 ;  /* 0x000000fafc8c723e */ /* 0x000fe400000000ff */
[----:B------:R-:W-:Y:S03]  /*10850*/  F2FP.PACK_AB R141, R249, R251 ;  /* 0x000000fbf98d723e */ /* 0x000fe600000000ff */
[----:B------:R-:W-:Y:S02]  /*10860*/  F2FP.PACK_AB R142, R198, R194 ;  /* 0x000000c2c68e723e */ /* 0x000fe400000000ff */
[----:B------:R-:W-:Y:S07]  /*10870*/  F2FP.PACK_AB R143, R199, R195 ;  /* 0x000000c3c78f723e */ /* 0x000fee00000000ff */
[-C--:B-1----:R-:W-:Y:S01]  /*10880*/  HMMA.16816.F32 R148, R140, R156.reuse, R4 ;  /* 0x0000009c8c94723c */ /* 0x082fe20000001804 */
[----:B------:R-:W1:Y:S07]  /*10890*/  LDSM.16.MT88.4 R4, [R230+0xf800] ;  /* 0x00f80000e604783b */ /* 0x000e6e0000004200 */
[C---:B------:R-:W-:Y:S07]  /*108a0*/  HMMA.16816.F32 R144, R208.reuse, R156, R8 ;  /* 0x0000009cd090723c */ /* 0x040fee0000001808 */
[----:B------:R-:W-:Y:S01]  /*108b0*/  MOV R9, R176 ;  /* 0x000000b000097202 */ /* 0x000fe20000000f00 */
[-C--:B------:R-:W-:Y:S04]  /*108c0*/  HMMA.16816.F32 R152, R208, R158.reuse, R12 ;  /* 0x0000009ed098723c */ /* 0x080fe8000000180c */
[----:B------:R-:W-:Y:S02]  /*108d0*/  MOV R8, R192 ;  /* 0x000000c000087202 */ /* 0x000fe40000000f00 */
[----:B------:R-:W-:Y:S02]  /*108e0*/  MOV R10, R185 ;  /* 0x000000b9000a7202 */ /* 0x000fe40000000f00 */
[C---:B------:R-:W-:Y:S04]  /*108f0*/  HMMA.16816.F32 R156, R140.reuse, R158, R16 ;  /* 0x0000009e8c9c723c */ /* 0x040fe80000001810 */
[----:B------:R-:W-:Y:S01]  /*10900*/  FADD.FTZ R8, R8, R133 ;  /* 0x0000008508087221 */ /* 0x000fe20000010000 */
[----:B------:R-:W-:Y:S02]  /*10910*/  MOV R14, R199 ;  /* 0x000000c7000e7202 */ /* 0x000fe40000000f00 */
[----:B------:R-:W-:Y:S01]  /*10920*/  MOV R13, R198 ;  /* 0x000000c6000d7202 */ /* 0x000fe20000000f00 */
[-C--:B------:R-:W-:Y:S04]  /*10930*/  HMMA.16816.F32 R160, R140, R172.reuse, R20 ;  /* 0x000000ac8ca0723c */ /* 0x080fe80000001814 */
[----:B------:R-:W-:Y:S01]  /*10940*/  MOV R17, R169 ;  /* 0x000000a900117202 */ /* 0x000fe20000000f00 */
[----:B------:R-:W-:Y:S01]  /*10950*/  FADD.FTZ R8, R234, R8 ;  /* 0x00000008ea087221 */ /* 0x000fe20000010000 */
[----:B------:R-:W-:Y:S02]  /*10960*/  MOV R12, R171 ;  /* 0x000000ab000c7202 */ /* 0x000fe40000000f00 */
[----:B------:R-:W-:Y:S04]  /*10970*/  MOV R23, R166 ;  /* 0x000000a600177202 */ /* 0x000fe80000000f00 */
[----:B------:R-:W-:Y:S01]  /*10980*/  MOV R22, R165 ;  /* 0x000000a500167202 */ /* 0x000fe20000000f00 */
[----:B------:R-:W-:Y:S01]  /*10990*/  FADD.FTZ R12, R12, R8 ;  /* 0x000000080c0c7221 */ /* 0x000fe20000010000 */
[----:B------:R-:W-:Y:S02]  /*109a0*/  MOV R21, R164 ;  /* 0x000000a400157202 */ /* 0x000fe40000000f00 */
[----:B------:R-:W-:Y:S02]  /*109b0*/  MOV R20, R167 ;  /* 0x000000a700147202 */ /* 0x000fe40000000f00 */
[C---:B------:R-:W-:Y:S04]  /*109c0*/  HMMA.16816.F32 R164, R208.reuse, R172, R24 ;  /* 0x000000acd0a4723c */ /* 0x040fe80000001818 */
[----:B------:R-:W-:Y:S02]  /*109d0*/  MOV R16, R187 ;  /* 0x000000bb00107202 */ /* 0x000fe40000000f00 */
[----:B------:R-:W-:Y:S02]  /*109e0*/  MOV R11, R186 ;  /* 0x000000ba000b7202 */ /* 0x000fe40000000f00 */
[----:B------:R-:W-:Y:S04]  /*109f0*/  MOV R27, R168 ;  /* 0x000000a8001b7202 */ /* 0x000fe80000000f00 */
[----:B------:R-:W-:Y:S02]  /*10a00*/  MOV R25, R170 ;  /* 0x000000aa00197202 */ /* 0x000fe40000000f00 */
[-C--:B------:R-:W-:Y:S03]  /*10a10*/  HMMA.16816.F32 R168, R208, R174.reuse, R28 ;  /* 0x000000aed0a8723c */ /* 0x080fe6000000181c */
[----:B------:R-:W-:Y:S02]  /*10a20*/  MOV R15, R202 ;  /* 0x000000ca000f7202 */ /* 0x000fe40000000f00 */
[----:B------:R-:W-:Y:S02]  /*10a30*/  MOV R19, R195 ;  /* 0x000000c300137202 */ /* 0x000fe40000000f00 */
[----:B------:R-:W-:Y:S01]  /*10a40*/  IADD3 R15, R15, -0x1, RZ ;  /* 0xffffffff0f0f7810 */ /* 0x000fe20007ffe0ff */
        /* <DEDUP_REMOVED lines=8> */
[----:B------:R-:W-:Y:S02]  /*10ad0*/  MOV R37, R182 ;  /* 0x000000b600257202 */ /* 0x000fe40000000f00 */
[----:B------:R-:W-:Y:S03]  /*10ae0*/  MOV R38, R181 ;  /* 0x000000b500267202 */ /* 0x000fe60000000f00 */
        /* <DEDUP_REMOVED lines=9> */
[----:B------:R-:W-:Y:S01]  /*10b80*/  MOV R38, R39 ;  /* 0x0000002700267202 */ /* 0x000fe20000000f00 */
[C---:B------:R-:W-:Y:S04]  /*10b90*/  HMMA.16816.F32 R188, R140.reuse, R190, R48 ;  /* 0x000000be8cbc723c */ /* 0x040fe80000001830 */
[----:B------:R-:W-:Y:S02]  /*10ba0*/  MOV R39, R32 ;  /* 0x0000002000277202 */ /* 0x000fe40000000f00 */
[----:B------:R-:W-:Y:S02]  /*10bb0*/  MOV R32, R33 ;  /* 0x0000002100207202 */ /* 0x000fe40000000f00 */
[----:B------:R-:W-:Y:S04]  /*10bc0*/  MOV R33, R34 ;  /* 0x0000002200217202 */ /* 0x000fe80000000f00 */
[----:B------:R-:W-:Y:S01]  /*10bd0*/  MOV R34, R35 ;  /* 0x0000002300227202 */ /* 0x000fe20000000f00 */
[----:B------:R-:W-:Y:S01]  /*10be0*/  FADD.FTZ R12, R32, R12 ;  /* 0x0000000c200c7221 */ /* 0x000fe20000010000 */
[----:B------:R-:W-:Y:S02]  /*10bf0*/  MOV R35, R28 ;  /* 0x0000001c00237202 */ /* 0x000fe40000000f00 */
        /* <DEDUP_REMOVED lines=12> */
[----:B------:R-:W-:Y:S01]  /*10cc0*/  MOV R17, R9 ;  /* 0x0000000900117202 */ /* 0x000fe20000000f00 */
[----:B------:R-:W-:Y:S01]  /*10cd0*/  FADD.FTZ R9, R237, R132 ;  /* 0x00000084ed097221 */ /* 0x000fe20000010000 */
[----:B------:R-:W-:Y:S01]  /*10ce0*/  MOV R43, R36 ;  /* 0x00000024002b7202 */ /* 0x000fe20000000f00 */
[----:B------:R3:W5:Y:S01]  /*10cf0*/  LDL.LU R237, [R1+0x70] ;  /* 0x0000700001ed7983 */ /* 0x0007620000300800 */
        /* <DEDUP_REMOVED lines=32> */
[----:B------:R3:W5:Y:S01]  /*10f00*/  LDL.LU R236, [R1+0x6c] ;  /* 0x00006c0001ec7983 */ /* 0x0007620000300800 */
[----:B------:R-:W-:Y:S01]  /*10f10*/  MOV R18, R194 ;  /* 0x000000c200127202 */ /* 0x000fe20000000f00 */
[----:B------:R-:W-:Y:S01]  /*10f20*/  FADD.FTZ R2, R31, R2 ;  /* 0x000000021f027221 */ /* 0x000fe20000010000 */
[-C--:B------:R-:W-:Y:S01]  /*10f30*/  HMMA.16816.F32 R192, R140, R204.reuse, R52 ;  /* 0x000000cc8cc0723c */ /* 0x080fe20000001834 */
[----:B------:R3:W5:Y:S02]  /*10f40*/  LDL.LU R235, [R1+0x68] ;  /* 0x0000680001eb7983 */ /* 0x0007640000300800 */
[----:B------:R-:W-:Y:S01]  /*10f50*/  FADD.FTZ R2, R27, R2 ;  /* 0x000000021b027221 */ /* 0x000fe20000010000 */
[----:B------:R-:W-:Y:S01]  /*10f60*/  MOV R133, R136 ;  /* 0x0000008800857202 */ /* 0x000fe20000000f00 */
[----:B------:R3:W5:Y:S01]  /*10f70*/  LDL.LU R234, [R1+0x64] ;  /* 0x0000640001ea7983 */ /* 0x0007620000300800 */
[----:B------:R-:W-:Y:S01]  /*10f80*/  FADD.FTZ R0, R25, R9 ;  /* 0x0000000919007221 */ /* 0x000fe20000010000 */
[----:B------:R-:W-:Y:S01]  /*10f90*/  MOV R132, R137 ;  /* 0x0000008900847202 */ /* 0x000fe20000000f00 */
[C---:B------:R-:W-:Y:S01]  /*10fa0*/  HMMA.16816.F32 R196, R208.reuse, R204, R56 ;  /* 0x000000ccd0c4723c */ /* 0x040fe20000001838 */
[----:B------:R3:W5:Y:S03]  /*10fb0*/  LDL.LU R233, [R1+0x60] ;  /* 0x0000600001e97983 */ /* 0x0007660000300800 */
[----:B------:R-:W-:Y:S01]  /*10fc0*/  FADD.FTZ R0, R21, R0 ;  /* 0x0000000015007221 */ /* 0x000fe20000010000 */
[----:B------:R3:W5:Y:S01]  /*10fd0*/  LDL.LU R232, [R1+0x5c] ;  /* 0x00005c0001e87983 */ /* 0x0007620000300800 */
        /* <DEDUP_REMOVED lines=17> */
[-C--:B-1----:R-:W-:Y:S08]  /*110f0*/  HMMA.16816.F32 R116, R140, R4.reuse, R116 ;  /* 0x000000048c74723c */ /* 0x082ff00000001874 */
        /* <DEDUP_REMOVED lines=8> */
[----:B------:R-:W-:Y:S01]  /*11180*/  FADD.FTZ R10, R252, R4 ;  /* 0x00000004fc0a7221 */ /* 0x000fe20000010000 */
[----:B------:R-:W-:Y:S01]  /*11190*/  MOV R140, R3 ;  /* 0x00000003008c7202 */ /* 0x000fe20000000f00 */
[----:B------:R-:W-:Y:S04]  /*111a0*/  FADD.FTZ R8, R248, R2 ;  /* 0x00000002f8087221 */ /* 0x000fe80000010000 */
[----:B------:R-:W-:Y:S02]  /*111b0*/  FADD.FTZ R5, R226, R0 ;  /* 0x00000000e2057221 */ /* 0x000fe40000010000 */
[----:B------:R-:W-:Y:S02]  /*111c0*/  FADD.FTZ R2, R249, R9 ;  /* 0x00000009f9027221 */ /* 0x000fe40000010000 */
[----:B------:R-:W-:Y:S02]  /*111d0*/  FADD.FTZ R6, R18, R10 ;  /* 0x0000000a12067221 */ /* 0x000fe40000010000 */
[----:B------:R-:W-:Y:S02]  /*111e0*/  FADD.FTZ R4, R225, R5 ;  /* 0x00000005e1047221 */ /* 0x000fe40000010000 */
[----:B------:R-:W-:Y:S02]  /*111f0*/  FADD.FTZ R6, R13, R6 ;  /* 0x000000060d067221 */ /* 0x000fe40000010000 */
[----:B------:R-:W-:Y:S02]  /*11200*/  FADD.FTZ R5, R19, R2 ;  /* 0x0000000213057221 */ /* 0x000fe40000010000 */
[----:B------:R-:W-:Y:S01]  /*11210*/  FADD.FTZ R0, R227, R8 ;  /* 0x00000008e3007221 */ /* 0x000fe20000010000 */
[----:B------:R3:W-:Y:S03]  /*11220*/  STL [R1+0x1c], R6 ;  /* 0x00001c0601007387 */ /* 0x0007e60000100800 */
[----:B------:R-:W-:Y:S02]  /*11230*/  FADD.FTZ R2, R224, R0 ;  /* 0x00000000e0027221 */ /* 0x000fe40000010000 */
[----:B------:R-:W-:Y:S02]  /*11240*/  FADD.FTZ R0, R138, R4 ;  /* 0x000000048a007221 */ /* 0x000fe40000010000 */
[----:B------:R-:W-:Y:S02]  /*11250*/  FADD.FTZ R4, R14, R5 ;  /* 0x000000050e047221 */ /* 0x000fe40000010000 */
[----:B------:R-:W-:Y:S01]  /*11260*/  FADD.FTZ R2, R139, R2 ;  /* 0x000000028b027221 */ /* 0x000fe20000010000 */
[----:B------:R-:W-:Y:S01]  /*11270*/  MOV R139, R134 ;  /* 0x00000086008b7202 */ /* 0x000fe20000000f00 */
[----:B------:R-:W-:Y:S01]  /*11280*/  FADD.FTZ R0, R135, R0 ;  /* 0x0000000087007221 */ /* 0x000fe20000010000 */
[----:B------:R3:W-:Y:S04]  /*11290*/  STL [R1+0x20], R4 ;  /* 0x0000200401007387 */ /* 0x0007e80000100800 */
[----:B------:R3:W-:Y:S04]  /*112a0*/  STL [R1+0x24], R2 ;  /* 0x0000240201007387 */ /* 0x0007e80000100800 */
[----:B------:R3:W-:Y:S04]  /*112b0*/  STL [R1+0x28], R0 ;  /* 0x0000280001007387 */ /* 0x0007e80000100800 */
[----:B------:R3:W-:Y:S02]  /*112c0*/  STL [R1+0x14], R15 ;  /* 0x0000140f01007387 */ /* 0x0007e40000100800 */
[----:B---3-5:R-:W-:-:S05]  /*112d0*/  @P0 BRA `(.L_x_18) ;  /* 0xffffb80000000947 */ /* 0x028fca000383ffff */
.L_x_17:
[----:B------:R-:W2:Y:S04]  /*112e0*/  LDL.LU R5, [R1+0x1c] ;  /* 0x00001c0001057983 */ /* 0x000ea80000300800 */
        /* <DEDUP_REMOVED lines=49> */
[C---:B------:R-:W-:Y:S02]  /*11600*/  FMUL.FTZ R160, R0.reuse, R160 ;  /* 0x000000a000a07220 */ /* 0x040fe40000410000 */
[C---:B------:R-:W-:Y:S02]  /*11610*/  FMUL.FTZ R10, R0.reuse, R161 ;  /* 0x000000a1000a7220 */ /* 0x040fe40000410000 */
        /* <DEDUP_REMOVED lines=15> */
[C---:B------:R-:W-:Y:S01]  /*11710*/  FMUL.FTZ R28, R0.reuse, R68 ;  /* 0x00000044001c7220 */ /* 0x040fe20000410000 */
[----:B------:R-:W-:Y:S01]  /*11720*/  MOV R68, 0x20 ;  /* 0x0000002000447802 */ /* 0x000fe20000000f00 */
[C---:B------:R-:W-:Y:S01]  /*11730*/  FMUL.FTZ R56, R0.reuse, R69 ;  /* 0x0000004500387220 */ /* 0x040fe20000410000 */
[----:B------:R-:W-:Y:S01]  /*11740*/  LEA.HI R69, R9, R140, RZ, 0x5 ;  /* 0x0000008c09457211 */ /* 0x000fe200078f28ff */
[----:B------:R-:W-:Y:S01]  /*11750*/  FMUL.FTZ R80, R0, R80 ;  /* 0x0000005000507220 */ /* 0x000fe20000410000 */
[----:B------:R-:W-:Y:S01]  /*11760*/  F2FP.PACK_AB R60, R60, R204 ;  /* 0x000000cc3c3c723e */ /* 0x000fe200000000ff */
[----:B------:R-:W-:Y:S01]  /*11770*/  FMUL.FTZ R52, R0, R81 ;  /* 0x0000005100347220 */ /* 0x000fe20000410000 */
[----:B------:R-:W-:Y:S01]  /*11780*/  F2FP.PACK_AB R56, R56, R28 ;  /* 0x0000001c3838723e */ /* 0x000fe200000000ff */
[C---:B------:R-:W-:Y:S01]  /*11790*/  FMUL.FTZ R32, R0.reuse, R84 ;  /* 0x0000005400207220 */ /* 0x040fe20000410000 */
[----:B------:R-:W-:Y:S01]  /*117a0*/  SHF.R.S32.HI R84, RZ, 0x5, R69 ;  /* 0x00000005ff547819 */ /* 0x000fe20000011445 */
[----:B------:R-:W-:Y:S01]  /*117b0*/  FMUL.FTZ R48, R0, R85 ;  /* 0x0000005500307220 */ /* 0x000fe20000410000 */
[----:B------:R-:W-:Y:S01]  /*117c0*/  F2FP.PACK_AB R52, R52, R80 ;  /* 0x000000503434723e */ /* 0x000fe200000000ff */
[----:B------:R-:W-:Y:S01]  /*117d0*/  FMUL.FTZ R96, R0, R96 ;  /* 0x0000006000607220 */ /* 0x000fe20000410000 */
[----:B------:R-:W-:Y:S01]  /*117e0*/  LEA R18, R84, R18, 0x9 ;  /* 0x0000001254127211 */ /* 0x000fe200078e48ff */
        /* <DEDUP_REMOVED lines=14> */
[C---:B-1----:R-:W-:Y:S01]  /*118d0*/  FMUL.FTZ R150, R4.reuse, R150 ;  /* 0x0000009604967220 */ /* 0x042fe20000410000 */
        /* <DEDUP_REMOVED lines=21> */
[----:B-----5:R-:W-:Y:S01]  /*11a30*/  FMUL.FTZ R16, R4, R191 ;  /* 0x000000bf04107220 */ /* 0x020fe20000410000 */
        /* <DEDUP_REMOVED lines=37> */
[C---:B------:R-:W-:Y:S01]  /*11c90*/  FMUL.FTZ R114, R4.reuse, R114 ;  /* 0x0000007204727220 */ /* 0x040fe20000410000 */
        /* <DEDUP_REMOVED lines=271> */
.L_x_22:
[----:B--2-4-:R-:W-:Y:S05]  /*12d90*/  BSYNC B0 ;  /* 0x0000000000007941 */ /* 0x014fea0003800000 */
.L_x_21:
        /* <DEDUP_REMOVED lines=59> */
.L_x_12:
        /* <DEDUP_REMOVED lines=69> */
[----:B---3--:R-:W-:Y:S01]  /*135a0*/  IADD3 R4, P2, R2, UR6, RZ ;  /* 0x0000000602047c10 */ /* 0x008fe2000ff5e0ff */
        /* <DEDUP_REMOVED lines=90> */
.L_x_23:
        /* <DEDUP_REMOVED lines=11> */
.L_x_1393:


//--------------------- .text._ZN5flash16flash_fwd_kernelI23Flash_fwd_kernel_traitsILi128ELi128ELi64ELi4ELb0ELb0EN7cutlass6half_tE19Flash_kernel_traitsILi128ELi128ELi64ELi4ES3_EELb0ELb1ELb0ELb0ELb0ELb1ELb0ELb0EEEvNS_16Flash_fwd_paramsE --------------------------
	.section	.text._ZN5flash16flash_fwd_kernelI23Flash_fwd_kernel_traitsILi128ELi128ELi64ELi4ELb0ELb0EN7cutlass6half_tE19Flash_kernel_traitsILi128ELi128ELi64ELi4ES3_EELb0ELb1ELb0ELb0ELb0ELb1ELb0ELb0EEEvNS_16Flash_fwd_paramsE,"ax",@progbits
	.sectioninfo	@"SHI_REGISTERS=255"
	.align	128
        .global         _ZN5flash16flash_fwd_kernelI23Flash_fwd_kernel_traitsILi128ELi128ELi64ELi4ELb0ELb0EN7cutlass6half_tE19Flash_kernel_traitsILi128ELi128ELi64ELi4ES3_EELb0ELb1ELb0ELb0ELb0ELb1ELb0ELb0EEEvNS_16Flash_fwd_paramsE
        .type           _ZN5flash16flash_fwd_kernelI23Flash_fwd_kernel_traitsILi128ELi128ELi64ELi4ELb0ELb0EN7cutlass6half_tE19Flash_kernel_traitsILi128ELi128ELi64ELi4ES3_EELb0ELb1ELb0ELb0ELb0ELb1ELb0ELb0EEEvNS_16Flash_fwd_paramsE,@function
        .size           _ZN5flash16flash_fwd_kernelI23Flash_fwd_kernel_traitsILi128ELi128ELi64ELi4ELb0ELb0EN7cutlass6half_tE19Flash_kernel_traitsILi128ELi128ELi64ELi4ES3_EELb0ELb1ELb0ELb0ELb0ELb1ELb0ELb0EEEvNS_16Flash_fwd_paramsE,(.L_x_1394 - _ZN5flash16flash_fwd_kernelI23Flash_fwd_kernel_traitsILi128ELi128ELi64ELi4ELb0ELb0EN7cutlass6half_tE19Flash_kernel_traitsILi128ELi128ELi64ELi4ES3_EELb0ELb1ELb0ELb0ELb0ELb1ELb0ELb0EEEvNS_16Flash_fwd_paramsE)
        .other          _ZN5flash16flash_fwd_kernelI23Flash_fwd_kernel_traitsILi128ELi128ELi64ELi4ELb0ELb0EN7cutlass6half_tE19Flash_kernel_traitsILi128ELi128ELi64ELi4ES3_EELb0ELb1ELb0ELb0ELb0ELb1ELb0ELb0EEEvNS_16Flash_fwd_paramsE,@"STO_CUDA_ENTRY STV_DEFAULT"
_ZN5flash16flash_fwd_kernelI23Flash_fwd_kernel_traitsILi128ELi128ELi64ELi4ELb0ELb0EN7cutlass6half_tE19Flash_kernel_traitsILi128ELi128ELi64ELi4ES3_EELb0ELb1ELb0ELb0ELb0ELb1ELb0ELb0EEEvNS_16Flash_fwd_paramsE:
.text._ZN5flash16flash_fwd_kernelI23Flash_fwd_kernel_traitsILi128ELi128ELi64ELi4ELb0ELb0EN7cutlass6half_tE19Flash_kernel_traitsILi128ELi128ELi64ELi4ES3_EELb0ELb1ELb0ELb0ELb0ELb1ELb0ELb0EEEvNS_16Flash_fwd_paramsE:
[----:B------:R-:W-:Y:S02]  /*0000*/  MOV R1, c[0x0][0x28] ;  /* 0x00000a0000017a02 */ /* 0x000fe40000000f00 */
[----:B------:R-:W1:Y:S01]  /*0010*/  S2UR UR10, SR_CTAID.Y ;  /* 0x00000000000a79c3 */ /* 0x000e620000002600 */
[----:B------:R-:W-:Y:S01]  /*0020*/  ULDC.64 UR4, c[0x0][0x240] ;  /* 0x0000900000047ab9 */ /* 0x000fe20000000a00 */
[----:B------:R-:W-:Y:S01]  /*0030*/  IADD3 R1, R1, -0x140, RZ ;  /* 0xfffffec001017810 */ /* 0x000fe20007ffe0ff */
[----:B------:R-:W-:Y:S02]  /*0040*/  UISETP.NE.U32.AND UP2, UPT, URZ, UR4, UPT ;  /* 0x000000043f00728c */ /* 0x000fe4000bf45070 */
[----:B------:R-:W-:Y:S02]  /*0050*/  UMOV UR7, 0x4 ;  /* 0x0000000400077882 */ /* 0x000fe40000000000 */
[----:B------:R-:W-:Y:S02]  /*0060*/  UISETP.NE.AND.EX UP2, UPT, URZ, UR5, UPT, UP2 ;  /* 0x000000053f00728c */ /* 0x000fe4000bf45320 */
[----:B------:R-:W-:Y:S02]  /*0070*/  ULDC.64 UR12, c[0x0][0x240] ;  /* 0x00009000000c7ab9 */ /* 0x000fe40000000a00 */
[----:B------:R-:W-:-:S02]  /*0080*/  ULDC.64 UR4, c[0x0][0x250] ;  /* 0x0000940000047ab9 */ /* 0x000fc40000000a00 */
[----:B------:R-:W-:Y:S01]  /*0090*/  PLOP3.LUT P2, PT, PT, PT, UP2, 0x80, 0x0 ;  /* 0x000000000000781c */ /* 0x000fe20003f4f028 */
[----:B------:R-:W-:Y:S02]  /*00a0*/  UISETP.NE.U32.AND UP0, UPT, URZ, UR4, UPT ;  /* 0x000000043f00728c */ /* 0x000fe4000bf05070 */
[----:B------:R-:W-:Y:S02]  /*00b0*/  ULDC.64 UR16, c[0x0][0x118] ;  /* 0x0000460000107ab9 */ /* 0x000fe40000000a00 */
[----:B------:R-:W-:Y:S02]  /*00c0*/  UISETP.NE.AND.EX UP0, UPT, URZ, UR5, UPT, UP0 ;  /* 0x000000053f00728c */ /* 0x000fe4000bf05300 */
[----:B------:R-:W-:Y:S02]  /*00d0*/  ULDC.U8 UR6, c[0x0][0x312] ;  /* 0x0000c48000067ab9 */ /* 0x000fe40000000000 */
[----:B------:R-:W-:Y:S02]  /*00e0*/  ULDC.64 UR8, c[0x0][0x248] ;  /* 0x0000920000087ab9 */ /* 0x000fe40000000a00 */
[----:B-1----:R-:W-:Y:S01]  /*00f0*/  UIMAD.WIDE UR12, UR10, UR7, UR12 ;  /* 0x000000070a0c72a5 */ /* 0x002fe2000f8e020c */
[----:B------:R-:W-:Y:S01]  /*0100*/  PLOP3.LUT P0, PT, PT, PT, UP0, 0x80, 0x0 ;  /* 0x000000000000781c */ /* 0x000fe20003f0f008 */
[----:B------:R-:W-:-:S02]  /*0110*/  ULDC.64 UR4, c[0x0][0x250] ;  /* 0x0000940000047ab9 */ /* 0x000fc40000000a00 */
[----:B------:R-:W-:Y:S02]  /*0120*/  UISETP.NE.AND UP3, UPT, UR6, URZ, UPT ;  /* 0x0000003f0600728c */ /* 0x000fe4000bf65270 */
[----:B------:R-:W-:Y:S01]  /*0130*/  IMAD.U32 R2, RZ, RZ, UR12 ;  /* 0x0000000cff027e24 */ /* 0x000fe2000f8e00ff */
[----:B------:R-:W-:Y:S01]  /*0140*/  UISETP.EQ.U32.AND UP1, UPT, URZ, UR8, UPT ;  /* 0x000000083f00728c */ /* 0x000fe2000bf22070 */
[----:B------:R-:W-:Y:S01]  /*0150*/  IMAD.U32 R3, RZ, RZ, UR13 ;  /* 0x0000000dff037e24 */ /* 0x000fe2000f8e00ff */
[----:B------:R-:W-:Y:S02]  /*0160*/  @UP0 UIMAD.WIDE UR4, UR10, UR7, UR4 ;  /* 0x000000070a0402a5 */ /* 0x000fe4000f8e0204 */
[----:B------:R-:W-:Y:S02]  /*0170*/  UISETP.EQ.OR.EX UP1, UPT, URZ, UR9, !UP3, UP1 ;  /* 0x000000093f00728c */ /* 0x000fe4000df22710 */
[----:B------:R1:W2:Y:S01]  /*0180*/  @P2 LDG.E R7, [R2.64] ;  /* 0x0000001002072981 */ /* 0x0002a2000c1e1900 */
[----:B------:R-:W-:-:S03]  /*0190*/  ULDC.64 UR8, c[0x0][0x248] ;  /* 0x0000920000087ab9 */ /* 0x000fc60000000a00 */
[----:B------:R1:W3:Y:S01]  /*01a0*/  @P2 LDG.E R6, [R2.64+0x4] ;  /* 0x0000041002062981 */ /* 0x0002e2000c1e1900 */
[----:B------:R-:W-:Y:S02]  /*01b0*/  IMAD.U32 R4, RZ, RZ, UR4 ;  /* 0x00000004ff047e24 */ /* 0x000fe4000f8e00ff */
[----:B------:R-:W-:Y:S01]  /*01c0*/  IMAD.U32 R5, RZ, RZ, UR5 ;  /* 0x00000005ff057e24 */ /* 0x000fe2000f8e00ff */
[----:B------:R-:W-:-:S04]  /*01d0*/  PLOP3.LUT P1, PT, PT, PT, UP1, 0x80, 0x0 ;  /* 0x000000000000781c */ /* 0x000fc80003f2f018 */
[----:B------:R-:W4:Y:S01]  /*01e0*/  @P0 LDG.E R4, [R4.64] ;  /* 0x0000001004040981 */ /* 0x000f22000c1e1900 */
[----:B------:R-:W-:-:S06]  /*01f0*/  UIMAD.WIDE UR8, UR10, UR7, UR8 ;  /* 0x000000070a0872a5 */ /* 0x000fcc000f8e0208 */
[----:B-1----:R-:W-:Y:S02]  /*0200*/  IMAD.U32 R2, RZ, RZ, UR8 ;  /* 0x00000008ff027e24 */ /* 0x002fe4000f8e00ff */
[----:B------:R-:W-:-:S05]  /*0210*/  IMAD.U32 R3, RZ, RZ, UR9 ;  /* 0x00000009ff037e24 */ /* 0x000fca000f8e00ff */
[----:B------:R-:W5:Y:S01]  /*0220*/  @!P1 LDG.E R0, [R2.64] ;  /* 0x0000001002009981 */ /* 0x000f62000c1e1900 */
[----:B------:R-:W-:Y:S02]  /*0230*/  UMOV UR9, 0xffffffff ;  /* 0xffffffff00097882 */ /* 0x000fe40000000000 */
[----:B------:R-:W-:Y:S02]  /*0240*/  UMOV UR14, URZ ;  /* 0x0000003f000e7c82 */ /* 0x000fe40008000000 */
[----:B------:R-:W-:Y:S01]  /*0250*/  UMOV UR19, 0xffffffff ;  /* 0xffffffff00137882 */ /* 0x000fe20000000000 */
[----:B------:R-:W1:Y:S08]  /*0260*/  S2UR UR12, SR_CTAID.X ;  /* 0x00000000000c79c3 */ /* 0x000e700000002500 */
[----:B------:R-:W1:Y:S08]  /*0270*/  S2UR UR11, SR_CTAID.Z ;  /* 0x00000000000b79c3 */ /* 0x000e700000002700 */
[----:B--2---:R-:W2:Y:S08]  /*0280*/  @P2 R2UR UR9, R7 ;  /* 0x00000000070923c2 */ /* 0x004eb000000e0000 */
[----:B---3--:R-:W2:Y:S08]  /*0290*/  @P2 R2UR UR15, R6 ;  /* 0x00000000060f23c2 */ /* 0x008eb000000e0000 */
[----:B----4-:R3:W4:Y:S01]  /*02a0*/  @P0 R2UR UR14, R4 ;  /* 0x00000000040e03c2 */ /* 0x01072200000e0000 */
[----:B------:R-:W-:-:S04]  /*02b0*/  ISETP.NE.U32.AND P0, PT, RZ, c[0x0][0x248], PT ;  /* 0x00009200ff007a0c */ /* 0x000fc80003f05070 */
[----:B------:R-:W-:Y:S01]  /*02c0*/  ISETP.NE.AND.EX P0, PT, RZ, c[0x0][0x24c], PT, P0 ;  /* 0x00009300ff007a0c */ /* 0x000fe20003f05300 */
[----:B--2---:R-:W-:Y:S02]  /*02d0*/  @UP2 UIADD3 UR15, UR15, -UR9, URZ ;  /* 0x800000090f0f2290 */ /* 0x004fe4000fffe03f */
[----:B-----5:R3:W2:Y:S05]  /*02e0*/  @!P1 R2UR UR19, R0 ;  /* 0x00000000001393c2 */ /* 0x0206aa00000e0000 */
[----:B------:R-:W-:-:S05]  /*02f0*/  @!UP2 ULDC UR15, c[0x0][0x214] ;  /* 0x00008500000faab9 */ /* 0x000fca0000000800 */
[----:B-1234-:R-:W-:Y:S05]  /*0300*/  @!P0 BRA `(.L_x_24) ;  /* 0x0000007000008947 */ /* 0x01efea0003800000 */
[----:B------:R-:W-:-:S13]  /*0310*/  PLOP3.LUT P0, PT, PT, PT, UP3, 0x80, 0x0 ;  /* 0x000000000000781c */ /* 0x000fda0003f0f038 */
[----:B------:R-:W2:Y:S04]  /*0320*/  @P0 LDG.E R0, [R2.64+0x4] ;  /* 0x0000041002000981 */ /* 0x000ea8000c1e1900 */
[----:B------:R-:W3:Y:S01]  /*0330*/  @!P0 LDG.E R2, [R2.64] ;  /* 0x0000001002028981 */ /* 0x000ee2000c1e1900 */
[----:B--2---:R-:W1:Y:S02]  /*0340*/  @P0 R2UR UR6, R0 ;  /* 0x00000000000603c2 */ /* 0x004e6400000e0000 */
[----:B-1----:R-:W-:-:S11]  /*0350*/  @UP3 UIADD3 UR6, UR6, -UR19, URZ ;  /* 0x8000001306063290 */ /* 0x002fd6000fffe03f */
[----:B---3--:R1:W2:Y:S02]  /*0360*/  @!P0 R2UR UR6, R2 ;  /* 0x00000000020683c2 */ /* 0x0082a400000e0000 */
[----:B-12---:R-:W-:Y:S05]  /*0370*/  BRA `(.L_x_25) ;  /* 0x0000001000007947 */ /* 0x006fea0003800000 */
.L_x_24:
[----:B------:R-:W-:Y:S02]  /*0380*/  ULDC UR6, c[0x0][0x218] ;  /* 0x0000860000067ab9 */ /* 0x000fe40000000800 */
.L_x_25:
[----:B------:R-:W-:Y:S02]  /*0390*/  ULDC.64 UR4, c[0x0][0x258] ;  /* 0x0000960000047ab9 */ /* 0x000fe40000000a00 */
[----:B------:R-:W-:-:S04]  /*03a0*/  UISETP.NE.U32.AND UP2, UPT, URZ, UR4, UPT ;  /* 0x000000043f00728c */ /* 0x000fc8000bf45070 */
[----:B------:R-:W-:-:S03]  /*03b0*/  UISETP.NE.AND.EX UP2, UPT, URZ, UR5, UPT, UP2 ;  /* 0x000000053f00728c */ /* 0x000fc6000bf45320 */
[----:B------:R-:W-:-:S03]  /*03c0*/  ULDC.64 UR4, c[0x0][0x258] ;  /* 0x0000960000047ab9 */ /* 0x000fc60000000a00 */
[----:B------:R-:W-:-:S05]  /*03d0*/  PLOP3.LUT P0, PT, PT, PT, UP2, 0x80, 0x0 ;  /* 0x000000000000781c */ /* 0x000fca0003f0f028 */
[----:B------:R-:W-:-:S06]  /*03e0*/  @UP2 UIMAD.WIDE UR4, UR10, UR7, UR4 ;  /* 0x000000070a0422a5 */ /* 0x000fcc000f8e0204 */
[----:B------:R-:W-:Y:S02]  /*03f0*/  IMAD.U32 R2, RZ, RZ, UR4 ;  /* 0x00000004ff027e24 */ /* 0x000fe4000f8e00ff */
[----:B------:R-:W-:Y:S01]  /*0400*/  IMAD.U32 R3, RZ, RZ, UR5 ;  /* 0x00000005ff037e24 */ /* 0x000fe2000f8e00ff */
[----:B------:R-:W-:Y:S02]  /*0410*/  USHF.L.U32 UR12, UR12, 0x7, URZ ;  /* 0x000000070c0c7899 */ /* 0x000fe4000800063f */
[----:B------:R-:W-:Y:S02]  /*0420*/  ULDC.64 UR4, c[0x0][0x268] ;  /* 0x00009a0000047ab9 */ /* 0x000fe40000000a00 */
[----:B------:R-:W2:Y:S01]  /*0430*/  @P0 LDG.E R0, [R2.64] ;  /* 0x0000001002000981 */ /* 0x000ea2000c1e1900 */
[----:B------:R-:W-:Y:S02]  /*0440*/  UISETP.GT.AND UP0, UPT, UR15, UR12, UPT ;  /* 0x0000000c0f00728c */ /* 0x000fe4000bf04270 */
[----:B------:R-:W-:-:S03]  /*0450*/  @!UP2 UISETP.NE.U32.AND UP1, UPT, URZ, UR4, UPT ;  /* 0x000000043f00a28c */ /* 0x000fc6000bf25070 */
[----:B------:R-:W-:Y:S02]  /*0460*/  ULDC UR4, c[0x0][0x21c] ;  /* 0x0000870000047ab9 */ /* 0x000fe40000000800 */
[----:B------:R-:W-:-:S04]  /*0470*/  @!UP2 UISETP.NE.AND.EX UP1, UPT, URZ, UR5, UPT, UP1 ;  /* 0x000000053f00a28c */ /* 0x000fc8000bf25310 */
[----:B------:R-:W-:Y:S01]  /*0480*/  @!UP2 USEL UR4, URZ, UR4, !UP1 ;  /* 0x000000043f04a287 */ /* 0x000fe2000c800000 */
[----:B--2---:R-:W1:Y:S01]  /*0490*/  @P0 R2UR UR13, R0 ;  /* 0x00000000000d03c2 */ /* 0x004e6200000e0000 */
[----:B------:R-:W-:Y:S01]  /*04a0*/  PLOP3.LUT P0, PT, PT, PT, UP0, 0x80, 0x0 ;  /* 0x000000000000781c */ /* 0x000fe20003f0f008 */
[----:B-1----:R-:W-:Y:S02]  /*04b0*/  @UP2 UIADD3 UR13, UR13, -UR14, URZ ;  /* 0x8000000e0d0d2290 */ /* 0x002fe4000fffe03f */
[----:B------:R-:W-:-:S10]  /*04c0*/  @!UP2 UIADD3 UR13, UR4, UR6, -UR14 ;  /* 0x00000006040da290 */ /* 0x000fd4000fffe80e */
[----:B------:R-:W-:Y:S05]  /*04d0*/  @!P0 EXIT ;  /* 0x000000000000894d */ /* 0x000fea0003800000 */
[----:B------:R-:W-:Y:S01]  /*04e0*/  UIADD3 UR4, -UR15, 0xbf, UR12 ;  /* 0x000000bf0f047890 */ /* 0x000fe2000fffe10c */
[----:B------:R-:W1:Y:S01]  /*04f0*/  S2R R156, SR_TID.X ;  /* 0x00000000009c7919 */ /* 0x000e620000002100 */
[----:B------:R-:W-:Y:S02]  /*0500*/  ULDC UR5, c[0x0][0x2e8] ;  /* 0x0000ba0000057ab9 */ /* 0x000fe40000000800 */
[----:B------:R-:W-:Y:S02]  /*0510*/  UIADD3 UR7, UR13, 0x3f, URZ ;  /* 0x0000003f0d077890 */ /* 0x000fe4000fffe03f */
[----:B------:R-:W-:Y:S02]  /*0520*/  UIADD3 UR5, UR4, UR5, UR13 ;  /* 0x0000000504057290 */ /* 0x000fe4000fffe00d */
[----:B------:R-:W-:Y:S02]  /*0530*/  USHF.R.S32.HI UR6, URZ, 0x1f, UR7 ;  /* 0x0000001f3f067899 */ /* 0x000fe40008011407 */
[----:B------:R-:W-:-:S02]  /*0540*/  USHF.R.S32.HI UR4, URZ, 0x1f, UR5 ;  /* 0x0000001f3f047899 */ /* 0x000fc40008011405 */
[----:B------:R-:W-:Y:S02]  /*0550*/  ULEA.HI UR6, UR6, UR7, URZ, 0x6 ;  /* 0x0000000706067291 */ /* 0x000fe4000f8f303f */
[----:B------:R-:W-:Y:S02]  /*0560*/  ULEA.HI UR4, UR4, UR5, URZ, 0x6 ;  /* 0x0000000504047291 */ /* 0x000fe4000f8f303f */
[----:B------:R-:W-:Y:S02]  /*0570*/  USHF.R.S32.HI UR6, URZ, 0x6, UR6 ;  /* 0x000000063f067899 */ /* 0x000fe40008011406 */
[----:B------:R-:W-:-:S04]  /*0580*/  USHF.R.S32.HI UR4, URZ, 0x6, UR4 ;  /* 0x000000063f047899 */ /* 0x000fc80008011404 */
[----:B------:R-:W-:-:S04]  /*0590*/  UISETP.LT.AND UP0, UPT, UR6, UR4, UPT ;  /* 0x000000040600728c */ /* 0x000fc8000bf01270 */
[----:B------:R-:W-:-:S04]  /*05a0*/  USEL UR8, UR6, UR4, UP0 ;  /* 0x0000000406087287 */ /* 0x000fc80008000000 */
[----:B------:R-:W-:-:S06]  /*05b0*/  UISETP.GE.AND UP0, UPT, UR8, 0x1, UPT ;  /* 0x000000010800788c */ /* 0x000fcc000bf06270 */
[----:B------:R-:W-:-:S13]  /*05c0*/  PLOP3.LUT P0, PT, PT, PT, UP0, 0x80, 0x0 ;  /* 0x000000000000781c */ /* 0x000fda0003f0f008 */
[----:B------:R-:W-:Y:S05]  /*05d0*/  @!P0 BRA `(.L_x_26) ;  /* 0x00016e0000008947 */ /* 0x000fea0003800000 */
[----:B-1----:R-:W-:Y:S02]  /*05e0*/  UISETP.NE.AND UP1, UPT, UR9, -0x1, UPT ;  /* 0xffffffff0900788c */ /* 0x002fe4000bf25270 */
[----:B------:R-:W-:Y:S02]  /*05f0*/  UISETP.NE.AND UP0, UPT, UR19, -0x1, UPT ;  /* 0xffffffff1300788c */ /* 0x000fe4000bf05270 */
[----:B------:R-:W-:Y:S02]  /*0600*/  ULDC.64 UR4, c[0x0][0x190] ;  /* 0x0000640000047ab9 */ /* 0x000fe40000000a00 */
[----:B------:R-:W-:Y:S02]  /*0610*/  ULDC.64 UR6, c[0x0][0x178] ;  /* 0x00005e0000067ab9 */ /* 0x000fe40000000a00 */
[----:B------:R-:W-:-:S03]  /*0620*/  PLOP3.LUT P0, PT, PT, PT, UP0, 0x80, 0x0 ;  /* 0x000000000000781c */ /* 0x000fc60003f0f008 */
[----:B------:R-:W-:Y:S02]  /*0630*/  @UP1 UIMAD.WIDE.U32 UR24, UR9, UR4, URZ ;  /* 0x00000004091812a5 */ /* 0x000fe4000f8e003f */
[----:B------:R-:W-:Y:S02]  /*0640*/  @!UP1 USHF.R.S32.HI UR22, URZ, 0x1f, UR10 ;  /* 0x0000001f3f169899 */ /* 0x000fe4000801140a */
[----:B------:R-:W-:Y:S02]  /*0650*/  @UP0 UIADD3 UR23, UR14, UR19, URZ ;  /* 0x000000130e170290 */ /* 0x000fe4000fffe03f */
[----:B------:R-:W-:Y:S02]  /*0660*/  @UP1 UIMAD UR18, UR9, UR5, UR25 ;  /* 0x00000005091212a4 */ /* 0x000fe4000f8e0219 */
[----:B------:R-:W-:Y:S02]  /*0670*/  @!UP1 UIMAD.WIDE.U32 UR20, UR10, UR6, URZ ;  /* 0x000000060a1492a5 */ /* 0x000fe4000f8e003f */
[----:B------:R-:W-:-:S02]  /*0680*/  ULDC.64 UR4, c[0x0][0x198] ;  /* 0x0000660000047ab9 */ /* 0x000fc40000000a00 */
[----:B------:R-:W-:Y:S02]  /*0690*/  @!UP1 UIMAD UR22, UR22, UR6, URZ ;  /* 0x00000006161692a4 */ /* 0x000fe4000f8e023f */
[----:B------:R-:W-:Y:S02]  /*06a0*/  @UP0 UIMAD.WIDE.U32 UR26, UR23, UR4, URZ ;  /* 0x00000004171a02a5 */ /* 0x000fe4000f8e003f */
[----:B------:R-:W-:Y:S02]  /*06b0*/  @!UP1 UIMAD UR22, UR10, UR7, UR22 ;  /* 0x000000070a1692a4 */ /* 0x000fe4000f8e0216 */
[----:B------:R-:W-:Y:S02]  /*06c0*/  @UP1 UMOV UR6, UR24 ;  /* 0x0000001800061c82 */ /* 0x000fe40008000000 */
[----:B------:R-:W-:Y:S02]  /*06d0*/  @!UP1 UMOV UR6, UR20 ;  /* 0x0000001400069c82 */ /* 0x000fe40008000000 */
[----:B------:R-:W-:-:S02]  /*06e0*/  @UP0 UIMAD UR7, UR23, UR5, UR27 ;  /* 0x00000005170702a4 */ /* 0x000fc4000f8e021b */
[----:B------:R-:W-:Y:S02]  /*06f0*/  @!UP1 UIADD3 UR18, UR21, UR22, URZ ;  /* 0x0000001615129290 */ /* 0x000fe4000fffe03f */
[----:B------:R-:W-:Y:S01]  /*0700*/  @UP0 UMOV UR20, UR26 ;  /* 0x0000001a00140c82 */ /* 0x000fe20008000000 */
[----:B------:R-:W-:Y:S05]  /*0710*/  @P0 BRA `(.L_x_27) ;  /* 0x000000d000000947 */ /* 0x000fea0003800000 */
[----:B------:R-:W-:Y:S02]  /*0720*/  USHF.R.S32.HI UR20, URZ, 0x1f, UR14 ;  /* 0x0000001f3f147899 */ /* 0x000fe4000801140e */
[----:B------:R-:W-:Y:S02]  /*0730*/  ULDC.64 UR4, c[0x0][0x198] ;  /* 0x0000660000047ab9 */ /* 0x000fe40000000a00 */
[----:B------:R-:W-:Y:S02]  /*0740*/  UIMAD UR20, UR20, UR4, URZ ;  /* 0x00000004141472a4 */ /* 0x000fe4000f8e023f */
[----:B------:R-:W-:Y:S02]  /*0750*/  UIMAD.WIDE.U32 UR22, UR14, UR4, URZ ;  /* 0x000000040e1672a5 */ /* 0x000fe4000f8e003f */
[----:B------:R-:W-:-:S02]  /*0760*/  UIMAD UR20, UR14, UR5, UR20 ;  /* 0x000000050e1472a4 */ /* 0x000fc4000f8e0214 */
[----:B------:R-:W-:Y:S02]  /*0770*/  USHF.R.S32.HI UR7, URZ, 0x1f, UR10 ;  /* 0x0000001f3f077899 */ /* 0x000fe4000801140a */
[----:B------:R-:W-:Y:S02]  /*0780*/  ULDC.64 UR4, c[0x0][0x180] ;  /* 0x0000600000047ab9 */ /* 0x000fe40000000a00 */
[----:B------:R-:W-:Y:S02]  /*0790*/  UIADD3 UR21, UR23, UR20, URZ ;  /* 0x0000001417157290 */ /* 0x000fe4000fffe03f */
[----:B------:R-:W-:Y:S02]  /*07a0*/  UIMAD UR7, UR7, UR4, URZ ;  /* 0x00000004070772a4 */ /* 0x000fe4000f8e023f */
[----:B------:R-:W-:Y:S02]  /*07b0*/  UMOV UR20, UR22 ;  /* 0x0000001600147c82 */ /* 0x000fe40008000000 */
[----:B------:R-:W-:-:S02]  /*07c0*/  UIMAD UR7, UR10, UR5, UR7 ;  /* 0x000000050a0772a4 */ /* 0x000fc4000f8e0207 */
[----:B------:R-:W-:-:S04]  /*07d0*/  UIMAD.WIDE.U32 UR20, UR10, UR4, UR20 ;  /* 0x000000040a1472a5 */ /* 0x000fc8000f8e0014 */
[----:B------:R-:W-:Y:S02]  /*07e0*/  UIADD3 UR7, UR21, UR7, URZ ;  /* 0x0000000715077290 */ /* 0x000fe4000fffe03f */
.L_x_27:
[----:B------:R-:W-:Y:S01]  /*07f0*/  IABS R0, c[0x0][0x1c8] ;  /* 0x0000720000007a13 */ /* 0x000fe20000000000 */
[----:B------:R-:W1:Y:S01]  /*0800*/  S2R R5, SR_CTAID.Z ;  /* 0x0000000000057919 */ /* 0x000e620000002700 */
[----:B------:R-:W-:Y:S02]  /*0810*/  ULDC UR4, c[0x0][0x1c8] ;  /* 0x0000720000047ab9 */ /* 0x000fe40000000800 */
[----:B------:R-:W-:Y:S01]  /*0820*/  ULOP3.LUT UR4, UR11, UR4, URZ, 0x3c, !UPT ;  /* 0x000000040b047292 */ /* 0x000fe2000f8e3c3f */
[----:B------:R-:W-:Y:S01]  /*0830*/  IMAD.MOV.U32 R4, RZ, RZ, R0 ;  /* 0x000000ffff047224 */ /* 0x000fe200078e0000 */
[----:B------:R-:W-:-:S03]  /*0840*/  @UP0 UIADD3 UR19, UR14, UR19, URZ ;  /* 0x000000130e130290 */ /* 0x000fc6000fffe03f */
[----:B------:R-:W2:Y:S01]  /*0850*/  I2F.RP R2, R4 ;  /* 0x0000000400027306 */ /* 0x000ea20000209400 */
[----:B------:R-:W-:Y:S01]  /*0860*/  ISETP.LE.AND P1, PT, RZ, UR4, PT ;  /* 0x00000004ff007c0c */ /* 0x000fe2000bf23270 */
[----:B------:R-:W-:Y:S02]  /*0870*/  ULDC.64 UR4, c[0x0][0x1a0] ;  /* 0x0000680000047ab9 */ /* 0x000fe40000000a00 */
[----:B------:R-:W-:-:S04]  /*0880*/  @UP0 UIMAD.WIDE.U32 UR22, UR19, UR4, URZ ;  /* 0x00000004131602a5 */ /* 0x000fc8000f8e003f */
[----:B------:R-:W-:Y:S02]  /*0890*/  @UP0 UIMAD UR21, UR19, UR5, UR23 ;  /* 0x00000005131502a4 */ /* 0x000fe4000f8e0217 */
[----:B------:R-:W-:Y:S01]  /*08a0*/  USHF.R.S32.HI UR19, URZ, 0x1f, UR11 ;  /* 0x0000001f3f137899 */ /* 0x000fe2000801140b */
[----:B--2---:R-:W2:Y:S01]  /*08b0*/  MUFU.RCP R2, R2 ;  /* 0x0000000200027308 */ /* 0x004ea20000001000 */
[----:B-1----:R-:W-:Y:S02]  /*08c0*/  IABS R5, R5 ;  /* 0x0000000500057213 */ /* 0x002fe40000000000 */
[----:B--2---:R-:W-:-:S05]  /*08d0*/  IADD3 R2, R2, 0xffffffe, RZ ;  /* 0x0ffffffe02027810 */ /* 0x004fca0007ffe0ff */
[----:B------:R-:W1:Y:S02]  /*08e0*/  F2I.FTZ.U32.TRUNC.NTZ R3, R2 ;  /* 0x0000000200037305 */ /* 0x000e64000021f000 */
[----:B-1----:R-:W-:Y:S02]  /*08f0*/  IMAD.MOV R0, RZ, RZ, -R3 ;  /* 0x000000ffff007224 */ /* 0x002fe400078e0a03 */
[----:B------:R-:W-:Y:S02]  /*0900*/  IMAD.MOV.U32 R2, RZ, RZ, RZ ;  /* 0x000000ffff027224 */ /* 0x000fe400078e00ff */
[----:B------:R-:W-:-:S04]  /*0910*/  IMAD R0, R0, R4, RZ ;  /* 0x0000000400007224 */ /* 0x000fc800078e02ff */
[----:B------:R-:W-:-:S04]  /*0920*/  IMAD.HI.U32 R0, R3, R0, R2 ;  /* 0x0000000003007227 */ /* 0x000fc800078e0002 */
[----:B------:R-:W-:-:S04]  /*0930*/  IMAD.MOV.U32 R3, RZ, RZ, R5 ;  /* 0x000000ffff037224 */ /* 0x000fc800078e0005 */
[----:B------:R-:W-:-:S05]  /*0940*/  IMAD.HI.U32 R0, R0, R3, RZ ;  /* 0x0000000300007227 */ /* 0x000fca00078e00ff */
[----:B------:R-:W-:-:S05]  /*0950*/  IADD3 R2, -R0, RZ, RZ ;  /* 0x000000ff00027210 */ /* 0x000fca0007ffe1ff */
[----:B------:R-:W-:-:S05]  /*0960*/  IMAD R2, R4, R2, R3 ;  /* 0x0000000204027224 */ /* 0x000fca00078e0203 */
[----:B------:R-:W-:-:S13]  /*0970*/  ISETP.GT.U32.AND P2, PT, R4, R2, PT ;  /* 0x000000020400720c */ /* 0x000fda0003f44070 */
[----:B------:R-:W-:Y:S01]  /*0980*/  @!P2 IMAD.IADD R2, R2, 0x1, -R4 ;  /* 0x000000010202a824 */ /* 0x000fe200078e0a04 */
[----:B------:R-:W-:Y:S02]  /*0990*/  @!P2 IADD3 R0, R0, 0x1, RZ ;  /* 0x000000010000a810 */ /* 0x000fe40007ffe0ff */
[----:B------:R-:W-:Y:S02]  /*09a0*/  ISETP.NE.AND P2, PT, RZ, c[0x0][0x1c8], PT ;  /* 0x00007200ff007a0c */ /* 0x000fe40003f45270 */
[----:B------:R-:W-:-:S13]  /*09b0*/  ISETP.GE.U32.AND P3, PT, R2, R4, PT ;  /* 0x000000040200720c */ /* 0x000fda0003f66070 */
[----:B------:R-:W-:-:S05]  /*09c0*/  @P3 IADD3 R0, R0, 0x1, RZ ;  /* 0x0000000100003810 */ /* 0x000fca0007ffe0ff */
[----:B------:R-:W-:-:S05]  /*09d0*/  IMAD.MOV.U32 R22, RZ, RZ, R0 ;  /* 0x000000ffff167224 */ /* 0x000fca00078e0000 */
[----:B------:R-:W-:Y:S02]  /*09e0*/  @!P1 IADD3 R22, -R22, RZ, RZ ;  /* 0x000000ff16169210 */ /* 0x000fe40007ffe1ff */
[----:B------:R-:W-:Y:S01]  /*09f0*/  @!P2 LOP3.LUT R22, RZ, c[0x0][0x1c8], RZ, 0x33, !PT ;  /* 0x00007200ff16aa12 */ /* 0x000fe200078e33ff */
        /* <DEDUP_REMOVED lines=10> */
[----:B------:R-:W-:Y:S02]  /*0aa0*/  UIMAD.WIDE.U32 UR22, UR10, UR4, UR22 ;  /* 0x000000040a1672a5 */ /* 0x000fe4000f8e0016 */
[----:B------:R-:W-:-:S04]  /*0ab0*/  UIMAD UR5, UR10, UR5, UR14 ;  /* 0x000000050a0572a4 */ /* 0x000fc8000f8e020e */
[----:B------:R-:W-:Y:S02]  /*0ac0*/  UIADD3 UR21, UR23, UR5, URZ ;  /* 0x0000000517157290 */ /* 0x000fe4000fffe03f */
.L_x_28:
[----:B------:R-:W1:Y:S01]  /*0ad0*/  S2R R4, SR_CTAID.X ;  /* 0x0000000000047919 */ /* 0x000e620000002500 */
[----:B------:R-:W-:Y:S01]  /*0ae0*/  SHF.R.S32.HI R28, RZ, 0x1f, R156 ;  /* 0x0000001fff1c7819 */ /* 0x000fe2000001149c */
[----:B------:R-:W-:Y:S02]  /*0af0*/  UIADD3 UR10, -UR12, UR15, URZ ;  /* 0x0000000f0c0a7290 */ /* 0x000fe4000fffe13f */
[----:B------:R-:W2:Y:S01]  /*0b00*/  S2R R7, SR_CTAID.Z ;  /* 0x0000000000077919 */ /* 0x000ea20000002700 */
[CC--:B------:R-:W-:Y:S01]  /*0b10*/  LEA.HI R2, R28.reuse, R156.reuse, RZ, 0x3 ;  /* 0x0000009c1c027211 */ /* 0x0c0fe200078f18ff */
[----:B------:R-:W-:Y:S01]  /*0b20*/  ULDC.64 UR4, c[0x0][0x1a8] ;  /* 0x00006a0000047ab9 */ /* 0x000fe20000000a00 */
[----:B------:R-:W-:Y:S01]  /*0b30*/  LEA.HI R155, R28, R156, RZ, 0x5 ;  /* 0x0000009c1c9b7211 */ /* 0x000fe200078f28ff */
[----:B------:R-:W-:Y:S01]  /*0b40*/  UIMAD UR4, UR19, UR4, URZ ;  /* 0x00000004130472a4 */ /* 0x000fe2000f8e023f */
[----:B------:R-:W-:Y:S02]  /*0b50*/  LOP3.LUT R0, R2, 0xfffffff8, RZ, 0xc0, !PT ;  /* 0xfffffff802007812 */ /* 0x000fe400078ec0ff */
[----:B------:R-:W-:Y:S01]  /*0b60*/  SHF.R.S32.HI R2, RZ, 0x3, R2 ;  /* 0x00000003ff027819 */ /* 0x000fe20000011402 */
[----:B------:R-:W-:-:S02]  /*0b70*/  UIMAD UR4, UR11, UR5, UR4 ;  /* 0x000000050b0472a4 */ /* 0x000fc4000f8e0204 */
[----:B------:R-:W-:Y:S01]  /*0b80*/  IMAD.IADD R76, R156, 0x1, -R0 ;  /* 0x000000019c4c7824 */ /* 0x000fe200078e0a00 */
[C---:B------:R-:W-:Y:S01]  /*0b90*/  IADD3 R26, R2.reuse, 0x10, RZ ;  /* 0x00000010021a7810 */ /* 0x040fe20007ffe0ff */
[----:B------:R-:W-:Y:S01]  /*0ba0*/  IMAD.SHL.U32 R0, R2, 0x40, RZ ;  /* 0x0000004002007824 */ /* 0x000fe200078e00ff */
[--C-:B------:R-:W-:Y:S01]  /*0bb0*/  SHF.R.S32.HI R3, RZ, 0x1f, R2.reuse ;  /* 0x0000001fff037819 */ /* 0x100fe20000011402 */
[----:B------:R-:W-:Y:S01]  /*0bc0*/  IMAD.SHL.U32 R30, R76, 0x8, RZ ;  /* 0x000000084c1e7824 */ /* 0x000fe200078e00ff */
[----:B------:R-:W-:Y:S01]  /*0bd0*/  ISETP.GE.AND P0, PT, R26, UR10, PT ;  /* 0x0000000a1a007c0c */ /* 0x000fe2000bf06270 */
[----:B------:R-:W-:Y:S01]  /*0be0*/  UMOV UR11, 0x6 ;  /* 0x00000006000b7882 */ /* 0x000fe20000000000 */
[----:B------:R-:W-:Y:S02]  /*0bf0*/  IADD3 R27, R2, 0x20, RZ ;  /* 0x00000020021b7810 */ /* 0x000fe40007ffe0ff */
[----:B------:R-:W-:Y:S01]  /*0c00*/  LOP3.LUT R0, R0, 0x1c0, RZ, 0xc0, !PT ;  /* 0x000001c000007812 */ /* 0x000fe200078ec0ff */
[----:B-1----:R-:W-:Y:S01]  /*0c10*/  IMAD.WIDE R24, R4, 0x80, R2 ;  /* 0x0000008004187825 */ /* 0x002fe200078e0202 */
[----:B------:R-:W-:-:S02]  /*0c20*/  SHF.R.S32.HI R31, RZ, 0x1f, R30 ;  /* 0x0000001fff1f7819 */ /* 0x000fc4000001141e */
[----:B------:R-:W-:Y:S02]  /*0c30*/  IADD3 R4, P1, R30, UR6, RZ ;  /* 0x000000061e047c10 */ /* 0x000fe4000ff3e0ff */
[----:B------:R-:W-:Y:S01]  /*0c40*/  ISETP.GE.AND P3, PT, R27, UR10, PT ;  /* 0x0000000a1b007c0c */ /* 0x000fe2000bf66270 */
[----:B------:R-:W-:Y:S01]  /*0c50*/  STL.64 [R1+0x70], R24 ;  /* 0x0000701801007387 */ /* 0x000fe20000100a00 */
[----:B------:R-:W-:Y:S02]  /*0c60*/  SHF.R.U32.HI R6, RZ, 0x3, R0 ;  /* 0x00000003ff067819 */ /* 0x000fe40000011600 */
[----:B------:R-:W-:Y:S01]  /*0c70*/  IADD3.X R5, R31, UR18, RZ, P1, !PT ;  /* 0x000000121f057c10 */ /* 0x000fe20008ffe4ff */
[----:B------:R-:W-:Y:S01]  /*0c80*/  STL.64 [R1+0xa8], R30 ;  /* 0x0000a81e01007387 */ /* 0x000fe20000100a00 */
[----:B------:R-:W-:Y:S02]  /*0c90*/  LOP3.LUT R0, R0, 0x38, R30, 0xf8, !PT ;  /* 0x0000003800007812 */ /* 0x000fe400078ef81e */
[----:B------:R-:W-:Y:S01]  /*0ca0*/  IADD3 R9, R2, 0x40, RZ ;  /* 0x0000004002097810 */ /* 0x000fe20007ffe0ff */
[----:B--2---:R-:W-:Y:S01]  /*0cb0*/  IMAD.WIDE.U32 R4, R7, c[0x0][0x1a8], R4 ;  /* 0x00006a0007047a25 */ /* 0x004fe200078e0004 */
[----:B------:R-:W-:-:S02]  /*0cc0*/  LOP3.LUT R8, R0, R6, RZ, 0x3c, !PT ;  /* 0x0000000600087212 */ /* 0x000fc400078e3cff */
[----:B------:R-:W-:Y:S02]  /*0cd0*/  LEA.HI R7, R28, R156, RZ, 0x6 ;  /* 0x0000009c1c077211 */ /* 0x000fe400078f30ff */
[----:B------:R-:W-:Y:S02]  /*0ce0*/  @!P0 IADD3 R0, P2, R24, 0x10, RZ ;  /* 0x0000001018008810 */ /* 0x000fe40007f5e0ff */
[----:B------:R-:W-:Y:S01]  /*0cf0*/  ISETP.GE.AND P1, PT, R2, UR10, PT ;  /* 0x0000000a02007c0c */ /* 0x000fe2000bf26270 */
[----:B------:R-:W-:Y:S01]  /*0d00*/  IMAD.SHL.U32 R7, R7, 0x8, RZ ;  /* 0x0000000807077824 */ /* 0x000fe200078e00ff */
[----:B------:R-:W-:Y:S01]  /*0d10*/  ISETP.GE.AND P4, PT, R9, UR10, PT ;  /* 0x0000000a09007c0c */ /* 0x000fe2000bf86270 */
[----:B------:R-:W-:Y:S01]  /*0d20*/  @!P0 IMAD.X R6, RZ, RZ, R25, P2 ;  /* 0x000000ffff068224 */ /* 0x000fe200010e0619 */
[----:B------:R-:W-:Y:S02]  /*0d30*/  @!P3 IADD3 R12, P2, R24, 0x20, RZ ;  /* 0x00000020180cb810 */ /* 0x000fe40007f5e0ff */
[----:B------:R-:W-:Y:S01]  /*0d40*/  IADD3 R29, R2, 0x30, RZ ;  /* 0x00000030021d7810 */ /* 0x000fe20007ffe0ff */
[----:B------:R-:W-:Y:S01]  /*0d50*/  @!P0 IMAD R6, R6, c[0x0][0x190], RZ ;  /* 0x0000640006068a24 */ /* 0x000fe200078e02ff */
[----:B------:R-:W-:-:S02]  /*0d60*/  IADD3 R5, R5, UR4, RZ ;  /* 0x0000000405057c10 */ /* 0x000fc4000fffe0ff */
[----:B------:R-:W-:Y:S01]  /*0d70*/  LOP3.LUT R239, R8, 0xfffffe00, R7, 0xf8, !PT ;  /* 0xfffffe0008ef7812 */ /* 0x000fe200078ef807 */
[----:B------:R-:W-:Y:S01]  /*0d80*/  @!P3 IMAD.X R7, RZ, RZ, R25, P2 ;  /* 0x000000ffff07b224 */ /* 0x000fe200010e0619 */
[----:B------:R-:W-:Y:S01]  /*0d90*/  ISETP.GE.AND P5, PT, R29, UR10, PT ;  /* 0x0000000a1d007c0c */ /* 0x000fe2000bfa6270 */
[C---:B------:R-:W-:Y:S01]  /*0da0*/  @!P0 IMAD R20, R0.reuse, c[0x0][0x194], R6 ;  /* 0x0000650000148a24 */ /* 0x040fe200078e0206 */
[----:B------:R-:W-:Y:S01]  /*0db0*/  STL [R1+0xa4], R29 ;  /* 0x0000a41d01007387 */ /* 0x000fe20000100800 */
[----:B------:R-:W-:Y:S01]  /*0dc0*/  @!P0 IMAD.WIDE.U32 R16, R0, c[0x0][0x190], R4 ;  /* 0x0000640000108a25 */ /* 0x000fe200078e0004 */
[----:B------:R-:W-:Y:S02]  /*0dd0*/  @!P4 IADD3 R11, P2, R24, 0x40, RZ ;  /* 0x00000040180bc810 */ /* 0x000fe40007f5e0ff */
[----:B------:R1:W-:Y:S01]  /*0de0*/  STL [R1+0xcc], R9 ;  /* 0x0000cc0901007387 */ /* 0x0003e20000100800 */
[----:B------:R-:W-:Y:S01]  /*0df0*/  @!P3 IMAD R6, R7, c[0x0][0x190], RZ ;  /* 0x000064000706ba24 */ /* 0x000fe200078e02ff */
[C---:B------:R-:W-:Y:S01]  /*0e00*/  IADD3 R33, R2.reuse, 0x50, RZ ;  /* 0x0000005002217810 */ /* 0x040fe20007ffe0ff */
[----:B------:R-:W-:Y:S01]  /*0e10*/  @!P1 IMAD R0, R25, c[0x0][0x190], RZ ;  /* 0x0000640019009a24 */ /* 0x000fe200078e02ff */
[----:B------:R-:W-:Y:S01]  /*0e20*/  IADD3 R32, R2, 0x60, RZ ;  /* 0x0000006002207810 */ /* 0x000fe20007ffe0ff */
[----:B------:R-:W-:-:S02]  /*0e30*/  @!P3 IMAD R18, R12, c[0x0][0x194], R6 ;  /* 0x000065000c12ba24 */ /* 0x000fc400078e0206 */
[C---:B------:R-:W-:Y:S01]  /*0e40*/  @!P1 IMAD R0, R24.reuse, c[0x0][0x194], R0 ;  /* 0x0000650018009a24 */ /* 0x040fe200078e0200 */
[C---:B------:R-:W-:Y:S01]  /*0e50*/  @!P5 IADD3 R8, P6, R24.reuse, 0x30, RZ ;  /* 0x000000301808d810 */ /* 0x040fe20007fde0ff */
[----:B------:R-:W-:Y:S01]  /*0e60*/  @!P1 IMAD.WIDE.U32 R6, R24, c[0x0][0x190], R4 ;  /* 0x0000640018069a25 */ /* 0x000fe200078e0004 */
[----:B------:R-:W-:Y:S03]  /*0e70*/  STL [R1+0xc0], R33 ;  /* 0x0000c02101007387 */ /* 0x000fe60000100800 */
[----:B------:R-:W-:Y:S01]  /*0e80*/  @!P4 IMAD.X R10, RZ, RZ, R25, P2 ;  /* 0x000000ffff0ac224 */ /* 0x000fe200010e0619 */
[----:B------:R-:W-:Y:S01]  /*0e90*/  @!P1 LEA R14, P2, R6, c[0x0][0x160], 0x1 ;  /* 0x00005800060e9a11 */ /* 0x000fe200078408ff */
[----:B------:R-:W-:Y:S01]  /*0ea0*/  @!P1 IMAD.IADD R0, R7, 0x1, R0 ;  /* 0x0000000107009824 */ /* 0x000fe200078e0200 */
[----:B------:R-:W-:Y:S01]  /*0eb0*/  STL [R1+0xc4], R32 ;  /* 0x0000c42001007387 */ /* 0x000fe20000100800 */
[----:B------:R-:W-:-:S03]  /*0ec0*/  @!P3 IMAD.WIDE.U32 R12, R12, c[0x0][0x190], R4 ;  /* 0x000064000c0cba25 */ /* 0x000fc600078e0004 */
[----:B------:R-:W-:Y:S01]  /*0ed0*/  @!P1 LEA.HI.X R15, R6, c[0x0][0x164], R0, 0x1, P2 ;  /* 0x00005900060f9a11 */ /* 0x000fe200010f0c00 */
[----:B------:R-:W-:Y:S02]  /*0ee0*/  @!P4 IMAD R10, R10, c[0x0][0x190], RZ ;  /* 0x000064000a0aca24 */ /* 0x000fe400078e02ff */
[----:B------:R-:W-:Y:S02]  /*0ef0*/  @!P4 IMAD.MOV.U32 R6, RZ, RZ, R4 ;  /* 0x000000ffff06c224 */ /* 0x000fe400078e0004 */
[----:B-1----:R-:W-:Y:S02]  /*0f00*/  @!P5 IMAD.X R9, RZ, RZ, R25, P6 ;  /* 0x000000ffff09d224 */ /* 0x002fe400030e0619 */
[----:B------:R-:W-:Y:S01]  /*0f10*/  @!P4 IMAD R19, R11, c[0x0][0x194], R10 ;  /* 0x000065000b13ca24 */ /* 0x000fe200078e020a */
[----:B------:R-:W-:Y:S01]  /*0f20*/  @!P0 LEA R10, P6, R16, c[0x0][0x160], 0x1 ;  /* 0x00005800100a8a11 */ /* 0x000fe200078c08ff */
[----:B------:R-:W-:Y:S02]  /*0f30*/  @!P4 IMAD.MOV.U32 R7, RZ, RZ, R5 ;  /* 0x000000ffff07c224 */ /* 0x000fe400078e0005 */
[----:B------:R-:W-:Y:S01]  /*0f40*/  @!P0 IMAD.IADD R0, R17, 0x1, R20 ;  /* 0x0000000111008824 */ /* 0x000fe200078e0214 */
[----:B------:R-:W-:Y:S01]  /*0f50*/  @!P3 LEA R20, P2, R12, c[0x0][0x160], 0x1 ;  /* 0x000058000c14ba11 */ /* 0x000fe200078408ff */
[----:B------:R-:W-:-:S02]  /*0f60*/  @!P3 IMAD.IADD R13, R13, 0x1, R18 ;  /* 0x000000010d0db824 */ /* 0x000fc400078e0212 */
[----:B------:R-:W-:Y:S02]  /*0f70*/  @!P5 IMAD R9, R9, c[0x0][0x190], RZ ;  /* 0x000064000909da24 */ /* 0x000fe400078e02ff */
[----:B------:R-:W-:Y:S01]  /*0f80*/  IMAD.SHL.U32 R239, R239, 0x2, RZ ;  /* 0x00000002efef7824 */ /* 0x000fe200078e00ff */
[----:B------:R-:W-:Y:S01]  /*0f90*/  @!P3 LEA.HI.X R21, R12, c[0x0][0x164], R13, 0x1, P2 ;  /* 0x000059000c15ba11 */ /* 0x000fe200010f0c0d */
[----:B------:R-:W-:Y:S01]  /*0fa0*/  @!P4 IMAD.WIDE.U32 R6, R11, c[0x0][0x190], R6 ;  /* 0x000064000b06ca25 */ /* 0x000fe200078e0006 */
[----:B------:R-:W-:Y:S02]  /*0fb0*/  @!P0 LEA.HI.X R11, R16, c[0x0][0x164], R0, 0x1, P6 ;  /* 0x00005900100b8a11 */ /* 0x000fe400030f0c00 */
[----:B------:R-:W-:Y:S01]  /*0fc0*/  ISETP.GE.AND P2, PT, R33, UR10, PT ;  /* 0x0000000a21007c0c */ /* 0x000fe2000bf46270 */
[C---:B------:R-:W-:Y:S01]  /*0fd0*/  @!P5 IMAD R23, R8.reuse, c[0x0][0x194], R9 ;  /* 0x000065000817da24 */ /* 0x040fe200078e0209 */
[----:B------:R-:W-:Y:S01]  /*0fe0*/  @!PT LDS RZ, [RZ] ;  /* 0x00000000fffff984 */ /* 0x000fe20000000800 */
[----:B------:R-:W-:Y:S01]  /*0ff0*/  @!PT LDS RZ, [RZ] ;  /* 0x00000000fffff984 */ /* 0x000fe20000000800 */
[----:B------:R-:W-:Y:S01]  /*1000*/  @!PT LDS RZ, [RZ] ;  /* 0x00000000fffff984 */ /* 0x000fe20000000800 */
[----:B------:R1:W-:Y:S01]  /*1010*/  @!P1 LDGSTS.E.BYPASS.LTC128B.128 [R239], [R14.64] ;  /* 0x000000000eef9fae */ /* 0x0003e2000b901d50 */
[----:B------:R-:W-:Y:S01]  /*1020*/  @!P5 IMAD.WIDE.U32 R8, R8, c[0x0][0x190], R4 ;  /* 0x000064000808da25 */ /* 0x000fe200078e0004 */
[----:B------:R-:W-:-:S02]  /*1030*/  @!P4 LEA R16, P6, R6, c[0x0][0x160], 0x1 ;  /* 0x000058000610ca11 */ /* 0x000fc400078c08ff */
[----:B------:R1:W-:Y:S01]  /*1040*/  @!P1 LDGSTS.E.BYPASS.LTC128B.128 [R239+0x4000], [R14.64+0x80] ;  /* 0x040000800eef9fae */ /* 0x0003e2000b901d50 */
[----:B------:R-:W-:Y:S01]  /*1050*/  @!P5 IMAD.IADD R0, R9, 0x1, R23 ;  /* 0x000000010900d824 */ /* 0x000fe200078e0217 */
[C---:B------:R-:W-:Y:S01]  /*1060*/  @!P5 LEA R18, P1, R8.reuse, c[0x0][0x160], 0x1 ;  /* 0x000058000812da11 */ /* 0x040fe200078208ff */
[----:B------:R-:W-:Y:S01]  /*1070*/  @!P4 IMAD.IADD R7, R7, 0x1, R19 ;  /* 0x000000010707c824 */ /* 0x000fe200078e0213 */
[----:B------:R2:W-:Y:S02]  /*1080*/  @!P0 LDGSTS.E.BYPASS.LTC128B.128 [R239+0x800], [R10.64] ;  /* 0x008000000aef8fae */ /* 0x0005e4000b901d50 */
[----:B------:R-:W-:Y:S01]  /*1090*/  @!P5 LEA.HI.X R19, R8, c[0x0][0x164], R0, 0x1, P1 ;  /* 0x000059000813da11 */ /* 0x000fe200008f0c00 */
[C---:B------:R-:W-:Y:S01]  /*10a0*/  IMAD R8, R3.reuse, c[0x0][0x198], RZ ;  /* 0x0000660003087a24 */ /* 0x040fe200078e02ff */
[----:B------:R2:W-:Y:S01]  /*10b0*/  @!P0 LDGSTS.E.BYPASS.LTC128B.128 [R239+0x4800], [R10.64+0x80] ;  /* 0x048000800aef8fae */ /* 0x0005e2000b901d50 */
[----:B------:R-:W-:Y:S01]  /*10c0*/  ISETP.GE.AND P0, PT, R32, UR10, PT ;  /* 0x0000000a20007c0c */ /* 0x000fe2000bf06270 */
[----:B------:R-:W-:Y:S01]  /*10d0*/  IMAD R3, R3, c[0x0][0x1a0], RZ ;  /* 0x0000680003037a24 */ /* 0x000fe200078e02ff */
[----:B------:R-:W-:Y:S01]  /*10e0*/  @!P4 LEA.HI.X R17, R6, c[0x0][0x164], R7, 0x1, P6 ;  /* 0x000059000611ca11 */ /* 0x000fe200030f0c07 */
[----:B------:R-:W-:Y:S01]  /*10f0*/  IMAD.WIDE.U32 R6, R2, c[0x0][0x198], R30 ;  /* 0x0000660002067a25 */ /* 0x000fe200078e001e */
[----:B------:R-:W-:Y:S01]  /*1100*/  @!P2 IADD3 R0, P6, R24, 0x50, RZ ;  /* 0x000000501800a810 */ /* 0x000fe20007fde0ff */
[----:B------:R3:W-:Y:S02]  /*1110*/  @!P3 LDGSTS.E.BYPASS.LTC128B.128 [R239+0x1000], [R20.64] ;  /* 0x0100000014efbfae */ /* 0x0007e4000b901d50 */
[----:B------:R-:W-:-:S02]  /*1120*/  IMAD R8, R2, c[0x0][0x19c], R8 ;  /* 0x0000670002087a24 */ /* 0x000fc400078e0208 */
[----:B------:R-:W-:Y:S01]  /*1130*/  @!P2 IMAD.X R9, RZ, RZ, R25, P6 ;  /* 0x000000ffff09a224 */ /* 0x000fe200030e0619 */
[----:B------:R3:W-:Y:S04]  /*1140*/  @!P3 LDGSTS.E.BYPASS.LTC128B.128 [R239+0x5000], [R20.64+0x80] ;  /* 0x0500008014efbfae */ /* 0x0007e8000b901d50 */
[----:B------:R4:W-:Y:S04]  /*1150*/  @!P5 LDGSTS.E.BYPASS.LTC128B.128 [R239+0x1800], [R18.64] ;  /* 0x0180000012efdfae */ /* 0x0009e8000b901d50 */
[----:B------:R4:W-:Y:S04]  /*1160*/  @!P5 LDGSTS.E.BYPASS.LTC128B.128 [R239+0x5800], [R18.64+0x80] ;  /* 0x0580008012efdfae */ /* 0x0009e8000b901d50 */
[----:B------:R5:W-:Y:S01]  /*1170*/  @!P4 LDGSTS.E.BYPASS.LTC128B.128 [R239+0x2000], [R16.64] ;  /* 0x0200000010efcfae */ /* 0x000be2000b901d50 */
[----:B--2---:R-:W-:-:S03]  /*1180*/  IADD3 R10, R2, 0x70, RZ ;  /* 0x00000070020a7810 */ /* 0x004fc60007ffe0ff */
[----:B------:R5:W-:Y:S01]  /*1190*/  @!P4 LDGSTS.E.BYPASS.LTC128B.128 [R239+0x6000], [R16.64+0x80] ;  /* 0x0600008010efcfae */ /* 0x000be2000b901d50 */
[----:B------:R-:W-:-:S03]  /*11a0*/  ISETP.GE.AND P1, PT, R10, UR10, PT ;  /* 0x0000000a0a007c0c */ /* 0x000fc6000bf26270 */
[----:B------:R2:W-:Y:S02]  /*11b0*/  STL [R1+0xc8], R10 ;  /* 0x0000c80a01007387 */ /* 0x0005e40000100800 */
[----:B--2---:R-:W-:-:S05]  /*11c0*/  @!P0 IADD3 R10, P6, R24, 0x60, RZ ;  /* 0x00000060180a8810 */ /* 0x004fca0007fde0ff */
[----:B------:R-:W-:-:S03]  /*11d0*/  @!P0 IMAD.X R11, RZ, RZ, R25, P6 ;  /* 0x000000ffff0b8224 */ /* 0x000fc600030e0619 */
[----:B------:R-:W-:Y:S01]  /*11e0*/  @!P1 IADD3 R12, P6, R24, 0x70, RZ ;  /* 0x00000070180c9810 */ /* 0x000fe20007fde0ff */
[----:B------:R-:W-:Y:S02]  /*11f0*/  @!P2 IMAD R24, R9, c[0x0][0x190], RZ ;  /* 0x000064000918aa24 */ /* 0x000fe400078e02ff */
[----:B------:R-:W-:Y:S02]  /*1200*/  @!P0 IMAD R11, R11, c[0x0][0x190], RZ ;  /* 0x000064000b0b8a24 */ /* 0x000fe400078e02ff */
[----:B------:R-:W-:Y:S01]  /*1210*/  @!P1 IMAD.X R13, RZ, RZ, R25, P6 ;  /* 0x000000ffff0d9224 */ /* 0x000fe200030e0619 */
[----:B-1----:R-:W-:Y:S01]  /*1220*/  IADD3 R14, P6, R6, UR20, RZ ;  /* 0x00000014060e7c10 */ /* 0x002fe2000ffde0ff */
[----:B------:R-:W-:Y:S01]  /*1230*/  @!P2 IMAD.MOV.U32 R6, RZ, RZ, R4 ;  /* 0x000000ffff06a224 */ /* 0x000fe200078e0004 */
[----:B------:R-:W-:Y:S01]  /*1240*/  SHF.R.S32.HI R25, RZ, 0x1f, R22 ;  /* 0x0000001fff197819 */ /* 0x000fe20000011416 */
[C---:B------:R-:W-:Y:S01]  /*1250*/  @!P2 IMAD R24, R0.reuse, c[0x0][0x194], R24 ;  /* 0x000065000018aa24 */ /* 0x040fe200078e0218 */
[----:B------:R-:W-:Y:S01]  /*1260*/  IADD3.X R15, R7, UR7, R8, P6, !PT ;  /* 0x00000007070f7c10 */ /* 0x000fe2000b7fe408 */
[----:B------:R-:W-:Y:S01]  /*1270*/  @!P2 IMAD.MOV.U32 R7, RZ, RZ, R5 ;  /* 0x000000ffff07a224 */ /* 0x000fe200078e0005 */
[----:B------:R-:W-:Y:S01]  /*1280*/  UIADD3 UR20, UR8, -0x1, URZ ;  /* 0xffffffff08147890 */ /* 0x000fe2000fffe03f */
[----:B------:R-:W-:Y:S01]  /*1290*/  @!P1 IMAD.MOV.U32 R8, RZ, RZ, R4 ;  /* 0x000000ffff089224 */ /* 0x000fe200078e0004 */
[----:B------:R-:W-:Y:S01]  /*12a0*/  ULDC.64 UR6, c[0x0][0x198] ;  /* 0x0000660000067ab9 */ /* 0x000fe20000000a00 */
[----:B------:R-:W-:Y:S01]  /*12b0*/  @!P2 IMAD.WIDE.U32 R6, R0, c[0x0][0x190], R6 ;  /* 0x000064000006aa25 */ /* 0x000fe200078e0006 */
[----:B------:R-:W-:-:S02]  /*12c0*/  UIMAD UR18, UR20, -0x40, UR13 ;  /* 0xffffffc0141278a4 */ /* 0x000fc4000f8e020d */
[----:B------:R-:W-:Y:S01]  /*12d0*/  USHF.L.U32 UR24, UR6, 0x6, URZ ;  /* 0x0000000606187899 */ /* 0x000fe2000800063f */
[----:B------:R-:W-:Y:S01]  /*12e0*/  @!P1 IMAD R0, R13, c[0x0][0x190], RZ ;  /* 0x000064000d009a24 */ /* 0x000fe200078e02ff */
[----:B------:R-:W-:Y:S01]  /*12f0*/  USHF.L.U64.HI UR23, UR6, UR11, UR7 ;  /* 0x0000000b06177299 */ /* 0x000fe20008010207 */
[----:B------:R-:W-:Y:S01]  /*1300*/  @!P1 IMAD.MOV.U32 R9, RZ, RZ, R5 ;  /* 0x000000ffff099224 */ /* 0x000fe200078e0005 */
[----:B------:R-:W-:Y:S01]  /*1310*/  USHF.R.S32.HI UR19, URZ, 0x1f, UR20 ;  /* 0x0000001f3f137899 */ /* 0x000fe20008011414 */
[----:B------:R-:W-:Y:S01]  /*1320*/  @!P1 IMAD R23, R12, c[0x0][0x194], R0 ;  /* 0x000065000c179a24 */ /* 0x000fe200078e0200 */
[----:B------:R-:W-:Y:S01]  /*1330*/  UIMAD UR4, UR23, UR20, URZ ;  /* 0x00000014170472a4 */ /* 0x000fe2000f8e023f */
[----:B------:R-:W-:Y:S01]  /*1340*/  IMAD R0, R25, c[0x0][0x1b0], RZ ;  /* 0x00006c0019007a24 */ /* 0x000fe200078e02ff */
[----:B------:R-:W-:Y:S01]  /*1350*/  UIMAD.WIDE.U32 UR26, UR6, 0x20, URZ ;  /* 0x00000020061a78a5 */ /* 0x000fe2000f8e003f */
[C---:B------:R-:W-:Y:S01]  /*1360*/  @!P0 IMAD R11, R10.reuse, c[0x0][0x194], R11 ;  /* 0x000065000a0b8a24 */ /* 0x040fe200078e020b */
[----:B------:R-:W-:Y:S01]  /*1370*/  UIMAD UR4, UR19, UR24, UR4 ;  /* 0x00000018130472a4 */ /* 0x000fe2000f8e0204 */
[----:B------:R-:W-:Y:S01]  /*1380*/  @!P0 IMAD.WIDE.U32 R4, R10, c[0x0][0x190], R4 ;  /* 0x000064000a048a25 */ /* 0x000fe200078e0004 */
[----:B------:R-:W-:-:S02]  /*1390*/  @!P2 LEA R10, P3, R6, c[0x0][0x160], 0x1 ;  /* 0x00005800060aaa11 */ /* 0x000fc400078608ff */
[----:B------:R-:W-:Y:S01]  /*13a0*/  ISETP.GE.AND P5, PT, R26, UR18, PT ;  /* 0x000000121a007c0c */ /* 0x000fe2000bfa6270 */
[----:B------:R-:W-:Y:S02]  /*13b0*/  @!P2 IMAD.IADD R7, R7, 0x1, R24 ;  /* 0x000000010707a824 */ /* 0x000fe400078e0218 */
[----:B---3--:R-:W-:Y:S02]  /*13c0*/  IMAD R20, R22, c[0x0][0x1b4], R0 ;  /* 0x00006d0016147a24 */ /* 0x008fe400078e0200 */
[----:B------:R-:W-:Y:S01]  /*13d0*/  @!P0 IMAD.IADD R0, R5, 0x1, R11 ;  /* 0x0000000105008824 */ /* 0x000fe200078e020b */
[----:B------:R-:W-:Y:S01]  /*13e0*/  @!P2 LEA.HI.X R11, R6, c[0x0][0x164], R7, 0x1, P3 ;  /* 0x00005900060baa11 */ /* 0x000fe200018f0c07 */
[----:B------:R-:W-:Y:S01]  /*13f0*/  @!P1 IMAD.WIDE.U32 R12, R12, c[0x0][0x190], R8 ;  /* 0x000064000c0c9a25 */ /* 0x000fe200078e0008 */
[----:B------:R-:W-:Y:S02]  /*1400*/  ISETP.GE.AND P3, PT, R26, UR18, PT ;  /* 0x000000121a007c0c */ /* 0x000fe4000bf66270 */
[----:B------:R-:W-:Y:S01]  /*1410*/  @!P0 LEA R8, P6, R4, c[0x0][0x160], 0x1 ;  /* 0x0000580004088a11 */ /* 0x000fe200078c08ff */
[----:B------:R-:W-:Y:S01]  /*1420*/  IMAD.WIDE.U32 R32, R22, c[0x0][0x1b0], R14 ;  /* 0x00006c0016207a25 */ /* 0x000fe200078e000e */
[----:B------:R1:W-:Y:S02]  /*1430*/  @!P2 LDGSTS.E.BYPASS.LTC128B.128 [R239+0x2800], [R10.64] ;  /* 0x028000000aefafae */ /* 0x0003e4000b901d50 */
[----:B------:R-:W-:Y:S01]  /*1440*/  @!P0 LEA.HI.X R9, R4, c[0x0][0x164], R0, 0x1, P6 ;  /* 0x0000590004098a11 */ /* 0x000fe200030f0c00 */
[----:B------:R-:W-:Y:S01]  /*1450*/  IMAD.IADD R161, R33, 0x1, R20 ;  /* 0x0000000121a17824 */ /* 0x000fe200078e0214 */
[----:B------:R-:W-:Y:S01]  /*1460*/  @!P1 LEA R6, P6, R12, c[0x0][0x160], 0x1 ;  /* 0x000058000c069a11 */ /* 0x000fe200078c08ff */
[----:B------:R-:W-:Y:S01]  /*1470*/  IMAD.U32 R154, RZ, RZ, UR24 ;  /* 0x00000018ff9a7e24 */ /* 0x000fe2000f8e00ff */
[----:B------:R1:W-:Y:S01]  /*1480*/  @!P2 LDGSTS.E.BYPASS.LTC128B.128 [R239+0x6800], [R10.64+0x80] ;  /* 0x068000800aefafae */ /* 0x0003e2000b901d50 */
[----:B------:R-:W-:Y:S01]  /*1490*/  IMAD.MOV.U32 R160, RZ, RZ, R32 ;  /* 0x000000ffffa07224 */ /* 0x000fe200078e0020 */
[----:B------:R-:W-:Y:S01]  /*14a0*/  ISETP.GE.AND P2, PT, R27, UR18, PT ;  /* 0x000000121b007c0c */ /* 0x000fe2000bf46270 */
[----:B------:R-:W-:Y:S01]  /*14b0*/  @!P1 IMAD.IADD R0, R13, 0x1, R23 ;  /* 0x000000010d009824 */ /* 0x000fe200078e0217 */
[----:B------:R2:W-:Y:S01]  /*14c0*/  @!P0 LDGSTS.E.BYPASS.LTC128B.128 [R239+0x3000], [R8.64] ;  /* 0x0300000008ef8fae */ /* 0x0005e2000b901d50 */
[----:B------:R-:W-:-:S03]  /*14d0*/  IMAD.WIDE.U32 R4, R154, UR20, R160 ;  /* 0x000000149a047c25 */ /* 0x000fc6000f8e00a0 */
[----:B------:R-:W-:Y:S01]  /*14e0*/  @!P1 LEA.HI.X R7, R12, c[0x0][0x164], R0, 0x1, P6 ;  /* 0x000059000c079a11 */ /* 0x000fe200030f0c00 */
[----:B------:R-:W-:Y:S01]  /*14f0*/  IMAD.U32 R14, RZ, RZ, UR6 ;  /* 0x00000006ff0e7e24 */ /* 0x000fe2000f8e00ff */
[----:B------:R-:W-:Y:S01]  /*1500*/  IADD3 R5, R5, UR4, RZ ;  /* 0x0000000405057c10 */ /* 0x000fe2000fffe0ff */
[----:B------:R-:W-:Y:S01]  /*1510*/  IMAD.U32 R12, RZ, RZ, UR6 ;  /* 0x00000006ff0c7e24 */ /* 0x000fe2000f8e00ff */
[----:B------:R-:W-:Y:S01]  /*1520*/  USHF.L.U32 UR4, UR7, 0x5, URZ ;  /* 0x0000000507047899 */ /* 0x000fe2000800063f */
[----:B------:R-:W-:Y:S01]  /*1530*/  IMAD.U32 R13, RZ, RZ, UR7 ;  /* 0x00000007ff0d7e24 */ /* 0x000fe2000f8e00ff */
[----:B------:R-:W-:Y:S01]  /*1540*/  @!P3 LEA R0, P6, R14, R4, 0x4 ;  /* 0x000000040e00b211 */ /* 0x000fe200078c20ff */
[----:B------:R2:W-:Y:S01]  /*1550*/  @!P0 LDGSTS.E.BYPASS.LTC128B.128 [R239+0x7000], [R8.64+0x80] ;  /* 0x0700008008ef8fae */ /* 0x0005e2000b901d50 */
[----:B------:R-:W-:Y:S01]  /*1560*/  ISETP.GE.AND P0, PT, R29, UR18, PT ;  /* 0x000000121d007c0c */ /* 0x000fe2000bf06270 */
[----:B------:R-:W-:Y:S01]  /*1570*/  IMAD R15, R2, c[0x0][0x1a4], R3 ;  /* 0x00006900020f7a24 */ /* 0x000fe200078e0203 */
[----:B------:R-:W-:Y:S01]  /*1580*/  @!P3 LEA.HI.X R13, R12, R5, R13, 0x4, P6 ;  /* 0x000000050c0db211 */ /* 0x000fe200030f240d */
[----:B------:R3:W-:Y:S01]  /*1590*/  @!P1 LDGSTS.E.BYPASS.LTC128B.128 [R239+0x3800], [R6.64] ;  /* 0x0380000006ef9fae */ /* 0x0007e2000b901d50 */
[----:B------:R-:W-:-:S03]  /*15a0*/  @!P3 LEA R12, P6, R0, c[0x0][0x168], 0x1 ;  /* 0x00005a00000cba11 */ /* 0x000fc600078c08ff */
[----:B------:R3:W-:Y:S01]  /*15b0*/  @!P1 LDGSTS.E.BYPASS.LTC128B.128 [R239+0x7800], [R6.64+0x80] ;  /* 0x0780008006ef9fae */ /* 0x0007e2000b901d50 */
[----:B------:R-:W-:Y:S02]  /*15c0*/  @!P3 LEA.HI.X R13, R0, c[0x0][0x16c], R13, 0x1, P6 ;  /* 0x00005b00000dba11 */ /* 0x000fe400030f0c0d */
[----:B------:R-:W-:Y:S01]  /*15d0*/  ISETP.GE.AND P6, PT, R2, UR18, PT ;  /* 0x0000001202007c0c */ /* 0x000fe2000bfc6270 */
[----:B------:R-:W-:Y:S01]  /*15e0*/  STL.64 [R1+0x88], R32 ;  /* 0x0000882001007387 */ /* 0x000fe20000100a00 */
[----:B------:R-:W-:Y:S01]  /*15f0*/  @!P2 IADD3 R0, P1, R4, UR26, RZ ;  /* 0x0000001a0400ac10 */ /* 0x000fe2000ff3e0ff */
[----:B------:R-:W-:Y:S01]  /*1600*/  VOTEU.ALL UP0, P0 ;  /* 0x00000000003f7886 */ /* 0x000fe20000000000 */
[----:B-1----:R-:W-:Y:S01]  /*1610*/  LEA.HI R11, R28, R156, RZ, 0x4 ;  /* 0x0000009c1c0b7211 */ /* 0x002fe200078f20ff */
[----:B------:R-:W-:Y:S03]  /*1620*/  STL.64 [R1+0x80], R160 ;  /* 0x000080a001007387 */ /* 0x000fe60000100a00 */
[----:B------:R-:W-:-:S04]  /*1630*/  SHF.R.S32.HI R14, RZ, 0x4, R11 ;  /* 0x00000004ff0e7819 */ /* 0x000fc8000001140b */
[----:B------:R-:W-:-:S04]  /*1640*/  LEA.HI R10, R11, R14, RZ, 0x1 ;  /* 0x0000000e0b0a7211 */ /* 0x000fc800078f08ff */
[----:B------:R-:W-:-:S05]  /*1650*/  LOP3.LUT R10, R10, 0xfffffffe, RZ, 0xc0, !PT ;  /* 0xfffffffe0a0a7812 */ /* 0x000fca00078ec0ff */
[----:B-----5:R-:W-:Y:S02]  /*1660*/  IMAD.IADD R16, R14, 0x1, -R10 ;  /* 0x000000010e107824 */ /* 0x020fe400078e0a0a */
[----:B------:R-:W-:Y:S01]  /*1670*/  IMAD.SHL.U32 R10, R76, 0x40, RZ ;  /* 0x000000404c0a7824 */ /* 0x000fe200078e00ff */
[----:B---3--:R-:W-:Y:S01]  /*1680*/  @!P6 LEA R6, P4, R4, c[0x0][0x168], 0x1 ;  /* 0x00005a000406ea11 */ /* 0x008fe200078808ff */
[----:B------:R-:W-:Y:S01]  /*1690*/  IMAD.U32 R7, RZ, RZ, UR4 ;  /* 0x00000004ff077e24 */ /* 0x000fe2000f8e00ff */
[----:B------:R-:W-:Y:S01]  /*16a0*/  @!UP0 UIMAD UR4, UR7, 0x30, URZ ;  /* 0x00000030070488a4 */ /* 0x000fe2000f8e023f */
[----:B------:R-:W-:Y:S01]  /*16b0*/  IMAD.U32 R14, RZ, RZ, UR6 ;  /* 0x00000006ff0e7e24 */ /* 0x000fe2000f8e00ff */
[----:B------:R-:W-:Y:S01]  /*16c0*/  LOP3.LUT R10, R10, 0x1c0, RZ, 0xc0, !PT ;  /* 0x000001c00a0a7812 */ /* 0x000fe200078ec0ff */
[----:B------:R-:W-:Y:S01]  /*16d0*/  UISETP.GE.AND UP0, UPT, UR8, 0x2, UPT ;  /* 0x000000020800788c */ /* 0x000fe2000bf06270 */
[----:B--2---:R-:W-:Y:S02]  /*16e0*/  @!P2 IADD3.X R9, R5, UR27, R7, P1, !PT ;  /* 0x0000001b0509ac10 */ /* 0x004fe40008ffe407 */
[----:B------:R-:W-:-:S02]  /*16f0*/  @!P2 LEA R8, P1, R0, c[0x0][0x168], 0x1 ;  /* 0x00005a000008aa11 */ /* 0x000fc400078208ff */
[----:B------:R-:W-:Y:S02]  /*1700*/  @!P6 LEA.HI.X R7, R4, c[0x0][0x16c], R5, 0x1, P4 ;  /* 0x00005b000407ea11 */ /* 0x000fe400020f0c05 */
[----:B------:R-:W-:Y:S02]  /*1710*/  @!P2 LEA.HI.X R9, R0, c[0x0][0x16c], R9, 0x1, P1 ;  /* 0x00005b000009aa11 */ /* 0x000fe400008f0c09 */
[----:B------:R-:W-:Y:S01]  /*1720*/  LOP3.LUT R0, R11, 0xfffffff0, RZ, 0xc0, !PT ;  /* 0xfffffff00b007812 */ /* 0x000fe200078ec0ff */
[----:B------:R1:W-:Y:S01]  /*1730*/  @!P6 LDGSTS.E.BYPASS.LTC128B.128 [R239+0x8000], [R6.64] ;  /* 0x0800000006efefae */ /* 0x0003e2000b901d50 */
[----:B------:R-:W-:Y:S01]  /*1740*/  IMAD.SHL.U32 R11, R2, 0x8, RZ ;  /* 0x00000008020b7824 */ /* 0x000fe200078e00ff */
[----:B------:R-:W-:Y:S02]  /*1750*/  ISETP.GE.AND P4, PT, R27, UR18, PT ;  /* 0x000000121b007c0c */ /* 0x000fe4000bf86270 */
[----:B------:R-:W-:Y:S01]  /*1760*/  IMAD.IADD R0, R156, 0x1, -R0 ;  /* 0x000000019c007824 */ /* 0x000fe200078e0a00 */
[----:B------:R1:W-:Y:S01]  /*1770*/  @!P6 LDGSTS.E.BYPASS.LTC128B.128 [R239+0xa000], [R6.64+0x80] ;  /* 0x0a00008006efefae */ /* 0x0003e2000b901d50 */
[----:B------:R-:W-:-:S02]  /*1780*/  ISETP.GE.AND P6, PT, R2, UR18, PT ;  /* 0x0000001202007c0c */ /* 0x000fc4000bfc6270 */
[----:B------:R-:W-:Y:S01]  /*1790*/  LOP3.LUT R11, R10, 0x8, R11, 0xf8, !PT ;  /* 0x000000080a0b7812 */ /* 0x000fe200078ef80b */
[----:B------:R2:W-:Y:S01]  /*17a0*/  @!P3 LDGSTS.E.BYPASS.LTC128B.128 [R239+0x8800], [R12.64] ;  /* 0x088000000cefbfae */ /* 0x0005e2000b901d50 */
[----:B------:R-:W-:Y:S02]  /*17b0*/  SHF.R.S32.HI R17, RZ, 0x1f, R0 ;  /* 0x0000001fff117819 */ /* 0x000fe40000011400 */
[----:B------:R-:W-:Y:S01]  /*17c0*/  SHF.R.U32.HI R10, RZ, 0x3, R10 ;  /* 0x00000003ff0a7819 */ /* 0x000fe2000001160a */
[----:B------:R2:W-:Y:S01]  /*17d0*/  @!P3 LDGSTS.E.BYPASS.LTC128B.128 [R239+0xa800], [R12.64+0x80] ;  /* 0x0a8000800cefbfae */ /* 0x0005e2000b901d50 */
[----:B------:R-:W-:Y:S02]  /*17e0*/  LEA.HI R17, R17, R0, RZ, 0x3 ;  /* 0x0000000011117211 */ /* 0x000fe400078f18ff */
[----:B------:R-:W-:Y:S01]  /*17f0*/  LOP3.LUT R11, R11, R10, RZ, 0x3c, !PT ;  /* 0x0000000a0b0b7212 */ /* 0x000fe200078e3cff */
[----:B------:R3:W-:Y:S01]  /*1800*/  @!P2 LDGSTS.E.BYPASS.LTC128B.128 [R239+0x9000], [R8.64] ;  /* 0x0900000008efafae */ /* 0x0007e2000b901d50 */
[----:B------:R-:W-:-:S03]  /*1810*/  ISETP.GE.AND P3, PT, R29, UR18, PT ;  /* 0x000000121d007c0c */ /* 0x000fc6000bf66270 */
[----:B------:R3:W-:Y:S01]  /*1820*/  @!P2 LDGSTS.E.BYPASS.LTC128B.128 [R239+0xb000], [R8.64+0x80] ;  /* 0x0b00008008efafae */ /* 0x0007e2000b901d50 */
[----:B-1----:R-:W-:-:S04]  /*1830*/  IMAD.WIDE.U32 R6, R2, c[0x0][0x1a0], R30 ;  /* 0x0000680002067a25 */ /* 0x002fc800078e001e */
[----:B------:R-:W-:Y:S01]  /*1840*/  @!P0 IMAD.WIDE.U32 R2, R14, 0x30, R4 ;  /* 0x000000300e028825 */ /* 0x000fe200078e0004 */
[----:B------:R-:W-:Y:S02]  /*1850*/  LOP3.LUT R5, R17, 0xfffffff8, RZ, 0xc0, !PT ;  /* 0xfffffff811057812 */ /* 0x000fe400078ec0ff */
[----:B------:R-:W-:Y:S01]  /*1860*/  IADD3 R4, P1, R6, UR22, RZ ;  /* 0x0000001606047c10 */ /* 0x000fe2000ff3e0ff */
[----:B------:R-:W-:Y:S02]  /*1870*/  IMAD R6, R25, c[0x0][0x1b8], RZ ;  /* 0x00006e0019067a24 */ /* 0x000fe400078e02ff */
[----:B----4-:R-:W-:Y:S01]  /*1880*/  IMAD.IADD R18, R0, 0x1, -R5 ;  /* 0x0000000100127824 */ /* 0x010fe200078e0a05 */
[----:B------:R-:W-:Y:S01]  /*1890*/  IADD3.X R5, R7, UR21, R15, P1, !PT ;  /* 0x0000001507057c10 */ /* 0x000fe20008ffe40f */
[----:B------:R-:W-:Y:S01]  /*18a0*/  IMAD R10, R22, c[0x0][0x1bc], R6 ;  /* 0x00006f00160a7a24 */ /* 0x000fe200078e0206 */
[----:B------:R-:W-:Y:S01]  /*18b0*/  @!P0 IADD3 R0, R3, UR4, RZ ;  /* 0x0000000403008c10 */ /* 0x000fe2000fffe0ff */
[----:B------:R-:W-:Y:S01]  /*18c0*/  ULDC.64 UR4, c[0x0][0x1a0] ;  /* 0x0000680000047ab9 */ /* 0x000fe20000000a00 */
[----:B------:R-:W-:Y:S01]  /*18d0*/  @!P0 LEA R6, P1, R2, c[0x0][0x168], 0x1 ;  /* 0x00005a0002068a11 */ /* 0x000fe200078208ff */
[----:B------:R-:W-:Y:S01]  /*18e0*/  USHF.L.U64.HI UR11, UR4, UR11, UR5 ;  /* 0x0000000b040b7299 */ /* 0x000fe20008010205 */
[----:B------:R-:W-:Y:S01]  /*18f0*/  IMAD.WIDE.U32 R26, R22, c[0x0][0x1b8], R4 ;  /* 0x00006e00161a7a25 */ /* 0x000fe200078e0004 */
[----:B------:R-:W-:Y:S01]  /*1900*/  USHF.L.U32 UR14, UR4, 0x6, URZ ;  /* 0x00000006040e7899 */ /* 0x000fe2000800063f */
[----:B------:R-:W-:Y:S01]  /*1910*/  @!P0 LEA.HI.X R7, R2, c[0x0][0x16c], R0, 0x1, P1 ;  /* 0x00005b0002078a11 */ /* 0x000fe200008f0c00 */
[----:B------:R-:W-:Y:S01]  /*1920*/  UIMAD UR5, UR11, UR20, URZ ;  /* 0x000000140b0572a4 */ /* 0x000fe2000f8e023f */
[----:B------:R-:W-:Y:S01]  /*1930*/  IMAD.U32 R2, RZ, RZ, UR20 ;  /* 0x00000014ff027e24 */ /* 0x000fe2000f8e00ff */
[----:B------:R-:W-:Y:S01]  /*1940*/  STL.64 [R1+0xb8], R26 ;  /* 0x0000b81a01007387 */ /* 0x000fe20000100a00 */
[----:B------:R-:W-:Y:S01]  /*1950*/  IMAD.IADD R21, R27, 0x1, R10 ;  /* 0x000000011b157824 */ /* 0x000fe200078e020a */
[----:B------:R-:W-:Y:S01]  /*1960*/  UIMAD UR5, UR19, UR14, UR5 ;  /* 0x0000000e130572a4 */ /* 0x000fe2000f8e0205 */
[----:B------:R-:W-:Y:S01]  /*1970*/  IMAD.MOV.U32 R20, RZ, RZ, R26 ;  /* 0x000000ffff147224 */ /* 0x000fe200078e001a */
[----:B------:R1:W-:Y:S01]  /*1980*/  @!P0 LDGSTS.E.BYPASS.LTC128B.128 [R239+0x9800], [R6.64] ;  /* 0x0980000006ef8fae */ /* 0x0003e2000b901d50 */
[----:B------:R-:W-:Y:S01]  /*1990*/  UIMAD.WIDE.U32 UR18, UR4, 0x20, URZ ;  /* 0x00000020041278a5 */ /* 0x000fe2000f8e003f */
[----:B------:R-:W-:-:S02]  /*19a0*/  IMAD.U32 R4, RZ, RZ, UR4 ;  /* 0x00000004ff047e24 */ /* 0x000fc4000f8e00ff */
[----:B------:R1:W-:Y:S01]  /*19b0*/  @!P0 LDGSTS.E.BYPASS.LTC128B.128 [R239+0xb800], [R6.64+0x80] ;  /* 0x0b80008006ef8fae */ /* 0x0003e2000b901d50 */
[----:B------:R-:W-:-:S03]  /*19c0*/  IMAD.WIDE.U32 R2, R2, UR14, R20 ;  /* 0x0000000e02027c25 */ /* 0x000fc6000f8e0014 */
[----:B------:R-:W0:Y:S01]  /*19d0*/  LDGDEPBAR ;  /* 0x00000000000079af */ /* 0x000e220000000000 */
[----:B------:R-:W-:Y:S01]  /*19e0*/  IMAD.SHL.U32 R10, R16, 0x8, RZ ;  /* 0x00000008100a7824 */ /* 0x000fe200078e00ff */
[----:B------:R-:W-:Y:S01]  /*19f0*/  IADD3 R3, R3, UR5, RZ ;  /* 0x0000000503037c10 */ /* 0x000fe2000fffe0ff */
[----:B--2---:R-:W-:Y:S01]  /*1a00*/  IMAD.MOV.U32 R12, RZ, RZ, c[0x0][0x1a4] ;  /* 0x00006900ff0c7624 */ /* 0x004fe200078e00ff */
[----:B---3--:R-:W-:Y:S01]  /*1a10*/  @!P6 LEA R8, P2, R2, c[0x0][0x170], 0x1 ;  /* 0x00005c000208ea11 */ /* 0x008fe200078408ff */
[----:B------:R-:W-:Y:S01]  /*1a20*/  IMAD R0, R16, 0x200, R11 ;  /* 0x0000020010007824 */ /* 0x000fe200078e020b */
[----:B------:R-:W-:Y:S01]  /*1a30*/  @!P4 IADD3 R13, P0, R2, UR18, RZ ;  /* 0x00000012020dcc10 */ /* 0x000fe2000ff1e0ff */
[----:B------:R-:W-:Y:S01]  /*1a40*/  @!P3 IMAD.WIDE.U32 R4, R4, 0x30, R2 ;  /* 0x000000300404b825 */ /* 0x000fe200078e0002 */
[----:B------:R-:W-:Y:S01]  /*1a50*/  @!P6 LEA.HI.X R9, R2, c[0x0][0x174], R3, 0x1, P2 ;  /* 0x00005d000209ea11 */ /* 0x000fe200010f0c03 */
[----:B------:R-:W-:Y:S02]  /*1a60*/  STL.64 [R1+0xb0], R20 ;  /* 0x0000b01401007387 */ /* 0x000fe40000100a00 */
[----:B------:R-:W-:-:S02]  /*1a70*/  IMAD.SHL.U32 R14, R12, 0x20, RZ ;  /* 0x000000200c0e7824 */ /* 0x000fc400078e00ff */
[----:B------:R-:W-:-:S05]  /*1a80*/  IMAD.SHL.U32 R220, R0, 0x2, RZ ;  /* 0x0000000200dc7824 */ /* 0x000fca00078e00ff */
[C---:B------:R-:W-:Y:S02]  /*1a90*/  IADD3 R0, R220.reuse, 0x8000, RZ ;  /* 0x00008000dc007810 */ /* 0x040fe40007ffe0ff */
[----:B------:R-:W-:Y:S01]  /*1aa0*/  IADD3 R231, R220, 0x8020, RZ ;  /* 0x00008020dce77810 */ /* 0x000fe20007ffe0ff */
[----:B-1----:R-:W-:Y:S01]  /*1ab0*/  IMAD.U32 R6, RZ, RZ, UR4 ;  /* 0x00000004ff067e24 */ /* 0x002fe2000f8e00ff */
[----:B------:R-:W-:-:S04]  /*1ac0*/  DEPBAR.LE SB0, 0x0 ;  /* 0x000080000000791a */ /* 0x000fc80000000000 */
[----:B------:R-:W-:Y:S01]  /*1ad0*/  BAR.SYNC.DEFER_BLOCKING 0x0 ;  /* 0x0000000000007b1d */ /* 0x000fe20000010000 */
[----:B------:R-:W-:Y:S01]  /*1ae0*/  @!P5 LEA R6, P1, R6, R2, 0x4 ;  /* 0x000000020606d211 */ /* 0x000fe200078220ff */
[----:B------:R-:W-:Y:S02]  /*1af0*/  IMAD.SHL.U32 R2, R18, 0x40, RZ ;  /* 0x0000004012027824 */ /* 0x000fe400078e00ff */
[----:B------:R-:W-:-:S03]  /*1b00*/  IMAD.U32 R7, RZ, RZ, UR4 ;  /* 0x00000004ff077e24 */ /* 0x000fc6000f8e00ff */
[----:B------:R-:W-:Y:S02]  /*1b10*/  LOP3.LUT R2, R2, 0x1c0, RZ, 0xc0, !PT ;  /* 0x000001c002027812 */ /* 0x000fe400078ec0ff */
[----:B------:R-:W-:Y:S01]  /*1b20*/  @!P5 LEA.HI.X R7, R7, R3, R12, 0x4, P1 ;  /* 0x000000030707d211 */ /* 0x000fe200008f240c */
[----:B------:R-:W-:Y:S01]  /*1b30*/  @!P3 IMAD R12, R12, 0x30, RZ ;  /* 0x000000300c0cb824 */ /* 0x000fe200078e02ff */
[----:B------:R-:W-:Y:S02]  /*1b40*/  LOP3.LUT R11, R2, 0x8, R10, 0xf8, !PT ;  /* 0x00000008020b7812 */ /* 0x000fe400078ef80a */
[----:B------:R-:W-:Y:S01]  /*1b50*/  SHF.R.U32.HI R10, RZ, 0x3, R2 ;  /* 0x00000003ff0a7819 */ /* 0x000fe20000011602 */
[----:B------:R-:W-:Y:S01]  /*1b60*/  @!P3 IMAD.IADD R5, R5, 0x1, R12 ;  /* 0x000000010505b824 */ /* 0x000fe200078e020c */
[----:B------:R-:W-:Y:S01]  /*1b70*/  @!P5 LEA R2, P1, R6, c[0x0][0x170], 0x1 ;  /* 0x00005c000602da11 */ /* 0x000fe200078208ff */
[----:B------:R-:W-:Y:S01]  /*1b80*/  IMAD.SHL.U32 R12, R17, 0x40, RZ ;  /* 0x00000040110c7824 */ /* 0x000fe200078e00ff */
[----:B------:R-:W-:-:S02]  /*1b90*/  LOP3.LUT R153, R11, R10, RZ, 0x3c, !PT ;  /* 0x0000000a0b997212 */ /* 0x000fc400078e3cff */
[----:B------:R-:W-:Y:S02]  /*1ba0*/  @!P4 IADD3.X R11, R3, UR19, R14, P0, !PT ;  /* 0x00000013030bcc10 */ /* 0x000fe400087fe40e */
[----:B------:R-:W-:Y:S02]  /*1bb0*/  @!P5 LEA.HI.X R3, R6, c[0x0][0x174], R7, 0x1, P1 ;  /* 0x00005d000603da11 */ /* 0x000fe400008f0c07 */
[C---:B------:R-:W-:Y:S01]  /*1bc0*/  @!P4 LEA R6, P1, R13.reuse, c[0x0][0x170], 0x1 ;  /* 0x00005c000d06ca11 */ /* 0x040fe200078208ff */
[----:B------:R-:W-:Y:S01]  /*1bd0*/  @P6 STS.128 [R239+0xc000], RZ ;  /* 0x00c000ffef006388 */ /* 0x000fe20000000c00 */
[C---:B------:R-:W-:Y:S02]  /*1be0*/  @!P3 LEA R10, P0, R4.reuse, c[0x0][0x170], 0x1 ;  /* 0x00005c00040aba11 */ /* 0x040fe400078008ff */
[----:B------:R-:W-:Y:S01]  /*1bf0*/  @!P4 LEA.HI.X R7, R13, c[0x0][0x174], R11, 0x1, P1 ;  /* 0x00005d000d07ca11 */ /* 0x000fe200008f0c0b */
[----:B------:R-:W-:Y:S01]  /*1c00*/  @P6 STS.128 [R239+0xe000], RZ ;  /* 0x00e000ffef006388 */ /* 0x000fe20000000c00 */
[----:B------:R-:W-:-:S02]  /*1c10*/  @!P3 LEA.HI.X R11, R4, c[0x0][0x174], R5, 0x1, P0 ;  /* 0x00005d00040bba11 */ /* 0x000fc400000f0c05 */
[----:B------:R-:W-:Y:S01]  /*1c20*/  SHF.R.S32.HI R5, RZ, 0x5, R155 ;  /* 0x00000005ff057819 */ /* 0x000fe2000001149b */
[----:B------:R-:W-:Y:S01]  /*1c30*/  @!PT LDS RZ, [RZ] ;  /* 0x00000000fffff984 */ /* 0x000fe20000000800 */
[----:B------:R-:W-:Y:S01]  /*1c40*/  @!PT LDS RZ, [RZ] ;  /* 0x00000000fffff984 */ /* 0x000fe20000000800 */
[----:B------:R-:W-:Y:S01]  /*1c50*/  @!PT LDS RZ, [RZ] ;  /* 0x00000000fffff984 */ /* 0x000fe20000000800 */
[----:B------:R1:W-:Y:S01]  /*1c60*/  @!P6 LDGSTS.E.BYPASS.LTC128B.128 [R239+0xc000], [R8.64] ;  /* 0x0c00000008efefae */ /* 0x0003e2000b901d50 */
[----:B------:R-:W-:Y:S02]  /*1c70*/  LOP3.LUT R152, R12, 0xfffffe00, RZ, 0xc0, !PT ;  /* 0xfffffe000c987812 */ /* 0x000fe400078ec0ff */
[----:B------:R-:W-:Y:S01]  /*1c80*/  LOP3.LUT P0, RZ, R76, 0x2, RZ, 0xc0, !PT ;  /* 0x000000024cff7812 */ /* 0x000fe2000780c0ff */
[----:B------:R1:W-:Y:S02]  /*1c90*/  @!P6 LDGSTS.E.BYPASS.LTC128B.128 [R239+0xe000], [R8.64+0x80] ;  /* 0x0e00008008efefae */ /* 0x0003e4000b901d50 */
[----:B------:R-:W-:Y:S01]  /*1ca0*/  IMAD R4, R5, 0x400, R152 ;  /* 0x0000040005047824 */ /* 0x000fe200078e0298 */
[----:B------:R-:W-:Y:S01]  /*1cb0*/  R2P PR, R18, 0x6 ;  /* 0x0000000612007804 */ /* 0x000fe20000000000 */
[----:B------:R-:W-:Y:S04]  /*1cc0*/  @P5 STS.128 [R239+0xc800], RZ ;  /* 0x00c800ffef005388 */ /* 0x000fe80000000c00 */
[----:B------:R-:W-:Y:S04]  /*1cd0*/  @P5 STS.128 [R239+0xe800], RZ ;  /* 0x00e800ffef005388 */ /* 0x000fe80000000c00 */
[----:B------:R-:W-:Y:S01]  /*1ce0*/  @!PT LDS RZ, [RZ] ;  /* 0x00000000fffff984 */ /* 0x000fe20000000800 */
[----:B------:R-:W-:Y:S01]  /*1cf0*/  @!PT LDS RZ, [RZ] ;  /* 0x00000000fffff984 */ /* 0x000fe20000000800 */
[----:B------:R-:W-:Y:S01]  /*1d00*/  @!PT LDS RZ, [RZ] ;  /* 0x00000000fffff984 */ /* 0x000fe20000000800 */
[----:B------:R2:W-:Y:S01]  /*1d10*/  @!P5 LDGSTS.E.BYPASS.LTC128B.128 [R239+0xc800], [R2.64] ;  /* 0x0c80000002efdfae */ /* 0x0005e2000b901d50 */
[----:B------:R-:W-:Y:S01]  /*1d20*/  @P0 IADD3 R231, R0, -0x20, RZ ;  /* 0xffffffe000e70810 */ /* 0x000fe20007ffe0ff */
[----:B------:R-:W-:Y:S01]  /*1d30*/  IMAD.MOV.U32 R0, RZ, RZ, 0x20 ;  /* 0x00000020ff007424 */ /* 0x000fe200078e00ff */
[----:B------:R-:W-:Y:S01]  /*1d40*/  LOP3.LUT P0, RZ, R76, 0x4, RZ, 0xc0, !PT ;  /* 0x000000044cff7812 */ /* 0x000fe2000780c0ff */
[----:B------:R2:W-:Y:S01]  /*1d50*/  @!P5 LDGSTS.E.BYPASS.LTC128B.128 [R239+0xe800], [R2.64+0x80] ;  /* 0x0e80008002efdfae */ /* 0x0005e2000b901d50 */
[----:B------:R-:W-:-:S02]  /*1d60*/  IADD3 R238, R231, 0x800, RZ ;  /* 0x00000800e7ee7810 */ /* 0x000fc40007ffe0ff */
[C---:B------:R-:W-:Y:S01]  /*1d70*/  IADD3 R237, R231.reuse, 0x1000, RZ ;  /* 0x00001000e7ed7810 */ /* 0x040fe20007ffe0ff */
[----:B------:R-:W-:Y:S01]  /*1d80*/  @P4 STS.128 [R239+0xd000], RZ ;  /* 0x00d000ffef004388 */ /* 0x000fe20000000c00 */
[C---:B------:R-:W-:Y:S02]  /*1d90*/  IADD3 R236, R231.reuse, 0x1800, RZ ;  /* 0x00001800e7ec7810 */ /* 0x040fe40007ffe0ff */
[C---:B------:R-:W-:Y:S01]  /*1da0*/  IADD3 R235, R231.reuse, 0x2000, RZ ;  /* 0x00002000e7eb7810 */ /* 0x040fe20007ffe0ff */
[----:B------:R-:W-:Y:S01]  /*1db0*/  @P4 STS.128 [R239+0xf000], RZ ;  /* 0x00f000ffef004388 */ /* 0x000fe20000000c00 */
[C---:B------:R-:W-:Y:S02]  /*1dc0*/  IADD3 R234, R231.reuse, 0x2800, RZ ;  /* 0x00002800e7ea7810 */ /* 0x040fe40007ffe0ff */
[C---:B------:R-:W-:Y:S01]  /*1dd0*/  IADD3 R233, R231.reuse, 0x3000, RZ ;  /* 0x00003000e7e97810 */ /* 0x040fe20007ffe0ff */
[----:B------:R-:W-:Y:S01]  /*1de0*/  @!PT LDS RZ, [RZ] ;  /* 0x00000000fffff984 */ /* 0x000fe20000000800 */
[----:B------:R-:W-:Y:S01]  /*1df0*/  @!PT LDS RZ, [RZ] ;  /* 0x00000000fffff984 */ /* 0x000fe20000000800 */
[----:B------:R-:W-:Y:S01]  /*1e00*/  @!PT LDS RZ, [RZ] ;  /* 0x00000000fffff984 */ /* 0x000fe20000000800 */
[----:B------:R3:W-:Y:S01]  /*1e10*/  @!P4 LDGSTS.E.BYPASS.LTC128B.128 [R239+0xd000], [R6.64] ;  /* 0x0d00000006efcfae */ /* 0x0007e2000b901d50 */
[----:B------:R-:W-:-:S03]  /*1e20*/  IADD3 R232, R231, 0x3800, RZ ;  /* 0x00003800e7e87810 */ /* 0x000fc60007ffe0ff */
[----:B------:R3:W-:Y:S04]  /*1e30*/  @!P4 LDGSTS.E.BYPASS.LTC128B.128 [R239+0xf000], [R6.64+0x80] ;  /* 0x0f00008006efcfae */ /* 0x0007e8000b901d50 */
[----:B------:R-:W-:Y:S04]  /*1e40*/  @P3 STS.128 [R239+0xd800], RZ ;  /* 0x00d800ffef003388 */ /* 0x000fe80000000c00 */
[----:B------:R-:W-:Y:S01]  /*1e50*/  @P3 STS.128 [R239+0xf800], RZ ;  /* 0x00f800ffef003388 */ /* 0x000fe20000000c00 */
[----:B--2---:R-:W-:-:S03]  /*1e60*/  IMAD.IADD R2, R153, 0x1, R4 ;  /* 0x0000000199027824 */ /* 0x004fc600078e0204 */
[----:B------:R-:W-:Y:S01]  /*1e70*/  @!PT LDS RZ, [RZ] ;  /* 0x00000000fffff984 */ /* 0x000fe20000000800 */
[----:B------:R-:W-:Y:S01]  /*1e80*/  @!PT LDS RZ, [RZ] ;  /* 0x00000000fffff984 */ /* 0x000fe20000000800 */
[----:B------:R-:W-:Y:S01]  /*1e90*/  @!PT LDS RZ, [RZ] ;  /* 0x00000000fffff984 */ /* 0x000fe20000000800 */
[----:B------:R1:W-:Y:S01]  /*1ea0*/  @!P3 LDGSTS.E.BYPASS.LTC128B.128 [R239+0xd800], [R10.64] ;  /* 0x0d8000000aefbfae */ /* 0x0003e2000b901d50 */
[----:B------:R-:W-:Y:S02]  /*1eb0*/  IMAD.MOV.U32 R4, RZ, RZ, 0x10 ;  /* 0x00000010ff047424 */ /* 0x000fe400078e00ff */
[----:B------:R-:W-:Y:S01]  /*1ec0*/  IMAD.SHL.U32 R227, R2, 0x2, RZ ;  /* 0x0000000202e37824 */ /* 0x000fe200078e00ff */
[----:B------:R1:W-:Y:S01]  /*1ed0*/  @!P3 LDGSTS.E.BYPASS.LTC128B.128 [R239+0xf800], [R10.64+0x80] ;  /* 0x0f8000800aefbfae */ /* 0x0003e2000b901d50 */
[----:B------:R-:W-:Y:S02]  /*1ee0*/  SEL R2, R0, 0xffffffe0, !P2 ;  /* 0xffffffe000027807 */ /* 0x000fe40005000000 */
[----:B------:R-:W-:Y:S01]  /*1ef0*/  SEL R4, R4, 0xfffffff0, !P1 ;  /* 0xfffffff004047807 */ /* 0x000fe20004800000 */
[----:B------:R-:W-:Y:S01]  /*1f00*/  LDSM.16.M88.4 R12, [R227] ;  /* 0x00000000e30c783b */ /* 0x000fe20000000200 */
[----:B------:R-:W-:Y:S01]  /*1f10*/  SEL R0, R0, 0xffffffe0, !P0 ;  /* 0xffffffe000007807 */ /* 0x000fe20004000000 */
[----:B------:R-:W-:-:S02]  /*1f20*/  IMAD R230, R2, 0x2, R227 ;  /* 0x0000000202e67824 */ /* 0x000fc400078e02e3 */
[----:B------:R-:W2:Y:S01]  /*1f30*/  LDSM.16.M88.4 R32, [R220+0x8000] ;  /* 0x00800000dc20783b */ /* 0x000ea20000000200 */
[----:B------:R-:W-:Y:S02]  /*1f40*/  IMAD R228, R4, 0x2, R227 ;  /* 0x0000000204e47824 */ /* 0x000fe400078e02e3 */
[----:B------:R-:W-:Y:S01]  /*1f50*/  IMAD R226, R0, 0x2, R220 ;  /* 0x0000000200e27824 */ /* 0x000fe200078e02dc */
[----:B------:R-:W-:Y:S01]  /*1f60*/  LDSM.16.M88.4 R28, [R220+0x8800] ;  /* 0x00880000dc1c783b */ /* 0x000fe20000000200 */
[----:B------:R-:W-:Y:S02]  /*1f70*/  IMAD R229, R2, 0x2, R228 ;  /* 0x0000000202e57824 */ /* 0x000fe400078e02e4 */
[----:B------:R-:W-:Y:S01]  /*1f80*/  IMAD R225, R0, 0x2, R231 ;  /* 0x0000000200e17824 */ /* 0x000fe200078e02e7 */
[----:B------:R-:W-:Y:S01]  /*1f90*/  LDSM.16.M88.4 R24, [R220+0x9000] ;  /* 0x00900000dc18783b */ /* 0x000fe20000000200 */
[----:B------:R-:W-:-:S03]  /*1fa0*/  LOP3.LUT R0, R155, 0xffffffe0, RZ, 0xc0, !PT ;  /* 0xffffffe09b007812 */ /* 0x000fc600078ec0ff */
[----:B------:R-:W4:Y:S02]  /*1fb0*/  LDSM.16.M88.4 R20, [R220+0x9800] ;  /* 0x00980000dc14783b */ /* 0x000f240000000200 */
[C---:B------:R-:W-:Y:S02]  /*1fc0*/  IMAD.IADD R0, R156.reuse, 0x1, -R0 ;  /* 0x000000019c007824 */ /* 0x040fe400078e0a00 */
[----:B------:R-:W-:Y:S01]  /*1fd0*/  LDSM.16.M88.4 R16, [R228+0x2000] ;  /* 0x00200000e410783b */ /* 0x000fe20000000200 */
[----:B------:R-:W-:Y:S02]  /*1fe0*/  IMAD.SHL.U32 R156, R156, 0x2, RZ ;  /* 0x000000029c9c7824 */ /* 0x000fe400078e00ff */
[----:B------:R-:W-:Y:S01]  /*1ff0*/  SHF.R.S32.HI R3, RZ, 0x1f, R0 ;  /* 0x0000001fff037819 */ /* 0x000fe20000011400 */
[----:B-1----:R-:W1:Y:S02]  /*2000*/  LDSM.16.M88.4 R8, [R227+0x2000] ;  /* 0x00200000e308783b */ /* 0x002e640000000200 */
[----:B---3--:R-:W-:-:S02]  /*2010*/  LOP3.LUT R6, R156, 0x6, RZ, 0xc0, !PT ;  /* 0x000000069c067812 */ /* 0x008fc400078ec0ff */
[----:B------:R-:W3:Y:S01]  /*2020*/  LDSM.16.M88.4 R48, [R231+0x800] ;  /* 0x00080000e730783b */ /* 0x000ee20000000200 */
[----:B------:R-:W-:Y:S02]  /*2030*/  LEA.HI R0, R3, R0, RZ, 0x2 ;  /* 0x0000000003007211 */ /* 0x000fe400078f10ff */
[----:B------:R-:W-:Y:S01]  /*2040*/  LEA R3, R5, UR12, 0x4 ;  /* 0x0000000c05037c11 */ /* 0x000fe2000f8e20ff */
[----:B------:R-:W5:Y:S01]  /*2050*/  LDSM.16.M88.4 R52, [R231+0x1800] ;  /* 0x00180000e734783b */ /* 0x000f620000000200 */
[----:B------:R-:W-:Y:S01]  /*2060*/  SHF.R.S32.HI R157, RZ, 0x2, R0 ;  /* 0x00000002ff9d7819 */ /* 0x000fe20000011400 */
[----:B------:R-:W-:Y:S02]  /*2070*/  IMAD.U32 R0, RZ, RZ, UR15 ;  /* 0x0000000fff007e24 */ /* 0x000fe4000f8e00ff */
[----:B------:R-:W3:Y:S01]  /*2080*/  LDSM.16.M88.4 R40, [R231] ;  /* 0x00000000e728783b */ /* 0x000ee20000000200 */
[----:B------:R-:W-:Y:S01]  /*2090*/  IADD3 R3, R3, 0x1, R157 ;  /* 0x0000000103037810 */ /* 0x000fe20007ffe09d */
[----:B------:R-:W-:-:S02]  /*20a0*/  IMAD.U32 R5, RZ, RZ, UR20 ;  /* 0x00000014ff057e24 */ /* 0x000fc4000f8e00ff */
[----:B------:R-:W3:Y:S01]  /*20b0*/  LDSM.16.M88.4 R44, [R231+0x1000] ;  /* 0x00100000e72c783b */ /* 0x000ee20000000200 */
[----:B------:R-:W-:Y:S01]  /*20c0*/  IADD3 R0, R3, UR13, -R0 ;  /* 0x0000000d03007c10 */ /* 0x000fe2000fffe800 */
[----:B------:R-:W-:Y:S01]  /*20d0*/  IMAD R3, R5, 0x40, R6 ;  /* 0x0000004005037824 */ /* 0x000fe200078e0206 */
[C---:B--2---:R-:W-:Y:S02]  /*20e0*/  HMMA.16816.F32 R92, R12.reuse, R32, RZ ;  /* 0x000000200c5c723c */ /* 0x044fe400000018ff */
[----:B------:R-:W-:Y:S01]  /*20f0*/  IADD3 R5, R0, c[0x0][0x2e8], RZ ;  /* 0x0000ba0000057a10 */ /* 0x000fe20007ffe0ff */
[----:B------:R-:W-:Y:S01]  /*2100*/  IMAD.IADD R0, R152, 0x1, R153 ;  /* 0x0000000198007824 */ /* 0x000fe200078e0299 */
[----:B------:R-:W-:Y:S01]  /*2110*/  IADD3 R6, R3, 0x1, RZ ;  /* 0x0000000103067810 */ /* 0x000fe20007ffe0ff */
[----:B------:R-:W-:Y:S01]  /*2120*/  STL [R1+0xd0], R157 ;  /* 0x0000d09d01007387 */ /* 0x000fe20000100800 */
[C---:B------:R-:W-:Y:S02]  /*2130*/  IADD3 R7, R5.reuse, 0x8, RZ ;  /* 0x0000000805077810 */ /* 0x040fe40007ffe0ff */
[C---:B------:R-:W-:Y:S01]  /*2140*/  HMMA.16816.F32 R120, R12.reuse, R34, RZ ;  /* 0x000000220c78723c */ /* 0x040fe200000018ff */
[----:B------:R-:W0:Y:S07]  /*2150*/  LDGDEPBAR ;  /* 0x00000000000079af */ /* 0x000e2e0000000000 */
[----:B----4-:R-:W-:Y:S08]  /*2160*/  HMMA.16816.F32 R80, R12, R20, RZ ;  /* 0x000000140c50723c */ /* 0x010ff000000018ff */
[C---:B-1----:R-:W-:Y:S08]  /*2170*/  HMMA.16816.F32 R72, R8.reuse, R32, RZ ;  /* 0x000000200848723c */ /* 0x042ff000000018ff */
[C---:B------:R-:W-:Y:S08]  /*2180*/  HMMA.16816.F32 R68, R8.reuse, R34, RZ ;  /* 0x000000220844723c */ /* 0x040ff000000018ff */
[C---:B------:R-:W-:Y:S08]  /*2190*/  HMMA.16816.F32 R60, R8.reuse, R28, RZ ;  /* 0x0000001c083c723c */ /* 0x040ff000000018ff */
[C---:B------:R-:W-:Y:S08]  /*21a0*/  HMMA.16816.F32 R36, R8.reuse, R24, RZ ;  /* 0x000000180824723c */ /* 0x040ff000000018ff */
[C---:B------:R-:W-:Y:S08]  /*21b0*/  HMMA.16816.F32 R32, R8.reuse, R20, RZ ;  /* 0x000000140820723c */ /* 0x040ff000000018ff */
[C---:B------:R-:W-:Y:S08]  /*21c0*/  HMMA.16816.F32 R56, R8.reuse, R30, RZ ;  /* 0x0000001e0838723c */ /* 0x040ff000000018ff */
[C---:B------:R-:W-:Y:S08]  /*21d0*/  HMMA.16816.F32 R64, R8.reuse, R26, RZ ;  /* 0x0000001a0840723c */ /* 0x040ff000000018ff */
[-C--:B------:R-:W-:Y:S08]  /*21e0*/  HMMA.16816.F32 R8, R8, R22.reuse, RZ ;  /* 0x000000160808723c */ /* 0x080ff000000018ff */
[C---:B------:R-:W-:Y:S01]  /*21f0*/  HMMA.16816.F32 R108, R12.reuse, R22, RZ ;  /* 0x000000160c6c723c */ /* 0x040fe200000018ff */
[----:B------:R-:W1:Y:S07]  /*2200*/  LDSM.16.M88.4 R20, [R228] ;  /* 0x00000000e414783b */ /* 0x000e6e0000000200 */
[C---:B------:R-:W-:Y:S08]  /*2210*/  HMMA.16816.F32 R88, R12.reuse, R28, RZ ;  /* 0x0000001c0c58723c */ /* 0x040ff000000018ff */
[C---:B------:R-:W-:Y:S01]  /*2220*/  HMMA.16816.F32 R116, R12.reuse, R30, RZ ;  /* 0x0000001e0c74723c */ /* 0x040fe200000018ff */
[----:B------:R-:W-:Y:S07]  /*2230*/  LDSM.16.M88.4 R28, [R226+0x8800] ;  /* 0x00880000e21c783b */ /* 0x000fee0000000200 */
[C---:B------:R-:W-:Y:S08]  /*2240*/  HMMA.16816.F32 R84, R12.reuse, R24, RZ ;  /* 0x000000180c54723c */ /* 0x040ff000000018ff */
[----:B------:R-:W-:Y:S01]  /*2250*/  HMMA.16816.F32 R112, R12, R26, RZ ;  /* 0x0000001a0c70723c */ /* 0x000fe200000018ff */
[----:B------:R-:W-:Y:S04]  /*2260*/  LDSM.16.M88.4 R24, [R226+0x9000] ;  /* 0x00900000e218783b */ /* 0x000fe80000000200 */
[----:B------:R-:W-:Y:S03]  /*2270*/  LDSM.16.M88.4 R12, [R230] ;  /* 0x00000000e60c783b */ /* 0x000fe60000000200 */
[C---:B---3--:R-:W-:Y:S08]  /*2280*/  HMMA.16816.F32 R128, R16.reuse, R48, R60 ;  /* 0x000000301080723c */ /* 0x048ff0000000183c */
[C---:B-----5:R-:W-:Y:S01]  /*2290*/  HMMA.16816.F32 R104, R16.reuse, R52, R32 ;  /* 0x000000341068723c */ /* 0x060fe20000001820 */
[----:B------:R-:W-:Y:S07]  /*22a0*/  LDSM.16.M88.4 R32, [R226+0x8000] ;  /* 0x00800000e220783b */ /* 0x000fee0000000200 */
[C---:B------:R-:W-:Y:S01]  /*22b0*/  HMMA.16816.F32 R76, R16.reuse, R54, R8 ;  /* 0x00000036104c723c */ /* 0x040fe20000001808 */
[----:B------:R-:W2:Y:S07]  /*22c0*/  LDSM.16.M88.4 R8, [R230+0x2000] ;  /* 0x00200000e608783b */ /* 0x000eae0000000200 */
[C---:B------:R-:W-:Y:S08]  /*22d0*/  HMMA.16816.F32 R132, R16.reuse, R40, R72 ;  /* 0x000000281084723c */ /* 0x040ff00000001848 */
[C---:B------:R-:W-:Y:S08]  /*22e0*/  HMMA.16816.F32 R124, R16.reuse, R44, R36 ;  /* 0x0000002c107c723c */ /* 0x040ff00000001824 */
[C---:B------:R-:W-:Y:S08]  /*22f0*/  HMMA.16816.F32 R60, R16.reuse, R42, R68 ;  /* 0x0000002a103c723c */ /* 0x040ff00000001844 */
[C---:B------:R-:W-:Y:S08]  /*2300*/  HMMA.16816.F32 R100, R16.reuse, R50, R56 ;  /* 0x000000321064723c */ /* 0x040ff00000001838 */
[----:B------:R-:W-:Y:S01]  /*2310*/  HMMA.16816.F32 R96, R16, R46, R64 ;  /* 0x0000002e1060723c */ /* 0x000fe20000001840 */
[----:B------:R-:W3:Y:S07]  /*2320*/  LDSM.16.M88.4 R16, [R226+0x9800] ;  /* 0x00980000e210783b */ /* 0x000eee0000000200 */
[C---:B-1----:R-:W-:Y:S08]  /*2330*/  HMMA.16816.F32 R92, R20.reuse, R40, R92 ;  /* 0x00000028145c723c */ /* 0x042ff0000000185c */
[C---:B------:R-:W-:Y:S08]  /*2340*/  HMMA.16816.F32 R88, R20.reuse, R48, R88 ;  /* 0x000000301458723c */ /* 0x040ff00000001858 */
[C---:B------:R-:W-:Y:S08]  /*2350*/  HMMA.16816.F32 R84, R20.reuse, R44, R84 ;  /* 0x0000002c1454723c */ /* 0x040ff00000001854 */
[C---:B------:R-:W-:Y:S08]  /*2360*/  HMMA.16816.F32 R140, R20.reuse, R52, R80 ;  /* 0x00000034148c723c */ /* 0x040ff00000001850 */
[C---:B------:R-:W-:Y:S01]  /*2370*/  HMMA.16816.F32 R72, R20.reuse, R42, R120 ;  /* 0x0000002a1448723c */ /* 0x040fe20000001878 */
[----:B------:R-:W-:Y:S07]  /*2380*/  LDSM.16.M88.4 R40, [R225+0x1800] ;  /* 0x00180000e128783b */ /* 0x000fee0000000200 */
[C---:B------:R-:W-:Y:S01]  /*2390*/  HMMA.16816.F32 R68, R20.reuse, R50, R116 ;  /* 0x000000321444723c */ /* 0x040fe20000001874 */
[----:B------:R-:W-:Y:S07]  /*23a0*/  LDSM.16.M88.4 R48, [R225+0x800] ;  /* 0x00080000e130783b */ /* 0x000fee0000000200 */
[C---:B------:R-:W-:Y:S01]  /*23b0*/  HMMA.16816.F32 R64, R20.reuse, R46, R112 ;  /* 0x0000002e1440723c */ /* 0x040fe20000001870 */
[----:B------:R-:W-:Y:S07]  /*23c0*/  LDSM.16.M88.4 R44, [R225+0x1000] ;  /* 0x00100000e12c783b */ /* 0x000fee0000000200 */
[----:B------:R-:W-:Y:S01]  /*23d0*/  HMMA.16816.F32 R56, R20, R54, R108 ;  /* 0x000000361438723c */ /* 0x000fe2000000186c */
[----:B------:R-:W-:Y:S04]  /*23e0*/  LDSM.16.M88.4 R20, [R229+0x2000] ;  /* 0x00200000e514783b */ /* 0x000fe80000000200 */
[----:B------:R-:W1:Y:S03]  /*23f0*/  LDSM.16.M88.4 R52, [R225] ;  /* 0x00000000e134783b */ /* 0x000e660000000200 */
[C---:B--2---:R-:W-:Y:S08]  /*2400*/  HMMA.16816.F32 R36, R8.reuse, R32, R132 ;  /* 0x000000200824723c */ /* 0x044ff00000001884 */
[C---:B------:R-:W-:Y:S08]  /*2410*/  HMMA.16816.F32 R80, R8.reuse, R28, R128 ;  /* 0x0000001c0850723c */ /* 0x040ff00000001880 */
[C---:B------:R-:W-:Y:S08]  /*2420*/  HMMA.16816.F32 R144, R8.reuse, R24, R124 ;  /* 0x000000180890723c */ /* 0x040ff0000000187c */
[----:B---3--:R-:W-:Y:S08]  /*2430*/  HMMA.16816.F32 R148, R8, R16, R104 ;  /* 0x000000100894723c */ /* 0x008ff00000001868 */
[C---:B------:R-:W-:Y:S08]  /*2440*/  HMMA.16816.F32 R132, R12.reuse, R32, R92 ;  /* 0x000000200c84723c */ /* 0x040ff0000000185c */
[C---:B------:R-:W-:Y:S08]  /*2450*/  HMMA.16816.F32 R128, R12.reuse, R34, R72 ;  /* 0x000000220c80723c */ /* 0x040ff00000001848 */
[C---:B------:R-:W-:Y:S08]  /*2460*/  HMMA.16816.F32 R124, R12.reuse, R28, R88 ;  /* 0x0000001c0c7c723c */ /* 0x040ff00000001858 */
[C---:B------:R-:W-:Y:S08]  /*2470*/  HMMA.16816.F32 R116, R12.reuse, R30, R68 ;  /* 0x0000001e0c74723c */ /* 0x040ff00000001844 */
[C---:B------:R-:W-:Y:S08]  /*2480*/  HMMA.16816.F32 R112, R12.reuse, R24, R84 ;  /* 0x000000180c70723c */ /* 0x040ff00000001854 */
[C---:B------:R-:W-:Y:S08]  /*2490*/  HMMA.16816.F32 R92, R12.reuse, R26, R64 ;  /* 0x0000001a0c5c723c */ /* 0x040ff00000001840 */
[C---:B------:R-:W-:Y:S08]  /*24a0*/  HMMA.16816.F32 R108, R12.reuse, R16, R140 ;  /* 0x000000100c6c723c */ /* 0x040ff0000000188c */
[----:B------:R-:W-:Y:S01]  /*24b0*/  HMMA.16816.F32 R104, R12, R18, R56 ;  /* 0x000000120c68723c */ /* 0x000fe20000001838 */
[----:B------:R-:W2:Y:S07]  /*24c0*/  LDSM.16.M88.4 R12, [R229] ;  /* 0x00000000e50c783b */ /* 0x000eae0000000200 */
[C---:B------:R-:W-:Y:S01]  /*24d0*/  HMMA.16816.F32 R60, R8.reuse, R34, R60 ;  /* 0x00000022083c723c */ /* 0x040fe2000000183c */
[----:B------:R-:W-:Y:S07]  /*24e0*/  LDSM.16.M88.4 R32, [R220+0xa800] ;  /* 0x00a80000dc20783b */ /* 0x000fee0000000200 */
[C---:B------:R-:W-:Y:S01]  /*24f0*/  HMMA.16816.F32 R120, R8.reuse, R30, R100 ;  /* 0x0000001e0878723c */ /* 0x040fe20000001864 */
[----:B------:R-:W-:Y:S07]  /*2500*/  LDSM.16.M88.4 R28, [R220+0xb000] ;  /* 0x00b00000dc1c783b */ /* 0x000fee0000000200 */
[C---:B------:R-:W-:Y:S01]  /*2510*/  HMMA.16816.F32 R96, R8.reuse, R26, R96 ;  /* 0x0000001a0860723c */ /* 0x040fe20000001860 */
[----:B------:R-:W-:Y:S07]  /*2520*/  LDSM.16.M88.4 R24, [R220+0xb800] ;  /* 0x00b80000dc18783b */ /* 0x000fee0000000200 */
[----:B------:R-:W-:Y:S01]  /*2530*/  HMMA.16816.F32 R136, R8, R18, R76 ;  /* 0x000000120888723c */ /* 0x000fe2000000184c */
[----:B------:R-:W3:Y:S04]  /*2540*/  LDSM.16.M88.4 R8, [R227+0x6000] ;  /* 0x00600000e308783b */ /* 0x000ee80000000200 */
[----:B------:R-:W-:Y:S03]  /*2550*/  LDSM.16.M88.4 R16, [R227+0x4000] ;  /* 0x00400000e310783b */ /* 0x000fe60000000200 */
[C---:B-1----:R-:W-:Y:S01]  /*2560*/  HMMA.16816.F32 R100, R20.reuse, R52, R36 ;  /* 0x000000341464723c */ /* 0x042fe20000001824 */
[----:B------:R-:W1:Y:S07]  /*2570*/  LDSM.16.M88.4 R36, [R220+0xa000] ;  /* 0x00a00000dc24783b */ /* 0x000e6e0000000200 */
[C---:B------:R-:W-:Y:S08]  /*2580*/  HMMA.16816.F32 R88, R20.reuse, R54, R60 ;  /* 0x000000361458723c */ /* 0x040ff0000000183c */
[C---:B------:R-:W-:Y:S08]  /*2590*/  HMMA.16816.F32 R80, R20.reuse, R48, R80 ;  /* 0x000000301450723c */ /* 0x040ff00000001850 */
[C---:B------:R-:W-:Y:S08]  /*25a0*/  HMMA.16816.F32 R76, R20.reuse, R50, R120 ;  /* 0x00000032144c723c */ /* 0x040ff00000001878 */
[C---:B------:R-:W-:Y:S08]  /*25b0*/  HMMA.16816.F32 R72, R20.reuse, R44, R144 ;  /* 0x0000002c1448723c */ /* 0x040ff00000001890 */
[C---:B------:R-:W-:Y:S08]  /*25c0*/  HMMA.16816.F32 R68, R20.reuse, R46, R96 ;  /* 0x0000002e1444723c */ /* 0x040ff00000001860 */
[C---:B------:R-:W-:Y:S08]  /*25d0*/  HMMA.16816.F32 R64, R20.reuse, R40, R148 ;  /* 0x000000281440723c */ /* 0x040ff00000001894 */
[----:B------:R-:W-:Y:S08]  /*25e0*/  HMMA.16816.F32 R56, R20, R42, R136 ;  /* 0x0000002a1438723c */ /* 0x000ff00000001888 */
[C---:B--2---:R-:W-:Y:S08]  /*25f0*/  HMMA.16816.F32 R20, R12.reuse, R44, R112 ;  /* 0x0000002c0c14723c */ /* 0x044ff00000001870 */
[C---:B------:R-:W-:Y:S08]  /*2600*/  HMMA.16816.F32 R60, R12.reuse, R48, R124 ;  /* 0x000000300c3c723c */ /* 0x040ff0000000187c */
[C---:B------:R-:W-:Y:S08]  /*2610*/  HMMA.16816.F32 R44, R12.reuse, R46, R92 ;  /* 0x0000002e0c2c723c */ /* 0x040ff0000000185c */
[C---:B------:R-:W-:Y:S08]  /*2620*/  HMMA.16816.F32 R96, R12.reuse, R52, R132 ;  /* 0x000000340c60723c */ /* 0x040ff00000001884 */
[C---:B------:R-:W-:Y:S01]  /*2630*/  HMMA.16816.F32 R84, R12.reuse, R54, R128 ;  /* 0x000000360c54723c */ /* 0x040fe20000001880 */
[----:B------:R-:W-:Y:S07]  /*2640*/  LDSM.16.M88.4 R52, [R231+0x2000] ;  /* 0x00200000e734783b */ /* 0x000fee0000000200 */
[C---:B------:R-:W-:Y:S08]  /*2650*/  HMMA.16816.F32 R48, R12.reuse, R50, R116 ;  /* 0x000000320c30723c */ /* 0x040ff00000001874 */
[C---:B------:R-:W-:Y:S08]  /*2660*/  HMMA.16816.F32 R92, R12.reuse, R40, R108 ;  /* 0x000000280c5c723c */ /* 0x040ff0000000186c */
[----:B------:R-:W-:Y:S01]  /*2670*/  HMMA.16816.F32 R12, R12, R42, R104 ;  /* 0x0000002a0c0c723c */ /* 0x000fe20000001868 */
[----:B------:R-:W-:Y:S07]  /*2680*/  LDSM.16.M88.4 R40, [R231+0x3000] ;  /* 0x00300000e728783b */ /* 0x000fee0000000200 */
[C---:B---3--:R-:W-:Y:S08]  /*2690*/  HMMA.16816.F32 R104, R8.reuse, R32, R80 ;  /* 0x000000200868723c */ /* 0x048ff00000001850 */
[C---:B------:R-:W-:Y:S08]  /*26a0*/  HMMA.16816.F32 R128, R8.reuse, R26, R56 ;  /* 0x0000001a0880723c */ /* 0x040ff00000001838 */
[C---:B-1----:R-:W-:Y:S08]  /*26b0*/  HMMA.16816.F32 R100, R8.reuse, R36, R100 ;  /* 0x000000240864723c */ /* 0x042ff00000001864 */
[C---:B------:R-:W-:Y:S08]  /*26c0*/  HMMA.16816.F32 R88, R8.reuse, R38, R88 ;  /* 0x000000260858723c */ /* 0x040ff00000001858 */
[C---:B------:R-:W-:Y:S08]  /*26d0*/  HMMA.16816.F32 R80, R8.reuse, R34, R76 ;  /* 0x000000220850723c */ /* 0x040ff0000000184c */
[C---:B------:R-:W-:Y:S08]  /*26e0*/  HMMA.16816.F32 R132, R8.reuse, R28, R72 ;  /* 0x0000001c0884723c */ /* 0x040ff00000001848 */
[C---:B------:R-:W-:Y:S08]  /*26f0*/  HMMA.16816.F32 R116, R8.reuse, R30, R68 ;  /* 0x0000001e0874723c */ /* 0x040ff00000001844 */
[----:B------:R-:W-:Y:S01]  /*2700*/  HMMA.16816.F32 R112, R8, R24, R64 ;  /* 0x000000180870723c */ /* 0x000fe20000001840 */
[----:B------:R-:W1:Y:S07]  /*2710*/  LDSM.16.M88.4 R8, [R228+0x6000] ;  /* 0x00600000e408783b */ /* 0x000e6e0000000200 */
[C---:B------:R-:W-:Y:S01]  /*2720*/  HMMA.16816.F32 R56, R16.reuse, R26, R12 ;  /* 0x0000001a1038723c */ /* 0x040fe2000000180c */
[----:B------:R-:W2:Y:S07]  /*2730*/  LDSM.16.M88.4 R12, [R228+0x4000] ;  /* 0x00400000e40c783b */ /* 0x000eae0000000200 */
[C---:B------:R-:W-:Y:S08]  /*2740*/  HMMA.16816.F32 R120, R16.reuse, R32, R60 ;  /* 0x000000201078723c */ /* 0x040ff0000000183c */
[C---:B------:R-:W-:Y:S01]  /*2750*/  HMMA.16816.F32 R60, R16.reuse, R30, R44 ;  /* 0x0000001e103c723c */ /* 0x040fe2000000182c */
[----:B------:R-:W3:Y:S07]  /*2760*/  LDSM.16.M88.4 R44, [R231+0x2800] ;  /* 0x00280000e72c783b */ /* 0x000eee0000000200 */
[C---:B------:R-:W-:Y:S01]  /*2770*/  HMMA.16816.F32 R64, R16.reuse, R24, R92 ;  /* 0x000000181040723c */ /* 0x040fe2000000185c */
[----:B------:R-:W4:Y:S07]  /*2780*/  LDSM.16.M88.4 R24, [R231+0x3800] ;  /* 0x00380000e718783b */ /* 0x000f2e0000000200 */
[C---:B------:R-:W-:Y:S08]  /*2790*/  HMMA.16816.F32 R96, R16.reuse, R36, R96 ;  /* 0x000000241060723c */ /* 0x040ff00000001860 */
[C---:B------:R-:W-:Y:S01]  /*27a0*/  HMMA.16816.F32 R124, R16.reuse, R38, R84 ;  /* 0x00000026107c723c */ /* 0x040fe20000001854 */
[----:B------:R-:W-:Y:S07]  /*27b0*/  LDSM.16.M88.4 R36, [R226+0xa000] ;  /* 0x00a00000e224783b */ /* 0x000fee0000000200 */
[C---:B------:R-:W-:Y:S01]  /*27c0*/  HMMA.16816.F32 R72, R16.reuse, R28, R20 ;  /* 0x0000001c1048723c */ /* 0x040fe20000001814 */
[----:B------:R-:W-:Y:S04]  /*27d0*/  LDSM.16.M88.4 R20, [R230+0x4000] ;  /* 0x00400000e614783b */ /* 0x000fe80000000200 */
[----:B------:R-:W-:Y:S03]  /*27e0*/  LDSM.16.M88.4 R28, [R226+0xb000] ;  /* 0x00b00000e21c783b */ /* 0x000fe60000000200 */
[----:B------:R-:W-:Y:S01]  /*27f0*/  HMMA.16816.F32 R108, R16, R34, R48 ;  /* 0x00000022106c723c */ /* 0x000fe20000001830 */
[----:B------:R-:W5:Y:S04]  /*2800*/  LDSM.16.M88.4 R16, [R230+0x6000] ;  /* 0x00600000e610783b */ /* 0x000f680000000200 */
[----:B------:R-:W4:Y:S03]  /*2810*/  LDSM.16.M88.4 R32, [R226+0xa800] ;  /* 0x00a80000e220783b */ /* 0x000f260000000200 */
[C---:B-1----:R-:W-:Y:S01]  /*2820*/  HMMA.16816.F32 R68, R8.reuse, R52, R100 ;  /* 0x000000340844723c */ /* 0x042fe20000001864 */
[----:B------:R-:W1:Y:S07]  /*2830*/  LDSM.16.M88.4 R48, [R226+0xb800] ;  /* 0x00b80000e230783b */ /* 0x000e6e0000000200 */
[----:B------:R-:W-:Y:S08]  /*2840*/  HMMA.16816.F32 R76, R8, R54, R88 ;  /* 0x00000036084c723c */ /* 0x000ff00000001858 */
[C---:B--2---:R-:W-:Y:S08]  /*2850*/  HMMA.16816.F32 R96, R12.reuse, R52, R96 ;  /* 0x000000340c60723c */ /* 0x044ff00000001860 */
[----:B------:R-:W-:Y:S08]  /*2860*/  HMMA.16816.F32 R88, R12, R54, R124 ;  /* 0x000000360c58723c */ /* 0x000ff0000000187c */
[C---:B---3--:R-:W-:Y:S08]  /*2870*/  HMMA.16816.F32 R84, R8.reuse, R44, R104 ;  /* 0x0000002c0854723c */ /* 0x048ff00000001868 */
[C---:B------:R-:W-:Y:S08]  /*2880*/  HMMA.16816.F32 R104, R8.reuse, R40, R132 ;  /* 0x000000280868723c */ /* 0x040ff00000001884 */
[----:B------:R-:W-:Y:S08]  /*2890*/  HMMA.16816.F32 R116, R8, R42, R116 ;  /* 0x0000002a0874723c */ /* 0x000ff00000001874 */
[C---:B------:R-:W-:Y:S08]  /*28a0*/  HMMA.16816.F32 R72, R12.reuse, R40, R72 ;  /* 0x000000280c48723c */ /* 0x040ff00000001848 */
[----:B------:R-:W-:Y:S01]  /*28b0*/  HMMA.16816.F32 R40, R12, R42, R60 ;  /* 0x0000002a0c28723c */ /* 0x000fe2000000183c */
[----:B------:R-:W-:Y:S07]  /*28c0*/  LDSM.16.M88.4 R60, [R225+0x2000] ;  /* 0x00200000e13c783b */ /* 0x000fee0000000200 */
[----:B------:R-:W-:Y:S08]  /*28d0*/  HMMA.16816.F32 R80, R8, R46, R80 ;  /* 0x0000002e0850723c */ /* 0x000ff00000001850 */
[C---:B------:R-:W-:Y:S08]  /*28e0*/  HMMA.16816.F32 R92, R12.reuse, R44, R120 ;  /* 0x0000002c0c5c723c */ /* 0x040ff00000001878 */
[----:B------:R-:W-:Y:S08]  /*28f0*/  HMMA.16816.F32 R108, R12, R46, R108 ;  /* 0x0000002e0c6c723c */ /* 0x000ff0000000186c */
[C---:B----4-:R-:W-:Y:S08]  /*2900*/  HMMA.16816.F32 R112, R8.reuse, R24, R112 ;  /* 0x000000180870723c */ /* 0x050ff00000001870 */
[----:B------:R-:W-:Y:S01]  /*2910*/  HMMA.16816.F32 R100, R8, R26, R128 ;  /* 0x0000001a0864723c */ /* 0x000fe20000001880 */
[----:B------:R-:W2:Y:S07]  /*2920*/  LDSM.16.M88.4 R8, [R229+0x6000] ;  /* 0x00600000e508783b */ /* 0x000eae0000000200 */
[C---:B------:R-:W-:Y:S08]  /*2930*/  HMMA.16816.F32 R44, R12.reuse, R24, R64 ;  /* 0x000000180c2c723c */ /* 0x040ff00000001840 */
[----:B------:R-:W-:Y:S01]  /*2940*/  HMMA.16816.F32 R24, R12, R26, R56 ;  /* 0x0000001a0c18723c */ /* 0x000fe20000001838 */
[----:B------:R-:W3:Y:S07]  /*2950*/  LDSM.16.M88.4 R12, [R229+0x4000] ;  /* 0x00400000e50c783b */ /* 0x000eee0000000200 */
[C---:B-----5:R-:W-:Y:S08]  /*2960*/  HMMA.16816.F32 R52, R16.reuse, R36, R68 ;  /* 0x000000241034723c */ /* 0x060ff00000001844 */
[----:B------:R-:W-:Y:S08]  /*2970*/  HMMA.16816.F32 R56, R16, R38, R76 ;  /* 0x000000261038723c */ /* 0x000ff0000000184c */
[C---:B------:R-:W-:Y:S08]  /*2980*/  HMMA.16816.F32 R96, R20.reuse, R36, R96 ;  /* 0x000000241460723c */ /* 0x040ff00000001860 */
[----:B------:R-:W-:Y:S08]  /*2990*/  HMMA.16816.F32 R36, R20, R38, R88 ;  /* 0x000000261424723c */ /* 0x000ff00000001858 */
[C---:B------:R-:W-:Y:S08]  /*29a0*/  HMMA.16816.F32 R104, R16.reuse, R28, R104 ;  /* 0x0000001c1068723c */ /* 0x040ff00000001868 */
[----:B------:R-:W-:Y:S08]  /*29b0*/  HMMA.16816.F32 R116, R16, R30, R116 ;  /* 0x0000001e1074723c */ /* 0x000ff00000001874 */
[C---:B------:R-:W-:Y:S08]  /*29c0*/  HMMA.16816.F32 R72, R20.reuse, R28, R72 ;  /* 0x0000001c1448723c */ /* 0x040ff00000001848 */
[----:B------:R-:W-:Y:S01]  /*29d0*/  HMMA.16816.F32 R76, R20, R30, R40 ;  /* 0x0000001e144c723c */ /* 0x000fe20000001828 */
[----:B------:R-:W4:Y:S07]  /*29e0*/  LDSM.16.M88.4 R28, [R225+0x2800] ;  /* 0x00280000e11c783b */ /* 0x000f2e0000000200 */
[C---:B------:R-:W-:Y:S08]  /*29f0*/  HMMA.16816.F32 R120, R16.reuse, R32, R84 ;  /* 0x000000201078723c */ /* 0x040ff00000001854 */
[C---:B------:R-:W-:Y:S08]  /*2a00*/  HMMA.16816.F32 R124, R16.reuse, R34, R80 ;  /* 0x00000022107c723c */ /* 0x040ff00000001850 */
[C---:B-1----:R-:W-:Y:S08]  /*2a10*/  HMMA.16816.F32 R112, R16.reuse, R48, R112 ;  /* 0x000000301070723c */ /* 0x042ff00000001870 */
[----:B------:R-:W-:Y:S07]  /*2a20*/  HMMA.16816.F32 R100, R16, R50, R100 ;  /* 0x000000321064723c */ /* 0x000fee0000001864 */
[C---:B------:R-:W-:Y:S01]  /*2a30*/  IADD3 R16, R5.reuse, 0x40, RZ ;  /* 0x0000004005107810 */ /* 0x040fe20007ffe0ff */
[----:B------:R-:W-:Y:S01]  /*2a40*/  HMMA.16816.F32 R64, R20, R32, R92 ;  /* 0x000000201440723c */ /* 0x000fe2000000185c */
[----:B------:R-:W-:-:S07]  /*2a50*/  IADD3 R17, R5, 0x48, RZ ;  /* 0x0000004805117810 */ /* 0x000fce0007ffe0ff */
[C---:B------:R-:W-:Y:S08]  /*2a60*/  HMMA.16816.F32 R68, R20.reuse, R34, R108 ;  /* 0x000000221444723c */ /* 0x040ff0000000186c */
[----:B------:R-:W-:Y:S07]  /*2a70*/  HMMA.16816.F32 R88, R20, R50, R24 ;  /* 0x000000321458723c */ /* 0x000fee0000001818 */
[----:B------:R-:W-:Y:S01]  /*2a80*/  IMNMX R24, R16, UR13, PT ;  /* 0x0000000d10187c17 */ /* 0x000fe2000b800200 */
[----:B--2---:R-:W-:Y:S01]  /*2a90*/  HMMA.16816.F32 R52, R8, R60, R52 ;  /* 0x0000003c0834723c */ /* 0x004fe20000001834 */
[----:B------:R-:W-:-:S02]  /*2aa0*/  IMNMX R25, R17, UR13, PT ;  /* 0x0000000d11197c17 */ /* 0x000fc4000b800200 */
[----:B------:R-:W1:Y:S01]  /*2ab0*/  LDSM.16.M88.4 R16, [R225+0x3000] ;  /* 0x00300000e110783b */ /* 0x000e620000000200 */
[----:B------:R-:W-:Y:S02]  /*2ac0*/  IMNMX R26, R7, UR13, PT ;  /* 0x0000000d071a7c17 */ /* 0x000fe4000b800200 */
[C---:B------:R-:W-:Y:S02]  /*2ad0*/  ISETP.GE.AND P2, PT, R6.reuse, R24, PT ;  /* 0x000000180600720c */ /* 0x040fe40003f46270 */
[----:B---3--:R-:W-:Y:S01]  /*2ae0*/  HMMA.16816.F32 R32, R12, R62, R36 ;  /* 0x0000003e0c20723c */ /* 0x008fe20000001824 */
[C---:B------:R-:W-:Y:S02]  /*2af0*/  ISETP.GE.AND P0, PT, R6.reuse, R26, PT ;  /* 0x0000001a0600720c */ /* 0x040fe40003f06270 */
[----:B------:R-:W-:-:S05]  /*2b00*/  ISETP.GE.AND P1, PT, R6, R25, PT ;  /* 0x000000190600720c */ /* 0x000fca0003f26270 */
[----:B------:R-:W-:Y:S07]  /*2b10*/  HMMA.16816.F32 R80, R20, R48, R44 ;  /* 0x000000301450723c */ /* 0x000fee000000182c */
[----:B------:R-:W-:Y:S01]  /*2b20*/  IMNMX R23, R5, UR13, PT ;  /* 0x0000000d05177c17 */ /* 0x000fe2000b800200 */
[----:B------:R-:W-:Y:S01]  /*2b30*/  HMMA.16816.F32 R40, R8, R62, R56 ;  /* 0x0000003e0828723c */ /* 0x000fe20000001838 */
[----:B------:R-:W-:Y:S02]  /*2b40*/  IADD3 R5, R3, 0x9, RZ ;  /* 0x0000000903057810 */ /* 0x000fe40007ffe0ff */
[----:B------:R-:W-:-:S02]  /*2b50*/  ISETP.GE.AND P5, PT, R6, R23, PT ;  /* 0x000000170600720c */ /* 0x000fc40003fa6270 */
[----:B------:R-:W-:Y:S02]  /*2b60*/  IADD3 R6, R3, 0x8, RZ ;  /* 0x0000000803067810 */ /* 0x000fe40007ffe0ff */
[----:B------:R-:W-:Y:S01]  /*2b70*/  FSEL R87, R55, -INF , !P1 ;  /* 0xff80000037577808 */ /* 0x000fe20004800000 */
[-C--:B----4-:R-:W-:Y:S01]  /*2b80*/  HMMA.16816.F32 R36, R12, R28.reuse, R64 ;  /* 0x0000001c0c24723c */ /* 0x090fe20000001840 */
[CC--:B------:R-:W-:Y:S02]  /*2b90*/  ISETP.GE.AND P6, PT, R6.reuse, R23.reuse, PT ;  /* 0x000000170600720c */ /* 0x0c0fe40003fc6270 */
[-C--:B------:R-:W-:Y:S02]  /*2ba0*/  ISETP.GE.AND P3, PT, R6, R26.reuse, PT ;  /* 0x0000001a0600720c */ /* 0x080fe40003f66270 */
[----:B------:R-:W-:Y:S02]  /*2bb0*/  FSEL R56, R32, -INF , !P6 ;  /* 0xff80000020387808 */ /* 0x000fe40007000000 */
[C---:B------:R-:W-:Y:S01]  /*2bc0*/  ISETP.GE.AND P1, PT, R5.reuse, R23, PT ;  /* 0x000000170500720c */ /* 0x040fe20003f26270 */
[----:B------:R-:W-:Y:S01]  /*2bd0*/  HMMA.16816.F32 R44, R8, R28, R120 ;  /* 0x0000001c082c723c */ /* 0x000fe20000001878 */
[----:B------:R-:W-:-:S02]  /*2be0*/  ISETP.GE.AND P6, PT, R5, R26, PT ;  /* 0x0000001a0500720c */ /* 0x000fc40003fc6270 */
[----:B------:R-:W-:Y:S02]  /*2bf0*/  FSEL R67, R34, -INF , !P3 ;  /* 0xff80000022437808 */ /* 0x000fe40005800000 */
[----:B------:R-:W-:Y:S02]  /*2c00*/  FSEL R57, R33, -INF , !P1 ;  /* 0xff80000021397808 */ /* 0x000fe40004800000 */
[----:B------:R-:W-:Y:S01]  /*2c10*/  FSEL R66, R35, -INF , !P6 ;  /* 0xff80000023427808 */ /* 0x000fe20007000000 */
[----:B------:R-:W-:Y:S01]  /*2c20*/  HMMA.16816.F32 R48, R8, R30, R124 ;  /* 0x0000001e0830723c */ /* 0x000fe2000000187c */
[----:B------:R-:W-:Y:S02]  /*2c30*/  FSEL R86, R53, -INF , !P2 ;  /* 0xff80000035567808 */ /* 0x000fe40005000000 */
[C---:B------:R-:W-:Y:S02]  /*2c40*/  ISETP.GE.AND P4, PT, R6.reuse, R24, PT ;  /* 0x000000180600720c */ /* 0x040fe40003f86270 */
[----:B------:R-:W-:-:S02]  /*2c50*/  ISETP.GE.AND P2, PT, R6, R25, PT ;  /* 0x000000190600720c */ /* 0x000fc40003f46270 */
[C---:B------:R-:W-:Y:S01]  /*2c60*/  ISETP.GE.AND P3, PT, R5.reuse, R24, PT ;  /* 0x000000180500720c */ /* 0x040fe20003f66270 */
[----:B------:R-:W-:Y:S01]  /*2c70*/  HMMA.16816.F32 R32, R12, R30, R68 ;  /* 0x0000001e0c20723c */ /* 0x000fe20000001844 */
[----:B------:R-:W2:Y:S01]  /*2c80*/  LDSM.16.M88.4 R28, [R225+0x3800] ;  /* 0x00380000e11c783b */ /* 0x000ea20000000200 */
[----:B------:R-:W-:Y:S01]  /*2c90*/  ISETP.GE.AND P1, PT, R5, R25, PT ;  /* 0x000000190500720c */ /* 0x000fe20003f26270 */
[----:B------:R-:W-:-:S04]  /*2ca0*/  DEPBAR.LE SB0, 0x0 ;  /* 0x000080000000791a */ /* 0x000fc80000000000 */
[----:B------:R-:W-:Y:S02]  /*2cb0*/  IADD3 R6, R3, 0x10, RZ ;  /* 0x0000001003067810 */ /* 0x000fe40007ffe0ff */
[----:B------:R-:W-:Y:S02]  /*2cc0*/  FSEL R85, R40, -INF , !P4 ;  /* 0xff80000028557808 */ /* 0x000fe40006000000 */
[----:B------:R-:W-:Y:S02]  /*2cd0*/  FSEL R92, R42, -INF , !P2 ;  /* 0xff8000002a5c7808 */ /* 0x000fe40005000000 */
[----:B------:R-:W-:Y:S02]  /*2ce0*/  FSEL R84, R41, -INF , !P3 ;  /* 0xff80000029547808 */ /* 0x000fe40005800000 */
[----:B------:R-:W-:Y:S01]  /*2cf0*/  FSEL R68, R43, -INF , !P1 ;  /* 0xff8000002b447808 */ /* 0x000fe20004800000 */
[----:B------:R-:W-:Y:S01]  /*2d00*/  BAR.SYNC.DEFER_BLOCKING 0x0 ;  /* 0x0000000000007b1d */ /* 0x000fe20000010000 */
[----:B------:R-:W-:Y:S01]  /*2d10*/  ISETP.GE.AND P6, PT, R6, R23, PT ;  /* 0x000000170600720c */ /* 0x000fe20003fc6270 */
[----:B-1----:R-:W-:Y:S01]  /*2d20*/  HMMA.16816.F32 R40, R12, R16, R72 ;  /* 0x000000100c28723c */ /* 0x002fe20000001848 */
[----:B------:R-:W-:-:S02]  /*2d30*/  IADD3 R5, R3, 0x11, RZ ;  /* 0x0000001103057810 */ /* 0x000fc40007ffe0ff */
[----:B------:R-:W-:Y:S02]  /*2d40*/  FSEL R21, R36, -INF , !P6 ;  /* 0xff80000024157808 */ /* 0x000fe40007000000 */
[C---:B------:R-:W-:Y:S02]  /*2d50*/  ISETP.GE.AND P2, PT, R6.reuse, R26, PT ;  /* 0x0000001a0600720c */ /* 0x040fe40003f46270 */
[C---:B------:R-:W-:Y:S02]  /*2d60*/  ISETP.GE.AND P4, PT, R6.reuse, R24, PT ;  /* 0x000000180600720c */ /* 0x040fe40003f86270 */
[----:B------:R-:W-:Y:S02]  /*2d70*/  ISETP.GE.AND P3, PT, R6, R25, PT ;  /* 0x000000190600720c */ /* 0x000fe40003f66270 */
[C---:B------:R-:W-:Y:S02]  /*2d80*/  ISETP.GE.AND P1, PT, R5.reuse, R23, PT ;  /* 0x000000170500720c */ /* 0x040fe40003f26270 */
[----:B------:R-:W-:-:S02]  /*2d90*/  ISETP.GE.AND P6, PT, R5, R26, PT ;  /* 0x0000001a0500720c */ /* 0x000fc40003fc6270 */
[----:B------:R-:W-:Y:S02]  /*2da0*/  IADD3 R6, R3, 0x18, RZ ;  /* 0x0000001803067810 */ /* 0x000fe40007ffe0ff */
[----:B------:R-:W-:Y:S02]  /*2db0*/  FSEL R63, R38, -INF , !P2 ;  /* 0xff800000263f7808 */ /* 0x000fe40005000000 */
[----:B------:R-:W-:Y:S02]  /*2dc0*/  FSEL R55, R37, -INF , !P1 ;  /* 0xff80000025377808 */ /* 0x000fe40004800000 */
[----:B------:R-:W-:Y:S02]  /*2dd0*/  FSEL R62, R39, -INF , !P6 ;  /* 0xff800000273e7808 */ /* 0x000fe40007000000 */
[C---:B------:R-:W-:Y:S01]  /*2de0*/  ISETP.GE.AND P2, PT, R5.reuse, R24, PT ;  /* 0x000000180500720c */ /* 0x040fe20003f46270 */
[----:B------:R-:W-:Y:S01]  /*2df0*/  HMMA.16816.F32 R36, R8, R16, R104 ;  /* 0x000000100824723c */ /* 0x000fe20000001868 */
[----:B------:R-:W-:-:S02]  /*2e00*/  ISETP.GE.AND P1, PT, R5, R25, PT ;  /* 0x000000190500720c */ /* 0x000fc40003f26270 */
[----:B------:R-:W-:Y:S02]  /*2e10*/  ISETP.GE.AND P6, PT, R6, R23, PT ;  /* 0x000000170600720c */ /* 0x000fe40003fc6270 */
[----:B------:R-:W-:Y:S02]  /*2e20*/  IADD3 R5, R3, 0x19, RZ ;  /* 0x0000001903057810 */ /* 0x000fe40007ffe0ff */
[----:B------:R-:W-:Y:S02]  /*2e30*/  FSEL R64, R44, -INF , !P4 ;  /* 0xff8000002c407808 */ /* 0x000fe40006000000 */
[----:B------:R-:W-:Y:S02]  /*2e40*/  FSEL R69, R46, -INF , !P3 ;  /* 0xff8000002e457808 */ /* 0x000fe40005800000 */
[----:B------:R-:W-:Y:S02]  /*2e50*/  FSEL R65, R45, -INF , !P2 ;  /* 0xff8000002d417808 */ /* 0x000fe40005000000 */
[----:B------:R-:W-:-:S02]  /*2e60*/  FSEL R95, R47, -INF , !P1 ;  /* 0xff8000002f5f7808 */ /* 0x000fc40004800000 */
[----:B------:R-:W-:Y:S01]  /*2e70*/  FSEL R20, R32, -INF , !P6 ;  /* 0xff80000020147808 */ /* 0x000fe20007000000 */
[----:B------:R-:W-:Y:S01]  /*2e80*/  HMMA.16816.F32 R44, R8, R18, R116 ;  /* 0x00000012082c723c */ /* 0x000fe20000001874 */
        /* <DEDUP_REMOVED lines=14> */
[----:B------:R-:W-:Y:S01]  /*2f70*/  FSEL R94, R50, -INF , !P2 ;  /* 0xff800000325e7808 */ /* 0x000fe20005000000 */
[----:B--2---:R-:W-:Y:S01]  /*2f80*/  HMMA.16816.F32 R16, R8, R28, R112 ;  /* 0x0000001c0810723c */ /* 0x004fe20000001870 */
[----:B------:R-:W-:Y:S02]  /*2f90*/  FSEL R93, R51, -INF , !P1 ;  /* 0xff800000335d7808 */ /* 0x000fe40004800000 */
[----:B------:R-:W-:Y:S02]  /*2fa0*/  FSEL R170, R40, -INF , !P6 ;  /* 0xff80000028aa7808 */ /* 0x000fe40007000000 */
[----:B------:R-:W-:-:S02]  /*2fb0*/  ISETP.GE.AND P2, PT, R6, R26, PT ;  /* 0x0000001a0600720c */ /* 0x000fc40003f46270 */
[C---:B------:R-:W-:Y:S01]  /*2fc0*/  ISETP.GE.AND P1, PT, R5.reuse, R23, PT ;  /* 0x000000170500720c */ /* 0x040fe20003f26270 */
[----:B------:R-:W-:Y:S01]  /*2fd0*/  HMMA.16816.F32 R8, R8, R30, R100 ;  /* 0x0000001e0808723c */ /* 0x000fe20000001864 */
[----:B------:R-:W-:Y:S02]  /*2fe0*/  ISETP.GE.AND P6, PT, R5, R26, PT ;  /* 0x0000001a0500720c */ /* 0x000fe40003fc6270 */
[----:B------:R-:W-:Y:S02]  /*2ff0*/  FSEL R174, R42, -INF , !P2 ;  /* 0xff8000002aae7808 */ /* 0x000fe40005000000 */
[----:B------:R-:W-:Y:S02]  /*3000*/  FSEL R169, R41, -INF , !P1 ;  /* 0xff80000029a97808 */ /* 0x000fe40004800000 */
[----:B------:R-:W-:Y:S02]  /*3010*/  FSEL R171, R43, -INF , !P6 ;  /* 0xff8000002bab7808 */ /* 0x000fe40007000000 */
[----:B------:R-:W-:Y:S01]  /*3020*/  FSEL R48, R48, -INF , !P4 ;  /* 0xff80000030307808 */ /* 0x000fe20006000000 */
[----:B------:R-:W-:Y:S01]  /*3030*/  HMMA.16816.F32 R40, R12, R28, R80 ;  /* 0x0000001c0c28723c */ /* 0x000fe20000001850 */
[----:B------:R-:W-:-:S02]  /*3040*/  FSEL R49, R49, -INF , !P3 ;  /* 0xff80000031317808 */ /* 0x000fc40005800000 */
[CC--:B------:R-:W-:Y:S02]  /*3050*/  ISETP.GE.AND P4, PT, R6.reuse, R24.reuse, PT ;  /* 0x000000180600720c */ /* 0x0c0fe40003f86270 */
[-C--:B------:R-:W-:Y:S02]  /*3060*/  ISETP.GE.AND P3, PT, R6, R25.reuse, PT ;  /* 0x000000190600720c */ /* 0x080fe40003f66270 */
[C---:B------:R-:W-:Y:S02]  /*3070*/  ISETP.GE.AND P2, PT, R5.reuse, R24, PT ;  /* 0x000000180500720c */ /* 0x040fe40003f46270 */
[----:B------:R-:W-:Y:S02]  /*3080*/  ISETP.GE.AND P1, PT, R5, R25, PT ;  /* 0x000000190500720c */ /* 0x000fe40003f26270 */
[----:B------:R-:W-:Y:S02]  /*3090*/  FSEL R168, R36, -INF , !P4 ;  /* 0xff80000024a87808 */ /* 0x000fe40006000000 */
[----:B------:R-:W-:-:S02]  /*30a0*/  FSEL R173, R38, -INF , !P3 ;  /* 0xff80000026ad7808 */ /* 0x000fc40005800000 */
[----:B------:R-:W-:Y:S02]  /*30b0*/  FSEL R159, R37, -INF , !P2 ;  /* 0xff800000259f7808 */ /* 0x000fe40005000000 */
[----:B------:R-:W-:Y:S02]  /*30c0*/  FSEL R172, R39, -INF , !P1 ;  /* 0xff80000027ac7808 */ /* 0x000fe40004800000 */
[C---:B------:R-:W-:Y:S01]  /*30d0*/  IADD3 R5, R3.reuse, 0x29, RZ ;  /* 0x0000002903057810 */ /* 0x040fe20007ffe0ff */
[----:B------:R-:W-:Y:S01]  /*30e0*/  HMMA.16816.F32 R36, R12, R60, R96 ;  /* 0x0000003c0c24723c */ /* 0x000fe20000001860 */
[----:B------:R-:W-:Y:S02]  /*30f0*/  IADD3 R6, R3, 0x28, RZ ;  /* 0x0000002803067810 */ /* 0x000fe40007ffe0ff */
[-C--:B------:R-:W-:Y:S02]  /*3100*/  ISETP.GE.AND P1, PT, R5, R23.reuse, PT ;  /* 0x000000170500720c */ /* 0x080fe40003f26270 */
[----:B------:R-:W-:-:S02]  /*3110*/  ISETP.GE.AND P6, PT, R6, R23, PT ;  /* 0x000000170600720c */ /* 0x000fc40003fc6270 */
[C---:B------:R-:W-:Y:S01]  /*3120*/  ISETP.GE.AND P3, PT, R6.reuse, R26, PT ;  /* 0x0000001a0600720c */ /* 0x040fe20003f66270 */
[----:B------:R-:W-:Y:S01]  /*3130*/  HMMA.16816.F32 R12, R12, R30, R88 ;  /* 0x0000001e0c0c723c */ /* 0x000fe20000001858 */
[----:B------:R-:W-:Y:S02]  /*3140*/  FSEL R150, R33, -INF , !P1 ;  /* 0xff80000021967808 */ /* 0x000fe40004800000 */
[C---:B------:R-:W-:Y:S02]  /*3150*/  ISETP.GE.AND P4, PT, R6.reuse, R24, PT ;  /* 0x000000180600720c */ /* 0x040fe40003f86270 */
[----:B------:R-:W-:Y:S02]  /*3160*/  ISETP.GE.AND P2, PT, R6, R25, PT ;  /* 0x000000190600720c */ /* 0x000fe40003f46270 */
[----:B------:R-:W-:Y:S02]  /*3170*/  FSEL R152, R32, -INF , !P6 ;  /* 0xff80000020987808 */ /* 0x000fe40007000000 */
[----:B------:R-:W-:-:S02]  /*3180*/  FSEL R153, R34, -INF , !P3 ;  /* 0xff80000022997808 */ /* 0x000fc40005800000 */
[C---:B------:R-:W-:Y:S02]  /*3190*/  ISETP.GE.AND P1, PT, R5.reuse, R25, PT ;  /* 0x000000190500720c */ /* 0x040fe40003f26270 */
[C---:B------:R-:W-:Y:S02]  /*31a0*/  ISETP.GE.AND P6, PT, R5.reuse, R26, PT ;  /* 0x0000001a0500720c */ /* 0x040fe40003fc6270 */
[----:B------:R-:W-:Y:S02]  /*31b0*/  ISETP.GE.AND P3, PT, R5, R24, PT ;  /* 0x000000180500720c */ /* 0x000fe40003f66270 */
[C---:B------:R-:W-:Y:S02]  /*31c0*/  IADD3 R6, R3.reuse, 0x31, RZ ;  /* 0x0000003103067810 */ /* 0x040fe40007ffe0ff */
[----:B------:R-:W-:Y:S02]  /*31d0*/  IADD3 R5, R3, 0x30, RZ ;  /* 0x0000003003057810 */ /* 0x000fe40007ffe0ff */
[----:B------:R-:W-:-:S02]  /*31e0*/  FSEL R157, R47, -INF , !P1 ;  /* 0xff8000002f9d7808 */ /* 0x000fc40004800000 */
[----:B------:R-:W-:Y:S02]  /*31f0*/  FSEL R147, R35, -INF , !P6 ;  /* 0xff80000023937808 */ /* 0x000fe40007000000 */
[----:B------:R-:W-:Y:S02]  /*3200*/  FSEL R158, R46, -INF , !P2 ;  /* 0xff8000002e9e7808 */ /* 0x000fe40005000000 */
[-C--:B------:R-:W-:Y:S02]  /*3210*/  ISETP.GE.AND P1, PT, R6, R23.reuse, PT ;  /* 0x000000170600720c */ /* 0x080fe40003f26270 */
[C---:B------:R-:W-:Y:S02]  /*3220*/  ISETP.GE.AND P6, PT, R5.reuse, R23, PT ;  /* 0x000000170500720c */ /* 0x040fe40003fc6270 */
[----:B------:R-:W-:Y:S02]  /*3230*/  ISETP.GE.AND P2, PT, R5, R26, PT ;  /* 0x0000001a0500720c */ /* 0x000fe40003f46270 */
[----:B------:R-:W-:-:S02]  /*3240*/  FSEL R140, R41, -INF , !P1 ;  /* 0xff800000298c7808 */ /* 0x000fc40004800000 */
[----:B------:R-:W-:Y:S02]  /*3250*/  FSEL R149, R44, -INF , !P4 ;  /* 0xff8000002c957808 */ /* 0x000fe40006000000 */
[----:B------:R-:W-:Y:S02]  /*3260*/  FSEL R148, R45, -INF , !P3 ;  /* 0xff8000002d947808 */ /* 0x000fe40005800000 */
[----:B------:R-:W-:Y:S02]  /*3270*/  FSEL R141, R40, -INF , !P6 ;  /* 0xff800000288d7808 */ /* 0x000fe40007000000 */
[----:B------:R-:W-:Y:S02]  /*3280*/  FSEL R144, R42, -INF , !P2 ;  /* 0xff8000002a907808 */ /* 0x000fe40005000000 */
[----:B------:R-:W-:Y:S02]  /*3290*/  ISETP.GE.AND P1, PT, R6, R25, PT ;  /* 0x000000190600720c */ /* 0x000fe40003f26270 */
[----:B------:R-:W-:-:S02]  /*32a0*/  ISETP.GE.AND P4, PT, R5, R24, PT ;  /* 0x000000180500720c */ /* 0x000fc40003f86270 */
[----:B------:R-:W-:Y:S02]  /*32b0*/  ISETP.GE.AND P3, PT, R5, R25, PT ;  /* 0x000000190500720c */ /* 0x000fe40003f66270 */
[C---:B------:R-:W-:Y:S02]  /*32c0*/  ISETP.GE.AND P6, PT, R6.reuse, R26, PT ;  /* 0x0000001a0600720c */ /* 0x040fe40003fc6270 */
[----:B------:R-:W-:Y:S02]  /*32d0*/  ISETP.GE.AND P2, PT, R6, R24, PT ;  /* 0x000000180600720c */ /* 0x000fe40003f46270 */
[----:B------:R-:W-:Y:S02]  /*32e0*/  IADD3 R5, R3, 0x38, RZ ;  /* 0x0000003803057810 */ /* 0x000fe40007ffe0ff */
[----:B------:R-:W-:Y:S02]  /*32f0*/  FSEL R142, R19, -INF , !P1 ;  /* 0xff800000138e7808 */ /* 0x000fe40004800000 */
[----:B------:R-:W-:-:S02]  /*3300*/  FSEL R143, R43, -INF , !P6 ;  /* 0xff8000002b8f7808 */ /* 0x000fc40007000000 */
[----:B------:R-:W-:Y:S02]  /*3310*/  FSEL R146, R16, -INF , !P4 ;  /* 0xff80000010927808 */ /* 0x000fe40006000000 */
[----:B------:R-:W-:Y:S02]  /*3320*/  FSEL R151, R18, -INF , !P3 ;  /* 0xff80000012977808 */ /* 0x000fe40005800000 */
[----:B------:R-:W-:Y:S02]  /*3330*/  FSEL R145, R17, -INF , !P2 ;  /* 0xff80000011917808 */ /* 0x000fe40005000000 */
[----:B------:R-:W-:Y:S02]  /*3340*/  FSEL R19, R39, -INF , !P0 ;  /* 0xff80000027137808 */ /* 0x000fe40004000000 */
[C---:B------:R-:W-:Y:S02]  /*3350*/  ISETP.GE.AND P6, PT, R5.reuse, R23, PT ;  /* 0x000000170500720c */ /* 0x040fe40003fc6270 */
[----:B------:R-:W-:-:S02]  /*3360*/  ISETP.GE.AND P4, PT, R5, R26, PT ;  /* 0x0000001a0500720c */ /* 0x000fc40003f86270 */
[CC--:B------:R-:W-:Y:S02]  /*3370*/  ISETP.GE.AND P3, PT, R5.reuse, R24.reuse, PT ;  /* 0x000000180500720c */ /* 0x0c0fe40003f66270 */
[-C--:B------:R-:W-:Y:S02]  /*3380*/  ISETP.GE.AND P2, PT, R5, R25.reuse, PT ;  /* 0x000000190500720c */ /* 0x080fe40003f46270 */
[C---:B------:R-:W-:Y:S02]  /*3390*/  ISETP.GE.AND P0, PT, R3.reuse, R24, PT ;  /* 0x000000180300720c */ /* 0x040fe40003f06270 */
[----:B------:R-:W-:Y:S02]  /*33a0*/  IADD3 R5, R3, 0x39, RZ ;  /* 0x0000003903057810 */ /* 0x000fe40007ffe0ff */
[----:B------:R-:W-:Y:S02]  /*33b0*/  FSEL R27, R52, -INF , !P0 ;  /* 0xff800000341b7808 */ /* 0x000fe40004000000 */
[----:B------:R-:W-:-:S02]  /*33c0*/  ISETP.GE.AND P0, PT, R5, R25, PT ;  /* 0x000000190500720c */ /* 0x000fc40003f06270 */
[----:B------:R-:W-:Y:S02]  /*33d0*/  FSEL R17, R37, -INF , !P5 ;  /* 0xff80000025117808 */ /* 0x000fe40006800000 */
[----:B------:R-:W-:Y:S02]  /*33e0*/  FSEL R137, R11, -INF , !P0 ;  /* 0xff8000000b897808 */ /* 0x000fe40004000000 */
[----:B------:R-:W-:Y:S02]  /*33f0*/  PLOP3.LUT P0, PT, PT, PT, UP0, 0x80, 0x0 ;  /* 0x000000000000781c */ /* 0x000fe40003f0f008 */
[C---:B------:R-:W-:Y:S02]  /*3400*/  ISETP.GE.AND P1, PT, R3.reuse, R23, PT ;  /* 0x000000170300720c */ /* 0x040fe40003f26270 */
[----:B------:R-:W-:Y:S02]  /*3410*/  ISETP.GE.AND P5, PT, R3, R26, PT ;  /* 0x0000001a0300720c */ /* 0x000fe40003fa6270 */
[----:B------:R-:W-:-:S02]  /*3420*/  FSEL R16, R36, -INF , !P1 ;  /* 0xff80000024107808 */ /* 0x000fc40004800000 */
[----:B------:R-:W-:Y:S02]  /*3430*/  FSEL R18, R38, -INF , !P5 ;  /* 0xff80000026127808 */ /* 0x000fe40006800000 */
[----:B------:R-:W-:Y:S02]  /*3440*/  FSEL R138, R8, -INF , !P3 ;  /* 0xff800000088a7808 */ /* 0x000fe40005800000 */
[----:B------:R-:W-:Y:S02]  /*3450*/  FSEL R139, R10, -INF , !P2 ;  /* 0xff8000000a8b7808 */ /* 0x000fe40005000000 */
[----:B------:R-:W-:Y:S02]  /*3460*/  ISETP.GE.AND P1, PT, R3, R25, PT ;  /* 0x000000190300720c */ /* 0x000fe40003f26270 */
[C---:B------:R-:W-:Y:S02]  /*3470*/  ISETP.GE.AND P5, PT, R5.reuse, R23, PT ;  /* 0x000000170500720c */ /* 0x040fe40003fa6270 */
[----:B------:R-:W-:-:S02]  /*3480*/  ISETP.GE.AND P3, PT, R5, R26, PT ;  /* 0x0000001a0500720c */ /* 0x000fc40003f66270 */
[----:B------:R-:W-:Y:S02]  /*3490*/  ISETP.GE.AND P2, PT, R5, R24, PT ;  /* 0x000000180500720c */ /* 0x000fe40003f46270 */
[----:B------:R-:W-:Y:S02]  /*34a0*/  FSEL R28, R54, -INF , !P1 ;  /* 0xff800000361c7808 */ /* 0x000fe40004800000 */
[----:B------:R-:W-:Y:S02]  /*34b0*/  FSEL R136, R9, -INF , !P2 ;  /* 0xff80000009887808 */ /* 0x000fe40005000000 */
[----:B------:R-:W-:Y:S02]  /*34c0*/  FSEL R133, R12, -INF , !P6 ;  /* 0xff8000000c857808 */ /* 0x000fe40007000000 */
[----:B------:R-:W-:Y:S02]  /*34d0*/  FSEL R135, R14, -INF , !P4 ;  /* 0xff8000000e877808 */ /* 0x000fe40006000000 */
[----:B------:R-:W-:-:S02]  /*34e0*/  FSEL R132, R13, -INF , !P5 ;  /* 0xff8000000d847808 */ /* 0x000fc40006800000 */
[----:B------:R-:W-:Y:S01]  /*34f0*/  FSEL R134, R15, -INF , !P3 ;  /* 0xff8000000f867808 */ /* 0x000fe20005800000 */
[----:B------:R-:W-:Y:S05]  /*3500*/  @!P0 BRA `(.L_x_29) ;  /* 0x000001c000008947 */ /* 0x000fea0003800000 */
[----:B------:R-:W-:-:S04]  /*3510*/  UIADD3 UR12, UR8, -0x2, URZ ;  /* 0xfffffffe080c7890 */ /* 0x000fc8000fffe03f */
[----:B------:R-:W-:Y:S02]  /*3520*/  USHF.R.S32.HI UR5, URZ, 0x1f, UR12 ;  /* 0x0000001f3f057899 */ /* 0x000fe4000801140c */
[----:B------:R-:W-:Y:S01]  /*3530*/  UIMAD UR23, UR23, UR12, URZ ;  /* 0x0000000c171772a4 */ /* 0x000fe2000f8e023f */
[----:B------:R-:W-:Y:S01]  /*3540*/  IMAD.WIDE.U32 R6, R154, UR12, R160 ;  /* 0x0000000c9a067c25 */ /* 0x000fe2000f8e00a0 */
[----:B------:R-:W-:Y:S02]  /*3550*/  USHF.L.U32 UR12, UR6, 0x5, URZ ;  /* 0x00000005060c7899 */ /* 0x000fe4000800063f */
[----:B------:R-:W-:Y:S02]  /*3560*/  UIMAD UR5, UR5, UR24, UR23 ;  /* 0x00000018050572a4 */ /* 0x000fe4000f8e0217 */
[----:B------:R-:W-:-:S04]  /*3570*/  LEA R10, P2, R6, c[0x0][0x168], 0x1 ;  /* 0x00005a00060a7a11 */ /* 0x000fc800078408ff */
[----:B------:R-:W-:Y:S01]  /*3580*/  IADD3 R3, R7, UR5, RZ ;  /* 0x0000000507037c10 */ /* 0x000fe2000fffe0ff */
[----:B------:R-:W-:Y:S01]  /*3590*/  USHF.L.U64.HI UR5, UR6, 0x5, UR7 ;  /* 0x0000000506057899 */ /* 0x000fe20008010207 */
        /* <DEDUP_REMOVED lines=8> */
[----:B------:R-:W-:-:S02]  /*3620*/  IADD3 R12, P1, R6, UR12, RZ ;  /* 0x0000000c060c7c10 */ /* 0x000fc4000ff3e0ff */
        /* <DEDUP_REMOVED lines=10> */
.L_x_29:
[----:B------:R-:W-:Y:S01]  /*36d0*/  FMNMX.FTZ R156, R16, R17, !PT ;  /* 0x00000011109c7209 */ /* 0x000fe20007810000 */
[----:B------:R-:W-:Y:S01]  /*36e0*/  STL [R1+0xe0], R26 ;  /* 0x0000e01a01007387 */ /* 0x000fe20000100800 */
[----:B------:R-:W-:-:S02]  /*36f0*/  FMNMX.FTZ R3, R18, R19, !PT ;  /* 0x0000001312037209 */ /* 0x000fc40007810000 */
        /* <DEDUP_REMOVED lines=24> */
[----:B------:R-:W-:Y:S02]  /*3880*/  SHF.L.U32 R221, R0, 0x1, RZ ;  /* 0x0000000100dd7819 */ /* 0x000fe400000006ff */
[----:B------:R-:W-:Y:S02]  /*3890*/  FMNMX.FTZ R156, R140, R156, !PT ;  /* 0x0000009c8c9c7209 */ /* 0x000fe40007810000 */
[----:B------:R-:W-:Y:S01]  /*38a0*/  LEA R224, R2, R221, 0x1 ;  /* 0x000000dd02e07211 */ /* 0x000fe200078e08ff */
[----:B------:R-:W-:Y:S01]  /*38b0*/  IMAD R222, R4, 0x2, R221 ;  /* 0x0000000204de7824 */ /* 0x000fe200078e02dd */
[----:B------:R-:W-:-:S03]  /*38c0*/  FMNMX.FTZ R156, R133, R156, !PT ;  /* 0x0000009c859c7209 */ /* 0x000fc60007810000 */
[----:B------:R-:W-:Y:S01]  /*38d0*/  LDSM.16.MT88.4 R76, [R224+0xc800] ;  /* 0x00c80000e04c783b */ /* 0x000fe20000004200 */
[----:B------:R-:W-:Y:S02]  /*38e0*/  FMNMX.FTZ R156, R132, R156, !PT ;  /* 0x0000009c849c7209 */ /* 0x000fe40007810000 */
[----:B------:R-:W-:Y:S01]  /*38f0*/  LEA R223, R2, R222, 0x1 ;  /* 0x000000de02df7211 */ /* 0x000fe200078e08ff */
[----:B------:R-:W-:Y:S04]  /*3900*/  LDSM.16.MT88.4 R36, [R222+0xc000] ;  /* 0x00c00000de24783b */ /* 0x000fe80000004200 */
[----:B------:R-:W2:Y:S04]  /*3910*/  SHFL.BFLY PT, R5, R156, 0x2, 0x1f ;  /* 0x0c401f009c057f89 */ /* 0x000ea800000e0000 */
[----:B------:R-:W-:Y:S04]  /*3920*/  LDSM.16.MT88.4 R44, [R222+0xc800] ;  /* 0x00c80000de2c783b */ /* 0x000fe80000004200 */
[----:B------:R-:W-:Y:S04]  /*3930*/  LDSM.16.MT88.4 R80, [R224+0xe000] ;  /* 0x00e00000e050783b */ /* 0x000fe80000004200 */
[----:B------:R-:W-:Y:S01]  /*3940*/  LDSM.16.MT88.4 R112, [R223+0xe000] ;  /* 0x00e00000df70783b */ /* 0x000fe20000004200 */
[----:B--2---:R-:W-:-:S02]  /*3950*/  FMNMX.FTZ R156, R156, R5, !PT ;  /* 0x000000059c9c7209 */ /* 0x004fc40007810000 */
[----:B------:R-:W-:Y:S02]  /*3960*/  FMNMX.FTZ R5, R144, R3, !PT ;  /* 0x0000000390057209 */ /* 0x000fe40007810000 */
[----:B------:R-:W-:Y:S01]  /*3970*/  FMNMX.FTZ R3, R27, R86, !PT ;  /* 0x000000561b037209 */ /* 0x000fe20007810000 */
[----:B-1----:R-:W1:Y:S01]  /*3980*/  SHFL.BFLY PT, R6, R156, 0x1, 0x1f ;  /* 0x0c201f009c067f89 */ /* 0x002e6200000e0000 */
[----:B------:R-:W-:Y:S02]  /*3990*/  FMNMX.FTZ R5, R143, R5, !PT ;  /* 0x000000058f057209 */ /* 0x000fe40007810000 */
[----:B------:R-:W-:Y:S02]  /*39a0*/  FMNMX.FTZ R3, R85, R3, !PT ;  /* 0x0000000355037209 */ /* 0x000fe40007810000 */
[----:B------:R-:W-:Y:S02]  /*39b0*/  FMNMX.FTZ R155, R135, R5, !PT ;  /* 0x00000005879b7209 */ /* 0x000fe40007810000 */
[----:B------:R-:W-:-:S02]  /*39c0*/  FMNMX.FTZ R3, R84, R3, !PT ;  /* 0x0000000354037209 */ /* 0x000fc40007810000 */
[----:B------:R-:W-:Y:S02]  /*39d0*/  FMNMX.FTZ R155, R134, R155, !PT ;  /* 0x0000009b869b7209 */ /* 0x000fe40007810000 */
[----:B------:R-:W-:-:S03]  /*39e0*/  FMNMX.FTZ R3, R64, R3, !PT ;  /* 0x0000000340037209 */ /* 0x000fc60007810000 */
[----:B------:R-:W2:Y:S01]  /*39f0*/  SHFL.BFLY PT, R7, R155, 0x2, 0x1f ;  /* 0x0c401f009b077f89 */ /* 0x000ea200000e0000 */
[----:B------:R-:W-:-:S04]  /*3a00*/  FMNMX.FTZ R3, R65, R3, !PT ;  /* 0x0000000341037209 */ /* 0x000fc80007810000 */
[----:B------:R-:W-:-:S04]  /*3a10*/  FMNMX.FTZ R3, R48, R3, !PT ;  /* 0x0000000330037209 */ /* 0x000fc80007810000 */
[----:B------:R-:W-:Y:S02]  /*3a20*/  FMNMX.FTZ R5, R49, R3, !PT ;  /* 0x0000000331057209 */ /* 0x000fe40007810000 */
[----:B-1----:R-:W-:Y:S02]  /*3a30*/  FMNMX.FTZ R156, R156, R6, !PT ;  /* 0x000000069c9c7209 */ /* 0x002fe40007810000 */
[----:B------:R-:W-:Y:S02]  /*3a40*/  FMNMX.FTZ R5, R168, R5, !PT ;  /* 0x00000005a8057209 */ /* 0x000fe40007810000 */
[C---:B------:R-:W-:Y:S01]  /*3a50*/  FSETP.NEU.FTZ.AND P1, PT, R156.reuse, -INF , PT ;  /* 0xff8000009c00780b */ /* 0x040fe20003f3d000 */
[----:B------:R-:W-:Y:S01]  /*3a60*/  FMUL.FTZ R22, R156, c[0x0][0x23c] ;  /* 0x00008f009c167a20 */ /* 0x000fe20000410000 */
[----:B------:R-:W-:-:S04]  /*3a70*/  FMNMX.FTZ R5, R159, R5, !PT ;  /* 0x000000059f057209 */ /* 0x000fc80007810000 */
[----:B------:R-:W-:Y:S02]  /*3a80*/  FSEL R22, R22, RZ, P1 ;  /* 0x000000ff16167208 */ /* 0x000fe40000800000 */
[----:B------:R-:W-:Y:S02]  /*3a90*/  FMNMX.FTZ R5, R149, R5, !PT ;  /* 0x0000000595057209 */ /* 0x000fe40007810000 */
[----:B--2---:R-:W-:Y:S01]  /*3aa0*/  FMNMX.FTZ R155, R155, R7, !PT ;  /* 0x000000079b9b7209 */ /* 0x004fe20007810000 */
[--C-:B------:R-:W-:Y:S01]  /*3ab0*/  FFMA.FTZ R3, R16, c[0x0][0x23c], -R22.reuse ;  /* 0x00008f0010037a23 */ /* 0x100fe20000010816 */
[----:B------:R-:W-:Y:S01]  /*3ac0*/  FMNMX.FTZ R154, R148, R5, !PT ;  /* 0x00000005949a7209 */ /* 0x000fe20007810000 */
[--C-:B------:R-:W-:Y:S02]  /*3ad0*/  FFMA.FTZ R5, R56, c[0x0][0x23c], -R22.reuse ;  /* 0x00008f0038057a23 */ /* 0x100fe40000010816 */
[----:B------:R1:W-:Y:S01]  /*3ae0*/  MUFU.EX2 R252, R3 ;  /* 0x0000000300fc7308 */ /* 0x0003e20000000800 */
[----:B------:R-:W-:Y:S01]  /*3af0*/  FMNMX.FTZ R154, R146, R154, !PT ;  /* 0x0000009a929a7209 */ /* 0x000fe20007810000 */
[----:B------:R-:W2:Y:S01]  /*3b00*/  SHFL.BFLY PT, R7, R155, 0x1, 0x1f ;  /* 0x0c201f009b077f89 */ /* 0x000ea200000e0000 */
[----:B------:R-:W-:-:S02]  /*3b10*/  FFMA.FTZ R6, R17, c[0x0][0x23c], -R22 ;  /* 0x00008f0011067a23 */ /* 0x000fc40000010816 */
[----:B------:R-:W-:-:S03]  /*3b20*/  FMNMX.FTZ R154, R145, R154, !PT ;  /* 0x0000009a919a7209 */ /* 0x000fc60007810000 */
[----:B------:R3:W-:Y:S01]  /*3b30*/  MUFU.EX2 R26, R5 ;  /* 0x00000005001a7308 */ /* 0x0007e20000000800 */
[----:B------:R-:W-:-:S04]  /*3b40*/  FMNMX.FTZ R154, R138, R154, !PT ;  /* 0x0000009a8a9a7209 */ /* 0x000fc80007810000 */
[----:B------:R-:W-:Y:S02]  /*3b50*/  FMNMX.FTZ R154, R136, R154, !PT ;  /* 0x0000009a889a7209 */ /* 0x000fe40007810000 */
[----:B-1----:R-:W-:Y:S01]  /*3b60*/  FMNMX.FTZ R3, R28, R87, !PT ;  /* 0x000000571c037209 */ /* 0x002fe20007810000 */
[----:B------:R1:W4:Y:S03]  /*3b70*/  MUFU.EX2 R187, R6 ;  /* 0x0000000600bb7308 */ /* 0x0003260000000800 */
[----:B------:R-:W-:-:S04]  /*3b80*/  FMNMX.FTZ R3, R92, R3, !PT ;  /* 0x000000035c037209 */ /* 0x000fc80007810000 */
[----:B------:R-:W-:Y:S01]  /*3b90*/  FMNMX.FTZ R3, R68, R3, !PT ;  /* 0x0000000344037209 */ /* 0x000fe20007810000 */
[----:B---3--:R-:W-:Y:S01]  /*3ba0*/  FFMA.FTZ R5, R57, c[0x0][0x23c], -R22 ;  /* 0x00008f0039057a23 */ /* 0x008fe20000010816 */
[----:B--2---:R-:W-:Y:S02]  /*3bb0*/  FMNMX.FTZ R155, R155, R7, !PT ;  /* 0x000000079b9b7209 */ /* 0x004fe40007810000 */
[----:B------:R-:W-:Y:S01]  /*3bc0*/  FMNMX.FTZ R3, R69, R3, !PT ;  /* 0x0000000345037209 */ /* 0x000fe20007810000 */
[----:B------:R2:W-:Y:S01]  /*3bd0*/  MUFU.EX2 R212, R5 ;  /* 0x0000000500d47308 */ /* 0x0005e20000000800 */
[----:B------:R-:W-:Y:S02]  /*3be0*/  FSETP.NEU.FTZ.AND P1, PT, R155, -INF , PT ;  /* 0xff8000009b00780b */ /* 0x000fe40003f3d000 */
[----:B------:R-:W-:Y:S01]  /*3bf0*/  FMNMX.FTZ R3, R95, R3, !PT ;  /* 0x000000035f037209 */ /* 0x000fe20007810000 */
[----:B-1----:R-:W1:Y:S01]  /*3c00*/  SHFL.BFLY PT, R6, R154, 0x2, 0x1f ;  /* 0x0c401f009a067f89 */ /* 0x002e6200000e0000 */
[----:B----4-:R-:W-:-:S02]  /*3c10*/  F2FP.PACK_AB R16, R187, R252 ;  /* 0x000000fcbb10723e */ /* 0x010fc400000000ff */
[----:B------:R-:W-:-:S04]  /*3c20*/  FMNMX.FTZ R3, R94, R3, !PT ;  /* 0x000000035e037209 */ /* 0x000fc80007810000 */
[----:B--2---:R-:W-:Y:S01]  /*3c30*/  FMNMX.FTZ R5, R93, R3, !PT ;  /* 0x000000035d057209 */ /* 0x004fe20007810000 */
[----:B------:R-:W-:Y:S02]  /*3c40*/  FFMA.FTZ R3, R21, c[0x0][0x23c], -R22 ;  /* 0x00008f0015037a23 */ /* 0x000fe40000010816 */
[----:B------:R-:W-:Y:S01]  /*3c50*/  FMUL.FTZ R21, R155, c[0x0][0x23c] ;  /* 0x00008f009b157a20 */ /* 0x000fe20000410000 */
[----:B------:R-:W-:Y:S01]  /*3c60*/  FMNMX.FTZ R5, R173, R5, !PT ;  /* 0x00000005ad057209 */ /* 0x000fe20007810000 */
[----:B------:R2:W3:Y:S03]  /*3c70*/  MUFU.EX2 R8, R3 ;  /* 0x0000000300087308 */ /* 0x0004e60000000800 */
[----:B------:R-:W-:Y:S02]  /*3c80*/  FMNMX.FTZ R5, R172, R5, !PT ;  /* 0x00000005ac057209 */ /* 0x000fe40007810000 */
[----:B------:R-:W-:-:S02]  /*3c90*/  FSEL R21, R21, RZ, P1 ;  /* 0x000000ff15157208 */ /* 0x000fc40000800000 */
[----:B------:R-:W-:Y:S02]  /*3ca0*/  FMNMX.FTZ R5, R158, R5, !PT ;  /* 0x000000059e057209 */ /* 0x000fe40007810000 */
[----:B-1----:R-:W-:Y:S02]  /*3cb0*/  FMNMX.FTZ R154, R154, R6, !PT ;  /* 0x000000069a9a7209 */ /* 0x002fe40007810000 */
[----:B------:R-:W-:-:S03]  /*3cc0*/  FMNMX.FTZ R5, R157, R5, !PT ;  /* 0x000000059d057209 */ /* 0x000fc60007810000 */
[----:B------:R-:W1:Y:S01]  /*3cd0*/  SHFL.BFLY PT, R6, R154, 0x1, 0x1f ;  /* 0x0c201f009a067f89 */ /* 0x000e6200000e0000 */
[----:B------:R-:W-:Y:S01]  /*3ce0*/  FMNMX.FTZ R5, R151, R5, !PT ;  /* 0x0000000597057209 */ /* 0x000fe20007810000 */
[----:B--2---:R-:W-:Y:S02]  /*3cf0*/  FFMA.FTZ R3, R55, c[0x0][0x23c], -R22 ;  /* 0x00008f0037037a23 */ /* 0x004fe40000010816 */
[----:B---3--:R-:W-:Y:S01]  /*3d00*/  IMAD.MOV.U32 R2, RZ, RZ, R8 ;  /* 0x000000ffff027224 */ /* 0x008fe200078e0008 */
[----:B------:R-:W-:Y:S01]  /*3d10*/  FMNMX.FTZ R5, R142, R5, !PT ;  /* 0x000000058e057209 */ /* 0x000fe20007810000 */
[----:B------:R2:W3:Y:S02]  /*3d20*/  MUFU.EX2 R216, R3 ;  /* 0x0000000300d87308 */ /* 0x0004e40000000800 */
[----:B--2---:R-:W-:Y:S01]  /*3d30*/  FFMA.FTZ R3, R20, c[0x0][0x23c], -R22 ;  /* 0x00008f0014037a23 */ /* 0x004fe20000010816 */
[----:B---3--:R-:W-:Y:S02]  /*3d40*/  F2FP.PACK_AB R8, R216, R2 ;  /* 0x00000002d808723e */ /* 0x008fe400000000ff */
[----:B-1----:R-:W-:-:S03]  /*3d50*/  FMNMX.FTZ R154, R154, R6, !PT ;  /* 0x000000069a9a7209 */ /* 0x002fc60007810000 */
[----:B------:R1:W-:Y:S01]  /*3d60*/  MUFU.EX2 R218, R3 ;  /* 0x0000000300da7308 */ /* 0x0003e20000000800 */
[C---:B------:R-:W-:Y:S01]  /*3d70*/  FSETP.NEU.FTZ.AND P1, PT, R154.reuse, -INF , PT ;  /* 0xff8000009a00780b */ /* 0x040fe20003f3d000 */
[----:B------:R-:W-:-:S05]  /*3d80*/  FMUL.FTZ R20, R154, c[0x0][0x23c] ;  /* 0x00008f009a147a20 */ /* 0x000fca0000410000 */
[----:B------:R-:W-:Y:S01]  /*3d90*/  FSEL R20, R20, RZ, P1 ;  /* 0x000000ff14147208 */ /* 0x000fe20000800000 */
[----:B-1----:R-:W-:Y:S02]  /*3da0*/  FFMA.FTZ R3, R53, c[0x0][0x23c], -R22 ;  /* 0x00008f0035037a23 */ /* 0x002fe40000010816 */
[----:B------:R-:W-:Y:S02]  /*3db0*/  LDSM.16.MT88.4 R52, [R221+0xc000] ;  /* 0x00c00000dd34783b */ /* 0x000fe40000004200 */
[----:B------:R1:W2:Y:S02]  /*3dc0*/  MUFU.EX2 R200, R3 ;  /* 0x0000000300c87308 */ /* 0x0002a40000000800 */
[----:B-1----:R-:W-:Y:S01]  /*3dd0*/  FMNMX.FTZ R3, R139, R5, !PT ;  /* 0x000000058b037209 */ /* 0x002fe20007810000 */
[----:B------:R-:W-:Y:S01]  /*3de0*/  FFMA.FTZ R5, R18, c[0x0][0x23c], -R21 ;  /* 0x00008f0012057a23 */ /* 0x000fe20000010815 */
[----:B------:R-:W-:Y:S02]  /*3df0*/  F2FP.PACK_AB R18, R212, R26 ;  /* 0x0000001ad412723e */ /* 0x000fe400000000ff */
[----:B------:R-:W-:-:S02]  /*3e00*/  FMNMX.FTZ R3, R137, R3, !PT ;  /* 0x0000000389037209 */ /* 0x000fc40007810000 */
[----:B------:R1:W-:Y:S01]  /*3e10*/  MUFU.EX2 R186, R5 ;  /* 0x0000000500ba7308 */ /* 0x0003e20000000800 */
[----:B--2---:R-:W-:Y:S02]  /*3e20*/  F2FP.PACK_AB R10, R200, R218 ;  /* 0x000000dac80a723e */ /* 0x004fe400000000ff */
[----:B------:R-:W2:Y:S01]  /*3e30*/  SHFL.BFLY PT, R7, R3, 0x2, 0x1f ;  /* 0x0c401f0003077f89 */ /* 0x000ea200000e0000 */
[----:B-1----:R-:W-:-:S04]  /*3e40*/  FFMA.FTZ R5, R19, c[0x0][0x23c], -R21 ;  /* 0x00008f0013057a23 */ /* 0x002fc80000010815 */
[----:B------:R1:W3:Y:S01]  /*3e50*/  MUFU.EX2 R185, R5 ;  /* 0x0000000500b97308 */ /* 0x0002e20000000800 */
[----:B--2---:R-:W-:-:S05]  /*3e60*/  FMNMX.FTZ R3, R3, R7, !PT ;  /* 0x0000000703037209 */ /* 0x004fca0007810000 */
[----:B------:R-:W2:Y:S01]  /*3e70*/  SHFL.BFLY PT, R6, R3, 0x1, 0x1f ;  /* 0x0c201f0003067f89 */ /* 0x000ea200000e0000 */
[----:B-1----:R-:W-:Y:S01]  /*3e80*/  FFMA.FTZ R5, R67, c[0x0][0x23c], -R21 ;  /* 0x00008f0043057a23 */ /* 0x002fe20000010815 */
[----:B---3--:R-:W-:-:S03]  /*3e90*/  F2FP.PACK_AB R17, R185, R186 ;  /* 0x000000bab911723e */ /* 0x008fc600000000ff */
[----:B------:R1:W-:Y:S02]  /*3ea0*/  MUFU.EX2 R25, R5 ;  /* 0x0000000500197308 */ /* 0x0003e40000000800 */
[----:B-1----:R-:W-:Y:S01]  /*3eb0*/  FFMA.FTZ R5, R66, c[0x0][0x23c], -R21 ;  /* 0x00008f0042057a23 */ /* 0x002fe20000010815 */
[----:B--2---:R-:W-:Y:S01]  /*3ec0*/  FMNMX.FTZ R3, R3, R6, !PT ;  /* 0x0000000603037209 */ /* 0x004fe20007810000 */
[----:B------:R-:W-:-:S04]  /*3ed0*/  FFMA.FTZ R6, R64, c[0x0][0x23c], -R20 ;  /* 0x00008f0040067a23 */ /* 0x000fc80000010814 */
[----:B------:R1:W2:Y:S01]  /*3ee0*/  MUFU.EX2 R203, R5 ;  /* 0x0000000500cb7308 */ /* 0x0002a20000000800 */
[----:B------:R-:W-:-:S07]  /*3ef0*/  FSETP.NEU.FTZ.AND P1, PT, R3, -INF , PT ;  /* 0xff8000000300780b */ /* 0x000fce0003f3d000 */
[----:B------:R-:W-:Y:S01]  /*3f00*/  MUFU.EX2 R213, R6 ;  /* 0x0000000600d57308 */ /* 0x000fe20000000800 */
[----:B-1----:R-:W-:Y:S01]  /*3f10*/  FFMA.FTZ R5, R63, c[0x0][0x23c], -R21 ;  /* 0x00008f003f057a23 */ /* 0x002fe20000010815 */
[----:B--2---:R-:W-:-:S06]  /*3f20*/  F2FP.PACK_AB R19, R203, R25 ;  /* 0x00000019cb13723e */ /* 0x004fcc00000000ff */
[----:B------:R1:W-:Y:S01]  /*3f30*/  MUFU.EX2 R188, R5 ;  /* 0x0000000500bc7308 */ /* 0x0003e20000000800 */
[C---:B------:R-:W-:Y:S08]  /*3f40*/  HMMA.16816.F32 R72, R16.reuse, R52, RZ ;  /* 0x000000341048723c */ /* 0x040ff000000018ff */
[----:B------:R-:W-:Y:S01]  /*3f50*/  HMMA.16816.F32 R100, R16, R80, RZ ;  /* 0x000000501064723c */ /* 0x000fe200000018ff */
[----:B-1----:R-:W-:-:S02]  /*3f60*/  FFMA.FTZ R5, R62, c[0x0][0x23c], -R21 ;  /* 0x00008f003e057a23 */ /* 0x002fc40000010815 */
[----:B------:R-:W1:Y:S02]  /*3f70*/  LDSM.16.MT88.4 R60, [R223+0xc000] ;  /* 0x00c00000df3c783b */ /* 0x000e640000004200 */
[----:B------:R2:W-:Y:S02]  /*3f80*/  MUFU.EX2 R219, R5 ;  /* 0x0000000500db7308 */ /* 0x0005e40000000800 */
[----:B--2---:R-:W-:-:S06]  /*3f90*/  FFMA.FTZ R5, R59, c[0x0][0x23c], -R21 ;  /* 0x00008f003b057a23 */ /* 0x004fcc0000010815 */
[----:B------:R2:W-:Y:S02]  /*3fa0*/  MUFU.EX2 R215, R5 ;  /* 0x0000000500d77308 */ /* 0x0005e40000000800 */
[----:B--2---:R-:W-:Y:S02]  /*3fb0*/  FFMA.FTZ R5, R58, c[0x0][0x23c], -R21 ;  /* 0x00008f003a057a23 */ /* 0x004fe40000010815 */
[C---:B------:R-:W-:Y:S04]  /*3fc0*/  HMMA.16816.F32 R56, R16.reuse, R36, RZ ;  /* 0x000000241038723c */ /* 0x040fe800000018ff */
[----:B------:R2:W-:Y:S04]  /*3fd0*/  MUFU.EX2 R9, R5 ;  /* 0x0000000500097308 */ /* 0x0005e80000000800 */
[----:B-1----:R-:W-:Y:S01]  /*3fe0*/  HMMA.16816.F32 R128, R16, R60, RZ ;  /* 0x0000003c1080723c */ /* 0x002fe200000018ff */
[----:B--2---:R-:W-:-:S04]  /*3ff0*/  FFMA.FTZ R5, R27, c[0x0][0x23c], -R20 ;  /* 0x00008f001b057a23 */ /* 0x004fc80000010814 */
        /* <DEDUP_REMOVED lines=8> */
[----:B-1----:R-:W-:Y:S01]  /*4080*/  FMUL.FTZ R5, R3, c[0x0][0x23c] ;  /* 0x00008f0003057a20 */ /* 0x002fe20000410000 */
[----:B--2---:R-:W-:-:S04]  /*4090*/  F2FP.PACK_AB R14, R202, R24 ;  /* 0x00000018ca0e723e */ /* 0x004fc800000000ff */
[----:B------:R-:W-:Y:S01]  /*40a0*/  FSEL R0, R5, RZ, P1 ;  /* 0x000000ff05007208 */ /* 0x000fe20000800000 */
[----:B------:R-:W-:Y:S02]  /*40b0*/  FFMA.FTZ R5, R65, c[0x0][0x23c], -R20 ;  /* 0x00008f0041057a23 */ /* 0x000fe40000010814 */
[----:B------:R-:W1:Y:S02]  /*40c0*/  LDSM.16.MT88.4 R64, [R221+0xe000] ;  /* 0x00e00000dd40783b */ /* 0x000e640000004200 */
[----:B------:R2:W-:Y:S01]  /*40d0*/  MUFU.EX2 R27, R5 ;  /* 0x00000005001b7308 */ /* 0x0005e20000000800 */
[----:B------:R-:W-:-:S07]  /*40e0*/  FFMA.FTZ R4, R92, c[0x0][0x23c], -R0 ;  /* 0x00008f005c047a23 */ /* 0x000fce0000010800 */
[----:B------:R3:W-:Y:S01]  /*40f0*/  MUFU.EX2 R23, R4 ;  /* 0x0000000400177308 */ /* 0x0007e20000000800 */
[--C-:B--2---:R-:W-:Y:S02]  /*4100*/  FFMA.FTZ R5, R28, c[0x0][0x23c], -R0.reuse ;  /* 0x00008f001c057a23 */ /* 0x104fe40000010800 */
[----:B------:R-:W2:Y:S05]  /*4110*/  LDSM.16.MT88.4 R28, [R224+0xc000] ;  /* 0x00c00000e01c783b */ /* 0x000eaa0000004200 */
[----:B------:R4:W-:Y:S01]  /*4120*/  MUFU.EX2 R96, R5 ;  /* 0x0000000500607308 */ /* 0x0009e20000000800 */
[----:B---3--:R-:W-:-:S07]  /*4130*/  FFMA.FTZ R4, R68, c[0x0][0x23c], -R0 ;  /* 0x00008f0044047a23 */ /* 0x008fce0000010800 */
[----:B------:R3:W3:Y:S01]  /*4140*/  MUFU.EX2 R214, R4 ;  /* 0x0000000400d67308 */ /* 0x0006e20000000800 */
[----:B----4-:R-:W-:Y:S02]  /*4150*/  FFMA.FTZ R5, R87, c[0x0][0x23c], -R0 ;  /* 0x00008f0057057a23 */ /* 0x010fe40000010800 */
[----:B------:R-:W4:Y:S01]  /*4160*/  LDSM.16.MT88.4 R84, [R222+0xe000] ;  /* 0x00e00000de54783b */ /* 0x000f220000004200 */
[----:B-1----:R-:W-:Y:S04]  /*4170*/  HMMA.16816.F32 R120, R16, R64, RZ ;  /* 0x000000401078723c */ /* 0x002fe800000018ff */
[----:B------:R-:W1:Y:S01]  /*4180*/  MUFU.EX2 R201, R5 ;  /* 0x0000000500c97308 */ /* 0x000e620000000800 */
[----:B---3--:R-:W-:Y:S01]  /*4190*/  FFMA.FTZ R4, R48, c[0x0][0x23c], -R20 ;  /* 0x00008f0030047a23 */ /* 0x008fe20000010814 */
[----:B------:R-:W-:-:S06]  /*41a0*/  F2FP.PACK_AB R15, R214, R23 ;  /* 0x00000017d60f723e */ /* 0x000fcc00000000ff */
[----:B------:R3:W-:Y:S01]  /*41b0*/  MUFU.EX2 R241, R4 ;  /* 0x0000000400f17308 */ /* 0x0007e20000000800 */
[----:B-1----:R-:W-:Y:S01]  /*41c0*/  F2FP.PACK_AB R13, R201, R96 ;  /* 0x00000060c90d723e */ /* 0x002fe200000000ff */
[----:B--2---:R-:W-:Y:S01]  /*41d0*/  HMMA.16816.F32 R32, R16, R28, RZ ;  /* 0x0000001c1020723c */ /* 0x004fe200000018ff */
[----:B---3--:R-:W-:Y:S02]  /*41e0*/  FFMA.FTZ R4, R49, c[0x0][0x23c], -R20 ;  /* 0x00008f0031047a23 */ /* 0x008fe40000010814 */
[----:B------:R-:W1:Y:S05]  /*41f0*/  LDSM.16.MT88.4 R48, [R221+0xc800] ;  /* 0x00c80000dd30783b */ /* 0x000e6a0000004200 */
[C---:B------:R-:W-:Y:S01]  /*4200*/  HMMA.16816.F32 R40, R12.reuse, R36, RZ ;  /* 0x000000240c28723c */ /* 0x040fe200000018ff */
[----:B------:R2:W3:Y:S07]  /*4210*/  MUFU.EX2 R240, R4 ;  /* 0x0000000400f07308 */ /* 0x0004ee0000000800 */
[C---:B------:R-:W-:Y:S08]  /*4220*/  HMMA.16816.F32 R88, R12.reuse, R28, RZ ;  /* 0x0000001c0c58723c */ /* 0x040ff000000018ff */
[----:B------:R-:W-:Y:S01]  /*4230*/  HMMA.16816.F32 R124, R12, R60, RZ ;  /* 0x0000003c0c7c723c */ /* 0x000fe200000018ff */
[----:B--2---:R-:W-:Y:S01]  /*4240*/  FFMA.FTZ R4, R69, c[0x0][0x23c], -R0 ;  /* 0x00008f0045047a23 */ /* 0x004fe20000010800 */
[----:B---3--:R-:W-:-:S03]  /*4250*/  F2FP.PACK_AB R6, R240, R241 ;  /* 0x000000f1f006723e */ /* 0x008fc600000000ff */
[----:B------:R2:W-:Y:S02]  /*4260*/  MUFU.EX2 R217, R4 ;  /* 0x0000000400d97308 */ /* 0x0005e40000000800 */
[----:B------:R-:W-:Y:S01]  /*4270*/  IMAD.MOV.U32 R61, RZ, RZ, R213 ;  /* 0x000000ffff3d7224 */ /* 0x000fe200078e00d5 */
[----:B------:R-:W-:Y:S01]  /*4280*/  HMMA.16816.F32 R68, R12, R52, RZ ;  /* 0x000000340c44723c */ /* 0x000fe200000018ff */
[----:B------:R-:W-:-:S06]  /*4290*/  MOV R60, R212 ;  /* 0x000000d4003c7202 */ /* 0x000fcc0000000f00 */
[----:B------:R-:W-:Y:S01]  /*42a0*/  IMAD.MOV.U32 R53, RZ, RZ, R9 ;  /* 0x000000ffff357224 */ /* 0x000fe200078e0009 */
[----:B------:R-:W-:Y:S01]  /*42b0*/  F2FP.PACK_AB R9, R219, R188 ;  /* 0x000000bcdb09723e */ /* 0x000fe200000000ff */
[----:B------:R-:W-:Y:S03]  /*42c0*/  HMMA.16816.F32 R116, R12, R64, RZ ;  /* 0x000000400c74723c */ /* 0x000fe600000018ff */
[----:B------:R-:W-:Y:S01]  /*42d0*/  F2FP.PACK_AB R11, R53, R215 ;  /* 0x000000d7350b723e */ /* 0x000fe200000000ff */
[----:B--2---:R-:W-:-:S03]  /*42e0*/  FFMA.FTZ R4, R95, c[0x0][0x23c], -R0 ;  /* 0x00008f005f047a23 */ /* 0x004fc60000010800 */
[----:B------:R-:W-:Y:S01]  /*42f0*/  IMAD.MOV.U32 R65, RZ, RZ, R203 ;  /* 0x000000ffff417224 */ /* 0x000fe200078e00cb */
[----:B------:R2:W3:Y:S01]  /*4300*/  MUFU.EX2 R242, R4 ;  /* 0x0000000400f27308 */ /* 0x0004e20000000800 */
[----:B----4-:R-:W-:Y:S01]  /*4310*/  HMMA.16816.F32 R108, R16, R84, RZ ;  /* 0x00000054106c723c */ /* 0x010fe200000018ff */
[----:B------:R-:W-:-:S07]  /*4320*/  MOV R64, R202 ;  /* 0x000000ca00407202 */ /* 0x000fce0000000f00 */
[----:B------:R-:W-:Y:S01]  /*4330*/  HMMA.16816.F32 R196, R8, R76, R32 ;  /* 0x0000004c08c4723c */ /* 0x000fe20000001820 */
[----:B------:R-:W4:Y:S01]  /*4340*/  LDSM.16.MT88.4 R32, [R221+0xe800] ;  /* 0x00e80000dd20783b */ /* 0x000f220000004200 */
[----:B--2---:R-:W-:Y:S01]  /*4350*/  FFMA.FTZ R4, R94, c[0x0][0x23c], -R0 ;  /* 0x00008f005e047a23 */ /* 0x004fe20000010800 */
[----:B---3--:R-:W-:-:S05]  /*4360*/  F2FP.PACK_AB R5, R242, R217 ;  /* 0x000000d9f205723e */ /* 0x008fca00000000ff */
[----:B-1----:R-:W-:Y:S01]  /*4370*/  HMMA.16816.F32 R164, R8, R48, R72 ;  /* 0x0000003008a4723c */ /* 0x002fe20000001848 */
[----:B------:R-:W1:Y:S01]  /*4380*/  LDSM.16.MT88.4 R72, [R224+0xe800] ;  /* 0x00e80000e048783b */ /* 0x000e620000004200 */
[----:B------:R2:W-:Y:S06]  /*4390*/  MUFU.EX2 R52, R4 ;  /* 0x0000000400347308 */ /* 0x0005ec0000000800 */
[----:B------:R-:W-:Y:S07]  /*43a0*/  HMMA.16816.F32 R104, R12, R84, RZ ;  /* 0x000000540c68723c */ /* 0x000fee00000018ff */
[----:B------:R-:W-:Y:S01]  /*43b0*/  MOV R84, R96 ;  /* 0x0000006000547202 */ /* 0x000fe20000000f00 */
[----:B------:R-:W-:Y:S01]  /*43c0*/  HMMA.16816.F32 R180, R8, R44, R56 ;  /* 0x0000002c08b4723c */ /* 0x000fe20000001838 */
[----:B------:R-:W3:Y:S01]  /*43d0*/  LDSM.16.MT88.4 R56, [R222+0xe800] ;  /* 0x00e80000de38783b */ /* 0x000ee20000004200 */
[----:B--2---:R-:W-:-:S02]  /*43e0*/  FFMA.FTZ R4, R93, c[0x0][0x23c], -R0 ;  /* 0x00008f005d047a23 */ /* 0x004fc40000010800 */
[----:B------:R-:W-:Y:S02]  /*43f0*/  IMAD.MOV.U32 R85, RZ, RZ, R201 ;  /* 0x000000ffff557224 */ /* 0x000fe400078e00c9 */
[----:B------:R2:W2:Y:S02]  /*4400*/  MUFU.EX2 R36, R4 ;  /* 0x0000000400247308 */ /* 0x0004a40000000800 */
[----:B------:R-:W-:Y:S07]  /*4410*/  HMMA.16816.F32 R96, R12, R80, RZ ;  /* 0x000000500c60723c */ /* 0x000fee00000018ff */
[----:B------:R-:W-:Y:S01]  /*4420*/  MOV R81, R218 ;  /* 0x000000da00517202 */ /* 0x000fe20000000f00 */
[----:B------:R-:W-:Y:S01]  /*4430*/  HMMA.16816.F32 R92, R16, R112, RZ ;  /* 0x00000070105c723c */ /* 0x000fe200000018ff */
[----:B------:R-:W-:Y:S01]  /*4440*/  IMAD.MOV.U32 R80, RZ, RZ, R217 ;  /* 0x000000ffff507224 */ /* 0x000fe200078e00d9 */
[----:B--2---:R-:W-:-:S02]  /*4450*/  F2FP.PACK_AB R4, R27, R213 ;  /* 0x000000d51b04723e */ /* 0x004fc400000000ff */
[----:B------:R-:W-:-:S04]  /*4460*/  F2FP.PACK_AB R7, R36, R52 ;  /* 0x000000342407723e */ /* 0x000fc800000000ff */
[----:B----4-:R-:W-:Y:S08]  /*4470*/  HMMA.16816.F32 R204, R8, R32, R120 ;  /* 0x0000002008cc723c */ /* 0x010ff00000001878 */
[C---:B------:R-:W-:Y:S01]  /*4480*/  HMMA.16816.F32 R176, R4.reuse, R44, R40 ;  /* 0x0000002c04b0723c */ /* 0x040fe20000001828 */
[----:B------:R-:W2:Y:S06]  /*4490*/  LDSM.16.MT88.4 R40, [R223+0xc800] ;  /* 0x00c80000df28783b */ /* 0x000eac0000004200 */
[----:B------:R-:W-:Y:S01]  /*44a0*/  IMAD.MOV.U32 R45, RZ, RZ, R241 ;  /* 0x000000ffff2d7224 */ /* 0x000fe200078e00f1 */
[----:B------:R-:W-:Y:S01]  /*44b0*/  HMMA.16816.F32 R160, R4, R48, R68 ;  /* 0x0000003004a0723c */ /* 0x000fe20000001844 */
[----:B------:R-:W4:Y:S01]  /*44c0*/  LDSM.16.MT88.4 R68, [R223+0xe800] ;  /* 0x00e80000df44783b */ /* 0x000f220000004200 */
[----:B------:R-:W-:-:S05]  /*44d0*/  MOV R44, R52 ;  /* 0x00000034002c7202 */ /* 0x000fca0000000f00 */
[----:B------:R-:W-:Y:S01]  /*44e0*/  MOV R49, R200 ;  /* 0x000000c800317202 */ /* 0x000fe20000000f00 */
[----:B------:R-:W-:Y:S08]  /*44f0*/  HMMA.16816.F32 R192, R4, R76, R88 ;  /* 0x0000004c04c0723c */ /* 0x000ff00000001858 */
[----:B------:R-:W-:Y:S07]  /*4500*/  HMMA.16816.F32 R88, R12, R112, RZ ;  /* 0x000000700c58723c */ /* 0x000fee00000018ff */
[----:B------:R-:W-:Y:S01]  /*4510*/  MOV R113, R216 ;  /* 0x000000d800717202 */ /* 0x000fe20000000f00 */
[----:B-1----:R-:W-:Y:S01]  /*4520*/  HMMA.16816.F32 R248, R8, R72, R100 ;  /* 0x0000004808f8723c */ /* 0x002fe20000001864 */
[----:B------:R-:W-:-:S07]  /*4530*/  IMAD.MOV.U32 R112, RZ, RZ, R215 ;  /* 0x000000ffff707224 */ /* 0x000fce00078e00d7 */
[----:B---3--:R-:W-:Y:S08]  /*4540*/  HMMA.16816.F32 R200, R4, R56, R104 ;  /* 0x0000003804c8723c */ /* 0x008ff00000001868 */
[-C--:B--2---:R-:W-:Y:S08]  /*4550*/  HMMA.16816.F32 R208, R8, R40.reuse, R128 ;  /* 0x0000002808d0723c */ /* 0x084ff00000001880 */
[C---:B------:R-:W-:Y:S07]  /*4560*/  HMMA.16816.F32 R128, R4.reuse, R40, R124 ;  /* 0x000000280480723c */ /* 0x040fee000000187c */
[----:B------:R-:W-:Y:S01]  /*4570*/  IMAD.MOV.U32 R40, RZ, RZ, R188 ;  /* 0x000000ffff287224 */ /* 0x000fe200078e00bc */
[----:B------:R-:W-:Y:S01]  /*4580*/  MOV R41, R214 ;  /* 0x000000d600297202 */ /* 0x000fe20000000f00 */
[C---:B------:R-:W-:Y:S07]  /*4590*/  HMMA.16816.F32 R188, R4.reuse, R32, R116 ;  /* 0x0000002004bc723c */ /* 0x040fee0000001874 */
[----:B------:R-:W-:Y:S01]  /*45a0*/  IMAD.MOV.U32 R32, RZ, RZ, R219 ;  /* 0x000000ffff207224 */ /* 0x000fe200078e00db */
[----:B------:R-:W-:Y:S01]  /*45b0*/  MOV R33, R242 ;  /* 0x000000f200217202 */ /* 0x000fe20000000f00 */
[----:B------:R-:W-:Y:S07]  /*45c0*/  HMMA.16816.F32 R216, R4, R72, R96 ;  /* 0x0000004804d8723c */ /* 0x000fee0000001860 */
[----:B------:R-:W-:Y:S01]  /*45d0*/  MOV R72, R240 ;  /* 0x000000f000487202 */ /* 0x000fe20000000f00 */
[----:B------:R-:W-:Y:S01]  /*45e0*/  HMMA.16816.F32 R212, R8, R56, R108 ;  /* 0x0000003808d4723c */ /* 0x000fe2000000186c */
[----:B------:R-:W-:-:S07]  /*45f0*/  IMAD.MOV.U32 R73, RZ, RZ, R36 ;  /* 0x000000ffff497224 */ /* 0x000fce00078e0024 */
[----:B----4-:R-:W-:Y:S08]  /*4600*/  HMMA.16816.F32 R240, R4, R68, R88 ;  /* 0x0000004404f0723c */ /* 0x010ff00000001858 */
[----:B------:R-:W-:Y:S08]  /*4610*/  HMMA.16816.F32 R88, R12, R86, RZ ;  /* 0x000000560c58723c */ /* 0x000ff000000018ff */
[----:B------:R-:W-:Y:S07]  /*4620*/  HMMA.16816.F32 R244, R8, R68, R92 ;  /* 0x0000004408f4723c */ /* 0x000fee000000185c */
[----:B------:R-:W-:Y:S01]  /*4630*/  IMAD.MOV.U32 R69, RZ, RZ, R53 ;  /* 0x000000ffff457224 */ /* 0x000fe200078e0035 */
[----:B------:R-:W-:Y:S08]  /*4640*/  HMMA.16816.F32 R108, R12, R54, RZ ;  /* 0x000000360c6c723c */ /* 0x000ff000000018ff */
[----:B------:R-:W-:Y:S08]  /*4650*/  HMMA.16816.F32 R116, R4, R58, R88 ;  /* 0x0000003a0474723c */ /* 0x000ff00000001858 */
[C---:B------:R-:W-:Y:S08]  /*4660*/  HMMA.16816.F32 R104, R12.reuse, R38, RZ ;  /* 0x000000260c68723c */ /* 0x040ff000000018ff */
[C---:B------:R-:W-:Y:S08]  /*4670*/  HMMA.16816.F32 R100, R12.reuse, R30, RZ ;  /* 0x0000001e0c64723c */ /* 0x040ff000000018ff */
[C---:B------:R-:W-:Y:S08]  /*4680*/  HMMA.16816.F32 R96, R12.reuse, R62, RZ ;  /* 0x0000003e0c60723c */ /* 0x040ff000000018ff */
[C---:B------:R-:W-:Y:S08]  /*4690*/  HMMA.16816.F32 R92, R12.reuse, R66, RZ ;  /* 0x000000420c5c723c */ /* 0x040ff000000018ff */
[C---:B------:R-:W-:Y:S08]  /*46a0*/  HMMA.16816.F32 R88, R12.reuse, R82, RZ ;  /* 0x000000520c58723c */ /* 0x040ff000000018ff */
[----:B------:R-:W-:Y:S08]  /*46b0*/  HMMA.16816.F32 R12, R12, R114, RZ ;  /* 0x000000720c0c723c */ /* 0x000ff000000018ff */
[C---:B------:R-:W-:Y:S08]  /*46c0*/  HMMA.16816.F32 R108, R4.reuse, R50, R108 ;  /* 0x00000032046c723c */ /* 0x040ff0000000186c */
[C---:B------:R-:W-:Y:S08]  /*46d0*/  HMMA.16816.F32 R104, R4.reuse, R46, R104 ;  /* 0x0000002e0468723c */ /* 0x040ff00000001868 */
[C---:B------:R-:W-:Y:S08]  /*46e0*/  HMMA.16816.F32 R100, R4.reuse, R78, R100 ;  /* 0x0000004e0464723c */ /* 0x040ff00000001864 */
[C---:B------:R-:W-:Y:S08]  /*46f0*/  HMMA.16816.F32 R96, R4.reuse, R42, R96 ;  /* 0x0000002a0460723c */ /* 0x040ff00000001860 */
[C---:B------:R-:W-:Y:S08]  /*4700*/  HMMA.16816.F32 R92, R4.reuse, R34, R92 ;  /* 0x00000022045c723c */ /* 0x040ff0000000185c */
[C---:B------:R-:W-:Y:S08]  /*4710*/  HMMA.16816.F32 R120, R4.reuse, R74, R88 ;  /* 0x0000004a0478723c */ /* 0x040ff00000001858 */
[----:B------:R-:W-:Y:S01]  /*4720*/  HMMA.16816.F32 R124, R4, R70, R12 ;  /* 0x00000046047c723c */ /* 0x000fe2000000180c */
[----:B------:R-:W1:Y:S07]  /*4730*/  LDSM.16.MT88.4 R12, [R221+0xd000] ;  /* 0x00d00000dd0c783b */ /* 0x000e6e0000004200 */
[C---:B------:R-:W-:Y:S08]  /*4740*/  HMMA.16816.F32 R52, R16.reuse, R54, RZ ;  /* 0x000000361034723c */ /* 0x040ff000000018ff */
[C---:B------:R-:W-:Y:S07]  /*4750*/  HMMA.16816.F32 R4, R16.reuse, R62, RZ ;  /* 0x0000003e1004723c */ /* 0x040fee00000018ff */
[----:B------:R-:W-:Y:S01]  /*4760*/  MOV R62, R49 ;  /* 0x00000031003e7202 */ /* 0x000fe20000000f00 */
[----:B------:R-:W-:Y:S08]  /*4770*/  HMMA.16816.F32 R36, R16, R38, RZ ;  /* 0x000000261024723c */ /* 0x000ff000000018ff */
[C---:B------:R-:W-:Y:S08]  /*4780*/  HMMA.16816.F32 R52, R8.reuse, R50, R52 ;  /* 0x000000320834723c */ /* 0x040ff00000001834 */
[----:B------:R-:W-:Y:S07]  /*4790*/  HMMA.16816.F32 R48, R8, R42, R4 ;  /* 0x0000002a0830723c */ /* 0x000fee0000001804 */
[----:B------:R-:W-:Y:S01]  /*47a0*/  IMAD.MOV.U32 R43, RZ, RZ, R44 ;  /* 0x000000ffff2b7224 */ /* 0x000fe200078e002c */
[----:B------:R-:W-:Y:S01]  /*47b0*/  HMMA.16816.F32 R4, R16, R66, RZ ;  /* 0x000000421004723c */ /* 0x000fe200000018ff */
[----:B------:R-:W-:-:S07]  /*47c0*/  MOV R42, R45 ;  /* 0x0000002d002a7202 */ /* 0x000fce0000000f00 */
[----:B------:R-:W-:Y:S07]  /*47d0*/  HMMA.16816.F32 R88, R8, R46, R36 ;  /* 0x0000002e0858723c */ /* 0x000fee0000001824 */
[----:B------:R-:W-:Y:S01]  /*47e0*/  MOV R38, R32 ;  /* 0x0000002000267202 */ /* 0x000fe20000000f00 */
[----:B------:R-:W-:Y:S01]  /*47f0*/  HMMA.16816.F32 R28, R16, R30, RZ ;  /* 0x0000001e101c723c */ /* 0x000fe200000018ff */
[----:B------:R-:W-:Y:S01]  /*4800*/  MOV R32, R40 ;  /* 0x0000002800207202 */ /* 0x000fe20000000f00 */
[----:B------:R-:W-:-:S02]  /*4810*/  IMAD.MOV.U32 R40, RZ, RZ, R2 ;  /* 0x000000ffff287224 */ /* 0x000fc400078e0002 */
[--C-:B------:R-:W-:Y:S02]  /*4820*/  FFMA.FTZ R2, R170, c[0x0][0x23c], -R22.reuse ;  /* 0x00008f00aa027a23 */ /* 0x100fe40000010816 */
[----:B------:R-:W-:Y:S02]  /*4830*/  IMAD.MOV.U32 R39, RZ, RZ, R33 ;  /* 0x000000ffff277224 */ /* 0x000fe400078e0021 */
[----:B------:R-:W-:Y:S01]  /*4840*/  HMMA.16816.F32 R44, R8, R34, R4 ;  /* 0x00000022082c723c */ /* 0x000fe20000001804 */
[----:B------:R2:W-:Y:S01]  /*4850*/  MUFU.EX2 R66, R2 ;  /* 0x0000000200427308 */ /* 0x0005e20000000800 */
[----:B------:R-:W-:Y:S02]  /*4860*/  IMAD.MOV.U32 R37, RZ, RZ, R27 ;  /* 0x000000ffff257224 */ /* 0x000fe400078e001b */
[--C-:B------:R-:W-:Y:S02]  /*4870*/  FFMA.FTZ R36, R141, c[0x0][0x23c], -R22.reuse ;  /* 0x00008f008d247a23 */ /* 0x100fe40000010816 */
[----:B------:R-:W-:-:S02]  /*4880*/  FFMA.FTZ R33, R132, c[0x0][0x23c], -R22 ;  /* 0x00008f0084217a23 */ /* 0x000fc40000010816 */
[----:B------:R-:W-:Y:S01]  /*4890*/  HMMA.16816.F32 R4, R16, R86, RZ ;  /* 0x000000561004723c */ /* 0x000fe200000018ff */
[--C-:B------:R-:W-:Y:S01]  /*48a0*/  FFMA.FTZ R35, R140, c[0x0][0x23c], -R22.reuse ;  /* 0x00008f008c237a23 */ /* 0x100fe20000010816 */
[----:B------:R-:W-:Y:S01]  /*48b0*/  MUFU.EX2 R36, R36 ;  /* 0x0000002400247308 */ /* 0x000fe20000000800 */
[----:B------:R-:W-:Y:S02]  /*48c0*/  FFMA.FTZ R34, R133, c[0x0][0x23c], -R22 ;  /* 0x00008f0085227a23 */ /* 0x000fe40000010816 */
[----:B------:R-:W-:Y:S02]  /*48d0*/  FFMA.FTZ R27, R146, c[0x0][0x23c], -R20 ;  /* 0x00008f00921b7a23 */ /* 0x000fe40000010814 */
[----:B------:R-:W-:Y:S01]  /*48e0*/  MOV R86, R72 ;  /* 0x0000004800567202 */ /* 0x000fe20000000f00 */
[----:B------:R-:W-:Y:S01]  /*48f0*/  IMAD.MOV.U32 R87, RZ, RZ, R73 ;  /* 0x000000ffff577224 */ /* 0x000fe200078e0049 */
[----:B------:R-:W-:Y:S01]  /*4900*/  HMMA.16816.F32 R76, R8, R78, R28 ;  /* 0x0000004e084c723c */ /* 0x000fe2000000181c */
[----:B--2---:R-:W-:Y:S01]  /*4910*/  FFMA.FTZ R2, R169, c[0x0][0x23c], -R22 ;  /* 0x00008f00a9027a23 */ /* 0x004fe20000010816 */
[----:B------:R-:W-:Y:S05]  /*4920*/  MUFU.EX2 R35, R35 ;  /* 0x0000002300237308 */ /* 0x000fea0000000800 */
[----:B------:R-:W-:-:S02]  /*4930*/  FFMA.FTZ R31, R144, c[0x0][0x23c], -R21 ;  /* 0x00008f00901f7a23 */ /* 0x000fc40000010815 */
[--C-:B------:R-:W-:Y:S01]  /*4940*/  FFMA.FTZ R30, R143, c[0x0][0x23c], -R21.reuse ;  /* 0x00008f008f1e7a23 */ /* 0x100fe20000010815 */
[----:B------:R-:W-:Y:S01]  /*4950*/  MUFU.EX2 R34, R34 ;  /* 0x0000002200227308 */ /* 0x000fe20000000800 */
[----:B------:R-:W-:-:S04]  /*4960*/  FFMA.FTZ R29, R135, c[0x0][0x23c], -R21 ;  /* 0x00008f00871d7a23 */ /* 0x000fc80000010815 */
[----:B------:R-:W-:Y:S03]  /*4970*/  HMMA.16816.F32 R56, R8, R58, R4 ;  /* 0x0000003a0838723c */ /* 0x000fe60000001804 */
[----:B------:R-:W-:Y:S05]  /*4980*/  MUFU.EX2 R33, R33 ;  /* 0x0000002100217308 */ /* 0x000fea0000000800 */
[C---:B------:R-:W-:Y:S03]  /*4990*/  HMMA.16816.F32 R4, R16.reuse, R82, RZ ;  /* 0x000000521004723c */ /* 0x040fe600000018ff */
[----:B------:R-:W-:Y:S04]  /*49a0*/  MUFU.EX2 R31, R31 ;  /* 0x0000001f001f7308 */ /* 0x000fe80000000800 */
[----:B------:R-:W-:Y:S01]  /*49b0*/  IMAD.MOV.U32 R83, RZ, RZ, R69 ;  /* 0x000000ffff537224 */ /* 0x000fe200078e0045 */
[----:B------:R-:W-:Y:S03]  /*49c0*/  HMMA.16816.F32 R16, R16, R114, RZ ;  /* 0x000000721010723c */ /* 0x000fe600000018ff */
[----:B------:R-:W-:Y:S08]  /*49d0*/  MUFU.EX2 R30, R30 ;  /* 0x0000001e001e7308 */ /* 0x000ff00000000800 */
[----:B------:R-:W-:Y:S05]  /*49e0*/  MUFU.EX2 R29, R29 ;  /* 0x0000001d001d7308 */ /* 0x000fea0000000800 */
[C---:B------:R-:W-:Y:S03]  /*49f0*/  HMMA.16816.F32 R72, R8.reuse, R74, R4 ;  /* 0x0000004a0848723c */ /* 0x040fe60000001804 */
[----:B------:R-:W-:Y:S04]  /*4a00*/  MUFU.EX2 R27, R27 ;  /* 0x0000001b001b7308 */ /* 0x000fe80000000800 */
[----:B------:R-:W-:Y:S01]  /*4a10*/  IMAD.MOV.U32 R5, RZ, RZ, R42 ;  /* 0x000000ffff057224 */ /* 0x000fe200078e002a */
[----:B------:R-:W-:Y:S01]  /*4a20*/  HMMA.16816.F32 R68, R8, R70, R16 ;  /* 0x000000460844723c */ /* 0x000fe20000001810 */
[----:B------:R-:W-:Y:S01]  /*4a30*/  MOV R6, R43 ;  /* 0x0000002b00067202 */ /* 0x000fe20000000f00 */
[----:B------:R-:W-:Y:S01]  /*4a40*/  IMAD.MOV.U32 R42, RZ, RZ, R37 ;  /* 0x000000ffff2a7224 */ /* 0x000fe200078e0025 */
[----:B------:R2:W3:Y:S01]  /*4a50*/  MUFU.EX2 R19, R2 ;  /* 0x0000000200137308 */ /* 0x0004e20000000800 */
[----:B------:R-:W-:Y:S01]  /*4a60*/  MOV R43, R38 ;  /* 0x00000026002b7202 */ /* 0x000fe20000000f00 */
[----:B------:R-:W-:-:S02]  /*4a70*/  FFMA.FTZ R37, R142, c[0x0][0x23c], -R0 ;  /* 0x00008f008e257a23 */ /* 0x000fc40000010800 */
[----:B------:R-:W-:Y:S02]  /*4a80*/  FFMA.FTZ R38, R139, c[0x0][0x23c], -R0 ;  /* 0x00008f008b267a23 */ /* 0x000fe40000010800 */
[----:B------:R-:W-:Y:S02]  /*4a90*/  IMAD.MOV.U32 R139, RZ, RZ, R87 ;  /* 0x000000ffff8b7224 */ /* 0x000fe400078e0057 */
[----:B--2---:R-:W-:Y:S01]  /*4aa0*/  FFMA.FTZ R2, R152, c[0x0][0x23c], -R22 ;  /* 0x00008f0098027a23 */ /* 0x004fe20000010816 */
[----:B---3--:R-:W-:-:S03]  /*4ab0*/  F2FP.PACK_AB R8, R19, R66 ;  /* 0x000000421308723e */ /* 0x008fc600000000ff */
[----:B------:R2:W-:Y:S02]  /*4ac0*/  MUFU.EX2 R82, R2 ;  /* 0x0000000200527308 */ /* 0x0005e40000000800 */
[----:B--2---:R-:W-:Y:S02]  /*4ad0*/  FFMA.FTZ R2, R150, c[0x0][0x23c], -R22 ;  /* 0x00008f0096027a23 */ /* 0x004fe40000010816 */
[----:B------:R-:W-:-:S04]  /*4ae0*/  FFMA.FTZ R22, R145, c[0x0][0x23c], -R20 ;  /* 0x00008f0091167a23 */ /* 0x000fc80000010814 */
[----:B------:R2:W-:Y:S08]  /*4af0*/  MUFU.EX2 R4, R2 ;  /* 0x0000000200047308 */ /* 0x0005f00000000800 */
[----:B------:R-:W-:Y:S01]  /*4b00*/  MUFU.EX2 R22, R22 ;  /* 0x0000001600167308 */ /* 0x000fe20000000800 */
[----:B--2---:R-:W-:Y:S01]  /*4b10*/  FFMA.FTZ R2, R174, c[0x0][0x23c], -R21 ;  /* 0x00008f00ae027a23 */ /* 0x004fe20000010815 */
[----:B------:R-:W-:-:S06]  /*4b20*/  MOV R174, R5 ;  /* 0x0000000500ae7202 */ /* 0x000fcc0000000f00 */
[----:B------:R2:W-:Y:S02]  /*4b30*/  MUFU.EX2 R16, R2 ;  /* 0x0000000200107308 */ /* 0x0005e40000000800 */
[----:B--2---:R-:W-:-:S06]  /*4b40*/  FFMA.FTZ R2, R171, c[0x0][0x23c], -R21 ;  /* 0x00008f00ab027a23 */ /* 0x004fcc0000010815 */
[----:B------:R2:W3:Y:S02]  /*4b50*/  MUFU.EX2 R114, R2 ;  /* 0x0000000200727308 */ /* 0x0004e40000000800 */
[----:B--2---:R-:W-:Y:S01]  /*4b60*/  FFMA.FTZ R2, R153, c[0x0][0x23c], -R21 ;  /* 0x00008f0099027a23 */ /* 0x004fe20000010815 */
[----:B---3--:R-:W-:-:S05]  /*4b70*/  F2FP.PACK_AB R9, R114, R16 ;  /* 0x000000107209723e */ /* 0x008fca00000000ff */
[----:B------:R2:W-:Y:S02]  /*4b80*/  MUFU.EX2 R67, R2 ;  /* 0x0000000200437308 */ /* 0x0005e40000000800 */
[----:B--2---:R-:W-:Y:S01]  /*4b90*/  FFMA.FTZ R2, R147, c[0x0][0x23c], -R21 ;  /* 0x00008f0093027a23 */ /* 0x004fe20000010815 */
[----:B------:R-:W-:Y:S01]  /*4ba0*/  MOV R147, R113 ;  /* 0x0000007100937202 */ /* 0x000fe20000000f00 */
[----:B------:R-:W-:-:S04]  /*4bb0*/  IMAD.MOV.U32 R113, RZ, RZ, R64 ;  /* 0x000000ffff717224 */ /* 0x000fc800078e0040 */
[----:B------:R2:W-:Y:S02]  /*4bc0*/  MUFU.EX2 R63, R2 ;  /* 0x00000002003f7308 */ /* 0x0005e40000000800 */
[----:B--2---:R-:W-:-:S06]  /*4bd0*/  FFMA.FTZ R2, R168, c[0x0][0x23c], -R20 ;  /* 0x00008f00a8027a23 */ /* 0x004fcc0000010814 */
[----:B------:R2:W-:Y:S02]  /*4be0*/  MUFU.EX2 R17, R2 ;  /* 0x0000000200117308 */ /* 0x0005e40000000800 */
[----:B--2---:R-:W-:-:S06]  /*4bf0*/  FFMA.FTZ R2, R159, c[0x0][0x23c], -R20 ;  /* 0x00008f009f027a23 */ /* 0x004fcc0000010814 */
[----:B------:R2:W-:Y:S02]  /*4c00*/  MUFU.EX2 R115, R2 ;  /* 0x0000000200737308 */ /* 0x0005e40000000800 */
[----:B--2---:R-:W-:Y:S02]  /*4c10*/  FFMA.FTZ R2, R149, c[0x0][0x23c], -R20 ;  /* 0x00008f0095027a23 */ /* 0x004fe40000010814 */
[----:B------:R-:W-:Y:S01]  /*4c20*/  IMAD.MOV.U32 R149, RZ, RZ, R112 ;  /* 0x000000ffff957224 */ /* 0x000fe200078e0070 */
[----:B------:R-:W-:-:S03]  /*4c30*/  MOV R112, R65 ;  /* 0x0000004100707202 */ /* 0x000fc60000000f00 */
[----:B------:R2:W3:Y:S02]  /*4c40*/  MUFU.EX2 R28, R2 ;  /* 0x00000002001c7308 */ /* 0x0004e40000000800 */
[----:B--2---:R-:W-:Y:S01]  /*4c50*/  FFMA.FTZ R2, R148, c[0x0][0x23c], -R20 ;  /* 0x00008f0094027a23 */ /* 0x004fe20000010814 */
[----:B---3--:R-:W-:Y:S01]  /*4c60*/  MOV R144, R28 ;  /* 0x0000001c00907202 */ /* 0x008fe20000000f00 */
[----:B------:R-:W-:-:S04]  /*4c70*/  FFMA.FTZ R28, R134, c[0x0][0x23c], -R21 ;  /* 0x00008f00861c7a23 */ /* 0x000fc80000010815 */
[----:B------:R2:W3:Y:S01]  /*4c80*/  MUFU.EX2 R7, R2 ;  /* 0x0000000200077308 */ /* 0x0004e20000000800 */
[----:B------:R-:W-:Y:S02]  /*4c90*/  FFMA.FTZ R21, R138, c[0x0][0x23c], -R20 ;  /* 0x00008f008a157a23 */ /* 0x000fe40000010814 */
[----:B------:R-:W-:Y:S02]  /*4ca0*/  IMAD.MOV.U32 R138, RZ, RZ, R83 ;  /* 0x000000ffff8a7224 */ /* 0x000fe400078e0053 */
[----:B------:R-:W-:Y:S02]  /*4cb0*/  IMAD.MOV.U32 R83, RZ, RZ, R42 ;  /* 0x000000ffff537224 */ /* 0x000fe400078e002a */
[----:B------:R-:W-:Y:S01]  /*4cc0*/  FFMA.FTZ R20, R136, c[0x0][0x23c], -R20 ;  /* 0x00008f0088147a23 */ /* 0x000fe20000010814 */
[----:B------:R-:W-:Y:S01]  /*4cd0*/  MUFU.EX2 R28, R28 ;  /* 0x0000001c001c7308 */ /* 0x000fe20000000800 */
[----:B------:R-:W-:Y:S01]  /*4ce0*/  FADD.FTZ R136, R186, R185 ;  /* 0x000000b9ba887221 */ /* 0x000fe20000010000 */
[----:B------:R-:W-:Y:S01]  /*4cf0*/  MOV R132, R83 ;  /* 0x0000005300847202 */ /* 0x000fe20000000f00 */
[----:B--2---:R-:W-:-:S05]  /*4d00*/  FFMA.FTZ R2, R173, c[0x0][0x23c], -R0 ;  /* 0x00008f00ad027a23 */ /* 0x004fca0000010800 */
[----:B------:R-:W-:Y:S01]  /*4d10*/  MUFU.EX2 R21, R21 ;  /* 0x0000001500157308 */ /* 0x000fe20000000800 */
[----:B------:R-:W-:-:S07]  /*4d20*/  IMAD.MOV.U32 R173, RZ, RZ, R6 ;  /* 0x000000ffffad7224 */ /* 0x000fce00078e0006 */
[----:B------:R2:W-:Y:S08]  /*4d30*/  MUFU.EX2 R18, R2 ;  /* 0x0000000200127308 */ /* 0x0005f00000000800 */
[----:B------:R-:W-:Y:S01]  /*4d40*/  MUFU.EX2 R20, R20 ;  /* 0x0000001400147308 */ /* 0x000fe20000000800 */
[----:B--2---:R-:W-:-:S07]  /*4d50*/  FFMA.FTZ R2, R172, c[0x0][0x23c], -R0 ;  /* 0x00008f00ac027a23 */ /* 0x004fce0000010800 */
[----:B------:R2:W4:Y:S02]  /*4d60*/  MUFU.EX2 R159, R2 ;  /* 0x00000002009f7308 */ /* 0x0005240000000800 */
[----:B--2---:R-:W-:Y:S01]  /*4d70*/  FFMA.FTZ R2, R158, c[0x0][0x23c], -R0 ;  /* 0x00008f009e027a23 */ /* 0x004fe20000010800 */
[----:B---3--:R-:W-:Y:S01]  /*4d80*/  MOV R158, R7 ;  /* 0x00000007009e7202 */ /* 0x008fe20000000f00 */
[----:B------:R-:W-:Y:S01]  /*4d90*/  IMAD.MOV.U32 R7, RZ, RZ, R62 ;  /* 0x000000ffff077224 */ /* 0x000fe200078e003e */
[----:B----4-:R-:W-:-:S03]  /*4da0*/  F2FP.PACK_AB R5, R159, R18 ;  /* 0x000000129f05723e */ /* 0x010fc600000000ff */
[----:B------:R2:W-:Y:S01]  /*4db0*/  MUFU.EX2 R153, R2 ;  /* 0x0000000200997308 */ /* 0x0005e20000000800 */
[----:B------:R-:W-:Y:S01]  /*4dc0*/  IMAD.MOV.U32 R62, RZ, RZ, R39 ;  /* 0x000000ffff3e7224 */ /* 0x000fe200078e0027 */
[----:B------:R-:W-:Y:S01]  /*4dd0*/  F2FP.PACK_AB R6, R158, R144 ;  /* 0x000000909e06723e */ /* 0x000fe200000000ff */
[----:B------:R-:W-:Y:S01]  /*4de0*/  FFMA.FTZ R39, R137, c[0x0][0x23c], -R0 ;  /* 0x00008f0089277a23 */ /* 0x000fe20000010800 */
[----:B------:R-:W-:Y:S01]  /*4df0*/  MOV R172, R7 ;  /* 0x0000000700ac7202 */ /* 0x000fe20000000f00 */
[----:B------:R-:W-:Y:S01]  /*4e00*/  FADD.FTZ R137, R184, R175 ;  /* 0x000000afb8897221 */ /* 0x000fe20000010000 */
[----:B------:R-:W-:Y:S01]  /*4e10*/  MOV R175, R66 ;  /* 0x0000004200af7202 */ /* 0x000fe20000000f00 */
[----:B------:R-:W-:Y:S02]  /*4e20*/  IMAD.MOV.U32 R87, RZ, RZ, R62 ;  /* 0x000000ffff577224 */ /* 0x000fe400078e003e */
[----:B------:R-:W-:-:S03]  /*4e30*/  IMAD.MOV.U32 R62, RZ, RZ, R40 ;  /* 0x000000ffff3e7224 */ /* 0x000fc600078e0028 */
[----:B------:R-:W-:Y:S01]  /*4e40*/  MOV R150, R87 ;  /* 0x0000005700967202 */ /* 0x000fe20000000f00 */
[----:B------:R-:W-:Y:S02]  /*4e50*/  IMAD.MOV.U32 R141, RZ, RZ, R62 ;  /* 0x000000ffff8d7224 */ /* 0x000fe400078e003e */
[--C-:B--2---:R-:W-:Y:S01]  /*4e60*/  FFMA.FTZ R2, R157, c[0x0][0x23c], -R0.reuse ;  /* 0x00008f009d027a23 */ /* 0x104fe20000010800 */
[----:B------:R-:W-:Y:S02]  /*4e70*/  MOV R157, R63 ;  /* 0x0000003f009d7202 */ /* 0x000fe40000000f00 */
[----:B------:R-:W-:Y:S01]  /*4e80*/  MOV R63, R32 ;  /* 0x00000020003f7202 */ /* 0x000fe20000000f00 */
[----:B------:R-:W2:Y:S01]  /*4e90*/  MUFU.EX2 R152, R2 ;  /* 0x0000000200987308 */ /* 0x000ea20000000800 */
[----:B------:R-:W-:Y:S01]  /*4ea0*/  FFMA.FTZ R32, R151, c[0x0][0x23c], -R0 ;  /* 0x00008f0097207a23 */ /* 0x000fe20000010800 */
[----:B------:R-:W-:Y:S01]  /*4eb0*/  F2FP.PACK_AB R11, R157, R67 ;  /* 0x000000439d0b723e */ /* 0x000fe200000000ff */
[----:B------:R-:W-:Y:S01]  /*4ec0*/  FADD.FTZ R0, R252, R187 ;  /* 0x000000bbfc007221 */ /* 0x000fe20000010000 */
[----:B------:R-:W-:Y:S01]  /*4ed0*/  MOV R151, R86 ;  /* 0x0000005600977202 */ /* 0x000fe20000000f00 */
[----:B------:R-:W-:Y:S01]  /*4ee0*/  IMAD.MOV.U32 R252, RZ, RZ, R4 ;  /* 0x000000fffffc7224 */ /* 0x000fe200078e0004 */
[----:B------:R-:W-:Y:S01]  /*4ef0*/  F2FP.PACK_AB R4, R115, R17 ;  /* 0x000000117304723e */ /* 0x000fe200000000ff */
[----:B------:R-:W-:Y:S01]  /*4f00*/  FADD.FTZ R0, R26, R0 ;  /* 0x000000001a007221 */ /* 0x000fe20000010000 */
[----:B------:R-:W-:-:S02]  /*4f10*/  MOV R66, R63 ;  /* 0x0000003f00427202 */ /* 0x000fc40000000f00 */
[----:B--2---:R-:W-:-:S03]  /*4f20*/  F2FP.PACK_AB R7, R152, R153 ;  /* 0x000000999807723e */ /* 0x004fc600000000ff */
[----:B------:R-:W-:Y:S01]  /*4f30*/  IMAD.MOV.U32 R140, RZ, RZ, R66 ;  /* 0x000000ffff8c7224 */ /* 0x000fe200078e0042 */
[----:B------:R-:W-:Y:S01]  /*4f40*/  F2FP.PACK_AB R10, R252, R82 ;  /* 0x00000052fc0a723e */ /* 0x000fe200000000ff */
[----:B------:R-:W-:Y:S01]  /*4f50*/  MUFU.EX2 R32, R32 ;  /* 0x0000002000207308 */ /* 0x000fe20000000800 */
[----:B------:R-:W-:Y:S01]  /*4f60*/  MOV R86, R43 ;  /* 0x0000002b00567202 */ /* 0x000fe20000000f00 */
[----:B------:R2:W5:Y:S01]  /*4f70*/  LDL.LU R26, [R1+0xe0] ;  /* 0x0000e000011a7983 */ /* 0x0005620000300800 */
[----:B------:R-:W-:Y:S01]  /*4f80*/  MOV R63, R41 ;  /* 0x00000029003f7202 */ /* 0x000fe20000000f00 */
[----:B-1----:R-:W-:Y:S02]  /*4f90*/  HMMA.16816.F32 R160, R4, R12, R160 ;  /* 0x0000000c04a0723c */ /* 0x002fe400000018a0 */
[----:B------:R-:W-:Y:S01]  /*4fa0*/  IMAD.MOV.U32 R133, RZ, RZ, R86 ;  /* 0x000000ffff857224 */ /* 0x000fe200078e0056 */
[----:B------:R-:W-:-:S05]  /*4fb0*/  MOV R148, R63 ;  /* 0x0000003f00947202 */ /* 0x000fca0000000f00 */
[----:B------:R-:W-:Y:S08]  /*4fc0*/  HMMA.16816.F32 R164, R8, R12, R164 ;  /* 0x0000000c08a4723c */ /* 0x000ff000000018a4 */
[-C--:B------:R-:W-:Y:S08]  /*4fd0*/  HMMA.16816.F32 R168, R4, R14.reuse, R108 ;  /* 0x0000000e04a8723c */ /* 0x080ff0000000186c */
[C---:B------:R-:W-:Y:S01]  /*4fe0*/  HMMA.16816.F32 R40, R8.reuse, R14, R52 ;  /* 0x0000000e0828723c */ /* 0x040fe20000001834 */
[----:B------:R-:W1:Y:S07]  /*4ff0*/  LDSM.16.MT88.4 R12, [R222+0xd000] ;  /* 0x00d00000de0c783b */ /* 0x000e6e0000004200 */
[-C--:B-1----:R-:W-:Y:S08]  /*5000*/  HMMA.16816.F32 R180, R8, R12.reuse, R180 ;  /* 0x0000000c08b4723c */ /* 0x082ff000000018b4 */
[C---:B------:R-:W-:Y:S08]  /*5010*/  HMMA.16816.F32 R176, R4.reuse, R12, R176 ;  /* 0x0000000c04b0723c */ /* 0x040ff000000018b0 */
[-C--:B------:R-:W-:Y:S07]  /*5020*/  HMMA.16816.F32 R184, R4, R14.reuse, R104 ;  /* 0x0000000e04b8723c */ /* 0x080fee0000001868 */
[----:B------:R-:W-:Y:S01]  /*5030*/  IMAD.MOV.U32 R107, RZ, RZ, R16 ;  /* 0x000000ffff6b7224 */ /* 0x000fe200078e0010 */
[----:B------:R-:W-:Y:S01]  /*5040*/  HMMA.16816.F32 R52, R8, R14, R88 ;  /* 0x0000000e0834723c */ /* 0x000fe20000001858 */
[----:B------:R-:W1:Y:S01]  /*5050*/  LDSM.16.MT88.4 R12, [R224+0xd000] ;  /* 0x00d00000e00c783b */ /* 0x000e620000004200 */
        /* <DEDUP_REMOVED lines=12> */
[----:B------:R-:W-:-:S03]  /*5120*/  MOV R19, R85 ;  /* 0x0000005500137202 */ /* 0x000fc60000000f00 */
        /* <DEDUP_REMOVED lines=13> */
[----:B------:R-:W-:Y:S01]  /*5200*/  IMAD.MOV.U32 R191, RZ, RZ, R144 ;  /* 0x000000ffffbf7224 */ /* 0x000fe200078e0090 */
[----:B------:R-:W-:Y:S01]  /*5210*/  HMMA.16816.F32 R100, R4, R14, R92 ;  /* 0x0000000e0464723c */ /* 0x000fe2000000185c */
[----:B------:R-:W-:Y:S01]  /*5220*/  MOV R190, R132 ;  /* 0x0000008400be7202 */ /* 0x000fe20000000f00 */
[----:B------:R-:W-:Y:S01]  /*5230*/  IMAD.MOV.U32 R189, RZ, RZ, R133 ;  /* 0x000000ffffbd7224 */ /* 0x000fe200078e0085 */
[----:B------:R-:W-:-:S04]  /*5240*/  MOV R188, R140 ;  /* 0x0000008c00bc7202 */ /* 0x000fc80000000f00 */
[----:B------:R-:W-:Y:S01]  /*5250*/  MOV R94, R148 ;  /* 0x00000094005e7202 */ /* 0x000fe20000000f00 */
[C---:B------:R-:W-:Y:S01]  /*5260*/  HMMA.16816.F32 R48, R8.reuse, R14, R44 ;  /* 0x0000000e0830723c */ /* 0x040fe2000000182c */
[----:B------:R-:W1:Y:S01]  /*5270*/  LDSM.16.MT88.4 R12, [R222+0xf000] ;  /* 0x00f00000de0c783b */ /* 0x000e620000004200 */
[----:B------:R-:W-:Y:S01]  /*5280*/  IMAD.MOV.U32 R148, RZ, RZ, R149 ;  /* 0x000000ffff947224 */ /* 0x000fe200078e0095 */
[----:B------:R-:W-:Y:S01]  /*5290*/  MOV R149, R17 ;  /* 0x0000001100957202 */ /* 0x000fe20000000f00 */
[----:B------:R-:W-:Y:S01]  /*52a0*/  IMAD.MOV.U32 R92, RZ, RZ, R16 ;  /* 0x000000ffff5c7224 */ /* 0x000fe200078e0010 */
[----:B------:R-:W-:Y:S01]  /*52b0*/  MOV R93, R147 ;  /* 0x00000093005d7202 */ /* 0x000fe20000000f00 */
[----:B------:R-:W-:Y:S02]  /*52c0*/  IMAD.MOV.U32 R95, RZ, RZ, R141 ;  /* 0x000000ffff5f7224 */ /* 0x000fe400078e008d */
[----:B-1----:R-:W-:Y:S07]  /*52d0*/  HMMA.16816.F32 R108, R8, R12, R212 ;  /* 0x0000000c086c723c */ /* 0x002fee00000018d4 */
[----:B------:R-:W-:Y:S01]  /*52e0*/  MOV R212, R114 ;  /* 0x0000007200d47202 */ /* 0x000fe20000000f00 */
[----:B------:R-:W-:Y:S01]  /*52f0*/  IMAD.MOV.U32 R214, RZ, RZ, R112 ;  /* 0x000000ffffd67224 */ /* 0x000fe200078e0070 */
[----:B------:R-:W-:Y:S01]  /*5300*/  MOV R213, R115 ;  /* 0x0000007300d57202 */ /* 0x000fe20000000f00 */
[----:B------:R-:W-:Y:S01]  /*5310*/  HMMA.16816.F32 R116, R4, R14, R116 ;  /* 0x0000000e0474723c */ /* 0x000fe20000001874 */
[----:B------:R-:W-:-:S07]  /*5320*/  MOV R215, R113 ;  /* 0x0000007100d77202 */ /* 0x000fce0000000f00 */
[----:B------:R-:W-:Y:S07]  /*5330*/  HMMA.16816.F32 R112, R4, R12, R200 ;  /* 0x0000000c0470723c */ /* 0x000fee00000018c8 */
[----:B------:R-:W-:Y:S01]  /*5340*/  MOV R203, R19 ;  /* 0x0000001300cb7202 */ /* 0x000fe20000000f00 */
[----:B------:R-:W-:Y:S01]  /*5350*/  HMMA.16816.F32 R56, R8, R14, R56 ;  /* 0x0000000e0838723c */ /* 0x000fe20000001838 */
[----:B------:R-:W1:Y:S01]  /*5360*/  LDSM.16.MT88.4 R16, [R224+0xf000] ;  /* 0x00f00000e010783b */ /* 0x000e620000004200 */
[----:B------:R-:W-:Y:S01]  /*5370*/  MOV R201, R214 ;  /* 0x000000d600c97202 */ /* 0x000fe20000000f00 */
[----:B------:R-:W-:-:S02]  /*5380*/  IMAD.MOV.U32 R200, RZ, RZ, R212 ;  /* 0x000000ffffc87224 */ /* 0x000fc400078e00d4 */
[----:B------:R-:W3:Y:S01]  /*5390*/  LDSM.16.MT88.4 R12, [R223+0xf000] ;  /* 0x00f00000df0c783b */ /* 0x000ee20000004200 */
[----:B------:R-:W-:Y:S01]  /*53a0*/  FADD.FTZ R2, R2, R203 ;  /* 0x000000cb02027221 */ /* 0x000fe20000010000 */
[----:B------:R-:W-:Y:S01]  /*53b0*/  MOV R202, R213 ;  /* 0x000000d500ca7202 */ /* 0x000fe20000000f00 */
[----:B------:R-:W-:Y:S01]  /*53c0*/  IMAD.MOV.U32 R203, RZ, RZ, R215 ;  /* 0x000000ffffcb7224 */ /* 0x000fe200078e00d7 */
[----:B------:R-:W-:Y:S01]  /*53d0*/  MOV R212, R92 ;  /* 0x0000005c00d47202 */ /* 0x000fe20000000f00 */
[----:B------:R-:W-:Y:S01]  /*53e0*/  IMAD.MOV.U32 R214, RZ, RZ, R94 ;  /* 0x000000ffffd67224 */ /* 0x000fe200078e005e */
[----:B------:R-:W-:Y:S01]  /*53f0*/  MOV R213, R93 ;  /* 0x0000005d00d57202 */ /* 0x000fe20000000f00 */
[----:B------:R-:W-:Y:S01]  /*5400*/  IMAD.MOV.U32 R93, RZ, RZ, R189 ;  /* 0x000000ffff5d7224 */ /* 0x000fe200078e00bd */
[----:B------:R-:W-:Y:S02]  /*5410*/  MOV R215, R95 ;  /* 0x0000005f00d77202 */ /* 0x000fe40000000f00 */
[----:B------:R-:W-:-:S02]  /*5420*/  MOV R92, R188 ;  /* 0x000000bc005c7202 */ /* 0x000fc40000000f00 */
[----:B------:R-:W-:Y:S01]  /*5430*/  MOV R95, R191 ;  /* 0x000000bf005f7202 */ /* 0x000fe20000000f00 */
[----:B------:R-:W-:Y:S01]  /*5440*/  IMAD.MOV.U32 R191, RZ, RZ, R91 ;  /* 0x000000ffffbf7224 */ /* 0x000fe200078e005b */
[----:B------:R-:W-:Y:S01]  /*5450*/  MOV R94, R190 ;  /* 0x000000be005e7202 */ /* 0x000fe20000000f00 */
[----:B------:R-:W-:Y:S01]  /*5460*/  IMAD.MOV.U32 R188, RZ, RZ, R88 ;  /* 0x000000ffffbc7224 */ /* 0x000fe200078e0058 */
[----:B------:R-:W-:Y:S01]  /*5470*/  MOV R189, R89 ;  /* 0x0000005900bd7202 */ /* 0x000fe20000000f00 */
[----:B------:R-:W-:Y:S01]  /*5480*/  FADD.FTZ R0, R200, R0 ;  /* 0x00000000c8007221 */ /* 0x000fe20000010000 */
[----:B------:R-:W-:Y:S01]  /*5490*/  MOV R190, R90 ;  /* 0x0000005a00be7202 */ /* 0x000fe20000000f00 */
[----:B------:R-:W-:Y:S01]  /*54a0*/  IMAD.MOV.U32 R90, RZ, RZ, R106 ;  /* 0x000000ffff5a7224 */ /* 0x000fe200078e006a */
[----:B------:R-:W-:Y:S01]  /*54b0*/  MOV R89, R105 ;  /* 0x0000006900597202 */ /* 0x000fe20000000f00 */
[----:B------:R-:W-:Y:S01]  /*54c0*/  IMAD.MOV.U32 R105, RZ, RZ, R139 ;  /* 0x000000ffff697224 */ /* 0x000fe200078e008b */
[----:B------:R-:W-:Y:S01]  /*54d0*/  MOV R91, R107 ;  /* 0x0000006b005b7202 */ /* 0x000fe20000000f00 */
[----:B------:R-:W-:Y:S01]  /*54e0*/  IMAD.MOV.U32 R139, RZ, RZ, R172 ;  /* 0x000000ffff8b7224 */ /* 0x000fe200078e00ac */
[----:B------:R-:W-:-:S02]  /*54f0*/  MOV R88, R104 ;  /* 0x0000006800587202 */ /* 0x000fc40000000f00 */
[----:B------:R-:W-:Y:S02]  /*5500*/  MOV R107, R138 ;  /* 0x0000008a006b7202 */ /* 0x000fe40000000f00 */
[----:B------:R-:W-:Y:S01]  /*5510*/  MOV R104, R175 ;  /* 0x000000af00687202 */ /* 0x000fe20000000f00 */
[C---:B-1----:R-:W-:Y:S08]  /*5520*/  HMMA.16816.F32 R128, R4.reuse, R16, R216 ;  /* 0x000000100480723c */ /* 0x042ff000000018d8 */
[C---:B------:R-:W-:Y:S08]  /*5530*/  HMMA.16816.F32 R132, R4.reuse, R18, R120 ;  /* 0x000000120484723c */ /* 0x040ff00000001878 */
[C---:B---3--:R-:W-:Y:S08]  /*5540*/  HMMA.16816.F32 R144, R4.reuse, R12, R240 ;  /* 0x0000000c0490723c */ /* 0x048ff000000018f0 */
[----:B------:R-:W-:Y:S01]  /*5550*/  HMMA.16816.F32 R44, R4, R14, R124 ;  /* 0x0000000e042c723c */ /* 0x000fe2000000187c */
[----:B------:R-:W-:-:S02]  /*5560*/  MOV R106, R151 ;  /* 0x00000097006a7202 */ /* 0x000fc40000000f00 */
[----:B------:R-:W-:Y:S01]  /*5570*/  MOV R138, R174 ;  /* 0x000000ae008a7202 */ /* 0x000fe20000000f00 */
[----:B------:R-:W-:Y:S01]  /*5580*/  FADD.FTZ R0, R215, R0 ;  /* 0x00000000d7007221 */ /* 0x000fe20000010000 */
[----:B------:R-:W-:Y:S01]  /*5590*/  MOV R218, R88 ;  /* 0x0000005800da7202 */ /* 0x000fe20000000f00 */
[----:B------:R-:W-:Y:S01]  /*55a0*/  IMAD.MOV.U32 R216, RZ, RZ, R90 ;  /* 0x000000ffffd87224 */ /* 0x000fe200078e005a */
[----:B------:R-:W-:Y:S01]  /*55b0*/  MOV R217, R89 ;  /* 0x0000005900d97202 */ /* 0x000fe20000000f00 */
[----:B------:R-:W-:Y:S01]  /*55c0*/  FADD.FTZ R5, R25, R136 ;  /* 0x0000008819057221 */ /* 0x000fe20000010000 */
[C---:B------:R-:W-:Y:S01]  /*55d0*/  HMMA.16816.F32 R124, R8.reuse, R16, R248 ;  /* 0x00000010087c723c */ /* 0x040fe200000018f8 */
[----:B------:R-:W-:Y:S01]  /*55e0*/  FADD.FTZ R6, R24, R137 ;  /* 0x0000008918067221 */ /* 0x000fe20000010000 */
[----:B------:R-:W-:Y:S01]  /*55f0*/  LDSM.16.MT88.4 R120, [R222+0xf800] ;  /* 0x00f80000de78783b */ /* 0x000fe20000004200 */
[----:B------:R-:W-:Y:S02]  /*5600*/  FADD.FTZ R4, R23, R2 ;  /* 0x0000000217047221 */ /* 0x000fe40000010000 */
[----:B------:R-:W-:Y:S01]  /*5610*/  FADD.FTZ R2, R201, R5 ;  /* 0x00000005c9027221 */ /* 0x000fe20000010000 */
[----:B------:R-:W-:Y:S01]  /*5620*/  MOV R215, R95 ;  /* 0x0000005f00d77202 */ /* 0x000fe20000000f00 */
[----:B------:R-:W-:Y:S01]  /*5630*/  FADD.FTZ R6, R203, R6 ;  /* 0x00000006cb067221 */ /* 0x000fe20000010000 */
[C---:B------:R-:W-:Y:S01]  /*5640*/  HMMA.16816.F32 R16, R8.reuse, R18, R72 ;  /* 0x000000120810723c */ /* 0x040fe20000001848 */
[----:B------:R-:W-:Y:S01]  /*5650*/  IMAD.MOV.U32 R203, RZ, RZ, R212 ;  /* 0x000000ffffcb7224 */ /* 0x000fe200078e00d4 */
[----:B------:R-:W-:Y:S01]  /*5660*/  MOV R212, R213 ;  /* 0x000000d500d47202 */ /* 0x000fe20000000f00 */
[----:B------:R-:W-:Y:S01]  /*5670*/  FADD.FTZ R5, R214, R4 ;  /* 0x00000004d6057221 */ /* 0x000fe20000010000 */
[----:B------:R-:W-:Y:S01]  /*5680*/  MOV R213, R93 ;  /* 0x0000005d00d57202 */ /* 0x000fe20000000f00 */
[----:B------:R-:W-:Y:S01]  /*5690*/  FADD.FTZ R4, R92, R2 ;  /* 0x000000025c047221 */ /* 0x000fe20000010000 */
[----:B------:R-:W1:Y:S01]  /*56a0*/  LDSM.16.MT88.4 R72, [R224+0xd800] ;  /* 0x00d80000e048783b */ /* 0x000e620000004200 */
[----:B------:R-:W-:Y:S01]  /*56b0*/  IMAD.MOV.U32 R214, RZ, RZ, R94 ;  /* 0x000000ffffd67224 */ /* 0x000fe200078e005e */
[C---:B------:R-:W-:Y:S01]  /*56c0*/  HMMA.16816.F32 R140, R8.reuse, R12, R244 ;  /* 0x0000000c088c723c */ /* 0x040fe200000018f4 */
[----:B------:R-:W-:Y:S01]  /*56d0*/  MOV R151, R173 ;  /* 0x000000ad00977202 */ /* 0x000fe20000000f00 */
[----:B------:R-:W-:Y:S01]  /*56e0*/  IMAD.MOV.U32 R93, RZ, RZ, R189 ;  /* 0x000000ffff5d7224 */ /* 0x000fe200078e00bd */
[----:B------:R-:W-:Y:S01]  /*56f0*/  MOV R92, R188 ;  /* 0x000000bc005c7202 */ /* 0x000fe20000000f00 */
[----:B------:R-:W-:Y:S01]  /*5700*/  IMAD.MOV.U32 R241, RZ, RZ, R105 ;  /* 0x000000fffff17224 */ /* 0x000fe200078e0069 */
[----:B------:R-:W-:Y:S01]  /*5710*/  MOV R94, R190 ;  /* 0x000000be005e7202 */ /* 0x000fe20000000f00 */
[----:B------:R-:W-:Y:S01]  /*5720*/  IMAD.MOV.U32 R250, RZ, RZ, R139 ;  /* 0x000000fffffa7224 */ /* 0x000fe200078e008b */
[----:B------:R-:W-:Y:S01]  /*5730*/  MOV R95, R191 ;  /* 0x000000bf005f7202 */ /* 0x000fe20000000f00 */
[----:B------:R-:W-:Y:S01]  /*5740*/  HMMA.16816.F32 R12, R8, R14, R68 ;  /* 0x0000000e080c723c */ /* 0x000fe20000001844 */
[----:B------:R-:W-:Y:S01]  /*5750*/  MOV R243, R91 ;  /* 0x0000005b00f37202 */ /* 0x000fe20000000f00 */
[----:B------:R-:W3:Y:S01]  /*5760*/  LDSM.16.MT88.4 R172, [R221+0xd800] ;  /* 0x00d80000ddac783b */ /* 0x000ee20000004200 */
[----:B------:R-:W-:Y:S01]  /*5770*/  MOV R242, R104 ;  /* 0x0000006800f27202 */ /* 0x000fe20000000f00 */
[----:B------:R-:W-:Y:S01]  /*5780*/  FADD.FTZ R2, R202, R6 ;  /* 0x00000006ca027221 */ /* 0x000fe20000010000 */
[----:B------:R-:W-:Y:S01]  /*5790*/  MOV R240, R106 ;  /* 0x0000006a00f07202 */ /* 0x000fe20000000f00 */
[----:B------:R-:W4:Y:S01]  /*57a0*/  LDSM.16.MT88.4 R188, [R222+0xd800] ;  /* 0x00d80000debc783b */ /* 0x000f220000004200 */
[----:B------:R-:W-:Y:S01]  /*57b0*/  MOV R251, R107 ;  /* 0x0000006b00fb7202 */ /* 0x000fe20000000f00 */
[----:B------:R-:W-:Y:S01]  /*57c0*/  FADD.FTZ R11, R203, R5 ;  /* 0x00000005cb0b7221 */ /* 0x000fe20000010000 */
[----:B------:R-:W-:Y:S01]  /*57d0*/  MOV R248, R138 ;  /* 0x0000008a00f87202 */ /* 0x000fe20000000f00 */
[----:B------:R-:W-:Y:S01]  /*57e0*/  FADD.FTZ R9, R213, R4 ;  /* 0x00000004d5097221 */ /* 0x000fe20000010000 */
[----:B------:R-:W1:Y:S04]  /*57f0*/  LDSM.16.MT88.4 R88, [R223+0xd800] ;  /* 0x00d80000df58783b */ /* 0x000e680000004200 */
[----:B------:R-:W1:Y:S04]  /*5800*/  LDSM.16.MT88.4 R104, [R221+0xf800] ;  /* 0x00f80000dd68783b */ /* 0x000e680000004200 */
[----:B------:R-:W1:Y:S04]  /*5810*/  LDSM.16.MT88.4 R136, [R224+0xf800] ;  /* 0x00f80000e088783b */ /* 0x000e680000004200 */
[----:B------:R-:W2:Y:S01]  /*5820*/  LDSM.16.MT88.4 R4, [R223+0xf800] ;  /* 0x00f80000df04783b */ /* 0x000ea20000004200 */
[----:B------:R-:W3:Y:S08]  /*5830*/  MUFU.EX2 R37, R37 ;  /* 0x0000002500257308 */ /* 0x000ef00000000800 */
[----:B------:R-:W-:Y:S08]  /*5840*/  MUFU.EX2 R38, R38 ;  /* 0x0000002600267308 */ /* 0x000ff00000000800 */
[----:B------:R-:W1:Y:S01]  /*5850*/  MUFU.EX2 R39, R39 ;  /* 0x0000002700277308 */ /* 0x000e620000000800 */
[----:B------:R-:W-:Y:S01]  /*5860*/  MOV R249, R151 ;  /* 0x0000009700f97202 */ /* 0x000fe20000000f00 */
[----:B------:R-:W-:Y:S01]  /*5870*/  IMAD.MOV.U32 R247, RZ, RZ, R148 ;  /* 0x000000fffff77224 */ /* 0x000fe200078e0094 */
[----:B------:R-:W-:Y:S01]  /*5880*/  MOV R246, R149 ;  /* 0x0000009500f67202 */ /* 0x000fe20000000f00 */
[----:B------:R2:W5:Y:S01]  /*5890*/  LDL.LU R25, [R1+0xdc] ;  /* 0x0000dc0001197983 */ /* 0x0005620000300800 */
[----:B------:R-:W-:-:S02]  /*58a0*/  MOV R245, R150 ;  /* 0x0000009600f57202 */ /* 0x000fc40000000f00 */
[----:B------:R-:W-:Y:S02]  /*58b0*/  F2FP.PACK_AB R200, R35, R36 ;  /* 0x0000002423c8723e */ /* 0x000fe400000000ff */
[----:B------:R-:W-:Y:S02]  /*58c0*/  F2FP.PACK_AB R201, R30, R31 ;  /* 0x0000001f1ec9723e */ /* 0x000fe400000000ff */
[----:B------:R-:W-:Y:S01]  /*58d0*/  F2FP.PACK_AB R202, R33, R34 ;  /* 0x0000002221ca723e */ /* 0x000fe200000000ff */
[----:B------:R-:W-:Y:S01]  /*58e0*/  FADD.FTZ R10, R212, R0 ;  /* 0x00000000d40a7221 */ /* 0x000fe20000010000 */
[----:B------:R-:W-:Y:S01]  /*58f0*/  F2FP.PACK_AB R203, R28, R29 ;  /* 0x0000001d1ccb723e */ /* 0x000fe200000000ff */
[----:B------:R-:W-:Y:S01]  /*5900*/  FADD.FTZ R8, R214, R2 ;  /* 0x00000002d6087221 */ /* 0x000fe20000010000 */
[----:B------:R-:W-:Y:S01]  /*5910*/  F2FP.PACK_AB R148, R22, R27 ;  /* 0x0000001b1694723e */ /* 0x000fe200000000ff */
[----:B------:R-:W-:Y:S01]  /*5920*/  IMAD.MOV.U32 R219, RZ, RZ, R95 ;  /* 0x000000ffffdb7224 */ /* 0x000fe200078e005f */
[----:B---3--:R-:W-:Y:S01]  /*5930*/  F2FP.PACK_AB R149, R37, R32 ;  /* 0x000000202595723e */ /* 0x008fe200000000ff */
[----:B------:R3:W5:Y:S01]  /*5940*/  LDL.LU R24, [R1+0xd8] ;  /* 0x0000d80001187983 */ /* 0x0007620000300800 */
[----:B------:R-:W-:-:S02]  /*5950*/  F2FP.PACK_AB R150, R20, R21 ;  /* 0x000000151496723e */ /* 0x000fc400000000ff */
[----:B-1----:R-:W-:Y:S01]  /*5960*/  F2FP.PACK_AB R151, R39, R38 ;  /* 0x000000262797723e */ /* 0x002fe200000000ff */
[-C--:B------:R-:W-:Y:S01]  /*5970*/  HMMA.16816.F32 R196, R200, R72.reuse, R196 ;  /* 0x00000048c8c4723c */ /* 0x080fe200000018c4 */
[----:B------:R-:W-:Y:S01]  /*5980*/  IMAD.MOV.U32 R214, RZ, RZ, R92 ;  /* 0x000000ffffd67224 */ /* 0x000fe200078e005c */
[----:B------:R-:W-:Y:S01]  /*5990*/  MOV R213, R93 ;  /* 0x0000005d00d57202 */ /* 0x000fe20000000f00 */
[----:B------:R-:W-:Y:S01]  /*59a0*/  FADD.FTZ R0, R245, R11 ;  /* 0x0000000bf5007221 */ /* 0x000fe20000010000 */
[----:B------:R-:W-:Y:S01]  /*59b0*/  MOV R212, R94 ;  /* 0x0000005e00d47202 */ /* 0x000fe20000000f00 */
[----:B------:R-:W-:Y:S01]  /*59c0*/  FADD.FTZ R2, R247, R9 ;  /* 0x00000009f7027221 */ /* 0x000fe20000010000 */
[----:B------:R3:W5:Y:S02]  /*59d0*/  LDL.LU R23, [R1+0xd4] ;  /* 0x0000d40001177983 */ /* 0x0007640000300800 */
[C---:B------:R-:W-:Y:S08]  /*59e0*/  HMMA.16816.F32 R192, R148.reuse, R72, R192 ;  /* 0x0000004894c0723c */ /* 0x040ff000000018c0 */
[----:B------:R-:W-:Y:S01]  /*59f0*/  HMMA.16816.F32 R68, R148, R74, R60 ;  /* 0x0000004a9444723c */ /* 0x000fe2000000183c */
[----:B------:R-:W-:-:S07]  /*5a00*/  FADD.FTZ R2, R251, R2 ;  /* 0x00000002fb027221 */ /* 0x000fce0000010000 */
[C---:B------:R-:W-:Y:S08]  /*5a10*/  HMMA.16816.F32 R72, R200.reuse, R74, R76 ;  /* 0x0000004ac848723c */ /* 0x040ff0000000184c */
[-C--:B------:R-:W-:Y:S08]  /*5a20*/  HMMA.16816.F32 R164, R200, R172.reuse, R164 ;  /* 0x000000acc8a4723c */ /* 0x080ff000000018a4 */
[C---:B------:R-:W-:Y:S08]  /*5a30*/  HMMA.16816.F32 R160, R148.reuse, R172, R160 ;  /* 0x000000ac94a0723c */ /* 0x040ff000000018a0 */
[----:B------:R-:W-:Y:S08]  /*5a40*/  HMMA.16816.F32 R168, R148, R174, R168 ;  /* 0x000000ae94a8723c */ /* 0x000ff000000018a8 */
[-C--:B----4-:R-:W-:Y:S08]  /*5a50*/  HMMA.16816.F32 R180, R200, R188.reuse, R180 ;  /* 0x000000bcc8b4723c */ /* 0x090ff000000018b4 */
        /* <DEDUP_REMOVED lines=15> */
[----:B------:R-:W-:Y:S08]  /*5b50*/  HMMA.16816.F32 R188, R200, R190, R52 ;  /* 0x000000bec8bc723c */ /* 0x000ff00000001834 */
[----:B--2---:R-:W-:Y:S08]  /*5b60*/  HMMA.16816.F32 R144, R148, R4, R144 ;  /* 0x000000049490723c */ /* 0x004ff00000001890 */
[C---:B------:R-:W-:Y:S08]  /*5b70*/  HMMA.16816.F32 R88, R200.reuse, R90, R64 ;  /* 0x0000005ac858723c */ /* 0x040ff00000001840 */
[C---:B------:R-:W-:Y:S08]  /*5b80*/  HMMA.16816.F32 R104, R200.reuse, R106, R48 ;  /* 0x0000006ac868723c */ /* 0x040ff00000001830 */
[C---:B------:R-:W-:Y:S08]  /*5b90*/  HMMA.16816.F32 R120, R200.reuse, R122, R56 ;  /* 0x0000007ac878723c */ /* 0x040ff00000001838 */
[C---:B------:R-:W-:Y:S08]  /*5ba0*/  HMMA.16816.F32 R136, R200.reuse, R138, R16 ;  /* 0x0000008ac888723c */ /* 0x040ff00000001810 */
[----:B------:R-:W-:Y:S07]  /*5bb0*/  HMMA.16816.F32 R140, R200, R4, R140 ;  /* 0x00000004c88c723c */ /* 0x000fee000000188c */
[----:B------:R-:W-:Y:S01]  /*5bc0*/  FADD.FTZ R4, R246, R10 ;  /* 0x0000000af6047221 */ /* 0x000fe20000010000 */
[----:B------:R-:W-:Y:S01]  /*5bd0*/  HMMA.16816.F32 R148, R148, R6, R44 ;  /* 0x000000069494723c */ /* 0x000fe2000000182c */
[----:B------:R-:W-:-:S07]  /*5be0*/  FADD.FTZ R5, R249, R0 ;  /* 0x00000000f9057221 */ /* 0x000fce0000010000 */
[----:B------:R-:W-:Y:S07]  /*5bf0*/  HMMA.16816.F32 R200, R200, R6, R12 ;  /* 0x00000006c8c8723c */ /* 0x000fee000000180c */
        /* <DEDUP_REMOVED lines=40> */
[----:B------:R-:W-:Y:S05]  /*5e80*/  @!P0 BRA `(.L_x_30) ;  /* 0x0000b51000008947 */ /* 0x000fea0003800000 */
[----:B------:R-:W2:Y:S01]  /*5e90*/  LDL.64 R214, [R1+0xb0] ;  /* 0x0000b00001d67983 */ /* 0x000ea20000100a00 */
[----:B------:R-:W-:Y:S01]  /*5ea0*/  UIADD3 UR20, UR8, -0x2, URZ ;  /* 0xfffffffe08147890 */ /* 0x000fe2000fffe03f */
[----:B------:R-:W-:-:S04]  /*5eb0*/  DEPBAR.LE SB0, 0x0 ;  /* 0x000080000000791a */ /* 0x000fc80000000000 */
[----:B------:R-:W-:Y:S01]  /*5ec0*/  USHF.R.S32.HI UR5, URZ, 0x1f, UR20 ;  /* 0x0000001f3f057899 */ /* 0x000fe20008011414 */
[----:B---3--:R-:W-:Y:S01]  /*5ed0*/  IMAD.U32 R4, RZ, RZ, UR20 ;  /* 0x00000014ff047e24 */ /* 0x008fe2000f8e00ff */
[----:B------:R-:W-:Y:S01]  /*5ee0*/  UIMAD UR12, UR11, UR20, URZ ;  /* 0x000000140b0c72a4 */ /* 0x000fe2000f8e023f */
[----:B------:R-:W-:Y:S01]  /*5ef0*/  IMAD.MOV.U32 R158, RZ, RZ, c[0x0][0x1a4] ;  /* 0x00006900ff9e7624 */ /* 0x000fe200078e00ff */
[----:B------:R-:W-:Y:S01]  /*5f00*/  UISETP.NE.AND UP0, UPT, UR8, 0x2, UPT ;  /* 0x000000020800788c */ /* 0x000fe2000bf05270 */
[----:B------:R-:W-:Y:S01]  /*5f10*/  IMAD.U32 R0, RZ, RZ, UR4 ;  /* 0x00000004ff007e24 */ /* 0x000fe2000f8e00ff */
[----:B------:R-:W-:Y:S02]  /*5f20*/  UIMAD UR5, UR5, UR14, UR12 ;  /* 0x0000000e050572a4 */ /* 0x000fe4000f8e020c */
[----:B------:R-:W-:Y:S02]  /*5f30*/  USHF.L.U32 UR12, UR4, 0x5, URZ ;  /* 0x00000005040c7899 */ /* 0x000fe4000800063f */
[----:B------:R-:W-:Y:S01]  /*5f40*/  SHF.L.U64.HI R0, R0, 0x5, R158 ;  /* 0x0000000500007819 */ /* 0x000fe2000001029e */
[----:B------:R-:W-:Y:S01]  /*5f50*/  BAR.SYNC.DEFER_BLOCKING 0x0 ;  /* 0x0000000000007b1d */ /* 0x000fe20000010000 */
[----:B--2---:R-:W-:-:S05]  /*5f60*/  IMAD.WIDE.U32 R4, R4, UR14, R214 ;  /* 0x0000000e04047c25 */ /* 0x004fca000f8e00d6 */
[----:B------:R-:W-:Y:S02]  /*5f70*/  IADD3 R2, R5, UR5, RZ ;  /* 0x0000000505027c10 */ /* 0x000fe4000fffe0ff */
[----:B------:R-:W-:-:S04]  /*5f80*/  LEA R8, P0, R4, c[0x0][0x170], 0x1 ;  /* 0x00005c0004087a11 */ /* 0x000fc800078008ff */
[----:B------:R-:W-:Y:S02]  /*5f90*/  LEA.HI.X R9, R4, c[0x0][0x174], R2, 0x1, P0 ;  /* 0x00005d0004097a11 */ /* 0x000fe400000f0c02 */
[----:B------:R-:W-:-:S03]  /*5fa0*/  IADD3 R6, P0, R8, UR12, RZ ;  /* 0x0000000c08067c10 */ /* 0x000fc6000ff1e0ff */
[----:B------:R-:W-:Y:S01]  /*5fb0*/  @!PT LDS RZ, [RZ] ;  /* 0x00000000fffff984 */ /* 0x000fe20000000800 */
[----:B------:R-:W-:Y:S01]  /*5fc0*/  @!PT LDS RZ, [RZ] ;  /* 0x00000000fffff984 */ /* 0x000fe20000000800 */
[----:B------:R-:W-:Y:S01]  /*5fd0*/  @!PT LDS RZ, [RZ] ;  /* 0x00000000fffff984 */ /* 0x000fe20000000800 */
[----:B------:R1:W-:Y:S02]  /*5fe0*/  LDGSTS.E.BYPASS.LTC128B.128 [R239+0xc000], [R8.64] ;  /* 0x0c00000008ef7fae */ /* 0x0003e4000b901d50 */
[----:B------:R-:W-:Y:S01]  /*5ff0*/  IMAD.X R7, R0, 0x1, R9, P0 ;  /* 0x0000000100077824 */ /* 0x000fe200000e0609 */
[----:B------:R-:W-:Y:S01]  /*6000*/  IADD3 R4, P0, R6, UR12, RZ ;  /* 0x0000000c06047c10 */ /* 0x000fe2000ff1e0ff */
[----:B------:R1:W-:Y:S04]  /*6010*/  LDGSTS.E.BYPASS.LTC128B.128 [R239+0xe000], [R8.64+0x80] ;  /* 0x0e00008008ef7fae */ /* 0x0003e8000b901d50 */
[--C-:B------:R-:W-:Y:S01]  /*6020*/  IMAD.X R5, R7, 0x1, R0.reuse, P0 ;  /* 0x0000000107057824 */ /* 0x100fe200000e0600 */
[----:B------:R-:W-:Y:S01]  /*6030*/  IADD3 R10, P0, R4, UR12, RZ ;  /* 0x0000000c040a7c10 */ /* 0x000fe2000ff1e0ff */
[----:B------:R2:W-:Y:S04]  /*6040*/  LDGSTS.E.BYPASS.LTC128B.128 [R239+0xc800], [R6.64] ;  /* 0x0c80000006ef7fae */ /* 0x0005e8000b901d50 */
[----:B------:R-:W-:Y:S01]  /*6050*/  IMAD.X R11, R5, 0x1, R0, P0 ;  /* 0x00000001050b7824 */ /* 0x000fe200000e0600 */
[----:B------:R2:W-:Y:S04]  /*6060*/  LDGSTS.E.BYPASS.LTC128B.128 [R239+0xe800], [R6.64+0x80] ;  /* 0x0e80008006ef7fae */ /* 0x0005e8000b901d50 */
[----:B------:R2:W-:Y:S04]  /*6070*/  LDGSTS.E.BYPASS.LTC128B.128 [R239+0xd000], [R4.64] ;  /* 0x0d00000004ef7fae */ /* 0x0005e8000b901d50 */
[----:B------:R2:W-:Y:S04]  /*6080*/  LDGSTS.E.BYPASS.LTC128B.128 [R239+0xf000], [R4.64+0x80] ;  /* 0x0f00008004ef7fae */ /* 0x0005e8000b901d50 */
[----:B------:R1:W-:Y:S04]  /*6090*/  LDGSTS.E.BYPASS.LTC128B.128 [R239+0xd800], [R10.64] ;  /* 0x0d8000000aef7fae */ /* 0x0003e8000b901d50 */
[----:B------:R1:W-:Y:S04]  /*60a0*/  LDGSTS.E.BYPASS.LTC128B.128 [R239+0xf800], [R10.64+0x80] ;  /* 0x0f8000800aef7fae */ /* 0x0003e8000b901d50 */
[----:B------:R-:W-:Y:S04]  /*60b0*/  LDSM.16.M88.4 R16, [R227] ;  /* 0x00000000e310783b */ /* 0x000fe80000000200 */
[----:B------:R-:W-:Y:S04]  /*60c0*/  LDSM.16.M88.4 R12, [R227+0x2000] ;  /* 0x00200000e30c783b */ /* 0x000fe80000000200 */
[----:B------:R-:W3:Y:S04]  /*60d0*/  LDSM.16.M88.4 R48, [R220+0x9000] ;  /* 0x00900000dc30783b */ /* 0x000ee80000000200 */
[----:B------:R-:W4:Y:S04]  /*60e0*/  LDSM.16.M88.4 R44, [R220+0x9800] ;  /* 0x00980000dc2c783b */ /* 0x000f280000000200 */
[----:B------:R-:W4:Y:S04]  /*60f0*/  LDSM.16.M88.4 R56, [R220+0x8000] ;  /* 0x00800000dc38783b */ /* 0x000f280000000200 */
[----:B------:R-:W4:Y:S04]  /*6100*/  LDSM.16.M88.4 R52, [R220+0x8800] ;  /* 0x00880000dc34783b */ /* 0x000f280000000200 */
[----:B-1----:R-:W-:Y:S04]  /*6110*/  LDSM.16.M88.4 R8, [R228] ;  /* 0x00000000e408783b */ /* 0x002fe80000000200 */
[----:B--2---:R-:W-:Y:S04]  /*6120*/  LDSM.16.M88.4 R4, [R228+0x2000] ;  /* 0x00200000e404783b */ /* 0x004fe80000000200 */
[----:B------:R-:W1:Y:S04]  /*6130*/  LDSM.16.M88.4 R32, [R237] ;  /* 0x00000000ed20783b */ /* 0x000e680000000200 */
[----:B------:R-:W2:Y:S04]  /*6140*/  LDSM.16.M88.4 R28, [R236] ;  /* 0x00000000ec1c783b */ /* 0x000ea80000000200 */
[----:B------:R-:W1:Y:S04]  /*6150*/  LDSM.16.M88.4 R40, [R231] ;  /* 0x00000000e728783b */ /* 0x000e680000000200 */
[----:B------:R-:W1:Y:S01]  /*6160*/  LDSM.16.M88.4 R36, [R238] ;  /* 0x00000000ee24783b */ /* 0x000e620000000200 */
[----:B---3--:R-:W-:Y:S03]  /*6170*/  HMMA.16816.F32 R204, R12, R48, RZ ;  /* 0x000000300ccc723c */ /* 0x008fe600000018ff */
[----:B------:R-:W0:Y:S05]  /*6180*/  LDGDEPBAR ;  /* 0x00000000000079af */ /* 0x000e2a0000000000 */
[-C--:B----4-:R-:W-:Y:S08]  /*6190*/  HMMA.16816.F32 R64, R16, R44.reuse, RZ ;  /* 0x0000002c1040723c */ /* 0x090ff000000018ff */
[----:B------:R-:W-:Y:S08]  /*61a0*/  HMMA.16816.F32 R60, R12, R44, RZ ;  /* 0x0000002c0c3c723c */ /* 0x000ff000000018ff */
[-C--:B------:R-:W-:Y:S08]  /*61b0*/  HMMA.16816.F32 R244, R16, R56.reuse, RZ ;  /* 0x0000003810f4723c */ /* 0x080ff000000018ff */
[----:B------:R-:W-:Y:S08]  /*61c0*/  HMMA.16816.F32 R240, R12, R56, RZ ;  /* 0x000000380cf0723c */ /* 0x000ff000000018ff */
[-C--:B------:R-:W-:Y:S08]  /*61d0*/  HMMA.16816.F32 R216, R16, R52.reuse, RZ ;  /* 0x0000003410d8723c */ /* 0x080ff000000018ff */
[----:B------:R-:W-:Y:S08]  /*61e0*/  HMMA.16816.F32 R212, R12, R52, RZ ;  /* 0x000000340cd4723c */ /* 0x000ff000000018ff */
[----:B------:R-:W-:Y:S08]  /*61f0*/  HMMA.16816.F32 R208, R16, R48, RZ ;  /* 0x0000003010d0723c */ /* 0x000ff000000018ff */
[----:B-1----:R-:W-:Y:S08]  /*6200*/  HMMA.16816.F32 R204, R4, R32, R204 ;  /* 0x0000002004cc723c */ /* 0x002ff000000018cc */
[-C--:B--2---:R-:W-:Y:S08]  /*6210*/  HMMA.16816.F32 R64, R8, R28.reuse, R64 ;  /* 0x0000001c0840723c */ /* 0x084ff00000001840 */
[----:B------:R-:W-:Y:S08]  /*6220*/  HMMA.16816.F32 R60, R4, R28, R60 ;  /* 0x0000001c043c723c */ /* 0x000ff0000000183c */
[-C--:B------:R-:W-:Y:S08]  /*6230*/  HMMA.16816.F32 R244, R8, R40.reuse, R244 ;  /* 0x0000002808f4723c */ /* 0x080ff000000018f4 */
[----:B------:R-:W-:Y:S01]  /*6240*/  HMMA.16816.F32 R240, R4, R40, R240 ;  /* 0x0000002804f0723c */ /* 0x000fe200000018f0 */
[----:B------:R-:W-:-:S02]  /*6250*/  IMAD.MOV.U32 R27, RZ, RZ, R66 ;  /* 0x000000ffff1b7224 */ /* 0x000fc400078e0042 */
[----:B------:R-:W-:-:S04]  /*6260*/  IMAD.MOV.U32 R22, RZ, RZ, R67 ;  /* 0x000000ffff167224 */ /* 0x000fc800078e0043 */
[----:B------:R-:W-:Y:S01]  /*6270*/  IMAD.MOV.U32 R41, RZ, RZ, R204 ;  /* 0x000000ffff297224 */ /* 0x000fe200078e00cc */
[-C--:B------:R-:W-:Y:S01]  /*6280*/  HMMA.16816.F32 R248, R8, R36.reuse, R216 ;  /* 0x0000002408f8723c */ /* 0x080fe200000018d8 */
[----:B------:R-:W-:Y:S01]  /*6290*/  IMAD.MOV.U32 R40, RZ, RZ, R205 ;  /* 0x000000ffff287224 */ /* 0x000fe200078e00cd */
[----:B------:R-:W-:Y:S01]  /*62a0*/  MOV R44, R61 ;  /* 0x0000003d002c7202 */ /* 0x000fe20000000f00 */
[----:B------:R-:W-:Y:S02]  /*62b0*/  IMAD.MOV.U32 R45, RZ, RZ, R60 ;  /* 0x000000ffff2d7224 */ /* 0x000fe400078e003c */
[----:B------:R-:W-:Y:S02]  /*62c0*/  IMAD.MOV.U32 R29, RZ, RZ, R62 ;  /* 0x000000ffff1d7224 */ /* 0x000fe400078e003e */
[----:B------:R-:W-:Y:S01]  /*62d0*/  IMAD.MOV.U32 R28, RZ, RZ, R63 ;  /* 0x000000ffff1c7224 */ /* 0x000fe200078e003f */
[----:B------:R-:W-:Y:S07]  /*62e0*/  HMMA.16816.F32 R212, R4, R36, R212 ;  /* 0x0000002404d4723c */ /* 0x000fee00000018d4 */
[----:B------:R-:W-:Y:S01]  /*62f0*/  IMAD.MOV.U32 R37, RZ, RZ, R206 ;  /* 0x000000ffff257224 */ /* 0x000fe200078e00ce */
[----:B------:R-:W-:Y:S01]  /*6300*/  HMMA.16816.F32 R208, R8, R32, R208 ;  /* 0x0000002008d0723c */ /* 0x000fe200000018d0 */
[----:B------:R-:W-:-:S06]  /*6310*/  IMAD.MOV.U32 R36, RZ, RZ, R207 ;  /* 0x000000ffff247224 */ /* 0x000fcc00078e00cf */
[----:B------:R-:W-:Y:S01]  /*6320*/  IMAD.MOV.U32 R33, RZ, RZ, R64 ;  /* 0x000000ffff217224 */ /* 0x000fe200078e0040 */
[----:B------:R-:W-:Y:S01]  /*6330*/  HMMA.16816.F32 R204, R12, R58, RZ ;  /* 0x0000003a0ccc723c */ /* 0x000fe200000018ff */
[----:B------:R-:W-:-:S07]  /*6340*/  IMAD.MOV.U32 R32, RZ, RZ, R65 ;  /* 0x000000ffff207224 */ /* 0x000fce00078e0041 */
[C---:B------:R-:W-:Y:S08]  /*6350*/  HMMA.16816.F32 R64, R12.reuse, R54, RZ ;  /* 0x000000360c40723c */ /* 0x040ff000000018ff */
[----:B------:R-:W-:Y:S01]  /*6360*/  HMMA.16816.F32 R60, R12, R50, RZ ;  /* 0x000000320c3c723c */ /* 0x000fe200000018ff */
[----:B------:R-:W-:Y:S01]  /*6370*/  IMAD.MOV.U32 R21, RZ, RZ, R208 ;  /* 0x000000ffff157224 */ /* 0x000fe200078e00d0 */
[----:B------:R-:W-:Y:S01]  /*6380*/  MOV R0, R211 ;  /* 0x000000d300007202 */ /* 0x000fe20000000f00 */
[----:B------:R-:W-:-:S02]  /*6390*/  IMAD.MOV.U32 R20, RZ, RZ, R209 ;  /* 0x000000ffff147224 */ /* 0x000fc400078e00d1 */
[----:B------:R-:W-:-:S03]  /*63a0*/  IMAD.MOV.U32 R2, RZ, RZ, R210 ;  /* 0x000000ffff027224 */ /* 0x000fc600078e00d2 */
[----:B------:R-:W-:Y:S08]  /*63b0*/  HMMA.16816.F32 R12, R12, R46, RZ ;  /* 0x0000002e0c0c723c */ /* 0x000ff000000018ff */
[C---:B------:R-:W-:Y:S08]  /*63c0*/  HMMA.16816.F32 R56, R16.reuse, R58, RZ ;  /* 0x0000003a1038723c */ /* 0x040ff000000018ff */
[C---:B------:R-:W-:Y:S08]  /*63d0*/  HMMA.16816.F32 R52, R16.reuse, R54, RZ ;  /* 0x000000361034723c */ /* 0x040ff000000018ff */
[----:B------:R-:W-:Y:S08]  /*63e0*/  HMMA.16816.F32 R48, R16, R50, RZ ;  /* 0x000000321030723c */ /* 0x000ff000000018ff */
[----:B------:R-:W-:Y:S08]  /*63f0*/  HMMA.16816.F32 R12, R4, R30, R12 ;  /* 0x0000001e040c723c */ /* 0x000ff0000000180c */
[----:B------:R-:W-:Y:S08]  /*6400*/  HMMA.16816.F32 R16, R16, R46, RZ ;  /* 0x0000002e1010723c */ /* 0x000ff000000018ff */
[----:B------:R-:W-:Y:S08]  /*6410*/  HMMA.16816.F32 R208, R4, R38, R64 ;  /* 0x0000002604d0723c */ /* 0x000ff00000001840 */
[----:B------:R-:W-:Y:S01]  /*6420*/  IMAD.MOV.U32 R158, RZ, RZ, R12 ;  /* 0x000000ffff9e7224 */ /* 0x000fe200078e000c */
[----:B------:R-:W-:Y:S01]  /*6430*/  HMMA.16816.F32 R56, R8, R42, R56 ;  /* 0x0000002a0838723c */ /* 0x000fe20000001838 */
[----:B------:R-:W-:-:S02]  /*6440*/  IMAD.MOV.U32 R157, RZ, RZ, R13 ;  /* 0x000000ffff9d7224 */ /* 0x000fc400078e000d */
[----:B------:R-:W-:Y:S02]  /*6450*/  IMAD.MOV.U32 R153, RZ, RZ, R14 ;  /* 0x000000ffff997224 */ /* 0x000fe400078e000e */
[----:B------:R-:W-:Y:S02]  /*6460*/  IMAD.MOV.U32 R152, RZ, RZ, R15 ;  /* 0x000000ffff987224 */ /* 0x000fe400078e000f */
[----:B------:R-:W-:Y:S01]  /*6470*/  LDSM.16.M88.4 R12, [R226+0x8000] ;  /* 0x00800000e20c783b */ /* 0x000fe20000000200 */
[C---:B------:R-:W-:Y:S08]  /*6480*/  HMMA.16816.F32 R64, R8.reuse, R38, R52 ;  /* 0x000000260840723c */ /* 0x040ff00000001834 */
[C---:B------:R-:W-:Y:S08]  /*6490*/  HMMA.16816.F32 R48, R8.reuse, R34, R48 ;  /* 0x000000220830723c */ /* 0x040ff00000001830 */
[----:B------:R-:W-:Y:S01]  /*64a0*/  HMMA.16816.F32 R16, R8, R30, R16 ;  /* 0x0000001e0810723c */ /* 0x000fe20000001810 */
[----:B------:R-:W1:Y:S07]  /*64b0*/  LDSM.16.M88.4 R8, [R230] ;  /* 0x00000000e608783b */ /* 0x000e6e0000000200 */
[C---:B------:R-:W-:Y:S08]  /*64c0*/  HMMA.16816.F32 R204, R4.reuse, R42, R204 ;  /* 0x0000002a04cc723c */ /* 0x040ff000000018cc */
[----:B------:R-:W-:Y:S01]  /*64d0*/  HMMA.16816.F32 R216, R4, R34, R60 ;  /* 0x0000002204d8723c */ /* 0x000fe2000000183c */
[----:B------:R-:W2:Y:S07]  /*64e0*/  LDSM.16.M88.4 R4, [R230+0x2000] ;  /* 0x00200000e604783b */ /* 0x000eae0000000200 */
[----:B-1----:R-:W-:Y:S07]  /*64f0*/  HMMA.16816.F32 R52, R8, R12, R244 ;  /* 0x0000000c0834723c */ /* 0x002fee00000018f4 */
[----:B------:R-:W-:-:S02]  /*6500*/  IMAD.MOV.U32 R244, RZ, RZ, R45 ;  /* 0x000000fffff47224 */ /* 0x000fc400078e002d */
[----:B------:R-:W-:Y:S02]  /*6510*/  IMAD.MOV.U32 R245, RZ, RZ, R44 ;  /* 0x000000fffff57224 */ /* 0x000fe400078e002c */
[----:B------:R-:W-:Y:S02]  /*6520*/  IMAD.MOV.U32 R246, RZ, RZ, R29 ;  /* 0x000000fffff67224 */ /* 0x000fe400078e001d */
[----:B------:R-:W-:Y:S02]  /*6530*/  IMAD.MOV.U32 R247, RZ, RZ, R28 ;  /* 0x000000fffff77224 */ /* 0x000fe400078e001c */
[----:B------:R-:W-:Y:S08]  /*6540*/  HMMA.16816.F32 R28, R8, R14, R56 ;  /* 0x0000000e081c723c */ /* 0x000ff00000001838 */
[C---:B--2---:R-:W-:Y:S07]  /*6550*/  HMMA.16816.F32 R60, R4.reuse, R12, R240 ;  /* 0x0000000c043c723c */ /* 0x044fee00000018f0 */
[----:B------:R-:W-:Y:S01]  /*6560*/  IMAD.MOV.U32 R240, RZ, RZ, R158 ;  /* 0x000000fffff07224 */ /* 0x000fe200078e009e */
[----:B------:R-:W-:Y:S01]  /*6570*/  HMMA.16816.F32 R44, R4, R14, R204 ;  /* 0x0000000e042c723c */ /* 0x000fe200000018cc */
[----:B------:R-:W1:Y:S01]  /*6580*/  LDSM.16.M88.4 R12, [R226+0x8800] ;  /* 0x00880000e20c783b */ /* 0x000e620000000200 */
[----:B------:R-:W-:Y:S01]  /*6590*/  IMAD.MOV.U32 R241, RZ, RZ, R157 ;  /* 0x000000fffff17224 */ /* 0x000fe200078e009d */
[----:B------:R-:W-:Y:S01]  /*65a0*/  MOV R243, R152 ;  /* 0x0000009800f37202 */ /* 0x000fe20000000f00 */
[----:B------:R-:W-:-:S03]  /*65b0*/  IMAD.MOV.U32 R242, RZ, RZ, R153 ;  /* 0x000000fffff27224 */ /* 0x000fc600078e0099 */
[----:B------:R-:W-:Y:S02]  /*65c0*/  IMAD.MOV.U32 R204, RZ, RZ, R41 ;  /* 0x000000ffffcc7224 */ /* 0x000fe400078e0029 */
[----:B------:R-:W-:Y:S02]  /*65d0*/  IMAD.MOV.U32 R205, RZ, RZ, R40 ;  /* 0x000000ffffcd7224 */ /* 0x000fe400078e0028 */
[----:B------:R-:W-:Y:S02]  /*65e0*/  IMAD.MOV.U32 R206, RZ, RZ, R37 ;  /* 0x000000ffffce7224 */ /* 0x000fe400078e0025 */
[----:B------:R-:W-:Y:S01]  /*65f0*/  IMAD.MOV.U32 R207, RZ, RZ, R36 ;  /* 0x000000ffffcf7224 */ /* 0x000fe200078e0024 */
[-C--:B-1----:R-:W-:Y:S07]  /*6600*/  HMMA.16816.F32 R40, R8, R12.reuse, R248 ;  /* 0x0000000c0828723c */ /* 0x082fee00000018f8 */
[----:B------:R-:W-:Y:S01]  /*6610*/  IMAD.MOV.U32 R248, RZ, RZ, R33 ;  /* 0x000000fffff87224 */ /* 0x000fe200078e0021 */
[----:B------:R-:W-:Y:S01]  /*6620*/  MOV R249, R32 ;  /* 0x0000002000f97202 */ /* 0x000fe20000000f00 */
[----:B------:R-:W-:Y:S01]  /*6630*/  HMMA.16816.F32 R36, R4, R12, R212 ;  /* 0x0000000c0424723c */ /* 0x000fe200000018d4 */
[----:B------:R-:W-:-:S02]  /*6640*/  IMAD.MOV.U32 R250, RZ, RZ, R27 ;  /* 0x000000fffffa7224 */ /* 0x000fc400078e001b */
[----:B------:R-:W-:-:S04]  /*6650*/  IMAD.MOV.U32 R251, RZ, RZ, R22 ;  /* 0x000000fffffb7224 */ /* 0x000fc800078e0016 */
[----:B------:R-:W-:Y:S01]  /*6660*/  IMAD.MOV.U32 R212, RZ, RZ, R21 ;  /* 0x000000ffffd47224 */ /* 0x000fe200078e0015 */
[----:B------:R-:W-:Y:S01]  /*6670*/  HMMA.16816.F32 R32, R4, R14, R208 ;  /* 0x0000000e0420723c */ /* 0x000fe200000018d0 */
[----:B------:R-:W-:Y:S02]  /*6680*/  IMAD.MOV.U32 R213, RZ, RZ, R20 ;  /* 0x000000ffffd57224 */ /* 0x000fe400078e0014 */
[----:B------:R-:W-:Y:S02]  /*6690*/  IMAD.MOV.U32 R214, RZ, RZ, R2 ;  /* 0x000000ffffd67224 */ /* 0x000fe400078e0002 */
[----:B------:R-:W-:-:S03]  /*66a0*/  IMAD.MOV.U32 R215, RZ, RZ, R0 ;  /* 0x000000ffffd77224 */ /* 0x000fc600078e0000 */
[C---:B------:R-:W-:Y:S01]  /*66b0*/  HMMA.16816.F32 R56, R8.reuse, R14, R64 ;  /* 0x0000000e0838723c */ /* 0x040fe20000001840 */
[----:B------:R-:W1:Y:S07]  /*66c0*/  LDSM.16.M88.4 R12, [R226+0x9000] ;  /* 0x00900000e20c783b */ /* 0x000e6e0000000200 */
[-C--:B-1----:R-:W-:Y:S08]  /*66d0*/  HMMA.16816.F32 R64, R8, R12.reuse, R212 ;  /* 0x0000000c0840723c */ /* 0x082ff000000018d4 */
[C---:B------:R-:W-:Y:S08]  /*66e0*/  HMMA.16816.F32 R204, R4.reuse, R12, R204 ;  /* 0x0000000c04cc723c */ /* 0x040ff000000018cc */
[-C--:B------:R-:W-:Y:S08]  /*66f0*/  HMMA.16816.F32 R216, R4, R14.reuse, R216 ;  /* 0x0000000e04d8723c */ /* 0x080ff000000018d8 */
[----:B------:R-:W-:Y:S01]  /*6700*/  HMMA.16816.F32 R212, R8, R14, R48 ;  /* 0x0000000e08d4723c */ /* 0x000fe20000001830 */
[----:B------:R-:W1:Y:S07]  /*6710*/  LDSM.16.M88.4 R12, [R226+0x9800] ;  /* 0x00980000e20c783b */ /* 0x000e6e0000000200 */
[C---:B-1----:R-:W-:Y:S08]  /*6720*/  HMMA.16816.F32 R208, R4.reuse, R12, R244 ;  /* 0x0000000c04d0723c */ /* 0x042ff000000018f4 */
[----:B------:R-:W-:Y:S08]  /*6730*/  HMMA.16816.F32 R4, R4, R14, R240 ;  /* 0x0000000e0404723c */ /* 0x000ff000000018f0 */
[C---:B------:R-:W-:Y:S08]  /*6740*/  HMMA.16816.F32 R248, R8.reuse, R12, R248 ;  /* 0x0000000c08f8723c */ /* 0x040ff000000018f8 */
[----:B------:R-:W-:Y:S01]  /*6750*/  HMMA.16816.F32 R240, R8, R14, R16 ;  /* 0x0000000e08f0723c */ /* 0x000fe20000001810 */
[----:B------:R-:W-:Y:S01]  /*6760*/  LDSM.16.M88.4 R12, [R225] ;  /* 0x00000000e10c783b */ /* 0x000fe20000000200 */
[----:B------:R-:W-:Y:S01]  /*6770*/  IMAD.MOV.U32 R49, RZ, RZ, R208 ;  /* 0x000000ffff317224 */ /* 0x000fe200078e00d0 */
[----:B------:R-:W-:Y:S01]  /*6780*/  MOV R22, R211 ;  /* 0x000000d300167202 */ /* 0x000fe20000000f00 */
[----:B------:R-:W-:Y:S01]  /*6790*/  IMAD.MOV.U32 R48, RZ, RZ, R209 ;  /* 0x000000ffff307224 */ /* 0x000fe200078e00d1 */
[----:B------:R-:W1:Y:S01]  /*67a0*/  LDSM.16.M88.4 R8, [R229] ;  /* 0x00000000e508783b */ /* 0x000e620000000200 */
[----:B------:R-:W-:-:S02]  /*67b0*/  IMAD.MOV.U32 R27, RZ, RZ, R210 ;  /* 0x000000ffff1b7224 */ /* 0x000fc400078e00d2 */
[----:B------:R-:W-:Y:S02]  /*67c0*/  IMAD.MOV.U32 R153, RZ, RZ, R4 ;  /* 0x000000ffff997224 */ /* 0x000fe400078e0004 */
[----:B------:R-:W-:Y:S02]  /*67d0*/  IMAD.MOV.U32 R152, RZ, RZ, R5 ;  /* 0x000000ffff987224 */ /* 0x000fe400078e0005 */
[----:B------:R-:W-:Y:S02]  /*67e0*/  IMAD.MOV.U32 R51, RZ, RZ, R6 ;  /* 0x000000ffff337224 */ /* 0x000fe400078e0006 */
[----:B------:R-:W-:Y:S02]  /*67f0*/  IMAD.MOV.U32 R50, RZ, RZ, R7 ;  /* 0x000000ffff327224 */ /* 0x000fe400078e0007 */
[----:B------:R-:W2:Y:S01]  /*6800*/  LDSM.16.M88.4 R4, [R229+0x2000] ;  /* 0x00200000e504783b */ /* 0x000ea20000000200 */
[C---:B-1----:R-:W-:Y:S08]  /*6810*/  HMMA.16816.F32 R52, R8.reuse, R12, R52 ;  /* 0x0000000c0834723c */ /* 0x042ff00000001834 */
[----:B------:R-:W-:Y:S08]  /*6820*/  HMMA.16816.F32 R208, R8, R14, R28 ;  /* 0x0000000e08d0723c */ /* 0x000ff0000000181c */
[C---:B--2---:R-:W-:Y:S08]  /*6830*/  HMMA.16816.F32 R60, R4.reuse, R12, R60 ;  /* 0x0000000c043c723c */ /* 0x044ff0000000183c */
[----:B------:R-:W-:Y:S01]  /*6840*/  HMMA.16816.F32 R244, R4, R14, R44 ;  /* 0x0000000e04f4723c */ /* 0x000fe2000000182c */
[----:B------:R-:W1:Y:S01]  /*6850*/  LDSM.16.M88.4 R12, [R225+0x800] ;  /* 0x00080000e10c783b */ /* 0x000e620000000200 */
[----:B------:R-:W-:-:S02]  /*6860*/  IMAD.MOV.U32 R17, RZ, RZ, R54 ;  /* 0x000000ffff117224 */ /* 0x000fc400078e0036 */
[----:B------:R-:W-:Y:S01]  /*6870*/  IMAD.MOV.U32 R16, RZ, RZ, R55 ;  /* 0x000000ffff107224 */ /* 0x000fe200078e0037 */
[----:B------:R-:W-:Y:S01]  /*6880*/  MOV R55, R22 ;  /* 0x0000001600377202 */ /* 0x000fe20000000f00 */
[----:B------:R-:W-:Y:S02]  /*6890*/  IMAD.MOV.U32 R19, RZ, RZ, R52 ;  /* 0x000000ffff137224 */ /* 0x000fe400078e0034 */
        /* <DEDUP_REMOVED lines=10> */
[----:B------:R-:W-:-:S02]  /*6940*/  IMAD.MOV.U32 R62, RZ, RZ, R51 ;  /* 0x000000ffff3e7224 */ /* 0x000fc400078e0033 */
[----:B------:R-:W-:Y:S01]  /*6950*/  IMAD.MOV.U32 R63, RZ, RZ, R50 ;  /* 0x000000ffff3f7224 */ /* 0x000fe200078e0032 */
[-C--:B-1----:R-:W-:Y:S08]  /*6960*/  HMMA.16816.F32 R40, R8, R12.reuse, R40 ;  /* 0x0000000c0828723c */ /* 0x082ff00000001828 */
[----:B------:R-:W-:Y:S08]  /*6970*/  HMMA.16816.F32 R48, R4, R12, R36 ;  /* 0x0000000c0430723c */ /* 0x000ff00000001824 */
[----:B------:R-:W-:Y:S08]  /*6980*/  HMMA.16816.F32 R28, R8, R14, R56 ;  /* 0x0000000e081c723c */ /* 0x000ff00000001838 */
[----:B------:R-:W-:-:S02]  /*6990*/  IMAD.MOV.U32 R153, RZ, RZ, R40 ;  /* 0x000000ffff997224 */ /* 0x000fc400078e0028 */
[----:B------:R-:W-:Y:S02]  /*69a0*/  IMAD.MOV.U32 R152, RZ, RZ, R41 ;  /* 0x000000ffff987224 */ /* 0x000fe400078e0029 */
[----:B------:R-:W-:Y:S02]  /*69b0*/  IMAD.MOV.U32 R27, RZ, RZ, R42 ;  /* 0x000000ffff1b7224 */ /* 0x000fe400078e002a */
[----:B------:R-:W-:Y:S02]  /*69c0*/  IMAD.MOV.U32 R22, RZ, RZ, R43 ;  /* 0x000000ffff167224 */ /* 0x000fe400078e002b */
[C---:B------:R-:W-:Y:S01]  /*69d0*/  HMMA.16816.F32 R40, R4.reuse, R14, R32 ;  /* 0x0000000e0428723c */ /* 0x040fe20000001820 */
[----:B------:R-:W1:Y:S07]  /*69e0*/  LDSM.16.M88.4 R12, [R225+0x1000] ;  /* 0x00100000e10c783b */ /* 0x000e6e0000000200 */
[----:B-1----:R-:W-:Y:S07]  /*69f0*/  HMMA.16816.F32 R32, R4, R14, R216 ;  /* 0x0000000e0420723c */ /* 0x002fee00000018d8 */
[----:B------:R-:W-:Y:S01]  /*6a00*/  IMAD.MOV.U32 R216, RZ, RZ, R19 ;  /* 0x000000ffffd87224 */ /* 0x000fe200078e0013 */
[----:B------:R-:W-:Y:S01]  /*6a10*/  MOV R217, R18 ;  /* 0x0000001200d97202 */ /* 0x000fe20000000f00 */
[----:B------:R-:W-:Y:S01]  /*6a20*/  IMAD.MOV.U32 R218, RZ, RZ, R17 ;  /* 0x000000ffffda7224 */ /* 0x000fe200078e0011 */
[----:B------:R-:W-:Y:S01]  /*6a30*/  HMMA.16816.F32 R44, R8, R12, R64 ;  /* 0x0000000c082c723c */ /* 0x000fe20000001840 */
[----:B------:R-:W-:-:S07]  /*6a40*/  IMAD.MOV.U32 R219, RZ, RZ, R16 ;  /* 0x000000ffffdb7224 */ /* 0x000fce00078e0010 */
[----:B------:R-:W-:Y:S07]  /*6a50*/  HMMA.16816.F32 R36, R4, R12, R204 ;  /* 0x0000000c0424723c */ /* 0x000fee00000018cc */
[----:B------:R-:W-:Y:S01]  /*6a60*/  IMAD.MOV.U32 R204, RZ, RZ, R153 ;  /* 0x000000ffffcc7224 */ /* 0x000fe200078e0099 */
[----:B------:R-:W-:Y:S01]  /*6a70*/  HMMA.16816.F32 R16, R8, R14, R212 ;  /* 0x0000000e0810723c */ /* 0x000fe200000018d4 */
[----:B------:R-:W1:Y:S01]  /*6a80*/  LDSM.16.M88.4 R12, [R225+0x1800] ;  /* 0x00180000e10c783b */ /* 0x000e620000000200 */
[----:B------:R-:W-:-:S02]  /*6a90*/  IMAD.MOV.U32 R205, RZ, RZ, R152 ;  /* 0x000000ffffcd7224 */ /* 0x000fc400078e0098 */
[----:B------:R-:W-:Y:S02]  /*6aa0*/  IMAD.MOV.U32 R206, RZ, RZ, R27 ;  /* 0x000000ffffce7224 */ /* 0x000fe400078e001b */
[----:B------:R-:W-:Y:S02]  /*6ab0*/  IMAD.MOV.U32 R207, RZ, RZ, R22 ;  /* 0x000000ffffcf7224 */ /* 0x000fe400078e0016 */
[----:B------:R-:W-:Y:S02]  /*6ac0*/  IMAD.MOV.U32 R212, RZ, RZ, R21 ;  /* 0x000000ffffd47224 */ /* 0x000fe400078e0015 */
[----:B------:R-:W-:Y:S02]  /*6ad0*/  IMAD.MOV.U32 R213, RZ, RZ, R20 ;  /* 0x000000ffffd57224 */ /* 0x000fe400078e0014 */
[----:B------:R-:W-:Y:S02]  /*6ae0*/  IMAD.MOV.U32 R214, RZ, RZ, R2 ;  /* 0x000000ffffd67224 */ /* 0x000fe400078e0002 */
[----:B------:R-:W-:Y:S01]  /*6af0*/  IMAD.MOV.U32 R215, RZ, RZ, R0 ;  /* 0x000000ffffd77224 */ /* 0x000fe200078e0000 */
[-C--:B-1----:R-:W-:Y:S08]  /*6b00*/  HMMA.16816.F32 R64, R4, R12.reuse, R52 ;  /* 0x0000000c0440723c */ /* 0x082ff00000001834 */
[----:B------:R-:W-:Y:S08]  /*6b10*/  HMMA.16816.F32 R56, R8, R12, R248 ;  /* 0x0000000c0838723c */ /* 0x000ff000000018f8 */
[-C--:B------:R-:W-:Y:S01]  /*6b20*/  HMMA.16816.F32 R60, R4, R14.reuse, R60 ;  /* 0x0000000e043c723c */ /* 0x080fe2000000183c */
[----:B------:R-:W-:Y:S07]  /*6b30*/  LDSM.16.M88.4 R4, [R227+0x6000] ;  /* 0x00600000e304783b */ /* 0x000fee0000000200 */
[----:B------:R-:W-:Y:S01]  /*6b40*/  HMMA.16816.F32 R52, R8, R14, R240 ;  /* 0x0000000e0834723c */ /* 0x000fe200000018f0 */
[----:B------:R-:W1:Y:S04]  /*6b50*/  LDSM.16.M88.4 R12, [R220+0xa000] ;  /* 0x00a00000dc0c783b */ /* 0x000e680000000200 */
[----:B------:R-:W2:Y:S03]  /*6b60*/  LDSM.16.M88.4 R8, [R227+0x4000] ;  /* 0x00400000e308783b */ /* 0x000ea60000000200 */
[-C--:B-1----:R-:W-:Y:S08]  /*6b70*/  HMMA.16816.F32 R212, R4, R12.reuse, R212 ;  /* 0x0000000c04d4723c */ /* 0x082ff000000018d4 */
[----:B--2---:R-:W-:Y:S08]  /*6b80*/  HMMA.16816.F32 R248, R8, R12, R216 ;  /* 0x0000000c08f8723c */ /* 0x004ff000000018d8 */
[-C--:B------:R-:W-:Y:S08]  /*6b90*/  HMMA.16816.F32 R244, R4, R14.reuse, R244 ;  /* 0x0000000e04f4723c */ /* 0x080ff000000018f4 */
[----:B------:R-:W-:Y:S01]  /*6ba0*/  HMMA.16816.F32 R216, R8, R14, R208 ;  /* 0x0000000e08d8723c */ /* 0x000fe200000018d0 */
[----:B------:R-:W1:Y:S01]  /*6bb0*/  LDSM.16.M88.4 R12, [R220+0xa800] ;  /* 0x00a80000dc0c783b */ /* 0x000e620000000200 */
[----:B------:R-:W-:Y:S01]  /*6bc0*/  IMAD.MOV.U32 R153, RZ, RZ, R212 ;  /* 0x000000ffff997224 */ /* 0x000fe200078e00d4 */
[----:B------:R-:W-:Y:S01]  /*6bd0*/  MOV R27, R214 ;  /* 0x000000d6001b7202 */ /* 0x000fe20000000f00 */
[----:B------:R-:W-:-:S02]  /*6be0*/  IMAD.MOV.U32 R152, RZ, RZ, R213 ;  /* 0x000000ffff987224 */ /* 0x000fc400078e00d5 */
[----:B------:R-:W-:Y:S02]  /*6bf0*/  IMAD.MOV.U32 R22, RZ, RZ, R215 ;  /* 0x000000ffff167224 */ /* 0x000fe400078e00d7 */
[-C--:B-1----:R-:W-:Y:S08]  /*6c00*/  HMMA.16816.F32 R204, R8, R12.reuse, R204 ;  /* 0x0000000c08cc723c */ /* 0x082ff000000018cc */
[C---:B------:R-:W-:Y:S07]  /*6c10*/  HMMA.16816.F32 R240, R4.reuse, R12, R48 ;  /* 0x0000000c04f0723c */ /* 0x040fee0000001830 */
[----:B------:R-:W-:Y:S01]  /*6c20*/  IMAD.MOV.U32 R50, RZ, RZ, R27 ;  /* 0x000000ffff327224 */ /* 0x000fe200078e001b */
[----:B------:R-:W-:Y:S01]  /*6c30*/  HMMA.16816.F32 R212, R4, R14, R40 ;  /* 0x0000000e04d4723c */ /* 0x000fe20000001828 */
[----:B------:R-:W-:Y:S01]  /*6c40*/  MOV R51, R22 ;  /* 0x0000001600337202 */ /* 0x000fe20000000f00 */
[----:B------:R-:W-:-:S02]  /*6c50*/  IMAD.MOV.U32 R48, RZ, RZ, R153 ;  /* 0x000000ffff307224 */ /* 0x000fc400078e0099 */
[----:B------:R-:W-:-:S04]  /*6c60*/  IMAD.MOV.U32 R49, RZ, RZ, R152 ;  /* 0x000000ffff317224 */ /* 0x000fc800078e0098 */
[C---:B------:R-:W-:Y:S01]  /*6c70*/  HMMA.16816.F32 R208, R8.reuse, R14, R28 ;  /* 0x0000000e08d0723c */ /* 0x040fe2000000181c */
[----:B------:R-:W1:Y:S01]  /*6c80*/  LDSM.16.M88.4 R12, [R220+0xb000] ;  /* 0x00b00000dc0c783b */ /* 0x000e620000000200 */
[----:B------:R-:W-:Y:S02]  /*6c90*/  IMAD.MOV.U32 R21, RZ, RZ, R204 ;  /* 0x000000ffff157224 */ /* 0x000fe400078e00cc */
[----:B------:R-:W-:Y:S02]  /*6ca0*/  IMAD.MOV.U32 R20, RZ, RZ, R205 ;  /* 0x000000ffff147224 */ /* 0x000fe400078e00cd */
[----:B------:R-:W-:Y:S02]  /*6cb0*/  IMAD.MOV.U32 R2, RZ, RZ, R206 ;  /* 0x000000ffff027224 */ /* 0x000fe400078e00ce */
[----:B------:R-:W-:Y:S01]  /*6cc0*/  IMAD.MOV.U32 R0, RZ, RZ, R207 ;  /* 0x000000ffff007224 */ /* 0x000fe200078e00cf */
[-C--:B-1----:R-:W-:Y:S08]  /*6cd0*/  HMMA.16816.F32 R44, R8, R12.reuse, R44 ;  /* 0x0000000c082c723c */ /* 0x082ff0000000182c */
[C---:B------:R-:W-:Y:S11]  /*6ce0*/  HMMA.16816.F32 R204, R4.reuse, R12, R36 ;  /* 0x0000000c04cc723c */ /* 0x040ff60000001824 */
[----:B------:R-:W-:Y:S05]  /*6cf0*/  @!UPT UIADD3 URZ, URZ, URZ, URZ ;  /* 0x0000003f3f3ff290 */ /* 0x000fea000fffe03f */
[----:B------:R-:W-:Y:S02]  /*6d00*/  IMAD.MOV.U32 R29, RZ, RZ, R44 ;  /* 0x000000ffff1d7224 */ /* 0x000fe400078e002c */
[----:B------:R-:W-:Y:S02]  /*6d10*/  IMAD.MOV.U32 R28, RZ, RZ, R45 ;  /* 0x000000ffff1c7224 */ /* 0x000fe400078e002d */
[----:B------:R-:W-:Y:S02]  /*6d20*/  IMAD.MOV.U32 R27, RZ, RZ, R46 ;  /* 0x000000ffff1b7224 */ /* 0x000fe400078e002e */
[----:B------:R-:W-:Y:S02]  /*6d30*/  IMAD.MOV.U32 R22, RZ, RZ, R47 ;  /* 0x000000ffff167224 */ /* 0x000fe400078e002f */
[-C--:B------:R-:W-:Y:S08]  /*6d40*/  HMMA.16816.F32 R44, R4, R14.reuse, R32 ;  /* 0x0000000e042c723c */ /* 0x080ff00000001820 */
[----:B------:R-:W-:Y:S01]  /*6d50*/  HMMA.16816.F32 R32, R8, R14, R16 ;  /* 0x0000000e0820723c */ /* 0x000fe20000001810 */
[----:B------:R-:W1:Y:S07]  /*6d60*/  LDSM.16.M88.4 R12, [R220+0xb800] ;  /* 0x00b80000dc0c783b */ /* 0x000e6e0000000200 */
[-C--:B-1----:R-:W-:Y:S07]  /*6d70*/  HMMA.16816.F32 R36, R4, R12.reuse, R64 ;  /* 0x0000000c0424723c */ /* 0x082fee0000001840 */
[----:B------:R-:W-:Y:S01]  /*6d80*/  IMAD.MOV.U32 R64, RZ, RZ, R29 ;  /* 0x000000ffff407224 */ /* 0x000fe200078e001d */
[----:B------:R-:W-:Y:S01]  /*6d90*/  HMMA.16816.F32 R40, R8, R12, R56 ;  /* 0x0000000c0828723c */ /* 0x000fe20000001838 */
[----:B------:R-:W-:-:S02]  /*6da0*/  IMAD.MOV.U32 R65, RZ, RZ, R28 ;  /* 0x000000ffff417224 */ /* 0x000fc400078e001c */
[----:B------:R-:W-:Y:S02]  /*6db0*/  IMAD.MOV.U32 R66, RZ, RZ, R27 ;  /* 0x000000ffff427224 */ /* 0x000fe400078e001b */
[----:B------:R-:W-:-:S03]  /*6dc0*/  IMAD.MOV.U32 R67, RZ, RZ, R22 ;  /* 0x000000ffff437224 */ /* 0x000fc600078e0016 */
[-C--:B------:R-:W-:Y:S01]  /*6dd0*/  HMMA.16816.F32 R28, R4, R14.reuse, R60 ;  /* 0x0000000e041c723c */ /* 0x080fe2000000183c */
[----:B------:R-:W-:Y:S07]  /*6de0*/  LDSM.16.M88.4 R4, [R228+0x6000] ;  /* 0x00600000e404783b */ /* 0x000fee0000000200 */
[----:B------:R-:W-:Y:S01]  /*6df0*/  HMMA.16816.F32 R16, R8, R14, R52 ;  /* 0x0000000e0810723c */ /* 0x000fe20000001834 */
[----:B------:R-:W1:Y:S04]  /*6e00*/  LDSM.16.M88.4 R12, [R235] ;  /* 0x00000000eb0c783b */ /* 0x000e680000000200 */
[----:B------:R-:W2:Y:S03]  /*6e10*/  LDSM.16.M88.4 R8, [R228+0x4000] ;  /* 0x00400000e408783b */ /* 0x000ea60000000200 */
[C---:B-1----:R-:W-:Y:S08]  /*6e20*/  HMMA.16816.F32 R48, R4.reuse, R12, R48 ;  /* 0x0000000c0430723c */ /* 0x042ff00000001830 */
[-C--:B------:R-:W-:Y:S08]  /*6e30*/  HMMA.16816.F32 R52, R4, R14.reuse, R244 ;  /* 0x0000000e0434723c */ /* 0x080ff000000018f4 */
[----:B--2---:R-:W-:Y:S08]  /*6e40*/  HMMA.16816.F32 R60, R8, R14, R216 ;  /* 0x0000000e083c723c */ /* 0x004ff000000018d8 */
[----:B------:R-:W-:Y:S01]  /*6e50*/  MOV R57, R48 ;  /* 0x0000003000397202 */ /* 0x000fe20000000f00 */
[----:B------:R-:W-:-:S02]  /*6e60*/  IMAD.MOV.U32 R56, RZ, RZ, R49 ;  /* 0x000000ffff387224 */ /* 0x000fc400078e0031 */
[----:B------:R-:W-:Y:S02]  /*6e70*/  IMAD.MOV.U32 R27, RZ, RZ, R50 ;  /* 0x000000ffff1b7224 */ /* 0x000fe400078e0032 */
[----:B------:R-:W-:Y:S02]  /*6e80*/  IMAD.MOV.U32 R22, RZ, RZ, R51 ;  /* 0x000000ffff167224 */ /* 0x000fe400078e0033 */
[----:B------:R-:W-:Y:S01]  /*6e90*/  HMMA.16816.F32 R48, R8, R12, R248 ;  /* 0x0000000c0830723c */ /* 0x000fe200000018f8 */
[----:B------:R-:W1:Y:S06]  /*6ea0*/  LDSM.16.M88.4 R12, [R234] ;  /* 0x00000000ea0c783b */ /* 0x000e6c0000000200 */
[----:B------:R-:W-:-:S02]  /*6eb0*/  IMAD.MOV.U32 R248, RZ, RZ, R21 ;  /* 0x000000fffff87224 */ /* 0x000fc400078e0015 */
[----:B------:R-:W-:Y:S02]  /*6ec0*/  IMAD.MOV.U32 R249, RZ, RZ, R20 ;  /* 0x000000fffff97224 */ /* 0x000fe400078e0014 */
[----:B------:R-:W-:Y:S02]  /*6ed0*/  IMAD.MOV.U32 R250, RZ, RZ, R2 ;  /* 0x000000fffffa7224 */ /* 0x000fe400078e0002 */
[----:B------:R-:W-:Y:S01]  /*6ee0*/  IMAD.MOV.U32 R251, RZ, RZ, R0 ;  /* 0x000000fffffb7224 */ /* 0x000fe200078e0000 */
[C---:B-1----:R-:W-:Y:S08]  /*6ef0*/  HMMA.16816.F32 R244, R4.reuse, R12, R240 ;  /* 0x0000000c04f4723c */ /* 0x042ff000000018f0 */
[----:B------:R-:W-:Y:S08]  /*6f00*/  HMMA.16816.F32 R240, R4, R14, R212 ;  /* 0x0000000e04f0723c */ /* 0x000ff000000018d4 */
[C---:B------:R-:W-:Y:S08]  /*6f10*/  HMMA.16816.F32 R248, R8.reuse, R12, R248 ;  /* 0x0000000c08f8723c */ /* 0x040ff000000018f8 */
[----:B------:R-:W-:Y:S01]  /*6f20*/  HMMA.16816.F32 R212, R8, R14, R208 ;  /* 0x0000000e08d4723c */ /* 0x000fe200000018d0 */
[----:B------:R-:W1:Y:S11]  /*6f30*/  LDSM.16.M88.4 R12, [R233] ;  /* 0x00000000e90c783b */ /* 0x000e760000000200 */
[----:B------:R-:W-:Y:S04]  /*6f40*/  @!UPT UIADD3 URZ, URZ, URZ, URZ ;  /* 0x0000003f3f3ff290 */ /* 0x000fe8000fffe03f */
[----:B------:R-:W-:Y:S01]  /*6f50*/  IMAD.MOV.U32 R21, RZ, RZ, R248 ;  /* 0x000000ffff157224 */ /* 0x000fe200078e00f8 */
[----:B------:R-:W-:Y:S01]  /*6f60*/  MOV R20, R249 ;  /* 0x000000f900147202 */ /* 0x000fe20000000f00 */
[----:B------:R-:W-:Y:S02]  /*6f70*/  IMAD.MOV.U32 R2, RZ, RZ, R250 ;  /* 0x000000ffff027224 */ /* 0x000fe400078e00fa */
[----:B------:R-:W-:Y:S01]  /*6f80*/  IMAD.MOV.U32 R0, RZ, RZ, R251 ;  /* 0x000000ffff007224 */ /* 0x000fe200078e00fb */
[-C--:B-1----:R-:W-:Y:S08]  /*6f90*/  HMMA.16816.F32 R216, R4, R12.reuse, R204 ;  /* 0x0000000c04d8723c */ /* 0x082ff000000018cc */
[----:B------:R-:W-:Y:S08]  /*6fa0*/  HMMA.16816.F32 R248, R8, R12, R64 ;  /* 0x0000000c08f8723c */ /* 0x000ff00000001840 */
[-C--:B------:R-:W-:Y:S07]  /*6fb0*/  HMMA.16816.F32 R208, R4, R14.reuse, R44 ;  /* 0x0000000e04d0723c */ /* 0x080fee000000182c */
[----:B------:R-:W-:Y:S01]  /*6fc0*/  IMAD.MOV.U32 R44, RZ, RZ, R57 ;  /* 0x000000ffff2c7224 */ /* 0x000fe200078e0039 */
[----:B------:R-:W-:Y:S01]  /*6fd0*/  HMMA.16816.F32 R204, R8, R14, R32 ;  /* 0x0000000e08cc723c */ /* 0x000fe20000001820 */
[----:B------:R-:W1:Y:S01]  /*6fe0*/  LDSM.16.M88.4 R12, [R232] ;  /* 0x00000000e80c783b */ /* 0x000e620000000200 */
[----:B------:R-:W-:-:S02]  /*6ff0*/  IMAD.MOV.U32 R45, RZ, RZ, R56 ;  /* 0x000000ffff2d7224 */ /* 0x000fc400078e0038 */
[----:B------:R-:W-:Y:S02]  /*7000*/  IMAD.MOV.U32 R46, RZ, RZ, R27 ;  /* 0x000000ffff2e7224 */ /* 0x000fe400078e001b */
[----:B------:R-:W-:Y:S01]  /*7010*/  IMAD.MOV.U32 R47, RZ, RZ, R22 ;  /* 0x000000ffff2f7224 */ /* 0x000fe200078e0016 */
[----:B------:R-:W-:Y:S01]  /*7020*/  MOV R34, R2 ;  /* 0x0000000200227202 */ /* 0x000fe20000000f00 */
[----:B------:R-:W-:Y:S02]  /*7030*/  IMAD.MOV.U32 R32, RZ, RZ, R21 ;  /* 0x000000ffff207224 */ /* 0x000fe400078e0015 */
[----:B------:R-:W-:Y:S02]  /*7040*/  IMAD.MOV.U32 R33, RZ, RZ, R20 ;  /* 0x000000ffff217224 */ /* 0x000fe400078e0014 */
[----:B------:R-:W-:Y:S01]  /*7050*/  IMAD.MOV.U32 R35, RZ, RZ, R0 ;  /* 0x000000ffff237224 */ /* 0x000fe200078e0000 */
[-C--:B-1----:R-:W-:Y:S08]  /*7060*/  HMMA.16816.F32 R40, R8, R12.reuse, R40 ;  /* 0x0000000c0828723c */ /* 0x082ff00000001828 */
[C---:B------:R-:W-:Y:S08]  /*7070*/  HMMA.16816.F32 R64, R4.reuse, R12, R36 ;  /* 0x0000000c0440723c */ /* 0x040ff00000001824 */
[-C--:B------:R-:W-:Y:S01]  /*7080*/  HMMA.16816.F32 R56, R4, R14.reuse, R28 ;  /* 0x0000000e0438723c */ /* 0x080fe2000000181c */
[----:B------:R-:W-:Y:S07]  /*7090*/  LDSM.16.M88.4 R4, [R230+0x6000] ;  /* 0x00600000e604783b */ /* 0x000fee0000000200 */
[----:B------:R-:W-:Y:S01]  /*70a0*/  HMMA.16816.F32 R16, R8, R14, R16 ;  /* 0x0000000e0810723c */ /* 0x000fe20000001810 */
[----:B------:R-:W1:Y:S01]  /*70b0*/  LDSM.16.M88.4 R12, [R226+0xa000] ;  /* 0x00a00000e20c783b */ /* 0x000e620000000200 */
[----:B------:R-:W-:-:S02]  /*70c0*/  IMAD.MOV.U32 R22, RZ, RZ, R40 ;  /* 0x000000ffff167224 */ /* 0x000fc400078e0028 */
[----:B------:R-:W-:Y:S01]  /*70d0*/  IMAD.MOV.U32 R21, RZ, RZ, R41 ;  /* 0x000000ffff157224 */ /* 0x000fe200078e0029 */
[----:B------:R-:W2:Y:S01]  /*70e0*/  LDSM.16.M88.4 R8, [R230+0x4000] ;  /* 0x00400000e608783b */ /* 0x000ea20000000200 */
[----:B------:R-:W-:Y:S02]  /*70f0*/  IMAD.MOV.U32 R20, RZ, RZ, R42 ;  /* 0x000000ffff147224 */ /* 0x000fe400078e002a */
[----:B------:R-:W-:Y:S02]  /*7100*/  IMAD.MOV.U32 R2, RZ, RZ, R43 ;  /* 0x000000ffff027224 */ /* 0x000fe400078e002b */
        /* <DEDUP_REMOVED lines=9> */
[----:B------:R-:W-:Y:S02]  /*71a0*/  IMAD.MOV.U32 R60, RZ, RZ, R22 ;  /* 0x000000ffff3c7224 */ /* 0x000fe400078e0016 */
[----:B------:R-:W-:Y:S02]  /*71b0*/  IMAD.MOV.U32 R61, RZ, RZ, R21 ;  /* 0x000000ffff3d7224 */ /* 0x000fe400078e0015 */
[----:B------:R-:W-:Y:S02]  /*71c0*/  IMAD.MOV.U32 R62, RZ, RZ, R20 ;  /* 0x000000ffff3e7224 */ /* 0x000fe400078e0014 */
[----:B------:R-:W-:Y:S01]  /*71d0*/  IMAD.MOV.U32 R63, RZ, RZ, R2 ;  /* 0x000000ffff3f7224 */ /* 0x000fe200078e0002 */
[-C--:B-1----:R-:W-:Y:S08]  /*71e0*/  HMMA.16816.F32 R52, R8, R12.reuse, R32 ;  /* 0x0000000c0834723c */ /* 0x082ff00000001820 */
[C---:B------:R-:W-:Y:S08]  /*71f0*/  HMMA.16816.F32 R40, R4.reuse, R12, R244 ;  /* 0x0000000c0428723c */ /* 0x040ff000000018f4 */
[-C--:B------:R-:W-:Y:S08]  /*7200*/  HMMA.16816.F32 R36, R4, R14.reuse, R240 ;  /* 0x0000000e0424723c */ /* 0x080ff000000018f0 */
[C---:B------:R-:W-:Y:S01]  /*7210*/  HMMA.16816.F32 R32, R8.reuse, R14, R212 ;  /* 0x0000000e0820723c */ /* 0x040fe200000018d4 */
[----:B------:R-:W1:Y:S07]  /*7220*/  LDSM.16.M88.4 R12, [R226+0xb000] ;  /* 0x00b00000e20c783b */ /* 0x000e6e0000000200 */
[----:B-1----:R-:W-:Y:S08]  /*7230*/  HMMA.16816.F32 R248, R8, R12, R248 ;  /* 0x0000000c08f8723c */ /* 0x002ff000000018f8 */
[-C--:B------:R-:W-:Y:S08]  /*7240*/  HMMA.16816.F32 R244, R4, R14.reuse, R208 ;  /* 0x0000000e04f4723c */ /* 0x080ff000000018d0 */
[----:B------:R-:W-:Y:S08]  /*7250*/  HMMA.16816.F32 R212, R8, R14, R204 ;  /* 0x0000000e08d4723c */ /* 0x000ff000000018cc */
[----:B------:R-:W-:-:S02]  /*7260*/  IMAD.MOV.U32 R22, RZ, RZ, R248 ;  /* 0x000000ffff167224 */ /* 0x000fc400078e00f8 */
[----:B------:R-:W-:Y:S02]  /*7270*/  IMAD.MOV.U32 R21, RZ, RZ, R249 ;  /* 0x000000ffff157224 */ /* 0x000fe400078e00f9 */
[----:B------:R-:W-:Y:S02]  /*7280*/  IMAD.MOV.U32 R20, RZ, RZ, R250 ;  /* 0x000000ffff147224 */ /* 0x000fe400078e00fa */
[----:B------:R-:W-:Y:S02]  /*7290*/  IMAD.MOV.U32 R2, RZ, RZ, R251 ;  /* 0x000000ffff027224 */ /* 0x000fe400078e00fb */
[----:B------:R-:W-:Y:S01]  /*72a0*/  HMMA.16816.F32 R248, R4, R12, R216 ;  /* 0x0000000c04f8723c */ /* 0x000fe200000018d8 */
[----:B------:R-:W1:Y:S06]  /*72b0*/  LDSM.16.M88.4 R12, [R226+0xb800] ;  /* 0x00b80000e20c783b */ /* 0x000e6c0000000200 */
[----:B------:R-:W-:Y:S01]  /*72c0*/  MOV R216, R153 ;  /* 0x0000009900d87202 */ /* 0x000fe20000000f00 */
[----:B------:R-:W-:-:S02]  /*72d0*/  IMAD.MOV.U32 R217, RZ, RZ, R152 ;  /* 0x000000ffffd97224 */ /* 0x000fc400078e0098 */
[----:B------:R-:W-:Y:S02]  /*72e0*/  IMAD.MOV.U32 R218, RZ, RZ, R27 ;  /* 0x000000ffffda7224 */ /* 0x000fe400078e001b */
[----:B------:R-:W-:Y:S01]  /*72f0*/  IMAD.MOV.U32 R219, RZ, RZ, R0 ;  /* 0x000000ffffdb7224 */ /* 0x000fe200078e0000 */
[-C--:B-1----:R-:W-:Y:S08]  /*7300*/  HMMA.16816.F32 R60, R8, R12.reuse, R60 ;  /* 0x0000000c083c723c */ /* 0x082ff0000000183c */
[C---:B------:R-:W-:Y:S08]  /*7310*/  HMMA.16816.F32 R64, R4.reuse, R12, R64 ;  /* 0x0000000c0440723c */ /* 0x040ff00000001840 */
[-C--:B------:R-:W-:Y:S01]  /*7320*/  HMMA.16816.F32 R240, R4, R14.reuse, R56 ;  /* 0x0000000e04f0723c */ /* 0x080fe20000001838 */
[----:B------:R-:W-:Y:S06]  /*7330*/  LDSM.16.M88.4 R4, [R229+0x6000] ;  /* 0x00600000e504783b */ /* 0x000fec0000000200 */
[----:B------:R-:W-:Y:S01]  /*7340*/  IMAD.MOV.U32 R56, RZ, RZ, R22 ;  /* 0x000000ffff387224 */ /* 0x000fe200078e0016 */
[----:B------:R-:W-:Y:S01]  /*7350*/  HMMA.16816.F32 R16, R8, R14, R16 ;  /* 0x0000000e0810723c */ /* 0x000fe20000001810 */
[----:B------:R-:W1:Y:S01]  /*7360*/  LDSM.16.M88.4 R12, [R225+0x2000] ;  /* 0x00200000e10c783b */ /* 0x000e620000000200 */
[----:B------:R-:W-:-:S02]  /*7370*/  IMAD.MOV.U32 R158, RZ, RZ, R60 ;  /* 0x000000ffff9e7224 */ /* 0x000fc400078e003c */
[----:B------:R-:W-:Y:S01]  /*7380*/  IMAD.MOV.U32 R157, RZ, RZ, R61 ;  /* 0x000000ffff9d7224 */ /* 0x000fe200078e003d */
[----:B------:R-:W2:Y:S01]  /*7390*/  LDSM.16.M88.4 R8, [R229+0x4000] ;  /* 0x00400000e508783b */ /* 0x000ea20000000200 */
[----:B------:R-:W-:Y:S02]  /*73a0*/  IMAD.MOV.U32 R153, RZ, RZ, R62 ;  /* 0x000000ffff997224 */ /* 0x000fe400078e003e */
[----:B------:R-:W-:Y:S01]  /*73b0*/  IMAD.MOV.U32 R62, RZ, RZ, R64 ;  /* 0x000000ffff3e7224 */ /* 0x000fe200078e0040 */
[----:B------:R-:W-:Y:S01]  /*73c0*/  MOV R60, R66 ;  /* 0x00000042003c7202 */ /* 0x000fe20000000f00 */
[----:B------:R-:W-:Y:S02]  /*73d0*/  IMAD.MOV.U32 R61, RZ, RZ, R65 ;  /* 0x000000ffff3d7224 */ /* 0x000fe400078e0041 */
[----:B------:R-:W-:Y:S02]  /*73e0*/  IMAD.MOV.U32 R0, RZ, RZ, R67 ;  /* 0x000000ffff007224 */ /* 0x000fe400078e0043 */
[----:B------:R-:W-:-:S02]  /*73f0*/  IMAD.MOV.U32 R57, RZ, RZ, R21 ;  /* 0x000000ffff397224 */ /* 0x000fc400078e0015 */
[----:B------:R-:W-:Y:S02]  /*7400*/  IMAD.MOV.U32 R58, RZ, RZ, R20 ;  /* 0x000000ffff3a7224 */ /* 0x000fe400078e0014 */
[----:B------:R-:W-:Y:S01]  /*7410*/  IMAD.MOV.U32 R59, RZ, RZ, R2 ;  /* 0x000000ffff3b7224 */ /* 0x000fe200078e0002 */
[-C--:B-1----:R-:W-:Y:S08]  /*7420*/  HMMA.16816.F32 R64, R4, R12.reuse, R216 ;  /* 0x0000000c0440723c */ /* 0x082ff000000018d8 */
[----:B--2---:R-:W-:Y:S08]  /*7430*/  HMMA.16816.F32 R48, R8, R12, R48 ;  /* 0x0000000c0830723c */ /* 0x004ff00000001830 */
[-C--:B------:R-:W-:Y:S07]  /*7440*/  HMMA.16816.F32 R216, R4, R14.reuse, R44 ;  /* 0x0000000e04d8723c */ /* 0x080fee000000182c */
[----:B------:R-:W-:Y:S01]  /*7450*/  IMAD.MOV.U32 R47, RZ, RZ, R63 ;  /* 0x000000ffff2f7224 */ /* 0x000fe200078e003f */
[----:B------:R-:W-:Y:S01]  /*7460*/  HMMA.16816.F32 R204, R8, R14, R28 ;  /* 0x0000000e08cc723c */ /* 0x000fe2000000181c */
[----:B------:R-:W1:Y:S01]  /*7470*/  LDSM.16.M88.4 R12, [R225+0x2800] ;  /* 0x00280000e10c783b */ /* 0x000e620000000200 */
[----:B------:R-:W-:Y:S01]  /*7480*/  IMAD.MOV.U32 R22, RZ, RZ, R66 ;  /* 0x000000ffff167224 */ /* 0x000fe200078e0042 */
[----:B------:R-:W-:Y:S01]  /*7490*/  MOV R20, R67 ;  /* 0x0000004300147202 */ /* 0x000fe20000000f00 */
[----:B------:R-:W-:-:S02]  /*74a0*/  IMAD.MOV.U32 R2, RZ, RZ, R64 ;  /* 0x000000ffff027224 */ /* 0x000fc400078e0040 */
[----:B------:R-:W-:Y:S02]  /*74b0*/  IMAD.MOV.U32 R21, RZ, RZ, R65 ;  /* 0x000000ffff157224 */ /* 0x000fe400078e0041 */
[----:B------:R-:W-:Y:S02]  /*74c0*/  IMAD.MOV.U32 R44, RZ, RZ, R158 ;  /* 0x000000ffff2c7224 */ /* 0x000fe400078e009e */
[----:B------:R-:W2:Y:S01]  /*74d0*/  S2R R158, SR_TID.X ;  /* 0x00000000009e7919 */ /* 0x000ea20000002100 */
[----:B------:R-:W-:Y:S02]  /*74e0*/  IMAD.MOV.U32 R152, RZ, RZ, R48 ;  /* 0x000000ffff987224 */ /* 0x000fe400078e0030 */
[----:B------:R-:W-:Y:S02]  /*74f0*/  IMAD.MOV.U32 R27, RZ, RZ, R51 ;  /* 0x000000ffff1b7224 */ /* 0x000fe400078e0033 */
[----:B------:R-:W-:Y:S02]  /*7500*/  IMAD.MOV.U32 R252, RZ, RZ, R50 ;  /* 0x000000fffffc7224 */ /* 0x000fe400078e0032 */
[----:B------:R-:W-:-:S02]  /*7510*/  IMAD.MOV.U32 R159, RZ, RZ, R49 ;  /* 0x000000ffff9f7224 */ /* 0x000fc400078e0031 */
[----:B------:R-:W-:Y:S02]  /*7520*/  IMAD.MOV.U32 R45, RZ, RZ, R157 ;  /* 0x000000ffff2d7224 */ /* 0x000fe400078e009d */
[----:B------:R-:W-:Y:S02]  /*7530*/  IMAD.MOV.U32 R46, RZ, RZ, R153 ;  /* 0x000000ffff2e7224 */ /* 0x000fe400078e0099 */
[----:B--2---:R-:W-:-:S05]  /*7540*/  IMAD.SHL.U32 R158, R158, 0x2, RZ ;  /* 0x000000029e9e7824 */ /* 0x004fca00078e00ff */
[----:B------:R-:W-:Y:S01]  /*7550*/  LOP3.LUT R158, R158, 0x6, RZ, 0xc0, !PT ;  /* 0x000000069e9e7812 */ /* 0x000fe200078ec0ff */
[-C--:B-1----:R-:W-:Y:S07]  /*7560*/  HMMA.16816.F32 R208, R8, R12.reuse, R52 ;  /* 0x0000000c08d0723c */ /* 0x082fee0000001834 */
[----:B------:R-:W-:Y:S01]  /*7570*/  MOV R52, R62 ;  /* 0x0000003e00347202 */ /* 0x000fe20000000f00 */
[----:B------:R-:W-:Y:S01]  /*7580*/  IMAD.MOV.U32 R53, RZ, RZ, R61 ;  /* 0x000000ffff357224 */ /* 0x000fe200078e003d */
[----:B------:R-:W-:Y:S01]  /*7590*/  HMMA.16816.F32 R64, R4, R12, R40 ;  /* 0x0000000c0440723c */ /* 0x000fe20000001828 */
[----:B------:R-:W-:-:S02]  /*75a0*/  IMAD.MOV.U32 R54, RZ, RZ, R60 ;  /* 0x000000ffff367224 */ /* 0x000fc400078e003c */
[----:B------:R-:W-:Y:S02]  /*75b0*/  IMAD.MOV.U32 R55, RZ, RZ, R0 ;  /* 0x000000ffff377224 */ /* 0x000fe400078e0000 */
[----:B------:R-:W-:-:S03]  /*75c0*/  IMAD.U32 R0, RZ, RZ, UR20 ;  /* 0x00000014ff007e24 */ /* 0x000fc6000f8e00ff */
[----:B------:R-:W-:Y:S01]  /*75d0*/  HMMA.16816.F32 R60, R4, R14, R36 ;  /* 0x0000000e043c723c */ /* 0x000fe20000001824 */
[----:B------:R-:W-:-:S07]  /*75e0*/  IMAD R0, R0, 0x40, R158 ;  /* 0x0000004000007824 */ /* 0x000fce00078e029e */
[C---:B------:R-:W-:Y:S01]  /*75f0*/  HMMA.16816.F32 R32, R8.reuse, R14, R32 ;  /* 0x0000000e0820723c */ /* 0x040fe20000001820 */
[----:B------:R-:W1:Y:S07]  /*7600*/  LDSM.16.M88.4 R12, [R225+0x3000] ;  /* 0x00300000e10c783b */ /* 0x000e6e0000000200 */
[-C--:B-1----:R-:W-:Y:S08]  /*7610*/  HMMA.16816.F32 R48, R8, R12.reuse, R56 ;  /* 0x0000000c0830723c */ /* 0x082ff00000001838 */
[C---:B------:R-:W-:Y:S07]  /*7620*/  HMMA.16816.F32 R40, R4.reuse, R12, R248 ;  /* 0x0000000c0428723c */ /* 0x040fee00000018f8 */
[----:B------:R-:W-:Y:S01]  /*7630*/  IMAD.MOV.U32 R249, RZ, RZ, R2 ;  /* 0x000000fffff97224 */ /* 0x000fe200078e0002 */
[----:B------:R-:W-:Y:S01]  /*7640*/  HMMA.16816.F32 R56, R4, R14, R244 ;  /* 0x0000000e0438723c */ /* 0x000fe200000018f4 */
[----:B------:R-:W-:Y:S01]  /*7650*/  IADD3 R2, R0, 0x1, RZ ;  /* 0x0000000100027810 */ /* 0x000fe20007ffe0ff */
[----:B------:R-:W-:Y:S01]  /*7660*/  IMAD.MOV.U32 R251, RZ, RZ, R152 ;  /* 0x000000fffffb7224 */ /* 0x000fe200078e0098 */
[----:B------:R-:W-:Y:S01]  /*7670*/  MOV R248, R22 ;  /* 0x0000001600f87202 */ /* 0x000fe20000000f00 */
[----:B------:R-:W-:Y:S01]  /*7680*/  IMAD.MOV.U32 R250, RZ, RZ, R27 ;  /* 0x000000fffffa7224 */ /* 0x000fe200078e001b */
[----:B-----5:R-:W-:-:S02]  /*7690*/  ISETP.GE.AND P5, PT, R2, R23, PT ;  /* 0x000000170200720c */ /* 0x020fc40003fa6270 */
[C---:B------:R-:W-:Y:S01]  /*76a0*/  ISETP.GE.AND P1, PT, R2.reuse, R26, PT ;  /* 0x0000001a0200720c */ /* 0x040fe20003f26270 */
[----:B------:R-:W-:Y:S01]  /*76b0*/  HMMA.16816.F32 R28, R8, R14, R212 ;  /* 0x0000000e081c723c */ /* 0x000fe200000018d4 */
[----:B------:R-:W1:Y:S01]  /*76c0*/  LDSM.16.M88.4 R12, [R225+0x3800] ;  /* 0x00380000e10c783b */ /* 0x000e620000000200 */
[----:B------:R-:W-:Y:S01]  /*76d0*/  ISETP.GE.AND P2, PT, R2, R24, PT ;  /* 0x000000180200720c */ /* 0x000fe20003f46270 */
[----:B------:R-:W-:-:S04]  /*76e0*/  DEPBAR.LE SB0, 0x0 ;  /* 0x000080000000791a */ /* 0x000fc80000000000 */
[----:B------:R-:W-:Y:S01]  /*76f0*/  BAR.SYNC.DEFER_BLOCKING 0x0 ;  /* 0x0000000000007b1d */ /* 0x000fe20000010000 */
[----:B------:R-:W-:Y:S01]  /*7700*/  ISETP.GE.AND P0, PT, R2, R25, PT ;  /* 0x000000190200720c */ /* 0x000fe20003f06270 */
[----:B------:R-:W-:Y:S01]  /*7710*/  IMAD.MOV.U32 R212, RZ, RZ, R251 ;  /* 0x000000ffffd47224 */ /* 0x000fe200078e00fb */
[----:B------:R-:W-:Y:S01]  /*7720*/  IADD3 R2, R0, 0x8, RZ ;  /* 0x0000000800027810 */ /* 0x000fe20007ffe0ff */
[----:B------:R-:W-:Y:S01]  /*7730*/  IMAD.MOV.U32 R215, RZ, RZ, R252 ;  /* 0x000000ffffd77224 */ /* 0x000fe200078e00fc */
[----:B------:R-:W-:Y:S02]  /*7740*/  FSEL R22, R21, -INF , !P2 ;  /* 0xff80000015167808 */ /* 0x000fe40005000000 */
[C---:B------:R-:W-:Y:S02]  /*7750*/  ISETP.GE.AND P6, PT, R2.reuse, R23, PT ;  /* 0x000000170200720c */ /* 0x040fe40003fc6270 */
[C---:B------:R-:W-:Y:S02]  /*7760*/  ISETP.GE.AND P3, PT, R2.reuse, R26, PT ;  /* 0x0000001a0200720c */ /* 0x040fe40003f66270 */
[----:B------:R-:W-:-:S02]  /*7770*/  ISETP.GE.AND P4, PT, R2, R24, PT ;  /* 0x000000180200720c */ /* 0x000fc40003f86270 */
[----:B------:R-:W-:Y:S02]  /*7780*/  ISETP.GE.AND P2, PT, R2, R25, PT ;  /* 0x000000190200720c */ /* 0x000fe40003f46270 */
[----:B------:R-:W-:Y:S02]  /*7790*/  IADD3 R2, R0, 0x9, RZ ;  /* 0x0000000900027810 */ /* 0x000fe40007ffe0ff */
[----:B------:R-:W-:Y:S02]  /*77a0*/  FSEL R158, R20, -INF , !P0 ;  /* 0xff800000149e7808 */ /* 0x000fe40004000000 */
[----:B------:R-:W-:Y:S02]  /*77b0*/  ISETP.GE.AND P0, PT, R2, R23, PT ;  /* 0x000000170200720c */ /* 0x000fe40003f06270 */
[----:B------:R-:W-:Y:S02]  /*77c0*/  FSEL R20, R206, -INF , !P3 ;  /* 0xff800000ce147808 */ /* 0x000fe40005800000 */
[----:B------:R-:W-:-:S02]  /*77d0*/  ISETP.GE.AND P3, PT, R2, R24, PT ;  /* 0x000000180200720c */ /* 0x000fc40003f66270 */
[----:B------:R-:W-:Y:S02]  /*77e0*/  FSEL R152, R216, -INF , !P4 ;  /* 0xff800000d8987808 */ /* 0x000fe40006000000 */
[----:B------:R-:W-:Y:S02]  /*77f0*/  FSEL R157, R218, -INF , !P2 ;  /* 0xff800000da9d7808 */ /* 0x000fe40005000000 */
[----:B------:R-:W-:Y:S01]  /*7800*/  FSEL R27, R217, -INF , !P3 ;  /* 0xff800000d91b7808 */ /* 0x000fe20005800000 */
[-C--:B-1----:R-:W-:Y:S08]  /*7810*/  HMMA.16816.F32 R44, R8, R12.reuse, R44 ;  /* 0x0000000c082c723c */ /* 0x082ff0000000182c */
[----:B------:R-:W-:Y:S07]  /*7820*/  HMMA.16816.F32 R36, R4, R12, R52 ;  /* 0x0000000c0424723c */ /* 0x000fee0000001834 */
[----:B------:R-:W-:Y:S01]  /*7830*/  FSEL R12, R205, -INF , !P0 ;  /* 0xff800000cd0c7808 */ /* 0x000fe20004000000 */
[----:B------:R-:W-:Y:S01]  /*7840*/  HMMA.16816.F32 R16, R8, R14, R16 ;  /* 0x0000000e0810723c */ /* 0x000fe20000001810 */
[----:B------:R-:W-:-:S04]  /*7850*/  ISETP.GE.AND P0, PT, R2, R25, PT ;  /* 0x000000190200720c */ /* 0x000fc80003f06270 */
[----:B------:R-:W-:Y:S02]  /*7860*/  FSEL R153, R219, -INF , !P0 ;  /* 0xff800000db997808 */ /* 0x000fe40004000000 */
[----:B------:R-:W-:Y:S01]  /*7870*/  FSEL R8, R204, -INF , !P6 ;  /* 0xff800000cc087808 */ /* 0x000fe20007000000 */
[----:B------:R-:W-:Y:S01]  /*7880*/  HMMA.16816.F32 R52, R4, R14, R240 ;  /* 0x0000000e0434723c */ /* 0x000fe200000018f0 */
[-C--:B------:R-:W-:Y:S02]  /*7890*/  ISETP.GE.AND P6, PT, R2, R26.reuse, PT ;  /* 0x0000001a0200720c */ /* 0x080fe40003fc6270 */
[----:B------:R-:W-:Y:S02]  /*78a0*/  IADD3 R2, R0, 0x10, RZ ;  /* 0x0000001000027810 */ /* 0x000fe40007ffe0ff */
[----:B------:R-:W-:Y:S02]  /*78b0*/  FSEL R21, R207, -INF , !P6 ;  /* 0xff800000cf157808 */ /* 0x000fe40007000000 */
[C---:B------:R-:W-:Y:S01]  /*78c0*/  ISETP.GE.AND P6, PT, R2.reuse, R23, PT ;  /* 0x000000170200720c */ /* 0x040fe20003fc6270 */
[----:B------:R-:W-:Y:S01]  /*78d0*/  IMAD.MOV.U32 R7, RZ, RZ, R159 ;  /* 0x000000ffff077224 */ /* 0x000fe200078e009f */
[----:B------:R-:W-:-:S02]  /*78e0*/  ISETP.GE.AND P2, PT, R2, R26, PT ;  /* 0x0000001a0200720c */ /* 0x000fc40003f46270 */
[C---:B------:R-:W-:Y:S02]  /*78f0*/  ISETP.GE.AND P4, PT, R2.reuse, R24, PT ;  /* 0x000000180200720c */ /* 0x040fe40003f86270 */
[----:B------:R-:W-:Y:S02]  /*7900*/  ISETP.GE.AND P3, PT, R2, R25, PT ;  /* 0x000000190200720c */ /* 0x000fe40003f66270 */
[----:B------:R-:W-:Y:S02]  /*7910*/  IADD3 R2, R0, 0x11, RZ ;  /* 0x0000001100027810 */ /* 0x000fe40007ffe0ff */
[----:B------:R-:W-:Y:S02]  /*7920*/  FSEL R4, R208, -INF , !P6 ;  /* 0xff800000d0047808 */ /* 0x000fe40007000000 */
[----:B------:R-:W-:Y:S02]  /*7930*/  ISETP.GE.AND P0, PT, R2, R23, PT ;  /* 0x000000170200720c */ /* 0x000fe40003f06270 */
[----:B------:R-:W-:Y:S01]  /*7940*/  FSEL R5, R210, -INF , !P2 ;  /* 0xff800000d2057808 */ /* 0x000fe20005000000 */
[----:B------:R1:W-:Y:S01]  /*7950*/  STL [R1+0x24], R4 ;  /* 0x0000240401007387 */ /* 0x0003e20000100800 */
[----:B------:R-:W-:-:S02]  /*7960*/  ISETP.GE.AND P6, PT, R2, R26, PT ;  /* 0x0000001a0200720c */ /* 0x000fc40003fc6270 */
[----:B------:R-:W-:Y:S01]  /*7970*/  ISETP.GE.AND P2, PT, R2, R24, PT ;  /* 0x000000180200720c */ /* 0x000fe20003f46270 */
[----:B------:R2:W-:Y:S01]  /*7980*/  STL [R1+0x30], R5 ;  /* 0x0000300501007387 */ /* 0x0005e20000100800 */
[----:B------:R-:W-:Y:S02]  /*7990*/  FSEL R159, R64, -INF , !P4 ;  /* 0xff800000409f7808 */ /* 0x000fe40006000000 */
[----:B------:R-:W-:Y:S02]  /*79a0*/  FSEL R6, R211, -INF , !P6 ;  /* 0xff800000d3067808 */ /* 0x000fe40007000000 */
[----:B------:R-:W-:Y:S02]  /*79b0*/  FSEL R64, R66, -INF , !P3 ;  /* 0xff80000042407808 */ /* 0x000fe40005800000 */
[----:B------:R-:W-:Y:S02]  /*79c0*/  FSEL R65, R65, -INF , !P2 ;  /* 0xff80000041417808 */ /* 0x000fe40005000000 */
[----:B------:R-:W-:-:S02]  /*79d0*/  FSEL R7, R7, -INF , !P5 ;  /* 0xff80000007077808 */ /* 0x000fc40006800000 */
[----:B------:R-:W-:-:S04]  /*79e0*/  ISETP.GE.AND P5, PT, R0, R26, PT ;  /* 0x0000001a0000720c */ /* 0x000fc80003fa6270 */
[----:B------:R-:W-:Y:S02]  /*79f0*/  FSEL R9, R215, -INF , !P5 ;  /* 0xff800000d7097808 */ /* 0x000fe40006800000 */
[----:B-1----:R-:W-:Y:S02]  /*7a00*/  FSEL R4, R209, -INF , !P0 ;  /* 0xff800000d1047808 */ /* 0x002fe40004000000 */
[----:B------:R-:W-:Y:S02]  /*7a10*/  ISETP.GE.AND P0, PT, R2, R25, PT ;  /* 0x000000190200720c */ /* 0x000fe40003f06270 */
[----:B------:R-:W-:Y:S01]  /*7a20*/  IADD3 R2, R0, 0x18, RZ ;  /* 0x0000001800027810 */ /* 0x000fe20007ffe0ff */
[----:B------:R1:W-:Y:S01]  /*7a30*/  STL [R1+0x1c], R4 ;  /* 0x00001c0401007387 */ /* 0x0003e20000100800 */
[----:B------:R-:W-:Y:S01]  /*7a40*/  FSEL R67, R67, -INF , !P0 ;  /* 0xff80000043437808 */ /* 0x000fe20004000000 */
[----:B--2---:R-:W-:Y:S01]  /*7a50*/  IMAD.MOV.U32 R5, RZ, RZ, R248 ;  /* 0x000000ffff057224 */ /* 0x004fe200078e00f8 */
[C---:B------:R-:W-:Y:S01]  /*7a60*/  ISETP.GE.AND P6, PT, R2.reuse, R23, PT ;  /* 0x000000170200720c */ /* 0x040fe20003fc6270 */
[----:B------:R2:W-:Y:S01]  /*7a70*/  STL [R1+0x28], R6 ;  /* 0x0000280601007387 */ /* 0x0005e20000100800 */
[----:B------:R-:W-:-:S02]  /*7a80*/  ISETP.GE.AND P3, PT, R2, R26, PT ;  /* 0x0000001a0200720c */ /* 0x000fc40003f66270 */
[C---:B------:R-:W-:Y:S02]  /*7a90*/  ISETP.GE.AND P4, PT, R2.reuse, R24, PT ;  /* 0x000000180200720c */ /* 0x040fe40003f86270 */
[----:B------:R-:W-:Y:S02]  /*7aa0*/  ISETP.GE.AND P2, PT, R2, R25, PT ;  /* 0x000000190200720c */ /* 0x000fe40003f46270 */
[----:B------:R-:W-:Y:S02]  /*7ab0*/  IADD3 R2, R0, 0x19, RZ ;  /* 0x0000001900027810 */ /* 0x000fe40007ffe0ff */
[----:B------:R-:W-:Y:S02]  /*7ac0*/  FSEL R66, R60, -INF , !P4 ;  /* 0xff8000003c427808 */ /* 0x000fe40006000000 */
[----:B------:R-:W-:Y:S02]  /*7ad0*/  ISETP.GE.AND P0, PT, R2, R23, PT ;  /* 0x000000170200720c */ /* 0x000fe40003f06270 */
[----:B------:R-:W-:-:S02]  /*7ae0*/  FSEL R13, R62, -INF , !P2 ;  /* 0xff8000003e0d7808 */ /* 0x000fc40005000000 */
[----:B------:R-:W-:Y:S02]  /*7af0*/  FSEL R248, R33, -INF , !P0 ;  /* 0xff80000021f87808 */ /* 0x000fe40004000000 */
[----:B------:R-:W-:-:S04]  /*7b00*/  ISETP.GE.AND P0, PT, R2, R25, PT ;  /* 0x000000190200720c */ /* 0x000fc80003f06270 */
[----:B------:R-:W-:Y:S01]  /*7b10*/  FSEL R15, R63, -INF , !P0 ;  /* 0xff8000003f0f7808 */ /* 0x000fe20004000000 */
[----:B-1----:R-:W-:Y:S02]  /*7b20*/  IMAD.MOV.U32 R4, RZ, RZ, R249 ;  /* 0x000000ffff047224 */ /* 0x002fe400078e00f9 */
[----:B--2---:R-:W-:Y:S01]  /*7b30*/  IMAD.MOV.U32 R6, RZ, RZ, R250 ;  /* 0x000000ffff067224 */ /* 0x004fe200078e00fa */
[----:B------:R-:W-:Y:S02]  /*7b40*/  FSEL R250, R32, -INF , !P6 ;  /* 0xff80000020fa7808 */ /* 0x000fe40007000000 */
[----:B------:R-:W-:Y:S02]  /*7b50*/  FSEL R32, R34, -INF , !P3 ;  /* 0xff80000022207808 */ /* 0x000fe40005800000 */
[C---:B------:R-:W-:Y:S02]  /*7b60*/  ISETP.GE.AND P6, PT, R2.reuse, R26, PT ;  /* 0x0000001a0200720c */ /* 0x040fe40003fc6270 */
[----:B------:R-:W-:-:S02]  /*7b70*/  ISETP.GE.AND P3, PT, R2, R24, PT ;  /* 0x000000180200720c */ /* 0x000fc40003f66270 */
[----:B------:R-:W-:Y:S02]  /*7b80*/  IADD3 R2, R0, 0x20, RZ ;  /* 0x0000002000027810 */ /* 0x000fe40007ffe0ff */
        /* <DEDUP_REMOVED lines=10> */
[----:B------:R-:W-:-:S02]  /*7c30*/  FSEL R244, R49, -INF , !P0 ;  /* 0xff80000031f47808 */ /* 0x000fc40004000000 */
[C---:B------:R-:W-:Y:S02]  /*7c40*/  ISETP.GE.AND P6, PT, R2.reuse, R26, PT ;  /* 0x0000001a0200720c */ /* 0x040fe40003fc6270 */
[C---:B------:R-:W-:Y:S02]  /*7c50*/  ISETP.GE.AND P2, PT, R2.reuse, R24, PT ;  /* 0x000000180200720c */ /* 0x040fe40003f46270 */
[----:B------:R-:W-:Y:S02]  /*7c60*/  ISETP.GE.AND P0, PT, R2, R25, PT ;  /* 0x000000190200720c */ /* 0x000fe40003f06270 */
[----:B------:R-:W-:Y:S02]  /*7c70*/  IADD3 R2, R0, 0x28, RZ ;  /* 0x0000002800027810 */ /* 0x000fe40007ffe0ff */
[----:B------:R-:W-:Y:S02]  /*7c80*/  FSEL R249, R51, -INF , !P6 ;  /* 0xff80000033f97808 */ /* 0x000fe40007000000 */
        /* <DEDUP_REMOVED lines=8> */
[----:B------:R-:W-:Y:S02]  /*7d10*/  FSEL R49, R43, -INF , !P0 ;  /* 0xff8000002b317808 */ /* 0x000fe40004000000 */
[----:B------:R-:W-:Y:S02]  /*7d20*/  ISETP.GE.AND P0, PT, R2, R23, PT ;  /* 0x000000170200720c */ /* 0x000fe40003f06270 */
[----:B------:R-:W-:Y:S02]  /*7d30*/  FSEL R217, R28, -INF , !P6 ;  /* 0xff8000001cd97808 */ /* 0x000fe40007000000 */
        /* <DEDUP_REMOVED lines=19> */
[----:B------:R-:W-:-:S02]  /*7e70*/  ISETP.GE.AND P0, PT, R2, R25, PT ;  /* 0x000000190200720c */ /* 0x000fc40003f06270 */
[----:B------:R-:W-:Y:S02]  /*7e80*/  FSEL R210, R44, -INF , !P6 ;  /* 0xff8000002cd27808 */ /* 0x000fe40007000000 */
[----:B------:R-:W-:Y:S02]  /*7e90*/  FSEL R241, R39, -INF , !P0 ;  /* 0xff80000027f17808 */ /* 0x000fe40004000000 */
[----:B------:R-:W-:Y:S02]  /*7ea0*/  ISETP.GE.AND P0, PT, R0, R23, PT ;  /* 0x000000170000720c */ /* 0x000fe40003f06270 */
[----:B------:R-:W-:Y:S02]  /*7eb0*/  FSEL R214, R46, -INF , !P2 ;  /* 0xff8000002ed67808 */ /* 0x000fe40005000000 */
[----:B------:R-:W-:Y:S02]  /*7ec0*/  FSEL R6, R212, -INF , !P0 ;  /* 0xff800000d4067808 */ /* 0x000fe40004000000 */
[----:B------:R-:W-:-:S02]  /*7ed0*/  ISETP.GE.AND P0, PT, R0, R25, PT ;  /* 0x000000190000720c */ /* 0x000fc40003f06270 */
[C---:B------:R-:W-:Y:S02]  /*7ee0*/  ISETP.GE.AND P6, PT, R2.reuse, R26, PT ;  /* 0x0000001a0200720c */ /* 0x040fe40003fc6270 */
[----:B------:R-:W-:Y:S02]  /*7ef0*/  FSEL R14, R5, -INF , !P0 ;  /* 0xff800000050e7808 */ /* 0x000fe40004000000 */
[----:B------:R-:W-:Y:S02]  /*7f00*/  PLOP3.LUT P0, PT, PT, PT, UP0, 0x80, 0x0 ;  /* 0x000000000000781c */ /* 0x000fe40003f0f008 */
[----:B------:R-:W-:Y:S02]  /*7f10*/  ISETP.GE.AND P2, PT, R2, R24, PT ;  /* 0x000000180200720c */ /* 0x000fe40003f46270 */
[----:B------:R-:W-:Y:S02]  /*7f20*/  IADD3 R2, R0, 0x38, RZ ;  /* 0x0000003800027810 */ /* 0x000fe40007ffe0ff */
[----:B------:R-:W-:-:S02]  /*7f30*/  FSEL R245, R38, -INF , !P3 ;  /* 0xff80000026f57808 */ /* 0x000fc40005800000 */
[----:B------:R-:W-:Y:S02]  /*7f40*/  FSEL R218, R37, -INF , !P2 ;  /* 0xff80000025da7808 */ /* 0x000fe40005000000 */
[CC--:B------:R-:W-:Y:S02]  /*7f50*/  ISETP.GE.AND P3, PT, R2.reuse, R24.reuse, PT ;  /* 0x000000180200720c */ /* 0x0c0fe40003f66270 */
[----:B------:R-:W-:Y:S02]  /*7f60*/  ISETP.GE.AND P2, PT, R2, R25, PT ;  /* 0x000000190200720c */ /* 0x000fe40003f46270 */
[C---:B------:R-:W-:Y:S02]  /*7f70*/  ISETP.GE.AND P1, PT, R0.reuse, R24, PT ;  /* 0x000000180000720c */ /* 0x040fe40003f26270 */
[----:B------:R-:W-:Y:S02]  /*7f80*/  IADD3 R0, R0, 0x39, RZ ;  /* 0x0000003900007810 */ /* 0x000fe40007ffe0ff */
[----:B------:R-:W-:-:S02]  /*7f90*/  FSEL R213, R47, -INF , !P6 ;  /* 0xff8000002fd57808 */ /* 0x000fc40007000000 */
[----:B------:R-:W-:Y:S02]  /*7fa0*/  FSEL R219, R36, -INF , !P4 ;  /* 0xff80000024db7808 */ /* 0x000fe40006000000 */
[----:B------:R-:W-:Y:S02]  /*7fb0*/  FSEL R212, R52, -INF , !P3 ;  /* 0xff80000034d47808 */ /* 0x000fe40005800000 */
[----:B------:R-:W-:Y:S02]  /*7fc0*/  FSEL R215, R54, -INF , !P2 ;  /* 0xff80000036d77808 */ /* 0x000fe40005000000 */
[----:B------:R-:W-:Y:S02]  /*7fd0*/  FSEL R11, R4, -INF , !P1 ;  /* 0xff800000040b7808 */ /* 0x000fe40004800000 */
[C---:B------:R-:W-:Y:S02]  /*7fe0*/  ISETP.GE.AND P6, PT, R2.reuse, R23, PT ;  /* 0x000000170200720c */ /* 0x040fe40003fc6270 */
[----:B------:R-:W-:-:S02]  /*7ff0*/  ISETP.GE.AND P4, PT, R2, R26, PT ;  /* 0x0000001a0200720c */ /* 0x000fc40003f86270 */
[C---:B------:R-:W-:Y:S02]  /*8000*/  ISETP.GE.AND P5, PT, R0.reuse, R23, PT ;  /* 0x000000170000720c */ /* 0x040fe40003fa6270 */
[C---:B------:R-:W-:Y:S02]  /*8010*/  ISETP.GE.AND P3, PT, R0.reuse, R26, PT ;  /* 0x0000001a0000720c */ /* 0x040fe40003f66270 */
[C---:B------:R-:W-:Y:S02]  /*8020*/  ISETP.GE.AND P2, PT, R0.reuse, R24, PT ;  /* 0x000000180000720c */ /* 0x040fe40003f46270 */
[----:B------:R-:W-:Y:S02]  /*8030*/  ISETP.GE.AND P1, PT, R0, R25, PT ;  /* 0x000000190000720c */ /* 0x000fe40003f26270 */
[----:B------:R-:W-:Y:S02]  /*8040*/  FSEL R208, R53, -INF , !P2 ;  /* 0xff80000035d07808 */ /* 0x000fe40005000000 */
[----:B------:R-:W-:-:S02]  /*8050*/  FSEL R211, R55, -INF , !P1 ;  /* 0xff80000037d37808 */ /* 0x000fc40004800000 */
[----:B------:R-:W-:Y:S02]  /*8060*/  FSEL R205, R16, -INF , !P6 ;  /* 0xff80000010cd7808 */ /* 0x000fe40007000000 */
[----:B------:R-:W-:Y:S02]  /*8070*/  FSEL R207, R18, -INF , !P4 ;  /* 0xff80000012cf7808 */ /* 0x000fe40006000000 */
[----:B------:R-:W-:Y:S02]  /*8080*/  FSEL R204, R17, -INF , !P5 ;  /* 0xff80000011cc7808 */ /* 0x000fe40006800000 */
[----:B------:R-:W-:Y:S01]  /*8090*/  FSEL R206, R19, -INF , !P3 ;  /* 0xff80000013ce7808 */ /* 0x000fe20005800000 */
[----:B------:R-:W-:Y:S05]  /*80a0*/  @!P0 BRA `(.L_x_31) ;  /* 0x0000024000008947 */ /* 0x000fea0003800000 */
[----:B------:R-:W2:Y:S04]  /*80b0*/  LDL.64 R4, [R1+0x88] ;  /* 0x0000880001047983 */ /* 0x000ea80000100a00 */
[----:B------:R-:W3:Y:S01]  /*80c0*/  LDL.64 R34, [R1+0x80] ;  /* 0x0000800001227983 */ /* 0x000ee20000100a00 */
[----:B------:R-:W-:-:S02]  /*80d0*/  UIADD3 UR13, UR8, -0x3, URZ ;  /* 0xfffffffd080d7890 */ /* 0x000fc4000fffe03f */
[----:B------:R-:W-:Y:S02]  /*80e0*/  ULDC.64 UR4, c[0x0][0x198] ;  /* 0x0000660000047ab9 */ /* 0x000fe40000000a00 */
[----:B------:R-:W-:Y:S02]  /*80f0*/  USHF.R.S32.HI UR12, URZ, 0x1f, UR13 ;  /* 0x0000001f3f0c7899 */ /* 0x000fe4000801140d */
[----:B------:R-:W-:Y:S02]  /*8100*/  UIMAD.WIDE.U32 UR18, UR13, UR4, URZ ;  /* 0x000000040d1272a5 */ /* 0x000fe4000f8e003f */
[----:B------:R-:W-:Y:S02]  /*8110*/  UIMAD UR12, UR12, UR4, URZ ;  /* 0x000000040c0c72a4 */ /* 0x000fe4000f8e023f */
[----:B------:R-:W-:Y:S02]  /*8120*/  USHF.L.U32 UR4, UR6, 0x5, URZ ;  /* 0x0000000506047899 */ /* 0x000fe4000800063f */
[----:B------:R-:W-:Y:S01]  /*8130*/  UIMAD UR5, UR13, UR5, UR12 ;  /* 0x000000050d0572a4 */ /* 0x000fe2000f8e020c */
[----:B------:R-:W-:-:S03]  /*8140*/  IMAD.U32 R0, RZ, RZ, UR18 ;  /* 0x00000012ff007e24 */ /* 0x000fc6000f8e00ff */
[----:B------:R-:W-:-:S06]  /*8150*/  UIADD3 UR5, UR19, UR5, URZ ;  /* 0x0000000513057290 */ /* 0x000fcc000fffe03f */
[----:B------:R-:W-:Y:S01]  /*8160*/  IMAD.U32 R2, RZ, RZ, UR5 ;  /* 0x00000005ff027e24 */ /* 0x000fe2000f8e00ff */
[----:B------:R-:W-:Y:S01]  /*8170*/  USHF.L.U64.HI UR5, UR6, 0x5, UR7 ;  /* 0x0000000506057899 */ /* 0x000fe20008010207 */
[----:B--2---:R-:W-:Y:S01]  /*8180*/  LEA R0, P0, R0, R4, 0x6 ;  /* 0x0000000400007211 */ /* 0x004fe200078030ff */
[----:B------:R-:W-:-:S05]  /*8190*/  IMAD.U32 R4, RZ, RZ, UR18 ;  /* 0x00000012ff047e24 */ /* 0x000fca000f8e00ff */
[----:B---3--:R-:W-:Y:S02]  /*81a0*/  LEA.HI.X R2, R4, R35, R2, 0x6, P0 ;  /* 0x0000002304027211 */ /* 0x008fe400000f3402 */
[----:B------:R-:W-:-:S04]  /*81b0*/  LEA R4, P0, R0, c[0x0][0x168], 0x1 ;  /* 0x00005a0000047a11 */ /* 0x000fc800078008ff */
[----:B------:R-:W-:-:S05]  /*81c0*/  LEA.HI.X R5, R0, c[0x0][0x16c], R2, 0x1, P0 ;  /* 0x00005b0000057a11 */ /* 0x000fca00000f0c02 */
[----:B------:R-:W-:Y:S01]  /*81d0*/  @!PT LDS RZ, [RZ] ;  /* 0x00000000fffff984 */ /* 0x000fe20000000800 */
[----:B------:R-:W-:Y:S01]  /*81e0*/  @!PT LDS RZ, [RZ] ;  /* 0x00000000fffff984 */ /* 0x000fe20000000800 */
[----:B------:R-:W-:Y:S01]  /*81f0*/  @!PT LDS RZ, [RZ] ;  /* 0x00000000fffff984 */ /* 0x000fe20000000800 */
[----:B------:R1:W-:Y:S04]  /*8200*/  LDGSTS.E.BYPASS.LTC128B.128 [R239+0x8000], [R4.64] ;  /* 0x0800000004ef7fae */ /* 0x0003e8000b901d50 */
[----:B------:R1:W-:Y:S02]  /*8210*/  LDGSTS.E.BYPASS.LTC128B.128 [R239+0xa000], [R4.64+0x80] ;  /* 0x0a00008004ef7fae */ /* 0x0003e4000b901d50 */
[----:B-1----:R-:W-:-:S04]  /*8220*/  IADD3 R4, P0, R4, UR4, RZ ;  /* 0x0000000404047c10 */ /* 0x002fc8000ff1e0ff */
[----:B------:R-:W-:-:S05]  /*8230*/  IADD3.X R5, R5, UR5, RZ, P0, !PT ;  /* 0x0000000505057c10 */ /* 0x000fca00087fe4ff */
        /* <DEDUP_REMOVED lines=9> */
[----:B------:R1:W-:Y:S04]  /*82d0*/  LDGSTS.E.BYPASS.LTC128B.128 [R239+0xb800], [R4.64+0x80] ;  /* 0x0b80008004ef7fae */ /* 0x0003e8000b901d50 */
[----:B------:R-:W0:Y:S02]  /*82e0*/  LDGDEPBAR ;  /* 0x00000000000079af */ /* 0x000e240000000000 */
.L_x_31:
[----:B------:R-:W2:Y:S01]  /*82f0*/  LDL.LU R34, [R1+0x24] ;  /* 0x0000240001227983 */ /* 0x000ea20000300800 */
[----:B------:R-:W-:-:S03]  /*8300*/  MOV R37, R32 ;  /* 0x0000002000257202 */ /* 0x000fc60000000f00 */
[----:B------:R-:W3:Y:S04]  /*8310*/  LDL.LU R43, [R1+0x1c] ;  /* 0x00001c00012b7983 */ /* 0x000ee80000300800 */
[----:B------:R-:W4:Y:S04]  /*8320*/  LDL.LU R39, [R1+0x30] ;  /* 0x0000300001277983 */ /* 0x000f280000300800 */
[----:B------:R-:W5:Y:S01]  /*8330*/  LDL.LU R38, [R1+0x28] ;  /* 0x0000280001267983 */ /* 0x000f620000300800 */
[----:B------:R-:W-:Y:S01]  /*8340*/  FMNMX.FTZ R0, R156, R6, !PT ;  /* 0x000000069c007209 */ /* 0x000fe20007810000 */
[----:B------:R-:W-:Y:S01]  /*8350*/  IMAD.MOV.U32 R45, RZ, RZ, R13 ;  /* 0x000000ffff2d7224 */ /* 0x000fe200078e000d */
[----:B------:R-:W-:Y:S01]  /*8360*/  MOV R16, R64 ;  /* 0x0000004000107202 */ /* 0x000fe20000000f00 */
[----:B------:R-:W5:Y:S01]  /*8370*/  LDL.LU R28, [R1+0x58] ;  /* 0x00005800011c7983 */ /* 0x000f620000300800 */
[----:B------:R-:W-:Y:S01]  /*8380*/  FMNMX.FTZ R2, R7, R0, !PT ;  /* 0x0000000007027209 */ /* 0x000fe20007810000 */
[----:B------:R-:W-:Y:S01]  /*8390*/  IMAD.MOV.U32 R17, RZ, RZ, R40 ;  /* 0x000000ffff117224 */ /* 0x000fe200078e0028 */
[----:B------:R-:W-:Y:S01]  /*83a0*/  FMNMX.FTZ R0, R155, R9, !PT ;  /* 0x000000099b007209 */ /* 0x000fe20007810000 */
[----:B------:R-:W5:Y:S01]  /*83b0*/  LDL.LU R18, [R1+0x4] ;  /* 0x0000040001127983 */ /* 0x000f620000300800 */
[----:B------:R-:W-:Y:S01]  /*83c0*/  FMNMX.FTZ R2, R8, R2, !PT ;  /* 0x0000000208027209 */ /* 0x000fe20007810000 */
[----:B------:R-:W-:Y:S01]  /*83d0*/  IMAD.MOV.U32 R40, RZ, RZ, R61 ;  /* 0x000000ffff287224 */ /* 0x000fe200078e003d */
[----:B------:R-:W-:-:S02]  /*83e0*/  FMNMX.FTZ R0, R10, R0, !PT ;  /* 0x000000000a007209 */ /* 0x000fc40007810000 */
[----:B------:R-:W-:Y:S02]  /*83f0*/  MOV R19, R41 ;  /* 0x0000002900137202 */ /* 0x000fe40000000f00 */
[----:B------:R-:W-:Y:S02]  /*8400*/  FMNMX.FTZ R0, R20, R0, !PT ;  /* 0x0000000014007209 */ /* 0x000fe40007810000 */
[----:B------:R-:W-:Y:S02]  /*8410*/  FMNMX.FTZ R2, R12, R2, !PT ;  /* 0x000000020c027209 */ /* 0x000fe40007810000 */
[----:B------:R-:W-:Y:S02]  /*8420*/  FMNMX.FTZ R0, R21, R0, !PT ;  /* 0x0000000015007209 */ /* 0x000fe40007810000 */
[----:B------:R-:W-:Y:S02]  /*8430*/  MOV R47, R67 ;  /* 0x00000043002f7202 */ /* 0x000fe40000000f00 */
[----:B------:R-:W-:-:S02]  /*8440*/  MOV R41, R65 ;  /* 0x0000004100297202 */ /* 0x000fc40000000f00 */
[----:B------:R-:W-:Y:S02]  /*8450*/  MOV R44, R15 ;  /* 0x0000000f002c7202 */ /* 0x000fe40000000f00 */
[----:B--2---:R-:W-:-:S04]  /*8460*/  FMNMX.FTZ R2, R34, R2, !PT ;  /* 0x0000000222027209 */ /* 0x004fc80007810000 */
[----:B---3--:R-:W-:Y:S02]  /*8470*/  FMNMX.FTZ R2, R43, R2, !PT ;  /* 0x000000022b027209 */ /* 0x008fe40007810000 */
[----:B----4-:R-:W-:-:S04]  /*8480*/  FMNMX.FTZ R0, R39, R0, !PT ;  /* 0x0000000027007209 */ /* 0x010fc80007810000 */
[----:B-----5:R-:W-:Y:S02]  /*8490*/  FMNMX.FTZ R0, R38, R0, !PT ;  /* 0x0000000026007209 */ /* 0x020fe40007810000 */
        /* <DEDUP_REMOVED lines=17> */
[----:B-1----:R-:W-:Y:S02]  /*85b0*/  FMNMX.FTZ R4, R207, R0, !PT ;  /* 0x00000000cf047209 */ /* 0x002fe40007810000 */
[----:B------:R-:W-:Y:S02]  /*85c0*/  FMNMX.FTZ R0, R204, R2, !PT ;  /* 0x00000002cc007209 */ /* 0x000fe40007810000 */
[----:B------:R-:W-:-:S03]  /*85d0*/  FMNMX.FTZ R4, R206, R4, !PT ;  /* 0x00000004ce047209 */ /* 0x000fc60007810000 */
[----:B------:R-:W1:Y:S04]  /*85e0*/  SHFL.BFLY PT, R2, R0, 0x2, 0x1f ;  /* 0x0c401f0000027f89 */ /* 0x000e6800000e0000 */
[----:B------:R-:W2:Y:S01]  /*85f0*/  SHFL.BFLY PT, R5, R4, 0x2, 0x1f ;  /* 0x0c401f0004057f89 */ /* 0x000ea200000e0000 */
[----:B-1----:R-:W-:Y:S02]  /*8600*/  FMNMX.FTZ R2, R0, R2, !PT ;  /* 0x0000000200027209 */ /* 0x002fe40007810000 */
[----:B--2---:R-:W-:-:S03]  /*8610*/  FMNMX.FTZ R0, R4, R5, !PT ;  /* 0x0000000504007209 */ /* 0x004fc60007810000 */
[----:B------:R-:W1:Y:S04]  /*8620*/  SHFL.BFLY PT, R5, R2, 0x1, 0x1f ;  /* 0x0c201f0002057f89 */ /* 0x000e6800000e0000 */
[----:B------:R-:W2:Y:S01]  /*8630*/  SHFL.BFLY PT, R4, R0, 0x1, 0x1f ;  /* 0x0c201f0000047f89 */ /* 0x000ea200000e0000 */
[----:B-1----:R-:W-:Y:S02]  /*8640*/  FMNMX.FTZ R46, R2, R5, !PT ;  /* 0x00000005022e7209 */ /* 0x002fe40007810000 */
[----:B------:R-:W-:Y:S02]  /*8650*/  FMNMX.FTZ R2, R154, R11, !PT ;  /* 0x0000000b9a027209 */ /* 0x000fe40007810000 */
[----:B--2---:R-:W-:Y:S02]  /*8660*/  FMNMX.FTZ R29, R0, R4, !PT ;  /* 0x00000004001d7209 */ /* 0x004fe40007810000 */
        /* <DEDUP_REMOVED lines=13> */
[----:B------:R-:W-:Y:S02]  /*8740*/  FSETP.NEU.FTZ.AND P1, PT, R46, -INF , PT ;  /* 0xff8000002e00780b */ /* 0x000fe40003f3d000 */
[----:B------:R-:W-:Y:S02]  /*8750*/  FMNMX.FTZ R2, R40, R2, !PT ;  /* 0x0000000228027209 */ /* 0x000fe40007810000 */
[----:B------:R-:W-:Y:S02]  /*8760*/  FMNMX.FTZ R0, R44, R0, !PT ;  /* 0x000000002c007209 */ /* 0x000fe40007810000 */
[----:B------:R-:W-:Y:S02]  /*8770*/  FSEL R4, R46, RZ, P1 ;  /* 0x000000ff2e047208 */ /* 0x000fe40000800000 */
[----:B------:R-:W-:Y:S02]  /*8780*/  FMNMX.FTZ R2, R17, R2, !PT ;  /* 0x0000000211027209 */ /* 0x000fe40007810000 */
[----:B------:R-:W-:-:S02]  /*8790*/  FMNMX.FTZ R0, R42, R0, !PT ;  /* 0x000000002a007209 */ /* 0x000fc40007810000 */
[----:B------:R-:W-:Y:S01]  /*87a0*/  FSETP.NEU.FTZ.AND P0, PT, R29, -INF , PT ;  /* 0xff8000001d00780b */ /* 0x000fe20003f1d000 */
[----:B------:R-:W-:Y:S01]  /*87b0*/  FADD.FTZ R5, R156, -R4 ;  /* 0x800000049c057221 */ /* 0x000fe20000010000 */
[----:B------:R-:W-:Y:S02]  /*87c0*/  FMNMX.FTZ R2, R19, R2, !PT ;  /* 0x0000000213027209 */ /* 0x000fe40007810000 */
[----:B------:R-:W-:Y:S02]  /*87d0*/  FMNMX.FTZ R0, R49, R0, !PT ;  /* 0x0000000031007209 */ /* 0x000fe40007810000 */
[----:B------:R-:W-:Y:S02]  /*87e0*/  FSEL R4, R29, RZ, P0 ;  /* 0x000000ff1d047208 */ /* 0x000fe40000000000 */
[----:B------:R-:W-:Y:S02]  /*87f0*/  FMNMX.FTZ R2, R243, R2, !PT ;  /* 0x00000002f3027209 */ /* 0x000fe40007810000 */
[----:B------:R-:W-:Y:S01]  /*8800*/  FMNMX.FTZ R0, R50, R0, !PT ;  /* 0x0000000032007209 */ /* 0x000fe20007810000 */
[----:B------:R-:W-:-:S02]  /*8810*/  FMUL.FTZ R5, R5, c[0x0][0x23c] ;  /* 0x00008f0005057a20 */ /* 0x000fc40000410000 */
[----:B------:R-:W-:Y:S01]  /*8820*/  FADD.FTZ R15, R155, -R4 ;  /* 0x800000049b0f7221 */ /* 0x000fe20000010000 */
[----:B------:R-:W-:Y:S02]  /*8830*/  FMNMX.FTZ R4, R247, R2, !PT ;  /* 0x00000002f7047209 */ /* 0x000fe40007810000 */
[----:B------:R-:W-:Y:S02]  /*8840*/  FMNMX.FTZ R2, R48, R0, !PT ;  /* 0x0000000030027209 */ /* 0x000fe40007810000 */
[----:B------:R-:W1:Y:S01]  /*8850*/  MUFU.EX2 R0, R5 ;  /* 0x0000000500007308 */ /* 0x000e620000000800 */
[----:B------:R-:W-:Y:S04]  /*8860*/  STL [R1+0x6c], R46 ;  /* 0x00006c2e01007387 */ /* 0x000fe80000100800 */
[----:B------:R2:W-:Y:S01]  /*8870*/  STL [R1+0x78], R29 ;  /* 0x0000781d01007387 */ /* 0x0005e20000100800 */
[----:B-1----:R-:W-:-:S03]  /*8880*/  FMUL.FTZ R52, R72, R0 ;  /* 0x0000000048347220 */ /* 0x002fc60000410000 */
[----:B------:R-:W3:Y:S01]  /*8890*/  LDL.LU R72, [R1+0x8] ;  /* 0x0000080001487983 */ /* 0x000ee20000300800 */
[-C--:B------:R-:W-:Y:S01]  /*88a0*/  FMUL.FTZ R53, R73, R0.reuse ;  /* 0x0000000049357220 */ /* 0x080fe20000410000 */
[----:B------:R-:W-:Y:S01]  /*88b0*/  MOV R73, R29 ;  /* 0x0000001d00497202 */ /* 0x000fe20000000f00 */
[----:B--2---:R-:W-:Y:S02]  /*88c0*/  FMUL.FTZ R29, R77, R0 ;  /* 0x000000004d1d7220 */ /* 0x004fe40000410000 */
[----:B------:R-:W2:Y:S01]  /*88d0*/  LDL.LU R77, [R1+0xc] ;  /* 0x00000c00014d7983 */ /* 0x000ea20000300800 */
[----:B------:R-:W-:Y:S01]  /*88e0*/  FMUL.FTZ R13, R46, c[0x0][0x23c] ;  /* 0x00008f002e0d7a20 */ /* 0x000fe20000410000 */
[----:B------:R-:W-:Y:S02]  /*88f0*/  FMNMX.FTZ R4, R219, R4, !PT ;  /* 0x00000004db047209 */ /* 0x000fe40007810000 */
[----:B------:R-:W-:Y:S02]  /*8900*/  FMNMX.FTZ R2, R245, R2, !PT ;  /* 0x00000002f5027209 */ /* 0x000fe40007810000 */
[----:B------:R-:W-:-:S02]  /*8910*/  FSEL R13, R13, RZ, P1 ;  /* 0x000000ff0d0d7208 */ /* 0x000fc40000800000 */
[----:B------:R-:W-:Y:S02]  /*8920*/  FMNMX.FTZ R4, R218, R4, !PT ;  /* 0x00000004da047209 */ /* 0x000fe40007810000 */
[----:B------:R-:W-:Y:S01]  /*8930*/  FMNMX.FTZ R5, R241, R2, !PT ;  /* 0x00000002f1057209 */ /* 0x000fe20007810000 */
[--C-:B------:R-:W-:Y:S01]  /*8940*/  FFMA.FTZ R6, R6, c[0x0][0x23c], -R13.reuse ;  /* 0x00008f0006067a23 */ /* 0x100fe2000001080d */
[----:B------:R-:W-:Y:S01]  /*8950*/  FMNMX.FTZ R2, R212, R4, !PT ;  /* 0x00000004d4027209 */ /* 0x000fe20007810000 */
[--C-:B------:R-:W-:Y:S01]  /*8960*/  FFMA.FTZ R7, R7, c[0x0][0x23c], -R13.reuse ;  /* 0x00008f0007077a23 */ /* 0x100fe2000001080d */
[----:B------:R-:W-:Y:S01]  /*8970*/  FMNMX.FTZ R5, R215, R5, !PT ;  /* 0x00000005d7057209 */ /* 0x000fe20007810000 */
[----:B------:R-:W1:Y:S01]  /*8980*/  MUFU.EX2 R155, R6 ;  /* 0x00000006009b7308 */ /* 0x000e620000000800 */
[----:B------:R-:W-:Y:S02]  /*8990*/  FMNMX.FTZ R2, R208, R2, !PT ;  /* 0x00000002d0027209 */ /* 0x000fe40007810000 */
[----:B------:R-:W-:Y:S01]  /*89a0*/  FMNMX.FTZ R5, R211, R5, !PT ;  /* 0x00000005d3057209 */ /* 0x000fe20007810000 */
[----:B------:R-:W-:-:S04]  /*89b0*/  FFMA.FTZ R4, R8, c[0x0][0x23c], -R13 ;  /* 0x00008f0008047a23 */ /* 0x000fc8000001080d */
[----:B------:R4:W-:Y:S01]  /*89c0*/  MUFU.EX2 R36, R7 ;  /* 0x0000000700247308 */ /* 0x0009e20000000800 */
[----:B------:R-:W-:Y:S01]  /*89d0*/  SHFL.BFLY PT, R8, R5, 0x2, 0x1f ;  /* 0x0c401f0005087f89 */ /* 0x000fe200000e0000 */
[----:B------:R-:W-:Y:S01]  /*89e0*/  FMUL.FTZ R56, R196, R0 ;  /* 0x00000000c4387220 */ /* 0x000fe20000410000 */
[----:B------:R-:W-:Y:S01]  /*89f0*/  MOV R33, R28 ;  /* 0x0000001c00217202 */ /* 0x000fe20000000f00 */
[----:B------:R-:W-:-:S04]  /*8a00*/  FMUL.FTZ R57, R197, R0 ;  /* 0x00000000c5397220 */ /* 0x000fc80000410000 */
[----:B------:R5:W-:Y:S01]  /*8a10*/  MUFU.EX2 R35, R4 ;  /* 0x0000000400237308 */ /* 0x000be20000000800 */
[----:B----4-:R-:W4:Y:S01]  /*8a20*/  SHFL.BFLY PT, R7, R2, 0x2, 0x1f ;  /* 0x0c401f0002077f89 */ /* 0x010f2200000e0000 */
[-C--:B------:R-:W-:Y:S02]  /*8a30*/  FMUL.FTZ R64, R172, R0.reuse ;  /* 0x00000000ac407220 */ /* 0x080fe40000410000 */
[-C--:B------:R-:W-:Y:S02]  /*8a40*/  FMUL.FTZ R65, R173, R0.reuse ;  /* 0x00000000ad417220 */ /* 0x080fe40000410000 */
[-C--:B------:R-:W-:Y:S02]  /*8a50*/  FMUL.FTZ R60, R188, R0.reuse ;  /* 0x00000000bc3c7220 */ /* 0x080fe40000410000 */
[----:B-----5:R-:W-:Y:S02]  /*8a60*/  FMUL.FTZ R4, R15, c[0x0][0x23c] ;  /* 0x00008f000f047a20 */ /* 0x020fe40000410000 */
[----:B------:R-:W-:-:S02]  /*8a70*/  FMUL.FTZ R61, R189, R0 ;  /* 0x00000000bd3d7220 */ /* 0x000fc40000410000 */
[-C--:B------:R-:W-:Y:S02]  /*8a80*/  FMUL.FTZ R196, R124, R0.reuse ;  /* 0x000000007cc47220 */ /* 0x080fe40000410000 */
[-C--:B------:R-:W-:Y:S02]  /*8a90*/  FMUL.FTZ R197, R125, R0.reuse ;  /* 0x000000007dc57220 */ /* 0x080fe40000410000 */
[-C--:B-1----:R-:W-:Y:S02]  /*8aa0*/  FFMA.FTZ R18, R18, R0.reuse, R155 ;  /* 0x0000000012127223 */ /* 0x082fe4000001009b */
[-C--:B------:R-:W-:Y:S02]  /*8ab0*/  FMUL.FTZ R164, R164, R0.reuse ;  /* 0x00000000a4a47220 */ /* 0x080fe40000410000 */
[-C--:B------:R-:W-:Y:S02]  /*8ac0*/  FMUL.FTZ R165, R165, R0.reuse ;  /* 0x00000000a5a57220 */ /* 0x080fe40000410000 */
[----:B------:R-:W-:-:S02]  /*8ad0*/  FMUL.FTZ R180, R180, R0 ;  /* 0x00000000b4b47220 */ /* 0x000fc40000410000 */
[-C--:B------:R-:W-:Y:S02]  /*8ae0*/  FMUL.FTZ R181, R181, R0.reuse ;  /* 0x00000000b5b57220 */ /* 0x080fe40000410000 */
[-C--:B------:R-:W-:Y:S02]  /*8af0*/  FMUL.FTZ R28, R76, R0.reuse ;  /* 0x000000004c1c7220 */ /* 0x080fe40000410000 */
[-C--:B------:R-:W-:Y:S02]  /*8b00*/  FMUL.FTZ R88, R88, R0.reuse ;  /* 0x0000000058587220 */ /* 0x080fe40000410000 */
        /* <DEDUP_REMOVED lines=15> */
[----:B------:R1:W5:Y:S01]  /*8c00*/  MUFU.EX2 R0, R4 ;  /* 0x0000000400007308 */ /* 0x0003620000000800 */
[----:B------:R-:W-:Y:S02]  /*8c10*/  FFMA.FTZ R6, R12, c[0x0][0x23c], -R13 ;  /* 0x00008f000c067a23 */ /* 0x000fe4000001080d */
[----:B-1----:R-:W-:-:S05]  /*8c20*/  FMUL.FTZ R4, R73, c[0x0][0x23c] ;  /* 0x00008f0049047a20 */ /* 0x002fca0000410000 */
[----:B------:R1:W-:Y:S01]  /*8c30*/  MUFU.EX2 R32, R6 ;  /* 0x0000000600207308 */ /* 0x0003e20000000800 */
[----:B------:R-:W-:Y:S02]  /*8c40*/  FSEL R12, R4, RZ, P0 ;  /* 0x000000ff040c7208 */ /* 0x000fe40000000000 */
[----:B----4-:R-:W-:Y:S02]  /*8c50*/  FMNMX.FTZ R4, R2, R7, !PT ;  /* 0x0000000702047209 */ /* 0x010fe40007810000 */
[----:B------:R-:W-:Y:S01]  /*8c60*/  FMNMX.FTZ R2, R5, R8, !PT ;  /* 0x0000000805027209 */ /* 0x000fe20007810000 */
[----:B-1----:R-:W-:-:S04]  /*8c70*/  FFMA.FTZ R6, R9, c[0x0][0x23c], -R12 ;  /* 0x00008f0009067a23 */ /* 0x002fc8000001080c */
[----:B------:R1:W3:Y:S01]  /*8c80*/  MUFU.EX2 R9, R6 ;  /* 0x0000000600097308 */ /* 0x0002e20000000800 */
[----:B------:R-:W-:Y:S04]  /*8c90*/  SHFL.BFLY PT, R5, R2, 0x1, 0x1f ;  /* 0x0c201f0002057f89 */ /* 0x000fe800000e0000 */
[----:B-1----:R-:W1:Y:S01]  /*8ca0*/  SHFL.BFLY PT, R6, R4, 0x1, 0x1f ;  /* 0x0c201f0004067f89 */ /* 0x002e6200000e0000 */
[----:B------:R-:W-:Y:S02]  /*8cb0*/  IMAD.MOV.U32 R15, RZ, RZ, R66 ;  /* 0x000000ffff0f7224 */ /* 0x000fe400078e0042 */
[-C--:B-----5:R-:W-:Y:S02]  /*8cc0*/  FMUL.FTZ R66, R174, R0.reuse ;  /* 0x00000000ae427220 */ /* 0x0a0fe40000410000 */
[----:B------:R-:W-:-:S02]  /*8cd0*/  FMUL.FTZ R58, R198, R0 ;  /* 0x00000000c63a7220 */ /* 0x000fc40000410000 */
[-C--:B------:R-:W-:Y:S02]  /*8ce0*/  FMUL.FTZ R59, R199, R0.reuse ;  /* 0x00000000c73b7220 */ /* 0x080fe40000410000 */
[----:B------:R-:W-:Y:S02]  /*8cf0*/  FFMA.FTZ R7, R10, c[0x0][0x23c], -R12 ;  /* 0x00008f000a077a23 */ /* 0x000fe4000001080c */
[-C--:B------:R-:W-:Y:S02]  /*8d00*/  FMUL.FTZ R67, R175, R0.reuse ;  /* 0x00000000af437220 */ /* 0x080fe40000410000 */
[-C--:B------:R-:W-:Y:S02]  /*8d10*/  FMUL.FTZ R62, R190, R0.reuse ;  /* 0x00000000be3e7220 */ /* 0x080fe40000410000 */
[-C--:B------:R-:W-:Y:S02]  /*8d20*/  FMUL.FTZ R63, R191, R0.reuse ;  /* 0x00000000bf3f7220 */ /* 0x080fe40000410000 */
[----:B------:R-:W-:-:S02]  /*8d30*/  FMUL.FTZ R174, R94, R0 ;  /* 0x000000005eae7220 */ /* 0x000fc40000410000 */
[-C--:B------:R-:W-:Y:S02]  /*8d40*/  FMUL.FTZ R198, R126, R0.reuse ;  /* 0x000000007ec67220 */ /* 0x080fe40000410000 */
[-C--:B------:R-:W-:Y:S02]  /*8d50*/  FMUL.FTZ R199, R127, R0.reuse ;  /* 0x000000007fc77220 */ /* 0x080fe40000410000 */
[----:B------:R-:W-:Y:S01]  /*8d60*/  FMUL.FTZ R166, R166, R0 ;  /* 0x00000000a6a67220 */ /* 0x000fe20000410000 */
[----:B-1----:R-:W-:Y:S01]  /*8d70*/  FMNMX.FTZ R200, R4, R6, !PT ;  /* 0x0000000604c87209 */ /* 0x002fe20007810000 */
        /* <DEDUP_REMOVED lines=21> */
[----:B------:R-:W-:Y:S01]  /*8ed0*/  FMUL.FTZ R203, R203, R0 ;  /* 0x00000000cbcb7220 */ /* 0x000fe20000410000 */
[----:B------:R-:W-:Y:S02]  /*8ee0*/  MOV R76, R15 ;  /* 0x0000000f004c7202 */ /* 0x000fe40000000f00 */
[----:B------:R-:W-:Y:S01]  /*8ef0*/  MUFU.EX2 R15, R7 ;  /* 0x00000007000f7308 */ /* 0x000fe20000000800 */
[----:B------:R-:W-:Y:S01]  /*8f00*/  FMNMX.FTZ R75, R2, R5, !PT ;  /* 0x00000005024b7209 */ /* 0x000fe20007810000 */
[C---:B------:R-:W-:Y:S01]  /*8f10*/  FMUL.FTZ R2, R200.reuse, c[0x0][0x23c] ;  /* 0x00008f00c8027a20 */ /* 0x040fe20000410000 */
[----:B------:R-:W-:-:S04]  /*8f20*/  FSETP.NEU.FTZ.AND P0, PT, R200, -INF , PT ;  /* 0xff800000c800780b */ /* 0x000fc80003f1d000 */
[----:B------:R-:W-:-:S05]  /*8f30*/  FSEL R2, R2, RZ, P0 ;  /* 0x000000ff02027208 */ /* 0x000fca0000000000 */
[----:B------:R-:W-:-:S04]  /*8f40*/  FFMA.FTZ R4, R11, c[0x0][0x23c], -R2 ;  /* 0x00008f000b047a23 */ /* 0x000fc80000010802 */
[----:B------:R-:W-:Y:S01]  /*8f50*/  MUFU.EX2 R6, R4 ;  /* 0x0000000400067308 */ /* 0x000fe20000000800 */
[----:B------:R-:W-:Y:S01]  /*8f60*/  MOV R109, R41 ;  /* 0x00000029006d7202 */ /* 0x000fe20000000f00 */
[----:B---3--:R-:W-:Y:S02]  /*8f70*/  FFMA.FTZ R94, R72, R0, R9 ;  /* 0x00000000485e7223 */ /* 0x008fe40000010009 */
[----:B------:R-:W-:-:S04]  /*8f80*/  FFMA.FTZ R0, R20, c[0x0][0x23c], -R12 ;  /* 0x00008f0014007a23 */ /* 0x000fc8000001080c */
[----:B------:R1:W-:Y:S01]  /*8f90*/  MUFU.EX2 R7, R0 ;  /* 0x0000000000077308 */ /* 0x0003e20000000800 */
[----:B------:R-:W-:Y:S01]  /*8fa0*/  MOV R72, R34 ;  /* 0x0000002200487202 */ /* 0x000fe20000000f00 */
[----:B-1----:R-:W-:-:S06]  /*8fb0*/  FFMA.FTZ R0, R21, c[0x0][0x23c], -R12 ;  /* 0x00008f0015007a23 */ /* 0x002fcc000001080c */
[----:B------:R1:W-:Y:S02]  /*8fc0*/  MUFU.EX2 R34, R0 ;  /* 0x0000000000227308 */ /* 0x0003e40000000800 */
[----:B-1----:R-:W-:Y:S02]  /*8fd0*/  FSEL R0, R200, RZ, P0 ;  /* 0x000000ffc8007208 */ /* 0x002fe40000000000 */
[----:B------:R-:W-:-:S03]  /*8fe0*/  FSETP.NEU.FTZ.AND P0, PT, R75, -INF , PT ;  /* 0xff8000004b00780b */ /* 0x000fc60003f1d000 */
[----:B------:R-:W-:-:S04]  /*8ff0*/  FADD.FTZ R0, R154, -R0 ;  /* 0x800000009a007221 */ /* 0x000fc80000010000 */
[----:B------:R-:W-:Y:S01]  /*9000*/  FMUL.FTZ R4, R0, c[0x0][0x23c] ;  /* 0x00008f0000047a20 */ /* 0x000fe20000410000 */
[----:B------:R-:W-:-:S05]  /*9010*/  FSEL R0, R75, RZ, P0 ;  /* 0x000000ff4b007208 */ /* 0x000fca0000000000 */
[----:B------:R-:W-:Y:S02]  /*9020*/  FADD.FTZ R5, R3, -R0 ;  /* 0x8000000003057221 */ /* 0x000fe40000010000 */
[----:B------:R-:W-:Y:S01]  /*9030*/  FMUL.FTZ R0, R75, c[0x0][0x23c] ;  /* 0x00008f004b007a20 */ /* 0x000fe20000410000 */
[----:B------:R-:W2:Y:S01]  /*9040*/  MUFU.EX2 R4, R4 ;  /* 0x0000000400047308 */ /* 0x000ea20000000800 */
[----:B------:R-:W-:-:S03]  /*9050*/  FFMA.FTZ R3, R22, c[0x0][0x23c], -R2 ;  /* 0x00008f0016037a23 */ /* 0x000fc60000010802 */
[----:B------:R-:W-:-:S04]  /*9060*/  FSEL R0, R0, RZ, P0 ;  /* 0x000000ff00007208 */ /* 0x000fc80000000000 */
[----:B------:R1:W-:Y:S01]  /*9070*/  MUFU.EX2 R108, R3 ;  /* 0x00000003006c7308 */ /* 0x0003e20000000800 */
[----:B------:R-:W-:Y:S01]  /*9080*/  MOV R10, R36 ;  /* 0x00000024000a7202 */ /* 0x000fe20000000f00 */
[----:B-1----:R-:W-:Y:S02]  /*9090*/  FMUL.FTZ R3, R5, c[0x0][0x23c] ;  /* 0x00008f0005037a20 */ /* 0x002fe40000410000 */
[----:B------:R-:W-:-:S04]  /*90a0*/  FFMA.FTZ R5, R14, c[0x0][0x23c], -R0 ;  /* 0x00008f000e057a23 */ /* 0x000fc80000010800 */
[----:B------:R-:W1:Y:S01]  /*90b0*/  MUFU.EX2 R3, R3 ;  /* 0x0000000300037308 */ /* 0x000e620000000800 */
[----:B--2---:R-:W-:Y:S02]  /*90c0*/  FFMA.FTZ R93, R77, R4, R6 ;  /* 0x000000044d5d7223 */ /* 0x004fe40000010006 */
[----:B------:R-:W-:-:S05]  /*90d0*/  IMAD.MOV.U32 R77, RZ, RZ, R40 ;  /* 0x000000ffff4d7224 */ /* 0x000fca00078e0028 */
[----:B------:R-:W2:Y:S01]  /*90e0*/  MUFU.EX2 R5, R5 ;  /* 0x0000000500057308 */ /* 0x000ea20000000800 */
[----:B------:R-:W-:Y:S01]  /*90f0*/  FMUL.FTZ R40, R128, R4 ;  /* 0x0000000480287220 */ /* 0x000fe20000410000 */
[----:B------:R-:W-:Y:S01]  /*9100*/  MOV R21, R18 ;  /* 0x0000001200157202 */ /* 0x000fe20000000f00 */
[-C--:B------:R-:W-:Y:S01]  /*9110*/  FMUL.FTZ R41, R129, R4.reuse ;  /* 0x0000000481297220 */ /* 0x080fe20000410000 */
[----:B------:R-:W-:Y:S01]  /*9120*/  MOV R129, R17 ;  /* 0x0000001100817202 */ /* 0x000fe20000000f00 */
[----:B------:R-:W-:Y:S01]  /*9130*/  FMUL.FTZ R36, R132, R4 ;  /* 0x0000000484247220 */ /* 0x000fe20000410000 */
[----:B------:R-:W-:Y:S01]  /*9140*/  MOV R128, R16 ;  /* 0x0000001000807202 */ /* 0x000fe20000000f00 */
[----:B------:R-:W-:Y:S02]  /*9150*/  IMAD.MOV.U32 R132, RZ, RZ, R19 ;  /* 0x000000ffff847224 */ /* 0x000fe400078e0013 */
[----:B------:R-:W-:Y:S01]  /*9160*/  IMAD.MOV.U32 R92, RZ, RZ, R76 ;  /* 0x000000ffff5c7224 */ /* 0x000fe200078e004c */
[----:B------:R-:W3:Y:S01]  /*9170*/  LDSM.16.MT88.4 R16, [R221+0xc000] ;  /* 0x00c00000dd10783b */ /* 0x000ee20000004200 */
[----:B------:R-:W-:Y:S01]  /*9180*/  IMAD.MOV.U32 R74, RZ, RZ, R32 ;  /* 0x000000ffff4a7224 */ /* 0x000fe200078e0020 */
[----:B------:R-:W-:Y:S01]  /*9190*/  MOV R22, R10 ;  /* 0x0000000a00167202 */ /* 0x000fe20000000f00 */
[----:B------:R-:W-:Y:S01]  /*91a0*/  IMAD.MOV.U32 R10, RZ, RZ, R92 ;  /* 0x000000ffff0a7224 */ /* 0x000fe200078e005c */
[----:B------:R-:W-:Y:S01]  /*91b0*/  MOV R95, R51 ;  /* 0x00000033005f7202 */ /* 0x000fe20000000f00 */
[----:B-1----:R-:W-:Y:S01]  /*91c0*/  FMUL.FTZ R51, R147, R3 ;  /* 0x0000000393337220 */ /* 0x002fe20000410000 */
[----:B------:R-:W-:Y:S01]  /*91d0*/  MOV R92, R33 ;  /* 0x00000021005c7202 */ /* 0x000fe20000000f00 */
[----:B------:R-:W-:Y:S01]  /*91e0*/  FMUL.FTZ R32, R148, R4 ;  /* 0x0000000494207220 */ /* 0x000fe20000410000 */
[----:B------:R-:W-:Y:S01]  /*91f0*/  MOV R148, R74 ;  /* 0x0000004a00947202 */ /* 0x000fe20000000f00 */
[----:B------:R-:W-:Y:S01]  /*9200*/  IMAD.MOV.U32 R147, RZ, RZ, R34 ;  /* 0x000000ffff937224 */ /* 0x000fe200078e0022 */
[----:B------:R-:W-:Y:S01]  /*9210*/  MOV R78, R73 ;  /* 0x00000049004e7202 */ /* 0x000fe20000000f00 */
[----:B------:R-:W-:Y:S01]  /*9220*/  IMAD.MOV.U32 R143, RZ, RZ, R156 ;  /* 0x000000ffff8f7224 */ /* 0x000fe200078e009c */
[----:B------:R-:W-:Y:S01]  /*9230*/  MOV R79, R72 ;  /* 0x00000048004f7202 */ /* 0x000fe20000000f00 */
[----:B------:R-:W-:Y:S01]  /*9240*/  FMUL.FTZ R34, R150, R3 ;  /* 0x0000000396227220 */ /* 0x000fe20000410000 */
[----:B------:R-:W-:Y:S01]  /*9250*/  MOV R142, R47 ;  /* 0x0000002f008e7202 */ /* 0x000fe20000000f00 */
[----:B------:R-:W-:Y:S01]  /*9260*/  IMAD.MOV.U32 R111, RZ, RZ, R46 ;  /* 0x000000ffff6f7224 */ /* 0x000fe200078e002e */
[----:B------:R-:W-:Y:S01]  /*9270*/  MOV R110, R50 ;  /* 0x00000032006e7202 */ /* 0x000fe20000000f00 */
[----:B------:R-:W-:Y:S01]  /*9280*/  IMAD.MOV.U32 R74, RZ, RZ, R39 ;  /* 0x000000ffff4a7224 */ /* 0x000fe200078e0027 */
[----:B------:R-:W-:Y:S01]  /*9290*/  MOV R156, R43 ;  /* 0x0000002b009c7202 */ /* 0x000fe20000000f00 */
[-C--:B------:R-:W-:Y:S01]  /*92a0*/  FMUL.FTZ R162, R162, R3.reuse ;  /* 0x00000003a2a27220 */ /* 0x080fe20000410000 */
[----:B------:R-:W-:Y:S01]  /*92b0*/  MOV R73, R38 ;  /* 0x0000002600497202 */ /* 0x000fe20000000f00 */
[-C--:B------:R-:W-:Y:S01]  /*92c0*/  FMUL.FTZ R163, R163, R3.reuse ;  /* 0x00000003a3a37220 */ /* 0x080fe20000410000 */
[----:B------:R-:W-:Y:S01]  /*92d0*/  MOV R72, R42 ;  /* 0x0000002a00487202 */ /* 0x000fe20000000f00 */
[----:B------:R-:W-:Y:S01]  /*92e0*/  FMUL.FTZ R170, R170, R3 ;  /* 0x00000003aaaa7220 */ /* 0x000fe20000410000 */
[----:B------:R-:W-:Y:S01]  /*92f0*/  MOV R150, R35 ;  /* 0x0000002300967202 */ /* 0x000fe20000000f00 */
        /* <DEDUP_REMOVED lines=27> */
[----:B--2---:R-:W-:Y:S02]  /*94b0*/  FFMA.FTZ R92, R92, R3, R5 ;  /* 0x000000035c5c7223 */ /* 0x004fe40000010005 */
[----:B------:R-:W-:-:S04]  /*94c0*/  FFMA.FTZ R3, R152, c[0x0][0x23c], -R2 ;  /* 0x00008f0098037a23 */ /* 0x000fc80000010802 */
[----:B------:R1:W-:Y:S01]  /*94d0*/  MUFU.EX2 R102, R3 ;  /* 0x0000000300667308 */ /* 0x0003e20000000800 */
[----:B------:R-:W-:Y:S01]  /*94e0*/  MOV R154, R95 ;  /* 0x0000005f009a7202 */ /* 0x000fe20000000f00 */
[----:B------:R-:W-:Y:S01]  /*94f0*/  IMAD.MOV.U32 R141, RZ, RZ, R48 ;  /* 0x000000ffff8d7224 */ /* 0x000fe200078e0030 */
[----:B------:R-:W-:Y:S01]  /*9500*/  MOV R201, R49 ;  /* 0x0000003100c97202 */ /* 0x000fe20000000f00 */
[-C--:B------:R-:W-:Y:S01]  /*9510*/  FMUL.FTZ R160, R160, R4.reuse ;  /* 0x00000004a0a07220 */ /* 0x080fe20000410000 */
[----:B------:R-:W-:Y:S01]  /*9520*/  MOV R8, R45 ;  /* 0x0000002d00087202 */ /* 0x000fe20000000f00 */
[----:B------:R-:W-:Y:S01]  /*9530*/  FMUL.FTZ R161, R161, R4 ;  /* 0x00000004a1a17220 */ /* 0x000fe20000410000 */
[----:B------:R-:W-:Y:S01]  /*9540*/  MOV R140, R44 ;  /* 0x0000002c008c7202 */ /* 0x000fe20000000f00 */
[----:B-1----:R-:W-:-:S04]  /*9550*/  FFMA.FTZ R3, R158, c[0x0][0x23c], -R0 ;  /* 0x00008f009e037a23 */ /* 0x002fc80000010800 */
[----:B------:R1:W-:Y:S01]  /*9560*/  MUFU.EX2 R95, R3 ;  /* 0x00000003005f7308 */ /* 0x0003e20000000800 */
[----:B------:R-:W-:Y:S01]  /*9570*/  MOV R76, R37 ;  /* 0x00000025004c7202 */ /* 0x000fe20000000f00 */
[-C--:B------:R-:W-:Y:S02]  /*9580*/  FMUL.FTZ R168, R168, R4.reuse ;  /* 0x00000004a8a87220 */ /* 0x080fe40000410000 */
[-C--:B------:R-:W-:Y:S02]  /*9590*/  FMUL.FTZ R169, R169, R4.reuse ;  /* 0x00000004a9a97220 */ /* 0x080fe40000410000 */
[-C--:B------:R-:W-:Y:S02]  /*95a0*/  FMUL.FTZ R176, R176, R4.reuse ;  /* 0x00000004b0b07220 */ /* 0x080fe40000410000 */
[-C--:B------:R-:W-:Y:S02]  /*95b0*/  FMUL.FTZ R177, R177, R4.reuse ;  /* 0x00000004b1b17220 */ /* 0x080fe40000410000 */
[----:B------:R-:W-:-:S02]  /*95c0*/  FMUL.FTZ R184, R184, R4 ;  /* 0x00000004b8b87220 */ /* 0x000fc40000410000 */
[-C--:B------:R-:W-:Y:S02]  /*95d0*/  FMUL.FTZ R185, R185, R4.reuse ;  /* 0x00000004b9b97220 */ /* 0x080fe40000410000 */
[----:B-1----:R-:W-:Y:S02]  /*95e0*/  FFMA.FTZ R3, R157, c[0x0][0x23c], -R0 ;  /* 0x00008f009d037a23 */ /* 0x002fe40000010800 */
[-C--:B------:R-:W-:Y:S02]  /*95f0*/  FMUL.FTZ R192, R192, R4.reuse ;  /* 0x00000004c0c07220 */ /* 0x080fe40000410000 */
[-C--:B------:R-:W-:Y:S01]  /*9600*/  FMUL.FTZ R193, R193, R4.reuse ;  /* 0x00000004c1c17220 */ /* 0x080fe20000410000 */
[----:B------:R1:W2:Y:S01]  /*9610*/  MUFU.EX2 R103, R3 ;  /* 0x0000000300677308 */ /* 0x0002a20000000800 */
        /* <DEDUP_REMOVED lines=17> */
[----:B------:R-:W-:Y:S02]  /*9730*/  FMUL.FTZ R33, R149, R4 ;  /* 0x0000000495217220 */ /* 0x000fe40000410000 */
[----:B------:R-:W-:Y:S02]  /*9740*/  FFMA.FTZ R4, R27, c[0x0][0x23c], -R2 ;  /* 0x00008f001b047a23 */ /* 0x000fe40000010802 */
[----:B-1----:R-:W-:Y:S01]  /*9750*/  FFMA.FTZ R3, R153, c[0x0][0x23c], -R0 ;  /* 0x00008f0099037a23 */ /* 0x002fe20000010800 */
[----:B------:R-:W-:Y:S01]  /*9760*/  MOV R151, R7 ;  /* 0x0000000700977202 */ /* 0x000fe20000000f00 */
[----:B------:R1:W4:Y:S01]  /*9770*/  MUFU.EX2 R146, R4 ;  /* 0x0000000400927308 */ /* 0x0003220000000800 */
[----:B------:R-:W-:Y:S01]  /*9780*/  MOV R20, R202 ;  /* 0x000000ca00147202 */ /* 0x000fe20000000f00 */
[----:B------:R-:W-:Y:S01]  /*9790*/  IMAD.MOV.U32 R101, RZ, RZ, R10 ;  /* 0x000000ffff657224 */ /* 0x000fe200078e000a */
[----:B------:R-:W-:-:S02]  /*97a0*/  MOV R202, R8 ;  /* 0x0000000800ca7202 */ /* 0x000fc40000000f00 */
[----:B------:R-:W-:-:S03]  /*97b0*/  F2FP.PACK_AB R8, R22, R155 ;  /* 0x0000009b1608723e */ /* 0x000fc600000000ff */
[----:B------:R-:W5:Y:S01]  /*97c0*/  MUFU.EX2 R144, R3 ;  /* 0x0000000300907308 */ /* 0x000f620000000800 */
[----:B------:R-:W-:Y:S02]  /*97d0*/  F2FP.PACK_AB R9, R15, R9 ;  /* 0x000000090f09723e */ /* 0x000fe400000000ff */
[----:B------:R-:W-:Y:S02]  /*97e0*/  F2FP.PACK_AB R10, R148, R150 ;  /* 0x00000096940a723e */ /* 0x000fe400000000ff */
[----:B------:R-:W-:Y:S01]  /*97f0*/  F2FP.PACK_AB R11, R147, R151 ;  /* 0x00000097930b723e */ /* 0x000fe200000000ff */
[----:B------:R-:W-:Y:S01]  /*9800*/  IMAD.MOV.U32 R7, RZ, RZ, R203 ;  /* 0x000000ffff077224 */ /* 0x000fe200078e00cb */
[----:B------:R-:W-:Y:S02]  /*9810*/  MOV R100, R79 ;  /* 0x0000004f00647202 */ /* 0x000fe40000000f00 */
[----:B------:R-:W-:Y:S02]  /*9820*/  MOV R14, R78 ;  /* 0x0000004e000e7202 */ /* 0x000fe40000000f00 */
[----:B------:R-:W-:-:S02]  /*9830*/  MOV R203, R77 ;  /* 0x0000004d00cb7202 */ /* 0x000fc40000000f00 */
[----:B------:R-:W-:Y:S02]  /*9840*/  MOV R133, R76 ;  /* 0x0000004c00857202 */ /* 0x000fe40000000f00 */
[----:B---3--:R-:W-:Y:S01]  /*9850*/  HMMA.16816.F32 R76, R8, R16, R164 ;  /* 0x00000010084c723c */ /* 0x008fe200000018a4 */
[----:B-1----:R-:W-:Y:S01]  /*9860*/  F2FP.PACK_AB R4, R108, R6 ;  /* 0x000000066c04723e */ /* 0x002fe200000000ff */
[----:B------:R-:W-:-:S05]  /*9870*/  IMAD.MOV.U32 R155, RZ, RZ, R7 ;  /* 0x000000ffff9b7224 */ /* 0x000fca00078e0007 */
[----:B--2---:R-:W-:Y:S01]  /*9880*/  IMAD.MOV.U32 R164, RZ, RZ, R103 ;  /* 0x000000ffffa47224 */ /* 0x004fe200078e0067 */
[----:B------:R-:W-:Y:S02]  /*9890*/  MOV R167, R102 ;  /* 0x0000006600a77202 */ /* 0x000fe40000000f00 */
[----:B------:R-:W-:Y:S02]  /*98a0*/  F2FP.PACK_AB R5, R95, R5 ;  /* 0x000000055f05723e */ /* 0x000fe400000000ff */
[----:B----4-:R-:W-:Y:S02]  /*98b0*/  F2FP.PACK_AB R6, R146, R167 ;  /* 0x000000a79206723e */ /* 0x010fe400000000ff */
[----:B-----5:R-:W-:Y:S01]  /*98c0*/  F2FP.PACK_AB R7, R144, R164 ;  /* 0x000000a49007723e */ /* 0x020fe200000000ff */
[----:B------:R-:W-:Y:S08]  /*98d0*/  HMMA.16816.F32 R64, R8, R18, R64 ;  /* 0x000000120840723c */ /* 0x000ff00000001840 */
[C---:B------:R-:W-:Y:S08]  /*98e0*/  HMMA.16816.F32 R160, R4.reuse, R16, R160 ;  /* 0x0000001004a0723c */ /* 0x040ff000000018a0 */
[----:B------:R-:W-:Y:S01]  /*98f0*/  HMMA.16816.F32 R168, R4, R18, R168 ;  /* 0x0000001204a8723c */ /* 0x000fe200000018a8 */
[----:B------:R-:W1:Y:S01]  /*9900*/  LDSM.16.MT88.4 R16, [R222+0xc000] ;  /* 0x00c00000de10783b */ /* 0x000e620000004200 */
[----:B------:R-:W-:-:S02]  /*9910*/  MOV R153, R154 ;  /* 0x0000009a00997202 */ /* 0x000fc40000000f00 */
[----:B------:R-:W-:Y:S01]  /*9920*/  MOV R154, R20 ;  /* 0x00000014009a7202 */ /* 0x000fe20000000f00 */
[----:B------:R-:W-:Y:S01]  /*9930*/  STL [R1+0x68], R200 ;  /* 0x000068c801007387 */ /* 0x000fe20000100800 */
[----:B------:R-:W-:Y:S01]  /*9940*/  MOV R149, R75 ;  /* 0x0000004b00957202 */ /* 0x000fe20000000f00 */
[----:B------:R-:W-:Y:S01]  /*9950*/  IMAD.MOV.U32 R20, RZ, RZ, R72 ;  /* 0x000000ffff147224 */ /* 0x000fe200078e0048 */
[----:B------:R-:W-:Y:S01]  /*9960*/  MOV R157, R74 ;  /* 0x0000004a009d7202 */ /* 0x000fe20000000f00 */
[----:B------:R1:W-:Y:S01]  /*9970*/  STL [R1+0x64], R75 ;  /* 0x0000644b01007387 */ /* 0x0003e20000100800 */
[----:B------:R-:W-:Y:S02]  /*9980*/  MOV R158, R73 ;  /* 0x00000049009e7202 */ /* 0x000fe40000000f00 */
        /* <DEDUP_REMOVED lines=10> */
[----:B------:R-:W-:Y:S01]  /*9a30*/  MOV R145, R129 ;  /* 0x0000008100917202 */ /* 0x000fe20000000f00 */
[----:B------:R-:W-:Y:S01]  /*9a40*/  IMAD.MOV.U32 R135, RZ, RZ, R110 ;  /* 0x000000ffff877224 */ /* 0x000fe200078e006e */
[----:B------:R-:W-:Y:S01]  /*9a50*/  MOV R134, R128 ;  /* 0x0000008000867202 */ /* 0x000fe20000000f00 */
[----:B------:R-:W-:Y:S01]  /*9a60*/  IMAD.MOV.U32 R183, RZ, RZ, R108 ;  /* 0x000000ffffb77224 */ /* 0x000fe200078e006c */
[----:B------:R-:W-:-:S02]  /*9a70*/  MOV R152, R143 ;  /* 0x0000008f00987202 */ /* 0x000fc40000000f00 */
[----:B------:R-:W-:Y:S02]  /*9a80*/  MOV R165, R142 ;  /* 0x0000008e00a57202 */ /* 0x000fe40000000f00 */
[----:B------:R-:W-:Y:S02]  /*9a90*/  MOV R166, R111 ;  /* 0x0000006f00a67202 */ /* 0x000fe40000000f00 */
[----:B------:R-:W-:Y:S02]  /*9aa0*/  MOV R180, R141 ;  /* 0x0000008d00b47202 */ /* 0x000fe40000000f00 */
[----:B------:R-:W-:Y:S02]  /*9ab0*/  MOV R181, R140 ;  /* 0x0000008c00b57202 */ /* 0x000fe40000000f00 */
[----:B------:R-:W-:Y:S01]  /*9ac0*/  MOV R182, R109 ;  /* 0x0000006d00b67202 */ /* 0x000fe20000000f00 */
[-C--:B-1----:R-:W-:Y:S08]  /*9ad0*/  HMMA.16816.F32 R140, R8, R16.reuse, R28 ;  /* 0x00000010088c723c */ /* 0x082ff0000000181c */
[C---:B------:R-:W-:Y:S08]  /*9ae0*/  HMMA.16816.F32 R80, R4.reuse, R16, R80 ;  /* 0x000000100450723c */ /* 0x040ff00000001850 */
[-C--:B------:R-:W-:Y:S08]  /*9af0*/  HMMA.16816.F32 R108, R4, R18.reuse, R84 ;  /* 0x00000012046c723c */ /* 0x080ff00000001854 */
[----:B------:R-:W-:Y:S01]  /*9b00*/  HMMA.16816.F32 R128, R8, R18, R88 ;  /* 0x000000120880723c */ /* 0x000fe20000001858 */
[----:B------:R-:W1:Y:S01]  /*9b10*/  LDSM.16.MT88.4 R16, [R221+0xe000] ;  /* 0x00e00000dd10783b */ /* 0x000e620000004200 */
[----:B------:R-:W-:Y:S01]  /*9b20*/  IMAD.MOV.U32 R27, RZ, RZ, R101 ;  /* 0x000000ffff1b7224 */ /* 0x000fe200078e0065 */
[----:B------:R-:W-:-:S05]  /*9b30*/  MOV R3, R100 ;  /* 0x0000006400037202 */ /* 0x000fca0000000f00 */
[-C--:B-1----:R-:W-:Y:S08]  /*9b40*/  HMMA.16816.F32 R100, R8, R16.reuse, R172 ;  /* 0x000000100864723c */ /* 0x082ff000000018ac */
[C---:B------:R-:W-:Y:S08]  /*9b50*/  HMMA.16816.F32 R96, R4.reuse, R16, R96 ;  /* 0x000000100460723c */ /* 0x040ff00000001860 */
[-C--:B------:R-:W-:Y:S08]  /*9b60*/  HMMA.16816.F32 R44, R4, R18.reuse, R44 ;  /* 0x00000012042c723c */ /* 0x080ff0000000182c */
[----:B------:R-:W-:Y:S01]  /*9b70*/  HMMA.16816.F32 R28, R8, R18, R104 ;  /* 0x00000012081c723c */ /* 0x000fe20000001868 */
[----:B------:R-:W1:Y:S01]  /*9b80*/  LDSM.16.MT88.4 R16, [R222+0xe000] ;  /* 0x00e00000de10783b */ /* 0x000e620000004200 */
[----:B------:R-:W-:-:S02]  /*9b90*/  MOV R174, R27 ;  /* 0x0000001b00ae7202 */ /* 0x000fc40000000f00 */
[----:B------:R-:W-:Y:S01]  /*9ba0*/  MOV R172, R165 ;  /* 0x000000a500ac7202 */ /* 0x000fe20000000f00 */
[----:B------:R-:W-:Y:S01]  /*9bb0*/  IMAD.MOV.U32 R165, RZ, RZ, R200 ;  /* 0x000000ffffa57224 */ /* 0x000fe200078e00c8 */
[----:B------:R-:W-:Y:S01]  /*9bc0*/  MOV R27, R134 ;  /* 0x00000086001b7202 */ /* 0x000fe20000000f00 */
[----:B------:R-:W-:Y:S01]  /*9bd0*/  IMAD.MOV.U32 R106, RZ, RZ, R133 ;  /* 0x000000ffff6a7224 */ /* 0x000fe200078e0085 */
[----:B------:R-:W-:Y:S02]  /*9be0*/  MOV R104, R203 ;  /* 0x000000cb00687202 */ /* 0x000fe40000000f00 */
[----:B------:R-:W-:Y:S02]  /*9bf0*/  MOV R134, R202 ;  /* 0x000000ca00867202 */ /* 0x000fe40000000f00 */
[----:B------:R-:W-:Y:S02]  /*9c00*/  MOV R133, R201 ;  /* 0x000000c900857202 */ /* 0x000fe40000000f00 */
[-C--:B-1----:R-:W-:Y:S08]  /*9c10*/  HMMA.16816.F32 R200, R8, R16.reuse, R188 ;  /* 0x0000001008c8723c */ /* 0x082ff000000018bc */
[C---:B------:R-:W-:Y:S08]  /*9c20*/  HMMA.16816.F32 R88, R4.reuse, R16, R112 ;  /* 0x000000100458723c */ /* 0x040ff00000001870 */
[-C--:B------:R-:W-:Y:S08]  /*9c30*/  HMMA.16816.F32 R84, R4, R18.reuse, R116 ;  /* 0x000000120454723c */ /* 0x080ff00000001874 */
[----:B------:R-:W-:Y:S01]  /*9c40*/  HMMA.16816.F32 R188, R8, R18, R120 ;  /* 0x0000001208bc723c */ /* 0x000fe20000001878 */
[----:B------:R-:W1:Y:S01]  /*9c50*/  LDSM.16.MT88.4 R16, [R224+0xe000] ;  /* 0x00e00000e010783b */ /* 0x000e620000004200 */
[----:B------:R-:W-:Y:S01]  /*9c60*/  MOV R173, R180 ;  /* 0x000000b400ad7202 */ /* 0x000fe20000000f00 */
[----:B------:R-:W-:Y:S01]  /*9c70*/  IMAD.MOV.U32 R175, RZ, RZ, R183 ;  /* 0x000000ffffaf7224 */ /* 0x000fe200078e00b7 */
[----:B------:R-:W-:-:S02]  /*9c80*/  MOV R107, R181 ;  /* 0x000000b5006b7202 */ /* 0x000fc40000000f00 */
[----:B------:R-:W-:Y:S02]  /*9c90*/  MOV R105, R182 ;  /* 0x000000b600697202 */ /* 0x000fe40000000f00 */
[-C--:B-1----:R-:W-:Y:S08]  /*9ca0*/  HMMA.16816.F32 R196, R8, R16.reuse, R196 ;  /* 0x0000001008c4723c */ /* 0x082ff000000018c4 */
[C---:B------:R-:W-:Y:S08]  /*9cb0*/  HMMA.16816.F32 R40, R4.reuse, R16, R40 ;  /* 0x000000100428723c */ /* 0x040ff00000001828 */
[-C--:B------:R-:W-:Y:S08]  /*9cc0*/  HMMA.16816.F32 R36, R4, R18.reuse, R36 ;  /* 0x000000120424723c */ /* 0x080ff00000001824 */
[----:B------:R-:W-:Y:S01]  /*9cd0*/  HMMA.16816.F32 R180, R8, R18, R136 ;  /* 0x0000001208b4723c */ /* 0x000fe20000001888 */
[----:B------:R-:W1:Y:S01]  /*9ce0*/  LDSM.16.MT88.4 R16, [R223+0xe000] ;  /* 0x00e00000df10783b */ /* 0x000e620000004200 */
[----:B------:R-:W-:Y:S01]  /*9cf0*/  MOV R114, R156 ;  /* 0x0000009c00727202 */ /* 0x000fe20000000f00 */
[----:B------:R-:W-:Y:S01]  /*9d00*/  FFMA.FTZ R3, R3, c[0x0][0x23c], -R13 ;  /* 0x00008f0003037a23 */ /* 0x000fe2000001080d */
[----:B------:R-:W-:Y:S01]  /*9d10*/  MOV R112, R157 ;  /* 0x0000009d00707202 */ /* 0x000fe20000000f00 */
[----:B------:R-:W-:Y:S01]  /*9d20*/  IMAD.MOV.U32 R115, RZ, RZ, R159 ;  /* 0x000000ffff737224 */ /* 0x000fe200078e009f */
[----:B------:R-:W-:-:S02]  /*9d30*/  MOV R113, R158 ;  /* 0x0000009e00717202 */ /* 0x000fc40000000f00 */
[-C--:B-1----:R-:W-:Y:S08]  /*9d40*/  HMMA.16816.F32 R48, R4, R16.reuse, R48 ;  /* 0x000000100430723c */ /* 0x082ff00000001830 */
[C---:B------:R-:W-:Y:S01]  /*9d50*/  HMMA.16816.F32 R156, R8.reuse, R16, R124 ;  /* 0x00000010089c723c */ /* 0x040fe2000000187c */
[----:B------:R1:W-:Y:S07]  /*9d60*/  MUFU.EX2 R17, R3 ;  /* 0x0000000300117308 */ /* 0x0003ee0000000800 */
[----:B------:R-:W-:Y:S01]  /*9d70*/  HMMA.16816.F32 R152, R8, R18, R152 ;  /* 0x000000120898723c */ /* 0x000fe20000001898 */
[----:B-1----:R-:W-:-:S04]  /*9d80*/  FFMA.FTZ R3, R114, c[0x0][0x23c], -R13 ;  /* 0x00008f0072037a23 */ /* 0x002fc8000001080d */
[----:B------:R1:W2:Y:S03]  /*9d90*/  MUFU.EX2 R10, R3 ;  /* 0x00000003000a7308 */ /* 0x0002a60000000800 */
[----:B------:R-:W-:Y:S01]  /*9da0*/  HMMA.16816.F32 R32, R4, R18, R32 ;  /* 0x000000120420723c */ /* 0x000fe20000001820 */
[----:B------:R-:W-:Y:S02]  /*9db0*/  MOV R114, R115 ;  /* 0x0000007300727202 */ /* 0x000fe40000000f00 */
[----:B------:R-:W-:Y:S02]  /*9dc0*/  MOV R115, R104 ;  /* 0x0000006800737202 */ /* 0x000fe40000000f00 */
[----:B------:R-:W-:Y:S01]  /*9dd0*/  MOV R104, R105 ;  /* 0x0000006900687202 */ /* 0x000fe20000000f00 */
[----:B-1----:R-:W-:-:S04]  /*9de0*/  FFMA.FTZ R3, R250, c[0x0][0x23c], -R13 ;  /* 0x00008f00fa037a23 */ /* 0x002fc8000001080d */
[----:B------:R1:W-:Y:S02]  /*9df0*/  MUFU.EX2 R4, R3 ;  /* 0x0000000300047308 */ /* 0x0003e40000000800 */
[----:B-1----:R-:W-:-:S06]  /*9e00*/  FFMA.FTZ R3, R248, c[0x0][0x23c], -R13 ;  /* 0x00008f00f8037a23 */ /* 0x002fcc000001080d */
[----:B------:R1:W-:Y:S02]  /*9e10*/  MUFU.EX2 R105, R3 ;  /* 0x0000000300697308 */ /* 0x0003e40000000800 */
[----:B-1----:R-:W-:-:S06]  /*9e20*/  FFMA.FTZ R3, R112, c[0x0][0x23c], -R12 ;  /* 0x00008f0070037a23 */ /* 0x002fcc000001080c */
[----:B------:R1:W-:Y:S02]  /*9e30*/  MUFU.EX2 R8, R3 ;  /* 0x0000000300087308 */ /* 0x0003e40000000800 */
[----:B-1----:R-:W-:-:S06]  /*9e40*/  FFMA.FTZ R3, R113, c[0x0][0x23c], -R12 ;  /* 0x00008f0071037a23 */ /* 0x002fcc000001080c */
[----:B------:R1:W-:Y:S01]  /*9e50*/  MUFU.EX2 R6, R3 ;  /* 0x0000000300067308 */ /* 0x0003e20000000800 */
[----:B------:R-:W-:Y:S01]  /*9e60*/  MOV R112, R172 ;  /* 0x000000ac00707202 */ /* 0x000fe20000000f00 */
[----:B-1----:R-:W-:-:S06]  /*9e70*/  FFMA.FTZ R3, R106, c[0x0][0x23c], -R12 ;  /* 0x00008f006a037a23 */ /* 0x002fcc000001080c */
[----:B------:R1:W3:Y:S02]  /*9e80*/  MUFU.EX2 R9, R3 ;  /* 0x0000000300097308 */ /* 0x0002e40000000800 */
[----:B-1----:R-:W-:-:S06]  /*9e90*/  FFMA.FTZ R3, R251, c[0x0][0x23c], -R12 ;  /* 0x00008f00fb037a23 */ /* 0x002fcc000001080c */
[----:B------:R1:W4:Y:S01]  /*9ea0*/  MUFU.EX2 R106, R3 ;  /* 0x00000003006a7308 */ /* 0x0003220000000800 */
[----:B------:R-:W-:Y:S02]  /*9eb0*/  IMAD.MOV.U32 R119, RZ, RZ, R115 ;  /* 0x000000ffff777224 */ /* 0x000fe400078e0073 */
[----:B-1----:R-:W-:-:S05]  /*9ec0*/  FFMA.FTZ R3, R114, c[0x0][0x23c], -R2 ;  /* 0x00008f0072037a23 */ /* 0x002fca0000010802 */
[----:B------:R1:W-:Y:S01]  /*9ed0*/  MUFU.EX2 R172, R3 ;  /* 0x0000000300ac7308 */ /* 0x0003e20000000800 */
[----:B------:R-:W-:Y:S02]  /*9ee0*/  FFMA.FTZ R127, R249, c[0x0][0x23c], -R12 ;  /* 0x00008f00f97f7a23 */ /* 0x000fe4000001080c */
[----:B-1----:R-:W-:-:S05]  /*9ef0*/  FFMA.FTZ R3, R104, c[0x0][0x23c], -R2 ;  /* 0x00008f0068037a23 */ /* 0x002fca0000010802 */
[----:B------:R1:W-:Y:S01]  /*9f00*/  MUFU.EX2 R104, R3 ;  /* 0x0000000300687308 */ /* 0x0003e20000000800 */
[----:B------:R-:W-:Y:S01]  /*9f10*/  MOV R114, R173 ;  /* 0x000000ad00727202 */ /* 0x000fe20000000f00 */
[----:B------:R-:W-:Y:S01]  /*9f20*/  IMAD.MOV.U32 R115, RZ, RZ, R134 ;  /* 0x000000ffff737224 */ /* 0x000fe200078e0086 */
[----:B------:R-:W-:Y:S01]  /*9f30*/  MOV R113, R135 ;  /* 0x0000008700717202 */ /* 0x000fe20000000f00 */
[--C-:B------:R-:W-:Y:S02]  /*9f40*/  FFMA.FTZ R137, R246, c[0x0][0x23c], -R13.reuse ;  /* 0x00008f00f6897a23 */ /* 0x100fe4000001080d */
[----:B------:R-:W-:Y:S02]  /*9f50*/  FFMA.FTZ R136, R244, c[0x0][0x23c], -R13 ;  /* 0x00008f00f4887a23 */ /* 0x000fe4000001080d */
[----:B-1----:R-:W-:Y:S01]  /*9f60*/  FFMA.FTZ R3, R174, c[0x0][0x23c], -R2 ;  /* 0x00008f00ae037a23 */ /* 0x002fe20000010802 */
[----:B------:R-:W-:Y:S02]  /*9f70*/  MOV R174, R27 ;  /* 0x0000001b00ae7202 */ /* 0x000fe40000000f00 */
[----:B------:R-:W-:Y:S01]  /*9f80*/  MOV R27, R145 ;  /* 0x00000091001b7202 */ /* 0x000fe20000000f00 */
[----:B------:R1:W5:Y:S01]  /*9f90*/  MUFU.EX2 R7, R3 ;  /* 0x0000000300077308 */ /* 0x0003620000000800 */
[----:B------:R-:W-:Y:S01]  /*9fa0*/  MOV R145, R132 ;  /* 0x0000008400917202 */ /* 0x000fe20000000f00 */
[----:B------:R-:W-:-:S02]  /*9fb0*/  FFMA.FTZ R125, R240, c[0x0][0x23c], -R12 ;  /* 0x00008f00f07d7a23 */ /* 0x000fc4000001080c */
[--C-:B------:R-:W-:Y:S02]  /*9fc0*/  FFMA.FTZ R124, R27, c[0x0][0x23c], -R2.reuse ;  /* 0x00008f001b7c7a23 */ /* 0x100fe40000010802 */
[--C-:B------:R-:W-:Y:S01]  /*9fd0*/  FFMA.FTZ R27, R145, c[0x0][0x23c], -R2.reuse ;  /* 0x00008f00911b7a23 */ /* 0x100fe20000010802 */
[----:B------:R-:W-:Y:S01]  /*9fe0*/  MOV R145, R14 ;  /* 0x0000000e00917202 */ /* 0x000fe20000000f00 */
[--C-:B------:R-:W-:Y:S02]  /*9ff0*/  FFMA.FTZ R135, R217, c[0x0][0x23c], -R13.reuse ;  /* 0x00008f00d9877a23 */ /* 0x100fe4000001080d */
[--C-:B------:R-:W-:Y:S02]  /*a000*/  FFMA.FTZ R134, R216, c[0x0][0x23c], -R13.reuse ;  /* 0x00008f00d8867a23 */ /* 0x100fe4000001080d */
[----:B-1----:R-:W-:Y:S02]  /*a010*/  FFMA.FTZ R3, R119, c[0x0][0x23c], -R2 ;  /* 0x00008f0077037a23 */ /* 0x002fe40000010802 */
[----:B------:R-:W-:-:S02]  /*a020*/  FFMA.FTZ R173, R210, c[0x0][0x23c], -R13 ;  /* 0x00008f00d2ad7a23 */ /* 0x000fc4000001080d */
[----:B------:R1:W1:Y:S01]  /*a030*/  MUFU.EX2 R249, R3 ;  /* 0x0000000300f97308 */ /* 0x0002620000000800 */
[--C-:B------:R-:W-:Y:S02]  /*a040*/  FFMA.FTZ R251, R209, c[0x0][0x23c], -R13.reuse ;  /* 0x00008f00d1fb7a23 */ /* 0x100fe4000001080d */
[--C-:B------:R-:W-:Y:S02]  /*a050*/  FFMA.FTZ R250, R205, c[0x0][0x23c], -R13.reuse ;  /* 0x00008f00cdfa7a23 */ /* 0x100fe4000001080d */
[----:B------:R-:W-:Y:S02]  /*a060*/  FFMA.FTZ R5, R204, c[0x0][0x23c], -R13 ;  /* 0x00008f00cc057a23 */ /* 0x000fe4000001080d */
[--C-:B------:R-:W-:Y:S02]  /*a070*/  FFMA.FTZ R132, R252, c[0x0][0x23c], -R12.reuse ;  /* 0x00008f00fc847a23 */ /* 0x100fe4000001080c */
[--C-:B------:R-:W-:Y:S02]  /*a080*/  FFMA.FTZ R126, R242, c[0x0][0x23c], -R12.reuse ;  /* 0x00008f00f27e7a23 */ /* 0x100fe4000001080c */
[----:B------:R-:W-:-:S02]  /*a090*/  FFMA.FTZ R248, R214, c[0x0][0x23c], -R12 ;  /* 0x00008f00d6f87a23 */ /* 0x000fc4000001080c */
[--C-:B------:R-:W-:Y:S02]  /*a0a0*/  FFMA.FTZ R246, R213, c[0x0][0x23c], -R12.reuse ;  /* 0x00008f00d5f67a23 */ /* 0x100fe4000001080c */
[----:B------:R-:W-:Y:S02]  /*a0b0*/  FFMA.FTZ R244, R207, c[0x0][0x23c], -R12 ;  /* 0x00008f00cff47a23 */ /* 0x000fe4000001080c */
[----:B-1----:R-:W-:Y:S02]  /*a0c0*/  FFMA.FTZ R3, R174, c[0x0][0x23c], -R0 ;  /* 0x00008f00ae037a23 */ /* 0x002fe40000010800 */
[----:B------:R-:W-:Y:S02]  /*a0d0*/  FFMA.FTZ R240, R206, c[0x0][0x23c], -R12 ;  /* 0x00008f00cef07a23 */ /* 0x000fe4000001080c */
[----:B------:R-:W-:Y:S02]  /*a0e0*/  IMAD.MOV.U32 R174, RZ, RZ, R15 ;  /* 0x000000ffffae7224 */ /* 0x000fe400078e000f */
[----:B------:R-:W1:Y:S01]  /*a0f0*/  LDSM.16.MT88.4 R12, [R221+0xc800] ;  /* 0x00c80000dd0c783b */ /* 0x000e620000004200 */
[----:B------:R-:W-:Y:S01]  /*a100*/  IMAD.MOV.U32 R118, RZ, RZ, R112 ;  /* 0x000000ffff767224 */ /* 0x000fe200078e0070 */
[----:B------:R2:W-:Y:S01]  /*a110*/  MUFU.EX2 R204, R3 ;  /* 0x0000000300cc7308 */ /* 0x0005e20000000800 */
[----:B------:R-:W-:-:S02]  /*a120*/  MOV R119, R115 ;  /* 0x0000007300777202 */ /* 0x000fc40000000f00 */
[----:B------:R-:W-:Y:S02]  /*a130*/  MOV R112, R107 ;  /* 0x0000006b00707202 */ /* 0x000fe40000000f00 */
[----:B------:R-:W-:Y:S01]  /*a140*/  MOV R107, R22 ;  /* 0x00000016006b7202 */ /* 0x000fe20000000f00 */
[--C-:B------:R-:W-:Y:S01]  /*a150*/  FFMA.FTZ R22, R243, c[0x0][0x23c], -R2.reuse ;  /* 0x00008f00f3167a23 */ /* 0x100fe20000010802 */
[----:B------:R-:W-:Y:S01]  /*a160*/  MOV R115, R21 ;  /* 0x0000001500737202 */ /* 0x000fe20000000f00 */
[--C-:B------:R-:W-:Y:S02]  /*a170*/  FFMA.FTZ R243, R218, c[0x0][0x23c], -R2.reuse ;  /* 0x00008f00daf37a23 */ /* 0x100fe40000010802 */
[--C-:B------:R-:W-:Y:S02]  /*a180*/  FFMA.FTZ R21, R247, c[0x0][0x23c], -R2.reuse ;  /* 0x00008f00f7157a23 */ /* 0x100fe40000010802 */
[----:B------:R-:W-:Y:S02]  /*a190*/  FFMA.FTZ R219, R219, c[0x0][0x23c], -R2 ;  /* 0x00008f00dbdb7a23 */ /* 0x000fe40000010802 */
[----:B--2---:R-:W-:-:S02]  /*a1a0*/  FFMA.FTZ R3, R118, c[0x0][0x23c], -R0 ;  /* 0x00008f0076037a23 */ /* 0x004fc40000010800 */
[--C-:B------:R-:W-:Y:S02]  /*a1b0*/  FFMA.FTZ R242, R212, c[0x0][0x23c], -R2.reuse ;  /* 0x00008f00d4f27a23 */ /* 0x100fe40000010802 */
[----:B------:R-:W-:Y:S01]  /*a1c0*/  FFMA.FTZ R218, R208, c[0x0][0x23c], -R2 ;  /* 0x00008f00d0da7a23 */ /* 0x000fe20000010802 */
[----:B------:R2:W-:Y:S01]  /*a1d0*/  MUFU.EX2 R16, R3 ;  /* 0x0000000300107308 */ /* 0x0005e20000000800 */
[--C-:B------:R-:W-:Y:S02]  /*a1e0*/  FFMA.FTZ R2, R112, c[0x0][0x23c], -R0.reuse ;  /* 0x00008f0070027a23 */ /* 0x100fe40000010800 */
[----:B------:R-:W-:Y:S01]  /*a1f0*/  FFMA.FTZ R217, R211, c[0x0][0x23c], -R0 ;  /* 0x00008f00d3d97a23 */ /* 0x000fe20000010800 */
[----:B------:R-:W-:Y:S01]  /*a200*/  MOV R214, R10 ;  /* 0x0000000a00d67202 */ /* 0x000fe20000000f00 */
[----:B---3--:R-:W-:-:S03]  /*a210*/  IMAD.MOV.U32 R207, RZ, RZ, R9 ;  /* 0x000000ffffcf7224 */ /* 0x008fc600078e0009 */
[----:B------:R-:W-:Y:S01]  /*a220*/  MUFU.EX2 R211, R2 ;  /* 0x0000000200d37308 */ /* 0x000fe20000000800 */
[--C-:B------:R-:W-:Y:S02]  /*a230*/  FFMA.FTZ R216, R215, c[0x0][0x23c], -R0.reuse ;  /* 0x00008f00d7d87a23 */ /* 0x100fe40000010800 */
[----:B--2---:R-:W-:Y:S01]  /*a240*/  FFMA.FTZ R3, R119, c[0x0][0x23c], -R0 ;  /* 0x00008f0077037a23 */ /* 0x004fe20000010800 */
[----:B------:R-:W-:-:S04]  /*a250*/  MOV R247, R8 ;  /* 0x0000000800f77202 */ /* 0x000fc80000000f00 */
[----:B------:R-:W2:Y:S01]  /*a260*/  MUFU.EX2 R206, R3 ;  /* 0x0000000300ce7308 */ /* 0x000ea20000000800 */
[----:B------:R-:W-:Y:S02]  /*a270*/  MOV R215, R6 ;  /* 0x0000000600d77202 */ /* 0x000fe40000000f00 */
[----:B------:R-:W-:Y:S02]  /*a280*/  F2FP.PACK_AB R8, R214, R17 ;  /* 0x00000011d608723e */ /* 0x000fe400000000ff */
[----:B------:R-:W-:Y:S02]  /*a290*/  F2FP.PACK_AB R9, R215, R247 ;  /* 0x000000f7d709723e */ /* 0x000fe400000000ff */
[----:B------:R-:W-:Y:S02]  /*a2a0*/  F2FP.PACK_AB R10, R105, R4 ;  /* 0x00000004690a723e */ /* 0x000fe400000000ff */
[----:B----4-:R-:W-:Y:S01]  /*a2b0*/  F2FP.PACK_AB R11, R106, R207 ;  /* 0x000000cf6a0b723e */ /* 0x010fe200000000ff */
[--C-:B------:R-:W-:Y:S01]  /*a2c0*/  FFMA.FTZ R20, R20, c[0x0][0x23c], -R0.reuse ;  /* 0x00008f0014147a23 */ /* 0x100fe20000010800 */
[----:B-----5:R-:W-:Y:S01]  /*a2d0*/  MOV R252, R7 ;  /* 0x0000000700fc7202 */ /* 0x020fe20000000f00 */
[----:B------:R-:W-:-:S02]  /*a2e0*/  FFMA.FTZ R133, R133, c[0x0][0x23c], -R0 ;  /* 0x00008f0085857a23 */ /* 0x000fc40000010800 */
[--C-:B------:R-:W-:Y:S02]  /*a2f0*/  FFMA.FTZ R138, R113, c[0x0][0x23c], -R0.reuse ;  /* 0x00008f00718a7a23 */ /* 0x100fe40000010800 */
[--C-:B------:R-:W-:Y:S02]  /*a300*/  FFMA.FTZ R139, R114, c[0x0][0x23c], -R0.reuse ;  /* 0x00008f00728b7a23 */ /* 0x100fe40000010800 */
[--C-:B------:R-:W-:Y:S02]  /*a310*/  FFMA.FTZ R245, R245, c[0x0][0x23c], -R0.reuse ;  /* 0x00008f00f5f57a23 */ /* 0x100fe40000010800 */
[----:B------:R-:W-:Y:S01]  /*a320*/  FFMA.FTZ R241, R241, c[0x0][0x23c], -R0 ;  /* 0x00008f00f1f17a23 */ /* 0x000fe20000010800 */
[----:B------:R-:W-:Y:S01]  /*a330*/  MOV R210, R167 ;  /* 0x000000a700d27202 */ /* 0x000fe20000000f00 */
[----:B------:R-:W-:Y:S02]  /*a340*/  FADD.FTZ R0, R107, R115 ;  /* 0x000000736b007221 */ /* 0x000fe40000010000 */
[----:B------:R-:W-:Y:S01]  /*a350*/  FADD.FTZ R213, R174, R94 ;  /* 0x0000005eaed57221 */ /* 0x000fe20000010000 */
[----:B------:R-:W-:Y:S01]  /*a360*/  MOV R174, R166 ;  /* 0x000000a600ae7202 */ /* 0x000fe20000000f00 */
[----:B------:R-:W-:Y:S01]  /*a370*/  FADD.FTZ R212, R175, R93 ;  /* 0x0000005dafd47221 */ /* 0x000fe20000010000 */
[----:B------:R-:W-:Y:S01]  /*a380*/  MOV R175, R165 ;  /* 0x000000a500af7202 */ /* 0x000fe20000000f00 */
[----:B------:R-:W-:-:S02]  /*a390*/  IMAD.MOV.U32 R107, RZ, RZ, R164 ;  /* 0x000000ffff6b7224 */ /* 0x000fc400078e00a4 */
[----:B-1----:R-:W-:Y:S01]  /*a3a0*/  HMMA.16816.F32 R164, R8, R12, R76 ;  /* 0x0000000c08a4723c */ /* 0x002fe2000000184c */
[----:B------:R-:W-:Y:S02]  /*a3b0*/  F2FP.PACK_AB R6, R249, R252 ;  /* 0x000000fcf906723e */ /* 0x000fe400000000ff */
[----:B--2---:R-:W-:-:S04]  /*a3c0*/  F2FP.PACK_AB R7, R211, R206 ;  /* 0x000000ced307723e */ /* 0x004fc800000000ff */
[----:B------:R-:W-:Y:S02]  /*a3d0*/  MOV R77, R5 ;  /* 0x00000005004d7202 */ /* 0x000fe40000000f00 */
[----:B------:R-:W-:Y:S02]  /*a3e0*/  MOV R76, R4 ;  /* 0x00000004004c7202 */ /* 0x000fe40000000f00 */
[----:B------:R-:W-:Y:S02]  /*a3f0*/  F2FP.PACK_AB R4, R104, R172 ;  /* 0x000000ac6804723e */ /* 0x000fe400000000ff */
[----:B------:R-:W-:Y:S01]  /*a400*/  F2FP.PACK_AB R5, R16, R204 ;  /* 0x000000cc1005723e */ /* 0x000fe200000000ff */
[----:B------:R-:W-:Y:S01]  /*a410*/  IMAD.MOV.U32 R209, RZ, RZ, R151 ;  /* 0x000000ffffd17224 */ /* 0x000fe200078e0097 */
[----:B------:R-:W-:Y:S01]  /*a420*/  MOV R205, R150 ;  /* 0x0000009600cd7202 */ /* 0x000fe20000000f00 */
[----:B------:R-:W-:Y:S01]  /*a430*/  IMAD.MOV.U32 R78, RZ, RZ, R149 ;  /* 0x000000ffff4e7224 */ /* 0x000fe200078e0095 */
[----:B------:R-:W-:-:S02]  /*a440*/  MOV R2, R148 ;  /* 0x0000009400027202 */ /* 0x000fc40000000f00 */
[----:B------:R-:W-:Y:S07]  /*a450*/  HMMA.16816.F32 R148, R8, R14, R64 ;  /* 0x0000000e0894723c */ /* 0x000fee0000001840 */
[----:B------:R-:W-:Y:S01]  /*a460*/  IMAD.MOV.U32 R64, RZ, RZ, R17 ;  /* 0x000000ffff407224 */ /* 0x000fe200078e0011 */
[----:B------:R-:W-:Y:S01]  /*a470*/  MOV R67, R16 ;  /* 0x0000001000437202 */ /* 0x000fe20000000f00 */
[C---:B------:R-:W-:Y:S01]  /*a480*/  HMMA.16816.F32 R160, R4.reuse, R12, R160 ;  /* 0x0000000c04a0723c */ /* 0x040fe200000018a0 */
[----:B------:R-:W1:Y:S07]  /*a490*/  LDSM.16.MT88.4 R16, [R222+0xc800] ;  /* 0x00c80000de10783b */ /* 0x000e6e0000004200 */
[----:B------:R-:W-:Y:S01]  /*a4a0*/  HMMA.16816.F32 R168, R4, R14, R168 ;  /* 0x0000000e04a8723c */ /* 0x000fe200000018a8 */
[----:B------:R-:W2:Y:S01]  /*a4b0*/  LDSM.16.MT88.4 R12, [R224+0xc800] ;  /* 0x00c80000e00c783b */ /* 0x000ea20000004200 */
[----:B------:R-:W-:-:S02]  /*a4c0*/  MOV R208, R147 ;  /* 0x0000009300d07202 */ /* 0x000fc40000000f00 */
[----:B------:R-:W-:Y:S02]  /*a4d0*/  MOV R79, R146 ;  /* 0x00000092004f7202 */ /* 0x000fe40000000f00 */
[----:B------:R-:W-:Y:S02]  /*a4e0*/  MOV R65, R145 ;  /* 0x0000009100417202 */ /* 0x000fe40000000f00 */
[----:B------:R-:W-:Y:S01]  /*a4f0*/  MOV R66, R144 ;  /* 0x0000009000427202 */ /* 0x000fe20000000f00 */
[----:B------:R-:W-:Y:S01]  /*a500*/  FADD.FTZ R3, R95, R92 ;  /* 0x0000005c5f037221 */ /* 0x000fe20000010000 */
[-C--:B-1----:R-:W-:Y:S07]  /*a510*/  HMMA.16816.F32 R144, R8, R16.reuse, R72 ;  /* 0x000000100890723c */ /* 0x082fee0000001848 */
[----:B------:R-:W-:Y:S01]  /*a520*/  IMAD.MOV.U32 R72, RZ, RZ, R106 ;  /* 0x000000ffff487224 */ /* 0x000fe200078e006a */
[----:B------:R-:W-:Y:S01]  /*a530*/  HMMA.16816.F32 R176, R4, R16, R176 ;  /* 0x0000001004b0723c */ /* 0x000fe200000018b0 */
[----:B------:R-:W-:-:S02]  /*a540*/  MOV R73, R105 ;  /* 0x0000006900497202 */ /* 0x000fc40000000f00 */
[----:B------:R-:W-:Y:S02]  /*a550*/  MOV R74, R104 ;  /* 0x00000068004a7202 */ /* 0x000fe40000000f00 */
[----:B------:R-:W-:-:S03]  /*a560*/  MOV R75, R107 ;  /* 0x0000006b004b7202 */ /* 0x000fc60000000f00 */
[-C--:B------:R-:W-:Y:S08]  /*a570*/  HMMA.16816.F32 R184, R4, R18.reuse, R184 ;  /* 0x0000001204b8723c */ /* 0x080ff000000018b8 */
[C---:B------:R-:W-:Y:S01]  /*a580*/  HMMA.16816.F32 R120, R8.reuse, R18, R60 ;  /* 0x000000120878723c */ /* 0x040fe2000000183c */
[----:B------:R-:W1:Y:S07]  /*a590*/  LDSM.16.MT88.4 R16, [R223+0xc800] ;  /* 0x00c80000df10783b */ /* 0x000e6e0000004200 */
[-C--:B--2---:R-:W-:Y:S08]  /*a5a0*/  HMMA.16816.F32 R116, R8, R12.reuse, R56 ;  /* 0x0000000c0874723c */ /* 0x084ff00000001838 */
[C---:B------:R-:W-:Y:S08]  /*a5b0*/  HMMA.16816.F32 R192, R4.reuse, R12, R192 ;  /* 0x0000000c04c0723c */ /* 0x040ff000000018c0 */
[-C--:B------:R-:W-:Y:S08]  /*a5c0*/  HMMA.16816.F32 R104, R4, R14.reuse, R68 ;  /* 0x0000000e0468723c */ /* 0x080ff00000001844 */
[----:B------:R-:W-:Y:S01]  /*a5d0*/  HMMA.16816.F32 R92, R8, R14, R52 ;  /* 0x0000000e085c723c */ /* 0x000fe20000001834 */
[----:B------:R-:W2:Y:S01]  /*a5e0*/  LDSM.16.MT88.4 R12, [R221+0xe800] ;  /* 0x00e80000dd0c783b */ /* 0x000ea20000004200 */
[----:B------:R-:W-:Y:S01]  /*a5f0*/  MOV R60, R247 ;  /* 0x000000f7003c7202 */ /* 0x000fe20000000f00 */
[----:B------:R-:W-:Y:S01]  /*a600*/  IMAD.MOV.U32 R62, RZ, RZ, R252 ;  /* 0x000000ffff3e7224 */ /* 0x000fe200078e00fc */
[----:B------:R-:W-:-:S02]  /*a610*/  MOV R61, R207 ;  /* 0x000000cf003d7202 */ /* 0x000fc40000000f00 */
[----:B------:R-:W-:Y:S01]  /*a620*/  MOV R63, R206 ;  /* 0x000000ce003f7202 */ /* 0x000fe20000000f00 */
[----:B------:R-:W-:Y:S01]  /*a630*/  IMAD.MOV.U32 R54, RZ, RZ, R211 ;  /* 0x000000ffff367224 */ /* 0x000fe200078e00d3 */
[----:B------:R-:W-:Y:S01]  /*a640*/  MOV R53, R208 ;  /* 0x000000d000357202 */ /* 0x000fe20000000f00 */
[-C--:B-1----:R-:W-:Y:S01]  /*a650*/  HMMA.16816.F32 R112, R4, R16.reuse, R80 ;  /* 0x000000100470723c */ /* 0x082fe20000001850 */
[----:B------:R-:W-:Y:S02]  /*a660*/  MOV R247, R205 ;  /* 0x000000cd00f77202 */ /* 0x000fe40000000f00 */
[----:B------:R-:W-:Y:S02]  /*a670*/  MOV R52, R204 ;  /* 0x000000cc00347202 */ /* 0x000fe40000000f00 */
[----:B------:R-:W-:Y:S02]  /*a680*/  MOV R252, R210 ;  /* 0x000000d200fc7202 */ /* 0x000fe40000000f00 */
[----:B------:R-:W-:Y:S01]  /*a690*/  IMAD.MOV.U32 R83, RZ, RZ, R209 ;  /* 0x000000ffff537224 */ /* 0x000fe200078e00d1 */
[----:B------:R-:W-:Y:S08]  /*a6a0*/  HMMA.16816.F32 R140, R8, R16, R140 ;  /* 0x00000010088c723c */ /* 0x000ff0000000188c */
[-C--:B------:R-:W-:Y:S08]  /*a6b0*/  HMMA.16816.F32 R108, R4, R18.reuse, R108 ;  /* 0x00000012046c723c */ /* 0x080ff0000000186c */
[C---:B------:R-:W-:Y:S01]  /*a6c0*/  HMMA.16816.F32 R208, R8.reuse, R18, R128 ;  /* 0x0000001208d0723c */ /* 0x040fe20000001880 */
[----:B------:R-:W1:Y:S06]  /*a6d0*/  LDSM.16.MT88.4 R16, [R224+0xe800] ;  /* 0x00e80000e010783b */ /* 0x000e6c0000004200 */
[----:B------:R-:W-:Y:S01]  /*a6e0*/  MOV R128, R174 ;  /* 0x000000ae00807202 */ /* 0x000fe20000000f00 */
[----:B--2---:R-:W-:Y:S01]  /*a6f0*/  HMMA.16816.F32 R204, R8, R12, R100 ;  /* 0x0000000c08cc723c */ /* 0x004fe20000001864 */
[----:B------:R-:W-:Y:S01]  /*a700*/  MOV R129, R173 ;  /* 0x000000ad00817202 */ /* 0x000fe20000000f00 */
[----:B------:R-:W-:Y:S01]  /*a710*/  IMAD.MOV.U32 R130, RZ, RZ, R172 ;  /* 0x000000ffff827224 */ /* 0x000fe200078e00ac */
[----:B------:R-:W-:-:S05]  /*a720*/  MOV R131, R175 ;  /* 0x000000af00837202 */ /* 0x000fca0000000f00 */
[C---:B------:R-:W-:Y:S08]  /*a730*/  HMMA.16816.F32 R100, R4.reuse, R12, R96 ;  /* 0x0000000c0464723c */ /* 0x040ff00000001860 */
[-C--:B------:R-:W-:Y:S08]  /*a740*/  HMMA.16816.F32 R96, R4, R14.reuse, R44 ;  /* 0x0000000e0460723c */ /* 0x080ff0000000182c */
[----:B------:R-:W-:Y:S01]  /*a750*/  HMMA.16816.F32 R172, R8, R14, R28 ;  /* 0x0000000e08ac723c */ /* 0x000fe2000000181c */
[----:B------:R-:W2:Y:S04]  /*a760*/  LDSM.16.MT88.4 R28, [R222+0xe800] ;  /* 0x00e80000de1c783b */ /* 0x000ea80000004200 */
[----:B------:R-:W3:Y:S01]  /*a770*/  LDSM.16.MT88.4 R12, [R223+0xe800] ;  /* 0x00e80000df0c783b */ /* 0x000ee20000004200 */
[----:B------:R-:W-:Y:S01]  /*a780*/  IMAD.MOV.U32 R59, RZ, RZ, R64 ;  /* 0x000000ffff3b7224 */ /* 0x000fe200078e0040 */
[----:B------:R-:W-:Y:S01]  /*a790*/  MOV R58, R65 ;  /* 0x00000041003a7202 */ /* 0x000fe20000000f00 */
[----:B------:R-:W-:Y:S01]  /*a7a0*/  IMAD.MOV.U32 R65, RZ, RZ, R76 ;  /* 0x000000ffff417224 */ /* 0x000fe200078e004c */
[----:B------:R-:W-:-:S02]  /*a7b0*/  MOV R57, R66 ;  /* 0x0000004200397202 */ /* 0x000fc40000000f00 */
[----:B------:R-:W-:Y:S02]  /*a7c0*/  MOV R64, R67 ;  /* 0x0000004300407202 */ /* 0x000fe40000000f00 */
[----:B------:R-:W-:Y:S02]  /*a7d0*/  MOV R66, R77 ;  /* 0x0000004d00427202 */ /* 0x000fe40000000f00 */
[----:B------:R-:W-:Y:S01]  /*a7e0*/  MOV R67, R78 ;  /* 0x0000004e00437202 */ /* 0x000fe20000000f00 */
[----:B------:R-:W-:Y:S01]  /*a7f0*/  IMAD.MOV.U32 R82, RZ, RZ, R72 ;  /* 0x000000ffff527224 */ /* 0x000fe200078e0048 */
[----:B------:R-:W-:Y:S02]  /*a800*/  MOV R81, R73 ;  /* 0x0000004900517202 */ /* 0x000fe40000000f00 */
[----:B------:R-:W-:Y:S02]  /*a810*/  MOV R80, R74 ;  /* 0x0000004a00507202 */ /* 0x000fe40000000f00 */
[----:B------:R-:W-:-:S02]  /*a820*/  MOV R55, R75 ;  /* 0x0000004b00377202 */ /* 0x000fc40000000f00 */
[----:B-1----:R-:W-:Y:S01]  /*a830*/  HMMA.16816.F32 R72, R4, R18, R36 ;  /* 0x000000120448723c */ /* 0x002fe20000001824 */
[----:B------:R-:W-:-:S06]  /*a840*/  MOV R56, R79 ;  /* 0x0000004f00387202 */ /* 0x000fcc0000000f00 */
[----:B------:R-:W-:Y:S01]  /*a850*/  MOV R39, R64 ;  /* 0x0000004000277202 */ /* 0x000fe20000000f00 */
[----:B------:R-:W-:Y:S01]  /*a860*/  IMAD.MOV.U32 R37, RZ, RZ, R66 ;  /* 0x000000ffff257224 */ /* 0x000fe200078e0042 */
[----:B------:R-:W-:Y:S01]  /*a870*/  MOV R38, R65 ;  /* 0x0000004100267202 */ /* 0x000fe20000000f00 */
[----:B------:R-:W-:Y:S01]  /*a880*/  HMMA.16816.F32 R76, R4, R16, R40 ;  /* 0x00000010044c723c */ /* 0x000fe20000001828 */
[----:B------:R-:W-:-:S07]  /*a890*/  MOV R36, R67 ;  /* 0x0000004300247202 */ /* 0x000fce0000000f00 */
[C---:B--2---:R-:W-:Y:S08]  /*a8a0*/  HMMA.16816.F32 R88, R4.reuse, R28, R88 ;  /* 0x0000001c0458723c */ /* 0x044ff00000001858 */
[C---:B------:R-:W-:Y:S08]  /*a8b0*/  HMMA.16816.F32 R84, R4.reuse, R30, R84 ;  /* 0x0000001e0454723c */ /* 0x040ff00000001854 */
[C---:B---3--:R-:W-:Y:S08]  /*a8c0*/  HMMA.16816.F32 R68, R4.reuse, R12, R48 ;  /* 0x0000000c0444723c */ /* 0x048ff00000001830 */
[----:B------:R-:W-:Y:S07]  /*a8d0*/  HMMA.16816.F32 R64, R4, R14, R32 ;  /* 0x0000000e0440723c */ /* 0x000fee0000001820 */
        /* <DEDUP_REMOVED lines=8> */
[----:B------:R-:W-:-:S02]  /*a960*/  MOV R4, R83 ;  /* 0x0000005300047202 */ /* 0x000fc40000000f00 */
[----:B------:R-:W-:Y:S02]  /*a970*/  MOV R129, R59 ;  /* 0x0000003b00817202 */ /* 0x000fe40000000f00 */
[----:B------:R-:W-:Y:S02]  /*a980*/  MOV R35, R128 ;  /* 0x0000008000237202 */ /* 0x000fe40000000f00 */
[----:B------:R-:W-:Y:S02]  /*a990*/  MOV R201, R56 ;  /* 0x0000003800c97202 */ /* 0x000fe40000000f00 */
[----:B------:R-:W-:Y:S01]  /*a9a0*/  MOV R202, R57 ;  /* 0x0000003900ca7202 */ /* 0x000fe20000000f00 */
[----:B------:R-:W-:Y:S01]  /*a9b0*/  IMAD.MOV.U32 R200, RZ, RZ, R53 ;  /* 0x000000ffffc87224 */ /* 0x000fe200078e0035 */
[----:B------:R-:W-:Y:S01]  /*a9c0*/  HMMA.16816.F32 R56, R8, R30, R188 ;  /* 0x0000001e0838723c */ /* 0x000fe200000018bc */
[----:B------:R-:W-:Y:S01]  /*a9d0*/  MOV R128, R52 ;  /* 0x0000003400807202 */ /* 0x000fe20000000f00 */
[----:B------:R-:W-:Y:S01]  /*a9e0*/  LDSM.16.MT88.4 R28, [R221+0xd000] ;  /* 0x00d00000dd1c783b */ /* 0x000fe20000004200 */
[----:B------:R-:W-:-:S04]  /*a9f0*/  MOV R83, R54 ;  /* 0x0000003600537202 */ /* 0x000fc80000000f00 */
[----:B------:R-:W-:Y:S01]  /*aa00*/  MOV R189, R55 ;  /* 0x0000003700bd7202 */ /* 0x000fe20000000f00 */
[----:B------:R-:W-:Y:S01]  /*aa10*/  HMMA.16816.F32 R44, R8, R18, R180 ;  /* 0x00000012082c723c */ /* 0x000fe200000018b4 */
[----:B------:R-:W-:Y:S01]  /*aa20*/  MOV R190, R2 ;  /* 0x0000000200be7202 */ /* 0x000fe20000000f00 */
[----:B------:R-:W-:Y:S02]  /*aa30*/  FADD.FTZ R2, R247, R0 ;  /* 0x00000000f7027221 */ /* 0x000fe40000010000 */
[----:B------:R-:W-:-:S04]  /*aa40*/  FADD.FTZ R0, R4, R213 ;  /* 0x000000d504007221 */ /* 0x000fc80000010000 */
[----:B------:R-:W-:Y:S01]  /*aa50*/  HMMA.16816.F32 R52, R8, R16, R196 ;  /* 0x000000100834723c */ /* 0x000fe200000018c4 */
[----:B------:R-:W1:Y:S01]  /*aa60*/  LDSM.16.MT88.4 R16, [R222+0xd000] ;  /* 0x00d00000de10783b */ /* 0x000e620000004200 */
[----:B------:R-:W-:-:S06]  /*aa70*/  MOV R203, R131 ;  /* 0x0000008300cb7202 */ /* 0x000fcc0000000f00 */
[C---:B------:R-:W-:Y:S01]  /*aa80*/  HMMA.16816.F32 R40, R8.reuse, R14, R152 ;  /* 0x0000000e0828723c */ /* 0x040fe20000001898 */
[----:B------:R2:W-:Y:S07]  /*aa90*/  MUFU.EX2 R154, R21 ;  /* 0x00000015009a7308 */ /* 0x0005ee0000000800 */
[----:B------:R-:W-:Y:S01]  /*aaa0*/  HMMA.16816.F32 R48, R8, R12, R156 ;  /* 0x0000000c0830723c */ /* 0x000fe2000000189c */
[----:B------:R-:W3:Y:S01]  /*aab0*/  LDSM.16.MT88.4 R12, [R224+0xd000] ;  /* 0x00d00000e00c783b */ /* 0x000ee20000004200 */
[----:B--2---:R-:W-:-:S02]  /*aac0*/  FADD.FTZ R21, R200, R0 ;  /* 0x00000000c8157221 */ /* 0x004fc40000010000 */
[----:B------:R-:W-:Y:S01]  /*aad0*/  IMAD.MOV.U32 R200, RZ, RZ, R201 ;  /* 0x000000ffffc87224 */ /* 0x000fe200078e00c9 */
[----:B------:R-:W-:Y:S02]  /*aae0*/  MOV R201, R202 ;  /* 0x000000ca00c97202 */ /* 0x000fe40000000f00 */
[----:B------:R-:W-:Y:S02]  /*aaf0*/  MOV R202, R203 ;  /* 0x000000cb00ca7202 */ /* 0x000fe40000000f00 */
[----:B------:R-:W-:Y:S01]  /*ab00*/  MOV R203, R5 ;  /* 0x0000000500cb7202 */ /* 0x000fe20000000f00 */
[----:B------:R-:W-:Y:S01]  /*ab10*/  IMAD.MOV.U32 R5, RZ, RZ, R6 ;  /* 0x000000ffff057224 */ /* 0x000fe200078e0006 */
[----:B------:R-:W-:Y:S01]  /*ab20*/  MOV R6, R7 ;  /* 0x0000000700067202 */ /* 0x000fe20000000f00 */
[----:B------:R-:W-:Y:S01]  /*ab30*/  MUFU.EX2 R191, R136 ;  /* 0x0000008800bf7308 */ /* 0x000fe20000000800 */
[----:B------:R-:W-:Y:S02]  /*ab40*/  MOV R7, R32 ;  /* 0x0000002000077202 */ /* 0x000fe40000000f00 */
[----:B------:R-:W-:Y:S01]  /*ab50*/  MOV R32, R33 ;  /* 0x0000002100207202 */ /* 0x000fe20000000f00 */
[----:B------:R-:W-:Y:S01]  /*ab60*/  IMAD.MOV.U32 R33, RZ, RZ, R34 ;  /* 0x000000ffff217224 */ /* 0x000fe200078e0022 */
[----:B------:R-:W-:-:S02]  /*ab70*/  MOV R34, R35 ;  /* 0x0000002300227202 */ /* 0x000fc40000000f00 */
[----:B------:R-:W-:Y:S01]  /*ab80*/  MOV R35, R36 ;  /* 0x0000002400237202 */ /* 0x000fe20000000f00 */
[----:B------:R-:W-:Y:S01]  /*ab90*/  MUFU.EX2 R131, R135 ;  /* 0x0000008700837308 */ /* 0x000fe20000000800 */
[----:B------:R-:W-:Y:S01]  /*aba0*/  MOV R36, R37 ;  /* 0x0000002500247202 */ /* 0x000fe20000000f00 */
[----:B------:R-:W-:Y:S01]  /*abb0*/  IMAD.MOV.U32 R37, RZ, RZ, R38 ;  /* 0x000000ffff257224 */ /* 0x000fe200078e0026 */
[----:B------:R-:W-:Y:S02]  /*abc0*/  MOV R38, R39 ;  /* 0x0000002700267202 */ /* 0x000fe40000000f00 */
[----:B------:R-:W-:-:S03]  /*abd0*/  MOV R39, R80 ;  /* 0x0000005000277202 */ /* 0x000fc60000000f00 */
[----:B------:R-:W-:Y:S01]  /*abe0*/  MUFU.EX2 R137, R137 ;  /* 0x0000008900897308 */ /* 0x000fe20000000800 */
[----:B------:R-:W-:Y:S01]  /*abf0*/  MOV R80, R81 ;  /* 0x0000005100507202 */ /* 0x000fe20000000f00 */
[----:B------:R-:W-:-:S06]  /*ac00*/  IMAD.MOV.U32 R81, RZ, RZ, R82 ;  /* 0x000000ffff517224 */ /* 0x000fcc00078e0052 */
[----:B------:R-:W-:Y:S01]  /*ac10*/  MUFU.EX2 R134, R134 ;  /* 0x0000008600867308 */ /* 0x000fe20000000800 */
[----:B------:R-:W-:Y:S01]  /*ac20*/  FADD.FTZ R4, R252, R212 ;  /* 0x000000d4fc047221 */ /* 0x000fe20000010000 */
[----:B------:R-:W-:-:S06]  /*ac30*/  MOV R82, R249 ;  /* 0x000000f900527202 */ /* 0x000fcc0000000f00 */
[----:B------:R-:W-:Y:S08]  /*ac40*/  MUFU.EX2 R136, R132 ;  /* 0x0000008400887308 */ /* 0x000ff00000000800 */
[----:B------:R-:W2:Y:S08]  /*ac50*/  MUFU.EX2 R135, R127 ;  /* 0x0000007f00877308 */ /* 0x000eb00000000800 */
[----:B------:R-:W-:Y:S08]  /*ac60*/  MUFU.EX2 R126, R126 ;  /* 0x0000007e007e7308 */ /* 0x000ff00000000800 */
[----:B------:R-:W4:Y:S01]  /*ac70*/  MUFU.EX2 R125, R125 ;  /* 0x0000007d007d7308 */ /* 0x000f220000000800 */
[----:B------:R-:W-:-:S07]  /*ac80*/  FADD.FTZ R3, R189, R3 ;  /* 0x00000003bd037221 */ /* 0x000fce0000010000 */
[----:B------:R-:W5:Y:S01]  /*ac90*/  MUFU.EX2 R124, R124 ;  /* 0x0000007c007c7308 */ /* 0x000f620000000800 */
[----:B------:R-:W-:Y:S01]  /*aca0*/  IMAD.MOV.U32 R197, RZ, RZ, R202 ;  /* 0x000000ffffc57224 */ /* 0x000fe200078e00ca */
[----:B------:R-:W-:-:S06]  /*acb0*/  MOV R188, R6 ;  /* 0x0000000600bc7202 */ /* 0x000fcc0000000f00 */
[----:B------:R-:W1:Y:S01]  /*acc0*/  MUFU.EX2 R152, R27 ;  /* 0x0000001b00987308 */ /* 0x000e620000000800 */
[----:B------:R-:W-:Y:S01]  /*acd0*/  IMAD.MOV.U32 R189, RZ, RZ, R7 ;  /* 0x000000ffffbd7224 */ /* 0x000fe200078e0007 */
[----:B------:R-:W-:-:S06]  /*ace0*/  MOV R202, R36 ;  /* 0x0000002400ca7202 */ /* 0x000fcc0000000f00 */
[----:B------:R1:W-:Y:S01]  /*acf0*/  MUFU.EX2 R153, R22 ;  /* 0x0000001600997308 */ /* 0x0003e20000000800 */
[----:B------:R-:W-:-:S07]  /*ad00*/  MOV R198, R203 ;  /* 0x000000cb00c67202 */ /* 0x000fce0000000f00 */
[----:B------:R2:W-:Y:S08]  /*ad10*/  MUFU.EX2 R247, R20 ;  /* 0x0000001400f77308 */ /* 0x0005f00000000800 */
[----:B------:R-:W3:Y:S01]  /*ad20*/  MUFU.EX2 R252, R133 ;  /* 0x0000008500fc7308 */ /* 0x000ee20000000800 */
[----:B-1----:R-:W-:Y:S01]  /*ad30*/  FADD.FTZ R22, R190, R2 ;  /* 0x00000002be167221 */ /* 0x002fe20000010000 */
[----:B------:R-:W-:-:S06]  /*ad40*/  MOV R190, R32 ;  /* 0x0000002000be7202 */ /* 0x000fcc0000000f00 */
[----:B------:R-:W-:Y:S01]  /*ad50*/  MUFU.EX2 R249, R138 ;  /* 0x0000008a00f97308 */ /* 0x000fe20000000800 */
[----:B--2---:R-:W-:-:S07]  /*ad60*/  FADD.FTZ R20, R201, R3 ;  /* 0x00000003c9147221 */ /* 0x004fce0000010000 */
[----:B------:R1:W2:Y:S01]  /*ad70*/  MUFU.EX2 R0, R139 ;  /* 0x0000008b00007308 */ /* 0x0002a20000000800 */
[----:B------:R-:W-:Y:S01]  /*ad80*/  FADD.FTZ R2, R200, R4 ;  /* 0x00000004c8027221 */ /* 0x000fe20000010000 */
[----:B------:R-:W-:Y:S01]  /*ad90*/  MOV R200, R34 ;  /* 0x0000002200c87202 */ /* 0x000fe20000000f00 */
[----:B------:R-:W-:Y:S01]  /*ada0*/  IMAD.MOV.U32 R201, RZ, RZ, R35 ;  /* 0x000000ffffc97224 */ /* 0x000fe200078e0023 */
[----:B------:R-:W-:Y:S01]  /*adb0*/  MOV R203, R37 ;  /* 0x0000002500cb7202 */ /* 0x000fe20000000f00 */
[----:B------:R-:W-:Y:S01]  /*adc0*/  IMAD.MOV.U32 R37, RZ, RZ, R83 ;  /* 0x000000ffff257224 */ /* 0x000fe200078e0053 */
[----:B------:R-:W-:Y:S02]  /*add0*/  MOV R32, R38 ;  /* 0x0000002600207202 */ /* 0x000fe40000000f00 */
[----:B------:R-:W-:Y:S02]  /*ade0*/  MOV R35, R81 ;  /* 0x0000005100237202 */ /* 0x000fe40000000f00 */
[----:B------:R-:W-:-:S02]  /*adf0*/  F2FP.PACK_AB R9, R135, R136 ;  /* 0x000000888709723e */ /* 0x000fc400000000ff */
[----:B------:R-:W-:Y:S02]  /*ae00*/  F2FP.PACK_AB R10, R134, R131 ;  /* 0x00000083860a723e */ /* 0x000fe400000000ff */
[----:B-1----:R-:W-:Y:S02]  /*ae10*/  MOV R139, R191 ;  /* 0x000000bf008b7202 */ /* 0x002fe40000000f00 */
[----:B------:R-:W-:Y:S01]  /*ae20*/  MOV R191, R33 ;  /* 0x0000002100bf7202 */ /* 0x000fe20000000f00 */
[----:B------:R-:W-:Y:S01]  /*ae30*/  IMAD.MOV.U32 R33, RZ, RZ, R39 ;  /* 0x000000ffff217224 */ /* 0x000fe200078e0027 */
[----:B------:R-:W-:Y:S02]  /*ae40*/  F2FP.PACK_AB R8, R139, R137 ;  /* 0x000000898b08723e */ /* 0x000fe400000000ff */
[----:B----4-:R-:W-:Y:S02]  /*ae50*/  F2FP.PACK_AB R11, R125, R126 ;  /* 0x0000007e7d0b723e */ /* 0x010fe400000000ff */
[----:B------:R-:W-:-:S02]  /*ae60*/  MOV R34, R80 ;  /* 0x0000005000227202 */ /* 0x000fc40000000f00 */
[----:B------:R-:W-:Y:S01]  /*ae70*/  MOV R157, R188 ;  /* 0x000000bc009d7202 */ /* 0x000fe20000000f00 */
[----:B------:R-:W-:Y:S01]  /*ae80*/  IMAD.MOV.U32 R159, RZ, RZ, R190 ;  /* 0x000000ffff9f7224 */ /* 0x000fe200078e00be */
[----:B------:R-:W-:Y:S02]  /*ae90*/  MOV R36, R82 ;  /* 0x0000005200247202 */ /* 0x000fe40000000f00 */
[----:B------:R-:W-:Y:S02]  /*aea0*/  MOV R38, R215 ;  /* 0x000000d700267202 */ /* 0x000fe40000000f00 */
[----:B------:R-:W-:Y:S01]  /*aeb0*/  MOV R188, R191 ;  /* 0x000000bf00bc7202 */ /* 0x000fe20000000f00 */
[----:B------:R-:W-:Y:S01]  /*aec0*/  IMAD.MOV.U32 R191, RZ, RZ, R202 ;  /* 0x000000ffffbf7224 */ /* 0x000fe200078e00ca */
[----:B------:R-:W-:Y:S02]  /*aed0*/  MOV R158, R189 ;  /* 0x000000bd009e7202 */ /* 0x000fe40000000f00 */
[----:B-----5:R-:W-:-:S02]  /*aee0*/  MOV R138, R124 ;  /* 0x0000007c008a7202 */ /* 0x020fc40000000f00 */
[----:B------:R-:W-:Y:S02]  /*aef0*/  MOV R189, R200 ;  /* 0x000000c800bd7202 */ /* 0x000fe40000000f00 */
[----:B------:R-:W-:Y:S02]  /*af00*/  MOV R190, R201 ;  /* 0x000000c900be7202 */ /* 0x000fe40000000f00 */
[----:B------:R-:W-:Y:S01]  /*af10*/  MOV R202, R32 ;  /* 0x0000002000ca7202 */ /* 0x000fe20000000f00 */
[----:B------:R-:W-:Y:S01]  /*af20*/  IMAD.MOV.U32 R32, RZ, RZ, R35 ;  /* 0x000000ffff207224 */ /* 0x000fe200078e0023 */
[----:B------:R-:W-:Y:S02]  /*af30*/  MOV R201, R33 ;  /* 0x0000002100c97202 */ /* 0x000fe40000000f00 */
[----:B------:R-:W-:Y:S02]  /*af40*/  MOV R200, R34 ;  /* 0x0000002200c87202 */ /* 0x000fe40000000f00 */
[----:B------:R-:W-:-:S02]  /*af50*/  MOV R39, R214 ;  /* 0x000000d600277202 */ /* 0x000fc40000000f00 */
[----:B------:R-:W-:Y:S02]  /*af60*/  MOV R33, R36 ;  /* 0x0000002400217202 */ /* 0x000fe40000000f00 */
[----:B------:R-:W-:Y:S02]  /*af70*/  MOV R34, R37 ;  /* 0x0000002500227202 */ /* 0x000fe40000000f00 */
[----:B------:R-:W-:Y:S01]  /*af80*/  MOV R35, R38 ;  /* 0x0000002600237202 */ /* 0x000fe20000000f00 */
[----:B------:R-:W-:Y:S01]  /*af90*/  HMMA.16816.F32 R180, R8, R16, R144 ;  /* 0x0000001008b4723c */ /* 0x000fe20000001890 */
[----:B------:R-:W-:Y:S02]  /*afa0*/  MOV R199, R5 ;  /* 0x0000000500c77202 */ /* 0x000fe40000000f00 */
[----:B------:R-:W-:Y:S02]  /*afb0*/  F2FP.PACK_AB R4, R152, R138 ;  /* 0x0000008a9804723e */ /* 0x000fe400000000ff */
[----:B---3--:R-:W-:-:S02]  /*afc0*/  F2FP.PACK_AB R5, R252, R247 ;  /* 0x000000f7fc05723e */ /* 0x008fc400000000ff */
[----:B------:R-:W-:Y:S02]  /*afd0*/  F2FP.PACK_AB R6, R154, R153 ;  /* 0x000000999a06723e */ /* 0x000fe400000000ff */
[----:B--2---:R-:W-:Y:S01]  /*afe0*/  F2FP.PACK_AB R7, R0, R249 ;  /* 0x000000f90007723e */ /* 0x004fe200000000ff */
[----:B------:R-:W-:Y:S01]  /*aff0*/  IMAD.MOV.U32 R27, RZ, RZ, R188 ;  /* 0x000000ffff1b7224 */ /* 0x000fe200078e00bc */
        /* <DEDUP_REMOVED lines=9> */
[----:B------:R-:W-:Y:S01]  /*b090*/  HMMA.16816.F32 R212, R8, R18, R120 ;  /* 0x0000001208d4723c */ /* 0x000fe20000001878 */
[----:B------:R-:W-:Y:S01]  /*b0a0*/  MOV R37, R128 ;  /* 0x0000008000257202 */ /* 0x000fe20000000f00 */
[----:B------:R-:W1:Y:S01]  /*b0b0*/  LDSM.16.MT88.4 R32, [R221+0xf000] ;  /* 0x00f00000dd20783b */ /* 0x000e620000004200 */
[----:B------:R-:W-:Y:S02]  /*b0c0*/  MOV R38, R129 ;  /* 0x0000008100267202 */ /* 0x000fe40000000f00 */
[----:B------:R-:W-:Y:S02]  /*b0d0*/  MOV R39, R130 ;  /* 0x0000008200277202 */ /* 0x000fe40000000f00 */
[----:B------:R-:W-:-:S02]  /*b0e0*/  IMAD.MOV.U32 R121, RZ, RZ, R131 ;  /* 0x000000ffff797224 */ /* 0x000fc400078e0083 */
[----:B------:R-:W-:Y:S01]  /*b0f0*/  HMMA.16816.F32 R128, R4, R14, R104 ;  /* 0x0000000e0480723c */ /* 0x000fe20000001868 */
[----:B------:R-:W-:Y:S01]  /*b100*/  IMAD.MOV.U32 R155, RZ, RZ, R198 ;  /* 0x000000ffff9b7224 */ /* 0x000fe200078e00c6 */
[----:B------:R-:W-:Y:S01]  /*b110*/  MOV R156, R199 ;  /* 0x000000c7009c7202 */ /* 0x000fe20000000f00 */
[----:B------:R-:W-:-:S04]  /*b120*/  IMAD.MOV.U32 R132, RZ, RZ, R36 ;  /* 0x000000ffff847224 */ /* 0x000fc800078e0024 */
[----:B------:R-:W-:Y:S02]  /*b130*/  MOV R107, R153 ;  /* 0x00000099006b7202 */ /* 0x000fe40000000f00 */
[----:B------:R-:W-:Y:S02]  /*b140*/  MOV R106, R134 ;  /* 0x00000086006a7202 */ /* 0x000fe40000000f00 */
[----:B------:R-:W-:Y:S01]  /*b150*/  MOV R104, R154 ;  /* 0x0000009a00687202 */ /* 0x000fe20000000f00 */
[----:B------:R-:W-:Y:S01]  /*b160*/  HMMA.16816.F32 R164, R8, R28, R164 ;  /* 0x0000001c08a4723c */ /* 0x000fe200000018a4 */
[----:B------:R-:W-:Y:S02]  /*b170*/  MOV R134, R37 ;  /* 0x0000002500867202 */ /* 0x000fe40000000f00 */
[----:B------:R-:W-:Y:S02]  /*b180*/  MOV R154, R38 ;  /* 0x00000026009a7202 */ /* 0x000fe40000000f00 */
[----:B------:R-:W-:-:S02]  /*b190*/  MOV R153, R39 ;  /* 0x0000002700997202 */ /* 0x000fc40000000f00 */
[----:B------:R-:W2:Y:S01]  /*b1a0*/  LDSM.16.MT88.4 R36, [R223+0xd000] ;  /* 0x00d00000df24783b */ /* 0x000ea20000004200 */
[----:B------:R-:W-:Y:S01]  /*b1b0*/  HMMA.16816.F32 R160, R4, R28, R160 ;  /* 0x0000001c04a0723c */ /* 0x000fe200000018a0 */
[----:B------:R-:W-:-:S07]  /*b1c0*/  MOV R122, R197 ;  /* 0x000000c5007a7202 */ /* 0x000fce0000000f00 */
[-C--:B------:R-:W-:Y:S08]  /*b1d0*/  HMMA.16816.F32 R168, R4, R30.reuse, R168 ;  /* 0x0000001e04a8723c */ /* 0x080ff000000018a8 */
[----:B------:R-:W-:Y:S01]  /*b1e0*/  HMMA.16816.F32 R80, R8, R30, R148 ;  /* 0x0000001e0850723c */ /* 0x000fe20000001894 */
[----:B------:R-:W3:Y:S06]  /*b1f0*/  LDSM.16.MT88.4 R28, [R222+0xf000] ;  /* 0x00f00000de1c783b */ /* 0x000eec0000004200 */
[----:B------:R-:W-:Y:S01]  /*b200*/  MOV R148, R155 ;  /* 0x0000009b00947202 */ /* 0x000fe20000000f00 */
[----:B------:R-:W-:Y:S01]  /*b210*/  IMAD.MOV.U32 R149, RZ, RZ, R156 ;  /* 0x000000ffff957224 */ /* 0x000fe200078e009c */
[----:B------:R-:W-:Y:S01]  /*b220*/  MOV R150, R157 ;  /* 0x0000009d00967202 */ /* 0x000fe20000000f00 */
[----:B------:R-:W-:Y:S01]  /*b230*/  HMMA.16816.F32 R176, R4, R16, R176 ;  /* 0x0000001004b0723c */ /* 0x000fe200000018b0 */
[----:B------:R-:W-:-:S02]  /*b240*/  MOV R155, R158 ;  /* 0x0000009e009b7202 */ /* 0x000fc40000000f00 */
[----:B------:R-:W-:-:S05]  /*b250*/  MOV R151, R159 ;  /* 0x0000009f00977202 */ /* 0x000fca0000000f00 */
[----:B------:R-:W-:Y:S01]  /*b260*/  HMMA.16816.F32 R184, R4, R18, R184 ;  /* 0x0000001204b8723c */ /* 0x000fe200000018b8 */
[----:B------:R-:W4:Y:S07]  /*b270*/  LDSM.16.MT88.4 R16, [R224+0xf000] ;  /* 0x00f00000e010783b */ /* 0x000f2e0000004200 */
[-C--:B------:R-:W-:Y:S08]  /*b280*/  HMMA.16816.F32 R196, R8, R12.reuse, R116 ;  /* 0x0000000c08c4723c */ /* 0x080ff00000001874 */
[----:B------:R-:W-:Y:S08]  /*b290*/  HMMA.16816.F32 R192, R4, R12, R192 ;  /* 0x0000000c04c0723c */ /* 0x000ff000000018c0 */
[----:B------:R-:W-:Y:S01]  /*b2a0*/  HMMA.16816.F32 R156, R8, R14, R92 ;  /* 0x0000000e089c723c */ /* 0x000fe2000000185c */
[----:B------:R-:W5:Y:S01]  /*b2b0*/  LDSM.16.MT88.4 R12, [R223+0xf000] ;  /* 0x00f00000df0c783b */ /* 0x000f620000004200 */
[----:B------:R-:W-:Y:S01]  /*b2c0*/  MOV R120, R126 ;  /* 0x0000007e00787202 */ /* 0x000fe20000000f00 */
[----:B------:R-:W-:-:S05]  /*b2d0*/  IMAD.MOV.U32 R105, RZ, RZ, R125 ;  /* 0x000000ffff697224 */ /* 0x000fca00078e007d */
[----:B-1----:R-:W-:Y:S01]  /*b2e0*/  HMMA.16816.F32 R92, R4, R32, R100 ;  /* 0x00000020045c723c */ /* 0x002fe20000001864 */
[----:B------:R-:W-:-:S07]  /*b2f0*/  MOV R123, R0 ;  /* 0x00000000007b7202 */ /* 0x000fce0000000f00 */
[----:B------:R-:W-:Y:S01]  /*b300*/  HMMA.16816.F32 R100, R4, R34, R96 ;  /* 0x000000220464723c */ /* 0x000fe20000001860 */
[----:B------:R-:W-:-:S06]  /*b310*/  MOV R0, R154 ;  /* 0x0000009a00007202 */ /* 0x000fcc0000000f00 */
[----:B------:R-:W-:Y:S02]  /*b320*/  MOV R98, R148 ;  /* 0x0000009400627202 */ /* 0x000fe40000000f00 */
[----:B------:R-:W-:Y:S02]  /*b330*/  MOV R148, R3 ;  /* 0x0000000300947202 */ /* 0x000fe40000000f00 */
[----:B------:R-:W-:Y:S01]  /*b340*/  MOV R3, R155 ;  /* 0x0000009b00037202 */ /* 0x000fe20000000f00 */
[----:B--2---:R-:W-:Y:S01]  /*b350*/  HMMA.16816.F32 R124, R4, R36, R112 ;  /* 0x00000024047c723c */ /* 0x004fe20000001870 */
[----:B------:R-:W-:-:S03]  /*b360*/  IMAD.MOV.U32 R99, RZ, RZ, R147 ;  /* 0x000000ffff637224 */ /* 0x000fc600078e0093 */
[----:B------:R-:W-:-:S04]  /*b370*/  FADD.FTZ R3, R3, R21 ;  /* 0x0000001503037221 */ /* 0x000fc80000010000 */
[----:B---3--:R-:W-:Y:S01]  /*b380*/  HMMA.16816.F32 R112, R4, R28, R88 ;  /* 0x0000001c0470723c */ /* 0x008fe20000001858 */
[----:B------:R-:W-:Y:S01]  /*b390*/  MOV R96, R150 ;  /* 0x0000009600607202 */ /* 0x000fe20000000f00 */
[----:B------:R-:W-:-:S05]  /*b3a0*/  FADD.FTZ R0, R0, R22 ;  /* 0x0000001600007221 */ /* 0x000fca0000010000 */
[----:B------:R-:W-:Y:S01]  /*b3b0*/  MOV R90, R134 ;  /* 0x00000086005a7202 */ /* 0x000fe20000000f00 */
[----:B------:R-:W-:Y:S01]  /*b3c0*/  IMAD.MOV.U32 R89, RZ, RZ, R151 ;  /* 0x000000ffff597224 */ /* 0x000fe200078e0097 */
[----:B------:R-:W-:Y:S01]  /*b3d0*/  MOV R88, R133 ;  /* 0x0000008500587202 */ /* 0x000fe20000000f00 */
[----:B------:R-:W-:Y:S01]  /*b3e0*/  IMAD.MOV.U32 R91, RZ, RZ, R132 ;  /* 0x000000ffff5b7224 */ /* 0x000fe200078e0084 */
[----:B------:R-:W-:Y:S01]  /*b3f0*/  MOV R151, R135 ;  /* 0x0000008700977202 */ /* 0x000fe20000000f00 */
[----:B------:R-:W-:Y:S01]  /*b400*/  HMMA.16816.F32 R108, R4, R38, R108 ;  /* 0x00000026046c723c */ /* 0x000fe2000000186c */
[----:B------:R-:W-:Y:S01]  /*b410*/  FADD.FTZ R2, R89, R2 ;  /* 0x0000000259027221 */ /* 0x000fe20000010000 */
[----:B------:R-:W-:Y:S01]  /*b420*/  MOV R97, R149 ;  /* 0x0000009500617202 */ /* 0x000fe20000000f00 */
[----:B------:R-:W-:Y:S01]  /*b430*/  IMAD.MOV.U32 R149, RZ, RZ, R153 ;  /* 0x000000ffff957224 */ /* 0x000fe200078e0099 */
[----:B------:R-:W-:-:S04]  /*b440*/  MOV R150, R152 ;  /* 0x0000009800967202 */ /* 0x000fc80000000f00 */
[----:B------:R-:W-:Y:S01]  /*b450*/  HMMA.16816.F32 R116, R4, R30, R84 ;  /* 0x0000001e0474723c */ /* 0x000fe20000001854 */
[----:B------:R-:W-:-:S07]  /*b460*/  FADD.FTZ R0, R91, R0 ;  /* 0x000000005b007221 */ /* 0x000fce0000010000 */
[C---:B----4-:R-:W-:Y:S08]  /*b470*/  HMMA.16816.F32 R76, R4.reuse, R16, R76 ;  /* 0x00000010044c723c */ /* 0x050ff0000000184c */
[C---:B------:R-:W-:Y:S01]  /*b480*/  HMMA.16816.F32 R132, R4.reuse, R18, R72 ;  /* 0x000000120484723c */ /* 0x040fe20000001848 */
[----:B------:R-:W1:Y:S07]  /*b490*/  LDSM.16.MT88.4 R72, [R224+0xd800] ;  /* 0x00d80000e048783b */ /* 0x000e6e0000004200 */
[C---:B-----5:R-:W-:Y:S08]  /*b4a0*/  HMMA.16816.F32 R144, R4.reuse, R12, R68 ;  /* 0x0000000c0490723c */ /* 0x060ff00000001844 */
[----:B------:R-:W-:Y:S07]  /*b4b0*/  HMMA.16816.F32 R64, R4, R14, R64 ;  /* 0x0000000e0440723c */ /* 0x000fee0000001840 */
[----:B------:R-:W-:-:S02]  /*b4c0*/  FADD.FTZ R4, R90, R20 ;  /* 0x000000145a047221 */ /* 0x000fc40000010000 */
[----:B------:R-:W-:Y:S01]  /*b4d0*/  FADD.FTZ R5, R188, R3 ;  /* 0x00000003bc057221 */ /* 0x000fe20000010000 */
[----:B------:R-:W-:Y:S01]  /*b4e0*/  HMMA.16816.F32 R44, R8, R18, R44 ;  /* 0x00000012082c723c */ /* 0x000fe2000000182c */
[----:B------:R-:W-:Y:S02]  /*b4f0*/  FADD.FTZ R3, R201, R2 ;  /* 0x00000002c9037221 */ /* 0x000fe40000010000 */
[----:B------:R-:W-:-:S04]  /*b500*/  FADD.FTZ R2, R202, R4 ;  /* 0x00000004ca027221 */ /* 0x000fc80000010000 */
[----:B------:R-:W-:Y:S01]  /*b510*/  IMAD.MOV.U32 R19, RZ, RZ, R139 ;  /* 0x000000ffff137224 */ /* 0x000fe200078e008b */
[----:B------:R-:W-:Y:S01]  /*b520*/  HMMA.16816.F32 R48, R8, R12, R48 ;  /* 0x0000000c0830723c */ /* 0x000fe20000001830 */
[----:B------:R-:W-:-:S06]  /*b530*/  MOV R18, R138 ;  /* 0x0000008a00127202 */ /* 0x000fcc0000000f00 */
[----:B------:R-:W-:Y:S01]  /*b540*/  MOV R13, R136 ;  /* 0x00000088000d7202 */ /* 0x000fe20000000f00 */
[C---:B------:R-:W-:Y:S01]  /*b550*/  HMMA.16816.F32 R140, R8.reuse, R36, R140 ;  /* 0x00000024088c723c */ /* 0x040fe2000000188c */
[----:B------:R-:W-:Y:S02]  /*b560*/  MOV R12, R137 ;  /* 0x00000089000c7202 */ /* 0x000fe40000000f00 */
[----:B------:R-:W2:Y:S05]  /*b570*/  LDSM.16.MT88.4 R136, [R224+0xf800] ;  /* 0x00f80000e088783b */ /* 0x000eaa0000004200 */
[C---:B------:R-:W-:Y:S08]  /*b580*/  HMMA.16816.F32 R152, R8.reuse, R32, R204 ;  /* 0x000000200898723c */ /* 0x040ff000000018cc */
[C---:B------:R-:W-:Y:S01]  /*b590*/  HMMA.16816.F32 R52, R8.reuse, R16, R52 ;  /* 0x000000100834723c */ /* 0x040fe20000001834 */
[----:B------:R3:W-:Y:S07]  /*b5a0*/  MUFU.EX2 R16, R88 ;  /* 0x0000005800107308 */ /* 0x0007ee0000000800 */
[C---:B------:R-:W-:Y:S08]  /*b5b0*/  HMMA.16816.F32 R36, R8.reuse, R38, R208 ;  /* 0x000000260824723c */ /* 0x040ff000000018d0 */
[C---:B------:R-:W-:Y:S01]  /*b5c0*/  HMMA.16816.F32 R32, R8.reuse, R34, R172 ;  /* 0x000000220820723c */ /* 0x040fe200000018ac */
[----:B---3--:R-:W3:Y:S07]  /*b5d0*/  LDSM.16.MT88.4 R88, [R223+0xd800] ;  /* 0x00d80000df58783b */ /* 0x008eee0000004200 */
[C---:B------:R-:W-:Y:S08]  /*b5e0*/  HMMA.16816.F32 R60, R8.reuse, R28, R60 ;  /* 0x0000001c083c723c */ /* 0x040ff0000000183c */
[C---:B------:R-:W-:Y:S08]  /*b5f0*/  HMMA.16816.F32 R56, R8.reuse, R30, R56 ;  /* 0x0000001e0838723c */ /* 0x040ff00000001838 */
[----:B------:R-:W-:Y:S01]  /*b600*/  HMMA.16816.F32 R40, R8, R14, R40 ;  /* 0x0000000e0828723c */ /* 0x000fe20000001828 */
[----:B------:R-:W-:Y:S08]  /*b610*/  MUFU.EX2 R219, R219 ;  /* 0x000000db00db7308 */ /* 0x000ff00000000800 */
[----:B------:R-:W4:Y:S01]  /*b620*/  MUFU.EX2 R243, R243 ;  /* 0x000000f300f37308 */ /* 0x000f220000000800 */
[----:B------:R-:W-:-:S07]  /*b630*/  FADD.FTZ R9, R96, R5 ;  /* 0x0000000560097221 */ /* 0x000fce0000010000 */
[----:B------:R-:W-:Y:S01]  /*b640*/  MUFU.EX2 R242, R242 ;  /* 0x000000f200f27308 */ /* 0x000fe20000000800 */
[----:B------:R-:W5:Y:S07]  /*b650*/  LDSM.16.MT88.4 R4, [R223+0xf800] ;  /* 0x00f80000df04783b */ /* 0x000f6e0000004200 */
[----:B------:R-:W-:Y:S08]  /*b660*/  MUFU.EX2 R218, R218 ;  /* 0x000000da00da7308 */ /* 0x000ff00000000800 */
[----:B------:R-:W-:Y:S08]  /*b670*/  MUFU.EX2 R245, R245 ;  /* 0x000000f500f57308 */ /* 0x000ff00000000800 */
[----:B------:R-:W1:Y:S08]  /*b680*/  MUFU.EX2 R241, R241 ;  /* 0x000000f100f17308 */ /* 0x000e700000000800 */
[----:B------:R-:W-:Y:S08]  /*b690*/  MUFU.EX2 R216, R216 ;  /* 0x000000d800d87308 */ /* 0x000ff00000000800 */
[----:B------:R-:W1:Y:S08]  /*b6a0*/  MUFU.EX2 R217, R217 ;  /* 0x000000d900d97308 */ /* 0x000e700000000800 */
[----:B------:R-:W-:Y:S08]  /*b6b0*/  MUFU.EX2 R27, R27 ;  /* 0x0000001b001b7308 */ /* 0x000ff00000000800 */
[----:B------:R-:W1:Y:S08]  /*b6c0*/  MUFU.EX2 R251, R251 ;  /* 0x000000fb00fb7308 */ /* 0x000e700000000800 */
[----:B------:R-:W-:Y:S08]  /*b6d0*/  MUFU.EX2 R250, R250 ;  /* 0x000000fa00fa7308 */ /* 0x000ff00000000800 */
[----:B------:R-:W-:Y:S08]  /*b6e0*/  MUFU.EX2 R248, R248 ;  /* 0x000000f800f87308 */ /* 0x000ff00000000800 */
[----:B------:R-:W1:Y:S08]  /*b6f0*/  MUFU.EX2 R246, R246 ;  /* 0x000000f600f67308 */ /* 0x000e700000000800 */
[----:B------:R-:W-:Y:S08]  /*b700*/  MUFU.EX2 R244, R244 ;  /* 0x000000f400f47308 */ /* 0x000ff00000000800 */
[----:B------:R-:W2:Y:S01]  /*b710*/  MUFU.EX2 R240, R240 ;  /* 0x000000f000f07308 */ /* 0x000ea20000000800 */
[----:B------:R-:W-:Y:S01]  /*b720*/  MOV R188, R189 ;  /* 0x000000bd00bc7202 */ /* 0x000fe20000000f00 */
[----:B------:R-:W-:Y:S01]  /*b730*/  IMAD.MOV.U32 R189, RZ, RZ, R190 ;  /* 0x000000ffffbd7224 */ /* 0x000fe200078e00be */
[----:B------:R-:W-:Y:S01]  /*b740*/  MOV R190, R191 ;  /* 0x000000bf00be7202 */ /* 0x000fe20000000f00 */
[----:B------:R-:W-:Y:S01]  /*b750*/  IMAD.MOV.U32 R209, RZ, RZ, R148 ;  /* 0x000000ffffd17224 */ /* 0x000fe200078e0094 */
[----:B------:R-:W-:Y:S01]  /*b760*/  MOV R191, R200 ;  /* 0x000000c800bf7202 */ /* 0x000fe20000000f00 */
[----:B------:R-:W3:Y:S01]  /*b770*/  LDSM.16.MT88.4 R172, [R221+0xd800] ;  /* 0x00d80000ddac783b */ /* 0x000ee20000004200 */
[----:B------:R-:W-:-:S02]  /*b780*/  MOV R208, R149 ;  /* 0x0000009500d07202 */ /* 0x000fc40000000f00 */
[----:B------:R-:W-:Y:S02]  /*b790*/  MOV R30, R150 ;  /* 0x00000096001e7202 */ /* 0x000fe40000000f00 */
[----:B------:R-:W-:Y:S01]  /*b7a0*/  MOV R17, R151 ;  /* 0x0000009700117202 */ /* 0x000fe20000000f00 */
[----:B------:R-:W-:Y:S01]  /*b7b0*/  FADD.FTZ R10, R203, R0 ;  /* 0x00000000cb0a7221 */ /* 0x000fe20000010000 */
[----:B----4-:R-:W-:Y:S02]  /*b7c0*/  F2FP.PACK_AB R148, R243, R219 ;  /* 0x000000dbf394723e */ /* 0x010fe400000000ff */
[----:B-1----:R-:W-:Y:S02]  /*b7d0*/  F2FP.PACK_AB R149, R241, R245 ;  /* 0x000000f5f195723e */ /* 0x002fe400000000ff */
[----:B------:R-:W-:Y:S02]  /*b7e0*/  F2FP.PACK_AB R150, R218, R242 ;  /* 0x000000f2da96723e */ /* 0x000fe400000000ff */
[----:B------:R-:W-:-:S02]  /*b7f0*/  F2FP.PACK_AB R151, R217, R216 ;  /* 0x000000d8d997723e */ /* 0x000fc400000000ff */
[----:B------:R-:W-:Y:S02]  /*b800*/  F2FP.PACK_AB R200, R251, R27 ;  /* 0x0000001bfbc8723e */ /* 0x000fe400000000ff */
[----:B------:R-:W-:Y:S02]  /*b810*/  F2FP.PACK_AB R201, R246, R248 ;  /* 0x000000f8f6c9723e */ /* 0x000fe400000000ff */
[----:B------:R-:W-:Y:S02]  /*b820*/  F2FP.PACK_AB R202, R16, R250 ;  /* 0x000000fa10ca723e */ /* 0x000fe400000000ff */
[----:B--2---:R-:W-:Y:S02]  /*b830*/  F2FP.PACK_AB R203, R240, R244 ;  /* 0x000000f4f0cb723e */ /* 0x004fe400000000ff */
[----:B------:R-:W-:Y:S02]  /*b840*/  MOV R22, R191 ;  /* 0x000000bf00167202 */ /* 0x000fe40000000f00 */
[----:B------:R-:W-:Y:S01]  /*b850*/  MOV R11, R190 ;  /* 0x000000be000b7202 */ /* 0x000fe20000000f00 */
[----:B------:R-:W-:Y:S01]  /*b860*/  FADD.FTZ R0, R97, R3 ;  /* 0x0000000361007221 */ /* 0x000fe20000010000 */
[----:B------:R-:W-:Y:S01]  /*b870*/  MOV R14, R189 ;  /* 0x000000bd000e7202 */ /* 0x000fe20000000f00 */
[----:B------:R-:W-:Y:S01]  /*b880*/  FADD.FTZ R8, R98, R2 ;  /* 0x0000000262087221 */ /* 0x000fe20000010000 */
[----:B------:R-:W-:Y:S01]  /*b890*/  HMMA.16816.F32 R68, R148, R74, R128 ;  /* 0x0000004a9444723c */ /* 0x000fe20000001880 */
[----:B------:R-:W-:-:S02]  /*b8a0*/  IMAD.MOV.U32 R15, RZ, RZ, R188 ;  /* 0x000000ffff0f7224 */ /* 0x000fc400078e00bc */
[----:B------:R-:W-:Y:S01]  /*b8b0*/  FADD.FTZ R3, R22, R10 ;  /* 0x0000000a16037221 */ /* 0x000fe20000010000 */
[----:B------:R-:W-:Y:S01]  /*b8c0*/  MOV R31, R121 ;  /* 0x00000079001f7202 */ /* 0x000fe20000000f00 */
[----:B------:R-:W-:Y:S01]  /*b8d0*/  FADD.FTZ R2, R11, R9 ;  /* 0x000000090b027221 */ /* 0x000fe20000010000 */
[----:B------:R-:W-:Y:S01]  /*b8e0*/  MOV R29, R107 ;  /* 0x0000006b001d7202 */ /* 0x000fe20000000f00 */
[----:B------:R-:W-:Y:S01]  /*b8f0*/  FADD.FTZ R0, R14, R0 ;  /* 0x000000000e007221 */ /* 0x000fe20000010000 */
[----:B------:R-:W-:Y:S01]  /*b900*/  HMMA.16816.F32 R128, R148, R136, R76 ;  /* 0x000000889480723c */ /* 0x000fe2000000184c */
[----:B------:R-:W-:Y:S01]  /*b910*/  IMAD.MOV.U32 R28, RZ, RZ, R120 ;  /* 0x000000ffff1c7224 */ /* 0x000fe200078e0078 */
[----:B------:R-:W-:Y:S01]  /*b920*/  MOV R204, R106 ;  /* 0x0000006a00cc7202 */ /* 0x000fe20000000f00 */
[----:B------:R-:W-:Y:S01]  /*b930*/  IMAD.MOV.U32 R206, RZ, RZ, R104 ;  /* 0x000000ffffce7224 */ /* 0x000fe200078e0068 */
[----:B------:R-:W-:Y:S01]  /*b940*/  MOV R205, R105 ;  /* 0x0000006900cd7202 */ /* 0x000fe20000000f00 */
[----:B------:R-:W-:Y:S03]  /*b950*/  LDSM.16.MT88.4 R188, [R222+0xd800] ;  /* 0x00d80000debc783b */ /* 0x000fe60000004200 */
[----:B---3--:R-:W-:Y:S01]  /*b960*/  HMMA.16816.F32 R76, R200, R88, R140 ;  /* 0x00000058c84c723c */ /* 0x008fe2000000188c */
[----:B------:R-:W-:Y:S01]  /*b970*/  MOV R207, R99 ;  /* 0x0000006300cf7202 */ /* 0x000fe20000000f00 */
[----:B------:R-:W1:Y:S06]  /*b980*/  LDSM.16.MT88.4 R104, [R221+0xf800] ;  /* 0x00f80000dd68783b */ /* 0x000e6c0000004200 */
[-C--:B-----5:R-:W-:Y:S08]  /*b990*/  HMMA.16816.F32 R144, R148, R4.reuse, R144 ;  /* 0x000000049490723c */ /* 0x0a0ff00000001890 */
        /* <DEDUP_REMOVED lines=11> */
[----:B------:R-:W-:Y:S01]  /*ba50*/  MOV R211, R122 ;  /* 0x0000007a00d37202 */ /* 0x000fe20000000f00 */
[----:B------:R-:W-:Y:S01]  /*ba60*/  FADD.FTZ R3, R28, R3 ;  /* 0x000000031c037221 */ /* 0x000fe20000010000 */
[----:B------:R-:W-:Y:S01]  /*ba70*/  MOV R210, R123 ;  /* 0x0000007b00d27202 */ /* 0x000fe20000000f00 */
[----:B------:R-:W-:Y:S01]  /*ba80*/  FADD.FTZ R2, R29, R2 ;  /* 0x000000021d027221 */ /* 0x000fe20000010000 */
[----:B------:R-:W2:Y:S01]  /*ba90*/  LDSM.16.MT88.4 R120, [R222+0xf800] ;  /* 0x00f80000de78783b */ /* 0x000ea20000004200 */
        /* <DEDUP_REMOVED lines=21> */
[----:B------:R-:W-:Y:S01]  /*bbf0*/  STL [R1+0x4], R4 ;  /* 0x0000040401007387 */ /* 0x000fe20000100800 */
[----:B------:R-:W-:-:S03]  /*bc00*/  UISETP.GE.AND UP0, UPT, UR8, 0x3, UPT ;  /* 0x000000030800788c */ /* 0x000fc6000bf06270 */
[----:B------:R3:W-:Y:S04]  /*bc10*/  STL [R1+0x8], R3 ;  /* 0x0000080301007387 */ /* 0x0007e80000100800 */
[----:B------:R4:W-:Y:S04]  /*bc20*/  STL [R1+0xc], R2 ;  /* 0x00000c0201007387 */ /* 0x0009e80000100800 */
[----:B------:R4:W-:Y:S01]  /*bc30*/  STL [R1+0x58], R0 ;  /* 0x0000580001007387 */ /* 0x0009e20000100800 */
[----:B------:R-:W-:Y:S01]  /*bc40*/  PLOP3.LUT P0, PT, PT, PT, UP0, 0x80, 0x0 ;  /* 0x000000000000781c */ /* 0x000fe20003f0f008 */
[-C--:B------:R-:W-:Y:S08]  /*bc50*/  HMMA.16816.F32 R164, R200, R172.reuse, R164 ;  /* 0x000000acc8a4723c */ /* 0x080ff000000018a4 */
[C---:B------:R-:W-:Y:S08]  /*bc60*/  HMMA.16816.F32 R160, R148.reuse, R172, R160 ;  /* 0x000000ac94a0723c */ /* 0x040ff000000018a0 */
[----:B------:R-:W-:Y:S01]  /*bc70*/  HMMA.16816.F32 R168, R148, R174, R168 ;  /* 0x000000ae94a8723c */ /* 0x000fe200000018a8 */
[----:B---3--:R-:W-:-:S07]  /*bc80*/  MOV R3, R210 ;  /* 0x000000d200037202 */ /* 0x008fce0000000f00 */
[----:B------:R-:W-:Y:S08]  /*bc90*/  HMMA.16816.F32 R172, R200, R174, R80 ;  /* 0x000000aec8ac723c */ /* 0x000ff00000001850 */
[C---:B------:R-:W-:Y:S08]  /*bca0*/  HMMA.16816.F32 R80, R148.reuse, R88, R124 ;  /* 0x000000589450723c */ /* 0x040ff0000000187c */
[C---:B------:R-:W-:Y:S08]  /*bcb0*/  HMMA.16816.F32 R84, R148.reuse, R90, R108 ;  /* 0x0000005a9454723c */ /* 0x040ff0000000186c */
[C---:B-1----:R-:W-:Y:S08]  /*bcc0*/  HMMA.16816.F32 R96, R148.reuse, R104, R92 ;  /* 0x000000689460723c */ /* 0x042ff0000000185c */
[C---:B------:R-:W-:Y:S08]  /*bcd0*/  HMMA.16816.F32 R176, R148.reuse, R188, R176 ;  /* 0x000000bc94b0723c */ /* 0x040ff000000018b0 */
[C---:B------:R-:W-:Y:S08]  /*bce0*/  HMMA.16816.F32 R184, R148.reuse, R190, R184 ;  /* 0x000000be94b8723c */ /* 0x040ff000000018b8 */
[C---:B------:R-:W-:Y:S08]  /*bcf0*/  HMMA.16816.F32 R192, R148.reuse, R72, R192 ;  /* 0x0000004894c0723c */ /* 0x040ff000000018c0 */
[C---:B------:R-:W-:Y:S08]  /*bd00*/  HMMA.16816.F32 R100, R148.reuse, R106, R100 ;  /* 0x0000006a9464723c */ /* 0x040ff00000001864 */
[C---:B--2---:R-:W-:Y:S08]  /*bd10*/  HMMA.16816.F32 R112, R148.reuse, R120, R112 ;  /* 0x000000789470723c */ /* 0x044ff00000001870 */
[C---:B------:R-:W-:Y:S08]  /*bd20*/  HMMA.16816.F32 R116, R148.reuse, R122, R116 ;  /* 0x0000007a9474723c */ /* 0x040ff00000001874 */
[----:B------:R-:W-:Y:S08]  /*bd30*/  HMMA.16816.F32 R132, R148, R138, R132 ;  /* 0x0000008a9484723c */ /* 0x000ff00000001884 */
[C---:B------:R-:W-:Y:S08]  /*bd40*/  HMMA.16816.F32 R180, R200.reuse, R188, R180 ;  /* 0x000000bcc8b4723c */ /* 0x040ff000000018b4 */
[C---:B------:R-:W-:Y:S08]  /*bd50*/  HMMA.16816.F32 R196, R200.reuse, R72, R196 ;  /* 0x00000048c8c4723c */ /* 0x040ff000000018c4 */
[C---:B------:R-:W-:Y:S08]  /*bd60*/  HMMA.16816.F32 R92, R200.reuse, R104, R152 ;  /* 0x00000068c85c723c */ /* 0x040ff00000001898 */
[----:B------:R-:W-:Y:S01]  /*bd70*/  HMMA.16816.F32 R108, R200, R120, R60 ;  /* 0x00000078c86c723c */ /* 0x000fe2000000183c */
[----:B------:R-:W-:Y:S01]  /*bd80*/  IMAD.MOV.U32 R155, RZ, RZ, R208 ;  /* 0x000000ffff9b7224 */ /* 0x000fe200078e00d0 */
[----:B------:R-:W-:-:S06]  /*bd90*/  MOV R154, R211 ;  /* 0x000000d3009a7202 */ /* 0x000fcc0000000f00 */
[C---:B------:R-:W-:Y:S08]  /*bda0*/  HMMA.16816.F32 R124, R200.reuse, R136, R52 ;  /* 0x00000088c87c723c */ /* 0x040ff00000001834 */
[C---:B------:R-:W-:Y:S08]  /*bdb0*/  HMMA.16816.F32 R188, R200.reuse, R190, R212 ;  /* 0x000000bec8bc723c */ /* 0x040ff000000018d4 */
[C---:B------:R-:W-:Y:S08]  /*bdc0*/  HMMA.16816.F32 R72, R200.reuse, R74, R156 ;  /* 0x0000004ac848723c */ /* 0x040ff0000000189c */
[----:B------:R-:W-:Y:S01]  /*bdd0*/  HMMA.16816.F32 R88, R200, R90, R36 ;  /* 0x0000005ac858723c */ /* 0x000fe20000001824 */
[----:B------:R-:W-:-:S07]  /*bde0*/  MOV R156, R209 ;  /* 0x000000d1009c7202 */ /* 0x000fce0000000f00 */
[C---:B------:R-:W-:Y:S08]  /*bdf0*/  HMMA.16816.F32 R104, R200.reuse, R106, R32 ;  /* 0x0000006ac868723c */ /* 0x040ff00000001820 */
[C---:B------:R-:W-:Y:S08]  /*be00*/  HMMA.16816.F32 R120, R200.reuse, R122, R56 ;  /* 0x0000007ac878723c */ /* 0x040ff00000001838 */
[----:B------:R-:W-:Y:S08]  /*be10*/  HMMA.16816.F32 R136, R200, R138, R44 ;  /* 0x0000008ac888723c */ /* 0x000ff0000000182c */
[-C--:B------:R-:W-:Y:S08]  /*be20*/  HMMA.16816.F32 R148, R148, R6.reuse, R64 ;  /* 0x000000069494723c */ /* 0x080ff00000001840 */
[----:B------:R-:W-:Y:S01]  /*be30*/  HMMA.16816.F32 R200, R200, R6, R40 ;  /* 0x00000006c8c8723c */ /* 0x000fe20000001828 */
[----:B------:R-:W-:Y:S11]  /*be40*/  @!P0 BRA `(.L_x_30) ;  /* 0x0000555000008947 */ /* 0x000ff60003800000 */
[----:B----4-:R-:W2:Y:S04]  /*be50*/  LDL.64 R208, [R1+0xb8] ;  /* 0x0000b80001d07983 */ /* 0x010ea80000100a00 */
[----:B------:R-:W3:Y:S01]  /*be60*/  LDL.64 R210, [R1+0xb0] ;  /* 0x0000b00001d27983 */ /* 0x000ee20000100a00 */
[----:B------:R-:W-:Y:S01]  /*be70*/  UIADD3 UR20, UR8, -0x3, URZ ;  /* 0xfffffffd08147890 */ /* 0x000fe2000fffe03f */
[----:B------:R-:W-:-:S04]  /*be80*/  DEPBAR.LE SB0, 0x0 ;  /* 0x000080000000791a */ /* 0x000fc80000000000 */
[----:B------:R-:W-:Y:S01]  /*be90*/  USHF.R.S32.HI UR12, URZ, 0x1f, UR20 ;  /* 0x0000001f3f0c7899 */ /* 0x000fe20008011414 */
[----:B------:R-:W-:Y:S01]  /*bea0*/  STL.64 [R1+0x138], R94 ;  /* 0x0001385e01007387 */ /* 0x000fe20000100a00 */
[----:B------:R-:W-:Y:S02]  /*beb0*/  ULDC.64 UR4, c[0x0][0x1a0] ;  /* 0x0000680000047ab9 */ /* 0x000fe40000000a00 */
[----:B------:R-:W-:Y:S01]  /*bec0*/  UIMAD UR12, UR12, UR4, URZ ;  /* 0x000000040c0c72a4 */ /* 0x000fe2000f8e023f */
[----:B------:R-:W-:Y:S01]  /*bed0*/  STL.64 [R1+0x130], R92 ;  /* 0x0001305c01007387 */ /* 0x000fe20000100a00 */
[----:B------:R-:W-:Y:S02]  /*bee0*/  UIMAD.WIDE.U32 UR18, UR20, UR4, URZ ;  /* 0x00000004141272a5 */ /* 0x000fe4000f8e003f */
[----:B------:R-:W-:Y:S01]  /*bef0*/  UIMAD UR12, UR20, UR5, UR12 ;  /* 0x00000005140c72a4 */ /* 0x000fe2000f8e020c */
[----:B------:R-:W-:Y:S03]  /*bf00*/  STL.64 [R1+0x128], R90 ;  /* 0x0001285a01007387 */ /* 0x000fe60000100a00 */
[----:B------:R-:W-:Y:S01]  /*bf10*/  UIADD3 UR12, UR19, UR12, URZ ;  /* 0x0000000c130c7290 */ /* 0x000fe2000fffe03f */
[----:B------:R-:W-:Y:S01]  /*bf20*/  IMAD.U32 R4, RZ, RZ, UR18 ;  /* 0x00000012ff047e24 */ /* 0x000fe2000f8e00ff */
[----:B------:R-:W-:Y:S01]  /*bf30*/  STL.64 [R1+0x120], R88 ;  /* 0x0001205801007387 */ /* 0x000fe20000100a00 */
[----:B------:R-:W-:-:S03]  /*bf40*/  IMAD.U32 R5, RZ, RZ, UR19 ;  /* 0x00000013ff057e24 */ /* 0x000fc6000f8e00ff */
[----:B------:R-:W-:Y:S01]  /*bf50*/  IMAD.U32 R2, RZ, RZ, UR12 ;  /* 0x0000000cff027e24 */ /* 0x000fe2000f8e00ff */
[----:B------:R-:W-:Y:S01]  /*bf60*/  USHF.L.U32 UR12, UR4, 0x5, URZ ;  /* 0x00000005040c7899 */ /* 0x000fe2000800063f */
[----:B------:R-:W-:Y:S01]  /*bf70*/  STL.64 [R1+0x118], R86 ;  /* 0x0001185601007387 */ /* 0x000fe20000100a00 */
[----:B------:R-:W-:-:S03]  /*bf80*/  USHF.L.U64.HI UR4, UR4, 0x5, UR5 ;  /* 0x0000000504047899 */ /* 0x000fc60008010205 */
[----:B------:R-:W-:Y:S04]  /*bf90*/  STL.64 [R1+0x110], R84 ;  /* 0x0001105401007387 */ /* 0x000fe80000100a00 */
[----:B------:R-:W-:Y:S04]  /*bfa0*/  STL [R1+0x108], R81 ;  /* 0x0001085101007387 */ /* 0x000fe80000100800 */
        /* <DEDUP_REMOVED lines=13> */
[----:B------:R-:W-:Y:S01]  /*c080*/  BAR.SYNC.DEFER_BLOCKING 0x0 ;  /* 0x0000000000007b1d */ /* 0x000fe20000010000 */
[----:B--2---:R-:W-:-:S04]  /*c090*/  LEA R0, P0, R4, R208, 0x6 ;  /* 0x000000d004007211 */ /* 0x004fc800078030ff */
        /* <DEDUP_REMOVED lines=20> */
[----:B------:R-:W-:Y:S04]  /*c1e0*/  LDSM.16.M88.4 R156, [R227] ;  /* 0x00000000e39c783b */ /* 0x000fe80000000200 */
[----:B------:R-:W4:Y:S04]  /*c1f0*/  LDSM.16.M88.4 R12, [R220+0x8000] ;  /* 0x00800000dc0c783b */ /* 0x000f280000000200 */
[----:B------:R-:W2:Y:S04]  /*c200*/  LDSM.16.M88.4 R152, [R227+0x2000] ;  /* 0x00200000e398783b */ /* 0x000ea80000000200 */
[----:B------:R-:W-:Y:S04]  /*c210*/  LDSM.16.M88.4 R64, [R228] ;  /* 0x00000000e440783b */ /* 0x000fe80000000200 */
[----:B-1----:R-:W1:Y:S04]  /*c220*/  LDSM.16.M88.4 R4, [R231] ;  /* 0x00000000e704783b */ /* 0x002e680000000200 */
[----:B------:R-:W-:Y:S04]  /*c230*/  LDSM.16.M88.4 R60, [R228+0x2000] ;  /* 0x00200000e43c783b */ /* 0x000fe80000000200 */
[----:B---3--:R-:W3:Y:S04]  /*c240*/  LDSM.16.M88.4 R8, [R220+0x8800] ;  /* 0x00880000dc08783b */ /* 0x008ee80000000200 */
[----:B------:R-:W1:Y:S04]  /*c250*/  LDSM.16.M88.4 R16, [R238] ;  /* 0x00000000ee10783b */ /* 0x000e680000000200 */
[----:B------:R-:W-:Y:S04]  /*c260*/  LDSM.16.M88.4 R52, [R230+0x2000] ;  /* 0x00200000e634783b */ /* 0x000fe80000000200 */
[----:B------:R-:W-:Y:S04]  /*c270*/  LDSM.16.M88.4 R56, [R230] ;  /* 0x00000000e638783b */ /* 0x000fe80000000200 */
[----:B------:R-:W-:Y:S01]  /*c280*/  LDSM.16.M88.4 R44, [R229+0x2000] ;  /* 0x00200000e52c783b */ /* 0x000fe20000000200 */
[-C--:B----4-:R-:W-:Y:S03]  /*c290*/  HMMA.16816.F32 R40, R156, R12.reuse, RZ ;  /* 0x0000000c9c28723c */ /* 0x090fe600000018ff */
[----:B------:R-:W-:Y:S04]  /*c2a0*/  LDSM.16.M88.4 R48, [R229] ;  /* 0x00000000e530783b */ /* 0x000fe80000000200 */
[----:B------:R-:W0:Y:S01]  /*c2b0*/  LDGDEPBAR ;  /* 0x00000000000079af */ /* 0x000e220000000000 */
[C---:B--2---:R-:W-:Y:S08]  /*c2c0*/  HMMA.16816.F32 R36, R152.reuse, R12, RZ ;  /* 0x0000000c9824723c */ /* 0x044ff000000018ff */
[-C--:B------:R-:W-:Y:S08]  /*c2d0*/  HMMA.16816.F32 R32, R152, R14.reuse, RZ ;  /* 0x0000000e9820723c */ /* 0x080ff000000018ff */
[----:B------:R-:W-:Y:S01]  /*c2e0*/  HMMA.16816.F32 R28, R156, R14, RZ ;  /* 0x0000000e9c1c723c */ /* 0x000fe200000018ff */
[----:B------:R-:W2:Y:S07]  /*c2f0*/  LDSM.16.M88.4 R12, [R226+0x8000] ;  /* 0x00800000e20c783b */ /* 0x000eae0000000200 */
[----:B-1----:R-:W-:Y:S08]  /*c300*/  HMMA.16816.F32 R248, R64, R4, R40 ;  /* 0x0000000440f8723c */ /* 0x002ff00000001828 */
[----:B---3--:R-:W-:Y:S08]  /*c310*/  HMMA.16816.F32 R204, R156, R8, RZ ;  /* 0x000000089ccc723c */ /* 0x008ff000000018ff */
[----:B------:R-:W-:Y:S08]  /*c320*/  HMMA.16816.F32 R212, R60, R4, R36 ;  /* 0x000000043cd4723c */ /* 0x000ff00000001824 */
[C---:B------:R-:W-:Y:S08]  /*c330*/  HMMA.16816.F32 R40, R152.reuse, R8, RZ ;  /* 0x000000089828723c */ /* 0x040ff000000018ff */
[-C--:B------:R-:W-:Y:S08]  /*c340*/  HMMA.16816.F32 R36, R152, R10.reuse, RZ ;  /* 0x0000000a9824723c */ /* 0x080ff000000018ff */
[----:B------:R-:W-:Y:S08]  /*c350*/  HMMA.16816.F32 R8, R156, R10, RZ ;  /* 0x0000000a9c08723c */ /* 0x000ff000000018ff */
[-C--:B------:R-:W-:Y:S01]  /*c360*/  HMMA.16816.F32 R216, R60, R6.reuse, R32 ;  /* 0x000000063cd8723c */ /* 0x080fe20000001820 */
[----:B------:R-:W1:Y:S07]  /*c370*/  LDSM.16.M88.4 R32, [R226+0x8800] ;  /* 0x00880000e220783b */ /* 0x000e6e0000000200 */
[C---:B------:R-:W-:Y:S01]  /*c380*/  HMMA.16816.F32 R4, R64.reuse, R6, R28 ;  /* 0x000000064004723c */ /* 0x040fe2000000181c */
[----:B------:R-:W3:Y:S07]  /*c390*/  LDSM.16.M88.4 R28, [R225] ;  /* 0x00000000e11c783b */ /* 0x000eee0000000200 */
[-C--:B------:R-:W-:Y:S08]  /*c3a0*/  HMMA.16816.F32 R68, R64, R16.reuse, R204 ;  /* 0x000000104044723c */ /* 0x080ff000000018cc */
[C---:B------:R-:W-:Y:S01]  /*c3b0*/  HMMA.16816.F32 R244, R60.reuse, R16, R40 ;  /* 0x000000103cf4723c */ /* 0x040fe20000001828 */
[----:B------:R-:W-:Y:S07]  /*c3c0*/  LDSM.16.M88.4 R40, [R227+0x4000] ;  /* 0x00400000e328783b */ /* 0x000fee0000000200 */
[-C--:B------:R-:W-:Y:S01]  /*c3d0*/  HMMA.16816.F32 R240, R60, R18.reuse, R36 ;  /* 0x000000123cf0723c */ /* 0x080fe20000001824 */
[----:B------:R-:W-:Y:S07]  /*c3e0*/  LDSM.16.M88.4 R36, [R227+0x6000] ;  /* 0x00600000e324783b */ /* 0x000fee0000000200 */
[----:B------:R-:W-:Y:S01]  /*c3f0*/  HMMA.16816.F32 R208, R64, R18, R8 ;  /* 0x0000001240d0723c */ /* 0x000fe20000001808 */
[----:B------:R-:W4:Y:S07]  /*c400*/  LDSM.16.M88.4 R8, [R225+0x800] ;  /* 0x00080000e108783b */ /* 0x000f2e0000000200 */
[-C--:B--2---:R-:W-:Y:S08]  /*c410*/  HMMA.16816.F32 R204, R52, R12.reuse, R212 ;  /* 0x0000000c34cc723c */ /* 0x084ff000000018d4 */
[----:B------:R-:W-:Y:S08]  /*c420*/  HMMA.16816.F32 R16, R56, R12, R248 ;  /* 0x0000000c3810723c */ /* 0x000ff000000018f8 */
[-C--:B------:R-:W-:Y:S08]  /*c430*/  HMMA.16816.F32 R216, R52, R14.reuse, R216 ;  /* 0x0000000e34d8723c */ /* 0x080ff000000018d8 */
[C---:B------:R-:W-:Y:S01]  /*c440*/  HMMA.16816.F32 R12, R56.reuse, R14, R4 ;  /* 0x0000000e380c723c */ /* 0x040fe20000001804 */
[----:B------:R-:W2:Y:S07]  /*c450*/  LDSM.16.M88.4 R4, [R220+0xa000] ;  /* 0x00a00000dc04783b */ /* 0x000eae0000000200 */
[-C--:B-1----:R-:W-:Y:S08]  /*c460*/  HMMA.16816.F32 R72, R56, R32.reuse, R68 ;  /* 0x000000203848723c */ /* 0x082ff00000001844 */
[C---:B------:R-:W-:Y:S08]  /*c470*/  HMMA.16816.F32 R68, R52.reuse, R32, R244 ;  /* 0x000000203444723c */ /* 0x040ff000000018f4 */
[-C--:B------:R-:W-:Y:S08]  /*c480*/  HMMA.16816.F32 R248, R52, R34.reuse, R240 ;  /* 0x0000002234f8723c */ /* 0x080ff000000018f0 */
[----:B------:R-:W-:Y:S01]  /*c490*/  HMMA.16816.F32 R244, R56, R34, R208 ;  /* 0x0000002238f4723c */ /* 0x000fe200000018d0 */
[----:B------:R-:W1:Y:S04]  /*c4a0*/  LDSM.16.M88.4 R208, [R220+0xa800] ;  /* 0x00a80000dcd0783b */ /* 0x000e680000000200 */
[----:B------:R-:W-:Y:S03]  /*c4b0*/  LDSM.16.M88.4 R32, [R228+0x4000] ;  /* 0x00400000e420783b */ /* 0x000fe60000000200 */
[-C--:B---3--:R-:W-:Y:S01]  /*c4c0*/  HMMA.16816.F32 R240, R44, R28.reuse, R204 ;  /* 0x0000001c2cf0723c */ /* 0x088fe200000018cc */
[----:B------:R-:W-:Y:S07]  /*c4d0*/  LDSM.16.M88.4 R204, [R235] ;  /* 0x00000000ebcc783b */ /* 0x000fee0000000200 */
[----:B------:R-:W-:Y:S08]  /*c4e0*/  HMMA.16816.F32 R212, R48, R28, R16 ;  /* 0x0000001c30d4723c */ /* 0x000ff00000001810 */
[-C--:B------:R-:W-:Y:S08]  /*c4f0*/  HMMA.16816.F32 R16, R44, R30.reuse, R216 ;  /* 0x0000001e2c10723c */ /* 0x080ff000000018d8 */
[C---:B------:R-:W-:Y:S01]  /*c500*/  HMMA.16816.F32 R12, R48.reuse, R30, R12 ;  /* 0x0000001e300c723c */ /* 0x040fe2000000180c */
[----:B------:R-:W3:Y:S07]  /*c510*/  LDSM.16.M88.4 R28, [R228+0x6000] ;  /* 0x00600000e41c783b */ /* 0x000eee0000000200 */
[-C--:B----4-:R-:W-:Y:S08]  /*c520*/  HMMA.16816.F32 R76, R48, R8.reuse, R72 ;  /* 0x00000008304c723c */ /* 0x090ff00000001848 */
[C---:B------:R-:W-:Y:S08]  /*c530*/  HMMA.16816.F32 R72, R44.reuse, R8, R68 ;  /* 0x000000082c48723c */ /* 0x040ff00000001844 */
[-C--:B------:R-:W-:Y:S08]  /*c540*/  HMMA.16816.F32 R68, R44, R10.reuse, R248 ;  /* 0x0000000a2c44723c */ /* 0x080ff000000018f8 */
[----:B------:R-:W-:Y:S01]  /*c550*/  HMMA.16816.F32 R248, R48, R10, R244 ;  /* 0x0000000a30f8723c */ /* 0x000fe200000018f4 */
[----:B------:R-:W4:Y:S07]  /*c560*/  LDSM.16.M88.4 R8, [R234] ;  /* 0x00000000ea08783b */ /* 0x000f2e0000000200 */
[-C--:B--2---:R-:W-:Y:S08]  /*c570*/  HMMA.16816.F32 R244, R36, R4.reuse, R240 ;  /* 0x0000000424f4723c */ /* 0x084ff000000018f0 */
[----:B------:R-:W-:Y:S08]  /*c580*/  HMMA.16816.F32 R216, R40, R4, R212 ;  /* 0x0000000428d8723c */ /* 0x000ff000000018d4 */
[-C--:B------:R-:W-:Y:S01]  /*c590*/  HMMA.16816.F32 R240, R36, R6.reuse, R16 ;  /* 0x0000000624f0723c */ /* 0x080fe20000001810 */
[----:B------:R-:W-:Y:S07]  /*c5a0*/  LDSM.16.M88.4 R16, [R230+0x4000] ;  /* 0x00400000e610783b */ /* 0x000fee0000000200 */
[C---:B------:R-:W-:Y:S01]  /*c5b0*/  HMMA.16816.F32 R212, R40.reuse, R6, R12 ;  /* 0x0000000628d4723c */ /* 0x040fe2000000180c */
[----:B------:R-:W-:Y:S04]  /*c5c0*/  LDSM.16.M88.4 R12, [R230+0x6000] ;  /* 0x00600000e60c783b */ /* 0x000fe80000000200 */
[----:B------:R-:W2:Y:S03]  /*c5d0*/  LDSM.16.M88.4 R4, [R226+0xa000] ;  /* 0x00a00000e204783b */ /* 0x000ea60000000200 */
[-C--:B-1----:R-:W-:Y:S08]  /*c5e0*/  HMMA.16816.F32 R76, R40, R208.reuse, R76 ;  /* 0x000000d0284c723c */ /* 0x082ff0000000184c */
[C---:B------:R-:W-:Y:S08]  /*c5f0*/  HMMA.16816.F32 R72, R36.reuse, R208, R72 ;  /* 0x000000d02448723c */ /* 0x040ff00000001848 */
[-C--:B------:R-:W-:Y:S08]  /*c600*/  HMMA.16816.F32 R68, R36, R210.reuse, R68 ;  /* 0x000000d22444723c */ /* 0x080ff00000001844 */
[----:B------:R-:W-:Y:S08]  /*c610*/  HMMA.16816.F32 R248, R40, R210, R248 ;  /* 0x000000d228f8723c */ /* 0x000ff000000018f8 */
[-C--:B---3--:R-:W-:Y:S08]  /*c620*/  HMMA.16816.F32 R244, R28, R204.reuse, R244 ;  /* 0x000000cc1cf4723c */ /* 0x088ff000000018f4 */
[----:B------:R-:W-:Y:S08]  /*c630*/  HMMA.16816.F32 R216, R32, R204, R216 ;  /* 0x000000cc20d8723c */ /* 0x000ff000000018d8 */
[-C--:B------:R-:W-:Y:S08]  /*c640*/  HMMA.16816.F32 R208, R28, R206.reuse, R240 ;  /* 0x000000ce1cd0723c */ /* 0x080ff000000018f0 */
[C---:B------:R-:W-:Y:S01]  /*c650*/  HMMA.16816.F32 R204, R32.reuse, R206, R212 ;  /* 0x000000ce20cc723c */ /* 0x040fe200000018d4 */
[----:B------:R-:W1:Y:S07]  /*c660*/  LDSM.16.M88.4 R212, [R226+0xa800] ;  /* 0x00a80000e2d4783b */ /* 0x000e6e0000000200 */
[-C--:B----4-:R-:W-:Y:S08]  /*c670*/  HMMA.16816.F32 R92, R32, R8.reuse, R76 ;  /* 0x00000008205c723c */ /* 0x090ff0000000184c */
[C---:B------:R-:W-:Y:S08]  /*c680*/  HMMA.16816.F32 R84, R28.reuse, R8, R72 ;  /* 0x000000081c54723c */ /* 0x040ff00000001848 */
[-C--:B------:R-:W-:Y:S08]  /*c690*/  HMMA.16816.F32 R76, R28, R10.reuse, R68 ;  /* 0x0000000a1c4c723c */ /* 0x080ff00000001844 */
[----:B------:R-:W-:Y:S01]  /*c6a0*/  HMMA.16816.F32 R240, R32, R10, R248 ;  /* 0x0000000a20f0723c */ /* 0x000fe200000018f8 */
[----:B------:R-:W-:Y:S07]  /*c6b0*/  LDSM.16.M88.4 R8, [R229+0x4000] ;  /* 0x00400000e508783b */ /* 0x000fee0000000200 */
[-C--:B--2---:R-:W-:Y:S08]  /*c6c0*/  HMMA.16816.F32 R72, R12, R4.reuse, R244 ;  /* 0x000000040c48723c */ /* 0x084ff000000018f4 */
[----:B------:R-:W-:Y:S08]  /*c6d0*/  HMMA.16816.F32 R88, R16, R4, R216 ;  /* 0x000000041058723c */ /* 0x000ff000000018d8 */
[-C--:B------:R-:W-:Y:S01]  /*c6e0*/  HMMA.16816.F32 R68, R12, R6.reuse, R208 ;  /* 0x000000060c44723c */ /* 0x080fe200000018d0 */
[----:B------:R-:W-:Y:S07]  /*c6f0*/  LDSM.16.M88.4 R208, [R225+0x2000] ;  /* 0x00200000e1d0783b */ /* 0x000fee0000000200 */
[----:B------:R-:W-:Y:S01]  /*c700*/  HMMA.16816.F32 R248, R16, R6, R204 ;  /* 0x0000000610f8723c */ /* 0x000fe200000018cc */
[----:B------:R-:W2:Y:S04]  /*c710*/  LDSM.16.M88.4 R4, [R229+0x6000] ;  /* 0x00600000e504783b */ /* 0x000ea80000000200 */
[----:B------:R-:W3:Y:S03]  /*c720*/  LDSM.16.M88.4 R204, [R225+0x2800] ;  /* 0x00280000e1cc783b */ /* 0x000ee60000000200 */
[----:B-1----:R-:W-:Y:S08]  /*c730*/  HMMA.16816.F32 R216, R12, R212, R84 ;  /* 0x000000d40cd8723c */ /* 0x002ff00000001854 */
[C---:B------:R-:W-:Y:S08]  /*c740*/  HMMA.16816.F32 R240, R16.reuse, R214, R240 ;  /* 0x000000d610f0723c */ /* 0x040ff000000018f0 */
[----:B------:R-:W-:Y:S08]  /*c750*/  HMMA.16816.F32 R244, R16, R212, R92 ;  /* 0x000000d410f4723c */ /* 0x000ff0000000185c */
[----:B------:R-:W-:Y:S01]  /*c760*/  HMMA.16816.F32 R84, R12, R214, R76 ;  /* 0x000000d60c54723c */ /* 0x000fe2000000184c */
[----:B------:R-:W1:Y:S07]  /*c770*/  LDSM.16.M88.4 R212, [R220+0x9800] ;  /* 0x00980000dcd4783b */ /* 0x000e6e0000000200 */
[C---:B--2---:R-:W-:Y:S08]  /*c780*/  HMMA.16816.F32 R68, R4.reuse, R210, R68 ;  /* 0x000000d20444723c */ /* 0x044ff00000001844 */
[----:B------:R-:W-:Y:S08]  /*c790*/  HMMA.16816.F32 R92, R4, R208, R72 ;  /* 0x000000d0045c723c */ /* 0x000ff00000001848 */
[----:B---3--:R-:W-:Y:S08]  /*c7a0*/  HMMA.16816.F32 R240, R8, R206, R240 ;  /* 0x000000ce08f0723c */ /* 0x008ff000000018f0 */
[----:B------:R-:W-:-:S02]  /*c7b0*/  IMAD.MOV.U32 R75, RZ, RZ, R68 ;  /* 0x000000ffff4b7224 */ /* 0x000fc400078e0044 */
[----:B------:R-:W-:Y:S02]  /*c7c0*/  IMAD.MOV.U32 R74, RZ, RZ, R70 ;  /* 0x000000ffff4a7224 */ /* 0x000fe400078e0046 */
[----:B------:R-:W-:Y:S02]  /*c7d0*/  IMAD.MOV.U32 R77, RZ, RZ, R69 ;  /* 0x000000ffff4d7224 */ /* 0x000fe400078e0045 */
[----:B------:R-:W-:Y:S02]  /*c7e0*/  IMAD.MOV.U32 R2, RZ, RZ, R71 ;  /* 0x000000ffff027224 */ /* 0x000fe400078e0047 */
[----:B------:R-:W-:Y:S01]  /*c7f0*/  HMMA.16816.F32 R68, R4, R204, R216 ;  /* 0x000000cc0444723c */ /* 0x000fe200000018d8 */
[----:B------:R-:W-:Y:S02]  /*c800*/  IMAD.MOV.U32 R3, RZ, RZ, R93 ;  /* 0x000000ffff037224 */ /* 0x000fe400078e005d */
[----:B------:R-:W-:Y:S02]  /*c810*/  IMAD.MOV.U32 R72, RZ, RZ, R92 ;  /* 0x000000ffff487224 */ /* 0x000fe400078e005c */
[----:B------:R-:W-:-:S03]  /*c820*/  IMAD.MOV.U32 R76, RZ, RZ, R94 ;  /* 0x000000ffff4c7224 */ /* 0x000fc600078e005e */
[C---:B------:R-:W-:Y:S08]  /*c830*/  HMMA.16816.F32 R88, R8.reuse, R208, R88 ;  /* 0x000000d00858723c */ /* 0x040ff00000001858 */
[----:B------:R-:W-:Y:S01]  /*c840*/  HMMA.16816.F32 R248, R8, R210, R248 ;  /* 0x000000d208f8723c */ /* 0x000fe200000018f8 */
[----:B------:R-:W2:Y:S01]  /*c850*/  LDSM.16.M88.4 R208, [R236] ;  /* 0x00000000ecd0783b */ /* 0x000ea20000000200 */
[----:B------:R-:W-:-:S02]  /*c860*/  IMAD.MOV.U32 R219, RZ, RZ, R3 ;  /* 0x000000ffffdb7224 */ /* 0x000fc400078e0003 */
[----:B------:R-:W-:-:S04]  /*c870*/  IMAD.MOV.U32 R252, RZ, RZ, R95 ;  /* 0x000000fffffc7224 */ /* 0x000fc800078e005f */
[----:B------:R-:W-:Y:S01]  /*c880*/  IMAD.MOV.U32 R78, RZ, RZ, R70 ;  /* 0x000000ffff4e7224 */ /* 0x000fe200078e0046 */
[----:B------:R-:W-:Y:S01]  /*c890*/  HMMA.16816.F32 R244, R8, R204, R244 ;  /* 0x000000cc08f4723c */ /* 0x000fe200000018f4 */
[----:B------:R-:W-:Y:S01]  /*c8a0*/  IMAD.MOV.U32 R70, RZ, RZ, R240 ;  /* 0x000000ffff467224 */ /* 0x000fe200078e00f0 */
[----:B------:R3:W5:Y:S01]  /*c8b0*/  LDL.LU.64 R94, [R1+0x138] ;  /* 0x00013800015e7983 */ /* 0x0007620000300a00 */
[----:B------:R-:W-:Y:S02]  /*c8c0*/  IMAD.MOV.U32 R240, RZ, RZ, R219 ;  /* 0x000000fffff07224 */ /* 0x000fe400078e00db */
[----:B------:R-:W-:Y:S01]  /*c8d0*/  IMAD.MOV.U32 R3, RZ, RZ, R243 ;  /* 0x000000ffff037224 */ /* 0x000fe200078e00f3 */
[----:B------:R3:W5:Y:S01]  /*c8e0*/  LDL.LU.64 R92, [R1+0x130] ;  /* 0x00013000015c7983 */ /* 0x0007620000300a00 */
[----:B------:R-:W-:Y:S01]  /*c8f0*/  IMAD.MOV.U32 R73, RZ, RZ, R89 ;  /* 0x000000ffff497224 */ /* 0x000fe200078e0059 */
[----:B-1----:R-:W-:Y:S01]  /*c900*/  HMMA.16816.F32 R216, R156, R212, RZ ;  /* 0x000000d49cd8723c */ /* 0x002fe200000018ff */
[----:B------:R-:W-:-:S02]  /*c910*/  IMAD.MOV.U32 R204, RZ, RZ, R68 ;  /* 0x000000ffffcc7224 */ /* 0x000fc400078e0044 */
[----:B------:R-:W-:Y:S02]  /*c920*/  IMAD.MOV.U32 R0, RZ, RZ, R91 ;  /* 0x000000ffff007224 */ /* 0x000fe400078e005b */
[----:B------:R-:W-:-:S03]  /*c930*/  IMAD.MOV.U32 R243, RZ, RZ, R204 ;  /* 0x000000fffff37224 */ /* 0x000fc600078e00cc */
[----:B------:R-:W-:Y:S01]  /*c940*/  HMMA.16816.F32 R84, R4, R206, R84 ;  /* 0x000000ce0454723c */ /* 0x000fe20000001854 */
[----:B------:R-:W-:Y:S02]  /*c950*/  IMAD.MOV.U32 R21, RZ, RZ, R242 ;  /* 0x000000ffff157224 */ /* 0x000fe400078e00f2 */
[----:B------:R-:W-:Y:S02]  /*c960*/  IMAD.MOV.U32 R81, RZ, RZ, R69 ;  /* 0x000000ffff517224 */ /* 0x000fe400078e0045 */
[----:B------:R-:W-:Y:S02]  /*c970*/  IMAD.MOV.U32 R27, RZ, RZ, R90 ;  /* 0x000000ffff1b7224 */ /* 0x000fe400078e005a */
[----:B------:R-:W-:-:S09]  /*c980*/  IMAD.MOV.U32 R20, RZ, RZ, R88 ;  /* 0x000000ffff147224 */ /* 0x000fd200078e0058 */
[----:B--2---:R-:W-:Y:S08]  /*c990*/  HMMA.16816.F32 R216, R64, R208, R216 ;  /* 0x000000d040d8723c */ /* 0x004ff000000018d8 */
[----:B------:R-:W-:Y:S01]  /*c9a0*/  HMMA.16816.F32 R204, R152, R212, RZ ;  /* 0x000000d498cc723c */ /* 0x000fe200000018ff */
[----:B------:R-:W-:Y:S01]  /*c9b0*/  IMAD.MOV.U32 R242, RZ, RZ, R74 ;  /* 0x000000fffff27224 */ /* 0x000fe200078e004a */
[----:B------:R3:W5:Y:S01]  /*c9c0*/  LDL.LU.64 R90, [R1+0x128] ;  /* 0x00012800015a7983 */ /* 0x0007620000300a00 */
[----:B------:R-:W-:-:S04]  /*c9d0*/  IMAD.MOV.U32 R69, RZ, RZ, R241 ;  /* 0x000000ffff457224 */ /* 0x000fc800078e00f1 */
[----:B------:R-:W-:Y:S01]  /*c9e0*/  IMAD.MOV.U32 R212, RZ, RZ, R73 ;  /* 0x000000ffffd47224 */ /* 0x000fe200078e0049 */
[----:B------:R3:W5:Y:S01]  /*c9f0*/  LDL.LU.64 R88, [R1+0x120] ;  /* 0x0001200001587983 */ /* 0x0007620000300a00 */
[----:B------:R-:W-:Y:S02]  /*ca00*/  IMAD.MOV.U32 R213, RZ, RZ, R72 ;  /* 0x000000ffffd57224 */ /* 0x000fe400078e0048 */
[----:B------:R-:W-:Y:S02]  /*ca10*/  IMAD.MOV.U32 R68, RZ, RZ, R86 ;  /* 0x000000ffff447224 */ /* 0x000fe400078e0056 */
[----:B------:R-:W-:Y:S02]  /*ca20*/  IMAD.MOV.U32 R22, RZ, RZ, R87 ;  /* 0x000000ffff167224 */ /* 0x000fe400078e0057 */
[----:B------:R-:W-:Y:S01]  /*ca30*/  IMAD.MOV.U32 R80, RZ, RZ, R84 ;  /* 0x000000ffff507224 */ /* 0x000fe200078e0054 */
[----:B------:R3:W5:Y:S01]  /*ca40*/  LDL.LU.64 R86, [R1+0x118] ;  /* 0x0001180001567983 */ /* 0x0007620000300a00 */
[----:B------:R-:W-:-:S02]  /*ca50*/  IMAD.MOV.U32 R72, RZ, RZ, R219 ;  /* 0x000000ffff487224 */ /* 0x000fc400078e00db */
[----:B------:R-:W-:Y:S02]  /*ca60*/  IMAD.MOV.U32 R219, RZ, RZ, R212 ;  /* 0x000000ffffdb7224 */ /* 0x000fe400078e00d4 */
[----:B------:R-:W1:Y:S01]  /*ca70*/  S2R R212, SR_TID.X ;  /* 0x0000000000d47919 */ /* 0x000e620000002100 */
[----:B------:R-:W-:Y:S02]  /*ca80*/  IMAD.MOV.U32 R79, RZ, RZ, R85 ;  /* 0x000000ffff4f7224 */ /* 0x000fe400078e0055 */
[----:B------:R-:W-:Y:S01]  /*ca90*/  HMMA.16816.F32 R204, R60, R208, R204 ;  /* 0x000000d03ccc723c */ /* 0x000fe200000018cc */
[----:B------:R-:W-:Y:S01]  /*caa0*/  IMAD.MOV.U32 R74, RZ, RZ, R217 ;  /* 0x000000ffff4a7224 */ /* 0x000fe200078e00d9 */
[----:B------:R3:W5:Y:S01]  /*cab0*/  LDL.LU.64 R84, [R1+0x110] ;  /* 0x0001100001547983 */ /* 0x0007620000300a00 */
[----:B------:R-:W-:Y:S02]  /*cac0*/  IMAD.MOV.U32 R217, RZ, RZ, R0 ;  /* 0x000000ffffd97224 */ /* 0x000fe400078e0000 */
[----:B------:R-:W-:-:S02]  /*cad0*/  IMAD.U32 R0, RZ, RZ, UR20 ;  /* 0x00000014ff007e24 */ /* 0x000fc4000f8e00ff */
[----:B------:R-:W-:Y:S02]  /*cae0*/  IMAD.MOV.U32 R241, RZ, RZ, R75 ;  /* 0x000000fffff17224 */ /* 0x000fe400078e004b */
[----:B-1----:R-:W-:-:S05]  /*caf0*/  IMAD.SHL.U32 R212, R212, 0x2, RZ ;  /* 0x00000002d4d47824 */ /* 0x002fca00078e00ff */
[----:B------:R-:W-:-:S05]  /*cb00*/  LOP3.LUT R212, R212, 0x6, RZ, 0xc0, !PT ;  /* 0x00000006d4d47812 */ /* 0x000fca00078ec0ff */
[----:B------:R-:W-:Y:S02]  /*cb10*/  IMAD R0, R0, 0x40, R212 ;  /* 0x0000004000007824 */ /* 0x000fe400078e02d4 */
[----:B------:R-:W-:Y:S02]  /*cb20*/  IMAD.MOV.U32 R212, RZ, RZ, R241 ;  /* 0x000000ffffd47224 */ /* 0x000fe400078e00f1 */
[----:B------:R-:W-:Y:S02]  /*cb30*/  IMAD.MOV.U32 R241, RZ, RZ, R242 ;  /* 0x000000fffff17224 */ /* 0x000fe400078e00f2 */
[----:B------:R-:W-:Y:S01]  /*cb40*/  IMAD.MOV.U32 R242, RZ, RZ, R2 ;  /* 0x000000fffff27224 */ /* 0x000fe200078e0002 */
[----:B------:R-:W-:Y:S01]  /*cb50*/  IADD3 R2, R0, 0x1, RZ ;  /* 0x0000000100027810 */ /* 0x000fe20007ffe0ff */
[----:B------:R-:W-:Y:S02]  /*cb60*/  IMAD.MOV.U32 R75, RZ, RZ, R216 ;  /* 0x000000ffff4b7224 */ /* 0x000fe400078e00d8 */
[----:B------:R-:W-:Y:S01]  /*cb70*/  IMAD.MOV.U32 R216, RZ, RZ, R219 ;  /* 0x000000ffffd87224 */ /* 0x000fe200078e00db */
[----:B------:R-:W-:Y:S01]  /*cb80*/  ISETP.GE.AND P1, PT, R2, R23, PT ;  /* 0x000000170200720c */ /* 0x000fe20003f26270 */
[----:B------:R-:W-:-:S02]  /*cb90*/  IMAD.MOV.U32 R73, RZ, RZ, R218 ;  /* 0x000000ffff497224 */ /* 0x000fc400078e00da */
[----:B------:R-:W-:Y:S02]  /*cba0*/  IMAD.MOV.U32 R218, RZ, RZ, R213 ;  /* 0x000000ffffda7224 */ /* 0x000fe400078e00d5 */
[----:B------:R-:W-:Y:S02]  /*cbb0*/  IMAD.MOV.U32 R213, RZ, RZ, R77 ;  /* 0x000000ffffd57224 */ /* 0x000fe400078e004d */
[----:B------:R-:W-:Y:S01]  /*cbc0*/  IMAD.MOV.U32 R77, RZ, RZ, R204 ;  /* 0x000000ffff4d7224 */ /* 0x000fe200078e00cc */
[----:B------:R-:W-:Y:S02]  /*cbd0*/  FSEL R204, R216, -INF , !P1 ;  /* 0xff800000d8cc7808 */ /* 0x000fe40004800000 */
[----:B------:R-:W-:-:S03]  /*cbe0*/  ISETP.GE.AND P5, PT, R2, R26, PT ;  /* 0x0000001a0200720c */ /* 0x000fc60003fa6270 */
[----:B------:R1:W-:Y:S01]  /*cbf0*/  STL [R1+0x4c], R204 ;  /* 0x00004ccc01007387 */ /* 0x0003e20000100800 */
[C---:B------:R-:W-:Y:S02]  /*cc00*/  ISETP.GE.AND P2, PT, R2.reuse, R24, PT ;  /* 0x000000180200720c */ /* 0x040fe40003f46270 */
[----:B------:R-:W-:Y:S02]  /*cc10*/  ISETP.GE.AND P3, PT, R2, R25, PT ;  /* 0x000000190200720c */ /* 0x000fe40003f66270 */
[C---:B------:R-:W-:Y:S02]  /*cc20*/  ISETP.GE.AND P6, PT, R0.reuse, R23, PT ;  /* 0x000000170000720c */ /* 0x040fe40003fc6270 */
[C---:B------:R-:W-:Y:S02]  /*cc30*/  IADD3 R2, R0.reuse, 0x8, RZ ;  /* 0x0000000800027810 */ /* 0x040fe40007ffe0ff */
[----:B------:R-:W-:Y:S01]  /*cc40*/  ISETP.GE.AND P0, PT, R0, R26, PT ;  /* 0x0000001a0000720c */ /* 0x000fe20003f06270 */
[----:B------:R-:W-:Y:S01]  /*cc50*/  IMAD.MOV.U32 R219, RZ, RZ, R240 ;  /* 0x000000ffffdb7224 */ /* 0x000fe200078e00f0 */
[----:B------:R-:W-:Y:S01]  /*cc60*/  FSEL R20, R20, -INF , !P6 ;  /* 0xff80000014147808 */ /* 0x000fe20007000000 */
[----:B------:R-:W-:Y:S01]  /*cc70*/  IMAD.MOV.U32 R240, RZ, RZ, R76 ;  /* 0x000000fffff07224 */ /* 0x000fe200078e004c */
[----:B------:R-:W-:-:S02]  /*cc80*/  ISETP.GE.AND P1, PT, R2, R24, PT ;  /* 0x000000180200720c */ /* 0x000fc40003f26270 */
[----:B------:R-:W-:Y:S02]  /*cc90*/  FSEL R27, R27, -INF , !P0 ;  /* 0xff8000001b1b7808 */ /* 0x000fe40004000000 */
[----:B-1----:R-:W-:Y:S02]  /*cca0*/  FSEL R204, R217, -INF , !P5 ;  /* 0xff800000d9cc7808 */ /* 0x002fe40006800000 */
[----:B------:R-:W-:-:S03]  /*ccb0*/  ISETP.GE.AND P5, PT, R0, R24, PT ;  /* 0x000000180000720c */ /* 0x000fc60003fa6270 */
[----:B------:R1:W-:Y:S01]  /*ccc0*/  STL [R1+0x50], R204 ;  /* 0x000050cc01007387 */ /* 0x0003e20000100800 */
[C---:B------:R-:W-:Y:S01]  /*ccd0*/  ISETP.GE.AND P4, PT, R2.reuse, R23, PT ;  /* 0x000000170200720c */ /* 0x040fe20003f86270 */
[----:B------:R-:W-:Y:S01]  /*cce0*/  IMAD.MOV.U32 R76, RZ, RZ, R205 ;  /* 0x000000ffff4c7224 */ /* 0x000fe200078e00cd */
[C---:B------:R-:W-:Y:S02]  /*ccf0*/  ISETP.GE.AND P6, PT, R2.reuse, R26, PT ;  /* 0x0000001a0200720c */ /* 0x040fe40003fc6270 */
[-C--:B------:R-:W-:Y:S02]  /*cd00*/  ISETP.GE.AND P0, PT, R2, R25.reuse, PT ;  /* 0x000000190200720c */ /* 0x080fe40003f06270 */
[C---:B------:R-:W-:Y:S02]  /*cd10*/  IADD3 R2, R0.reuse, 0x9, RZ ;  /* 0x0000000900027810 */ /* 0x040fe40007ffe0ff */
[----:B------:R-:W-:Y:S02]  /*cd20*/  FSEL R205, R219, -INF , !P2 ;  /* 0xff800000dbcd7808 */ /* 0x000fe40005000000 */
[----:B------:R-:W-:-:S02]  /*cd30*/  ISETP.GE.AND P2, PT, R0, R25, PT ;  /* 0x000000190000720c */ /* 0x000fc40003f46270 */
[----:B-1----:R-:W-:Y:S02]  /*cd40*/  FSEL R204, R218, -INF , !P5 ;  /* 0xff800000dacc7808 */ /* 0x002fe40006800000 */
[----:B------:R-:W-:-:S03]  /*cd50*/  ISETP.GE.AND P5, PT, R2, R24, PT ;  /* 0x000000180200720c */ /* 0x000fc60003fa6270 */
[----:B------:R1:W-:Y:S04]  /*cd60*/  STL [R1+0x1c], R204 ;  /* 0x00001ccc01007387 */ /* 0x0003e80000100800 */
[----:B------:R-:W-:Y:S01]  /*cd70*/  STL [R1+0x38], R205 ;  /* 0x000038cd01007387 */ /* 0x000fe20000100800 */
[----:B------:R-:W-:Y:S02]  /*cd80*/  IMAD.MOV.U32 R209, RZ, RZ, R206 ;  /* 0x000000ffffd17224 */ /* 0x000fe400078e00ce */
[----:B------:R-:W-:Y:S01]  /*cd90*/  IMAD.MOV.U32 R208, RZ, RZ, R207 ;  /* 0x000000ffffd07224 */ /* 0x000fe200078e00cf */
[----:B-1----:R-:W-:-:S05]  /*cda0*/  FSEL R204, R212, -INF , !P1 ;  /* 0xff800000d4cc7808 */ /* 0x002fca0004800000 */
[----:B------:R1:W-:Y:S01]  /*cdb0*/  STL [R1+0x34], R204 ;  /* 0x000034cc01007387 */ /* 0x0003e20000100800 */
[----:B------:R-:W-:Y:S02]  /*cdc0*/  FSEL R212, R240, -INF , !P2 ;  /* 0xff800000f0d47808 */ /* 0x000fe40005000000 */
[C---:B------:R-:W-:Y:S02]  /*cdd0*/  ISETP.GE.AND P1, PT, R2.reuse, R23, PT ;  /* 0x000000170200720c */ /* 0x040fe40003f26270 */
[----:B------:R-:W-:Y:S02]  /*cde0*/  ISETP.GE.AND P2, PT, R2, R25, PT ;  /* 0x000000190200720c */ /* 0x000fe40003f46270 */
[----:B-1----:R-:W-:-:S05]  /*cdf0*/  FSEL R204, R213, -INF , !P5 ;  /* 0xff800000d5cc7808 */ /* 0x002fca0006800000 */
[----:B------:R-:W-:Y:S04]  /*ce00*/  STL [R1+0x54], R204 ;  /* 0x000054cc01007387 */ /* 0x000fe80000100800 */
[----:B------:R-:W1:Y:S04]  /*ce10*/  LDSM.16.M88.4 R204, [R220+0x9000] ;  /* 0x00900000dccc783b */ /* 0x000e680000000200 */
[----:B------:R2:W-:Y:S01]  /*ce20*/  STL [R1+0x24], R212 ;  /* 0x000024d401007387 */ /* 0x0005e20000100800 */
[----:B------:R-:W-:Y:S02]  /*ce30*/  ISETP.GE.AND P5, PT, R2, R26, PT ;  /* 0x0000001a0200720c */ /* 0x000fe40003fa6270 */
[----:B------:R-:W-:-:S02]  /*ce40*/  IADD3 R2, R0, 0x10, RZ ;  /* 0x0000001000027810 */ /* 0x000fc40007ffe0ff */
[----:B------:R-:W-:Y:S02]  /*ce50*/  FSEL R213, R241, -INF , !P0 ;  /* 0xff800000f1d57808 */ /* 0x000fe40004000000 */
[----:B------:R-:W-:Y:S02]  /*ce60*/  ISETP.GE.AND P0, PT, R2, R25, PT ;  /* 0x000000190200720c */ /* 0x000fe40003f06270 */
[----:B--2---:R-:W-:-:S05]  /*ce70*/  FSEL R212, R252, -INF , !P3 ;  /* 0xff800000fcd47808 */ /* 0x004fca0005800000 */
[----:B------:R2:W-:Y:S01]  /*ce80*/  STL [R1+0x40], R212 ;  /* 0x000040d401007387 */ /* 0x0005e20000100800 */
[----:B------:R-:W-:Y:S02]  /*ce90*/  FSEL R252, R248, -INF , !P4 ;  /* 0xff800000f8fc7808 */ /* 0x000fe40006000000 */
[C---:B------:R-:W-:Y:S02]  /*cea0*/  ISETP.GE.AND P3, PT, R2.reuse, R23, PT ;  /* 0x000000170200720c */ /* 0x040fe40003f66270 */
[----:B------:R-:W-:Y:S02]  /*ceb0*/  ISETP.GE.AND P4, PT, R2, R26, PT ;  /* 0x0000001a0200720c */ /* 0x000fe40003f86270 */
[----:B--2---:R-:W-:-:S05]  /*cec0*/  FSEL R212, R249, -INF , !P1 ;  /* 0xff800000f9d47808 */ /* 0x004fca0004800000 */
[----:B------:R2:W-:Y:S01]  /*ced0*/  STL [R1], R212 ;  /* 0x000000d401007387 */ /* 0x0005e20000100800 */
[----:B------:R-:W-:Y:S02]  /*cee0*/  ISETP.GE.AND P1, PT, R2, R24, PT ;  /* 0x000000180200720c */ /* 0x000fe40003f26270 */
[----:B------:R-:W-:Y:S01]  /*cef0*/  IADD3 R2, R0, 0x11, RZ ;  /* 0x0000001100027810 */ /* 0x000fe20007ffe0ff */
[----:B------:R4:W-:Y:S01]  /*cf00*/  STL [R1+0x3c], R213 ;  /* 0x00003cd501007387 */ /* 0x0009e20000100800 */
[----:B--2---:R-:W-:Y:S02]  /*cf10*/  FSEL R212, R242, -INF , !P2 ;  /* 0xff800000f2d47808 */ /* 0x004fe40005000000 */
[----:B----4-:R-:W-:-:S03]  /*cf20*/  FSEL R213, R250, -INF , !P6 ;  /* 0xff800000fad57808 */ /* 0x010fc60007000000 */
[----:B------:R2:W-:Y:S01]  /*cf30*/  STL [R1+0x60], R212 ;  /* 0x000060d401007387 */ /* 0x0005e20000100800 */
[----:B------:R-:W-:-:S03]  /*cf40*/  ISETP.GE.AND P6, PT, R2, R23, PT ;  /* 0x000000170200720c */ /* 0x000fc60003fc6270 */
[----:B------:R4:W-:Y:S01]  /*cf50*/  STL [R1+0x18], R213 ;  /* 0x000018d501007387 */ /* 0x0009e20000100800 */
[----:B------:R-:W-:Y:S02]  /*cf60*/  ISETP.GE.AND P2, PT, R2, R26, PT ;  /* 0x0000001a0200720c */ /* 0x000fe40003f46270 */
[----:B--2---:R-:W-:Y:S02]  /*cf70*/  FSEL R212, R251, -INF , !P5 ;  /* 0xff800000fbd47808 */ /* 0x004fe40006800000 */
[----:B----4-:R-:W-:-:S03]  /*cf80*/  FSEL R213, R244, -INF , !P3 ;  /* 0xff800000f4d57808 */ /* 0x010fc60005800000 */
[----:B------:R2:W-:Y:S04]  /*cf90*/  STL [R1+0x20], R212 ;  /* 0x000020d401007387 */ /* 0x0005e80000100800 */
[----:B------:R4:W-:Y:S01]  /*cfa0*/  STL [R1+0x94], R213 ;  /* 0x000094d501007387 */ /* 0x0009e20000100800 */
[----:B--2---:R-:W-:Y:S02]  /*cfb0*/  FSEL R212, R245, -INF , !P6 ;  /* 0xff800000f5d47808 */ /* 0x004fe40007000000 */
[----:B----4-:R-:W-:-:S03]  /*cfc0*/  FSEL R213, R246, -INF , !P4 ;  /* 0xff800000f6d57808 */ /* 0x010fc60006000000 */
[----:B------:R2:W-:Y:S04]  /*cfd0*/  STL [R1+0x90], R212 ;  /* 0x000090d401007387 */ /* 0x0005e80000100800 */
[----:B------:R-:W-:Y:S01]  /*cfe0*/  STL [R1+0x9c], R213 ;  /* 0x00009cd501007387 */ /* 0x000fe20000100800 */
[----:B--2---:R-:W-:-:S05]  /*cff0*/  FSEL R212, R247, -INF , !P2 ;  /* 0xff800000f7d47808 */ /* 0x004fca0005000000 */
[----:B------:R2:W-:Y:S01]  /*d000*/  STL [R1+0x98], R212 ;  /* 0x000098d401007387 */ /* 0x0005e20000100800 */
[C---:B------:R-:W-:Y:S02]  /*d010*/  ISETP.GE.AND P5, PT, R2.reuse, R24, PT ;  /* 0x000000180200720c */ /* 0x040fe40003fa6270 */
[----:B------:R-:W-:Y:S02]  /*d020*/  ISETP.GE.AND P3, PT, R2, R25, PT ;  /* 0x000000190200720c */ /* 0x000fe40003f66270 */
[----:B------:R-:W-:Y:S02]  /*d030*/  IADD3 R2, R0, 0x18, RZ ;  /* 0x0000001800027810 */ /* 0x000fe40007ffe0ff */
[----:B--2---:R-:W-:Y:S02]  /*d040*/  FSEL R212, R243, -INF , !P1 ;  /* 0xff800000f3d47808 */ /* 0x004fe40004800000 */
[----:B-1----:R-:W-:Y:S01]  /*d050*/  HMMA.16816.F32 R240, R152, R206, RZ ;  /* 0x000000ce98f0723c */ /* 0x002fe200000018ff */
[----:B------:R-:W-:-:S02]  /*d060*/  ISETP.GE.AND P4, PT, R2, R23, PT ;  /* 0x000000170200720c */ /* 0x000fc40003f86270 */
[C---:B------:R-:W-:Y:S02]  /*d070*/  ISETP.GE.AND P6, PT, R2.reuse, R26, PT ;  /* 0x0000001a0200720c */ /* 0x040fe40003fc6270 */
[C---:B------:R-:W-:Y:S02]  /*d080*/  ISETP.GE.AND P2, PT, R2.reuse, R24, PT ;  /* 0x000000180200720c */ /* 0x040fe40003f46270 */
[----:B------:R-:W-:Y:S01]  /*d090*/  ISETP.GE.AND P1, PT, R2, R25, PT ;  /* 0x000000190200720c */ /* 0x000fe20003f26270 */
[C---:B------:R-:W-:Y:S01]  /*d0a0*/  HMMA.16816.F32 R248, R152.reuse, R204, RZ ;  /* 0x000000cc98f8723c */ /* 0x040fe200000018ff */
[----:B------:R1:W-:Y:S07]  /*d0b0*/  STL [R1+0xa0], R212 ;  /* 0x0000a0d401007387 */ /* 0x0003ee0000100800 */
[----:B------:R-:W-:Y:S08]  /*d0c0*/  HMMA.16816.F32 R244, R152, R214, RZ ;  /* 0x000000d698f4723c */ /* 0x000ff000000018ff */
[----:B------:R-:W-:-:S02]  /*d0d0*/  IMAD.MOV.U32 R2, RZ, RZ, R242 ;  /* 0x000000ffff027224 */ /* 0x000fc400078e00f2 */
[----:B------:R-:W-:Y:S02]  /*d0e0*/  IMAD.MOV.U32 R213, RZ, RZ, R241 ;  /* 0x000000ffffd57224 */ /* 0x000fe400078e00f1 */
[----:B------:R-:W-:Y:S01]  /*d0f0*/  IMAD.MOV.U32 R155, RZ, RZ, R2 ;  /* 0x000000ffff9b7224 */ /* 0x000fe200078e0002 */
[----:B------:R-:W-:Y:S01]  /*d100*/  IADD3 R2, R0, 0x19, RZ ;  /* 0x0000001900027810 */ /* 0x000fe20007ffe0ff */
[----:B------:R-:W-:Y:S01]  /*d110*/  IMAD.MOV.U32 R154, RZ, RZ, R213 ;  /* 0x000000ffff9a7224 */ /* 0x000fe200078e00d5 */
[----:B------:R-:W-:Y:S01]  /*d120*/  FSEL R213, R81, -INF , !P5 ;  /* 0xff80000051d57808 */ /* 0x000fe20006800000 */
[----:B------:R-:W-:Y:S01]  /*d130*/  IMAD.MOV.U32 R216, RZ, RZ, R240 ;  /* 0x000000ffffd87224 */ /* 0x000fe200078e00f0 */
[----:B------:R-:W-:Y:S01]  /*d140*/  ISETP.GE.AND P5, PT, R2, R24, PT ;  /* 0x000000180200720c */ /* 0x000fe20003fa6270 */
[----:B------:R3:W5:Y:S01]  /*d150*/  LDL.LU R81, [R1+0x108] ;  /* 0x0001080001517983 */ /* 0x0007620000300800 */
[----:B------:R-:W-:Y:S01]  /*d160*/  FSEL R152, R80, -INF , !P2 ;  /* 0xff80000050987808 */ /* 0x000fe20005000000 */
[----:B------:R-:W-:-:S02]  /*d170*/  IMAD.MOV.U32 R153, RZ, RZ, R216 ;  /* 0x000000ffff997224 */ /* 0x000fc400078e00d8 */
[----:B------:R-:W-:Y:S01]  /*d180*/  STL [R1+0x7c], R213 ;  /* 0x00007cd501007387 */ /* 0x000fe20000100800 */
[----:B------:R-:W-:Y:S01]  /*d190*/  HMMA.16816.F32 R216, R156, R204, RZ ;  /* 0x000000cc9cd8723c */ /* 0x000fe200000018ff */
[----:B-1----:R-:W-:Y:S02]  /*d1a0*/  IMAD.MOV.U32 R212, RZ, RZ, R243 ;  /* 0x000000ffffd47224 */ /* 0x002fe400078e00f3 */
[----:B------:R3:W5:Y:S04]  /*d1b0*/  LDL.LU R80, [R1+0x104] ;  /* 0x0001040001507983 */ /* 0x0007680000300800 */
[----:B------:R-:W-:Y:S01]  /*d1c0*/  FSEL R204, R79, -INF , !P5 ;  /* 0xff8000004fcc7808 */ /* 0x000fe20006800000 */
[----:B------:R1:W-:Y:S01]  /*d1d0*/  STL [R1+0x5c], R152 ;  /* 0x00005c9801007387 */ /* 0x0003e20000100800 */
[----:B------:R-:W-:-:S02]  /*d1e0*/  ISETP.GE.AND P2, PT, R2, R23, PT ;  /* 0x000000170200720c */ /* 0x000fc40003f46270 */
[----:B------:R-:W-:Y:S01]  /*d1f0*/  ISETP.GE.AND P5, PT, R2, R26, PT ;  /* 0x0000001a0200720c */ /* 0x000fe20003fa6270 */
[----:B------:R3:W5:Y:S01]  /*d200*/  LDL.LU R79, [R1+0x100] ;  /* 0x00010000014f7983 */ /* 0x0007620000300800 */
[C---:B------:R-:W-:Y:S03]  /*d210*/  HMMA.16816.F32 R240, R156.reuse, R206, RZ ;  /* 0x000000ce9cf0723c */ /* 0x040fe600000018ff */
[----:B------:R-:W-:Y:S01]  /*d220*/  STL [R1+0x44], R204 ;  /* 0x000044cc01007387 */ /* 0x000fe20000100800 */
[----:B-1----:R-:W-:Y:S02]  /*d230*/  FSEL R152, R78, -INF , !P0 ;  /* 0xff8000004e987808 */ /* 0x002fe40004000000 */
[----:B------:R-:W-:Y:S01]  /*d240*/  ISETP.GE.AND P0, PT, R2, R25, PT ;  /* 0x000000190200720c */ /* 0x000fe20003f06270 */
[----:B------:R-:W-:Y:S01]  /*d250*/  IMAD.MOV.U32 R2, RZ, RZ, R212 ;  /* 0x000000ffff027224 */ /* 0x000fe200078e00d4 */
[----:B------:R3:W5:Y:S01]  /*d260*/  LDL.LU R78, [R1+0xfc] ;  /* 0x0000fc00014e7983 */ /* 0x0007620000300800 */
[----:B------:R-:W-:Y:S03]  /*d270*/  HMMA.16816.F32 R212, R156, R214, RZ ;  /* 0x000000d69cd4723c */ /* 0x000fe600000018ff */
[----:B------:R-:W-:Y:S04]  /*d280*/  STL [R1+0x48], R152 ;  /* 0x0000489801007387 */ /* 0x000fe80000100800 */
[----:B------:R-:W-:-:S02]  /*d290*/  IMAD.MOV.U32 R157, RZ, RZ, R153 ;  /* 0x000000ffff9d7224 */ /* 0x000fc400078e0099 */
[----:B------:R-:W-:Y:S02]  /*d2a0*/  IMAD.MOV.U32 R158, RZ, RZ, R154 ;  /* 0x000000ffff9e7224 */ /* 0x000fe400078e009a */
[----:B------:R-:W-:Y:S02]  /*d2b0*/  IMAD.MOV.U32 R159, RZ, RZ, R155 ;  /* 0x000000ffff9f7224 */ /* 0x000fe400078e009b */
[----:B------:R-:W1:Y:S01]  /*d2c0*/  LDSM.16.M88.4 R152, [R237] ;  /* 0x00000000ed98783b */ /* 0x000e620000000200 */
[----:B------:R-:W-:Y:S08]  /*d2d0*/  HMMA.16816.F32 R244, R60, R210, R244 ;  /* 0x000000d23cf4723c */ /* 0x000ff000000018f4 */
[----:B-1----:R-:W-:Y:S07]  /*d2e0*/  HMMA.16816.F32 R204, R64, R152, R216 ;  /* 0x0000009840cc723c */ /* 0x002fee00000018d8 */
[----:B------:R-:W-:-:S02]  /*d2f0*/  IMAD.MOV.U32 R216, RZ, RZ, R157 ;  /* 0x000000ffffd87224 */ /* 0x000fc400078e009d */
[----:B------:R-:W-:Y:S02]  /*d300*/  IMAD.MOV.U32 R217, RZ, RZ, R158 ;  /* 0x000000ffffd97224 */ /* 0x000fe400078e009e */
[----:B------:R-:W-:Y:S02]  /*d310*/  IMAD.MOV.U32 R218, RZ, RZ, R159 ;  /* 0x000000ffffda7224 */ /* 0x000fe400078e009f */
[----:B------:R-:W-:Y:S01]  /*d320*/  IMAD.MOV.U32 R219, RZ, RZ, R2 ;  /* 0x000000ffffdb7224 */ /* 0x000fe200078e0002 */
[C---:B------:R-:W-:Y:S08]  /*d330*/  HMMA.16816.F32 R156, R60.reuse, R152, R248 ;  /* 0x000000983c9c723c */ /* 0x040ff000000018f8 */
[-C--:B------:R-:W-:Y:S01]  /*d340*/  HMMA.16816.F32 R216, R60, R154.reuse, R216 ;  /* 0x0000009a3cd8723c */ /* 0x080fe200000018d8 */
[----:B------:R-:W1:Y:S07]  /*d350*/  LDSM.16.M88.4 R60, [R226+0x9000] ;  /* 0x00900000e23c783b */ /* 0x000e6e0000000200 */
[----:B------:R-:W-:Y:S01]  /*d360*/  HMMA.16816.F32 R240, R64, R154, R240 ;  /* 0x0000009a40f0723c */ /* 0x000fe200000018f0 */
[----:B------:R-:W-:-:S02]  /*d370*/  IMAD.MOV.U32 R250, RZ, RZ, R209 ;  /* 0x000000fffffa7224 */ /* 0x000fc400078e00d1 */
[----:B------:R-:W-:-:S05]  /*d380*/  IMAD.MOV.U32 R251, RZ, RZ, R208 ;  /* 0x000000fffffb7224 */ /* 0x000fca00078e00d0 */
[----:B------:R-:W-:Y:S01]  /*d390*/  HMMA.16816.F32 R208, R64, R210, R212 ;  /* 0x000000d240d0723c */ /* 0x000fe200000018d4 */
[----:B------:R-:W2:Y:S07]  /*d3a0*/  LDSM.16.M88.4 R64, [R225+0x1000] ;  /* 0x00100000e140783b */ /* 0x000eae0000000200 */
[-C--:B-1----:R-:W-:Y:S01]  /*d3b0*/  HMMA.16816.F32 R152, R52, R60.reuse, R156 ;  /* 0x0000003c3498723c */ /* 0x082fe2000000189c */
[----:B------:R-:W1:Y:S07]  /*d3c0*/  LDSM.16.M88.4 R156, [R226+0x9800] ;  /* 0x00980000e29c783b */ /* 0x000e6e0000000200 */
[----:B------:R-:W-:Y:S01]  /*d3d0*/  HMMA.16816.F32 R204, R56, R60, R204 ;  /* 0x0000003c38cc723c */ /* 0x000fe200000018cc */
[----:B------:R-:W-:-:S02]  /*d3e0*/  IMAD.MOV.U32 R248, RZ, RZ, R77 ;  /* 0x000000fffff87224 */ /* 0x000fc400078e004d */
[----:B------:R-:W-:Y:S01]  /*d3f0*/  IMAD.MOV.U32 R249, RZ, RZ, R76 ;  /* 0x000000fffff97224 */ /* 0x000fe200078e004c */
[----:B------:R-:W-:Y:S01]  /*d400*/  IADD3 R2, R0, 0x20, RZ ;  /* 0x0000002000027810 */ /* 0x000fe20007ffe0ff */
[----:B------:R3:W5:Y:S03]  /*d410*/  LDL.LU R77, [R1+0xf8] ;  /* 0x0000f800014d7983 */ /* 0x0007660000300800 */
[-C--:B------:R-:W-:Y:S01]  /*d420*/  HMMA.16816.F32 R216, R52, R62.reuse, R216 ;  /* 0x0000003e34d8723c */ /* 0x080fe200000018d8 */
[----:B------:R3:W5:Y:S07]  /*d430*/  LDL.LU R76, [R1+0xf4] ;  /* 0x0000f400014c7983 */ /* 0x00076e0000300800 */
[----:B------:R-:W-:Y:S01]  /*d440*/  HMMA.16816.F32 R240, R56, R62, R240 ;  /* 0x0000003e38f0723c */ /* 0x000fe200000018f0 */
[----:B------:R-:W4:Y:S07]  /*d450*/  LDSM.16.M88.4 R60, [R225+0x1800] ;  /* 0x00180000e13c783b */ /* 0x000f2e0000000200 */
[----:B--2---:R-:W-:Y:S08]  /*d460*/  HMMA.16816.F32 R212, R48, R64, R204 ;  /* 0x0000004030d4723c */ /* 0x004ff000000018cc */
[C---:B-1----:R-:W-:Y:S08]  /*d470*/  HMMA.16816.F32 R248, R52.reuse, R156, R248 ;  /* 0x0000009c34f8723c */ /* 0x042ff000000018f8 */
[----:B------:R-:W-:Y:S07]  /*d480*/  HMMA.16816.F32 R244, R52, R158, R244 ;  /* 0x0000009e34f4723c */ /* 0x000fee00000018f4 */
[----:B------:R-:W-:-:S02]  /*d490*/  IMAD.MOV.U32 R52, RZ, RZ, R75 ;  /* 0x000000ffff347224 */ /* 0x000fc400078e004b */
[----:B------:R-:W-:Y:S01]  /*d4a0*/  IMAD.MOV.U32 R53, RZ, RZ, R74 ;  /* 0x000000ffff357224 */ /* 0x000fe200078e004a */
[----:B------:R-:W-:Y:S01]  /*d4b0*/  HMMA.16816.F32 R204, R44, R64, R152 ;  /* 0x000000402ccc723c */ /* 0x000fe20000001898 */
[----:B------:R-:W-:Y:S01]  /*d4c0*/  IMAD.MOV.U32 R54, RZ, RZ, R73 ;  /* 0x000000ffff367224 */ /* 0x000fe200078e0049 */
[----:B------:R-:W1:Y:S01]  /*d4d0*/  LDSM.16.M88.4 R152, [R220+0xb000] ;  /* 0x00b00000dc98783b */ /* 0x000e620000000200 */
[----:B------:R-:W-:-:S03]  /*d4e0*/  IMAD.MOV.U32 R55, RZ, RZ, R72 ;  /* 0x000000ffff377224 */ /* 0x000fc600078e0048 */
[----:B------:R3:W5:Y:S04]  /*d4f0*/  LDL.LU R75, [R1+0xf0] ;  /* 0x0000f000014b7983 */ /* 0x0007680000300800 */
[C---:B------:R-:W-:Y:S01]  /*d500*/  HMMA.16816.F32 R52, R56.reuse, R156, R52 ;  /* 0x0000009c3834723c */ /* 0x040fe20000001834 */
[----:B------:R3:W5:Y:S04]  /*d510*/  LDL.LU R74, [R1+0xec] ;  /* 0x0000ec00014a7983 */ /* 0x0007680000300800 */
[----:B------:R3:W5:Y:S03]  /*d520*/  LDL.LU R73, [R1+0xe8] ;  /* 0x0000e80001497983 */ /* 0x0007660000300800 */
[----:B------:R-:W-:Y:S01]  /*d530*/  HMMA.16816.F32 R208, R56, R158, R208 ;  /* 0x0000009e38d0723c */ /* 0x000fe200000018d0 */
[----:B------:R3:W5:Y:S07]  /*d540*/  LDL.LU R72, [R1+0xe4] ;  /* 0x0000e40001487983 */ /* 0x00076e0000300800 */
[C---:B------:R-:W-:Y:S08]  /*d550*/  HMMA.16816.F32 R216, R44.reuse, R66, R216 ;  /* 0x000000422cd8723c */ /* 0x040ff000000018d8 */
[C---:B----4-:R-:W-:Y:S08]  /*d560*/  HMMA.16816.F32 R248, R44.reuse, R60, R248 ;  /* 0x0000003c2cf8723c */ /* 0x050ff000000018f8 */
[----:B------:R-:W-:Y:S01]  /*d570*/  HMMA.16816.F32 R244, R44, R62, R244 ;  /* 0x0000003e2cf4723c */ /* 0x000fe200000018f4 */
[----:B------:R-:W2:Y:S07]  /*d580*/  LDSM.16.M88.4 R44, [R220+0xb800] ;  /* 0x00b80000dc2c783b */ /* 0x000eae0000000200 */
[C---:B------:R-:W-:Y:S08]  /*d590*/  HMMA.16816.F32 R156, R48.reuse, R66, R240 ;  /* 0x00000042309c723c */ /* 0x040ff000000018f0 */
[----:B------:R-:W-:Y:S01]  /*d5a0*/  HMMA.16816.F32 R240, R48, R60, R52 ;  /* 0x0000003c30f0723c */ /* 0x000fe20000001834 */
[----:B------:R-:W4:Y:S07]  /*d5b0*/  LDSM.16.M88.4 R52, [R233] ;  /* 0x00000000e934783b */ /* 0x000f2e0000000200 */
[----:B-1----:R-:W-:Y:S08]  /*d5c0*/  HMMA.16816.F32 R56, R40, R152, R212 ;  /* 0x000000982838723c */ /* 0x002ff000000018d4 */
[----:B------:R-:W-:Y:S01]  /*d5d0*/  HMMA.16816.F32 R208, R48, R62, R208 ;  /* 0x0000003e30d0723c */ /* 0x000fe200000018d0 */
[----:B------:R-:W1:Y:S07]  /*d5e0*/  LDSM.16.M88.4 R48, [R232] ;  /* 0x00000000e830783b */ /* 0x000e6e0000000200 */
[C---:B------:R-:W-:Y:S08]  /*d5f0*/  HMMA.16816.F32 R64, R36.reuse, R152, R204 ;  /* 0x000000982440723c */ /* 0x040ff000000018cc */
[-C--:B------:R-:W-:Y:S08]  /*d600*/  HMMA.16816.F32 R216, R36, R154.reuse, R216 ;  /* 0x0000009a24d8723c */ /* 0x080ff000000018d8 */
[----:B------:R-:W-:Y:S08]  /*d610*/  HMMA.16816.F32 R212, R40, R154, R156 ;  /* 0x0000009a28d4723c */ /* 0x000ff0000000189c */
[C---:B--2---:R-:W-:Y:S08]  /*d620*/  HMMA.16816.F32 R204, R36.reuse, R44, R248 ;  /* 0x0000002c24cc723c */ /* 0x044ff000000018f8 */
[----:B------:R-:W-:Y:S01]  /*d630*/  HMMA.16816.F32 R156, R36, R46, R244 ;  /* 0x0000002e249c723c */ /* 0x000fe200000018f4 */
[----:B------:R-:W-:Y:S07]  /*d640*/  LDSM.16.M88.4 R36, [R226+0xb800] ;  /* 0x00b80000e224783b */ /* 0x000fee0000000200 */
[----:B----4-:R-:W-:Y:S01]  /*d650*/  HMMA.16816.F32 R60, R32, R52, R56 ;  /* 0x00000034203c723c */ /* 0x010fe20000001838 */
[----:B------:R-:W2:Y:S07]  /*d660*/  LDSM.16.M88.4 R56, [R226+0xb000] ;  /* 0x00b00000e238783b */ /* 0x000eae0000000200 */
[C---:B------:R-:W-:Y:S08]  /*d670*/  HMMA.16816.F32 R240, R40.reuse, R44, R240 ;  /* 0x0000002c28f0723c */ /* 0x040ff000000018f0 */
[----:B------:R-:W-:Y:S01]  /*d680*/  HMMA.16816.F32 R152, R40, R46, R208 ;  /* 0x0000002e2898723c */ /* 0x000fe200000018d0 */
[----:B------:R-:W4:Y:S07]  /*d690*/  LDSM.16.M88.4 R40, [R225+0x3000] ;  /* 0x00300000e128783b */ /* 0x000f2e0000000200 */
[C---:B------:R-:W-:Y:S08]  /*d6a0*/  HMMA.16816.F32 R64, R28.reuse, R52, R64 ;  /* 0x000000341c40723c */ /* 0x040ff00000001840 */
[-C--:B------:R-:W-:Y:S08]  /*d6b0*/  HMMA.16816.F32 R208, R28, R54.reuse, R216 ;  /* 0x000000361cd0723c */ /* 0x080ff000000018d8 */
[----:B------:R-:W-:Y:S08]  /*d6c0*/  HMMA.16816.F32 R212, R32, R54, R212 ;  /* 0x0000003620d4723c */ /* 0x000ff000000018d4 */
[C---:B-1----:R-:W-:Y:S08]  /*d6d0*/  HMMA.16816.F32 R52, R28.reuse, R48, R204 ;  /* 0x000000301c34723c */ /* 0x042ff000000018cc */
[----:B------:R-:W-:Y:S08]  /*d6e0*/  HMMA.16816.F32 R44, R28, R50, R156 ;  /* 0x000000321c2c723c */ /* 0x000ff0000000189c */
[C---:B------:R-:W-:Y:S08]  /*d6f0*/  HMMA.16816.F32 R28, R32.reuse, R48, R240 ;  /* 0x00000030201c723c */ /* 0x040ff000000018f0 */
[----:B------:R-:W-:Y:S08]  /*d700*/  HMMA.16816.F32 R32, R32, R50, R152 ;  /* 0x000000322020723c */ /* 0x000ff00000001898 */
[-C--:B--2---:R-:W-:Y:S08]  /*d710*/  HMMA.16816.F32 R244, R16, R56.reuse, R60 ;  /* 0x0000003810f4723c */ /* 0x084ff0000000183c */
[C---:B------:R-:W-:Y:S08]  /*d720*/  HMMA.16816.F32 R216, R12.reuse, R56, R64 ;  /* 0x000000380cd8723c */ /* 0x040ff00000001840 */
[C---:B------:R-:W-:Y:S08]  /*d730*/  HMMA.16816.F32 R64, R12.reuse, R36, R52 ;  /* 0x000000240c40723c */ /* 0x040ff00000001834 */
[C---:B------:R-:W-:Y:S08]  /*d740*/  HMMA.16816.F32 R60, R12.reuse, R58, R208 ;  /* 0x0000003a0c3c723c */ /* 0x040ff000000018d0 */
[----:B------:R-:W-:Y:S01]  /*d750*/  HMMA.16816.F32 R52, R12, R38, R44 ;  /* 0x000000260c34723c */ /* 0x000fe2000000182c */
[----:B------:R-:W1:Y:S01]  /*d760*/  LDSM.16.M88.4 R12, [R225+0x3800] ;  /* 0x00380000e10c783b */ /* 0x000e620000000200 */
[----:B------:R-:W-:Y:S01]  /*d770*/  FSEL R248, R71, -INF , !P3 ;  /* 0xff80000047f87808 */ /* 0x000fe20005800000 */
[----:B------:R-:W-:-:S05]  /*d780*/  UISETP.NE.AND UP0, UPT, UR8, 0x3, UPT ;  /* 0x000000030800788c */ /* 0x000fca000bf05270 */
[C---:B------:R-:W-:Y:S08]  /*d790*/  HMMA.16816.F32 R56, R16.reuse, R58, R212 ;  /* 0x0000003a1038723c */ /* 0x040ff000000018d4 */
[C---:B------:R-:W-:Y:S08]  /*d7a0*/  HMMA.16816.F32 R44, R16.reuse, R36, R28 ;  /* 0x00000024102c723c */ /* 0x040ff0000000181c */
[----:B------:R-:W-:Y:S01]  /*d7b0*/  HMMA.16816.F32 R48, R16, R38, R32 ;  /* 0x000000261030723c */ /* 0x000fe20000001820 */
[----:B------:R-:W-:Y:S01]  /*d7c0*/  FSEL R152, R70, -INF , !P4 ;  /* 0xff80000046987808 */ /* 0x000fe20006000000 */
[----:B------:R3:W5:Y:S01]  /*d7d0*/  LDL.LU R71, [R1+0xe0] ;  /* 0x0000e00001477983 */ /* 0x0007620000300800 */
[----:B------:R-:W-:Y:S01]  /*d7e0*/  FSEL R153, R69, -INF , !P2 ;  /* 0xff80000045997808 */ /* 0x000fe20005000000 */
[----:B------:R-:W-:-:S04]  /*d7f0*/  DEPBAR.LE SB0, 0x0 ;  /* 0x000080000000791a */ /* 0x000fc80000000000 */
[-C--:B----4-:R-:W-:Y:S08]  /*d800*/  HMMA.16816.F32 R16, R8, R40.reuse, R244 ;  /* 0x000000280810723c */ /* 0x090ff000000018f4 */
[----:B------:R-:W-:Y:S01]  /*d810*/  HMMA.16816.F32 R28, R4, R40, R216 ;  /* 0x00000028041c723c */ /* 0x000fe200000018d8 */
[----:B------:R-:W-:Y:S01]  /*d820*/  FSEL R249, R68, -INF , !P1 ;  /* 0xff80000044f97808 */ /* 0x000fe20004800000 */
[----:B------:R3:W5:Y:S01]  /*d830*/  LDL.LU R70, [R1+0xdc] ;  /* 0x0000dc0001467983 */ /* 0x0007620000300800 */
[----:B------:R-:W-:-:S05]  /*d840*/  ISETP.GE.AND P3, PT, R2, R23, PT ;  /* 0x000000170200720c */ /* 0x000fca0003f66270 */
[-C--:B------:R-:W-:Y:S01]  /*d850*/  HMMA.16816.F32 R32, R4, R42.reuse, R60 ;  /* 0x0000002a0420723c */ /* 0x080fe2000000183c */
[C---:B------:R-:W-:Y:S01]  /*d860*/  ISETP.GE.AND P4, PT, R2.reuse, R26, PT ;  /* 0x0000001a0200720c */ /* 0x040fe20003f86270 */
[----:B------:R3:W5:Y:S01]  /*d870*/  LDL.LU R69, [R1+0xd8] ;  /* 0x0000d80001457983 */ /* 0x0007620000300800 */
[C---:B------:R-:W-:Y:S02]  /*d880*/  ISETP.GE.AND P2, PT, R2.reuse, R24, PT ;  /* 0x000000180200720c */ /* 0x040fe40003f46270 */
[----:B------:R-:W-:Y:S01]  /*d890*/  ISETP.GE.AND P1, PT, R2, R25, PT ;  /* 0x000000190200720c */ /* 0x000fe20003f26270 */
[----:B------:R3:W5:Y:S01]  /*d8a0*/  LDL.LU R68, [R1+0xd4] ;  /* 0x0000d40001447983 */ /* 0x0007620000300800 */
[----:B------:R-:W-:Y:S01]  /*d8b0*/  IADD3 R2, R0, 0x21, RZ ;  /* 0x0000002100027810 */ /* 0x000fe20007ffe0ff */
[----:B------:R-:W-:Y:S01]  /*d8c0*/  HMMA.16816.F32 R40, R8, R42, R56 ;  /* 0x0000002a0828723c */ /* 0x000fe20000001838 */
[----:B------:R-:W-:Y:S02]  /*d8d0*/  FSEL R247, R22, -INF , !P0 ;  /* 0xff80000016f77808 */ /* 0x000fe40004000000 */
[----:B------:R-:W-:-:S02]  /*d8e0*/  FSEL R61, R21, -INF , !P6 ;  /* 0xff800000153d7808 */ /* 0x000fc40007000000 */
[C---:B------:R-:W-:Y:S02]  /*d8f0*/  ISETP.GE.AND P6, PT, R2.reuse, R23, PT ;  /* 0x000000170200720c */ /* 0x040fe40003fc6270 */
[----:B------:R-:W-:Y:S01]  /*d900*/  ISETP.GE.AND P0, PT, R2, R26, PT ;  /* 0x0000001a0200720c */ /* 0x000fe20003f06270 */
[----:B-1----:R-:W-:Y:S01]  /*d910*/  HMMA.16816.F32 R36, R8, R12, R44 ;  /* 0x0000000c0824723c */ /* 0x002fe2000000182c */
[----:B------:R-:W-:Y:S02]  /*d920*/  FSEL R157, R16, -INF , !P3 ;  /* 0xff800000109d7808 */ /* 0x000fe40005800000 */
[----:B------:R-:W-:Y:S02]  /*d930*/  FSEL R60, R17, -INF , !P6 ;  /* 0xff800000113c7808 */ /* 0x000fe40007000000 */
[----:B------:R-:W-:Y:S02]  /*d940*/  FSEL R244, R18, -INF , !P4 ;  /* 0xff80000012f47808 */ /* 0x000fe40006000000 */
[----:B------:R-:W-:-:S02]  /*d950*/  FSEL R159, R19, -INF , !P0 ;  /* 0xff800000139f7808 */ /* 0x000fc40004000000 */
[----:B------:R-:W-:Y:S01]  /*d960*/  FSEL R62, R3, -INF , !P5 ;  /* 0xff800000033e7808 */ /* 0x000fe20006800000 */
[C---:B------:R-:W-:Y:S01]  /*d970*/  HMMA.16816.F32 R16, R4.reuse, R12, R64 ;  /* 0x0000000c0410723c */ /* 0x040fe20000001840 */
[CC--:B------:R-:W-:Y:S02]  /*d980*/  ISETP.GE.AND P5, PT, R2.reuse, R24.reuse, PT ;  /* 0x000000180200720c */ /* 0x0c0fe40003fa6270 */
[----:B------:R-:W-:Y:S02]  /*d990*/  ISETP.GE.AND P3, PT, R2, R25, PT ;  /* 0x000000190200720c */ /* 0x000fe40003f66270 */
[C---:B------:R-:W-:Y:S02]  /*d9a0*/  IADD3 R3, R0.reuse, 0x28, RZ ;  /* 0x0000002800037810 */ /* 0x040fe40007ffe0ff */
[----:B------:R-:W-:Y:S01]  /*d9b0*/  IADD3 R2, R0, 0x29, RZ ;  /* 0x0000002900027810 */ /* 0x000fe20007ffe0ff */
[----:B------:R-:W-:Y:S01]  /*d9c0*/  HMMA.16816.F32 R4, R4, R14, R52 ;  /* 0x0000000e0404723c */ /* 0x000fe20000001834 */
[----:B------:R-:W-:-:S02]  /*d9d0*/  ISETP.GE.AND P0, PT, R3, R24, PT ;  /* 0x000000180300720c */ /* 0x000fc40003f06270 */
[----:B------:R-:W-:Y:S02]  /*d9e0*/  FSEL R246, R28, -INF , !P2 ;  /* 0xff8000001cf67808 */ /* 0x000fe40005000000 */
[----:B------:R-:W-:Y:S02]  /*d9f0*/  ISETP.GE.AND P2, PT, R2, R24, PT ;  /* 0x000000180200720c */ /* 0x000fe40003f46270 */
[----:B------:R-:W-:Y:S02]  /*da00*/  FSEL R158, R29, -INF , !P5 ;  /* 0xff8000001d9e7808 */ /* 0x000fe40006800000 */
[----:B------:R-:W-:Y:S02]  /*da10*/  FSEL R63, R32, -INF , !P0 ;  /* 0xff800000203f7808 */ /* 0x000fe40004000000 */
[C---:B------:R-:W-:Y:S02]  /*da20*/  ISETP.GE.AND P6, PT, R3.reuse, R23, PT ;  /* 0x000000170300720c */ /* 0x040fe40003fc6270 */
[----:B------:R-:W-:-:S02]  /*da30*/  ISETP.GE.AND P4, PT, R3, R26, PT ;  /* 0x0000001a0300720c */ /* 0x000fc40003f86270 */
[----:B------:R-:W-:Y:S02]  /*da40*/  ISETP.GE.AND P5, PT, R3, R25, PT ;  /* 0x000000190300720c */ /* 0x000fe40003fa6270 */
[C---:B------:R-:W-:Y:S02]  /*da50*/  ISETP.GE.AND P0, PT, R2.reuse, R23, PT ;  /* 0x000000170200720c */ /* 0x040fe40003f06270 */
[----:B------:R-:W-:Y:S02]  /*da60*/  FSEL R245, R33, -INF , !P2 ;  /* 0xff80000021f57808 */ /* 0x000fe40005000000 */
[----:B------:R-:W-:Y:S02]  /*da70*/  ISETP.GE.AND P2, PT, R2, R26, PT ;  /* 0x0000001a0200720c */ /* 0x000fe40003f46270 */
[----:B------:R-:W-:Y:S02]  /*da80*/  IADD3 R3, R0, 0x31, RZ ;  /* 0x0000003100037810 */ /* 0x000fe40007ffe0ff */
[----:B------:R-:W-:-:S02]  /*da90*/  FSEL R250, R30, -INF , !P1 ;  /* 0xff8000001efa7808 */ /* 0x000fc40004800000 */
[----:B------:R-:W-:Y:S02]  /*daa0*/  FSEL R30, R41, -INF , !P0 ;  /* 0xff800000291e7808 */ /* 0x000fe40004000000 */
[----:B------:R-:W-:Y:S02]  /*dab0*/  ISETP.GE.AND P0, PT, R3, R23, PT ;  /* 0x000000170300720c */ /* 0x000fe40003f06270 */
[----:B------:R-:W-:Y:S02]  /*dac0*/  FSEL R53, R43, -INF , !P2 ;  /* 0xff8000002b357808 */ /* 0x000fe40005000000 */
[----:B------:R-:W-:Y:S02]  /*dad0*/  IADD3 R12, R0, 0x30, RZ ;  /* 0x00000030000c7810 */ /* 0x000fe40007ffe0ff */
[----:B------:R-:W-:Y:S01]  /*dae0*/  FSEL R13, R34, -INF , !P5 ;  /* 0xff800000220d7808 */ /* 0x000fe20006800000 */
[----:B------:R-:W-:Y:S01]  /*daf0*/  BAR.SYNC.DEFER_BLOCKING 0x0 ;  /* 0x0000000000007b1d */ /* 0x000fe20000010000 */
[----:B------:R-:W-:-:S02]  /*db00*/  ISETP.GE.AND P2, PT, R3, R26, PT ;  /* 0x0000001a0300720c */ /* 0x000fc40003f46270 */
[----:B------:R-:W-:Y:S02]  /*db10*/  ISETP.GE.AND P1, PT, R2, R25, PT ;  /* 0x000000190200720c */ /* 0x000fe40003f26270 */
[----:B------:R-:W-:Y:S01]  /*db20*/  FSEL R28, R37, -INF , !P0 ;  /* 0xff800000251c7808 */ /* 0x000fe20004000000 */
[----:B------:R1:W-:Y:S01]  /*db30*/  STL [R1+0x2c], R13 ;  /* 0x00002c0d01007387 */ /* 0x0003e20000100800 */
[-C--:B------:R-:W-:Y:S02]  /*db40*/  ISETP.GE.AND P0, PT, R12, R24.reuse, PT ;  /* 0x000000180c00720c */ /* 0x080fe40003f06270 */
[----:B------:R-:W-:Y:S02]  /*db50*/  FSEL R47, R39, -INF , !P2 ;  /* 0xff800000272f7808 */ /* 0x000fe40005000000 */
[----:B------:R-:W-:Y:S02]  /*db60*/  IADD3 R2, R0, 0x38, RZ ;  /* 0x0000003800027810 */ /* 0x000fe40007ffe0ff */
[----:B------:R-:W-:-:S02]  /*db70*/  ISETP.GE.AND P2, PT, R3, R24, PT ;  /* 0x000000180300720c */ /* 0x000fc40003f46270 */
[----:B------:R-:W-:Y:S01]  /*db80*/  IADD3 R0, R0, 0x39, RZ ;  /* 0x0000003900007810 */ /* 0x000fe20007ffe0ff */
[----:B------:R-:W-:Y:S01]  /*db90*/  HMMA.16816.F32 R8, R8, R14, R48 ;  /* 0x0000000e0808723c */ /* 0x000fe20000001830 */
[----:B------:R-:W-:Y:S02]  /*dba0*/  FSEL R52, R16, -INF , !P0 ;  /* 0xff80000010347808 */ /* 0x000fe40004000000 */
[-C--:B------:R-:W-:Y:S02]  /*dbb0*/  ISETP.GE.AND P0, PT, R2, R24.reuse, PT ;  /* 0x000000180200720c */ /* 0x080fe40003f06270 */
[----:B------:R-:W-:Y:S02]  /*dbc0*/  FSEL R251, R31, -INF , !P3 ;  /* 0xff8000001ffb7808 */ /* 0x000fe40005800000 */
[----:B------:R-:W-:Y:S02]  /*dbd0*/  FSEL R51, R17, -INF , !P2 ;  /* 0xff80000011337808 */ /* 0x000fe40005000000 */
[----:B------:R-:W-:-:S02]  /*dbe0*/  ISETP.GE.AND P2, PT, R0, R24, PT ;  /* 0x000000180000720c */ /* 0x000fc40003f46270 */
[----:B-1----:R-:W-:Y:S02]  /*dbf0*/  FSEL R13, R35, -INF , !P1 ;  /* 0xff800000230d7808 */ /* 0x002fe40004800000 */
[C---:B------:R-:W-:Y:S02]  /*dc00*/  ISETP.GE.AND P1, PT, R12.reuse, R26, PT ;  /* 0x0000001a0c00720c */ /* 0x040fe40003f26270 */
[----:B------:R-:W-:Y:S02]  /*dc10*/  ISETP.GE.AND P3, PT, R12, R23, PT ;  /* 0x000000170c00720c */ /* 0x000fe40003f66270 */
[----:B------:R-:W-:Y:S02]  /*dc20*/  FSEL R48, R38, -INF , !P1 ;  /* 0xff80000026307808 */ /* 0x000fe40004800000 */
[----:B------:R-:W-:Y:S02]  /*dc30*/  ISETP.GE.AND P1, PT, R12, R25, PT ;  /* 0x000000190c00720c */ /* 0x000fe40003f26270 */
[----:B------:R-:W-:-:S02]  /*dc40*/  FSEL R50, R4, -INF , !P0 ;  /* 0xff80000004327808 */ /* 0x000fc40004000000 */
[----:B------:R-:W-:Y:S02]  /*dc50*/  FSEL R31, R40, -INF , !P6 ;  /* 0xff800000281f7808 */ /* 0x000fe40007000000 */
[----:B------:R-:W-:Y:S02]  /*dc60*/  FSEL R54, R42, -INF , !P4 ;  /* 0xff8000002a367808 */ /* 0x000fe40006000000 */
[----:B------:R-:W-:Y:S02]  /*dc70*/  ISETP.GE.AND P0, PT, R3, R25, PT ;  /* 0x000000190300720c */ /* 0x000fe40003f06270 */
[----:B------:R-:W-:Y:S02]  /*dc80*/  FSEL R49, R5, -INF , !P2 ;  /* 0xff80000005317808 */ /* 0x000fe40005000000 */
[C---:B------:R-:W-:Y:S02]  /*dc90*/  ISETP.GE.AND P6, PT, R2.reuse, R23, PT ;  /* 0x000000170200720c */ /* 0x040fe40003fc6270 */
[----:B------:R-:W-:-:S02]  /*dca0*/  ISETP.GE.AND P4, PT, R2, R26, PT ;  /* 0x0000001a0200720c */ /* 0x000fc40003f86270 */
[----:B------:R-:W-:Y:S02]  /*dcb0*/  ISETP.GE.AND P2, PT, R2, R25, PT ;  /* 0x000000190200720c */ /* 0x000fe40003f46270 */
[----:B------:R-:W-:Y:S02]  /*dcc0*/  FSEL R29, R36, -INF , !P3 ;  /* 0xff800000241d7808 */ /* 0x000fe40005800000 */
[----:B------:R-:W-:Y:S02]  /*dcd0*/  FSEL R2, R18, -INF , !P1 ;  /* 0xff80000012027808 */ /* 0x000fe40004800000 */
[C---:B------:R-:W-:Y:S02]  /*dce0*/  ISETP.GE.AND P5, PT, R0.reuse, R23, PT ;  /* 0x000000170000720c */ /* 0x040fe40003fa6270 */
[C---:B------:R-:W-:Y:S02]  /*dcf0*/  ISETP.GE.AND P3, PT, R0.reuse, R26, PT ;  /* 0x0000001a0000720c */ /* 0x040fe40003f66270 */
[----:B------:R-:W-:-:S02]  /*dd00*/  ISETP.GE.AND P1, PT, R0, R25, PT ;  /* 0x000000190000720c */ /* 0x000fc40003f26270 */
[----:B------:R-:W-:Y:S01]  /*dd10*/  FSEL R0, R19, -INF , !P0 ;  /* 0xff80000013007808 */ /* 0x000fe20004000000 */
[----:B------:R3:W-:Y:S04]  /*dd20*/  STL [R1+0x28], R13 ;  /* 0x0000280d01007387 */ /* 0x0007e80000100800 */
[----:B------:R3:W-:Y:S04]  /*dd30*/  STL [R1+0x14], R2 ;  /* 0x0000140201007387 */ /* 0x0007e80000100800 */
[----:B------:R3:W-:Y:S01]  /*dd40*/  STL [R1+0x10], R0 ;  /* 0x0000100001007387 */ /* 0x0007e20000100800 */
[----:B------:R-:W-:-:S02]  /*dd50*/  PLOP3.LUT P0, PT, PT, PT, UP0, 0x80, 0x0 ;  /* 0x000000000000781c */ /* 0x000fc40003f0f008 */
[----:B------:R-:W-:Y:S02]  /*dd60*/  FSEL R38, R6, -INF , !P2 ;  /* 0xff80000006267808 */ /* 0x000fe40005000000 */
[----:B------:R-:W-:Y:S02]  /*dd70*/  FSEL R39, R7, -INF , !P1 ;  /* 0xff80000007277808 */ /* 0x000fe40004800000 */
[----:B------:R-:W-:Y:S02]  /*dd80*/  FSEL R22, R8, -INF , !P6 ;  /* 0xff80000008167808 */ /* 0x000fe40007000000 */
[----:B------:R-:W-:Y:S02]  /*dd90*/  FSEL R21, R9, -INF , !P5 ;  /* 0xff80000009157808 */ /* 0x000fe40006800000 */
[----:B------:R-:W-:Y:S02]  /*dda0*/  FSEL R46, R10, -INF , !P4 ;  /* 0xff8000000a2e7808 */ /* 0x000fe40006000000 */
[----:B------:R-:W-:Y:S01]  /*ddb0*/  FSEL R23, R11, -INF , !P3 ;  /* 0xff8000000b177808 */ /* 0x000fe20005800000 */
[----:B------:R-:W-:Y:S05]  /*ddc0*/  @!P0 BRA `(.L_x_32) ;  /* 0x0000024000008947 */ /* 0x000fea0003800000 */
[----:B------:R-:W2:Y:S04]  /*ddd0*/  LDL.64 R204, [R1+0x88] ;  /* 0x0000880001cc7983 */ /* 0x000ea80000100a00 */
[----:B------:R-:W4:Y:S01]  /*dde0*/  LDL.64 R206, [R1+0x80] ;  /* 0x0000800001ce7983 */ /* 0x000f220000100a00 */
[----:B------:R-:W-:-:S02]  /*ddf0*/  UIADD3 UR13, UR8, -0x4, URZ ;  /* 0xfffffffc080d7890 */ /* 0x000fc4000fffe03f */
[----:B------:R-:W-:Y:S02]  /*de00*/  ULDC.64 UR4, c[0x0][0x198] ;  /* 0x0000660000047ab9 */ /* 0x000fe40000000a00 */
[----:B------:R-:W-:Y:S02]  /*de10*/  USHF.R.S32.HI UR12, URZ, 0x1f, UR13 ;  /* 0x0000001f3f0c7899 */ /* 0x000fe4000801140d */
[----:B------:R-:W-:Y:S02]  /*de20*/  UIMAD.WIDE.U32 UR18, UR13, UR4, URZ ;  /* 0x000000040d1272a5 */ /* 0x000fe4000f8e003f */
[----:B------:R-:W-:Y:S02]  /*de30*/  UIMAD UR12, UR12, UR4, URZ ;  /* 0x000000040c0c72a4 */ /* 0x000fe4000f8e023f */
[----:B------:R-:W-:Y:S02]  /*de40*/  USHF.L.U32 UR4, UR6, 0x5, URZ ;  /* 0x0000000506047899 */ /* 0x000fe4000800063f */
[----:B------:R-:W-:Y:S01]  /*de50*/  UIMAD UR5, UR13, UR5, UR12 ;  /* 0x000000050d0572a4 */ /* 0x000fe2000f8e020c */
[----:B---3--:R-:W-:-:S02]  /*de60*/  IMAD.U32 R0, RZ, RZ, UR18 ;  /* 0x00000012ff007e24 */ /* 0x008fc4000f8e00ff */
[----:B------:R-:W-:Y:S01]  /*de70*/  IMAD.U32 R3, RZ, RZ, UR18 ;  /* 0x00000012ff037e24 */ /* 0x000fe2000f8e00ff */
[----:B------:R-:W-:-:S06]  /*de80*/  UIADD3 UR5, UR19, UR5, URZ ;  /* 0x0000000513057290 */ /* 0x000fcc000fffe03f */
[----:B------:R-:W-:Y:S01]  /*de90*/  IMAD.U32 R2, RZ, RZ, UR5 ;  /* 0x00000005ff027e24 */ /* 0x000fe2000f8e00ff */
[----:B------:R-:W-:Y:S01]  /*dea0*/  USHF.L.U64.HI UR5, UR6, 0x5, UR7 ;  /* 0x0000000506057899 */ /* 0x000fe20008010207 */
[----:B--2---:R-:W-:-:S04]  /*deb0*/  LEA R0, P0, R0, R204, 0x6 ;  /* 0x000000cc00007211 */ /* 0x004fc800078030ff */
[----:B----4-:R-:W-:Y:S02]  /*dec0*/  LEA.HI.X R3, R3, R207, R2, 0x6, P0 ;  /* 0x000000cf03037211 */ /* 0x010fe400000f3402 */
        /* <DEDUP_REMOVED lines=20> */
.L_x_32:
[----:B------:R-:W2:Y:S04]  /*e010*/  LDL.LU R9, [R1+0x90] ;  /* 0x0000900001097983 */ /* 0x000ea80000300800 */
[----:B------:R-:W4:Y:S04]  /*e020*/  LDL.LU R8, [R1+0x94] ;  /* 0x0000940001087983 */ /* 0x000f280000300800 */
[----:B---3--:R-:W3:Y:S04]  /*e030*/  LDL.LU R6, [R1+0x48] ;  /* 0x0000480001067983 */ /* 0x008ee80000300800 */
[----:B------:R-:W3:Y:S04]  /*e040*/  LDL.LU R5, [R1+0x5c] ;  /* 0x00005c0001057983 */ /* 0x000ee80000300800 */
[----:B------:R-:W3:Y:S04]  /*e050*/  LDL.LU R4, [R1+0x7c] ;  /* 0x00007c0001047983 */ /* 0x000ee80000300800 */
[----:B-1----:R-:W3:Y:S04]  /*e060*/  LDL.LU R3, [R1+0xa0] ;  /* 0x0000a00001037983 */ /* 0x002ee80000300800 */
[----:B------:R-:W3:Y:S04]  /*e070*/  LDL.LU R2, [R1+0x98] ;  /* 0x0000980001027983 */ /* 0x000ee80000300800 */
[----:B------:R-:W3:Y:S04]  /*e080*/  LDL.LU R0, [R1+0x9c] ;  /* 0x00009c0001007983 */ /* 0x000ee80000300800 */
[----:B------:R-:W3:Y:S01]  /*e090*/  LDL.LU R7, [R1+0x6c] ;  /* 0x00006c0001077983 */ /* 0x000ee20000300800 */
[----:B--2---:R-:W-:-:S02]  /*e0a0*/  MOV R65, R9 ;  /* 0x0000000900417202 */ /* 0x004fc40000000f00 */
[----:B----4-:R-:W-:Y:S02]  /*e0b0*/  MOV R24, R8 ;  /* 0x0000000800187202 */ /* 0x010fe40000000f00 */
[----:B---3--:R-:W-:Y:S02]  /*e0c0*/  MOV R26, R6 ;  /* 0x00000006001a7202 */ /* 0x008fe40000000f00 */
[----:B------:R-:W2:Y:S01]  /*e0d0*/  LDL.LU R6, [R1+0x4c] ;  /* 0x00004c0001067983 */ /* 0x000ea20000300800 */
[----:B------:R-:W-:-:S03]  /*e0e0*/  MOV R56, R5 ;  /* 0x0000000500387202 */ /* 0x000fc60000000f00 */
[----:B------:R-:W3:Y:S04]  /*e0f0*/  LDL.LU R9, [R1] ;  /* 0x0000000001097983 */ /* 0x000ee80000300800 */
[----:B------:R-:W4:Y:S04]  /*e100*/  LDL.LU R17, [R1+0x78] ;  /* 0x0000780001117983 */ /* 0x000f280000300800 */
        /* <DEDUP_REMOVED lines=14> */
[----:B------:R-:W-:Y:S04]  /*e1f0*/  STL [R1+0xe4], R228 ;  /* 0x0000e4e401007387 */ /* 0x000fe80000100800 */
[----:B------:R1:W-:Y:S04]  /*e200*/  STL [R1+0xe0], R227 ;  /* 0x0000e0e301007387 */ /* 0x0003e80000100800 */
[----:B-1----:R-:W4:Y:S04]  /*e210*/  LDL.LU R227, [R1+0x2c] ;  /* 0x00002c0001e37983 */ /* 0x002f280000300800 */
[----:B------:R1:W-:Y:S04]  /*e220*/  STL [R1+0xdc], R226 ;  /* 0x0000dce201007387 */ /* 0x0003e80000100800 */
[----:B-1----:R-:W4:Y:S04]  /*e230*/  LDL.LU R226, [R1+0x28] ;  /* 0x0000280001e27983 */ /* 0x002f280000300800 */
[----:B------:R1:W-:Y:S04]  /*e240*/  STL [R1+0xd8], R225 ;  /* 0x0000d8e101007387 */ /* 0x0003e80000100800 */
[----:B-1----:R-:W4:Y:S04]  /*e250*/  LDL.LU R225, [R1+0x14] ;  /* 0x0000140001e17983 */ /* 0x002f280000300800 */
[----:B------:R1:W-:Y:S04]  /*e260*/  STL [R1+0xd4], R220 ;  /* 0x0000d4dc01007387 */ /* 0x0003e80000100800 */
[----:B-1----:R-:W4:Y:S01]  /*e270*/  LDL.LU R220, [R1+0x10] ;  /* 0x0000100001dc7983 */ /* 0x002f220000300800 */
[----:B------:R-:W-:-:S02]  /*e280*/  MOV R64, R0 ;  /* 0x0000000000407202 */ /* 0x000fc40000000f00 */
[----:B------:R-:W-:Y:S02]  /*e290*/  FMNMX.FTZ R0, R7, R20, !PT ;  /* 0x0000001407007209 */ /* 0x000fe40007810000 */
[----:B------:R-:W-:Y:S02]  /*e2a0*/  MOV R58, R3 ;  /* 0x00000003003a7202 */ /* 0x000fe40000000f00 */
[----:B------:R-:W-:Y:S02]  /*e2b0*/  MOV R59, R2 ;  /* 0x00000002003b7202 */ /* 0x000fe40000000f00 */
[----:B------:R-:W-:Y:S02]  /*e2c0*/  MOV R57, R4 ;  /* 0x0000000400397202 */ /* 0x000fe40000000f00 */
[----:B--2---:R-:W-:-:S04]  /*e2d0*/  FMNMX.FTZ R0, R6, R0, !PT ;  /* 0x0000000006007209 */ /* 0x004fc80007810000 */
[----:B------:R-:W-:-:S04]  /*e2e0*/  FMNMX.FTZ R0, R252, R0, !PT ;  /* 0x00000000fc007209 */ /* 0x000fc80007810000 */
[----:B---3--:R-:W-:-:S04]  /*e2f0*/  FMNMX.FTZ R0, R9, R0, !PT ;  /* 0x0000000009007209 */ /* 0x008fc80007810000 */
        /* <DEDUP_REMOVED lines=9> */
[----:B----4-:R-:W-:Y:S02]  /*e390*/  FMNMX.FTZ R0, R17, R27, !PT ;  /* 0x0000001b11007209 */ /* 0x010fe40007810000 */
[----:B------:R-:W-:Y:S02]  /*e3a0*/  FMNMX.FTZ R156, R28, R156, !PT ;  /* 0x0000009c1c9c7209 */ /* 0x000fe40007810000 */
[----:B------:R-:W-:Y:S02]  /*e3b0*/  FMNMX.FTZ R0, R34, R0, !PT ;  /* 0x0000000022007209 */ /* 0x000fe40007810000 */
[----:B------:R-:W-:Y:S02]  /*e3c0*/  FMNMX.FTZ R156, R22, R156, !PT ;  /* 0x0000009c169c7209 */ /* 0x000fe40007810000 */
        /* <DEDUP_REMOVED lines=32> */
[----:B------:R-:W-:-:S03]  /*e5d0*/  FMNMX.FTZ R154, R63, R3, !PT ;  /* 0x000000033f9a7209 */ /* 0x000fc60007810000 */
[----:B------:R-:W1:Y:S01]  /*e5e0*/  SHFL.BFLY PT, R3, R0, 0x2, 0x1f ;  /* 0x0c401f0000037f89 */ /* 0x000e6200000e0000 */
[----:B------:R-:W-:Y:S02]  /*e5f0*/  FMNMX.FTZ R154, R245, R154, !PT ;  /* 0x0000009af59a7209 */ /* 0x000fe40007810000 */
[----:B------:R-:W-:Y:S01]  /*e600*/  FMNMX.FTZ R2, R248, R2, !PT ;  /* 0x00000002f8027209 */ /* 0x000fe20007810000 */
[----:B------:R-:W2:Y:S01]  /*e610*/  SHFL.BFLY PT, R4, R156, 0x1, 0x1f ;  /* 0x0c201f009c047f89 */ /* 0x000ea200000e0000 */
        /* <DEDUP_REMOVED lines=8> */
[----:B------:R-:W3:Y:S01]  /*e6a0*/  SHFL.BFLY PT, R5, R154, 0x2, 0x1f ;  /* 0x0c401f009a057f89 */ /* 0x000ee200000e0000 */
[----:B------:R-:W-:Y:S02]  /*e6b0*/  FMNMX.FTZ R2, R227, R2, !PT ;  /* 0x00000002e3027209 */ /* 0x000fe40007810000 */
[----:B-1----:R-:W-:Y:S02]  /*e6c0*/  FMNMX.FTZ R0, R0, R3, !PT ;  /* 0x0000000300007209 */ /* 0x002fe40007810000 */
[----:B------:R-:W-:Y:S02]  /*e6d0*/  FMNMX.FTZ R2, R226, R2, !PT ;  /* 0x00000002e2027209 */ /* 0x000fe40007810000 */
[----:B--2---:R-:W-:Y:S01]  /*e6e0*/  FMNMX.FTZ R156, R156, R4, !PT ;  /* 0x000000049c9c7209 */ /* 0x004fe20007810000 */
[----:B------:R-:W1:Y:S01]  /*e6f0*/  SHFL.BFLY PT, R155, R0, 0x1, 0x1f ;  /* 0x0c201f00009b7f89 */ /* 0x000e6200000e0000 */
[----:B------:R-:W-:Y:S02]  /*e700*/  FMNMX.FTZ R2, R225, R2, !PT ;  /* 0x00000002e1027209 */ /* 0x000fe40007810000 */
[----:B------:R-:W-:-:S02]  /*e710*/  FSETP.NEU.FTZ.AND P3, PT, R156, -INF , PT ;  /* 0xff8000009c00780b */ /* 0x000fc40003f7d000 */
[----:B---3--:R-:W-:Y:S02]  /*e720*/  FMNMX.FTZ R154, R154, R5, !PT ;  /* 0x000000059a9a7209 */ /* 0x008fe40007810000 */
[----:B------:R-:W-:Y:S01]  /*e730*/  FMNMX.FTZ R3, R220, R2, !PT ;  /* 0x00000002dc037209 */ /* 0x000fe20007810000 */
[----:B------:R-:W-:-:S05]  /*e740*/  FMUL.FTZ R2, R156, c[0x0][0x23c] ;  /* 0x00008f009c027a20 */ /* 0x000fca0000410000 */
[----:B------:R-:W-:-:S05]  /*e750*/  FSEL R2, R2, RZ, P3 ;  /* 0x000000ff02027208 */ /* 0x000fca0001800000 */
[----:B------:R-:W-:-:S04]  /*e760*/  FFMA.FTZ R4, R20, c[0x0][0x23c], -R2 ;  /* 0x00008f0014047a23 */ /* 0x000fc80000010802 */
[----:B------:R2:W-:Y:S01]  /*e770*/  MUFU.EX2 R8, R4 ;  /* 0x0000000400087308 */ /* 0x0005e20000000800 */
[----:B-1----:R-:W-:Y:S01]  /*e780*/  FMNMX.FTZ R155, R0, R155, !PT ;  /* 0x0000009b009b7209 */ /* 0x002fe20007810000 */
[----:B------:R-:W-:-:S03]  /*e790*/  FFMA.FTZ R0, R252, c[0x0][0x23c], -R2 ;  /* 0x00008f00fc007a23 */ /* 0x000fc60000010802 */
[----:B------:R-:W-:-:S03]  /*e7a0*/  FSETP.NEU.FTZ.AND P2, PT, R155, -INF , PT ;  /* 0xff8000009b00780b */ /* 0x000fc60003f5d000 */
[----:B------:R1:W-:Y:S01]  /*e7b0*/  MUFU.EX2 R42, R0 ;  /* 0x00000000002a7308 */ /* 0x0003e20000000800 */
[----:B--2---:R-:W-:Y:S02]  /*e7c0*/  FFMA.FTZ R4, R6, c[0x0][0x23c], -R2 ;  /* 0x00008f0006047a23 */ /* 0x004fe40000010802 */
[----:B------:R-:W2:Y:S05]  /*e7d0*/  SHFL.BFLY PT, R6, R154, 0x1, 0x1f ;  /* 0x0c201f009a067f89 */ /* 0x000eaa00000e0000 */
[----:B------:R3:W-:Y:S01]  /*e7e0*/  MUFU.EX2 R32, R4 ;  /* 0x0000000400207308 */ /* 0x0007e20000000800 */
[----:B-1----:R-:W-:-:S05]  /*e7f0*/  FMUL.FTZ R0, R155, c[0x0][0x23c] ;  /* 0x00008f009b007a20 */ /* 0x002fca0000410000 */
[----:B------:R-:W-:Y:S01]  /*e800*/  FSEL R0, R0, RZ, P2 ;  /* 0x000000ff00007208 */ /* 0x000fe20001000000 */
[----:B---3--:R-:W-:-:S04]  /*e810*/  FFMA.FTZ R4, R9, c[0x0][0x23c], -R2 ;  /* 0x00008f0009047a23 */ /* 0x008fc80000010802 */
[----:B------:R1:W-:Y:S01]  /*e820*/  MUFU.EX2 R43, R4 ;  /* 0x00000004002b7308 */ /* 0x0003e20000000800 */
[----:B--2---:R-:W-:Y:S01]  /*e830*/  FMNMX.FTZ R154, R154, R6, !PT ;  /* 0x000000069a9a7209 */ /* 0x004fe20007810000 */
[----:B-1----:R-:W-:-:S06]  /*e840*/  FFMA.FTZ R4, R27, c[0x0][0x23c], -R0 ;  /* 0x00008f001b047a23 */ /* 0x002fcc0000010800 */
[----:B------:R1:W-:Y:S01]  /*e850*/  MUFU.EX2 R9, R4 ;  /* 0x0000000400097308 */ /* 0x0003e20000000800 */
[----:B------:R-:W-:Y:S01]  /*e860*/  FSETP.NEU.FTZ.AND P1, PT, R154, -INF , PT ;  /* 0xff8000009a00780b */ /* 0x000fe20003f3d000 */
[----:B-1----:R-:W-:-:S06]  /*e870*/  FFMA.FTZ R4, R34, c[0x0][0x23c], -R0 ;  /* 0x00008f0022047a23 */ /* 0x002fcc0000010800 */
[----:B------:R1:W-:Y:S02]  /*e880*/  MUFU.EX2 R34, R4 ;  /* 0x0000000400227308 */ /* 0x0003e40000000800 */
[----:B-1----:R-:W-:Y:S02]  /*e890*/  FFMA.FTZ R4, R12, c[0x0][0x23c], -R0 ;  /* 0x00008f000c047a23 */ /* 0x002fe40000010800 */
[----:B------:R-:W-:-:S04]  /*e8a0*/  FMUL.FTZ R12, R154, c[0x0][0x23c] ;  /* 0x00008f009a0c7a20 */ /* 0x000fc80000410000 */
[----:B------:R1:W-:Y:S01]  /*e8b0*/  MUFU.EX2 R55, R4 ;  /* 0x0000000400377308 */ /* 0x0003e20000000800 */
[----:B------:R-:W-:Y:S01]  /*e8c0*/  FSEL R12, R12, RZ, P1 ;  /* 0x000000ff0c0c7208 */ /* 0x000fe20000800000 */
[----:B-1----:R-:W-:-:S06]  /*e8d0*/  FFMA.FTZ R4, R11, c[0x0][0x23c], -R0 ;  /* 0x00008f000b047a23 */ /* 0x002fcc0000010800 */
[----:B------:R1:W-:Y:S02]  /*e8e0*/  MUFU.EX2 R11, R4 ;  /* 0x00000004000b7308 */ /* 0x0003e40000000800 */
[----:B-1----:R-:W-:-:S06]  /*e8f0*/  FFMA.FTZ R4, R36, c[0x0][0x23c], -R12 ;  /* 0x00008f0024047a23 */ /* 0x002fcc000001080c */
[----:B------:R1:W-:Y:S02]  /*e900*/  MUFU.EX2 R45, R4 ;  /* 0x00000004002d7308 */ /* 0x0003e40000000800 */
[----:B-1----:R-:W-:Y:S02]  /*e910*/  FFMA.FTZ R4, R10, c[0x0][0x23c], -R12 ;  /* 0x00008f000a047a23 */ /* 0x002fe4000001080c */
[----:B------:R-:W2:Y:S01]  /*e920*/  LDL.LU R10, [R1+0x4] ;  /* 0x00000400010a7983 */ /* 0x000ea20000300800 */
[----:B------:R-:W-:-:S04]  /*e930*/  FMNMX.FTZ R3, R38, R3, !PT ;  /* 0x0000000326037209 */ /* 0x000fc80007810000 */
[----:B------:R-:W-:-:S05]  /*e940*/  FMNMX.FTZ R3, R39, R3, !PT ;  /* 0x0000000327037209 */ /* 0x000fca0007810000 */
[----:B------:R-:W1:Y:S02]  /*e950*/  SHFL.BFLY PT, R5, R3, 0x2, 0x1f ;  /* 0x0c401f0003057f89 */ /* 0x000e6400000e0000 */
[----:B-1----:R-:W-:-:S05]  /*e960*/  FMNMX.FTZ R3, R3, R5, !PT ;  /* 0x0000000503037209 */ /* 0x002fca0007810000 */
[----:B------:R-:W1:Y:S01]  /*e970*/  SHFL.BFLY PT, R5, R3, 0x1, 0x1f ;  /* 0x0c201f0003057f89 */ /* 0x000e6200000e0000 */
[----:B------:R3:W-:Y:S02]  /*e980*/  MUFU.EX2 R36, R4 ;  /* 0x0000000400247308 */ /* 0x0007e40000000800 */
[----:B---3--:R-:W-:Y:S01]  /*e990*/  FFMA.FTZ R4, R13, c[0x0][0x23c], -R12 ;  /* 0x00008f000d047a23 */ /* 0x008fe2000001080c */
[----:B-1----:R-:W-:-:S05]  /*e9a0*/  FMNMX.FTZ R3, R3, R5, !PT ;  /* 0x0000000503037209 */ /* 0x002fca0007810000 */
[----:B------:R1:W-:Y:S01]  /*e9b0*/  MUFU.EX2 R252, R4 ;  /* 0x0000000400fc7308 */ /* 0x0003e20000000800 */
[C---:B------:R-:W-:Y:S01]  /*e9c0*/  FSETP.NEU.FTZ.AND P0, PT, R3.reuse, -INF , PT ;  /* 0xff8000000300780b */ /* 0x040fe20003f1d000 */
[----:B------:R-:W-:-:S05]  /*e9d0*/  FMUL.FTZ R13, R3, c[0x0][0x23c] ;  /* 0x00008f00030d7a20 */ /* 0x000fca0000410000 */
[----:B------:R-:W-:Y:S01]  /*e9e0*/  FSEL R13, R13, RZ, P0 ;  /* 0x000000ff0d0d7208 */ /* 0x000fe20000000000 */
[----:B-1----:R-:W-:-:S04]  /*e9f0*/  FFMA.FTZ R4, R25, c[0x0][0x23c], -R12 ;  /* 0x00008f0019047a23 */ /* 0x002fc8000001080c */
[----:B------:R1:W-:Y:S01]  /*ea00*/  MUFU.EX2 R25, R4 ;  /* 0x0000000400197308 */ /* 0x0003e20000000800 */
[----:B------:R-:W-:Y:S01]  /*ea10*/  FSEL R5, R156, RZ, P3 ;  /* 0x000000ff9c057208 */ /* 0x000fe20001800000 */
[----:B-1----:R-:W-:-:S06]  /*ea20*/  FFMA.FTZ R4, R33, c[0x0][0x23c], -R13 ;  /* 0x00008f0021047a23 */ /* 0x002fcc000001080d */
[----:B------:R1:W-:Y:S01]  /*ea30*/  MUFU.EX2 R44, R4 ;  /* 0x00000004002c7308 */ /* 0x0003e20000000800 */
[----:B------:R-:W-:Y:S02]  /*ea40*/  FADD.FTZ R7, R7, -R5 ;  /* 0x8000000507077221 */ /* 0x000fe40000010000 */
[----:B-1----:R-:W-:-:S05]  /*ea50*/  FFMA.FTZ R4, R19, c[0x0][0x23c], -R13 ;  /* 0x00008f0013047a23 */ /* 0x002fca000001080d */
[----:B------:R1:W-:Y:S02]  /*ea60*/  MUFU.EX2 R33, R4 ;  /* 0x0000000400217308 */ /* 0x0003e40000000800 */
[----:B-1----:R-:W-:-:S06]  /*ea70*/  FFMA.FTZ R4, R18, c[0x0][0x23c], -R13 ;  /* 0x00008f0012047a23 */ /* 0x002fcc000001080d */
[----:B------:R1:W-:Y:S02]  /*ea80*/  MUFU.EX2 R27, R4 ;  /* 0x00000004001b7308 */ /* 0x0003e40000000800 */
[----:B-1----:R-:W-:-:S06]  /*ea90*/  FMUL.FTZ R4, R7, c[0x0][0x23c] ;  /* 0x00008f0007047a20 */ /* 0x002fcc0000410000 */
[----:B------:R-:W2:Y:S02]  /*eaa0*/  MUFU.EX2 R4, R4 ;  /* 0x0000000400047308 */ /* 0x000ea40000000800 */
[----:B--2---:R-:W-:Y:S02]  /*eab0*/  FFMA.FTZ R228, R10, R4, R8 ;  /* 0x000000040ae47223 */ /* 0x004fe40000010008 */
[----:B------:R-:W2:Y:S01]  /*eac0*/  LDL.LU R10, [R1+0x8] ;  /* 0x00000800010a7983 */ /* 0x000ea20000300800 */
[----:B------:R-:W-:-:S05]  /*ead0*/  FSEL R5, R155, RZ, P2 ;  /* 0x000000ff9b057208 */ /* 0x000fca0001000000 */
[----:B------:R-:W-:Y:S01]  /*eae0*/  FADD.FTZ R6, R17, -R5 ;  /* 0x8000000511067221 */ /* 0x000fe20000010000 */
[----:B------:R-:W-:-:S05]  /*eaf0*/  FSEL R5, R154, RZ, P1 ;  /* 0x000000ff9a057208 */ /* 0x000fca0000800000 */
[----:B------:R-:W-:Y:S01]  /*eb00*/  FADD.FTZ R7, R15, -R5 ;  /* 0x800000050f077221 */ /* 0x000fe20000010000 */
[----:B------:R-:W-:-:S05]  /*eb10*/  FSEL R5, R3, RZ, P0 ;  /* 0x000000ff03057208 */ /* 0x000fca0000000000 */
[----:B------:R-:W-:-:S04]  /*eb20*/  FADD.FTZ R5, R14, -R5 ;  /* 0x800000050e057221 */ /* 0x000fc80000010000 */
[----:B------:R-:W-:Y:S02]  /*eb30*/  FMUL.FTZ R14, R5, c[0x0][0x23c] ;  /* 0x00008f00050e7a20 */ /* 0x000fe40000410000 */
[----:B------:R-:W-:Y:S02]  /*eb40*/  FFMA.FTZ R5, R16, c[0x0][0x23c], -R13 ;  /* 0x00008f0010057a23 */ /* 0x000fe4000001080d */
[----:B------:R-:W1:Y:S01]  /*eb50*/  LDSM.16.MT88.4 R16, [R221+0xc000] ;  /* 0x00c00000dd10783b */ /* 0x000e620000004200 */
[----:B------:R-:W-:Y:S02]  /*eb60*/  FMUL.FTZ R6, R6, c[0x0][0x23c] ;  /* 0x00008f0006067a20 */ /* 0x000fe40000410000 */
[----:B------:R-:W-:Y:S02]  /*eb70*/  FMUL.FTZ R7, R7, c[0x0][0x23c] ;  /* 0x00008f0007077a20 */ /* 0x000fe40000410000 */
[----:B------:R-:W-:Y:S01]  /*eb80*/  FMUL.FTZ R41, R141, R4 ;  /* 0x000000048d297220 */ /* 0x000fe20000410000 */
[----:B------:R3:W-:Y:S01]  /*eb90*/  MUFU.EX2 R20, R6 ;  /* 0x0000000600147308 */ /* 0x0007e20000000800 */
[----:B------:R-:W-:-:S07]  /*eba0*/  MOV R141, R33 ;  /* 0x00000021008d7202 */ /* 0x000fce0000000f00 */
[----:B------:R-:W-:Y:S08]  /*ebb0*/  MUFU.EX2 R15, R7 ;  /* 0x00000007000f7308 */ /* 0x000ff00000000800 */
[----:B------:R-:W-:Y:S08]  /*ebc0*/  MUFU.EX2 R14, R14 ;  /* 0x0000000e000e7308 */ /* 0x000ff00000000800 */
[----:B------:R4:W1:Y:S01]  /*ebd0*/  MUFU.EX2 R33, R5 ;  /* 0x0000000500217308 */ /* 0x0008620000000800 */
[----:B------:R-:W-:Y:S01]  /*ebe0*/  FMUL.FTZ R40, R140, R4 ;  /* 0x000000048c287220 */ /* 0x000fe20000410000 */
[----:B------:R-:W-:Y:S01]  /*ebf0*/  MOV R140, R36 ;  /* 0x00000024008c7202 */ /* 0x000fe20000000f00 */
[----:B------:R-:W-:Y:S01]  /*ec00*/  FMUL.FTZ R36, R200, R4 ;  /* 0x00000004c8247220 */ /* 0x000fe20000410000 */
[----:B------:R-:W-:Y:S01]  /*ec10*/  MOV R200, R32 ;  /* 0x0000002000c87202 */ /* 0x000fe20000000f00 */
[-C--:B------:R-:W-:Y:S01]  /*ec20*/  FMUL.FTZ R37, R201, R4.reuse ;  /* 0x00000004c9257220 */ /* 0x080fe20000410000 */
[----:B------:R-:W-:Y:S01]  /*ec30*/  MOV R201, R11 ;  /* 0x0000000b00c97202 */ /* 0x000fe20000000f00 */
[----:B------:R-:W-:Y:S01]  /*ec40*/  FMUL.FTZ R164, R164, R4 ;  /* 0x00000004a4a47220 */ /* 0x000fe20000410000 */
[----:B------:R-:W-:Y:S01]  /*ec50*/  F2FP.PACK_AB R8, R200, R8 ;  /* 0x00000008c808723e */ /* 0x000fe200000000ff */
[-C--:B------:R-:W-:Y:S01]  /*ec60*/  FMUL.FTZ R165, R165, R4.reuse ;  /* 0x00000004a5a57220 */ /* 0x080fe20000410000 */
[----:B------:R-:W-:Y:S01]  /*ec70*/  F2FP.PACK_AB R11, R201, R55 ;  /* 0x00000037c90b723e */ /* 0x000fe200000000ff */
[----:B------:R-:W-:Y:S01]  /*ec80*/  FMUL.FTZ R172, R172, R4 ;  /* 0x00000004acac7220 */ /* 0x000fe20000410000 */
[----:B---3--:R-:W-:Y:S01]  /*ec90*/  F2FP.PACK_AB R6, R25, R252 ;  /* 0x000000fc1906723e */ /* 0x008fe200000000ff */
[----:B------:R-:W-:-:S02]  /*eca0*/  FMUL.FTZ R173, R173, R4 ;  /* 0x00000004adad7220 */ /* 0x000fc40000410000 */
[----:B------:R-:W-:Y:S01]  /*ecb0*/  FMUL.FTZ R180, R180, R4 ;  /* 0x00000004b4b47220 */ /* 0x000fe20000410000 */
[----:B----4-:R-:W-:Y:S01]  /*ecc0*/  F2FP.PACK_AB R5, R141, R44 ;  /* 0x0000002c8d05723e */ /* 0x010fe200000000ff */
[-C--:B------:R-:W-:Y:S01]  /*ecd0*/  FMUL.FTZ R181, R181, R4.reuse ;  /* 0x00000004b5b57220 */ /* 0x080fe20000410000 */
[----:B-1----:R-:W-:Y:S01]  /*ece0*/  F2FP.PACK_AB R7, R33, R27 ;  /* 0x0000001b2107723e */ /* 0x002fe200000000ff */
[-C--:B------:R-:W-:Y:S02]  /*ecf0*/  FMUL.FTZ R188, R188, R4.reuse ;  /* 0x00000004bcbc7220 */ /* 0x080fe40000410000 */
[-C--:B------:R-:W-:Y:S02]  /*ed00*/  FMUL.FTZ R189, R189, R4.reuse ;  /* 0x00000004bdbd7220 */ /* 0x080fe40000410000 */
[-C--:B------:R-:W-:Y:S02]  /*ed10*/  FMUL.FTZ R196, R196, R4.reuse ;  /* 0x00000004c4c47220 */ /* 0x080fe40000410000 */
[----:B------:R-:W-:-:S02]  /*ed20*/  FMUL.FTZ R197, R197, R4 ;  /* 0x00000004c5c57220 */ /* 0x000fc40000410000 */
[-C--:B-----5:R-:W-:Y:S02]  /*ed30*/  FMUL.FTZ R72, R72, R4.reuse ;  /* 0x0000000448487220 */ /* 0x0a0fe40000410000 */
        /* <DEDUP_REMOVED lines=16> */
[----:B------:R-:W-:Y:S01]  /*ee40*/  FMUL.FTZ R137, R137, R4 ;  /* 0x0000000489897220 */ /* 0x000fe20000410000 */
[----:B------:R-:W-:Y:S01]  /*ee50*/  F2FP.PACK_AB R4, R140, R45 ;  /* 0x0000002d8c04723e */ /* 0x000fe200000000ff */
[----:B------:R-:W-:-:S02]  /*ee60*/  FMUL.FTZ R166, R166, R20 ;  /* 0x00000014a6a67220 */ /* 0x000fc40000410000 */
[----:B------:R-:W-:Y:S02]  /*ee70*/  FMUL.FTZ R167, R167, R20 ;  /* 0x00000014a7a77220 */ /* 0x000fe40000410000 */
        /* <DEDUP_REMOVED lines=8> */
[-C--:B------:R-:W-:Y:S02]  /*ef00*/  FMUL.FTZ R174, R174, R20.reuse ;  /* 0x00000014aeae7220 */ /* 0x080fe40000410000 */
[-C--:B------:R-:W-:Y:S01]  /*ef10*/  FMUL.FTZ R175, R175, R20.reuse ;  /* 0x00000014afaf7220 */ /* 0x080fe20000410000 */
[C---:B------:R-:W-:Y:S08]  /*ef20*/  HMMA.16816.F32 R160, R4.reuse, R16, R160 ;  /* 0x0000001004a0723c */ /* 0x040ff000000018a0 */
[----:B------:R-:W-:Y:S01]  /*ef30*/  HMMA.16816.F32 R168, R4, R18, R168 ;  /* 0x0000001204a8723c */ /* 0x000fe200000018a8 */
        /* <DEDUP_REMOVED lines=24> */
[----:B--2---:R-:W-:Y:S01]  /*f0c0*/  FFMA.FTZ R32, R10, R20, R9 ;  /* 0x000000140a207223 */ /* 0x004fe20000010009 */
[----:B------:R-:W-:-:S02]  /*f0d0*/  F2FP.PACK_AB R9, R34, R9 ;  /* 0x000000092209723e */ /* 0x000fc400000000ff */
[----:B------:R-:W-:-:S07]  /*f0e0*/  F2FP.PACK_AB R10, R43, R42 ;  /* 0x0000002a2b0a723e */ /* 0x000fce00000000ff */
[C---:B------:R-:W-:Y:S08]  /*f0f0*/  HMMA.16816.F32 R164, R8.reuse, R16, R164 ;  /* 0x0000001008a4723c */ /* 0x040ff000000018a4 */
[----:B------:R-:W-:Y:S01]  /*f100*/  HMMA.16816.F32 R216, R8, R18, R172 ;  /* 0x0000001208d8723c */ /* 0x000fe200000018ac */
[----:B------:R-:W1:Y:S06]  /*f110*/  LDSM.16.MT88.4 R16, [R222+0xc000] ;  /* 0x00c00000de10783b */ /* 0x000e6c0000004200 */
[----:B------:R-:W-:-:S02]  /*f120*/  MOV R175, R65 ;  /* 0x0000004100af7202 */ /* 0x000fc40000000f00 */
[----:B------:R-:W-:Y:S02]  /*f130*/  MOV R174, R64 ;  /* 0x0000004000ae7202 */ /* 0x000fe40000000f00 */
[----:B------:R-:W-:Y:S02]  /*f140*/  MOV R173, R59 ;  /* 0x0000003b00ad7202 */ /* 0x000fe40000000f00 */
[----:B------:R-:W-:Y:S01]  /*f150*/  MOV R172, R58 ;  /* 0x0000003a00ac7202 */ /* 0x000fe20000000f00 */
[-C--:B-1----:R-:W-:Y:S07]  /*f160*/  HMMA.16816.F32 R240, R8, R16.reuse, R180 ;  /* 0x0000001008f0723c */ /* 0x082fee00000018b4 */
[----:B------:R-:W-:Y:S01]  /*f170*/  MOV R183, R57 ;  /* 0x0000003900b77202 */ /* 0x000fe20000000f00 */
[----:B------:R-:W-:Y:S01]  /*f180*/  HMMA.16816.F32 R212, R4, R16, R176 ;  /* 0x0000001004d4723c */ /* 0x000fe200000018b0 */
[----:B------:R-:W-:-:S07]  /*f190*/  MOV R182, R56 ;  /* 0x0000003800b67202 */ /* 0x000fce0000000f00 */
[-C--:B------:R-:W-:Y:S08]  /*f1a0*/  HMMA.16816.F32 R64, R4, R18.reuse, R184 ;  /* 0x000000120440723c */ /* 0x080ff000000018b8 */
[----:B------:R-:W-:Y:S01]  /*f1b0*/  HMMA.16816.F32 R56, R8, R18, R188 ;  /* 0x000000120838723c */ /* 0x000fe200000018bc */
[----:B------:R-:W1:Y:S01]  /*f1c0*/  LDSM.16.MT88.4 R16, [R224+0xc000] ;  /* 0x00c00000e010783b */ /* 0x000e620000004200 */
[----:B------:R-:W-:-:S02]  /*f1d0*/  FMUL.FTZ R80, R80, R15 ;  /* 0x0000000f50507220 */ /* 0x000fc40000410000 */
[----:B------:R-:W-:Y:S02]  /*f1e0*/  FMUL.FTZ R81, R81, R15 ;  /* 0x0000000f51517220 */ /* 0x000fe40000410000 */
[-C--:B------:R-:W-:Y:S02]  /*f1f0*/  FMUL.FTZ R82, R82, R14.reuse ;  /* 0x0000000e52527220 */ /* 0x080fe40000410000 */
[-C--:B-1----:R-:W-:Y:S08]  /*f200*/  HMMA.16816.F32 R208, R8, R16.reuse, R196 ;  /* 0x0000001008d0723c */ /* 0x082ff000000018c4 */
[C---:B------:R-:W-:Y:S08]  /*f210*/  HMMA.16816.F32 R204, R4.reuse, R16, R192 ;  /* 0x0000001004cc723c */ /* 0x040ff000000018c0 */
[-C--:B------:R-:W-:Y:S08]  /*f220*/  HMMA.16816.F32 R68, R4, R18.reuse, R68 ;  /* 0x000000120444723c */ /* 0x080ff00000001844 */
[----:B------:R-:W-:Y:S01]  /*f230*/  HMMA.16816.F32 R188, R8, R18, R72 ;  /* 0x0000001208bc723c */ /* 0x000fe20000001848 */
[----:B------:R-:W1:Y:S01]  /*f240*/  LDSM.16.MT88.4 R16, [R223+0xc000] ;  /* 0x00c00000df10783b */ /* 0x000e620000004200 */
[----:B------:R-:W-:-:S02]  /*f250*/  FMUL.FTZ R83, R83, R14 ;  /* 0x0000000e53537220 */ /* 0x000fc40000410000 */
[-C--:B------:R-:W-:Y:S02]  /*f260*/  FMUL.FTZ R84, R84, R15.reuse ;  /* 0x0000000f54547220 */ /* 0x080fe40000410000 */
[----:B------:R-:W-:Y:S02]  /*f270*/  FMUL.FTZ R85, R85, R15 ;  /* 0x0000000f55557220 */ /* 0x000fe40000410000 */
[-C--:B------:R-:W-:Y:S02]  /*f280*/  FMUL.FTZ R86, R86, R14.reuse ;  /* 0x0000000e56567220 */ /* 0x080fe40000410000 */
[----:B------:R-:W-:Y:S01]  /*f290*/  FMUL.FTZ R87, R87, R14 ;  /* 0x0000000e57577220 */ /* 0x000fe20000410000 */
[----:B-1----:R-:W-:Y:S07]  /*f2a0*/  HMMA.16816.F32 R184, R4, R16, R80 ;  /* 0x0000001004b8723c */ /* 0x002fee0000001850 */
[----:B------:R-:W-:-:S02]  /*f2b0*/  MOV R82, R182 ;  /* 0x000000b600527202 */ /* 0x000fc40000000f00 */
[----:B------:R-:W-:Y:S02]  /*f2c0*/  MOV R81, R183 ;  /* 0x000000b700517202 */ /* 0x000fe40000000f00 */
[----:B------:R-:W-:Y:S01]  /*f2d0*/  HMMA.16816.F32 R180, R4, R18, R84 ;  /* 0x0000001204b4723c */ /* 0x000fe20000001854 */
[----:B------:R-:W2:Y:S04]  /*f2e0*/  LDL.LU R84, [R1+0xc] ;  /* 0x00000c0001547983 */ /* 0x000ea80000300800 */
[----:B------:R-:W3:Y:S01]  /*f2f0*/  LDL.LU R85, [R1+0x58] ;  /* 0x0000580001557983 */ /* 0x000ee20000300800 */
[-C--:B------:R-:W-:Y:S02]  /*f300*/  FMUL.FTZ R78, R78, R20.reuse ;  /* 0x000000144e4e7220 */ /* 0x080fe40000410000 */
[----:B------:R-:W-:-:S02]  /*f310*/  FMUL.FTZ R79, R79, R20 ;  /* 0x000000144f4f7220 */ /* 0x000fc40000410000 */
[-C--:B------:R-:W-:Y:S02]  /*f320*/  FMUL.FTZ R90, R90, R20.reuse ;  /* 0x000000145a5a7220 */ /* 0x080fe40000410000 */
[----:B------:R-:W-:-:S03]  /*f330*/  FMUL.FTZ R91, R91, R20 ;  /* 0x000000145b5b7220 */ /* 0x000fc60000410000 */
[C---:B------:R-:W-:Y:S08]  /*f340*/  HMMA.16816.F32 R196, R8.reuse, R16, R76 ;  /* 0x0000001008c4723c */ /* 0x040ff0000000184c */
[----:B------:R-:W-:Y:S01]  /*f350*/  HMMA.16816.F32 R176, R8, R18, R88 ;  /* 0x0000001208b0723c */ /* 0x000fe20000001858 */
[----:B------:R-:W1:Y:S01]  /*f360*/  LDSM.16.MT88.4 R16, [R221+0xe000] ;  /* 0x00e00000dd10783b */ /* 0x000e620000004200 */
        /* <DEDUP_REMOVED lines=11> */
[----:B------:R-:W-:Y:S01]  /*f420*/  FMUL.FTZ R107, R107, R20 ;  /* 0x000000146b6b7220 */ /* 0x000fe20000410000 */
[----:B------:R-:W-:Y:S02]  /*f430*/  MOV R80, R172 ;  /* 0x000000ac00507202 */ /* 0x000fe40000000f00 */
[----:B------:R-:W-:-:S02]  /*f440*/  MOV R87, R173 ;  /* 0x000000ad00577202 */ /* 0x000fc40000000f00 */
[----:B------:R-:W-:Y:S02]  /*f450*/  MOV R73, R174 ;  /* 0x000000ae00497202 */ /* 0x000fe40000000f00 */
        /* <DEDUP_REMOVED lines=34> */
[-C--:B------:R-:W-:Y:S02]  /*f680*/  FMUL.FTZ R133, R133, R15.reuse ;  /* 0x0000000f85857220 */ /* 0x080fe40000410000 */
[-C--:B------:R-:W-:Y:S02]  /*f690*/  FMUL.FTZ R134, R134, R14.reuse ;  /* 0x0000000e86867220 */ /* 0x080fe40000410000 */
        /* <DEDUP_REMOVED lines=9> */
[-C--:B------:R-:W-:Y:S02]  /*f730*/  FMUL.FTZ R145, R145, R15.reuse ;  /* 0x0000000f91917220 */ /* 0x080fe40000410000 */
[-C--:B------:R-:W-:Y:S02]  /*f740*/  FMUL.FTZ R148, R148, R15.reuse ;  /* 0x0000000f94947220 */ /* 0x080fe40000410000 */
[----:B------:R-:W-:Y:S02]  /*f750*/  FMUL.FTZ R149, R149, R15 ;  /* 0x0000000f95957220 */ /* 0x000fe40000410000 */
[-C--:B------:R-:W-:Y:S02]  /*f760*/  FMUL.FTZ R146, R146, R14.reuse ;  /* 0x0000000e92927220 */ /* 0x080fe40000410000 */
[-C--:B------:R-:W-:Y:S02]  /*f770*/  FMUL.FTZ R147, R147, R14.reuse ;  /* 0x0000000e93937220 */ /* 0x080fe40000410000 */
[----:B------:R-:W-:-:S02]  /*f780*/  FMUL.FTZ R150, R150, R14 ;  /* 0x0000000e96967220 */ /* 0x000fc40000410000 */
[----:B------:R-:W-:Y:S01]  /*f790*/  FMUL.FTZ R151, R151, R14 ;  /* 0x0000000e97977220 */ /* 0x000fe20000410000 */
[----:B------:R-:W-:Y:S02]  /*f7a0*/  MOV R77, R42 ;  /* 0x0000002a004d7202 */ /* 0x000fe40000000f00 */
[----:B------:R-:W-:Y:S02]  /*f7b0*/  MOV R72, R201 ;  /* 0x000000c900487202 */ /* 0x000fe40000000f00 */
[----:B------:R-:W-:Y:S01]  /*f7c0*/  MOV R78, R43 ;  /* 0x0000002b004e7202 */ /* 0x000fe20000000f00 */
[C---:B-1----:R-:W-:Y:S08]  /*f7d0*/  HMMA.16816.F32 R144, R4.reuse, R16, R144 ;  /* 0x000000100490723c */ /* 0x042ff00000001890 */
[----:B------:R-:W-:Y:S07]  /*f7e0*/  HMMA.16816.F32 R148, R4, R18, R148 ;  /* 0x000000120494723c */ /* 0x000fee0000001894 */
[----:B------:R-:W-:Y:S01]  /*f7f0*/  FFMA.FTZ R4, R83, c[0x0][0x23c], -R2 ;  /* 0x00008f0053047a23 */ /* 0x000fe20000010802 */
[----:B------:R-:W-:-:S02]  /*f800*/  MOV R83, R76 ;  /* 0x0000004c00537202 */ /* 0x000fc40000000f00 */
[----:B------:R-:W-:Y:S02]  /*f810*/  MOV R76, R77 ;  /* 0x0000004d004c7202 */ /* 0x000fe40000000f00 */
[----:B------:R-:W-:Y:S02]  /*f820*/  MOV R77, R78 ;  /* 0x0000004e004d7202 */ /* 0x000fe40000000f00 */
[----:B------:R-:W-:Y:S02]  /*f830*/  MOV R78, R72 ;  /* 0x00000048004e7202 */ /* 0x000fe40000000f00 */
[----:B------:R1:W-:Y:S02]  /*f840*/  MUFU.EX2 R72, R4 ;  /* 0x0000000400487308 */ /* 0x0003e40000000800 */
[----:B-1----:R-:W-:-:S06]  /*f850*/  FFMA.FTZ R4, R86, c[0x0][0x23c], -R2 ;  /* 0x00008f0056047a23 */ /* 0x002fcc0000010802 */
[----:B------:R1:W-:Y:S02]  /*f860*/  MUFU.EX2 R126, R4 ;  /* 0x00000004007e7308 */ /* 0x0003e40000000800 */
[----:B-1----:R-:W-:-:S06]  /*f870*/  FFMA.FTZ R4, R152, c[0x0][0x23c], -R2 ;  /* 0x00008f0098047a23 */ /* 0x002fcc0000010802 */
[----:B------:R1:W-:Y:S02]  /*f880*/  MUFU.EX2 R127, R4 ;  /* 0x00000004007f7308 */ /* 0x0003e40000000800 */
[----:B-1----:R-:W-:-:S06]  /*f890*/  FFMA.FTZ R4, R153, c[0x0][0x23c], -R2 ;  /* 0x00008f0099047a23 */ /* 0x002fcc0000010802 */
[----:B------:R1:W4:Y:S01]  /*f8a0*/  MUFU.EX2 R5, R4 ;  /* 0x0000000400057308 */ /* 0x0003220000000800 */
[----:B------:R-:W-:Y:S02]  /*f8b0*/  FMUL.FTZ R43, R143, R20 ;  /* 0x000000148f2b7220 */ /* 0x000fe40000410000 */
[----:B-1----:R-:W-:-:S05]  /*f8c0*/  FFMA.FTZ R4, R73, c[0x0][0x23c], -R0 ;  /* 0x00008f0049047a23 */ /* 0x002fca0000010800 */
[----:B------:R1:W-:Y:S01]  /*f8d0*/  MUFU.EX2 R73, R4 ;  /* 0x0000000400497308 */ /* 0x0003e20000000800 */
[----:B------:R-:W-:Y:S01]  /*f8e0*/  MOV R74, R39 ;  /* 0x00000027004a7202 */ /* 0x000fe20000000f00 */
[----:B------:R-:W-:Y:S01]  /*f8f0*/  FMUL.FTZ R42, R142, R20 ;  /* 0x000000148e2a7220 */ /* 0x000fe20000410000 */
[----:B------:R-:W-:Y:S01]  /*f900*/  MOV R201, R38 ;  /* 0x0000002600c97202 */ /* 0x000fe20000000f00 */
[----:B-1----:R-:W-:-:S04]  /*f910*/  FFMA.FTZ R4, R87, c[0x0][0x23c], -R0 ;  /* 0x00008f0057047a23 */ /* 0x002fc80000010800 */
[----:B------:R1:W-:Y:S01]  /*f920*/  MUFU.EX2 R125, R4 ;  /* 0x00000004007d7308 */ /* 0x0003e20000000800 */
[-C--:B------:R-:W-:Y:S02]  /*f930*/  FMUL.FTZ R38, R202, R20.reuse ;  /* 0x00000014ca267220 */ /* 0x080fe40000410000 */
[----:B------:R-:W-:Y:S02]  /*f940*/  FMUL.FTZ R39, R203, R20 ;  /* 0x00000014cb277220 */ /* 0x000fe40000410000 */
[----:B-1----:R-:W-:-:S04]  /*f950*/  FFMA.FTZ R4, R61, c[0x0][0x23c], -R0 ;  /* 0x00008f003d047a23 */ /* 0x002fc80000010800 */
[----:B------:R1:W-:Y:S02]  /*f960*/  MUFU.EX2 R143, R4 ;  /* 0x00000004008f7308 */ /* 0x0003e40000000800 */
[----:B-1----:R-:W-:-:S06]  /*f970*/  FFMA.FTZ R4, R62, c[0x0][0x23c], -R0 ;  /* 0x00008f003e047a23 */ /* 0x002fcc0000010800 */
[----:B------:R1:W-:Y:S01]  /*f980*/  MUFU.EX2 R20, R4 ;  /* 0x0000000400147308 */ /* 0x0003e20000000800 */
[----:B------:R-:W-:Y:S01]  /*f990*/  HMMA.16816.F32 R40, R8, R16, R40 ;  /* 0x000000100828723c */ /* 0x000fe20000001828 */
[----:B-1----:R-:W-:-:S06]  /*f9a0*/  FFMA.FTZ R4, R80, c[0x0][0x23c], -R12 ;  /* 0x00008f0050047a23 */ /* 0x002fcc000001080c */
[----:B------:R1:W-:Y:S01]  /*f9b0*/  MUFU.EX2 R6, R4 ;  /* 0x0000000400067308 */ /* 0x0003e20000000800 */
[----:B------:R-:W-:Y:S01]  /*f9c0*/  HMMA.16816.F32 R36, R8, R18, R36 ;  /* 0x000000120824723c */ /* 0x000fe20000001824 */
[----:B------:R-:W2:Y:S01]  /*f9d0*/  LDSM.16.MT88.4 R16, [R221+0xc800] ;  /* 0x00c80000dd10783b */ /* 0x000ea20000004200 */
[----:B-1----:R-:W-:-:S05]  /*f9e0*/  FFMA.FTZ R4, R81, c[0x0][0x23c], -R12 ;  /* 0x00008f0051047a23 */ /* 0x002fca000001080c */
[----:B------:R1:W-:Y:S01]  /*f9f0*/  MUFU.EX2 R124, R4 ;  /* 0x00000004007c7308 */ /* 0x0003e20000000800 */
[----:B---3--:R-:W-:Y:S01]  /*fa00*/  FFMA.FTZ R44, R85, R14, R44 ;  /* 0x0000000e552c7223 */ /* 0x008fe2000001002c */
[----:B------:R-:W-:Y:S01]  /*fa10*/  MOV R85, R76 ;  /* 0x0000004c00557202 */ /* 0x000fe20000000f00 */
[----:B-1----:R-:W-:-:S05]  /*fa20*/  FFMA.FTZ R4, R82, c[0x0][0x23c], -R12 ;  /* 0x00008f0052047a23 */ /* 0x002fca000001080c */
[----:B------:R1:W-:Y:S01]  /*fa30*/  MUFU.EX2 R7, R4 ;  /* 0x0000000400077308 */ /* 0x0003e20000000800 */
[----:B------:R-:W-:Y:S02]  /*fa40*/  MOV R86, R77 ;  /* 0x0000004d00567202 */ /* 0x000fe40000000f00 */
        /* <DEDUP_REMOVED lines=9> */
[--C-:B------:R-:W-:Y:S01]  /*fae0*/  FFMA.FTZ R33, R31, c[0x0][0x23c], -R2.reuse ;  /* 0x00008f001f217a23 */ /* 0x100fe20000010802 */
[----:B------:R-:W-:Y:S01]  /*faf0*/  MOV R77, R250 ;  /* 0x000000fa004d7202 */ /* 0x000fe20000000f00 */
[--C-:B------:R-:W-:Y:S02]  /*fb00*/  FFMA.FTZ R252, R29, c[0x0][0x23c], -R2.reuse ;  /* 0x00008f001dfc7a23 */ /* 0x100fe40000010802 */
[----:B------:R-:W-:-:S02]  /*fb10*/  FFMA.FTZ R250, R28, c[0x0][0x23c], -R2 ;  /* 0x00008f001cfa7a23 */ /* 0x000fc40000010802 */
[----:B-1----:R-:W-:Y:S01]  /*fb20*/  FFMA.FTZ R4, R83, c[0x0][0x23c], -R13 ;  /* 0x00008f0053047a23 */ /* 0x002fe2000001080d */
[----:B------:R-:W-:Y:S01]  /*fb30*/  MOV R83, R78 ;  /* 0x0000004e00537202 */ /* 0x000fe20000000f00 */
[--C-:B------:R-:W-:Y:S01]  /*fb40*/  FFMA.FTZ R251, R21, c[0x0][0x23c], -R2.reuse ;  /* 0x00008f0015fb7a23 */ /* 0x100fe20000010802 */
[----:B------:R-:W-:Y:S01]  /*fb50*/  MOV R78, R32 ;  /* 0x00000020004e7202 */ /* 0x000fe20000000f00 */
[----:B------:R1:W-:Y:S01]  /*fb60*/  MUFU.EX2 R136, R4 ;  /* 0x0000000400887308 */ /* 0x0003e20000000800 */
[----:B------:R-:W-:Y:S01]  /*fb70*/  FFMA.FTZ R32, R30, c[0x0][0x23c], -R2 ;  /* 0x00008f001e207a23 */ /* 0x000fe20000010802 */
[----:B------:R-:W-:Y:S01]  /*fb80*/  MOV R103, R200 ;  /* 0x000000c800677202 */ /* 0x000fe20000000f00 */
[--C-:B------:R-:W-:Y:S02]  /*fb90*/  FFMA.FTZ R31, R244, c[0x0][0x23c], -R0.reuse ;  /* 0x00008f00f41f7a23 */ /* 0x100fe40000010800 */
[--C-:B------:R-:W-:Y:S02]  /*fba0*/  FFMA.FTZ R30, R159, c[0x0][0x23c], -R0.reuse ;  /* 0x00008f009f1e7a23 */ /* 0x100fe40000010800 */
[----:B------:R-:W-:-:S02]  /*fbb0*/  FFMA.FTZ R29, R54, c[0x0][0x23c], -R0 ;  /* 0x00008f00361d7a23 */ /* 0x000fc40000010800 */
[--C-:B------:R-:W-:Y:S02]  /*fbc0*/  FFMA.FTZ R28, R53, c[0x0][0x23c], -R0.reuse ;  /* 0x00008f00351c7a23 */ /* 0x100fe40000010800 */
[----:B------:R-:W-:Y:S02]  /*fbd0*/  FFMA.FTZ R244, R48, c[0x0][0x23c], -R0 ;  /* 0x00008f0030f47a23 */ /* 0x000fe40000010800 */
[--C-:B-1----:R-:W-:Y:S02]  /*fbe0*/  FFMA.FTZ R4, R248, c[0x0][0x23c], -R13.reuse ;  /* 0x00008f00f8047a23 */ /* 0x102fe4000001080d */
[----:B------:R-:W-:Y:S02]  /*fbf0*/  FFMA.FTZ R248, R22, c[0x0][0x23c], -R2 ;  /* 0x00008f0016f87a23 */ /* 0x000fe40000010802 */
[----:B------:R-:W-:Y:S02]  /*fc00*/  FFMA.FTZ R2, R249, c[0x0][0x23c], -R13 ;  /* 0x00008f00f9027a23 */ /* 0x000fe4000001080d */
[----:B------:R-:W-:-:S02]  /*fc10*/  FFMA.FTZ R202, R47, c[0x0][0x23c], -R0 ;  /* 0x00008f002fca7a23 */ /* 0x000fc40000010800 */
[--C-:B------:R-:W-:Y:S02]  /*fc20*/  FFMA.FTZ R200, R46, c[0x0][0x23c], -R0.reuse ;  /* 0x00008f002ec87a23 */ /* 0x100fe40000010800 */
[----:B------:R-:W-:Y:S02]  /*fc30*/  FFMA.FTZ R159, R23, c[0x0][0x23c], -R0 ;  /* 0x00008f00179f7a23 */ /* 0x000fe40000010800 */
[----:B------:R-:W-:Y:S01]  /*fc40*/  FFMA.FTZ R0, R247, c[0x0][0x23c], -R13 ;  /* 0x00008f00f7007a23 */ /* 0x000fe2000001080d */
[----:B------:R-:W1:Y:S08]  /*fc50*/  MUFU.EX2 R2, R2 ;  /* 0x0000000200027308 */ /* 0x000e700000000800 */
[----:B------:R-:W-:Y:S08]  /*fc60*/  MUFU.EX2 R142, R4 ;  /* 0x00000004008e7308 */ /* 0x000ff00000000800 */
[----:B------:R3:W3:Y:S01]  /*fc70*/  MUFU.EX2 R4, R0 ;  /* 0x0000000000047308 */ /* 0x0006e20000000800 */
[----:B--2---:R-:W-:-:S02]  /*fc80*/  FFMA.FTZ R45, R84, R15, R45 ;  /* 0x0000000f542d7223 */ /* 0x004fc4000001002d */
[--C-:B------:R-:W-:Y:S01]  /*fc90*/  FFMA.FTZ R15, R246, c[0x0][0x23c], -R12.reuse ;  /* 0x00008f00f60f7a23 */ /* 0x100fe2000001080c */
[----:B----4-:R-:W-:Y:S01]  /*fca0*/  MOV R246, R5 ;  /* 0x0000000500f67202 */ /* 0x010fe20000000f00 */
[--C-:B------:R-:W-:Y:S01]  /*fcb0*/  FFMA.FTZ R14, R158, c[0x0][0x23c], -R12.reuse ;  /* 0x00008f009e0e7a23 */ /* 0x100fe2000001080c */
[----:B------:R-:W-:Y:S01]  /*fcc0*/  MOV R84, R74 ;  /* 0x0000004a00547202 */ /* 0x000fe20000000f00 */
[--C-:B------:R-:W-:Y:S01]  /*fcd0*/  FFMA.FTZ R157, R52, c[0x0][0x23c], -R12.reuse ;  /* 0x00008f00349d7a23 */ /* 0x100fe2000001080c */
[----:B-1----:R-:W-:Y:S01]  /*fce0*/  MOV R247, R2 ;  /* 0x0000000200f77202 */ /* 0x002fe20000000f00 */
[--C-:B------:R-:W-:Y:S01]  /*fcf0*/  FFMA.FTZ R2, R245, c[0x0][0x23c], -R12.reuse ;  /* 0x00008f00f5027a23 */ /* 0x100fe2000001080c */
[----:B------:R-:W-:Y:S01]  /*fd00*/  MOV R74, R201 ;  /* 0x000000c9004a7202 */ /* 0x000fe20000000f00 */
[--C-:B------:R-:W-:Y:S01]  /*fd10*/  FFMA.FTZ R203, R51, c[0x0][0x23c], -R12.reuse ;  /* 0x00008f0033cb7a23 */ /* 0x100fe2000001080c */
[----:B------:R-:W-:Y:S01]  /*fd20*/  F2FP.PACK_AB R8, R126, R72 ;  /* 0x000000487e08723e */ /* 0x000fe200000000ff */
[--C-:B------:R-:W-:Y:S01]  /*fd30*/  FFMA.FTZ R201, R50, c[0x0][0x23c], -R12.reuse ;  /* 0x00008f0032c97a23 */ /* 0x100fe2000001080c */
[----:B------:R-:W-:Y:S01]  /*fd40*/  F2FP.PACK_AB R9, R125, R73 ;  /* 0x000000497d09723e */ /* 0x000fe200000000ff */
[--C-:B------:R-:W-:Y:S01]  /*fd50*/  FFMA.FTZ R158, R49, c[0x0][0x23c], -R12.reuse ;  /* 0x00008f00319e7a23 */ /* 0x100fe2000001080c */
[----:B------:R-:W-:Y:S01]  /*fd60*/  F2FP.PACK_AB R10, R246, R127 ;  /* 0x0000007ff60a723e */ /* 0x000fe200000000ff */
[----:B---3--:R-:W-:Y:S01]  /*fd70*/  FFMA.FTZ R0, R63, c[0x0][0x23c], -R12 ;  /* 0x00008f003f007a23 */ /* 0x008fe2000001080c */
[----:B------:R-:W-:-:S02]  /*fd80*/  F2FP.PACK_AB R11, R20, R143 ;  /* 0x0000008f140b723e */ /* 0x000fc400000000ff */
[----:B------:R-:W-:Y:S02]  /*fd90*/  MOV R249, R7 ;  /* 0x0000000700f97202 */ /* 0x000fe40000000f00 */
[----:B------:R-:W-:Y:S02]  /*fda0*/  MOV R47, R6 ;  /* 0x00000006002f7202 */ /* 0x000fe40000000f00 */
[----:B------:R-:W-:Y:S01]  /*fdb0*/  MOV R12, R4 ;  /* 0x00000004000c7202 */ /* 0x000fe20000000f00 */
[----:B------:R-:W-:Y:S01]  /*fdc0*/  HMMA.16816.F32 R60, R8, R18, R216 ;  /* 0x00000012083c723c */ /* 0x000fe200000018d8 */
[----:B------:R-:W-:Y:S02]  /*fdd0*/  F2FP.PACK_AB R4, R124, R47 ;  /* 0x0000002f7c04723e */ /* 0x000fe400000000ff */
[----:B------:R-:W-:Y:S02]  /*fde0*/  F2FP.PACK_AB R5, R142, R136 ;  /* 0x000000888e05723e */ /* 0x000fe400000000ff */
[----:B------:R-:W-:-:S02]  /*fdf0*/  F2FP.PACK_AB R6, R80, R249 ;  /* 0x000000f95006723e */ /* 0x000fc400000000ff */
[----:B------:R-:W-:Y:S02]  /*fe00*/  F2FP.PACK_AB R7, R12, R247 ;  /* 0x000000f70c07723e */ /* 0x000fe400000000ff */
[----:B------:R-:W-:Y:S02]  /*fe10*/  MOV R219, R20 ;  /* 0x0000001400db7202 */ /* 0x000fe40000000f00 */
[----:B------:R-:W1:Y:S01]  /*fe20*/  LDSM.16.MT88.4 R20, [R222+0xc800] ;  /* 0x00c80000de14783b */ /* 0x000e620000004200 */
[-C--:B------:R-:W-:Y:S08]  /*fe30*/  HMMA.16816.F32 R164, R8, R16.reuse, R164 ;  /* 0x0000001008a4723c */ /* 0x080ff000000018a4 */
[C---:B------:R-:W-:Y:S08]  /*fe40*/  HMMA.16816.F32 R160, R4.reuse, R16, R160 ;  /* 0x0000001004a0723c */ /* 0x040ff000000018a0 */
[----:B------:R-:W-:Y:S01]  /*fe50*/  HMMA.16816.F32 R168, R4, R18, R168 ;  /* 0x0000001204a8723c */ /* 0x000fe200000018a8 */
[----:B------:R-:W2:Y:S01]  /*fe60*/  LDSM.16.MT88.4 R16, [R224+0xc800] ;  /* 0x00c80000e010783b */ /* 0x000ea20000004200 */
[----:B------:R-:W-:-:S02]  /*fe70*/  MOV R216, R81 ;  /* 0x0000005100d87202 */ /* 0x000fc40000000f00 */
[----:B------:R-:W-:Y:S02]  /*fe80*/  MOV R152, R82 ;  /* 0x0000005200987202 */ /* 0x000fe40000000f00 */
[----:B------:R-:W-:Y:S02]  /*fe90*/  MOV R217, R80 ;  /* 0x0000005000d97202 */ /* 0x000fe40000000f00 */
[----:B------:R-:W-:Y:S02]  /*fea0*/  MOV R46, R83 ;  /* 0x00000053002e7202 */ /* 0x000fe40000000f00 */
[----:B------:R-:W-:Y:S02]  /*feb0*/  MOV R218, R73 ;  /* 0x0000004900da7202 */ /* 0x000fe40000000f00 */
[----:B------:R-:W-:Y:S02]  /*fec0*/  MOV R139, R76 ;  /* 0x0000004c008b7202 */ /* 0x000fe40000000f00 */
[----:B------:R-:W-:-:S02]  /*fed0*/  MOV R123, R77 ;  /* 0x0000004d007b7202 */ /* 0x000fc40000000f00 */
[----:B------:R-:W-:Y:S02]  /*fee0*/  MOV R122, R78 ;  /* 0x0000004e007a7202 */ /* 0x000fe40000000f00 */
[----:B------:R-:W-:Y:S01]  /*fef0*/  MOV R121, R79 ;  /* 0x0000004f00797202 */ /* 0x000fe20000000f00 */
[----:B-1----:R-:W-:Y:S01]  /*ff00*/  HMMA.16816.F32 R80, R8, R20, R240 ;  /* 0x000000140850723c */ /* 0x002fe200000018f0 */
[----:B------:R-:W-:-:S06]  /*ff10*/  MOV R120, R55 ;  /* 0x0000003700787202 */ /* 0x000fcc0000000f00 */
[----:B------:R-:W-:Y:S01]  /*ff20*/  MOV R241, R74 ;  /* 0x0000004a00f17202 */ /* 0x000fe20000000f00 */
[----:B------:R-:W-:Y:S01]  /*ff30*/  HMMA.16816.F32 R64, R4, R22, R64 ;  /* 0x000000160440723c */ /* 0x000fe20000001840 */
[----:B------:R-:W-:Y:S02]  /*ff40*/  MOV R242, R75 ;  /* 0x0000004b00f27202 */ /* 0x000fe40000000f00 */
[----:B------:R-:W-:-:S05]  /*ff50*/  MOV R243, R72 ;  /* 0x0000004800f37202 */ /* 0x000fca0000000f00 */
[----:B------:R-:W-:Y:S08]  /*ff60*/  HMMA.16816.F32 R72, R4, R20, R212 ;  /* 0x000000140448723c */ /* 0x000ff000000018d4 */
[C---:B------:R-:W-:Y:S01]  /*ff70*/  HMMA.16816.F32 R56, R8.reuse, R22, R56 ;  /* 0x000000160838723c */ /* 0x040fe20000001838 */
[----:B------:R-:W1:Y:S07]  /*ff80*/  LDSM.16.MT88.4 R20, [R223+0xc800] ;  /* 0x00c80000df14783b */ /* 0x000e6e0000004200 */
[-C--:B--2---:R-:W-:Y:S08]  /*ff90*/  HMMA.16816.F32 R52, R8, R16.reuse, R208 ;  /* 0x000000100834723c */ /* 0x084ff000000018d0 */
[C---:B------:R-:W-:Y:S08]  /*ffa0*/  HMMA.16816.F32 R48, R4.reuse, R16, R204 ;  /* 0x000000100430723c */ /* 0x040ff000000018cc */
[-C--:B------:R-:W-:Y:S08]  /*ffb0*/  HMMA.16816.F32 R68, R4, R18.reuse, R68 ;  /* 0x000000120444723c */ /* 0x080ff00000001844 */
[----:B------:R-:W-:Y:S01]  /*ffc0*/  HMMA.16816.F32 R76, R8, R18, R188 ;  /* 0x00000012084c723c */ /* 0x000fe200000018bc */
[----:B------:R-:W2:Y:S01]  /*ffd0*/  LDSM.16.MT88.4 R16, [R221+0xe800] ;  /* 0x00e80000dd10783b */ /* 0x000ea20000004200 */
[----:B------:R-:W-:-:S02]  /*ffe0*/  MOV R137, R86 ;  /* 0x0000005600897202 */ /* 0x000fc40000000f00 */
[----:B------:R-:W-:Y:S02]  /*fff0*/  MOV R138, R87 ;  /* 0x00000057008a7202 */ /* 0x000fe40000000f00 */
[----:B------:R-:W-:Y:S02]  /*10000*/  MOV R245, R103 ;  /* 0x0000006700f57202 */ /* 0x000fe40000000f00 */
[----:B------:R-:W-:Y:S01]  /*10010*/  MOV R214, R84 ;  /* 0x0000005400d67202 */ /* 0x000fe20000000f00 */
[----:B-1----:R-:W-:Y:S01]  /*10020*/  HMMA.16816.F32 R100, R4, R22, R180 ;  /* 0x000000160464723c */ /* 0x002fe200000018b4 */
[----:B------:R-:W-:Y:S02]  /*10030*/  MOV R153, R85 ;  /* 0x0000005500997202 */ /* 0x000fe40000000f00 */
[----:B------:R-:W-:Y:S02]  /*10040*/  MOV R208, R143 ;  /* 0x0000008f00d07202 */ /* 0x000fe40000000f00 */
[----:B------:R-:W-:-:S02]  /*10050*/  MOV R204, R142 ;  /* 0x0000008e00cc7202 */ /* 0x000fc40000000f00 */
[----:B------:R-:W-:Y:S01]  /*10060*/  MOV R182, R140 ;  /* 0x0000008c00b67202 */ /* 0x000fe20000000f00 */
[-C--:B------:R-:W-:Y:S01]  /*10070*/  HMMA.16816.F32 R84, R4, R20.reuse, R184 ;  /* 0x000000140454723c */ /* 0x080fe200000018b8 */
[----:B------:R-:W-:Y:S02]  /*10080*/  MOV R191, R137 ;  /* 0x0000008900bf7202 */ /* 0x000fe40000000f00 */
[----:B------:R-:W-:Y:S02]  /*10090*/  MOV R212, R138 ;  /* 0x0000008a00d47202 */ /* 0x000fe40000000f00 */
[----:B------:R-:W-:Y:S02]  /*100a0*/  MOV R213, R139 ;  /* 0x0000008b00d57202 */ /* 0x000fe40000000f00 */
[----:B------:R-:W-:Y:S01]  /*100b0*/  MOV R184, R141 ;  /* 0x0000008d00b87202 */ /* 0x000fe20000000f00 */
[----:B------:R-:W-:Y:S01]  /*100c0*/  HMMA.16816.F32 R196, R8, R20, R196 ;  /* 0x0000001408c4723c */ /* 0x000fe200000018c4 */
[----:B------:R-:W-:-:S02]  /*100d0*/  MOV R190, R136 ;  /* 0x0000008800be7202 */ /* 0x000fc40000000f00 */
[----:B------:R-:W-:Y:S02]  /*100e0*/  MOV R189, R127 ;  /* 0x0000007f00bd7202 */ /* 0x000fe40000000f00 */
[----:B------:R-:W-:Y:S02]  /*100f0*/  MOV R187, R126 ;  /* 0x0000007e00bb7202 */ /* 0x000fe40000000f00 */
[----:B------:R-:W-:Y:S01]  /*10100*/  MOV R186, R125 ;  /* 0x0000007d00ba7202 */ /* 0x000fe20000000f00 */
[C---:B------:R-:W-:Y:S01]  /*10110*/  HMMA.16816.F32 R140, R8.reuse, R22, R176 ;  /* 0x00000016088c723c */ /* 0x040fe200000018b0 */
[----:B------:R-:W-:Y:S01]  /*10120*/  MOV R185, R124 ;  /* 0x0000007c00b97202 */ /* 0x000fe20000000f00 */
[----:B------:R-:W1:Y:S06]  /*10130*/  LDSM.16.MT88.4 R20, [R224+0xe800] ;  /* 0x00e80000e014783b */ /* 0x000e6c0000004200 */
[-C--:B--2---:R-:W-:Y:S08]  /*10140*/  HMMA.16816.F32 R172, R8, R16.reuse, R172 ;  /* 0x0000001008ac723c */ /* 0x084ff000000018ac */
[C---:B------:R-:W-:Y:S08]  /*10150*/  HMMA.16816.F32 R96, R4.reuse, R16, R96 ;  /* 0x000000100460723c */ /* 0x040ff00000001860 */
[-C--:B------:R-:W-:Y:S01]  /*10160*/  HMMA.16816.F32 R124, R4, R18.reuse, R24 ;  /* 0x00000012047c723c */ /* 0x080fe20000001818 */
[----:B------:R-:W2:Y:S07]  /*10170*/  LDSM.16.MT88.4 R24, [R222+0xe800] ;  /* 0x00e80000de18783b */ /* 0x000eae0000004200 */
[----:B------:R-:W-:Y:S01]  /*10180*/  HMMA.16816.F32 R136, R8, R18, R104 ;  /* 0x000000120888723c */ /* 0x000fe20000001868 */
[----:B------:R-:W3:Y:S01]  /*10190*/  LDSM.16.MT88.4 R16, [R223+0xe800] ;  /* 0x00e80000df10783b */ /* 0x000ee20000004200 */
[----:B------:R-:W-:-:S02]  /*101a0*/  MOV R178, R123 ;  /* 0x0000007b00b27202 */ /* 0x000fc40000000f00 */
[----:B------:R-:W-:Y:S02]  /*101b0*/  MOV R180, R241 ;  /* 0x000000f100b47202 */ /* 0x000fe40000000f00 */
[----:B------:R-:W-:Y:S01]  /*101c0*/  MOV R179, R121 ;  /* 0x0000007900b37202 */ /* 0x000fe20000000f00 */
[----:B------:R4:W-:Y:S01]  /*101d0*/  MUFU.EX2 R241, R0 ;  /* 0x0000000000f17308 */ /* 0x0009e20000000800 */
[----:B------:R-:W-:Y:S01]  /*101e0*/  MOV R181, R122 ;  /* 0x0000007a00b57202 */ /* 0x000fe20000000f00 */
[----:B-1----:R-:W-:Y:S01]  /*101f0*/  HMMA.16816.F32 R104, R8, R20, R88 ;  /* 0x000000140868723c */ /* 0x002fe20000001858 */
[----:B------:R-:W-:Y:S02]  /*10200*/  MOV R177, R179 ;  /* 0x000000b300b17202 */ /* 0x000fe40000000f00 */
[----:B------:R-:W-:Y:S02]  /*10210*/  MOV R183, R120 ;  /* 0x0000007800b77202 */ /* 0x000fe40000000f00 */
[----:B------:R-:W-:-:S03]  /*10220*/  MOV R207, R243 ;  /* 0x000000f300cf7202 */ /* 0x000fc60000000f00 */
[----:B------:R-:W-:Y:S01]  /*10230*/  HMMA.16816.F32 R128, R4, R20, R128 ;  /* 0x000000140480723c */ /* 0x000fe20000001880 */
[----:B------:R-:W-:Y:S01]  /*10240*/  MOV R210, R247 ;  /* 0x000000f700d27202 */ /* 0x000fe20000000f00 */
[----:B----4-:R-:W-:Y:S01]  /*10250*/  FFMA.FTZ R0, R178, c[0x0][0x23c], -R13 ;  /* 0x00008f00b2007a23 */ /* 0x010fe2000001080d */
[----:B------:R-:W-:-:S05]  /*10260*/  MOV R178, R180 ;  /* 0x000000b400b27202 */ /* 0x000fca0000000f00 */
[----:B------:R-:W-:Y:S01]  /*10270*/  HMMA.16816.F32 R132, R4, R22, R132 ;  /* 0x000000160484723c */ /* 0x000fe20000001884 */
[----:B------:R-:W-:Y:S01]  /*10280*/  MOV R180, R245 ;  /* 0x000000f500b47202 */ /* 0x000fe20000000f00 */
[----:B------:R1:W-:Y:S01]  /*10290*/  MUFU.EX2 R243, R35 ;  /* 0x0000002300f37308 */ /* 0x0003e20000000800 */
[----:B------:R-:W-:Y:S02]  /*102a0*/  MOV R206, R218 ;  /* 0x000000da00ce7202 */ /* 0x000fe40000000f00 */
[----:B------:R-:W-:-:S03]  /*102b0*/  MOV R205, R219 ;  /* 0x000000db00cd7202 */ /* 0x000fc60000000f00 */
[----:B--2---:R-:W-:Y:S01]  /*102c0*/  HMMA.16816.F32 R112, R4, R24, R112 ;  /* 0x000000180470723c */ /* 0x004fe20000001870 */
[----:B------:R-:W-:Y:S01]  /*102d0*/  MOV R179, R228 ;  /* 0x000000e400b37202 */ /* 0x000fe20000000f00 */
[----:B------:R2:W4:Y:S01]  /*102e0*/  MUFU.EX2 R247, R34 ;  /* 0x0000002200f77308 */ /* 0x0005220000000800 */
[----:B------:R-:W-:-:S07]  /*102f0*/  MOV R215, R242 ;  /* 0x000000f200d77202 */ /* 0x000fce0000000f00 */
[----:B------:R4:W-:Y:S01]  /*10300*/  MUFU.EX2 R188, R33 ;  /* 0x0000002100bc7308 */ /* 0x0009e20000000800 */
[----:B---3--:R-:W-:Y:S01]  /*10310*/  HMMA.16816.F32 R144, R4, R16, R144 ;  /* 0x000000100490723c */ /* 0x008fe20000001890 */
[----:B-1----:R-:W-:Y:S01]  /*10320*/  FFMA.FTZ R35, R214, c[0x0][0x23c], -R13 ;  /* 0x00008f00d6237a23 */ /* 0x002fe2000001080d */
[----:B------:R-:W-:Y:S02]  /*10330*/  MOV R211, R246 ;  /* 0x000000f600d37202 */ /* 0x000fe40000000f00 */
[----:B------:R-:W-:-:S03]  /*10340*/  MOV R209, R249 ;  /* 0x000000f900d17202 */ /* 0x000fc60000000f00 */
[----:B------:R-:W-:Y:S01]  /*10350*/  MUFU.EX2 R240, R31 ;  /* 0x0000001f00f07308 */ /* 0x000fe20000000800 */
[----:B------:R-:W-:Y:S01]  /*10360*/  HMMA.16816.F32 R148, R4, R18, R148 ;  /* 0x000000120494723c */ /* 0x000fe20000001894 */
[--C-:B--2---:R-:W-:Y:S01]  /*10370*/  FFMA.FTZ R34, R225, c[0x0][0x23c], -R13.reuse ;  /* 0x00008f00e1227a23 */ /* 0x104fe2000001080d */
[----:B------:R1:W5:Y:S06]  /*10380*/  LDL.LU R228, [R1+0xe4] ;  /* 0x0000e40001e47983 */ /* 0x00036c0000300800 */
[----:B------:R-:W-:Y:S01]  /*10390*/  HMMA.16816.F32 R88, R8, R16, R40 ;  /* 0x000000100858723c */ /* 0x000fe20000001828 */
[----:B------:R2:W-:Y:S01]  /*103a0*/  MUFU.EX2 R245, R2 ;  /* 0x0000000200f57308 */ /* 0x0005e20000000800 */
[----:B----4-:R-:W-:-:S06]  /*103b0*/  FFMA.FTZ R33, R220, c[0x0][0x23c], -R13 ;  /* 0x00008f00dc217a23 */ /* 0x010fcc000001080d */
[----:B------:R-:W-:Y:S01]  /*103c0*/  HMMA.16816.F32 R36, R8, R18, R36 ;  /* 0x000000120824723c */ /* 0x000fe20000001824 */
[----:B------:R-:W-:Y:S01]  /*103d0*/  LDSM.16.MT88.4 R16, [R222+0xd000] ;  /* 0x00d00000de10783b */ /* 0x000fe20000004200 */
[----:B------:R-:W-:Y:S06]  /*103e0*/  MUFU.EX2 R218, R15 ;  /* 0x0000000f00da7308 */ /* 0x000fec0000000800 */
[----:B------:R-:W-:Y:S01]  /*103f0*/  HMMA.16816.F32 R116, R4, R26, R116 ;  /* 0x0000001a0474723c */ /* 0x000fe20000001874 */
[----:B--2---:R-:W-:Y:S01]  /*10400*/  FFMA.FTZ R2, R177, c[0x0][0x23c], -R13 ;  /* 0x00008f00b1027a23 */ /* 0x004fe2000001080d */
[----:B------:R-:W-:Y:S05]  /*10410*/  MUFU.EX2 R219, R14 ;  /* 0x0000000e00db7308 */ /* 0x000fea0000000800 */
[----:B------:R-:W-:Y:S01]  /*10420*/  FADD.FTZ R6, R216, R181 ;  /* 0x000000b5d8067221 */ /* 0x000fe20000010000 */
[----:B------:R-:W-:Y:S01]  /*10430*/  HMMA.16816.F32 R120, R8, R24, R192 ;  /* 0x000000180878723c */ /* 0x000fe200000018c0 */
[----:B------:R-:W-:Y:S01]  /*10440*/  MOV R181, R185 ;  /* 0x000000b900b57202 */ /* 0x000fe20000000f00 */
[----:B------:R2:W-:Y:S01]  /*10450*/  MUFU.EX2 R192, R32 ;  /* 0x0000002000c07308 */ /* 0x0005e20000000800 */
[----:B------:R-:W-:Y:S01]  /*10460*/  MOV R185, R189 ;  /* 0x000000bd00b97202 */ /* 0x000fe20000000f00 */
[--C-:B------:R-:W-:Y:S01]  /*10470*/  FFMA.FTZ R4, R227, c[0x0][0x23c], -R13.reuse ;  /* 0x00008f00e3047a23 */ /* 0x100fe2000001080d */
[----:B------:R-:W-:Y:S01]  /*10480*/  MOV R189, R12 ;  /* 0x0000000c00bd7202 */ /* 0x000fe20000000f00 */
[----:B------:R-:W-:-:S02]  /*10490*/  FFMA.FTZ R5, R226, c[0x0][0x23c], -R13 ;  /* 0x00008f00e2057a23 */ /* 0x000fc4000001080d */
[----:B------:R-:W-:Y:S01]  /*104a0*/  HMMA.16816.F32 R92, R8, R22, R92 ;  /* 0x00000016085c723c */ /* 0x000fe2000000185c */
[----:B------:R-:W3:Y:S01]  /*104b0*/  LDSM.16.MT88.4 R20, [R221+0xd000] ;  /* 0x00d00000dd14783b */ /* 0x000ee20000004200 */
[----:B------:R4:W-:Y:S08]  /*104c0*/  MUFU.EX2 R214, R0 ;  /* 0x0000000000d67308 */ /* 0x0009f00000000800 */
[----:B------:R1:W-:Y:S01]  /*104d0*/  MUFU.EX2 R216, R2 ;  /* 0x0000000200d87308 */ /* 0x0003e20000000800 */
[----:B--2---:R-:W-:-:S07]  /*104e0*/  FFMA.FTZ R32, R178, c[0x0][0x23c], -R13 ;  /* 0x00008f00b2207a23 */ /* 0x004fce000001080d */
[----:B------:R-:W2:Y:S01]  /*104f0*/  MUFU.EX2 R242, R30 ;  /* 0x0000001e00f27308 */ /* 0x000ea20000000800 */
[----:B------:R-:W3:Y:S01]  /*10500*/  LDSM.16.MT88.4 R12, [R224+0xd000] ;  /* 0x00d00000e00c783b */ /* 0x000ee20000004200 */
[----:B----4-:R-:W-:Y:S01]  /*10510*/  FADD.FTZ R0, R180, R179 ;  /* 0x000000b3b4007221 */ /* 0x010fe20000010000 */
[----:B------:R-:W-:Y:S02]  /*10520*/  MOV R180, R183 ;  /* 0x000000b700b47202 */ /* 0x000fe40000000f00 */
[----:B------:R-:W-:Y:S01]  /*10530*/  MOV R183, R187 ;  /* 0x000000bb00b77202 */ /* 0x000fe20000000f00 */
[----:B------:R-:W-:Y:S01]  /*10540*/  HMMA.16816.F32 R108, R8, R26, R108 ;  /* 0x0000001a086c723c */ /* 0x000fe2000000186c */
[----:B------:R-:W-:Y:S01]  /*10550*/  MOV R187, R191 ;  /* 0x000000bf00bb7202 */ /* 0x000fe20000000f00 */
[----:B-1----:R-:W-:Y:S01]  /*10560*/  FADD.FTZ R2, R182, R45 ;  /* 0x0000002db6027221 */ /* 0x002fe20000010000 */
[----:B------:R-:W-:Y:S01]  /*10570*/  MOV R191, R205 ;  /* 0x000000cd00bf7202 */ /* 0x000fe20000000f00 */
[----:B------:R-:W-:Y:S01]  /*10580*/  MUFU.EX2 R246, R29 ;  /* 0x0000001d00f67308 */ /* 0x000fe20000000800 */
[----:B------:R-:W-:-:S07]  /*10590*/  MOV R182, R186 ;  /* 0x000000ba00b67202 */ /* 0x000fce0000000f00 */
[----:B------:R1:W4:Y:S01]  /*105a0*/  MUFU.EX2 R249, R28 ;  /* 0x0000001c00f97308 */ /* 0x0003220000000800 */
[----:B------:R-:W-:Y:S01]  /*105b0*/  MOV R205, R206 ;  /* 0x000000ce00cd7202 */ /* 0x000fe20000000f00 */
[----:B------:R-:W-:Y:S01]  /*105c0*/  FADD.FTZ R153, R153, R0 ;  /* 0x0000000099997221 */ /* 0x000fe20000010000 */
[----:B------:R-:W-:Y:S01]  /*105d0*/  MOV R186, R190 ;  /* 0x000000be00ba7202 */ /* 0x000fe20000000f00 */
[----:B------:R-:W-:Y:S01]  /*105e0*/  LDSM.16.MT88.4 R24, [R221+0xf000] ;  /* 0x00f00000dd18783b */ /* 0x000fe20000004200 */
[----:B------:R-:W-:Y:S02]  /*105f0*/  MOV R206, R207 ;  /* 0x000000cf00ce7202 */ /* 0x000fe40000000f00 */
[----:B------:R-:W-:Y:S01]  /*10600*/  MOV R207, R215 ;  /* 0x000000d700cf7202 */ /* 0x000fe20000000f00 */
[----:B------:R-:W-:Y:S01]  /*10610*/  FADD.FTZ R184, R184, R44 ;  /* 0x0000002cb8b87221 */ /* 0x000fe20000010000 */
[----:B------:R-:W-:Y:S01]  /*10620*/  MOV R190, R217 ;  /* 0x000000d900be7202 */ /* 0x000fe20000000f00 */
[----:B------:R3:W-:Y:S01]  /*10630*/  MUFU.EX2 R215, R4 ;  /* 0x0000000400d77308 */ /* 0x0007e20000000800 */
[----:B------:R-:W-:Y:S01]  /*10640*/  F2FP.PACK_AB R8, R247, R243 ;  /* 0x000000f3f708723e */ /* 0x000fe200000000ff */
[----:B------:R4:W5:Y:S01]  /*10650*/  LDL.LU R227, [R1+0xe0] ;  /* 0x0000e00001e37983 */ /* 0x0009620000300800 */
[----:B------:R-:W-:Y:S01]  /*10660*/  FADD.FTZ R0, R180, R6 ;  /* 0x00000006b4007221 */ /* 0x000fe20000010000 */
[----:B--2---:R-:W-:-:S02]  /*10670*/  F2FP.PACK_AB R9, R242, R240 ;  /* 0x000000f0f209723e */ /* 0x004fc400000000ff */
[----:B------:R-:W-:Y:S02]  /*10680*/  F2FP.PACK_AB R10, R192, R188 ;  /* 0x000000bcc00a723e */ /* 0x000fe400000000ff */
[----:B------:R-:W-:Y:S01]  /*10690*/  MOV R195, R183 ;  /* 0x000000b700c37202 */ /* 0x000fe20000000f00 */
[----:B------:R2:W2:Y:S01]  /*106a0*/  MUFU.EX2 R217, R5 ;  /* 0x0000000500d97308 */ /* 0x0004a20000000800 */
[----:B------:R-:W-:Y:S02]  /*106b0*/  F2FP.PACK_AB R6, R245, R241 ;  /* 0x000000f1f506723e */ /* 0x000fe400000000ff */
[----:B------:R-:W-:Y:S01]  /*106c0*/  MOV R193, R181 ;  /* 0x000000b500c17202 */ /* 0x000fe20000000f00 */
[----:B------:R-:W-:Y:S01]  /*106d0*/  FADD.FTZ R152, R152, R2 ;  /* 0x0000000298987221 */ /* 0x000fe20000010000 */
[----:B------:R-:W-:Y:S01]  /*106e0*/  MOV R194, R182 ;  /* 0x000000b600c27202 */ /* 0x000fe20000000f00 */
[----:B-1----:R-:W1:Y:S01]  /*106f0*/  LDSM.16.MT88.4 R28, [R223+0xd000] ;  /* 0x00d00000df1c783b */ /* 0x002e620000004200 */
[----:B---3--:R-:W-:-:S02]  /*10700*/  F2FP.PACK_AB R4, R219, R218 ;  /* 0x000000dadb04723e */ /* 0x008fc400000000ff */
[----:B----4-:R-:W-:Y:S01]  /*10710*/  F2FP.PACK_AB R11, R249, R246 ;  /* 0x000000f6f90b723e */ /* 0x010fe200000000ff */
[----:B------:R-:W-:Y:S01]  /*10720*/  MUFU.EX2 R252, R252 ;  /* 0x000000fc00fc7308 */ /* 0x000fe20000000800 */
[----:B------:R3:W5:Y:S01]  /*10730*/  LDL.LU R226, [R1+0xdc] ;  /* 0x0000dc0001e27983 */ /* 0x0007620000300800 */
[----:B--2---:R-:W-:Y:S02]  /*10740*/  F2FP.PACK_AB R5, R216, R214 ;  /* 0x000000d6d805723e */ /* 0x004fe400000000ff */
[----:B------:R-:W-:Y:S02]  /*10750*/  F2FP.PACK_AB R7, R217, R215 ;  /* 0x000000d7d907723e */ /* 0x000fe400000000ff */
[----:B------:R-:W-:Y:S01]  /*10760*/  HMMA.16816.F32 R40, R8, R22, R60 ;  /* 0x000000160828723c */ /* 0x000fe2000000183c */
[----:B------:R-:W-:Y:S01]  /*10770*/  MOV R2, R187 ;  /* 0x000000bb00027202 */ /* 0x000fe20000000f00 */
[----:B------:R-:W2:Y:S01]  /*10780*/  MUFU.EX2 R250, R250 ;  /* 0x000000fa00fa7308 */ /* 0x000ea20000000800 */
[----:B------:R-:W-:Y:S01]  /*10790*/  MOV R187, R204 ;  /* 0x000000cc00bb7202 */ /* 0x000fe20000000f00 */
[----:B------:R3:W5:Y:S04]  /*107a0*/  LDL.LU R225, [R1+0xd8] ;  /* 0x0000d80001e17983 */ /* 0x0007680000300800 */
[----:B------:R-:W-:Y:S08]  /*107b0*/  HMMA.16816.F32 R176, R4, R16, R72 ;  /* 0x0000001004b0723c */ /* 0x000ff00000001848 */
[----:B------:R-:W-:Y:S01]  /*107c0*/  HMMA.16816.F32 R164, R8, R20, R164 ;  /* 0x0000001408a4723c */ /* 0x000fe200000018a4 */
[----:B------:R-:W-:-:S07]  /*107d0*/  MOV R73, R195 ;  /* 0x000000c300497202 */ /* 0x000fce0000000f00 */
[----:B------:R-:W-:Y:S01]  /*107e0*/  HMMA.16816.F32 R160, R4, R20, R160 ;  /* 0x0000001404a0723c */ /* 0x000fe200000018a0 */
[----:B------:R-:W-:-:S07]  /*107f0*/  MOV R75, R193 ;  /* 0x000000c1004b7202 */ /* 0x000fce0000000f00 */
[----:B------:R-:W-:Y:S01]  /*10800*/  HMMA.16816.F32 R168, R4, R22, R168 ;  /* 0x0000001604a8723c */ /* 0x000fe200000018a8 */
[----:B------:R-:W-:Y:S01]  /*10810*/  MOV R74, R194 ;  /* 0x000000c2004a7202 */ /* 0x000fe20000000f00 */
[----:B------:R-:W4:Y:S01]  /*10820*/  LDSM.16.MT88.4 R20, [R222+0xf000] ;  /* 0x00f00000de14783b */ /* 0x000f220000004200 */
[----:B------:R-:W-:Y:S02]  /*10830*/  MOV R195, R185 ;  /* 0x000000b900c37202 */ /* 0x000fe40000000f00 */
[----:B------:R-:W-:-:S03]  /*10840*/  MOV R72, R186 ;  /* 0x000000ba00487202 */ /* 0x000fc60000000f00 */
[----:B------:R-:W-:Y:S01]  /*10850*/  HMMA.16816.F32 R180, R8, R16, R80 ;  /* 0x0000001008b4723c */ /* 0x000fe20000001850 */
[----:B------:R-:W-:-:S07]  /*10860*/  MOV R186, R208 ;  /* 0x000000d000ba7202 */ /* 0x000fce0000000f00 */
[----:B------:R-:W-:Y:S01]  /*10870*/  HMMA.16816.F32 R64, R4, R18, R64 ;  /* 0x000000120440723c */ /* 0x000fe20000001840 */
[----:B------:R-:W-:-:S07]  /*10880*/  MOV R185, R209 ;  /* 0x000000d100b97202 */ /* 0x000fce0000000f00 */
[----:B------:R-:W-:Y:S01]  /*10890*/  HMMA.16816.F32 R48, R4, R12, R48 ;  /* 0x0000000c0430723c */ /* 0x000fe20000001830 */
[----:B------:R-:W-:-:S07]  /*108a0*/  MOV R194, R210 ;  /* 0x000000d200c27202 */ /* 0x000fce0000000f00 */
[----:B------:R-:W-:Y:S01]  /*108b0*/  HMMA.16816.F32 R68, R4, R14, R68 ;  /* 0x0000000e0444723c */ /* 0x000fe20000001844 */
[----:B------:R-:W-:-:S07]  /*108c0*/  MOV R193, R211 ;  /* 0x000000d300c17202 */ /* 0x000fce0000000f00 */
[C---:B------:R-:W-:Y:S01]  /*108d0*/  HMMA.16816.F32 R60, R8.reuse, R14, R76 ;  /* 0x0000000e083c723c */ /* 0x040fe2000000184c */
[----:B------:R-:W-:Y:S01]  /*108e0*/  FADD.FTZ R2, R2, R153 ;  /* 0x0000009902027221 */ /* 0x000fe20000010000 */
[----:B------:R-:W-:Y:S01]  /*108f0*/  MUFU.EX2 R248, R248 ;  /* 0x000000f800f87308 */ /* 0x000fe20000000800 */
[----:B------:R3:W5:Y:S05]  /*10900*/  LDL.LU R220, [R1+0xd4] ;  /* 0x0000d40001dc7983 */ /* 0x00076a0000300800 */
[----:B------:R-:W-:Y:S01]  /*10910*/  HMMA.16816.F32 R208, R8, R18, R56 ;  /* 0x0000001208d0723c */ /* 0x000fe20000001838 */
[----:B------:R-:W2:Y:S06]  /*10920*/  LDSM.16.MT88.4 R16, [R224+0xf000] ;  /* 0x00f00000e010783b */ /* 0x000eac0000004200 */
[----:B------:R-:W-:-:S02]  /*10930*/  MOV R56, R205 ;  /* 0x000000cd00387202 */ /* 0x000fc40000000f00 */
[----:B------:R-:W-:Y:S02]  /*10940*/  MOV R57, R206 ;  /* 0x000000ce00397202 */ /* 0x000fe40000000f00 */
[----:B------:R-:W-:Y:S02]  /*10950*/  MOV R58, R207 ;  /* 0x000000cf003a7202 */ /* 0x000fe40000000f00 */
[----:B------:R-:W-:Y:S01]  /*10960*/  HMMA.16816.F32 R204, R8, R12, R52 ;  /* 0x0000000c08cc723c */ /* 0x000fe20000001834 */
[----:B------:R-:W2:Y:S01]  /*10970*/  LDSM.16.MT88.4 R12, [R223+0xf000] ;  /* 0x00f00000df0c783b */ /* 0x000ea20000004200 */
[----:B------:R-:W-:-:S05]  /*10980*/  MOV R59, R46 ;  /* 0x0000002e003b7202 */ /* 0x000fca0000000f00 */
[----:B------:R-:W-:Y:S01]  /*10990*/  MOV R55, R47 ;  /* 0x0000002f00377202 */ /* 0x000fe20000000f00 */
[C---:B-1----:R-:W-:Y:S08]  /*109a0*/  HMMA.16816.F32 R80, R4.reuse, R28, R84 ;  /* 0x0000001c0450723c */ /* 0x042ff00000001854 */
[C---:B------:R-:W-:Y:S08]  /*109b0*/  HMMA.16816.F32 R84, R4.reuse, R30, R100 ;  /* 0x0000001e0454723c */ /* 0x040ff00000001864 */
[C---:B------:R-:W-:Y:S08]  /*109c0*/  HMMA.16816.F32 R96, R4.reuse, R24, R96 ;  /* 0x000000180460723c */ /* 0x040ff00000001860 */
[C---:B------:R-:W-:Y:S08]  /*109d0*/  HMMA.16816.F32 R100, R4.reuse, R26, R124 ;  /* 0x0000001a0464723c */ /* 0x040ff0000000187c */
[C---:B----4-:R-:W-:Y:S08]  /*109e0*/  HMMA.16816.F32 R112, R4.reuse, R20, R112 ;  /* 0x000000140470723c */ /* 0x050ff00000001870 */
[C---:B------:R-:W-:Y:S08]  /*109f0*/  HMMA.16816.F32 R116, R4.reuse, R22, R116 ;  /* 0x000000160474723c */ /* 0x040ff00000001874 */
[C---:B--2---:R-:W-:Y:S08]  /*10a00*/  HMMA.16816.F32 R128, R4.reuse, R16, R128 ;  /* 0x000000100480723c */ /* 0x044ff00000001880 */
[C---:B------:R-:W-:Y:S08]  /*10a10*/  HMMA.16816.F32 R132, R4.reuse, R18, R132 ;  /* 0x000000120484723c */ /* 0x040ff00000001884 */
[C---:B------:R-:W-:Y:S08]  /*10a20*/  HMMA.16816.F32 R144, R4.reuse, R12, R144 ;  /* 0x0000000c0490723c */ /* 0x040ff00000001890 */
[----:B------:R-:W-:Y:S07]  /*10a30*/  HMMA.16816.F32 R44, R4, R14, R148 ;  /* 0x0000000e042c723c */ /* 0x000fee0000001894 */
[----:B------:R-:W-:-:S02]  /*10a40*/  MOV R5, R59 ;  /* 0x0000003b00057202 */ /* 0x000fc40000000f00 */
[----:B------:R-:W-:Y:S02]  /*10a50*/  MOV R6, R58 ;  /* 0x0000003a00067202 */ /* 0x000fe40000000f00 */
[----:B------:R-:W-:Y:S02]  /*10a60*/  MOV R7, R212 ;  /* 0x000000d400077202 */ /* 0x000fe40000000f00 */
[----:B------:R-:W-:Y:S01]  /*10a70*/  MOV R149, R57 ;  /* 0x0000003900957202 */ /* 0x000fe20000000f00 */
[----:B------:R-:W-:Y:S01]  /*10a80*/  FADD.FTZ R0, R5, R0 ;  /* 0x0000000005007221 */ /* 0x000fe20000010000 */
[----:B------:R-:W-:Y:S01]  /*10a90*/  MOV R150, R56 ;  /* 0x0000003800967202 */ /* 0x000fe20000000f00 */
[----:B------:R-:W-:Y:S01]  /*10aa0*/  FADD.FTZ R6, R6, R184 ;  /* 0x000000b806067221 */ /* 0x000fe20000010000 */
[----:B------:R-:W-:Y:S01]  /*10ab0*/  MOV R151, R55 ;  /* 0x0000003700977202 */ /* 0x000fe20000000f00 */
[----:B------:R-:W-:Y:S01]  /*10ac0*/  FADD.FTZ R4, R7, R152 ;  /* 0x0000009807047221 */ /* 0x000fe20000010000 */
[----:B------:R-:W-:Y:S01]  /*10ad0*/  MOV R148, R213 ;  /* 0x000000d500947202 */ /* 0x000fe20000000f00 */
[----:B------:R-:W-:Y:S01]  /*10ae0*/  HMMA.16816.F32 R76, R8, R28, R196 ;  /* 0x0000001c084c723c */ /* 0x000fe200000018c4 */
[----:B------:R-:W-:Y:S01]  /*10af0*/  FADD.FTZ R5, R149, R2 ;  /* 0x0000000295057221 */ /* 0x000fe20000010000 */
[----:B------:R-:W-:Y:S01]  /*10b00*/  MOV R153, R190 ;  /* 0x000000be00997202 */ /* 0x000fe20000000f00 */
[----:B------:R-:W-:Y:S01]  /*10b10*/  FADD.FTZ R2, R150, R0 ;  /* 0x0000000096027221 */ /* 0x000fe20000010000 */
[----:B------:R-:W-:Y:S01]  /*10b20*/  MOV R152, R191 ;  /* 0x000000bf00987202 */ /* 0x000fe20000000f00 */
[----:B------:R-:W-:-:S03]  /*10b30*/  FADD.FTZ R6, R148, R6 ;  /* 0x0000000694067221 */ /* 0x000fc60000010000 */
[----:B------:R-:W-:Y:S01]  /*10b40*/  HMMA.16816.F32 R52, R8, R24, R172 ;  /* 0x000000180834723c */ /* 0x000fe200000018ac */
[----:B------:R-:W1:Y:S01]  /*10b50*/  LDSM.16.MT88.4 R172, [R221+0xd800] ;  /* 0x00d80000ddac783b */ /* 0x000e620000004200 */
[----:B------:R-:W-:-:S06]  /*10b60*/  FADD.FTZ R0, R151, R4 ;  /* 0x0000000497007221 */ /* 0x000fcc0000010000 */
[C---:B------:R-:W-:Y:S01]  /*10b70*/  HMMA.16816.F32 R56, R8.reuse, R26, R136 ;  /* 0x0000001a0838723c */ /* 0x040fe20000001888 */
[----:B------:R-:W-:Y:S01]  /*10b80*/  FADD.FTZ R2, R74, R2 ;  /* 0x000000024a027221 */ /* 0x000fe20000010000 */
[----:B------:R-:W-:Y:S06]  /*10b90*/  LDSM.16.MT88.4 R136, [R224+0xf800] ;  /* 0x00f80000e088783b */ /* 0x000fec0000004200 */
[C---:B------:R-:W-:Y:S08]  /*10ba0*/  HMMA.16816.F32 R28, R8.reuse, R30, R140 ;  /* 0x0000001e081c723c */ /* 0x040ff0000000188c */
[C---:B------:R-:W-:Y:S01]  /*10bb0*/  HMMA.16816.F32 R24, R8.reuse, R20, R120 ;  /* 0x000000140818723c */ /* 0x040fe20000001878 */
[----:B------:R-:W-:Y:S07]  /*10bc0*/  LDSM.16.MT88.4 R120, [R222+0xf800] ;  /* 0x00f80000de78783b */ /* 0x000fee0000004200 */
[C---:B------:R-:W-:Y:S01]  /*10bd0*/  HMMA.16816.F32 R124, R8.reuse, R16, R104 ;  /* 0x00000010087c723c */ /* 0x040fe20000001868 */
[----:B------:R-:W-:Y:S07]  /*10be0*/  LDSM.16.MT88.4 R104, [R221+0xf800] ;  /* 0x00f80000dd68783b */ /* 0x000fee0000004200 */
[C---:B------:R-:W-:Y:S08]  /*10bf0*/  HMMA.16816.F32 R20, R8.reuse, R22, R108 ;  /* 0x000000160814723c */ /* 0x040ff0000000186c */
[C---:B------:R-:W-:Y:S08]  /*10c00*/  HMMA.16816.F32 R16, R8.reuse, R18, R92 ;  /* 0x000000120810723c */ /* 0x040ff0000000185c */
[C---:B------:R-:W-:Y:S01]  /*10c10*/  HMMA.16816.F32 R140, R8.reuse, R12, R88 ;  /* 0x0000000c088c723c */ /* 0x040fe20000001858 */
[----:B------:R-:W-:Y:S07]  /*10c20*/  LDSM.16.MT88.4 R88, [R223+0xd800] ;  /* 0x00d80000df58783b */ /* 0x000fee0000004200 */
[----:B------:R-:W-:Y:S07]  /*10c30*/  HMMA.16816.F32 R36, R8, R14, R36 ;  /* 0x0000000e0824723c */ /* 0x000fee0000001824 */
[----:B------:R-:W-:-:S02]  /*10c40*/  MOV R14, R188 ;  /* 0x000000bc000e7202 */ /* 0x000fc40000000f00 */
[----:B------:R-:W-:Y:S02]  /*10c50*/  MOV R11, R189 ;  /* 0x000000bd000b7202 */ /* 0x000fe40000000f00 */
[----:B------:R-:W2:Y:S01]  /*10c60*/  LDSM.16.MT88.4 R188, [R222+0xd800] ;  /* 0x00d80000debc783b */ /* 0x000ea20000004200 */
[----:B------:R-:W-:Y:S02]  /*10c70*/  FADD.FTZ R10, R72, R6 ;  /* 0x00000006480a7221 */ /* 0x000fe40000010000 */
[----:B------:R-:W-:Y:S02]  /*10c80*/  FADD.FTZ R9, R73, R5 ;  /* 0x0000000549097221 */ /* 0x000fe40000010000 */
[----:B------:R-:W-:Y:S01]  /*10c90*/  FADD.FTZ R8, R75, R0 ;  /* 0x000000004b087221 */ /* 0x000fe20000010000 */
[----:B------:R-:W-:Y:S04]  /*10ca0*/  LDSM.16.MT88.4 R4, [R223+0xf800] ;  /* 0x00f80000df04783b */ /* 0x000fe80000004200 */
[----:B------:R-:W4:Y:S01]  /*10cb0*/  LDSM.16.MT88.4 R72, [R224+0xd800] ;  /* 0x00d80000e048783b */ /* 0x000f220000004200 */
[----:B------:R-:W-:Y:S08]  /*10cc0*/  MUFU.EX2 R251, R251 ;  /* 0x000000fb00fb7308 */ /* 0x000ff00000000800 */
[----:B------:R-:W-:Y:S08]  /*10cd0*/  MUFU.EX2 R244, R244 ;  /* 0x000000f400f47308 */ /* 0x000ff00000000800 */
[----:B------:R-:W1:Y:S08]  /*10ce0*/  MUFU.EX2 R212, R202 ;  /* 0x000000ca00d47308 */ /* 0x000e700000000800 */
[----:B------:R1:W-:Y:S08]  /*10cf0*/  MUFU.EX2 R213, R200 ;  /* 0x000000c800d57308 */ /* 0x0003f00000000800 */
[----:B------:R-:W1:Y:S08]  /*10d00*/  MUFU.EX2 R159, R159 ;  /* 0x0000009f009f7308 */ /* 0x000e700000000800 */
[----:B------:R-:W-:Y:S08]  /*10d10*/  MUFU.EX2 R157, R157 ;  /* 0x0000009d009d7308 */ /* 0x000ff00000000800 */
[----:B------:R-:W1:Y:S08]  /*10d20*/  MUFU.EX2 R12, R203 ;  /* 0x000000cb000c7308 */ /* 0x000e700000000800 */
[----:B------:R1:W-:Y:S08]  /*10d30*/  MUFU.EX2 R13, R201 ;  /* 0x000000c9000d7308 */ /* 0x0003f00000000800 */
[----:B------:R-:W-:Y:S08]  /*10d40*/  MUFU.EX2 R158, R158 ;  /* 0x0000009e009e7308 */ /* 0x000ff00000000800 */
[----:B------:R-:W-:Y:S08]  /*10d50*/  MUFU.EX2 R34, R34 ;  /* 0x0000002200227308 */ /* 0x000ff00000000800 */
[----:B------:R-:W1:Y:S08]  /*10d60*/  MUFU.EX2 R33, R33 ;  /* 0x0000002100217308 */ /* 0x000e700000000800 */
[----:B------:R-:W-:Y:S08]  /*10d70*/  MUFU.EX2 R32, R32 ;  /* 0x0000002000207308 */ /* 0x000ff00000000800 */
[----:B------:R-:W2:Y:S01]  /*10d80*/  MUFU.EX2 R35, R35 ;  /* 0x0000002300237308 */ /* 0x000ea20000000800 */
[----:B-1----:R-:W-:-:S02]  /*10d90*/  F2FP.PACK_AB R200, R250, R252 ;  /* 0x000000fcfac8723e */ /* 0x002fc400000000ff */
[----:B------:R-:W-:Y:S02]  /*10da0*/  F2FP.PACK_AB R201, R212, R244 ;  /* 0x000000f4d4c9723e */ /* 0x000fe400000000ff */
[----:B------:R-:W-:Y:S02]  /*10db0*/  F2FP.PACK_AB R202, R251, R248 ;  /* 0x000000f8fbca723e */ /* 0x000fe400000000ff */
[----:B------:R-:W-:Y:S02]  /*10dc0*/  F2FP.PACK_AB R203, R159, R213 ;  /* 0x000000d59fcb723e */ /* 0x000fe400000000ff */
[----:B------:R-:W-:Y:S02]  /*10dd0*/  F2FP.PACK_AB R148, R12, R157 ;  /* 0x0000009d0c94723e */ /* 0x000fe400000000ff */
[----:B------:R-:W-:Y:S02]  /*10de0*/  F2FP.PACK_AB R149, R33, R34 ;  /* 0x000000222195723e */ /* 0x000fe400000000ff */
[----:B------:R-:W-:-:S02]  /*10df0*/  F2FP.PACK_AB R150, R158, R13 ;  /* 0x0000000d9e96723e */ /* 0x000fc400000000ff */
[----:B--2---:R-:W-:Y:S01]  /*10e00*/  F2FP.PACK_AB R151, R35, R32 ;  /* 0x000000202397723e */ /* 0x004fe200000000ff */
[----:B------:R-:W-:Y:S01]  /*10e10*/  HMMA.16816.F32 R164, R200, R172, R164 ;  /* 0x000000acc8a4723c */ /* 0x000fe200000018a4 */
[----:B------:R-:W-:-:S07]  /*10e20*/  MOV R0, R187 ;  /* 0x000000bb00007202 */ /* 0x000fce0000000f00 */
[----:B------:R-:W-:Y:S01]  /*10e30*/  HMMA.16816.F32 R160, R148, R172, R160 ;  /* 0x000000ac94a0723c */ /* 0x000fe200000018a0 */
[----:B------:R-:W-:-:S07]  /*10e40*/  MOV R15, R192 ;  /* 0x000000c0000f7202 */ /* 0x000fce0000000f00 */
[----:B------:R-:W-:Y:S01]  /*10e50*/  HMMA.16816.F32 R168, R148, R174, R168 ;  /* 0x000000ae94a8723c */ /* 0x000fe200000018a8 */
[----:B------:R-:W-:-:S07]  /*10e60*/  FADD.FTZ R0, R0, R10 ;  /* 0x0000000a00007221 */ /* 0x000fce0000010000 */
[----:B------:R-:W-:Y:S07]  /*10e70*/  HMMA.16816.F32 R172, R200, R174, R40 ;  /* 0x000000aec8ac723c */ /* 0x000fee0000001828 */
[----:B------:R-:W-:Y:S02]  /*10e80*/  MOV R41, R185 ;  /* 0x000000b900297202 */ /* 0x000fe40000000f00 */
[----:B------:R-:W-:Y:S02]  /*10e90*/  MOV R40, R186 ;  /* 0x000000ba00287202 */ /* 0x000fe40000000f00 */
[----:B------:R-:W-:Y:S01]  /*10ea0*/  HMMA.16816.F32 R184, R148, R190, R64 ;  /* 0x000000be94b8723c */ /* 0x000fe20000001840 */
[----:B------:R-:W-:-:S02]  /*10eb0*/  MOV R43, R193 ;  /* 0x000000c1002b7202 */ /* 0x000fc40000000f00 */
[----:B------:R-:W-:-:S04]  /*10ec0*/  MOV R42, R194 ;  /* 0x000000c2002a7202 */ /* 0x000fc80000000f00 */
[----:B------:R-:W-:Y:S01]  /*10ed0*/  MOV R67, R195 ;  /* 0x000000c300437202 */ /* 0x000fe20000000f00 */
[----:B------:R-:W-:Y:S01]  /*10ee0*/  HMMA.16816.F32 R176, R148, R188, R176 ;  /* 0x000000bc94b0723c */ /* 0x000fe200000018b0 */
[----:B------:R-:W-:-:S07]  /*10ef0*/  FADD.FTZ R2, R40, R2 ;  /* 0x0000000228027221 */ /* 0x000fce0000010000 */
[----:B----4-:R-:W-:Y:S01]  /*10f00*/  HMMA.16816.F32 R192, R148, R72, R48 ;  /* 0x0000004894c0723c */ /* 0x010fe20000001830 */
[----:B------:R-:W-:-:S07]  /*10f10*/  FADD.FTZ R2, R152, R2 ;  /* 0x0000000298027221 */ /* 0x000fce0000010000 */
        /* <DEDUP_REMOVED lines=15> */
[----:B------:R-:W-:Y:S08]  /*11010*/  HMMA.16816.F32 R144, R148, R4, R144 ;  /* 0x000000049490723c */ /* 0x000ff00000001890 */
[C---:B------:R-:W-:Y:S08]  /*11020*/  HMMA.16816.F32 R188, R200.reuse, R190, R208 ;  /* 0x000000bec8bc723c */ /* 0x040ff000000018d0 */
[C---:B------:R-:W-:Y:S08]  /*11030*/  HMMA.16816.F32 R72, R200.reuse, R74, R60 ;  /* 0x0000004ac848723c */ /* 0x040ff0000000183c */
        /* <DEDUP_REMOVED lines=45> */
[----:B------:R3:W-:Y:S01]  /*11310*/  STL [R1+0x4], R5 ;  /* 0x0000040501007387 */ /* 0x0007e20000100800 */
[----:B------:R-:W-:-:S03]  /*11320*/  UISETP.GE.AND UP0, UPT, UR8, 0x4, UPT ;  /* 0x000000040800788c */ /* 0x000fc6000bf06270 */
[----:B------:R3:W-:Y:S04]  /*11330*/  STL [R1+0x8], R4 ;  /* 0x0000080401007387 */ /* 0x0007e80000100800 */
[----:B------:R3:W-:Y:S04]  /*11340*/  STL [R1+0x58], R0 ;  /* 0x0000580001007387 */ /* 0x0007e80000100800 */
[----:B------:R3:W-:Y:S01]  /*11350*/  STL [R1+0xc], R2 ;  /* 0x00000c0201007387 */ /* 0x0007e20000100800 */
[----:B------:R-:W-:Y:S01]  /*11360*/  PLOP3.LUT P0, PT, PT, PT, UP0, 0x80, 0x0 ;  /* 0x000000000000781c */ /* 0x000fe20003f0f008 */
[----:B------:R-:W-:Y:S11]  /*11370*/  @UP0 UIADD3 UR8, UR8, -0x4, URZ ;  /* 0xfffffffc08080890 */ /* 0x000ff6000fffe03f */
[----:B------:R-:W-:Y:S01]  /*11380*/  @!UPT UIADD3 URZ, URZ, URZ, URZ ;  /* 0x0000003f3f3ff290 */ /* 0x000fe2000fffe03f */
[----:B------:R-:W-:Y:S05]  /*11390*/  @P0 BRA `(.L_x_33) ;  /* 0x0000001000000947 */ /* 0x000fea0003800000 */
.L_x_30:
[----:B----4-:R-:W-:-:S12]  /*113a0*/  UIADD3 UR8, UR20, -0x1, URZ ;  /* 0xffffffff14087890 */ /* 0x010fd8000fffe03f */
.L_x_33:
[----:B------:R-:W-:-:S13]  /*113b0*/  ISETP.LE.AND P0, PT, RZ, UR8, PT ;  /* 0x00000008ff007c0c */ /* 0x000fda000bf03270 */
[----:B------:R-:W-:Y:S05]  /*113c0*/  @!P0 BRA `(.L_x_34) ;  /* 0x00003b6000008947 */ /* 0x000fea0003800000 */
[----:B------:R-:W2:Y:S01]  /*113d0*/  LDL.LU.64 R6, [R1+0xb0] ;  /* 0x0000b00001067983 */ /* 0x000ea20000300a00 */
[----:B------:R-:W-:Y:S01]  /*113e0*/  MOV R159, R3 ;  /* 0x00000003009f7202 */ /* 0x000fe20000000f00 */
[----:B------:R-:W-:Y:S01]  /*113f0*/  IMAD.MOV.U32 R157, RZ, RZ, R155 ;  /* 0x000000ffff9d7224 */ /* 0x000fe200078e009b */
[----:B------:R-:W-:Y:S01]  /*11400*/  ULDC.64 UR4, c[0x0][0x1a0] ;  /* 0x0000680000047ab9 */ /* 0x000fe20000000a00 */
[----:B---3--:R-:W3:Y:S01]  /*11410*/  LDL.LU.64 R4, [R1+0xb8] ;  /* 0x0000b80001047983 */ /* 0x008ee20000300a00 */
[----:B------:R-:W-:Y:S01]  /*11420*/  IMAD.MOV.U32 R152, RZ, RZ, R156 ;  /* 0x000000ffff987224 */ /* 0x000fe200078e009c */
[----:B------:R-:W-:Y:S01]  /*11430*/  USHF.L.U64.HI UR7, UR6, 0x5, UR7 ;  /* 0x0000000506077899 */ /* 0x000fe20008010207 */
[----:B------:R-:W-:Y:S01]  /*11440*/  IMAD.MOV.U32 R158, RZ, RZ, R154 ;  /* 0x000000ffff9e7224 */ /* 0x000fe200078e009a */
[----:B------:R-:W-:Y:S02]  /*11450*/  USHF.L.U32 UR6, UR6, 0x5, URZ ;  /* 0x0000000506067899 */ /* 0x000fe4000800063f */
[----:B------:R-:W-:-:S02]  /*11460*/  USHF.L.U64.HI UR12, UR4, 0x5, UR5 ;  /* 0x00000005040c7899 */ /* 0x000fc40008010205 */
[----:B------:R-:W-:Y:S01]  /*11470*/  USHF.L.U32 UR13, UR4, 0x5, URZ ;  /* 0x00000005040d7899 */ /* 0x000fe2000800063f */
[----:B--2---:R-:W-:Y:S02]  /*11480*/  MOV R3, R7 ;  /* 0x0000000700037202 */ /* 0x004fe40000000f00 */
[----:B---3--:R-:W-:-:S05]  /*11490*/  MOV R2, R4 ;  /* 0x0000000400027202 */ /* 0x008fca0000000f00 */
[----:B------:R1:W-:Y:S01]  /*114a0*/  STL.64 [R1+0x68], R2 ;  /* 0x0000680201007387 */ /* 0x0003e20000100a00 */
[----:B------:R-:W-:Y:S05]  /*114b0*/  BRA `(.L_x_35) ;  /* 0x0000023000007947 */ /* 0x000fea0003800000 */
.L_x_37:
[----:B------:R-:W2:Y:S01]  /*114c0*/  LDL.64 R242, [R1+0x88] ;  /* 0x0000880001f27983 */ /* 0x000ea20000100a00 */
[----:B------:R-:W-:Y:S02]  /*114d0*/  ULDC.64 UR4, c[0x0][0x198] ;  /* 0x0000660000047ab9 */ /* 0x000fe40000000a00 */
[----:B------:R-:W-:Y:S01]  /*114e0*/  UIADD3 UR18, UR8, -0x1, URZ ;  /* 0xffffffff08127890 */ /* 0x000fe2000fffe03f */
[----:B------:R-:W3:Y:S03]  /*114f0*/  LDL.64 R240, [R1+0x80] ;  /* 0x0000800001f07983 */ /* 0x000ee60000100a00 */
[----:B------:R-:W-:Y:S02]  /*11500*/  USHF.R.S32.HI UR15, URZ, 0x1f, UR18 ;  /* 0x0000001f3f0f7899 */ /* 0x000fe40008011412 */
[----:B------:R-:W-:Y:S02]  /*11510*/  UIMAD.WIDE.U32 UR20, UR18, UR4, URZ ;  /* 0x00000004121472a5 */ /* 0x000fe4000f8e003f */
[----:B------:R-:W-:Y:S04]  /*11520*/  UIMAD UR15, UR15, UR4, URZ ;  /* 0x000000040f0f72a4 */ /* 0x000fe8000f8e023f */
[----:B------:R-:W-:Y:S01]  /*11530*/  UIMAD UR15, UR18, UR5, UR15 ;  /* 0x00000005120f72a4 */ /* 0x000fe2000f8e020f */
[----:B------:R-:W-:Y:S02]  /*11540*/  IMAD.U32 R0, RZ, RZ, UR20 ;  /* 0x00000014ff007e24 */ /* 0x000fe4000f8e00ff */
[----:B------:R-:W-:Y:S01]  /*11550*/  IMAD.U32 R3, RZ, RZ, UR20 ;  /* 0x00000014ff037e24 */ /* 0x000fe2000f8e00ff */
[----:B------:R-:W-:Y:S06]  /*11560*/  UIADD3 UR15, UR21, UR15, URZ ;  /* 0x0000000f150f7290 */ /* 0x000fec000fffe03f */
[----:B------:R-:W-:Y:S01]  /*11570*/  IMAD.U32 R2, RZ, RZ, UR15 ;  /* 0x0000000fff027e24 */ /* 0x000fe2000f8e00ff */
        /* <DEDUP_REMOVED lines=23> */
.L_x_35:
[----:B------:R-:W2:Y:S01]  /*116f0*/  LDL.64 R4, [R1+0x68] ;  /* 0x0000680001047983 */ /* 0x000ea20000100a00 */
[----:B------:R-:W-:Y:S04]  /*11700*/  DEPBAR.LE SB0, 0x0 ;  /* 0x000080000000791a */ /* 0x000fe80000000000 */
[----:B------:R-:W-:Y:S01]  /*11710*/  USHF.R.S32.HI UR5, URZ, 0x1f, UR8 ;  /* 0x0000001f3f057899 */ /* 0x000fe20008011408 */
[----:B------:R-:W-:Y:S01]  /*11720*/  BAR.SYNC.DEFER_BLOCKING 0x0 ;  /* 0x0000000000007b1d */ /* 0x000fe20000010000 */
[----:B------:R-:W-:Y:S01]  /*11730*/  UIMAD UR4, UR11, UR8, URZ ;  /* 0x000000080b0472a4 */ /* 0x000fe2000f8e023f */
[----:B-1----:R-:W-:Y:S03]  /*11740*/  IMAD.U32 R2, RZ, RZ, UR8 ;  /* 0x00000008ff027e24 */ /* 0x002fe6000f8e00ff */
[----:B------:R-:W-:Y:S01]  /*11750*/  UIMAD UR4, UR5, UR14, UR4 ;  /* 0x0000000e050472a4 */ /* 0x000fe2000f8e0204 */
[----:B--2---:R-:W-:Y:S05]  /*11760*/  IMAD.WIDE.U32 R2, R2, UR14, R4 ;  /* 0x0000000e02027c25 */ /* 0x004fea000f8e0004 */
[C---:B------:R-:W-:Y:S02]  /*11770*/  LEA R6, P0, R2.reuse, c[0x0][0x170], 0x1 ;  /* 0x00005c0002067a11 */ /* 0x040fe400078008ff */
[----:B------:R-:W-:Y:S04]  /*11780*/  IADD3 R0, R3, UR4, RZ ;  /* 0x0000000403007c10 */ /* 0x000fe8000fffe0ff */
[----:B------:R-:W-:Y:S02]  /*11790*/  LEA.HI.X R7, R2, c[0x0][0x174], R0, 0x1, P0 ;  /* 0x00005d0002077a11 */ /* 0x000fe400000f0c00 */
[----:B------:R-:W-:Y:S03]  /*117a0*/  IADD3 R4, P0, R6, UR13, RZ ;  /* 0x0000000d06047c10 */ /* 0x000fe6000ff1e0ff */
[----:B------:R-:W-:Y:S01]  /*117b0*/  @!PT LDS RZ, [RZ] ;  /* 0x00000000fffff984 */ /* 0x000fe20000000800 */
[----:B------:R-:W-:Y:S01]  /*117c0*/  @!PT LDS RZ, [RZ] ;  /* 0x00000000fffff984 */ /* 0x000fe20000000800 */
[----:B------:R-:W-:Y:S01]  /*117d0*/  @!PT LDS RZ, [RZ] ;  /* 0x00000000fffff984 */ /* 0x000fe20000000800 */
[----:B------:R1:W-:Y:S01]  /*117e0*/  LDGSTS.E.BYPASS.LTC128B.128 [R239+0xc000], [R6.64] ;  /* 0x0c00000006ef7fae */ /* 0x0003e2000b901d50 */
[----:B------:R-:W-:Y:S02]  /*117f0*/  IADD3.X R5, R7, UR12, RZ, P0, !PT ;  /* 0x0000000c07057c10 */ /* 0x000fe400087fe4ff */
[----:B------:R-:W-:Y:S03]  /*11800*/  IADD3 R2, P0, R4, UR13, RZ ;  /* 0x0000000d04027c10 */ /* 0x000fe6000ff1e0ff */
[----:B------:R1:W-:Y:S01]  /*11810*/  LDGSTS.E.BYPASS.LTC128B.128 [R239+0xe000], [R6.64+0x80] ;  /* 0x0e00008006ef7fae */ /* 0x0003e2000b901d50 */
[----:B------:R-:W-:Y:S02]  /*11820*/  IADD3.X R3, R5, UR12, RZ, P0, !PT ;  /* 0x0000000c05037c10 */ /* 0x000fe400087fe4ff */
[----:B------:R-:W-:Y:S03]  /*11830*/  IADD3 R8, P0, R2, UR13, RZ ;  /* 0x0000000d02087c10 */ /* 0x000fe6000ff1e0ff */
[----:B------:R1:W-:Y:S01]  /*11840*/  LDGSTS.E.BYPASS.LTC128B.128 [R239+0xc800], [R4.64] ;  /* 0x0c80000004ef7fae */ /* 0x0003e2000b901d50 */
[----:B------:R-:W-:Y:S02]  /*11850*/  IADD3.X R9, R3, UR12, RZ, P0, !PT ;  /* 0x0000000c03097c10 */ /* 0x000fe400087fe4ff */
[----:B------:R-:W-:Y:S03]  /*11860*/  ISETP.LT.AND P0, PT, RZ, UR8, PT ;  /* 0x00000008ff007c0c */ /* 0x000fe6000bf01270 */
[----:B------:R1:W-:Y:S06]  /*11870*/  LDGSTS.E.BYPASS.LTC128B.128 [R239+0xe800], [R4.64+0x80] ;  /* 0x0e80008004ef7fae */ /* 0x0003ec000b901d50 */
[----:B------:R2:W-:Y:S06]  /*11880*/  LDGSTS.E.BYPASS.LTC128B.128 [R239+0xd000], [R2.64] ;  /* 0x0d00000002ef7fae */ /* 0x0005ec000b901d50 */
[----:B------:R2:W-:Y:S06]  /*11890*/  LDGSTS.E.BYPASS.LTC128B.128 [R239+0xf000], [R2.64+0x80] ;  /* 0x0f00008002ef7fae */ /* 0x0005ec000b901d50 */
[----:B------:R3:W-:Y:S06]  /*118a0*/  LDGSTS.E.BYPASS.LTC128B.128 [R239+0xd800], [R8.64] ;  /* 0x0d80000008ef7fae */ /* 0x0007ec000b901d50 */
[----:B------:R3:W-:Y:S06]  /*118b0*/  LDGSTS.E.BYPASS.LTC128B.128 [R239+0xf800], [R8.64+0x80] ;  /* 0x0f80008008ef7fae */ /* 0x0007ec000b901d50 */
[----:B-----5:R-:W-:Y:S06]  /*118c0*/  LDSM.16.M88.4 R64, [R227] ;  /* 0x00000000e340783b */ /* 0x020fec0000000200 */
[----:B------:R-:W1:Y:S06]  /*118d0*/  LDSM.16.M88.4 R16, [R220+0x8000] ;  /* 0x00800000dc10783b */ /* 0x000e6c0000000200 */
        /* <DEDUP_REMOVED lines=9> */
[----:B------:R-:W3:Y:S05]  /*11970*/  LDSM.16.M88.4 R216, [R228+0x2000] ;  /* 0x00200000e4d8783b */ /* 0x000eea0000000200 */
        /* <DEDUP_REMOVED lines=30> */
[-C--:B--2---:R-:W-:Y:S08]  /*11b60*/  HMMA.16816.F32 R52, R208, R204.reuse, R52 ;  /* 0x000000ccd034723c */ /* 0x084ff00000001834 */
[C---:B------:R-:W-:Y:S08]  /*11b70*/  HMMA.16816.F32 R56, R216.reuse, R204, R56 ;  /* 0x000000ccd838723c */ /* 0x040ff00000001838 */
[-C--:B------:R-:W-:Y:S01]  /*11b80*/  HMMA.16816.F32 R60, R216, R206.reuse, R60 ;  /* 0x000000ced83c723c */ /* 0x080fe2000000183c */
[----:B------:R-:W1:Y:S07]  /*11b90*/  LDSM.16.M88.4 R216, [R226+0x8000] ;  /* 0x00800000e2d8783b */ /* 0x000e6e0000000200 */
[----:B------:R-:W-:Y:S01]  /*11ba0*/  HMMA.16816.F32 R64, R208, R206, R64 ;  /* 0x000000ced040723c */ /* 0x000fe20000001840 */
[----:B------:R-:W2:Y:S06]  /*11bb0*/  LDSM.16.M88.4 R204, [R230+0x2000] ;  /* 0x00200000e6cc783b */ /* 0x000eac0000000200 */
[----:B------:R-:W3:Y:S01]  /*11bc0*/  LDSM.16.M88.4 R208, [R226+0x8800] ;  /* 0x00880000e2d0783b */ /* 0x000ee20000000200 */
[-C--:B-1----:R-:W-:Y:S08]  /*11bd0*/  HMMA.16816.F32 R4, R212, R216.reuse, R4 ;  /* 0x000000d8d404723c */ /* 0x082ff00000001804 */
[C---:B--2---:R-:W-:Y:S08]  /*11be0*/  HMMA.16816.F32 R8, R204.reuse, R216, R8 ;  /* 0x000000d8cc08723c */ /* 0x044ff00000001808 */
[-C--:B------:R-:W-:Y:S08]  /*11bf0*/  HMMA.16816.F32 R12, R204, R218.reuse, R12 ;  /* 0x000000dacc0c723c */ /* 0x080ff0000000180c */
[C---:B------:R-:W-:Y:S01]  /*11c00*/  HMMA.16816.F32 R16, R212.reuse, R218, R16 ;  /* 0x000000dad410723c */ /* 0x040fe20000001810 */
[----:B------:R-:W1:Y:S07]  /*11c10*/  LDSM.16.M88.4 R216, [R226+0x9000] ;  /* 0x00900000e2d8783b */ /* 0x000e6e0000000200 */
[-C--:B---3--:R-:W-:Y:S08]  /*11c20*/  HMMA.16816.F32 R20, R212, R208.reuse, R20 ;  /* 0x000000d0d414723c */ /* 0x088ff00000001814 */
[C---:B------:R-:W-:Y:S08]  /*11c30*/  HMMA.16816.F32 R24, R204.reuse, R208, R24 ;  /* 0x000000d0cc18723c */ /* 0x040ff00000001818 */
[-C--:B------:R-:W-:Y:S08]  /*11c40*/  HMMA.16816.F32 R28, R204, R210.reuse, R28 ;  /* 0x000000d2cc1c723c */ /* 0x080ff0000000181c */
[C---:B------:R-:W-:Y:S01]  /*11c50*/  HMMA.16816.F32 R32, R212.reuse, R210, R32 ;  /* 0x000000d2d420723c */ /* 0x040fe20000001820 */
[----:B------:R-:W2:Y:S07]  /*11c60*/  LDSM.16.M88.4 R208, [R226+0x9800] ;  /* 0x00980000e2d0783b */ /* 0x000eae0000000200 */
        /* <DEDUP_REMOVED lines=8> */
[----:B------:R-:W1:Y:S07]  /*11cf0*/  LDSM.16.M88.4 R204, [R229] ;  /* 0x00000000e5cc783b */ /* 0x000e6e0000000200 */
        /* <DEDUP_REMOVED lines=17> */
[----:B------:R-:W-:Y:S07]  /*11e10*/  LDSM.16.M88.4 R216, [R220+0xa000] ;  /* 0x00a00000dcd8783b */ /* 0x000fee0000000200 */
        /* <DEDUP_REMOVED lines=28> */
[----:B------:R-:W3:Y:S01]  /*11fe0*/  LDSM.16.M88.4 R212, [R234] ;  /* 0x00000000ead4783b */ /* 0x000ee20000000200 */
        /* <DEDUP_REMOVED lines=53> */
[----:B------:R-:W2:Y:S01]  /*12340*/  LDSM.16.M88.4 R212, [R225+0x3800] ;  /* 0x00380000e1d4783b */ /* 0x000ea20000000200 */
[----:B------:R-:W-:Y:S05]  /*12350*/  DEPBAR.LE SB0, 0x0 ;  /* 0x000080000000791a */ /* 0x000fea0000000000 */
[----:B------:R-:W-:Y:S01]  /*12360*/  BAR.SYNC.DEFER_BLOCKING 0x0 ;  /* 0x0000000000007b1d */ /* 0x000fe20000010000 */
[-C--:B-1----:R-:W-:Y:S08]  /*12370*/  HMMA.16816.F32 R36, R204, R216.reuse, R36 ;  /* 0x000000d8cc24723c */ /* 0x082ff00000001824 */
[C---:B------:R-:W-:Y:S08]  /*12380*/  HMMA.16816.F32 R40, R208.reuse, R216, R40 ;  /* 0x000000d8d028723c */ /* 0x040ff00000001828 */
[-C--:B------:R-:W-:Y:S08]  /*12390*/  HMMA.16816.F32 R44, R208, R218.reuse, R44 ;  /* 0x000000dad02c723c */ /* 0x080ff0000000182c */
[C---:B------:R-:W-:Y:S08]  /*123a0*/  HMMA.16816.F32 R48, R204.reuse, R218, R48 ;  /* 0x000000dacc30723c */ /* 0x040ff00000001830 */
[-C--:B--2---:R-:W-:Y:S08]  /*123b0*/  HMMA.16816.F32 R52, R204, R212.reuse, R52 ;  /* 0x000000d4cc34723c */ /* 0x084ff00000001834 */
[C---:B------:R-:W-:Y:S08]  /*123c0*/  HMMA.16816.F32 R56, R208.reuse, R212, R56 ;  /* 0x000000d4d038723c */ /* 0x040ff00000001838 */
[-C--:B------:R-:W-:Y:S08]  /*123d0*/  HMMA.16816.F32 R60, R208, R214.reuse, R60 ;  /* 0x000000d6d03c723c */ /* 0x080ff0000000183c */
[----:B------:R-:W-:Y:S01]  /*123e0*/  HMMA.16816.F32 R64, R204, R214, R64 ;  /* 0x000000d6cc40723c */ /* 0x000fe20000001840 */
[----:B------:R-:W-:-:S07]  /*123f0*/  @P0 BRA `(.L_x_37) ;  /* 0xfffff0c000000947 */ /* 0x000fce000383ffff */
.L_x_36:
[----:B------:R-:W-:Y:S01]  /*12400*/  FMNMX.FTZ R0, R4, R152, !PT ;  /* 0x0000009804007209 */ /* 0x000fe20007810000 */
[----:B------:R-:W-:Y:S01]  /*12410*/  STL [R1+0xec], R230 ;  /* 0x0000ece601007387 */ /* 0x000fe20000100800 */
[----:B------:R-:W-:Y:S02]  /*12420*/  UIADD3 UR8, UR8, -0x1, URZ ;  /* 0xffffffff08087890 */ /* 0x000fe4000fffe03f */
[----:B-1----:R-:W-:Y:S01]  /*12430*/  FMNMX.FTZ R2, R5, R0, !PT ;  /* 0x0000000005027209 */ /* 0x002fe20007810000 */
        /* <DEDUP_REMOVED lines=72> */
[----:B------:R-:W3:Y:S08]  /*128c0*/  SHFL.BFLY PT, R2, R0, 0x2, 0x1f ;  /* 0x0c401f0000027f89 */ /* 0x000ef000000e0000 */
[----:B------:R-:W4:Y:S01]  /*128d0*/  SHFL.BFLY PT, R154, R153, 0x2, 0x1f ;  /* 0x0c401f00999a7f89 */ /* 0x000f2200000e0000 */
[----:B-1----:R-:W-:Y:S04]  /*128e0*/  FMNMX.FTZ R156, R156, R204, !PT ;  /* 0x000000cc9c9c7209 */ /* 0x002fe80007810000 */
[----:B------:R-:W-:Y:S02]  /*128f0*/  FSETP.NEU.FTZ.AND P1, PT, R156, -INF , PT ;  /* 0xff8000009c00780b */ /* 0x000fe40003f3d000 */
[----:B--2---:R-:W-:Y:S05]  /*12900*/  FMNMX.FTZ R155, R3, R155, !PT ;  /* 0x0000009b039b7209 */ /* 0x004fea0007810000 */
[----:B------:R-:W1:Y:S01]  /*12910*/  SHFL.BFLY PT, R205, R155, 0x1, 0x1f ;  /* 0x0c201f009bcd7f89 */ /* 0x000e6200000e0000 */
[----:B---3--:R-:W-:Y:S01]  /*12920*/  FMNMX.FTZ R2, R0, R2, !PT ;  /* 0x0000000200027209 */ /* 0x008fe20007810000 */
[----:B------:R-:W-:Y:S04]  /*12930*/  FADD.FTZ R0, -R156, R152 ;  /* 0x000000989c007221 */ /* 0x000fe80000010100 */
[----:B------:R-:W-:Y:S02]  /*12940*/  FMUL.FTZ R0, R0, c[0x0][0x23c] ;  /* 0x00008f0000007a20 */ /* 0x000fe40000410000 */
[----:B------:R-:W2:Y:S01]  /*12950*/  SHFL.BFLY PT, R3, R2, 0x1, 0x1f ;  /* 0x0c201f0002037f89 */ /* 0x000ea200000e0000 */
[----:B----4-:R-:W-:Y:S02]  /*12960*/  FMNMX.FTZ R154, R153, R154, !PT ;  /* 0x0000009a999a7209 */ /* 0x010fe40007810000 */
[----:B------:R3:W4:Y:S05]  /*12970*/  MUFU.EX2 R153, R0 ;  /* 0x0000000000997308 */ /* 0x00072a0000000800 */
[----:B------:R-:W4:Y:S01]  /*12980*/  SHFL.BFLY PT, R206, R154, 0x1, 0x1f ;  /* 0x0c201f009ace7f89 */ /* 0x000f2200000e0000 */
[----:B-1----:R-:W-:Y:S02]  /*12990*/  FMNMX.FTZ R155, R155, R205, !PT ;  /* 0x000000cd9b9b7209 */ /* 0x002fe40007810000 */
[----:B--2---:R-:W-:Y:S03]  /*129a0*/  FMNMX.FTZ R3, R2, R3, !PT ;  /* 0x0000000302037209 */ /* 0x004fe60007810000 */
[----:B---3--:R-:W-:Y:S02]  /*129b0*/  FADD.FTZ R0, -R155, R157 ;  /* 0x0000009d9b007221 */ /* 0x008fe40000010100 */
[----:B------:R-:W-:Y:S02]  /*129c0*/  FMUL.FTZ R157, R156, c[0x0][0x23c] ;  /* 0x00008f009c9d7a20 */ /* 0x000fe40000410000 */
[----:B------:R-:W-:Y:S01]  /*129d0*/  FMUL.FTZ R0, R0, c[0x0][0x23c] ;  /* 0x00008f0000007a20 */ /* 0x000fe20000410000 */
[----:B----4-:R-:W-:Y:S01]  /*129e0*/  FMNMX.FTZ R154, R154, R206, !PT ;  /* 0x000000ce9a9a7209 */ /* 0x010fe20007810000 */
[----:B------:R-:W-:Y:S01]  /*129f0*/  FMUL.FTZ R72, R153, R72 ;  /* 0x0000004899487220 */ /* 0x000fe20000410000 */
[----:B------:R-:W-:Y:S01]  /*12a00*/  FSEL R157, R157, RZ, P1 ;  /* 0x000000ff9d9d7208 */ /* 0x000fe20000800000 */
[----:B------:R1:W-:Y:S01]  /*12a10*/  MUFU.EX2 R152, R0 ;  /* 0x0000000000987308 */ /* 0x0003e20000000800 */
[----:B------:R-:W-:Y:S01]  /*12a20*/  FSETP.NEU.FTZ.AND P1, PT, R155, -INF , PT ;  /* 0xff8000009b00780b */ /* 0x000fe20003f3d000 */
[----:B------:R-:W2:Y:S01]  /*12a30*/  LDSM.16.MT88.4 R204, [R221+0xc000] ;  /* 0x00c00000ddcc783b */ /* 0x000ea20000004200 */
[----:B------:R-:W-:Y:S02]  /*12a40*/  FMUL.FTZ R73, R153, R73 ;  /* 0x0000004999497220 */ /* 0x000fe40000410000 */
[--C-:B------:R-:W-:Y:S02]  /*12a50*/  FFMA.FTZ R4, R4, c[0x0][0x23c], -R157.reuse ;  /* 0x00008f0004047a23 */ /* 0x100fe4000001089d */
[--C-:B------:R-:W-:Y:S02]  /*12a60*/  FFMA.FTZ R5, R5, c[0x0][0x23c], -R157.reuse ;  /* 0x00008f0005057a23 */ /* 0x100fe4000001089d */
[--C-:B------:R-:W-:Y:S01]  /*12a70*/  FFMA.FTZ R16, R16, c[0x0][0x23c], -R157.reuse ;  /* 0x00008f0010107a23 */ /* 0x100fe2000001089d */
[----:B------:R3:W4:Y:S01]  /*12a80*/  MUFU.EX2 R209, R4 ;  /* 0x0000000400d17308 */ /* 0x0007220000000800 */
[--C-:B------:R-:W-:Y:S02]  /*12a90*/  FFMA.FTZ R17, R17, c[0x0][0x23c], -R157.reuse ;  /* 0x00008f0011117a23 */ /* 0x100fe4000001089d */
[--C-:B------:R-:W-:Y:S02]  /*12aa0*/  FFMA.FTZ R215, R20, c[0x0][0x23c], -R157.reuse ;  /* 0x00008f0014d77a23 */ /* 0x100fe4000001089d */
[--C-:B------:R-:W-:Y:S02]  /*12ab0*/  FFMA.FTZ R248, R52, c[0x0][0x23c], -R157.reuse ;  /* 0x00008f0034f87a23 */ /* 0x100fe4000001089d */
[--C-:B------:R-:W-:Y:S02]  /*12ac0*/  FFMA.FTZ R249, R53, c[0x0][0x23c], -R157.reuse ;  /* 0x00008f0035f97a23 */ /* 0x100fe4000001089d */
[--C-:B------:R-:W-:Y:S01]  /*12ad0*/  FFMA.FTZ R213, R32, c[0x0][0x23c], -R157.reuse ;  /* 0x00008f0020d57a23 */ /* 0x100fe2000001089d */
[----:B------:R-:W2:Y:S01]  /*12ae0*/  MUFU.EX2 R210, R5 ;  /* 0x0000000500d27308 */ /* 0x000ea20000000800 */
[--C-:B------:R-:W-:Y:S02]  /*12af0*/  FFMA.FTZ R212, R33, c[0x0][0x23c], -R157.reuse ;  /* 0x00008f0021d47a23 */ /* 0x100fe4000001089d */
[--C-:B------:R-:W-:Y:S02]  /*12b00*/  FFMA.FTZ R243, R36, c[0x0][0x23c], -R157.reuse ;  /* 0x00008f0024f37a23 */ /* 0x100fe4000001089d */
[C---:B-1----:R-:W-:Y:S02]  /*12b10*/  FADD.FTZ R0, -R154.reuse, R158 ;  /* 0x0000009e9a007221 */ /* 0x042fe40000010100 */
[----:B------:R-:W-:Y:S02]  /*12b20*/  FMUL.FTZ R158, R154, c[0x0][0x23c] ;  /* 0x00008f009a9e7a20 */ /* 0x000fe40000410000 */
[----:B------:R-:W-:Y:S01]  /*12b30*/  FMUL.FTZ R0, R0, c[0x0][0x23c] ;  /* 0x00008f0000007a20 */ /* 0x000fe20000410000 */
[----:B------:R-:W1:Y:S01]  /*12b40*/  MUFU.EX2 R208, R16 ;  /* 0x0000001000d07308 */ /* 0x000e620000000800 */
[--C-:B------:R-:W-:Y:S02]  /*12b50*/  FFMA.FTZ R242, R37, c[0x0][0x23c], -R157.reuse ;  /* 0x00008f0025f27a23 */ /* 0x100fe4000001089d */
[--C-:B------:R-:W-:Y:S02]  /*12b60*/  FFMA.FTZ R241, R48, c[0x0][0x23c], -R157.reuse ;  /* 0x00008f0030f17a23 */ /* 0x100fe4000001089d */
[----:B---3--:R-:W-:Y:S02]  /*12b70*/  FMUL.FTZ R4, R155, c[0x0][0x23c] ;  /* 0x00008f009b047a20 */ /* 0x008fe40000410000 */
[--C-:B------:R-:W-:Y:S01]  /*12b80*/  FFMA.FTZ R250, R64, c[0x0][0x23c], -R157.reuse ;  /* 0x00008f0040fa7a23 */ /* 0x100fe2000001089d */
[----:B----4-:R-:W-:Y:S01]  /*12b90*/  MOV R64, R209 ;  /* 0x000000d100407202 */ /* 0x010fe20000000f00 */
[--C-:B------:R-:W-:Y:S01]  /*12ba0*/  FFMA.FTZ R214, R21, c[0x0][0x23c], -R157.reuse ;  /* 0x00008f0015d67a23 */ /* 0x100fe2000001089d */
[----:B------:R3:W-:Y:S01]  /*12bb0*/  MUFU.EX2 R2, R0 ;  /* 0x0000000000027308 */ /* 0x0007e20000000800 */
[----:B------:R-:W-:Y:S01]  /*12bc0*/  FSEL R4, R4, RZ, P1 ;  /* 0x000000ff04047208 */ /* 0x000fe20000800000 */
[--C-:B------:R-:W-:Y:S01]  /*12bd0*/  FFMA.FTZ R240, R49, c[0x0][0x23c], -R157.reuse ;  /* 0x00008f0031f07a23 */ /* 0x100fe2000001089d */
[----:B------:R-:W-:Y:S01]  /*12be0*/  FSETP.NEU.FTZ.AND P1, PT, R154, -INF , PT ;  /* 0xff8000009a00780b */ /* 0x000fe20003f3d000 */
[----:B------:R-:W-:Y:S01]  /*12bf0*/  FFMA.FTZ R157, R65, c[0x0][0x23c], -R157 ;  /* 0x00008f00419d7a23 */ /* 0x000fe2000001089d */
[----:B--2---:R-:W-:Y:S01]  /*12c00*/  MOV R21, R210 ;  /* 0x000000d200157202 */ /* 0x004fe20000000f00 */
[--C-:B------:R-:W-:Y:S01]  /*12c10*/  FFMA.FTZ R7, R7, c[0x0][0x23c], -R4.reuse ;  /* 0x00008f0007077a23 */ /* 0x100fe20000010804 */
[----:B------:R-:W-:Y:S01]  /*12c20*/  FSEL R158, R158, RZ, P1 ;  /* 0x000000ff9e9e7208 */ /* 0x000fe20000800000 */
[--C-:B------:R-:W-:Y:S01]  /*12c30*/  FFMA.FTZ R18, R18, c[0x0][0x23c], -R4.reuse ;  /* 0x00008f0012127a23 */ /* 0x100fe20000010804 */
[----:B------:R-:W-:Y:S01]  /*12c40*/  FSETP.NEU.FTZ.AND P1, PT, R3, -INF , PT ;  /* 0xff8000000300780b */ /* 0x000fe20003f3d000 */
[----:B------:R-:W-:Y:S01]  /*12c50*/  FFMA.FTZ R19, R19, c[0x0][0x23c], -R4 ;  /* 0x00008f0013137a23 */ /* 0x000fe20000010804 */
[----:B------:R-:W2:Y:S01]  /*12c60*/  MUFU.EX2 R211, R7 ;  /* 0x0000000700d37308 */ /* 0x000ea20000000800 */
[----:B------:R-:W-:Y:S02]  /*12c70*/  FFMA.FTZ R9, R9, c[0x0][0x23c], -R158 ;  /* 0x00008f0009097a23 */ /* 0x000fe4000001089e */
[----:B------:R-:W-:Y:S01]  /*12c80*/  FFMA.FTZ R6, R6, c[0x0][0x23c], -R4 ;  /* 0x00008f0006067a23 */ /* 0x000fe20000010804 */
[----:B-1----:R-:W-:Y:S01]  /*12c90*/  MOV R65, R208 ;  /* 0x000000d000417202 */ /* 0x002fe20000000f00 */
[--C-:B------:R-:W-:Y:S02]  /*12ca0*/  FFMA.FTZ R8, R8, c[0x0][0x23c], -R158.reuse ;  /* 0x00008f0008087a23 */ /* 0x100fe4000001089e */
[--C-:B------:R-:W-:Y:S02]  /*12cb0*/  FFMA.FTZ R12, R12, c[0x0][0x23c], -R158.reuse ;  /* 0x00008f000c0c7a23 */ /* 0x100fe4000001089e */
[----:B------:R-:W-:Y:S01]  /*12cc0*/  FFMA.FTZ R13, R13, c[0x0][0x23c], -R158 ;  /* 0x00008f000d0d7a23 */ /* 0x000fe2000001089e */
[----:B------:R1:W-:Y:S01]  /*12cd0*/  MUFU.EX2 R227, R17 ;  /* 0x0000001100e37308 */ /* 0x0003e20000000800 */
[--C-:B------:R-:W-:Y:S02]  /*12ce0*/  FFMA.FTZ R245, R54, c[0x0][0x23c], -R4.reuse ;  /* 0x00008f0036f57a23 */ /* 0x100fe40000010804 */
[C---:B---3--:R-:W-:Y:S02]  /*12cf0*/  FADD.FTZ R0, -R3.reuse, R159 ;  /* 0x0000009f03007221 */ /* 0x048fe40000010100 */
[----:B------:R-:W-:Y:S02]  /*12d00*/  FMUL.FTZ R159, R3, c[0x0][0x23c] ;  /* 0x00008f00039f7a20 */ /* 0x000fe40000410000 */
[----:B------:R-:W-:Y:S02]  /*12d10*/  FMUL.FTZ R0, R0, c[0x0][0x23c] ;  /* 0x00008f0000007a20 */ /* 0x000fe40000410000 */
[--C-:B------:R-:W-:Y:S01]  /*12d20*/  FFMA.FTZ R247, R66, c[0x0][0x23c], -R4.reuse ;  /* 0x00008f0042f77a23 */ /* 0x100fe20000010804 */
[----:B------:R-:W-:Y:S01]  /*12d30*/  FSEL R159, R159, RZ, P1 ;  /* 0x000000ff9f9f7208 */ /* 0x000fe20000800000 */
[----:B------:R3:W-:Y:S01]  /*12d40*/  MUFU.EX2 R230, R18 ;  /* 0x0000001200e67308 */ /* 0x0007e20000000800 */
[----:B------:R-:W-:Y:S01]  /*12d50*/  FMUL.FTZ R5, R153, R165 ;  /* 0x000000a599057220 */ /* 0x000fe20000410000 */
[----:B--2---:R-:W-:Y:S02]  /*12d60*/  MOV R20, R211 ;  /* 0x000000d300147202 */ /* 0x004fe40000000f00 */
[--C-:B------:R-:W-:Y:S02]  /*12d70*/  FFMA.FTZ R11, R11, c[0x0][0x23c], -R159.reuse ;  /* 0x00008f000b0b7a23 */ /* 0x100fe4000001089f */
[--C-:B------:R-:W-:Y:S02]  /*12d80*/  FFMA.FTZ R10, R10, c[0x0][0x23c], -R159.reuse ;  /* 0x00008f000a0a7a23 */ /* 0x100fe4000001089f */
[--C-:B------:R-:W-:Y:S02]  /*12d90*/  FFMA.FTZ R14, R14, c[0x0][0x23c], -R159.reuse ;  /* 0x00008f000e0e7a23 */ /* 0x100fe4000001089f */
[----:B------:R-:W2:Y:S01]  /*12da0*/  MUFU.EX2 R226, R19 ;  /* 0x0000001300e27308 */ /* 0x000ea20000000800 */
[--C-:B------:R-:W-:Y:S02]  /*12db0*/  FFMA.FTZ R15, R15, c[0x0][0x23c], -R159.reuse ;  /* 0x00008f000f0f7a23 */ /* 0x100fe4000001089f */
[----:B------:R-:W-:Y:S02]  /*12dc0*/  FMUL.FTZ R7, R152, R167 ;  /* 0x000000a798077220 */ /* 0x000fe40000410000 */
[--C-:B------:R-:W-:Y:S02]  /*12dd0*/  FFMA.FTZ R211, R22, c[0x0][0x23c], -R4.reuse ;  /* 0x00008f0016d37a23 */ /* 0x100fe40000010804 */
[--C-:B------:R-:W-:Y:S02]  /*12de0*/  FFMA.FTZ R210, R23, c[0x0][0x23c], -R4.reuse ;  /* 0x00008f0017d27a23 */ /* 0x100fe40000010804 */
[--C-:B------:R-:W-:Y:S01]  /*12df0*/  FFMA.FTZ R209, R34, c[0x0][0x23c], -R4.reuse ;  /* 0x00008f0022d17a23 */ /* 0x100fe20000010804 */
[----:B------:R-:W4:Y:S01]  /*12e00*/  MUFU.EX2 R252, R6 ;  /* 0x0000000600fc7308 */ /* 0x000f220000000800 */
[--C-:B------:R-:W-:Y:S02]  /*12e10*/  FFMA.FTZ R208, R35, c[0x0][0x23c], -R4.reuse ;  /* 0x00008f0023d07a23 */ /* 0x100fe40000010804 */
[--C-:B------:R-:W-:Y:S02]  /*12e20*/  FFMA.FTZ R219, R38, c[0x0][0x23c], -R4.reuse ;  /* 0x00008f0026db7a23 */ /* 0x100fe40000010804 */
[--C-:B------:R-:W-:Y:S02]  /*12e30*/  FFMA.FTZ R218, R39, c[0x0][0x23c], -R4.reuse ;  /* 0x00008f0027da7a23 */ /* 0x100fe40000010804 */
[--C-:B------:R-:W-:Y:S02]  /*12e40*/  FFMA.FTZ R217, R50, c[0x0][0x23c], -R4.reuse ;  /* 0x00008f0032d97a23 */ /* 0x100fe40000010804 */
[--C-:B------:R-:W-:Y:S01]  /*12e50*/  FFMA.FTZ R216, R51, c[0x0][0x23c], -R4.reuse ;  /* 0x00008f0033d87a23 */ /* 0x100fe20000010804 */
[----:B------:R-:W4:Y:S01]  /*12e60*/  MUFU.EX2 R246, R9 ;  /* 0x0000000900f67308 */ /* 0x000f220000000800 */
[----:B-1----:R-:W-:Y:S02]  /*12e70*/  FMUL.FTZ R17, R153, R173 ;  /* 0x000000ad99117220 */ /* 0x002fe40000410000 */
[----:B---3--:R-:W-:Y:S01]  /*12e80*/  FMUL.FTZ R18, R152, R174 ;  /* 0x000000ae98127220 */ /* 0x008fe20000410000 */
[----:B--2---:R-:W-:Y:S01]  /*12e90*/  F2FP.PACK_AB R167, R226, R230 ;  /* 0x000000e6e2a7723e */ /* 0x004fe200000000ff */
[C---:B------:R-:W-:Y:S01]  /*12ea0*/  FMUL.FTZ R19, R152.reuse, R175 ;  /* 0x000000af98137220 */ /* 0x040fe20000410000 */
[----:B------:R-:W2:Y:S01]  /*12eb0*/  LDL.LU R173, [R1+0x4] ;  /* 0x0000040001ad7983 */ /* 0x000ea20000300800 */
[C---:B------:R-:W-:Y:S02]  /*12ec0*/  FMUL.FTZ R22, R152.reuse, R182 ;  /* 0x000000b698167220 */ /* 0x040fe40000410000 */
[----:B------:R-:W-:Y:S01]  /*12ed0*/  FMUL.FTZ R23, R152, R183 ;  /* 0x000000b798177220 */ /* 0x000fe20000410000 */
[----:B------:R-:W1:Y:S01]  /*12ee0*/  MUFU.EX2 R244, R11 ;  /* 0x0000000b00f47308 */ /* 0x000e620000000800 */
[C---:B------:R-:W-:Y:S02]  /*12ef0*/  FMUL.FTZ R32, R2.reuse, R176 ;  /* 0x000000b002207220 */ /* 0x040fe40000410000 */
[----:B------:R-:W-:Y:S01]  /*12f00*/  FMUL.FTZ R33, R2, R177 ;  /* 0x000000b102217220 */ /* 0x000fe20000410000 */
[----:B----4-:R-:W-:Y:S01]  /*12f10*/  F2FP.PACK_AB R165, R20, R252 ;  /* 0x000000fc14a5723e */ /* 0x010fe200000000ff */
[----:B------:R-:W-:Y:S01]  /*12f20*/  FMUL.FTZ R6, R152, R166 ;  /* 0x000000a698067220 */ /* 0x000fe20000410000 */
[----:B------:R-:W-:Y:S01]  /*12f30*/  F2FP.PACK_AB R166, R227, R65 ;  /* 0x00000041e3a6723e */ /* 0x000fe200000000ff */
[C---:B------:R-:W-:Y:S02]  /*12f40*/  FMUL.FTZ R36, R2.reuse, R184 ;  /* 0x000000b802247220 */ /* 0x040fe40000410000 */
[C---:B------:R-:W-:Y:S01]  /*12f50*/  FMUL.FTZ R37, R2.reuse, R185 ;  /* 0x000000b902257220 */ /* 0x040fe20000410000 */
[----:B------:R3:W-:Y:S01]  /*12f60*/  MUFU.EX2 R229, R12 ;  /* 0x0000000c00e57308 */ /* 0x0007e20000000800 */
[C---:B------:R-:W-:Y:S01]  /*12f70*/  FMUL.FTZ R48, R153.reuse, R188 ;  /* 0x000000bc99307220 */ /* 0x040fe20000410000 */
[----:B------:R-:W-:Y:S01]  /*12f80*/  MOV R188, R65 ;  /* 0x0000004100bc7202 */ /* 0x000fe20000000f00 */
[----:B------:R-:W-:Y:S01]  /*12f90*/  FMUL.FTZ R49, R153, R189 ;  /* 0x000000bd99317220 */ /* 0x000fe20000410000 */
[----:B------:R-:W-:Y:S01]  /*12fa0*/  MOV R66, R246 ;  /* 0x000000f600427202 */ /* 0x000fe20000000f00 */
[--C-:B------:R-:W-:Y:S02]  /*12fb0*/  FFMA.FTZ R246, R67, c[0x0][0x23c], -R4.reuse ;  /* 0x00008f0043f67a23 */ /* 0x100fe40000010804 */
[----:B------:R-:W-:Y:S02]  /*12fc0*/  FMUL.FTZ R9, R2, R161 ;  /* 0x000000a102097220 */ /* 0x000fe40000410000 */
[----:B------:R-:W-:Y:S01]  /*12fd0*/  FMUL.FTZ R50, R152, R190 ;  /* 0x000000be98327220 */ /* 0x000fe20000410000 */
[----:B------:R4:W-:Y:S01]  /*12fe0*/  MUFU.EX2 R225, R13 ;  /* 0x0000000d00e17308 */ /* 0x0009e20000000800 */
[----:B------:R-:W-:Y:S01]  /*12ff0*/  MOV R190, R66 ;  /* 0x0000004200be7202 */ /* 0x000fe20000000f00 */
[C---:B------:R-:W-:Y:S01]  /*13000*/  FMUL.FTZ R65, R2.reuse, R193 ;  /* 0x000000c102417220 */ /* 0x040fe20000410000 */
[----:B-1----:R-:W-:Y:S01]  /*13010*/  MOV R51, R244 ;  /* 0x000000f400337202 */ /* 0x002fe20000000f00 */
[----:B------:R-:W-:Y:S02]  /*13020*/  FFMA.FTZ R244, R55, c[0x0][0x23c], -R4 ;  /* 0x00008f0037f47a23 */ /* 0x000fe40000010804 */
[----:B------:R-:W-:Y:S01]  /*13030*/  FMUL.FTZ R4, R153, R164 ;  /* 0x000000a499047220 */ /* 0x000fe20000410000 */
[----:B------:R-:W-:Y:S01]  /*13040*/  F2FP.PACK_AB R164, R21, R64 ;  /* 0x0000004015a4723e */ /* 0x000fe200000000ff */
[----:B------:R-:W1:Y:S02]  /*13050*/  LDSM.16.MT88.4 R52, [R222+0xc000] ;  /* 0x00c00000de34783b */ /* 0x000e640000004200 */
[----:B------:R-:W-:Y:S01]  /*13060*/  MUFU.EX2 R228, R14 ;  /* 0x0000000e00e47308 */ /* 0x000fe20000000800 */
[----:B------:R-:W-:Y:S01]  /*13070*/  MOV R189, R51 ;  /* 0x0000003300bd7202 */ /* 0x000fe20000000f00 */
[C---:B------:R-:W-:Y:S02]  /*13080*/  FMUL.FTZ R68, R2.reuse, R68 ;  /* 0x0000004402447220 */ /* 0x040fe40000410000 */
[C---:B---3--:R-:W-:Y:S01]  /*13090*/  FMUL.FTZ R12, R2.reuse, R168 ;  /* 0x000000a8020c7220 */ /* 0x048fe20000410000 */
[-C--:B------:R-:W-:Y:S05]  /*130a0*/  HMMA.16816.F32 R4, R164, R204.reuse, R4 ;  /* 0x000000cca404723c */ /* 0x080fea0000001804 */
[----:B------:R-:W-:Y:S01]  /*130b0*/  MUFU.EX2 R220, R15 ;  /* 0x0000000f00dc7308 */ /* 0x000fe20000000800 */
[----:B------:R-:W-:Y:S02]  /*130c0*/  FMUL.FTZ R69, R2, R69 ;  /* 0x0000004502457220 */ /* 0x000fe40000410000 */
[----:B------:R-:W-:Y:S04]  /*130d0*/  FMUL.FTZ R74, R152, R74 ;  /* 0x0000004a984a7220 */ /* 0x000fe80000410000 */
[----:B----4-:R-:W-:Y:S02]  /*130e0*/  FMUL.FTZ R13, R2, R169 ;  /* 0x000000a9020d7220 */ /* 0x010fe40000410000 */
[C---:B------:R-:W-:Y:S01]  /*130f0*/  FMUL.FTZ R75, R152.reuse, R75 ;  /* 0x0000004b984b7220 */ /* 0x040fe20000410000 */
[----:B------:R-:W3:Y:S01]  /*13100*/  MUFU.EX2 R0, R0 ;  /* 0x0000000000007308 */ /* 0x000ee20000000800 */
[C---:B------:R-:W-:Y:S02]  /*13110*/  FMUL.FTZ R76, R153.reuse, R76 ;  /* 0x0000004c994c7220 */ /* 0x040fe40000410000 */
[C---:B------:R-:W-:Y:S02]  /*13120*/  FMUL.FTZ R77, R153.reuse, R77 ;  /* 0x0000004d994d7220 */ /* 0x040fe40000410000 */
[C---:B------:R-:W-:Y:S02]  /*13130*/  FMUL.FTZ R78, R152.reuse, R78 ;  /* 0x0000004e984e7220 */ /* 0x040fe40000410000 */
[----:B------:R-:W-:Y:S02]  /*13140*/  FMUL.FTZ R79, R152, R79 ;  /* 0x0000004f984f7220 */ /* 0x000fe40000410000 */
[C---:B------:R-:W-:Y:S01]  /*13150*/  FMUL.FTZ R80, R2.reuse, R80 ;  /* 0x0000005002507220 */ /* 0x040fe20000410000 */
[----:B------:R4:W1:Y:S01]  /*13160*/  MUFU.EX2 R251, R8 ;  /* 0x0000000800fb7308 */ /* 0x0008620000000800 */
[C---:B------:R-:W-:Y:S02]  /*13170*/  FMUL.FTZ R81, R2.reuse, R81 ;  /* 0x0000005102517220 */ /* 0x040fe40000410000 */
[C---:B------:R-:W-:Y:S02]  /*13180*/  FMUL.FTZ R84, R2.reuse, R84 ;  /* 0x0000005402547220 */ /* 0x040fe40000410000 */
[----:B------:R-:W-:Y:S02]  /*13190*/  FMUL.FTZ R85, R2, R85 ;  /* 0x0000005502557220 */ /* 0x000fe40000410000 */
[C---:B------:R-:W-:Y:S02]  /*131a0*/  FMUL.FTZ R88, R153.reuse, R88 ;  /* 0x0000005899587220 */ /* 0x040fe40000410000 */
[----:B------:R-:W-:Y:S01]  /*131b0*/  FMUL.FTZ R89, R153, R89 ;  /* 0x0000005999597220 */ /* 0x000fe20000410000 */
[----:B------:R-:W1:Y:S01]  /*131c0*/  MUFU.EX2 R16, R10 ;  /* 0x0000000a00107308 */ /* 0x000e620000000800 */
[C---:B------:R-:W-:Y:S02]  /*131d0*/  FMUL.FTZ R90, R152.reuse, R90 ;  /* 0x0000005a985a7220 */ /* 0x040fe40000410000 */
[----:B------:R-:W-:Y:S02]  /*131e0*/  FMUL.FTZ R91, R152, R91 ;  /* 0x0000005b985b7220 */ /* 0x000fe40000410000 */
[----:B---3--:R-:W-:Y:S01]  /*131f0*/  FMUL.FTZ R11, R0, R163 ;  /* 0x000000a3000b7220 */ /* 0x008fe20000410000 */
[----:B------:R-:W-:Y:S01]  /*13200*/  F2FP.PACK_AB R163, R220, R228 ;  /* 0x000000e4dca3723e */ /* 0x000fe200000000ff */
[C---:B------:R-:W-:Y:S02]  /*13210*/  FMUL.FTZ R14, R0.reuse, R170 ;  /* 0x000000aa000e7220 */ /* 0x040fe40000410000 */
[C---:B------:R-:W-:Y:S01]  /*13220*/  FMUL.FTZ R15, R0.reuse, R171 ;  /* 0x000000ab000f7220 */ /* 0x040fe20000410000 */
[----:B------:R3:W-:Y:S01]  /*13230*/  MUFU.EX2 R184, R215 ;  /* 0x000000d700b87308 */ /* 0x0007e20000000800 */
[----:B------:R-:W3:Y:S01]  /*13240*/  LDSM.16.MT88.4 R168, [R224+0xc000] ;  /* 0x00c00000e0a8783b */ /* 0x000ee20000004200 */
[----:B------:R-:W-:Y:S02]  /*13250*/  FMUL.FTZ R34, R0, R178 ;  /* 0x000000b200227220 */ /* 0x000fe40000410000 */
[----:B----4-:R-:W-:Y:S01]  /*13260*/  FMUL.FTZ R8, R2, R160 ;  /* 0x000000a002087220 */ /* 0x010fe20000410000 */
[----:B-1----:R-:W-:Y:S01]  /*13270*/  F2FP.PACK_AB R160, R66, R251 ;  /* 0x000000fb42a0723e */ /* 0x002fe200000000ff */
[C---:B------:R-:W-:Y:S02]  /*13280*/  FMUL.FTZ R35, R0.reuse, R179 ;  /* 0x000000b300237220 */ /* 0x040fe40000410000 */
[C---:B------:R-:W-:Y:S02]  /*13290*/  FMUL.FTZ R38, R0.reuse, R186 ;  /* 0x000000ba00267220 */ /* 0x040fe40000410000 */
[C---:B------:R-:W-:Y:S01]  /*132a0*/  FMUL.FTZ R39, R0.reuse, R187 ;  /* 0x000000bb00277220 */ /* 0x040fe20000410000 */
[----:B------:R-:W-:Y:S01]  /*132b0*/  MUFU.EX2 R183, R211 ;  /* 0x000000d300b77308 */ /* 0x000fe20000000800 */
[C---:B------:R-:W-:Y:S01]  /*132c0*/  FMUL.FTZ R66, R0.reuse, R194 ;  /* 0x000000c200427220 */ /* 0x040fe20000410000 */
[----:B------:R-:W-:Y:S01]  /*132d0*/  F2FP.PACK_AB R161, R51, R16 ;  /* 0x0000001033a1723e */ /* 0x000fe200000000ff */
[----:B------:R-:W-:Y:S01]  /*132e0*/  FMUL.FTZ R10, R0, R162 ;  /* 0x000000a2000a7220 */ /* 0x000fe20000410000 */
[----:B------:R-:W-:Y:S01]  /*132f0*/  F2FP.PACK_AB R162, R225, R229 ;  /* 0x000000e5e1a2723e */ /* 0x000fe200000000ff */
[----:B------:R-:W-:Y:S02]  /*13300*/  FMUL.FTZ R51, R152, R191 ;  /* 0x000000bf98337220 */ /* 0x000fe40000410000 */
[----:B------:R-:W4:Y:S01]  /*13310*/  LDL.LU R191, [R1+0xc] ;  /* 0x00000c0001bf7983 */ /* 0x000f220000300800 */
[C---:B------:R-:W-:Y:S02]  /*13320*/  FMUL.FTZ R96, R2.reuse, R96 ;  /* 0x0000006002607220 */ /* 0x040fe40000410000 */
[----:B------:R-:W-:Y:S01]  /*13330*/  MUFU.EX2 R186, R210 ;  /* 0x000000d200ba7308 */ /* 0x000fe20000000800 */
[C---:B------:R-:W-:Y:S01]  /*13340*/  FMUL.FTZ R97, R2.reuse, R97 ;  /* 0x0000006102617220 */ /* 0x040fe20000410000 */
[C---:B------:R-:W-:Y:S01]  /*13350*/  HMMA.16816.F32 R8, R160.reuse, R204, R8 ;  /* 0x000000cca008723c */ /* 0x040fe20000001808 */
[----:B---3--:R-:W3:Y:S03]  /*13360*/  LDL.LU R215, [R1+0x8] ;  /* 0x0000080001d77983 */ /* 0x008ee60000300800 */
[C---:B------:R-:W-:Y:S02]  /*13370*/  FMUL.FTZ R100, R2.reuse, R100 ;  /* 0x0000006402647220 */ /* 0x040fe40000410000 */
[C---:B------:R-:W-:Y:S01]  /*13380*/  FMUL.FTZ R101, R2.reuse, R101 ;  /* 0x0000006502657220 */ /* 0x040fe20000410000 */
[----:B------:R-:W-:Y:S01]  /*13390*/  MOV R204, R16 ;  /* 0x0000001000cc7202 */ /* 0x000fe20000000f00 */
[-C--:B------:R-:W-:Y:S01]  /*133a0*/  HMMA.16816.F32 R12, R160, R206.reuse, R12 ;  /* 0x000000cea00c723c */ /* 0x080fe2000000180c */
[----:B------:R1:W-:Y:S03]  /*133b0*/  MUFU.EX2 R185, R214 ;  /* 0x000000d600b97308 */ /* 0x0003e60000000800 */
[C---:B------:R-:W-:Y:S01]  /*133c0*/  FMUL.FTZ R16, R153.reuse, R172 ;  /* 0x000000ac99107220 */ /* 0x040fe20000410000 */
[----:B------:R-:W-:Y:S01]  /*133d0*/  MOV R205, R64 ;  /* 0x0000004000cd7202 */ /* 0x000fe20000000f00 */
[C---:B------:R-:W-:Y:S02]  /*133e0*/  FMUL.FTZ R64, R2.reuse, R192 ;  /* 0x000000c002407220 */ /* 0x040fe40000410000 */
[----:B------:R-:W-:Y:S03]  /*133f0*/  FMUL.FTZ R112, R2, R112 ;  /* 0x0000007002707220 */ /* 0x000fe60000410000 */
[C---:B------:R-:W-:Y:S01]  /*13400*/  HMMA.16816.F32 R16, R164.reuse, R206, R16 ;  /* 0x000000cea410723c */ /* 0x040fe20000001810 */
[----:B------:R-:W-:Y:S03]  /*13410*/  MUFU.EX2 R194, R208 ;  /* 0x000000d000c27308 */ /* 0x000fe60000000800 */
[C---:B------:R-:W-:Y:S02]  /*13420*/  FMUL.FTZ R67, R0.reuse, R195 ;  /* 0x000000c300437220 */ /* 0x040fe40000410000 */
[----:B------:R-:W-:Y:S01]  /*13430*/  FMUL.FTZ R70, R0, R70 ;  /* 0x0000004600467220 */ /* 0x000fe20000410000 */
[----:B------:R-:W-:Y:S01]  /*13440*/  MOV R207, R21 ;  /* 0x0000001500cf7202 */ /* 0x000fe20000000f00 */
[C---:B------:R-:W-:Y:S01]  /*13450*/  FMUL.FTZ R21, R153.reuse, R181 ;  /* 0x000000b599157220 */ /* 0x040fe20000410000 */
[----:B------:R-:W-:Y:S03]  /*13460*/  MOV R206, R20 ;  /* 0x0000001400ce7202 */ /* 0x000fe60000000f00 */
[C---:B------:R-:W-:Y:S02]  /*13470*/  FMUL.FTZ R20, R153.reuse, R180 ;  /* 0x000000b499147220 */ /* 0x040fe40000410000 */
[C---:B------:R-:W-:Y:S01]  /*13480*/  FMUL.FTZ R113, R2.reuse, R113 ;  /* 0x0000007102717220 */ /* 0x040fe20000410000 */
[----:B-1----:R-:W-:Y:S01]  /*13490*/  MOV R214, R205 ;  /* 0x000000cd00d67202 */ /* 0x002fe20000000f00 */
[C---:B------:R-:W-:Y:S02]  /*134a0*/  FMUL.FTZ R116, R2.reuse, R116 ;  /* 0x0000007402747220 */ /* 0x040fe40000410000 */
[C---:B------:R-:W-:Y:S01]  /*134b0*/  FMUL.FTZ R117, R2.reuse, R117 ;  /* 0x0000007502757220 */ /* 0x040fe20000410000 */
[-C--:B------:R-:W-:Y:S03]  /*134c0*/  HMMA.16816.F32 R20, R164, R52.reuse, R20 ;  /* 0x00000034a414723c */ /* 0x080fe60000001814 */
[C---:B------:R-:W-:Y:S02]  /*134d0*/  FMUL.FTZ R128, R2.reuse, R128 ;  /* 0x0000008002807220 */ /* 0x040fe40000410000 */
[C---:B------:R-:W-:Y:S02]  /*134e0*/  FMUL.FTZ R129, R2.reuse, R129 ;  /* 0x0000008102817220 */ /* 0x040fe40000410000 */
[C---:B------:R-:W-:Y:S01]  /*134f0*/  FMUL.FTZ R132, R2.reuse, R132 ;  /* 0x0000008402847220 */ /* 0x040fe20000410000 */
[C---:B------:R-:W-:Y:S04]  /*13500*/  HMMA.16816.F32 R32, R160.reuse, R52, R32 ;  /* 0x00000034a020723c */ /* 0x040fe80000001820 */
[C---:B------:R-:W-:Y:S02]  /*13510*/  FMUL.FTZ R133, R2.reuse, R133 ;  /* 0x0000008502857220 */ /* 0x040fe40000410000 */
[C---:B------:R-:W-:Y:S02]  /*13520*/  FMUL.FTZ R144, R2.reuse, R144 ;  /* 0x0000009002907220 */ /* 0x040fe40000410000 */
[-C--:B------:R-:W-:Y:S04]  /*13530*/  HMMA.16816.F32 R36, R160, R54.reuse, R36 ;  /* 0x00000036a024723c */ /* 0x080fe80000001824 */
[C---:B------:R-:W-:Y:S02]  /*13540*/  FMUL.FTZ R145, R2.reuse, R145 ;  /* 0x0000009102917220 */ /* 0x040fe40000410000 */
[----:B------:R-:W-:Y:S02]  /*13550*/  FMUL.FTZ R148, R2, R148 ;  /* 0x0000009402947220 */ /* 0x000fe40000410000 */
[C---:B------:R-:W-:Y:S04]  /*13560*/  HMMA.16816.F32 R48, R164.reuse, R54, R48 ;  /* 0x00000036a430723c */ /* 0x040fe80000001830 */
[C---:B------:R-:W-:Y:S02]  /*13570*/  FMUL.FTZ R52, R153.reuse, R196 ;  /* 0x000000c499347220 */ /* 0x040fe40000410000 */
[----:B------:R-:W-:Y:S02]  /*13580*/  FMUL.FTZ R53, R153, R197 ;  /* 0x000000c599357220 */ /* 0x000fe40000410000 */
[C---:B------:R-:W-:Y:S01]  /*13590*/  FMUL.FTZ R54, R152.reuse, R198 ;  /* 0x000000c698367220 */ /* 0x040fe20000410000 */
[----:B------:R-:W-:Y:S03]  /*135a0*/  MUFU.EX2 R197, R209 ;  /* 0x000000d100c57308 */ /* 0x000fe60000000800 */
[----:B------:R-:W-:Y:S02]  /*135b0*/  FMUL.FTZ R55, R152, R199 ;  /* 0x000000c798377220 */ /* 0x000fe40000410000 */
[----:B------:R-:W-:Y:S02]  /*135c0*/  FMUL.FTZ R149, R2, R149 ;  /* 0x0000009502957220 */ /* 0x000fe40000410000 */
[--C-:B------:R-:W-:Y:S02]  /*135d0*/  FFMA.FTZ R175, R56, c[0x0][0x23c], -R158.reuse ;  /* 0x00008f0038af7a23 */ /* 0x100fe4000001089e */
[----:B------:R-:W-:Y:S01]  /*135e0*/  FFMA.FTZ R177, R57, c[0x0][0x23c], -R158 ;  /* 0x00008f0039b17a23 */ /* 0x000fe2000001089e */
[-C--:B------:R-:W-:Y:S01]  /*135f0*/  HMMA.16816.F32 R52, R164, R168.reuse, R52 ;  /* 0x000000a8a434723c */ /* 0x080fe20000001834 */
[----:B------:R-:W-:Y:S02]  /*13600*/  MUFU.EX2 R199, R213 ;  /* 0x000000d500c77308 */ /* 0x000fe40000000800 */
[--C-:B------:R-:W-:Y:S02]  /*13610*/  FFMA.FTZ R172, R46, c[0x0][0x23c], -R159.reuse ;  /* 0x00008f002eac7a23 */ /* 0x100fe4000001089f */
[--C-:B------:R-:W-:Y:S02]  /*13620*/  FFMA.FTZ R174, R47, c[0x0][0x23c], -R159.reuse ;  /* 0x00008f002fae7a23 */ /* 0x100fe4000001089f */
[--C-:B------:R-:W-:Y:S01]  /*13630*/  FFMA.FTZ R176, R58, c[0x0][0x23c], -R159.reuse ;  /* 0x00008f003ab07a23 */ /* 0x100fe2000001089f */
[C---:B------:R-:W-:Y:S03]  /*13640*/  HMMA.16816.F32 R64, R160.reuse, R168, R64 ;  /* 0x000000a8a040723c */ /* 0x040fe60000001840 */
[----:B------:R-:W-:Y:S01]  /*13650*/  MUFU.EX2 R213, R177 ;  /* 0x000000b100d57308 */ /* 0x000fe20000000800 */
[----:B------:R-:W-:Y:S02]  /*13660*/  FMUL.FTZ R71, R0, R71 ;  /* 0x0000004700477220 */ /* 0x000fe40000410000 */
[--C-:B------:R-:W-:Y:S02]  /*13670*/  FFMA.FTZ R178, R59, c[0x0][0x23c], -R159.reuse ;  /* 0x00008f003bb27a23 */ /* 0x100fe4000001089f */
[----:B------:R-:W-:Y:S01]  /*13680*/  LDSM.16.MT88.4 R56, [R223+0xc800] ;  /* 0x00c80000df38783b */ /* 0x000fe20000004200 */
[--C-:B------:R-:W-:Y:S02]  /*13690*/  FFMA.FTZ R180, R62, c[0x0][0x23c], -R159.reuse ;  /* 0x00008f003eb47a23 */ /* 0x100fe4000001089f */
[-C--:B------:R-:W-:Y:S02]  /*136a0*/  HMMA.16816.F32 R68, R160, R170.reuse, R68 ;  /* 0x000000aaa044723c */ /* 0x080fe40000001844 */
[----:B------:R-:W-:Y:S01]  /*136b0*/  MUFU.EX2 R208, R180 ;  /* 0x000000b400d07308 */ /* 0x000fe20000000800 */
[C---:B------:R-:W-:Y:S02]  /*136c0*/  FMUL.FTZ R82, R0.reuse, R82 ;  /* 0x0000005200527220 */ /* 0x040fe40000410000 */
[C---:B------:R-:W-:Y:S02]  /*136d0*/  FMUL.FTZ R83, R0.reuse, R83 ;  /* 0x0000005300537220 */ /* 0x040fe40000410000 */
[C---:B------:R-:W-:Y:S01]  /*136e0*/  FMUL.FTZ R86, R0.reuse, R86 ;  /* 0x0000005600567220 */ /* 0x040fe20000410000 */
[C---:B------:R-:W-:Y:S01]  /*136f0*/  HMMA.16816.F32 R72, R164.reuse, R170, R72 ;  /* 0x000000aaa448723c */ /* 0x040fe20000001848 */
[----:B------:R-:W1:Y:S03]  /*13700*/  LDSM.16.MT88.4 R168, [R223+0xc000] ;  /* 0x00c00000dfa8783b */ /* 0x000e660000004200 */
[----:B------:R-:W-:Y:S01]  /*13710*/  FMUL.FTZ R87, R0, R87 ;  /* 0x0000005700577220 */ /* 0x000fe20000410000 */
[----:B------:R-:W-:Y:S01]  /*13720*/  MUFU.EX2 R198, R212 ;  /* 0x000000d400c67308 */ /* 0x000fe20000000800 */
[C---:B------:R-:W-:Y:S02]  /*13730*/  FMUL.FTZ R92, R153.reuse, R92 ;  /* 0x0000005c995c7220 */ /* 0x040fe40000410000 */
[C---:B------:R-:W-:Y:S04]  /*13740*/  FMUL.FTZ R93, R153.reuse, R93 ;  /* 0x0000005d995d7220 */ /* 0x040fe80000410000 */
[C---:B------:R-:W-:Y:S02]  /*13750*/  FMUL.FTZ R94, R152.reuse, R94 ;  /* 0x0000005e985e7220 */ /* 0x040fe40000410000 */
[----:B------:R-:W-:Y:S01]  /*13760*/  FMUL.FTZ R95, R152, R95 ;  /* 0x0000005f985f7220 */ /* 0x000fe20000410000 */
[----:B------:R-:W-:Y:S01]  /*13770*/  MUFU.EX2 R211, R178 ;  /* 0x000000b200d37308 */ /* 0x000fe20000000800 */
[C---:B------:R-:W-:Y:S02]  /*13780*/  FMUL.FTZ R98, R0.reuse, R98 ;  /* 0x0000006200627220 */ /* 0x040fe40000410000 */
[C---:B------:R-:W-:Y:S02]  /*13790*/  FMUL.FTZ R99, R0.reuse, R99 ;  /* 0x0000006300637220 */ /* 0x040fe40000410000 */
[C---:B------:R-:W-:Y:S02]  /*137a0*/  FMUL.FTZ R102, R0.reuse, R102 ;  /* 0x0000006600667220 */ /* 0x040fe40000410000 */
[----:B------:R-:W-:Y:S02]  /*137b0*/  FMUL.FTZ R103, R0, R103 ;  /* 0x0000006700677220 */ /* 0x000fe40000410000 */
[C---:B------:R-:W-:Y:S01]  /*137c0*/  FMUL.FTZ R104, R153.reuse, R104 ;  /* 0x0000006899687220 */ /* 0x040fe20000410000 */
[----:B------:R-:W-:Y:S01]  /*137d0*/  MUFU.EX2 R212, R176 ;  /* 0x000000b000d47308 */ /* 0x000fe20000000800 */
[C---:B------:R-:W-:Y:S02]  /*137e0*/  FMUL.FTZ R105, R153.reuse, R105 ;  /* 0x0000006999697220 */ /* 0x040fe40000410000 */
[C---:B------:R-:W-:Y:S02]  /*137f0*/  FMUL.FTZ R106, R152.reuse, R106 ;  /* 0x0000006a986a7220 */ /* 0x040fe40000410000 */
[C---:B------:R-:W-:Y:S02]  /*13800*/  FMUL.FTZ R107, R152.reuse, R107 ;  /* 0x0000006b986b7220 */ /* 0x040fe40000410000 */
[C---:B------:R-:W-:Y:S02]  /*13810*/  FMUL.FTZ R108, R153.reuse, R108 ;  /* 0x0000006c996c7220 */ /* 0x040fe40000410000 */
[C---:B------:R-:W-:Y:S02]  /*13820*/  FMUL.FTZ R109, R153.reuse, R109 ;  /* 0x0000006d996d7220 */ /* 0x040fe40000410000 */
[C---:B------:R-:W-:Y:S02]  /*13830*/  FMUL.FTZ R110, R152.reuse, R110 ;  /* 0x0000006e986e7220 */ /* 0x040fe40000410000 */
[----:B------:R-:W-:Y:S02]  /*13840*/  FMUL.FTZ R111, R152, R111 ;  /* 0x0000006f986f7220 */ /* 0x000fe40000410000 */
[C---:B------:R-:W-:Y:S01]  /*13850*/  FMUL.FTZ R114, R0.reuse, R114 ;  /* 0x0000007200727220 */ /* 0x040fe20000410000 */
[-C--:B-1----:R-:W-:Y:S03]  /*13860*/  HMMA.16816.F32 R76, R164, R168.reuse, R76 ;  /* 0x000000a8a44c723c */ /* 0x082fe6000000184c */
[C---:B------:R-:W-:Y:S02]  /*13870*/  FMUL.FTZ R115, R0.reuse, R115 ;  /* 0x0000007300737220 */ /* 0x040fe40000410000 */
[C---:B------:R-:W-:Y:S02]  /*13880*/  FMUL.FTZ R118, R0.reuse, R118 ;  /* 0x0000007600767220 */ /* 0x040fe40000410000 */
[----:B------:R-:W-:Y:S01]  /*13890*/  FMUL.FTZ R119, R0, R119 ;  /* 0x0000007700777220 */ /* 0x000fe20000410000 */
[C---:B------:R-:W-:Y:S04]  /*138a0*/  HMMA.16816.F32 R80, R160.reuse, R168, R80 ;  /* 0x000000a8a050723c */ /* 0x040fe80000001850 */
[C---:B------:R-:W-:Y:S02]  /*138b0*/  FMUL.FTZ R120, R153.reuse, R120 ;  /* 0x0000007899787220 */ /* 0x040fe40000410000 */
[C---:B------:R-:W-:Y:S02]  /*138c0*/  FMUL.FTZ R121, R153.reuse, R121 ;  /* 0x0000007999797220 */ /* 0x040fe40000410000 */
[-C--:B------:R-:W-:Y:S04]  /*138d0*/  HMMA.16816.F32 R84, R160, R170.reuse, R84 ;  /* 0x000000aaa054723c */ /* 0x080fe80000001854 */
[C---:B------:R-:W-:Y:S02]  /*138e0*/  FMUL.FTZ R122, R152.reuse, R122 ;  /* 0x0000007a987a7220 */ /* 0x040fe40000410000 */
[C---:B------:R-:W-:Y:S02]  /*138f0*/  FMUL.FTZ R123, R152.reuse, R123 ;  /* 0x0000007b987b7220 */ /* 0x040fe40000410000 */
[C---:B------:R-:W-:Y:S01]  /*13900*/  HMMA.16816.F32 R88, R164.reuse, R170, R88 ;  /* 0x000000aaa458723c */ /* 0x040fe20000001858 */
[----:B------:R-:W1:Y:S03]  /*13910*/  LDSM.16.MT88.4 R168, [R221+0xe000] ;  /* 0x00e00000dda8783b */ /* 0x000e660000004200 */
[C---:B------:R-:W-:Y:S02]  /*13920*/  FMUL.FTZ R124, R153.reuse, R124 ;  /* 0x0000007c997c7220 */ /* 0x040fe40000410000 */
[C---:B------:R-:W-:Y:S02]  /*13930*/  FMUL.FTZ R125, R153.reuse, R125 ;  /* 0x0000007d997d7220 */ /* 0x040fe40000410000 */
[C---:B------:R-:W-:Y:S04]  /*13940*/  FMUL.FTZ R126, R152.reuse, R126 ;  /* 0x0000007e987e7220 */ /* 0x040fe80000410000 */
[----:B------:R-:W-:Y:S02]  /*13950*/  FMUL.FTZ R127, R152, R127 ;  /* 0x0000007f987f7220 */ /* 0x000fe40000410000 */
[C---:B------:R-:W-:Y:S02]  /*13960*/  FMUL.FTZ R130, R0.reuse, R130 ;  /* 0x0000008200827220 */ /* 0x040fe40000410000 */
[C---:B------:R-:W-:Y:S02]  /*13970*/  FMUL.FTZ R131, R0.reuse, R131 ;  /* 0x0000008300837220 */ /* 0x040fe40000410000 */
[C---:B------:R-:W-:Y:S02]  /*13980*/  FMUL.FTZ R134, R0.reuse, R134 ;  /* 0x0000008600867220 */ /* 0x040fe40000410000 */
[C---:B--2---:R-:W-:Y:S01]  /*13990*/  FFMA.FTZ R173, R153.reuse, R173, R214 ;  /* 0x000000ad99ad7223 */ /* 0x044fe200000100d6 */
[----:B------:R-:W-:Y:S01]  /*139a0*/  MOV R214, R204 ;  /* 0x000000cc00d67202 */ /* 0x000fe20000000f00 */
[----:B------:R-:W-:Y:S02]  /*139b0*/  FMUL.FTZ R135, R0, R135 ;  /* 0x0000008700877220 */ /* 0x000fe40000410000 */
[C---:B------:R-:W-:Y:S02]  /*139c0*/  FMUL.FTZ R136, R153.reuse, R136 ;  /* 0x0000008899887220 */ /* 0x040fe40000410000 */
[----:B------:R-:W-:Y:S02]  /*139d0*/  FMUL.FTZ R137, R153, R137 ;  /* 0x0000008999897220 */ /* 0x000fe40000410000 */
[C---:B------:R-:W-:Y:S02]  /*139e0*/  FMUL.FTZ R138, R152.reuse, R138 ;  /* 0x0000008a988a7220 */ /* 0x040fe40000410000 */
[----:B------:R-:W-:Y:S02]  /*139f0*/  FMUL.FTZ R139, R152, R139 ;  /* 0x0000008b988b7220 */ /* 0x000fe40000410000 */
[--C-:B------:R-:W-:Y:S02]  /*13a00*/  FFMA.FTZ R26, R26, c[0x0][0x23c], -R159.reuse ;  /* 0x00008f001a1a7a23 */ /* 0x100fe4000001089f */
[--C-:B------:R-:W-:Y:S02]  /*13a10*/  FFMA.FTZ R27, R27, c[0x0][0x23c], -R159.reuse ;  /* 0x00008f001b1b7a23 */ /* 0x100fe4000001089f */
[C---:B------:R-:W-:Y:S01]  /*13a20*/  FMUL.FTZ R140, R153.reuse, R140 ;  /* 0x0000008c998c7220 */ /* 0x040fe20000410000 */
[----:B------:R2:W-:Y:S01]  /*13a30*/  MUFU.EX2 R181, R26 ;  /* 0x0000001a00b57308 */ /* 0x0005e20000000800 */
[----:B------:R-:W-:Y:S02]  /*13a40*/  FMUL.FTZ R141, R153, R141 ;  /* 0x0000008d998d7220 */ /* 0x000fe40000410000 */
[C---:B------:R-:W-:Y:S01]  /*13a50*/  FMUL.FTZ R142, R152.reuse, R142 ;  /* 0x0000008e988e7220 */ /* 0x040fe20000410000 */
[-C--:B-1----:R-:W-:Y:S03]  /*13a60*/  HMMA.16816.F32 R92, R164, R168.reuse, R92 ;  /* 0x000000a8a45c723c */ /* 0x082fe6000000185c */
[----:B------:R-:W-:Y:S02]  /*13a70*/  FMUL.FTZ R143, R152, R143 ;  /* 0x0000008f988f7220 */ /* 0x000fe40000410000 */
[C---:B------:R-:W-:Y:S01]  /*13a80*/  FMUL.FTZ R146, R0.reuse, R146 ;  /* 0x0000009200927220 */ /* 0x040fe20000410000 */
[----:B------:R1:W-:Y:S01]  /*13a90*/  MUFU.EX2 R192, R27 ;  /* 0x0000001b00c07308 */ /* 0x0003e20000000800 */
[C---:B------:R-:W-:Y:S01]  /*13aa0*/  FMUL.FTZ R147, R0.reuse, R147 ;  /* 0x0000009300937220 */ /* 0x040fe20000410000 */
[C---:B------:R-:W-:Y:S04]  /*13ab0*/  HMMA.16816.F32 R96, R160.reuse, R168, R96 ;  /* 0x000000a8a060723c */ /* 0x040fe80000001860 */
[C---:B------:R-:W-:Y:S02]  /*13ac0*/  FMUL.FTZ R150, R0.reuse, R150 ;  /* 0x0000009600967220 */ /* 0x040fe40000410000 */
[----:B------:R-:W-:Y:S02]  /*13ad0*/  FMUL.FTZ R151, R0, R151 ;  /* 0x0000009700977220 */ /* 0x000fe40000410000 */
[-C--:B------:R-:W-:Y:S04]  /*13ae0*/  HMMA.16816.F32 R100, R160, R170.reuse, R100 ;  /* 0x000000aaa064723c */ /* 0x080fe80000001864 */
[----:B--2---:R-:W-:Y:S02]  /*13af0*/  FMUL.FTZ R26, R152, R202 ;  /* 0x000000ca981a7220 */ /* 0x004fe40000410000 */
[--C-:B------:R-:W-:Y:S01]  /*13b00*/  FFMA.FTZ R30, R30, c[0x0][0x23c], -R159.reuse ;  /* 0x00008f001e1e7a23 */ /* 0x100fe2000001089f */
[----:B------:R-:W2:Y:S01]  /*13b10*/  MUFU.EX2 R202, R243 ;  /* 0x000000f300ca7308 */ /* 0x000ea20000000800 */
[C---:B------:R-:W-:Y:S01]  /*13b20*/  HMMA.16816.F32 R104, R164.reuse, R170, R104 ;  /* 0x000000aaa468723c */ /* 0x040fe20000001868 */
[----:B------:R-:W4:Y:S03]  /*13b30*/  LDSM.16.MT88.4 R168, [R222+0xe000] ;  /* 0x00e00000dea8783b */ /* 0x000f260000004200 */
[--C-:B------:R-:W-:Y:S02]  /*13b40*/  FFMA.FTZ R31, R31, c[0x0][0x23c], -R159.reuse ;  /* 0x00008f001f1f7a23 */ /* 0x100fe4000001089f */
[----:B-1----:R-:W-:Y:S02]  /*13b50*/  FMUL.FTZ R27, R152, R203 ;  /* 0x000000cb981b7220 */ /* 0x002fe40000410000 */
[--C-:B------:R-:W-:Y:S01]  /*13b60*/  FFMA.FTZ R179, R60, c[0x0][0x23c], -R158.reuse ;  /* 0x00008f003cb37a23 */ /* 0x100fe2000001089e */
[----:B------:R-:W1:Y:S03]  /*13b70*/  MUFU.EX2 R205, R31 ;  /* 0x0000001f00cd7308 */ /* 0x000e660000000800 */
[----:B------:R-:W-:Y:S02]  /*13b80*/  FFMA.FTZ R60, R43, c[0x0][0x23c], -R159 ;  /* 0x00008f002b3c7a23 */ /* 0x000fe4000001089f */
[--C-:B------:R-:W-:Y:S02]  /*13b90*/  FFMA.FTZ R24, R24, c[0x0][0x23c], -R158.reuse ;  /* 0x00008f0018187a23 */ /* 0x100fe4000001089e */
[--C-:B------:R-:W-:Y:S02]  /*13ba0*/  FFMA.FTZ R25, R25, c[0x0][0x23c], -R158.reuse ;  /* 0x00008f0019197a23 */ /* 0x100fe4000001089e */
[--C-:B------:R-:W-:Y:S01]  /*13bb0*/  FFMA.FTZ R28, R28, c[0x0][0x23c], -R158.reuse ;  /* 0x00008f001c1c7a23 */ /* 0x100fe2000001089e */
[----:B------:R-:W-:Y:S01]  /*13bc0*/  MUFU.EX2 R243, R174 ;  /* 0x000000ae00f37308 */ /* 0x000fe20000000800 */
[----:B------:R-:W-:Y:S01]  /*13bd0*/  FFMA.FTZ R29, R29, c[0x0][0x23c], -R158 ;  /* 0x00008f001d1d7a23 */ /* 0x000fe2000001089e */
[----:B--2---:R-:W-:Y:S08]  /*13be0*/  MOV R176, R202 ;  /* 0x000000ca00b07202 */ /* 0x004ff00000000f00 */
[----:B------:R2:W-:Y:S01]  /*13bf0*/  MUFU.EX2 R182, R24 ;  /* 0x0000001800b67308 */ /* 0x0005e20000000800 */
[----:B-1----:R-:W-:Y:S02]  /*13c00*/  MOV R177, R205 ;  /* 0x000000cd00b17202 */ /* 0x002fe40000000f00 */
[----:B------:R-:W-:Y:S07]  /*13c10*/  F2FP.PACK_AB R31, R194, R197 ;  /* 0x000000c5c21f723e */ /* 0x000fee00000000ff */
[----:B------:R-:W1:Y:S01]  /*13c20*/  MUFU.EX2 R187, R30 ;  /* 0x0000001e00bb7308 */ /* 0x000e620000000800 */
[-C--:B----4-:R-:W-:Y:S08]  /*13c30*/  HMMA.16816.F32 R108, R164, R168.reuse, R108 ;  /* 0x000000a8a46c723c */ /* 0x090ff0000000186c */
[C---:B------:R-:W-:Y:S01]  /*13c40*/  HMMA.16816.F32 R112, R160.reuse, R168, R112 ;  /* 0x000000a8a070723c */ /* 0x040fe20000001870 */
[----:B------:R4:W-:Y:S03]  /*13c50*/  MUFU.EX2 R193, R25 ;  /* 0x0000001900c17308 */ /* 0x0009e60000000800 */
[----:B--2---:R-:W-:Y:S04]  /*13c60*/  FMUL.FTZ R24, R153, R200 ;  /* 0x000000c899187220 */ /* 0x004fe80000410000 */
[-C--:B------:R-:W-:Y:S03]  /*13c70*/  HMMA.16816.F32 R116, R160, R170.reuse, R116 ;  /* 0x000000aaa074723c */ /* 0x080fe60000001874 */
[----:B------:R2:W-:Y:S01]  /*13c80*/  MUFU.EX2 R196, R28 ;  /* 0x0000001c00c47308 */ /* 0x0005e20000000800 */
[----:B-1----:R-:W-:Y:S04]  /*13c90*/  F2FP.PACK_AB R43, R205, R187 ;  /* 0x000000bbcd2b723e */ /* 0x002fe800000000ff */
[C---:B------:R-:W-:Y:S01]  /*13ca0*/  HMMA.16816.F32 R120, R164.reuse, R170, R120 ;  /* 0x000000aaa478723c */ /* 0x040fe20000001878 */
[----:B------:R-:W1:Y:S03]  /*13cb0*/  LDSM.16.MT88.4 R168, [R224+0xe000] ;  /* 0x00e00000e0a8783b */ /* 0x000e660000004200 */
[----:B------:R-:W-:Y:S01]  /*13cc0*/  F2FP.PACK_AB R30, R198, R199 ;  /* 0x000000c7c61e723e */ /* 0x000fe200000000ff */
[----:B------:R2:W-:Y:S01]  /*13cd0*/  MUFU.EX2 R195, R29 ;  /* 0x0000001d00c37308 */ /* 0x0005e20000000800 */
[----:B----4-:R-:W-:Y:S02]  /*13ce0*/  FMUL.FTZ R25, R153, R201 ;  /* 0x000000c999197220 */ /* 0x010fe40000410000 */
[----:B---3--:R-:W-:Y:S01]  /*13cf0*/  FFMA.FTZ R153, R152, R215, R252 ;  /* 0x000000d798997223 */ /* 0x008fe200000100fc */
[----:B------:R-:W-:Y:S03]  /*13d00*/  MOV R215, R207 ;  /* 0x000000cf00d77202 */ /* 0x000fe60000000f00 */
[----:B------:R-:W-:Y:S01]  /*13d10*/  FFMA.FTZ R152, R2, R191, R251 ;  /* 0x000000bf02987223 */ /* 0x000fe200000100fb */
[----:B------:R-:W-:Y:S01]  /*13d20*/  MOV R191, R206 ;  /* 0x000000ce00bf7202 */ /* 0x000fe20000000f00 */
[----:B------:R-:W3:Y:S01]  /*13d30*/  LDL.LU R2, [R1+0x58] ;  /* 0x0000580001027983 */ /* 0x000ee20000300800 */
[----:B------:R-:W-:Y:S01]  /*13d40*/  MUFU.EX2 R206, R60 ;  /* 0x0000003c00ce7308 */ /* 0x000fe20000000800 */
[----:B--2---:R-:W-:Y:S09]  /*13d50*/  F2FP.PACK_AB R28, R185, R184 ;  /* 0x000000b8b91c723e */ /* 0x004ff200000000ff */
[----:B------:R-:W-:Y:S01]  /*13d60*/  MUFU.EX2 R207, R241 ;  /* 0x000000f100cf7308 */ /* 0x000fe20000000800 */
[----:B------:R-:W-:Y:S09]  /*13d70*/  F2FP.PACK_AB R29, R186, R183 ;  /* 0x000000b7ba1d723e */ /* 0x000ff200000000ff */
[----:B------:R-:W-:Y:S01]  /*13d80*/  MUFU.EX2 R251, R172 ;  /* 0x000000ac00fb7308 */ /* 0x000fe20000000800 */
[-C--:B-1----:R-:W-:Y:S09]  /*13d90*/  HMMA.16816.F32 R124, R164, R168.reuse, R124 ;  /* 0x000000a8a47c723c */ /* 0x082ff2000000187c */
[----:B------:R-:W-:Y:S01]  /*13da0*/  MUFU.EX2 R241, R246 ;  /* 0x000000f600f17308 */ /* 0x000fe20000000800 */
[C---:B------:R-:W-:Y:S08]  /*13db0*/  HMMA.16816.F32 R128, R160.reuse, R168, R128 ;  /* 0x000000a8a080723c */ /* 0x040ff00000001880 */
[-C--:B------:R-:W-:Y:S01]  /*13dc0*/  HMMA.16816.F32 R132, R160, R170.reuse, R132 ;  /* 0x000000aaa084723c */ /* 0x080fe20000001884 */
[----:B------:R-:W-:Y:S07]  /*13dd0*/  MUFU.EX2 R201, R242 ;  /* 0x000000f200c97308 */ /* 0x000fee0000000800 */
[C---:B------:R-:W-:Y:S01]  /*13de0*/  HMMA.16816.F32 R136, R164.reuse, R170, R136 ;  /* 0x000000aaa488723c */ /* 0x040fe20000001888 */
[----:B------:R-:W1:Y:S02]  /*13df0*/  LDSM.16.MT88.4 R168, [R223+0xe000] ;  /* 0x00e00000dfa8783b */ /* 0x000e640000004200 */
[----:B------:R-:W-:Y:S10]  /*13e00*/  MUFU.EX2 R242, R157 ;  /* 0x0000009d00f27308 */ /* 0x000ff40000000800 */
[----:B------:R-:W2:Y:S10]  /*13e10*/  MUFU.EX2 R203, R219 ;  /* 0x000000db00cb7308 */ /* 0x000eb40000000800 */
[----:B------:R4:W-:Y:S10]  /*13e20*/  MUFU.EX2 R219, R250 ;  /* 0x000000fa00db7308 */ /* 0x0009f40000000800 */
[----:B------:R-:W-:Y:S01]  /*13e30*/  MUFU.EX2 R200, R218 ;  /* 0x000000da00c87308 */ /* 0x000fe20000000800 */
[----:B--2---:R-:W-:Y:S01]  /*13e40*/  MOV R178, R203 ;  /* 0x000000cb00b27202 */ /* 0x004fe20000000f00 */
[-C--:B-1----:R-:W-:Y:S08]  /*13e50*/  HMMA.16816.F32 R140, R164, R168.reuse, R140 ;  /* 0x000000a8a48c723c */ /* 0x082ff0000000188c */
[----:B------:R-:W-:Y:S01]  /*13e60*/  MUFU.EX2 R218, R244 ;  /* 0x000000f400da7308 */ /* 0x000fe20000000800 */
[----:B----4-:R-:W-:Y:S01]  /*13e70*/  MOV R250, R207 ;  /* 0x000000cf00fa7202 */ /* 0x010fe20000000f00 */
[C---:B------:R-:W-:Y:S08]  /*13e80*/  HMMA.16816.F32 R144, R160.reuse, R168, R144 ;  /* 0x000000a8a090723c */ /* 0x040ff00000001890 */
[----:B------:R-:W-:Y:S01]  /*13e90*/  MUFU.EX2 R210, R179 ;  /* 0x000000b300d27308 */ /* 0x000fe20000000800 */
[--C-:B------:R-:W-:Y:S01]  /*13ea0*/  FFMA.FTZ R169, R40, c[0x0][0x23c], -R158.reuse ;  /* 0x00008f0028a97a23 */ /* 0x100fe2000001089e */
[-C--:B------:R-:W-:Y:S01]  /*13eb0*/  HMMA.16816.F32 R148, R160, R170.reuse, R148 ;  /* 0x000000aaa094723c */ /* 0x080fe20000001894 */
[----:B------:R-:W1:Y:S02]  /*13ec0*/  LDSM.16.MT88.4 R160, [R221+0xc800] ;  /* 0x00c80000dda0783b */ /* 0x000e640000004200 */
[----:B------:R-:W-:Y:S01]  /*13ed0*/  F2FP.PACK_AB R40, R193, R182 ;  /* 0x000000b6c128723e */ /* 0x000fe200000000ff */
[--C-:B------:R-:W-:Y:S04]  /*13ee0*/  FFMA.FTZ R168, R41, c[0x0][0x23c], -R158.reuse ;  /* 0x00008f0029a87a23 */ /* 0x100fe8000001089e */
[----:B------:R-:W2:Y:S01]  /*13ef0*/  MUFU.EX2 R169, R169 ;  /* 0x000000a900a97308 */ /* 0x000ea20000000800 */
[----:B------:R-:W-:Y:S01]  /*13f00*/  F2FP.PACK_AB R41, R192, R181 ;  /* 0x000000b5c029723e */ /* 0x000fe200000000ff */
[----:B------:R-:W-:Y:S01]  /*13f10*/  HMMA.16816.F32 R24, R164, R170, R24 ;  /* 0x000000aaa418723c */ /* 0x000fe20000001818 */
[----:B------:R-:W4:Y:S06]  /*13f20*/  LDSM.16.MT88.4 R164, [R222+0xc800] ;  /* 0x00c80000dea4783b */ /* 0x000f2c0000004200 */
[--C-:B------:R-:W-:Y:S01]  /*13f30*/  FFMA.FTZ R170, R44, c[0x0][0x23c], -R158.reuse ;  /* 0x00008f002caa7a23 */ /* 0x100fe2000001089e */
[----:B------:R-:W1:Y:S01]  /*13f40*/  MUFU.EX2 R168, R168 ;  /* 0x000000a800a87308 */ /* 0x000e620000000800 */
[--C-:B------:R-:W-:Y:S02]  /*13f50*/  FFMA.FTZ R171, R45, c[0x0][0x23c], -R158.reuse ;  /* 0x00008f002dab7a23 */ /* 0x100fe4000001089e */
[----:B------:R-:W4:Y:S01]  /*13f60*/  LDSM.16.MT88.4 R44, [R224+0xc800] ;  /* 0x00c80000e02c783b */ /* 0x000f220000004200 */
[----:B------:R-:W-:Y:S02]  /*13f70*/  FFMA.FTZ R158, R61, c[0x0][0x23c], -R158 ;  /* 0x00008f003d9e7a23 */ /* 0x000fe4000001089e */
[--C-:B------:R-:W-:Y:S01]  /*13f80*/  FFMA.FTZ R61, R42, c[0x0][0x23c], -R159.reuse ;  /* 0x00008f002a3d7a23 */ /* 0x100fe2000001089f */
[----:B------:R-:W-:Y:S01]  /*13f90*/  F2FP.PACK_AB R42, R195, R196 ;  /* 0x000000c4c32a723e */ /* 0x000fe200000000ff */
[----:B------:R-:W-:Y:S02]  /*13fa0*/  FFMA.FTZ R159, R63, c[0x0][0x23c], -R159 ;  /* 0x00008f003f9f7a23 */ /* 0x000fe4000001089f */
[----:B------:R1:W1:Y:S01]  /*13fb0*/  MUFU.EX2 R204, R61 ;  /* 0x0000003d00cc7308 */ /* 0x0002620000000800 */
[----:B--2---:R-:W-:Y:S09]  /*13fc0*/  MOV R179, R169 ;  /* 0x000000a900b37202 */ /* 0x004ff20000000f00 */
[----:B------:R-:W-:Y:S01]  /*13fd0*/  MUFU.EX2 R170, R170 ;  /* 0x000000aa00aa7308 */ /* 0x000fe20000000800 */
[----:B-1----:R-:W-:Y:S01]  /*13fe0*/  MOV R246, R168 ;  /* 0x000000a800f67202 */ /* 0x002fe20000000f00 */
[-C--:B------:R-:W-:Y:S08]  /*13ff0*/  HMMA.16816.F32 R4, R28, R160.reuse, R4 ;  /* 0x000000a01c04723c */ /* 0x080ff00000001804 */
[----:B------:R-:W-:Y:S01]  /*14000*/  MUFU.EX2 R252, R171 ;  /* 0x000000ab00fc7308 */ /* 0x000fe20000000800 */
[C---:B------:R-:W-:Y:S01]  /*14010*/  HMMA.16816.F32 R8, R40.reuse, R160, R8 ;  /* 0x000000a02808723c */ /* 0x040fe20000001808 */
[----:B------:R-:W-:Y:S03]  /*14020*/  LDSM.16.MT88.4 R60, [R222+0xd000] ;  /* 0x00d00000de3c783b */ /* 0x000fe60000004200 */
[----:B------:R-:W-:Y:S05]  /*14030*/  MOV R180, R204 ;  /* 0x000000cc00b47202 */ /* 0x000fea0000000f00 */
[----:B------:R-:W-:Y:S01]  /*14040*/  MUFU.EX2 R209, R158 ;  /* 0x0000009e00d17308 */ /* 0x000fe20000000800 */
[-C--:B------:R-:W-:Y:S08]  /*14050*/  HMMA.16816.F32 R12, R40, R162.reuse, R12 ;  /* 0x000000a2280c723c */ /* 0x080ff0000000180c */
[C---:B------:R-:W-:Y:S01]  /*14060*/  HMMA.16816.F32 R16, R28.reuse, R162, R16 ;  /* 0x000000a21c10723c */ /* 0x040fe20000001810 */
[----:B------:R-:W-:Y:S01]  /*14070*/  LDSM.16.MT88.4 R160, [R224+0xd000] ;  /* 0x00d00000e0a0783b */ /* 0x000fe20000004200 */
[----:B------:R-:W-:Y:S06]  /*14080*/  MUFU.EX2 R159, R159 ;  /* 0x0000009f009f7308 */ /* 0x000fec0000000800 */
[-C--:B----4-:R-:W-:Y:S08]  /*14090*/  HMMA.16816.F32 R20, R28, R164.reuse, R20 ;  /* 0x000000a41c14723c */ /* 0x090ff00000001814 */
[C---:B------:R-:W-:Y:S01]  /*140a0*/  HMMA.16816.F32 R32, R40.reuse, R164, R32 ;  /* 0x000000a42820723c */ /* 0x040fe20000001820 */
[----:B------:R-:W-:Y:S07]  /*140b0*/  MUFU.EX2 R164, R240 ;  /* 0x000000f000a47308 */ /* 0x000fee0000000800 */
[-C--:B------:R-:W-:Y:S03]  /*140c0*/  HMMA.16816.F32 R36, R40, R166.reuse, R36 ;  /* 0x000000a62824723c */ /* 0x080fe60000001824 */
[----:B------:R-:W1:Y:S05]  /*140d0*/  MUFU.EX2 R165, R217 ;  /* 0x000000d900a57308 */ /* 0x000e6a0000000800 */
[C---:B------:R-:W-:Y:S05]  /*140e0*/  HMMA.16816.F32 R48, R28.reuse, R166, R48 ;  /* 0x000000a61c30723c */ /* 0x040fea0000001830 */
[----:B------:R-:W2:Y:S03]  /*140f0*/  MUFU.EX2 R167, R216 ;  /* 0x000000d800a77308 */ /* 0x000ea60000000800 */
[-C--:B------:R-:W-:Y:S07]  /*14100*/  HMMA.16816.F32 R52, R28, R44.reuse, R52 ;  /* 0x0000002c1c34723c */ /* 0x080fee0000001834 */
[----:B------:R4:W2:Y:S01]  /*14110*/  MUFU.EX2 R240, R247 ;  /* 0x000000f700f07308 */ /* 0x0008a20000000800 */
[C---:B------:R-:W-:Y:S04]  /*14120*/  HMMA.16816.F32 R64, R40.reuse, R44, R64 ;  /* 0x0000002c2840723c */ /* 0x040fe80000001840 */
[----:B-1----:R-:W-:Y:S04]  /*14130*/  MOV R244, R165 ;  /* 0x000000a500f47202 */ /* 0x002fe80000000f00 */
[-C--:B------:R-:W-:Y:S01]  /*14140*/  HMMA.16816.F32 R68, R40, R46.reuse, R68 ;  /* 0x0000002e2844723c */ /* 0x080fe20000001844 */
[----:B------:R1:W-:Y:S07]  /*14150*/  MUFU.EX2 R217, R249 ;  /* 0x000000f900d97308 */ /* 0x0003ee0000000800 */
[C---:B------:R-:W-:Y:S01]  /*14160*/  HMMA.16816.F32 R72, R28.reuse, R46, R72 ;  /* 0x0000002e1c48723c */ /* 0x040fe20000001848 */
[----:B------:R-:W2:Y:S02]  /*14170*/  LDSM.16.MT88.4 R44, [R221+0xe800] ;  /* 0x00e80000dd2c783b */ /* 0x000ea40000004200 */
[----:B------:R1:W1:Y:S01]  /*14180*/  MUFU.EX2 R216, R245 ;  /* 0x000000f500d87308 */ /* 0x0002620000000800 */
[----:B----4-:R-:W-:Y:S04]  /*14190*/  MOV R247, R206 ;  /* 0x000000ce00f77202 */ /* 0x010fe80000000f00 */
[-C--:B------:R-:W-:Y:S08]  /*141a0*/  HMMA.16816.F32 R76, R28, R56.reuse, R76 ;  /* 0x000000381c4c723c */ /* 0x080ff0000000184c */
[C---:B------:R-:W-:Y:S04]  /*141b0*/  HMMA.16816.F32 R80, R40.reuse, R56, R80 ;  /* 0x000000382850723c */ /* 0x040fe80000001850 */
[----:B-1----:R-:W-:Y:S04]  /*141c0*/  MOV R249, R164 ;  /* 0x000000a400f97202 */ /* 0x002fe80000000f00 */
[-C--:B------:R-:W-:Y:S04]  /*141d0*/  HMMA.16816.F32 R84, R40, R58.reuse, R84 ;  /* 0x0000003a2854723c */ /* 0x080fe80000001854 */
[----:B------:R-:W-:Y:S04]  /*141e0*/  MOV R245, R170 ;  /* 0x000000aa00f57202 */ /* 0x000fe80000000f00 */
[C---:B------:R-:W-:Y:S01]  /*141f0*/  HMMA.16816.F32 R88, R28.reuse, R58, R88 ;  /* 0x0000003a1c58723c */ /* 0x040fe20000001858 */
[----:B------:R-:W1:Y:S07]  /*14200*/  LDSM.16.MT88.4 R56, [R222+0xe800] ;  /* 0x00e80000de38783b */ /* 0x000e6e0000004200 */
[-C--:B--2---:R-:W-:Y:S08]  /*14210*/  HMMA.16816.F32 R92, R28, R44.reuse, R92 ;  /* 0x0000002c1c5c723c */ /* 0x084ff0000000185c */
[C---:B------:R-:W-:Y:S08]  /*14220*/  HMMA.16816.F32 R96, R40.reuse, R44, R96 ;  /* 0x0000002c2860723c */ /* 0x040ff00000001860 */
[-C--:B------:R-:W-:Y:S08]  /*14230*/  HMMA.16816.F32 R100, R40, R46.reuse, R100 ;  /* 0x0000002e2864723c */ /* 0x080ff00000001864 */
[C---:B------:R-:W-:Y:S01]  /*14240*/  HMMA.16816.F32 R104, R28.reuse, R46, R104 ;  /* 0x0000002e1c68723c */ /* 0x040fe20000001868 */
[----:B------:R-:W2:Y:S03]  /*14250*/  LDSM.16.MT88.4 R44, [R224+0xe800] ;  /* 0x00e80000e02c783b */ /* 0x000ea60000004200 */
[----:B---3--:R-:W-:Y:S02]  /*14260*/  FFMA.FTZ R0, R0, R2, R214 ;  /* 0x0000000200007223 */ /* 0x008fe400000100d6 */
[----:B------:R-:W-:Y:S01]  /*14270*/  FADD.FTZ R2, R215, R173 ;  /* 0x000000add7027221 */ /* 0x000fe20000010000 */
[----:B------:R3:W4:Y:S01]  /*14280*/  MUFU.EX2 R214, R248 ;  /* 0x000000f800d67308 */ /* 0x0007220000000800 */
[-C--:B-1----:R-:W-:Y:S04]  /*14290*/  HMMA.16816.F32 R108, R28, R56.reuse, R108 ;  /* 0x000000381c6c723c */ /* 0x082fe8000000186c */
[----:B------:R-:W-:Y:S04]  /*142a0*/  FADD.FTZ R0, R189, R0 ;  /* 0x00000000bd007221 */ /* 0x000fe80000010000 */
[C---:B------:R-:W-:Y:S01]  /*142b0*/  HMMA.16816.F32 R112, R40.reuse, R56, R112 ;  /* 0x000000382870723c */ /* 0x040fe20000001870 */
[----:B------:R1:W1:Y:S03]  /*142c0*/  MUFU.EX2 R215, R175 ;  /* 0x000000af00d77308 */ /* 0x0002660000000800 */
[----:B------:R-:W-:Y:S04]  /*142d0*/  FADD.FTZ R0, R228, R0 ;  /* 0x00000000e4007221 */ /* 0x000fe80000010000 */
[-C--:B------:R-:W-:Y:S04]  /*142e0*/  HMMA.16816.F32 R116, R40, R58.reuse, R116 ;  /* 0x0000003a2874723c */ /* 0x080fe80000001874 */
[----:B---3--:R-:W-:Y:S04]  /*142f0*/  MOV R248, R167 ;  /* 0x000000a700f87202 */ /* 0x008fe80000000f00 */
[C---:B------:R-:W-:Y:S01]  /*14300*/  HMMA.16816.F32 R120, R28.reuse, R58, R120 ;  /* 0x0000003a1c78723c */ /* 0x040fe20000001878 */
[----:B------:R-:W3:Y:S07]  /*14310*/  LDSM.16.MT88.4 R56, [R223+0xe800] ;  /* 0x00e80000df38783b */ /* 0x000eee0000004200 */
[-C--:B--2---:R-:W-:Y:S01]  /*14320*/  HMMA.16816.F32 R124, R28, R44.reuse, R124 ;  /* 0x0000002c1c7c723c */ /* 0x084fe2000000187c */
[----:B-1----:R-:W-:Y:S07]  /*14330*/  LDSM.16.MT88.4 R172, [R221+0xd800] ;  /* 0x00d80000ddac783b */ /* 0x002fee0000004200 */
[C---:B------:R-:W-:Y:S08]  /*14340*/  HMMA.16816.F32 R128, R40.reuse, R44, R128 ;  /* 0x0000002c2880723c */ /* 0x040ff00000001880 */
[-C--:B------:R-:W-:Y:S08]  /*14350*/  HMMA.16816.F32 R132, R40, R46.reuse, R132 ;  /* 0x0000002e2884723c */ /* 0x080ff00000001884 */
[C---:B------:R-:W-:Y:S01]  /*14360*/  HMMA.16816.F32 R136, R28.reuse, R46, R136 ;  /* 0x0000002e1c88723c */ /* 0x040fe20000001888 */
[----:B------:R-:W1:Y:S07]  /*14370*/  LDSM.16.MT88.4 R44, [R221+0xd000] ;  /* 0x00d00000dd2c783b */ /* 0x000e6e0000004200 */
[-C--:B---3--:R-:W-:Y:S08]  /*14380*/  HMMA.16816.F32 R140, R28, R56.reuse, R140 ;  /* 0x000000381c8c723c */ /* 0x088ff0000000188c */
[C---:B------:R-:W-:Y:S08]  /*14390*/  HMMA.16816.F32 R144, R40.reuse, R56, R144 ;  /* 0x000000382890723c */ /* 0x040ff00000001890 */
[-C--:B------:R-:W-:Y:S07]  /*143a0*/  HMMA.16816.F32 R148, R40, R58.reuse, R148 ;  /* 0x0000003a2894723c */ /* 0x080fee0000001894 */
[----:B------:R-:W-:Y:S01]  /*143b0*/  FADD.FTZ R40, R191, R153 ;  /* 0x00000099bf287221 */ /* 0x000fe20000010000 */
[----:B------:R-:W-:Y:S01]  /*143c0*/  HMMA.16816.F32 R24, R28, R58, R24 ;  /* 0x0000003a1c18723c */ /* 0x000fe20000001818 */
[----:B------:R-:W2:Y:S03]  /*143d0*/  LDSM.16.MT88.4 R56, [R223+0xd000] ;  /* 0x00d00000df38783b */ /* 0x000ea60000004200 */
[----:B------:R-:W-:Y:S01]  /*143e0*/  FADD.FTZ R153, R190, R152 ;  /* 0x00000098be997221 */ /* 0x000fe20000010000 */
[----:B------:R-:W-:Y:S01]  /*143f0*/  F2FP.PACK_AB R41, R206, R204 ;  /* 0x000000ccce29723e */ /* 0x000fe200000000ff */
[----:B------:R-:W-:Y:S01]  /*14400*/  FADD.FTZ R152, R188, R2 ;  /* 0x00000002bc987221 */ /* 0x000fe20000010000 */
[----:B------:R-:W-:Y:S01]  /*14410*/  F2FP.PACK_AB R30, R164, R207 ;  /* 0x000000cfa41e723e */ /* 0x000fe200000000ff */
[----:B------:R-:W-:Y:S01]  /*14420*/  FADD.FTZ R2, R230, R40 ;  /* 0x00000028e6027221 */ /* 0x000fe20000010000 */
[----:B------:R-:W-:Y:S01]  /*14430*/  F2FP.PACK_AB R28, R201, R202 ;  /* 0x000000cac91c723e */ /* 0x000fe200000000ff */
[----:B------:R-:W-:Y:S02]  /*14440*/  LDSM.16.MT88.4 R188, [R222+0xd800] ;  /* 0x00d80000debc783b */ /* 0x000fe40000004200 */
[----:B------:R-:W-:Y:S02]  /*14450*/  F2FP.PACK_AB R29, R200, R203 ;  /* 0x000000cbc81d723e */ /* 0x000fe400000000ff */
[----:B------:R-:W-:Y:S02]  /*14460*/  F2FP.PACK_AB R31, R167, R165 ;  /* 0x000000a5a71f723e */ /* 0x000fe400000000ff */
[----:B------:R-:W-:Y:S02]  /*14470*/  F2FP.PACK_AB R40, R168, R169 ;  /* 0x000000a9a828723e */ /* 0x000fe400000000ff */
[----:B------:R-:W-:Y:S01]  /*14480*/  LDSM.16.MT88.4 R204, [R224+0xf800] ;  /* 0x00f80000e0cc783b */ /* 0x000fe20000004200 */
[----:B------:R-:W-:Y:S02]  /*14490*/  F2FP.PACK_AB R42, R252, R170 ;  /* 0x000000aafc2a723e */ /* 0x000fe400000000ff */
[-C--:B-1----:R-:W-:Y:S03]  /*144a0*/  HMMA.16816.F32 R4, R28, R44.reuse, R4 ;  /* 0x0000002c1c04723c */ /* 0x082fe60000001804 */
[----:B------:R-:W-:Y:S02]  /*144b0*/  F2FP.PACK_AB R43, R243, R251 ;  /* 0x000000fbf32b723e */ /* 0x000fe400000000ff */
[----:B------:R1:W5:Y:S01]  /*144c0*/  LDL.LU R230, [R1+0xec] ;  /* 0x0000ec0001e67983 */ /* 0x0003620000300800 */
[----:B------:R-:W-:Y:S02]  /*144d0*/  F2FP.PACK_AB R202, R242, R219 ;  /* 0x000000dbf2ca723e */ /* 0x000fe400000000ff */
[----:B------:R-:W-:Y:S02]  /*144e0*/  F2FP.PACK_AB R203, R241, R240 ;  /* 0x000000f0f1cb723e */ /* 0x000fe400000000ff */
[C---:B------:R-:W-:Y:S08]  /*144f0*/  HMMA.16816.F32 R8, R40.reuse, R44, R8 ;  /* 0x0000002c2808723c */ /* 0x040ff00000001808 */
[-C--:B------:R-:W-:Y:S08]  /*14500*/  HMMA.16816.F32 R12, R40, R46.reuse, R12 ;  /* 0x0000002e280c723c */ /* 0x080ff0000000180c */
[C---:B------:R-:W-:Y:S01]  /*14510*/  HMMA.16816.F32 R16, R28.reuse, R46, R16 ;  /* 0x0000002e1c10723c */ /* 0x040fe20000001810 */
[----:B------:R-:W3:Y:S07]  /*14520*/  LDSM.16.MT88.4 R44, [R221+0xf000] ;  /* 0x00f00000dd2c783b */ /* 0x000eee0000004200 */
[-C--:B------:R-:W-:Y:S08]  /*14530*/  HMMA.16816.F32 R20, R28, R60.reuse, R20 ;  /* 0x0000003c1c14723c */ /* 0x080ff00000001814 */
[C---:B------:R-:W-:Y:S08]  /*14540*/  HMMA.16816.F32 R32, R40.reuse, R60, R32 ;  /* 0x0000003c2820723c */ /* 0x040ff00000001820 */
[-C--:B------:R-:W-:Y:S08]  /*14550*/  HMMA.16816.F32 R36, R40, R62.reuse, R36 ;  /* 0x0000003e2824723c */ /* 0x080ff00000001824 */
[C---:B------:R-:W-:Y:S01]  /*14560*/  HMMA.16816.F32 R48, R28.reuse, R62, R48 ;  /* 0x0000003e1c30723c */ /* 0x040fe20000001830 */
[----:B------:R-:W1:Y:S07]  /*14570*/  LDSM.16.MT88.4 R60, [R222+0xf000] ;  /* 0x00f00000de3c783b */ /* 0x000e6e0000004200 */
[-C--:B------:R-:W-:Y:S08]  /*14580*/  HMMA.16816.F32 R52, R28, R160.reuse, R52 ;  /* 0x000000a01c34723c */ /* 0x080ff00000001834 */
        /* <DEDUP_REMOVED lines=9> */
[-C--:B---3--:R-:W-:Y:S08]  /*14620*/  HMMA.16816.F32 R92, R28, R44.reuse, R92 ;  /* 0x0000002c1c5c723c */ /* 0x088ff0000000185c */
[C---:B------:R-:W-:Y:S07]  /*14630*/  HMMA.16816.F32 R96, R40.reuse, R44, R96 ;  /* 0x0000002c2860723c */ /* 0x040fee0000001860 */
[----:B------:R-:W-:Y:S01]  /*14640*/  FADD.FTZ R45, R229, R153 ;  /* 0x00000099e52d7221 */ /* 0x000fe20000010000 */
[-C--:B------:R-:W-:Y:S01]  /*14650*/  HMMA.16816.F32 R100, R40, R46.reuse, R100 ;  /* 0x0000002e2864723c */ /* 0x080fe20000001864 */
[----:B------:R3:W5:Y:S03]  /*14660*/  LDL.LU R229, [R1+0xe8] ;  /* 0x0000e80001e57983 */ /* 0x0007660000300800 */
[----:B------:R-:W-:Y:S01]  /*14670*/  FADD.FTZ R44, R227, R152 ;  /* 0x00000098e32c7221 */ /* 0x000fe20000010000 */
[----:B------:R3:W5:Y:S01]  /*14680*/  LDL.LU R228, [R1+0xe4] ;  /* 0x0000e40001e47983 */ /* 0x0007620000300800 */
[----:B------:R-:W-:Y:S02]  /*14690*/  FADD.FTZ R45, R225, R45 ;  /* 0x0000002de12d7221 */ /* 0x000fe40000010000 */
[C---:B------:R-:W-:Y:S01]  /*146a0*/  HMMA.16816.F32 R104, R28.reuse, R46, R104 ;  /* 0x0000002e1c68723c */ /* 0x040fe20000001868 */
[----:B------:R3:W5:Y:S03]  /*146b0*/  LDL.LU R227, [R1+0xe0] ;  /* 0x0000e00001e37983 */ /* 0x0007660000300800 */
[----:B------:R-:W-:Y:S04]  /*146c0*/  FADD.FTZ R157, R182, R45 ;  /* 0x0000002db69d7221 */ /* 0x000fe80000010000 */
[-C--:B-1----:R-:W-:Y:S08]  /*146d0*/  HMMA.16816.F32 R108, R28, R60.reuse, R108 ;  /* 0x0000003c1c6c723c */ /* 0x082ff0000000186c */
[C---:B------:R-:W-:Y:S07]  /*146e0*/  HMMA.16816.F32 R112, R40.reuse, R60, R112 ;  /* 0x0000003c2870723c */ /* 0x040fee0000001870 */
[----:B------:R-:W-:Y:S01]  /*146f0*/  FADD.FTZ R60, R226, R2 ;  /* 0x00000002e23c7221 */ /* 0x000fe20000010000 */
[-C--:B------:R-:W-:Y:S01]  /*14700*/  HMMA.16816.F32 R116, R40, R62.reuse, R116 ;  /* 0x0000003e2874723c */ /* 0x080fe20000001874 */
[----:B------:R3:W5:Y:S03]  /*14710*/  LDL.LU R226, [R1+0xdc] ;  /* 0x0000dc0001e27983 */ /* 0x0007660000300800 */
[----:B------:R-:W-:Y:S01]  /*14720*/  FADD.FTZ R2, R220, R0 ;  /* 0x00000000dc027221 */ /* 0x000fe20000010000 */
[----:B------:R3:W5:Y:S01]  /*14730*/  LDL.LU R225, [R1+0xd8] ;  /* 0x0000d80001e17983 */ /* 0x0007620000300800 */
[----:B------:R-:W-:Y:S01]  /*14740*/  FADD.FTZ R0, R184, R44 ;  /* 0x0000002cb8007221 */ /* 0x000fe20000010000 */
[----:B------:R-:W-:Y:S01]  /*14750*/  MOV R184, R201 ;  /* 0x000000c900b87202 */ /* 0x000fe20000000f00 */
[C---:B------:R-:W-:Y:S01]  /*14760*/  HMMA.16816.F32 R120, R28.reuse, R62, R120 ;  /* 0x0000003e1c78723c */ /* 0x040fe20000001878 */
[----:B------:R-:W-:Y:S03]  /*14770*/  LDSM.16.MT88.4 R44, [R223+0xd800] ;  /* 0x00d80000df2c783b */ /* 0x000fe60000004200 */
[----:B------:R-:W-:Y:S01]  /*14780*/  FADD.FTZ R60, R183, R60 ;  /* 0x0000003cb73c7221 */ /* 0x000fe20000010000 */
[----:B------:R-:W-:Y:S01]  /*14790*/  F2FP.PACK_AB R201, R218, R216 ;  /* 0x000000d8dac9723e */ /* 0x000fe200000000ff */
[----:B------:R-:W-:Y:S01]  /*147a0*/  FADD.FTZ R153, R181, R2 ;  /* 0x00000002b5997221 */ /* 0x000fe20000010000 */
[----:B------:R-:W-:Y:S01]  /*147b0*/  MOV R183, R200 ;  /* 0x000000c800b77202 */ /* 0x000fe20000000f00 */
[-C--:B------:R-:W-:Y:S01]  /*147c0*/  HMMA.16816.F32 R124, R28, R160.reuse, R124 ;  /* 0x000000a01c7c723c */ /* 0x080fe2000000187c */
[----:B------:R3:W5:Y:S03]  /*147d0*/  LDL.LU R220, [R1+0xd4] ;  /* 0x0000d40001dc7983 */ /* 0x0007660000300800 */
[----:B------:R-:W-:Y:S01]  /*147e0*/  FADD.FTZ R152, R186, R60 ;  /* 0x0000003cba987221 */ /* 0x000fe20000010000 */
[----:B----4-:R-:W-:Y:S01]  /*147f0*/  F2FP.PACK_AB R200, R217, R214 ;  /* 0x000000d6d9c8723e */ /* 0x010fe200000000ff */
[----:B------:R-:W-:Y:S01]  /*14800*/  LDSM.16.MT88.4 R60, [R222+0xf800] ;  /* 0x00f80000de3c783b */ /* 0x000fe20000004200 */
[----:B------:R-:W-:Y:S01]  /*14810*/  FADD.FTZ R158, R185, R0 ;  /* 0x00000000b99e7221 */ /* 0x000fe20000010000 */
[C---:B------:R-:W-:Y:S04]  /*14820*/  HMMA.16816.F32 R128, R40.reuse, R160, R128 ;  /* 0x000000a02880723c */ /* 0x040fe80000001880 */
[----:B------:R-:W-:Y:S02]  /*14830*/  MOV R2, R193 ;  /* 0x000000c100027202 */ /* 0x000fe40000000f00 */
[----:B------:R-:W-:Y:S02]  /*14840*/  MOV R0, R192 ;  /* 0x000000c000007202 */ /* 0x000fe40000000f00 */
[-C--:B------:R-:W-:Y:S04]  /*14850*/  HMMA.16816.F32 R132, R40, R162.reuse, R132 ;  /* 0x000000a22884723c */ /* 0x080fe80000001884 */
[----:B------:R-:W-:Y:S01]  /*14860*/  FADD.FTZ R2, R2, R157 ;  /* 0x0000009d02027221 */ /* 0x000fe20000010000 */
[----:B------:R-:W-:Y:S01]  /*14870*/  MOV R157, R155 ;  /* 0x0000009b009d7202 */ /* 0x000fe20000000f00 */
[----:B------:R-:W-:Y:S02]  /*14880*/  FADD.FTZ R0, R0, R153 ;  /* 0x0000009900007221 */ /* 0x000fe40000010000 */
[C---:B------:R-:W-:Y:S08]  /*14890*/  HMMA.16816.F32 R136, R28.reuse, R162, R136 ;  /* 0x000000a21c88723c */ /* 0x040ff00000001888 */
[-C--:B--2---:R-:W-:Y:S08]  /*148a0*/  HMMA.16816.F32 R140, R28, R56.reuse, R140 ;  /* 0x000000381c8c723c */ /* 0x084ff0000000188c */
[C---:B------:R-:W-:Y:S08]  /*148b0*/  HMMA.16816.F32 R144, R40.reuse, R56, R144 ;  /* 0x000000382890723c */ /* 0x040ff00000001890 */
[-C--:B------:R-:W-:Y:S01]  /*148c0*/  HMMA.16816.F32 R148, R40, R58.reuse, R148 ;  /* 0x0000003a2894723c */ /* 0x080fe20000001894 */
[----:B------:R-:W1:Y:S07]  /*148d0*/  LDSM.16.MT88.4 R40, [R224+0xd800] ;  /* 0x00d80000e028783b */ /* 0x000e6e0000004200 */
[----:B------:R-:W-:Y:S01]  /*148e0*/  HMMA.16816.F32 R24, R28, R58, R24 ;  /* 0x0000003a1c18723c */ /* 0x000fe20000001818 */
[----:B------:R-:W2:Y:S06]  /*148f0*/  LDSM.16.MT88.4 R56, [R221+0xf800] ;  /* 0x00f80000dd38783b */ /* 0x000eac0000004200 */
[----:B------:R-:W-:Y:S01]  /*14900*/  F2FP.PACK_AB R28, R213, R215 ;  /* 0x000000d7d51c723e */ /* 0x000fe200000000ff */
[-C--:B------:R-:W-:Y:S01]  /*14910*/  HMMA.16816.F32 R164, R200, R172.reuse, R4 ;  /* 0x000000acc8a4723c */ /* 0x080fe20000001804 */
[----:B------:R-:W4:Y:S04]  /*14920*/  LDSM.16.MT88.4 R4, [R223+0xf800] ;  /* 0x00f80000df04783b */ /* 0x000f280000004200 */
[----:B------:R-:W-:Y:S02]  /*14930*/  F2FP.PACK_AB R29, R211, R212 ;  /* 0x000000d4d31d723e */ /* 0x000fe400000000ff */
[----:B------:R-:W-:Y:S02]  /*14940*/  F2FP.PACK_AB R30, R209, R210 ;  /* 0x000000d2d11e723e */ /* 0x000fe400000000ff */
[----:B------:R-:W-:Y:S07]  /*14950*/  F2FP.PACK_AB R31, R159, R208 ;  /* 0x000000d09f1f723e */ /* 0x000fee00000000ff */
[C---:B------:R-:W-:Y:S07]  /*14960*/  HMMA.16816.F32 R160, R28.reuse, R172, R8 ;  /* 0x000000ac1ca0723c */ /* 0x040fee0000001808 */
[----:B------:R-:W-:Y:S01]  /*14970*/  MOV R8, R197 ;  /* 0x000000c500087202 */ /* 0x000fe20000000f00 */
[-C--:B------:R-:W-:Y:S04]  /*14980*/  HMMA.16816.F32 R168, R28, R174.reuse, R12 ;  /* 0x000000ae1ca8723c */ /* 0x080fe8000000180c */
[----:B------:R-:W-:Y:S01]  /*14990*/  MOV R9, R177 ;  /* 0x000000b100097202 */ /* 0x000fe20000000f00 */
[----:B------:R-:W-:Y:S01]  /*149a0*/  FADD.FTZ R8, R8, R152 ;  /* 0x0000009808087221 */ /* 0x000fe20000010000 */
[----:B------:R-:W-:Y:S02]  /*149b0*/  MOV R10, R195 ;  /* 0x000000c3000a7202 */ /* 0x000fe40000000f00 */
[C---:B------:R-:W-:Y:S04]  /*149c0*/  HMMA.16816.F32 R172, R200.reuse, R174, R16 ;  /* 0x000000aec8ac723c */ /* 0x040fe80000001810 */
[----:B------:R-:W-:Y:S02]  /*149d0*/  MOV R15, R183 ;  /* 0x000000b7000f7202 */ /* 0x000fe40000000f00 */
[----:B------:R-:W-:Y:S02]  /*149e0*/  MOV R13, R180 ;  /* 0x000000b4000d7202 */ /* 0x000fe40000000f00 */
[-C--:B------:R-:W-:Y:S04]  /*149f0*/  HMMA.16816.F32 R180, R200, R188.reuse, R20 ;  /* 0x000000bcc8b4723c */ /* 0x080fe80000001814 */
[----:B------:R-:W-:Y:S02]  /*14a00*/  MOV R19, R179 ;  /* 0x000000b300137202 */ /* 0x000fe40000000f00 */
[----:B------:R-:W-:Y:S02]  /*14a10*/  MOV R18, R178 ;  /* 0x000000b200127202 */ /* 0x000fe40000000f00 */
[----:B------:R-:W-:Y:S02]  /*14a20*/  MOV R17, R176 ;  /* 0x000000b000117202 */ /* 0x000fe40000000f00 */
[C---:B------:R-:W-:Y:S04]  /*14a30*/  HMMA.16816.F32 R176, R28.reuse, R188, R32 ;  /* 0x000000bc1cb0723c */ /* 0x040fe80000001820 */
[----:B------:R-:W-:Y:S02]  /*14a40*/  MOV R14, R184 ;  /* 0x000000b8000e7202 */ /* 0x000fe40000000f00 */
[----:B------:R-:W-:Y:S02]  /*14a50*/  MOV R23, R187 ;  /* 0x000000bb00177202 */ /* 0x000fe40000000f00 */
[-C--:B------:R-:W-:Y:S04]  /*14a60*/  HMMA.16816.F32 R184, R28, R190.reuse, R36 ;  /* 0x000000be1cb8723c */ /* 0x080fe80000001824 */
[----:B------:R-:W-:Y:S01]  /*14a70*/  MOV R12, R199 ;  /* 0x000000c7000c7202 */ /* 0x000fe20000000f00 */
[----:B------:R-:W-:Y:S01]  /*14a80*/  FADD.FTZ R0, R23, R0 ;  /* 0x0000000017007221 */ /* 0x000fe20000010000 */
[----:B------:R-:W-:Y:S02]  /*14a90*/  MOV R16, R198 ;  /* 0x000000c600107202 */ /* 0x000fe40000000f00 */
[C---:B------:R-:W-:Y:S04]  /*14aa0*/  HMMA.16816.F32 R188, R200.reuse, R190, R48 ;  /* 0x000000bec8bc723c */ /* 0x040fe80000001830 */
[----:B------:R-:W-:Y:S01]  /*14ab0*/  MOV R22, R196 ;  /* 0x000000c400167202 */ /* 0x000fe20000000f00 */
[----:B------:R-:W-:Y:S01]  /*14ac0*/  FADD.FTZ R9, R9, R0 ;  /* 0x0000000009097221 */ /* 0x000fe20000010000 */
[----:B------:R-:W-:Y:S01]  /*14ad0*/  MOV R11, R194 ;  /* 0x000000c2000b7202 */ /* 0x000fe20000000f00 */
[----:B------:R-:W-:Y:S01]  /*14ae0*/  FADD.FTZ R12, R12, R158 ;  /* 0x0000009e0c0c7221 */ /* 0x000fe20000010000 */
[-C--:B-1----:R-:W-:Y:S04]  /*14af0*/  HMMA.16816.F32 R196, R200, R40.reuse, R52 ;  /* 0x00000028c8c4723c */ /* 0x082fe80000001834 */
[----:B------:R-:W-:Y:S01]  /*14b00*/  FADD.FTZ R2, R22, R2 ;  /* 0x0000000216027221 */ /* 0x000fe20000010000 */
[----:B------:R-:W-:Y:S01]  /*14b10*/  MOV R152, R156 ;  /* 0x0000009c00987202 */ /* 0x000fe20000000f00 */
[----:B------:R-:W-:Y:S01]  /*14b20*/  FADD.FTZ R12, R16, R12 ;  /* 0x0000000c100c7221 */ /* 0x000fe20000010000 */
        /* <DEDUP_REMOVED lines=22> */
[-C--:B--2---:R-:W-:Y:S04]  /*14c90*/  HMMA.16816.F32 R92, R200, R56.reuse, R92 ;  /* 0x00000038c85c723c */ /* 0x084fe8000000185c */
[----:B------:R-:W-:Y:S04]  /*14ca0*/  FADD.FTZ R9, R216, R9 ;  /* 0x00000009d8097221 */ /* 0x000fe80000010000 */
        /* <DEDUP_REMOVED lines=11> */
[-C--:B----4-:R-:W-:Y:S08]  /*14d60*/  HMMA.16816.F32 R140, R200, R4.reuse, R140 ;  /* 0x00000004c88c723c */ /* 0x090ff0000000188c */
        /* <DEDUP_REMOVED lines=17> */
[----:B------:R3:W-:Y:S01]  /*14e80*/  STL [R1+0x4], R6 ;  /* 0x0000040601007387 */ /* 0x0007e20000100800 */
[----:B------:R-:W-:Y:S02]  /*14e90*/  FADD.FTZ R2, R210, R0 ;  /* 0x00000000d2027221 */ /* 0x000fe40000010000 */
[----:B------:R-:W-:Y:S02]  /*14ea0*/  FADD.FTZ R0, R208, R4 ;  /* 0x00000004d0007221 */ /* 0x000fe40000010000 */
[----:B------:R-:W-:Y:S02]  /*14eb0*/  FADD.FTZ R4, R241, R5 ;  /* 0x00000005f1047221 */ /* 0x000fe40000010000 */
[----:B------:R-:W-:Y:S02]  /*14ec0*/  FADD.FTZ R2, R209, R2 ;  /* 0x00000002d1027221 */ /* 0x000fe40000010000 */
[----:B------:R-:W-:Y:S01]  /*14ed0*/  FADD.FTZ R0, R159, R0 ;  /* 0x000000009f007221 */ /* 0x000fe20000010000 */
[----:B------:R3:W-:Y:S01]  /*14ee0*/  STL [R1+0x8], R4 ;  /* 0x0000080401007387 */ /* 0x0007e20000100800 */
[----:B------:R-:W-:Y:S03]  /*14ef0*/  MOV R159, R3 ;  /* 0x00000003009f7202 */ /* 0x000fe60000000f00 */
[----:B------:R3:W-:Y:S04]  /*14f00*/  STL [R1+0xc], R2 ;  /* 0x00000c0201007387 */ /* 0x0007e80000100800 */
[----:B------:R3:W-:Y:S02]  /*14f10*/  STL [R1+0x58], R0 ;  /* 0x0000580001007387 */ /* 0x0007e40000100800 */
[----:B---3-5:R-:W-:-:S05]  /*14f20*/  @P0 BRA `(.L_x_35) ;  /* 0xffffc7c000000947 */ /* 0x028fca000383ffff */
.L_x_34:
[----:B---3--:R-:W2:Y:S01]  /*14f30*/  LDL.LU R2, [R1+0x4] ;  /* 0x0000040001027983 */ /* 0x008ea20000300800 */
[----:B------:R-:W1:Y:S01]  /*14f40*/  S2UR UR6, SR_CTAID.Y ;  /* 0x00000000000679c3 */ /* 0x000e620000002600 */
[----:B------:R-:W-:-:S02]  /*14f50*/  UISETP.NE.AND UP0, UPT, UR9, -0x1, UPT ;  /* 0xffffffff0900788c */ /* 0x000fc4000bf05270 */
[----:B------:R-:W3:Y:S01]  /*14f60*/  LDL.LU R9, [R1+0x8] ;  /* 0x0000080001097983 */ /* 0x000ee20000300800 */
[----:B------:R-:W-:-:S03]  /*14f70*/  ULDC.64 UR4, c[0x0][0x1e8] ;  /* 0x00007a0000047ab9 */ /* 0x000fc60000000a00 */
[----:B------:R-:W4:Y:S04]  /*14f80*/  LDL.LU R8, [R1+0xc] ;  /* 0x00000c0001087983 */ /* 0x000f280000300800 */
[----:B------:R-:W4:Y:S01]  /*14f90*/  LDL.LU R7, [R1+0x58] ;  /* 0x0000580001077983 */ /* 0x000f220000300800 */
[----:B------:R-:W-:Y:S01]  /*14fa0*/  @UP0 UIMAD.WIDE.U32 UR14, UR9, UR4, URZ ;  /* 0x00000004090e02a5 */ /* 0x000fe2000f8e003f */
[----:B------:R-:W1:Y:S01]  /*14fb0*/  S2UR UR11, SR_CTAID.X ;  /* 0x00000000000b79c3 */ /* 0x000e620000002500 */
[----:B------:R-:W-:Y:S01]  /*14fc0*/  ULDC UR8, c[0x0][0x214] ;  /* 0x0000850000087ab9 */ /* 0x000fe20000000800 */
[----:B------:R-:W-:Y:S01]  /*14fd0*/  BSSY B0, `(.L_x_38) ;  /* 0x00001ae000007945 */ /* 0x000fe20003800000 */
[----:B------:R-:W-:Y:S02]  /*14fe0*/  @UP0 UIMAD UR7, UR9, UR5, UR15 ;  /* 0x00000005090702a4 */ /* 0x000fe4000f8e020f */
[----:B------:R-:W-:-:S02]  /*14ff0*/  UMOV UR24, URZ ;  /* 0x0000003f00187c82 */ /* 0x000fc40008000000 */
[----:B------:R-:W-:Y:S01]  /*15000*/  ULDC.64 UR4, c[0x0][0x1e0] ;  /* 0x0000780000047ab9 */ /* 0x000fe20000000a00 */
[----:B------:R-:W1:Y:S01]  /*15010*/  S2UR UR12, SR_CTAID.Z ;  /* 0x00000000000c79c3 */ /* 0x000e620000002700 */
[----:B------:R-:W-:Y:S02]  /*15020*/  UMOV UR25, URZ ;  /* 0x0000003f00197c82 */ /* 0x000fe40008000000 */
[----:B-1----:R-:W-:Y:S02]  /*15030*/  @!UP0 USHF.R.S32.HI UR13, URZ, 0x1f, UR6 ;  /* 0x0000001f3f0d8899 */ /* 0x002fe40008011406 */
[----:B------:R-:W-:Y:S02]  /*15040*/  @!UP0 UIMAD.WIDE.U32 UR22, UR6, UR4, URZ ;  /* 0x00000004061682a5 */ /* 0x000fe4000f8e003f */
[----:B------:R-:W-:-:S03]  /*15050*/  @!UP0 UIMAD UR13, UR13, UR4, URZ ;  /* 0x000000040d0d82a4 */ /* 0x000fc6000f8e023f */
[----:B------:R-:W-:Y:S02]  /*15060*/  ULDC.U8 UR4, c[0x0][0x329] ;  /* 0x0000ca4000047ab9 */ /* 0x000fe40000000000 */
[----:B------:R-:W-:Y:S02]  /*15070*/  UISETP.NE.AND UP1, UPT, UR4, URZ, UPT ;  /* 0x0000003f0400728c */ /* 0x000fe4000bf25270 */
[----:B------:R-:W-:Y:S02]  /*15080*/  @!UP0 UIMAD UR13, UR6, UR5, UR13 ;  /* 0x00000005060d82a4 */ /* 0x000fe4000f8e020d */
[----:B------:R-:W-:Y:S02]  /*15090*/  @!UP0 UMOV UR14, UR22 ;  /* 0x00000016000e8c82 */ /* 0x000fe40008000000 */
[----:B------:R-:W-:Y:S02]  /*150a0*/  ULDC.U8 UR5, c[0x0][0x328] ;  /* 0x0000ca0000057ab9 */ /* 0x000fe40000000000 */
[----:B------:R-:W-:-:S02]  /*150b0*/  UISETP.NE.AND UP2, UPT, UR5, URZ, UPT ;  /* 0x0000003f0500728c */ /* 0x000fc4000bf45270 */
[----:B------:R-:W-:Y:S02]  /*150c0*/  @!UP0 UIADD3 UR7, UR23, UR13, URZ ;  /* 0x0000000d17078290 */ /* 0x000fe4000fffe03f */
[----:B------:R-:W-:Y:S02]  /*150d0*/  UISETP.NE.OR UP3, UPT, UR4, URZ, !UP2 ;  /* 0x0000003f0400728c */ /* 0x000fe4000d765670 */
[----:B------:R-:W-:Y:S02]  /*150e0*/  @UP1 ULDC UR15, c[0x0][0x210] ;  /* 0x00008400000f1ab9 */ /* 0x000fe40000000800 */
[----:B------:R-:W-:Y:S02]  /*150f0*/  ULDC UR5, c[0x0][0x234] ;  /* 0x00008d0000057ab9 */ /* 0x000fe40000000800 */
[----:B------:R-:W-:Y:S02]  /*15100*/  @UP1 UIMAD UR15, UR15, UR8, URZ ;  /* 0x000000080f0f12a4 */ /* 0x000fe4000f8e023f */
[----:B------:R-:W-:-:S02]  /*15110*/  @!UP1 USEL UR15, UR8, UR5, !UP2 ;  /* 0x00000005080f9287 */ /* 0x000fc4000d000000 */
[----:B------:R-:W-:Y:S02]  /*15120*/  ULDC UR4, c[0x0][0x1c0] ;  /* 0x0000700000047ab9 */ /* 0x000fe40000000800 */
[----:B------:R-:W-:Y:S02]  /*15130*/  @UP1 UMOV UR18, 0x1 ;  /* 0x0000000100121882 */ /* 0x000fe40000000000 */
[----:B------:R-:W-:Y:S02]  /*15140*/  @!UP1 UIMAD UR18, UR15, UR4, URZ ;  /* 0x000000040f1292a4 */ /* 0x000fe4000f8e023f */
[----:B------:R-:W-:Y:S02]  /*15150*/  @!UP3 UIMAD UR20, UR6, UR8, URZ ;  /* 0x000000080614b2a4 */ /* 0x000fe4000f8e023f */
[----:B------:R-:W-:Y:S02]  /*15160*/  @UP1 ULDC UR19, c[0x0][0x210] ;  /* 0x0000840000131ab9 */ /* 0x000fe40000000800 */
[----:B------:R-:W-:-:S02]  /*15170*/  UIMAD UR4, UR6, UR18, URZ ;  /* 0x00000012060472a4 */ /* 0x000fc4000f8e023f */
[----:B------:R-:W-:Y:S02]  /*15180*/  @!UP1 UMOV UR19, 0x1 ;  /* 0x0000000100139882 */ /* 0x000fe40000000000 */
[----:B------:R-:W-:Y:S02]  /*15190*/  @!UP3 USEL UR20, UR20, UR9, !UP0 ;  /* 0x000000091414b287 */ /* 0x000fe4000c000000 */
[----:B------:R-:W-:Y:S02]  /*151a0*/  UIMAD UR11, UR11, UR19, URZ ;  /* 0x000000130b0b72a4 */ /* 0x000fe4000f8e023f */
[----:B------:R-:W-:Y:S02]  /*151b0*/  USEL UR4, UR4, URZ, UP3 ;  /* 0x0000003f04047287 */ /* 0x000fe40009800000 */
[----:B------:R-:W-:Y:S02]  /*151c0*/  USHF.L.U32 UR11, UR11, 0x7, URZ ;  /* 0x000000070b0b7899 */ /* 0x000fe4000800063f */
[----:B------:R-:W-:-:S02]  /*151d0*/  UIMAD UR15, UR12, UR15, UR4 ;  /* 0x0000000f0c0f72a4 */ /* 0x000fc4000f8e0204 */
[----:B------:R-:W-:Y:S02]  /*151e0*/  @!UP3 UMOV UR24, UR20 ;  /* 0x000000140018bc82 */ /* 0x000fe40008000000 */
[----:B------:R-:W-:Y:S02]  /*151f0*/  USHF.R.S32.HI UR4, URZ, 0x1f, UR11 ;  /* 0x0000001f3f047899 */ /* 0x000fe4000801140b */
[----:B------:R-:W-:Y:S02]  /*15200*/  @!UP3 USHF.R.S32.HI UR25, URZ, 0x1f, UR20 ;  /* 0x0000001f3f19b899 */ /* 0x000fe40008011414 */
[----:B------:R-:W-:Y:S02]  /*15210*/  USHF.R.S32.HI UR5, URZ, 0x1f, UR15 ;  /* 0x0000001f3f057899 */ /* 0x000fe4000801140f */
[----:B------:R-:W-:-:S04]  /*15220*/  UIADD3 UR11, UP2, UP1, UR11, UR24, UR15 ;  /* 0x000000180b0b7290 */ /* 0x000fc8000f95e00f */
[----:B------:R-:W-:Y:S01]  /*15230*/  UIADD3.X UR4, UR4, UR25, UR5, UP2, UP1 ;  /* 0x0000001904047290 */ /* 0x000fe200097e2405 */
[----:B--2---:R-:W1:Y:S04]  /*15240*/  SHFL.BFLY PT, R0, R2, 0x2, 0x1f ;  /* 0x0c401f0002007f89 */ /* 0x004e6800000e0000 */
[----:B---3--:R-:W2:Y:S04]  /*15250*/  SHFL.BFLY PT, R4, R9, 0x2, 0x1f ;  /* 0x0c401f0009047f89 */ /* 0x008ea800000e0000 */
[----:B----4-:R-:W3:Y:S04]  /*15260*/  SHFL.BFLY PT, R5, R8, 0x2, 0x1f ;  /* 0x0c401f0008057f89 */ /* 0x010ee800000e0000 */
[----:B------:R-:W-:Y:S01]  /*15270*/  SHFL.BFLY PT, R6, R7, 0x2, 0x1f ;  /* 0x0c401f0007067f89 */ /* 0x000fe200000e0000 */
[----:B-1----:R-:W-:-:S02]  /*15280*/  FADD.FTZ R0, R0, R2 ;  /* 0x0000000200007221 */ /* 0x002fc40000010000 */
[----:B--2---:R-:W-:-:S03]  /*15290*/  FADD.FTZ R4, R4, R9 ;  /* 0x0000000904047221 */ /* 0x004fc60000010000 */
[----:B------:R-:W1:Y:S01]  /*152a0*/  SHFL.BFLY PT, R2, R0, 0x1, 0x1f ;  /* 0x0c201f0000027f89 */ /* 0x000e6200000e0000 */
[----:B---3--:R-:W-:-:S03]  /*152b0*/  FADD.FTZ R5, R5, R8 ;  /* 0x0000000805057221 */ /* 0x008fc60000010000 */
[----:B------:R-:W2:Y:S01]  /*152c0*/  SHFL.BFLY PT, R152, R4, 0x1, 0x1f ;  /* 0x0c201f0004987f89 */ /* 0x000ea200000e0000 */
[----:B-1----:R-:W-:Y:S01]  /*152d0*/  FADD.FTZ R153, R0, R2 ;  /* 0x0000000200997221 */ /* 0x002fe20000010000 */
[----:B------:R-:W-:Y:S01]  /*152e0*/  MOV R0, 0x3f800000 ;  /* 0x3f80000000007802 */ /* 0x000fe20000000f00 */
[----:B------:R-:W-:Y:S02]  /*152f0*/  FADD.FTZ R2, R6, R7 ;  /* 0x0000000706027221 */ /* 0x000fe40000010000 */
[----:B------:R-:W1:Y:S01]  /*15300*/  SHFL.BFLY PT, R7, R5, 0x1, 0x1f ;  /* 0x0c201f0005077f89 */ /* 0x000e6200000e0000 */
[----:B------:R-:W-:Y:S01]  /*15310*/  FSETP.NE.FTZ.AND P5, PT, R153, RZ, PT ;  /* 0x000000ff9900720b */ /* 0x000fe20003fb5000 */
[----:B--2---:R-:W-:Y:S01]  /*15320*/  FADD.FTZ R152, R4, R152 ;  /* 0x0000009804987221 */ /* 0x004fe20000010000 */
[----:B------:R-:W-:Y:S01]  /*15330*/  MOV R4, 0x3f800000 ;  /* 0x3f80000000047802 */ /* 0x000fe20000000f00 */
[----:B------:R-:W2:Y:S03]  /*15340*/  SHFL.BFLY PT, R6, R2, 0x1, 0x1f ;  /* 0x0c201f0002067f89 */ /* 0x000ea600000e0000 */
[----:B------:R-:W-:-:S07]  /*15350*/  FSETP.NE.FTZ.AND P4, PT, R152, RZ, PT ;  /* 0x000000ff9800720b */ /* 0x000fce0003f95000 */
[----:B------:R-:W3:Y:S08]  /*15360*/  @P5 MUFU.RCP R0, R153 ;  /* 0x0000009900005308 */ /* 0x000ef00000001000 */
[----:B------:R-:W-:Y:S01]  /*15370*/  @P4 MUFU.RCP R4, R152 ;  /* 0x0000009800044308 */ /* 0x000fe20000001000 */
[----:B-1----:R-:W-:Y:S02]  /*15380*/  FADD.FTZ R158, R5, R7 ;  /* 0x00000007059e7221 */ /* 0x002fe40000010000 */
[----:B--2---:R-:W-:-:S03]  /*15390*/  FADD.FTZ R157, R2, R6 ;  /* 0x00000006029d7221 */ /* 0x004fc60000010000 */
[----:B------:R-:W-:Y:S01]  /*153a0*/  FSETP.NE.FTZ.AND P3, PT, R158, RZ, PT ;  /* 0x000000ff9e00720b */ /* 0x000fe20003f75000 */
[C---:B---3--:R-:W-:Y:S01]  /*153b0*/  FMUL.FTZ R62, R0.reuse, R89 ;  /* 0x00000059003e7220 */ /* 0x048fe20000410000 */
[----:B------:R-:W-:Y:S01]  /*153c0*/  MOV R2, 0x3f800000 ;  /* 0x3f80000000027802 */ /* 0x000fe20000000f00 */
[C---:B------:R-:W-:Y:S01]  /*153d0*/  FMUL.FTZ R164, R0.reuse, R164 ;  /* 0x000000a400a47220 */ /* 0x040fe20000410000 */
[----:B------:R-:W-:Y:S01]  /*153e0*/  FSETP.NE.FTZ.AND P0, PT, R157, RZ, PT ;  /* 0x000000ff9d00720b */ /* 0x000fe20003f15000 */
[C---:B------:R-:W-:Y:S01]  /*153f0*/  FMUL.FTZ R7, R0.reuse, R165 ;  /* 0x000000a500077220 */ /* 0x040fe20000410000 */
[----:B------:R-:W1:Y:S01]  /*15400*/  S2R R89, SR_TID.X ;  /* 0x0000000000597919 */ /* 0x000e620000002100 */
[C---:B------:R-:W-:Y:S02]  /*15410*/  FMUL.FTZ R172, R0.reuse, R172 ;  /* 0x000000ac00ac7220 */ /* 0x040fe40000410000 */
[C---:B------:R-:W-:Y:S01]  /*15420*/  FMUL.FTZ R5, R0.reuse, R173 ;  /* 0x000000ad00057220 */ /* 0x040fe20000410000 */
[----:B------:R-:W-:Y:S01]  /*15430*/  F2FP.PACK_AB R7, R7, R164 ;  /* 0x000000a40707723e */ /* 0x000fe200000000ff */
[----:B------:R-:W-:-:S02]  /*15440*/  FMUL.FTZ R180, R0, R180 ;  /* 0x000000b400b47220 */ /* 0x000fc40000410000 */
[C---:B------:R-:W-:Y:S01]  /*15450*/  FMUL.FTZ R13, R0.reuse, R181 ;  /* 0x000000b5000d7220 */ /* 0x040fe20000410000 */
[----:B------:R-:W2:Y:S01]  /*15460*/  @P3 MUFU.RCP R2, R158 ;  /* 0x0000009e00023308 */ /* 0x000ea20000001000 */
[C---:B------:R-:W-:Y:S01]  /*15470*/  FMUL.FTZ R188, R0.reuse, R188 ;  /* 0x000000bc00bc7220 */ /* 0x040fe20000410000 */
[----:B------:R-:W-:Y:S01]  /*15480*/  F2FP.PACK_AB R5, R5, R172 ;  /* 0x000000ac0505723e */ /* 0x000fe200000000ff */
[C---:B------:R-:W-:Y:S01]  /*15490*/  FMUL.FTZ R16, R0.reuse, R189 ;  /* 0x000000bd00107220 */ /* 0x040fe20000410000 */
[----:B------:R-:W-:Y:S01]  /*154a0*/  F2FP.PACK_AB R13, R13, R180 ;  /* 0x000000b40d0d723e */ /* 0x000fe200000000ff */
[C---:B------:R-:W-:Y:S02]  /*154b0*/  FMUL.FTZ R196, R0.reuse, R196 ;  /* 0x000000c400c47220 */ /* 0x040fe40000410000 */
[----:B-----5:R-:W-:Y:S01]  /*154c0*/  FMUL.FTZ R23, R0, R197 ;  /* 0x000000c500177220 */ /* 0x020fe20000410000 */
        /* <DEDUP_REMOVED lines=32> */
[----:B------:R-:W-:Y:S01]  /*156d0*/  MOV R0, 0x3f800000 ;  /* 0x3f80000000007802 */ /* 0x000fe20000000f00 */
[----:B--2---:R-:W-:Y:S01]  /*156e0*/  FMUL.FTZ R26, R2, R68 ;  /* 0x00000044021a7220 */ /* 0x004fe20000410000 */
[----:B------:R-:W-:Y:S01]  /*156f0*/  F2FP.PACK_AB R34, R34, R140 ;  /* 0x0000008c2222723e */ /* 0x000fe200000000ff */
[----:B------:R-:W-:Y:S01]  /*15700*/  FMUL.FTZ R166, R4, R166 ;  /* 0x000000a604a67220 */ /* 0x000fe20000410000 */
[----:B------:R-:W-:Y:S01]  /*15710*/  F2FP.PACK_AB R30, R30, R200 ;  /* 0x000000c81e1e723e */ /* 0x000fe200000000ff */
[C---:B------:R-:W-:Y:S01]  /*15720*/  FMUL.FTZ R6, R4.reuse, R167 ;  /* 0x000000a704067220 */ /* 0x040fe20000410000 */
[----:B------:R-:W2:Y:S01]  /*15730*/  @P0 MUFU.RCP R0, R157 ;  /* 0x0000009d00000308 */ /* 0x000ea20000001000 */
        /* <DEDUP_REMOVED lines=12> */
[----:B--2---:R-:W-:Y:S01]  /*15800*/  FMUL.FTZ R67, R0, R70 ;  /* 0x0000004600437220 */ /* 0x004fe20000410000 */
[----:B-1----:R-:W-:Y:S01]  /*15810*/  SHF.R.S32.HI R70, RZ, 0x1f, R89 ;  /* 0x0000001fff467819 */ /* 0x002fe20000011459 */
[----:B------:R-:W-:Y:S01]  /*15820*/  FMUL.FTZ R74, R4, R74 ;  /* 0x0000004a044a7220 */ /* 0x000fe20000410000 */
[----:B------:R-:W-:Y:S01]  /*15830*/  F2FP.PACK_AB R22, R22, R198 ;  /* 0x000000c61616723e */ /* 0x000fe200000000ff */
[----:B------:R-:W-:Y:S01]  /*15840*/  FMUL.FTZ R19, R4, R75 ;  /* 0x0000004b04137220 */ /* 0x000fe20000410000 */
[----:B------:R-:W-:Y:S01]  /*15850*/  LEA.HI R28, R70, R89, RZ, 0x2 ;  /* 0x00000059461c7211 */ /* 0x000fe200078f10ff */
        /* <DEDUP_REMOVED lines=28> */
[----:B------:R-:W-:Y:S01]  /*15a20*/  FMUL.FTZ R29, R4, R203 ;  /* 0x000000cb041d7220 */ /* 0x000fe20000410000 */
[----:B------:R-:W-:Y:S01]  /*15a30*/  SHF.R.S32.HI R4, RZ, 0x1f, R28 ;  /* 0x0000001fff047819 */ /* 0x000fe2000001141c */
[C---:B------:R-:W-:Y:S01]  /*15a40*/  FMUL.FTZ R160, R2.reuse, R160 ;  /* 0x000000a002a07220 */ /* 0x040fe20000410000 */
[----:B------:R-:W-:Y:S01]  /*15a50*/  F2FP.PACK_AB R33, R33, R142 ;  /* 0x0000008e2121723e */ /* 0x000fe200000000ff */
        /* <DEDUP_REMOVED lines=26> */
[----:B------:R-:W-:Y:S01]  /*15c00*/  LEA.HI R84, R70, R89, RZ, 0x5 ;  /* 0x0000005946547211 */ /* 0x000fe200078f28ff */
[----:B------:R-:W-:Y:S01]  /*15c10*/  FMUL.FTZ R52, R2, R101 ;  /* 0x0000006502347220 */ /* 0x000fe20000410000 */
[----:B------:R-:W-:Y:S01]  /*15c20*/  F2FP.PACK_AB R56, R56, R96 ;  /* 0x000000603838723e */ /* 0x000fe200000000ff */
[C---:B------:R-:W-:Y:S01]  /*15c30*/  FMUL.FTZ R112, R2.reuse, R112 ;  /* 0x0000007002707220 */ /* 0x040fe20000410000 */
[----:B------:R-:W-:Y:S01]  /*15c40*/  SHF.R.S32.HI R26, RZ, 0x5, R84 ;  /* 0x00000005ff1a7819 */ /* 0x000fe20000011454 */
        /* <DEDUP_REMOVED lines=16> */
[----:B------:R-:W-:Y:S01]  /*15d50*/  SHF.R.S32.HI R2, RZ, 0x2, R28 ;  /* 0x00000002ff027819 */ /* 0x000fe2000001141c */
[----:B------:R-:W-:Y:S01]  /*15d60*/  FMUL.FTZ R163, R0, R163 ;  /* 0x000000a300a37220 */ /* 0x000fe20000410000 */
[----:B------:R-:W-:Y:S01]  /*15d70*/  F2FP.PACK_AB R32, R32, R144 ;  /* 0x000000902020723e */ /* 0x000fe200000000ff */
[----:B------:R-:W-:Y:S01]  /*15d80*/  FMUL.FTZ R9, R0, R162 ;  /* 0x000000a200097220 */ /* 0x000fe20000410000 */
[----:B------:R-:W-:Y:S01]  /*15d90*/  LEA.HI R4, R4, R2, RZ, 0x3 ;  /* 0x0000000204047211 */ /* 0x000fe200078f18ff */
[----:B------:R-:W-:-:S02]  /*15da0*/  FMUL.FTZ R171, R0, R171 ;  /* 0x000000ab00ab7220 */ /* 0x000fc40000410000 */
[----:B------:R-:W-:Y:S01]  /*15db0*/  FMUL.FTZ R14, R0, R170 ;  /* 0x000000aa000e7220 */ /* 0x000fe20000410000 */
[----:B------:R-:W-:Y:S01]  /*15dc0*/  LOP3.LUT R4, R4, 0xfffffff8, RZ, 0xc0, !PT ;  /* 0xfffffff804047812 */ /* 0x000fe200078ec0ff */
[C---:B------:R-:W-:Y:S01]  /*15dd0*/  FMUL.FTZ R179, R0.reuse, R179 ;  /* 0x000000b300b37220 */ /* 0x040fe20000410000 */
[----:B------:R-:W-:Y:S01]  /*15de0*/  F2FP.PACK_AB R9, R163, R9 ;  /* 0x00000009a309723e */ /* 0x000fe200000000ff */
[----:B------:R-:W-:Y:S01]  /*15df0*/  FMUL.FTZ R18, R0, R178 ;  /* 0x000000b200127220 */ /* 0x000fe20000410000 */
[----:B------:R-:W-:Y:S01]  /*15e00*/  IADD3 R4, R2, -R4, RZ ;  /* 0x8000000402047210 */ /* 0x000fe20007ffe0ff */
[C---:B------:R-:W-:Y:S01]  /*15e10*/  FMUL.FTZ R187, R0.reuse, R187 ;  /* 0x000000bb00bb7220 */ /* 0x040fe20000410000 */
[----:B------:R-:W-:Y:S01]  /*15e20*/  F2FP.PACK_AB R14, R171, R14 ;  /* 0x0000000eab0e723e */ /* 0x000fe200000000ff */
[----:B------:R-:W-:Y:S01]  /*15e30*/  FMUL.FTZ R24, R0, R186 ;  /* 0x000000ba00187220 */ /* 0x000fe20000410000 */
[----:B------:R-:W-:Y:S01]  /*15e40*/  SHF.L.U32 R2, R4, 0x6, RZ ;  /* 0x0000000604027819 */ /* 0x000fe200000006ff */
[C---:B------:R-:W-:Y:S01]  /*15e50*/  FMUL.FTZ R195, R0.reuse, R195 ;  /* 0x000000c300c37220 */ /* 0x040fe20000410000 */
[----:B------:R-:W-:Y:S01]  /*15e60*/  F2FP.PACK_AB R18, R179, R18 ;  /* 0x00000012b312723e */ /* 0x000fe200000000ff */
[C---:B------:R-:W-:Y:S01]  /*15e70*/  FMUL.FTZ R27, R0.reuse, R194 ;  /* 0x000000c2001b7220 */ /* 0x040fe20000410000 */
[----:B------:R-:W-:Y:S01]  /*15e80*/  F2FP.PACK_AB R24, R187, R24 ;  /* 0x00000018bb18723e */ /* 0x000fe200000000ff */
[----:B------:R-:W-:-:S02]  /*15e90*/  FMUL.FTZ R71, R0, R71 ;  /* 0x0000004700477220 */ /* 0x000fc40000410000 */
[C---:B------:R-:W-:Y:S01]  /*15ea0*/  FMUL.FTZ R83, R0.reuse, R83 ;  /* 0x0000005300537220 */ /* 0x040fe20000410000 */
[----:B------:R-:W-:Y:S01]  /*15eb0*/  F2FP.PACK_AB R27, R195, R27 ;  /* 0x0000001bc31b723e */ /* 0x000fe200000000ff */
        /* <DEDUP_REMOVED lines=28> */
[----:B------:R-:W-:Y:S02]  /*16080*/  LOP3.LUT R0, R28, 0x3ffffffc, RZ, 0xc0, !PT ;  /* 0x3ffffffc1c007812 */ /* 0x000fe400078ec0ff */
[----:B------:R-:W-:Y:S02]  /*16090*/  F2FP.PACK_AB R31, R147, R31 ;  /* 0x0000001f931f723e */ /* 0x000fe400000000ff */
[----:B------:R-:W-:Y:S02]  /*160a0*/  IADD3 R28, -R0, R89, RZ ;  /* 0x00000059001c7210 */ /* 0x000fe40007ffe1ff */
[----:B------:R-:W-:Y:S02]  /*160b0*/  LOP3.LUT R0, R2, 0x1c0, RZ, 0xc0, !PT ;  /* 0x000001c002007812 */ /* 0x000fe400078ec0ff */
[----:B------:R-:W-:Y:S02]  /*160c0*/  LOP3.LUT R2, R4, 0x1, RZ, 0xc0, !PT ;  /* 0x0000000104027812 */ /* 0x000fe400078ec0ff */
[----:B------:R-:W-:-:S02]  /*160d0*/  LEA R28, R26, R28, 0x9 ;  /* 0x0000001c1a1c7211 */ /* 0x000fc400078e48ff */
[----:B------:R-:W-:Y:S02]  /*160e0*/  LEA.HI R0, R0, R0, RZ, 0x1d ;  /* 0x0000000000007211 */ /* 0x000fe400078fe8ff */
[----:B------:R-:W-:Y:S02]  /*160f0*/  ISETP.NE.U32.AND P1, PT, R2, 0x1, PT ;  /* 0x000000010200780c */ /* 0x000fe40003f25070 */
[----:B------:R-:W-:Y:S02]  /*16100*/  LEA R0, R28, R0, 0x1 ;  /* 0x000000001c007211 */ /* 0x000fe400078e08ff */
[----:B------:R-:W-:Y:S02]  /*16110*/  F2FP.PACK_AB R28, R149, R148 ;  /* 0x00000094951c723e */ /* 0x000fe400000000ff */
[----:B------:R-:W-:Y:S02]  /*16120*/  SHF.L.U32 R0, R0, 0x1, RZ ;  /* 0x0000000100007819 */ /* 0x000fe400000006ff */
[----:B------:R-:W-:-:S02]  /*16130*/  F2FP.PACK_AB R69, R151, R69 ;  /* 0x000000459745723e */ /* 0x000fc400000000ff */
[C---:B------:R-:W-:Y:S01]  /*16140*/  IADD3 R2, R0.reuse, -0x10, RZ ;  /* 0xfffffff000027810 */ /* 0x040fe20007ffe0ff */
[----:B------:R1:W-:Y:S02]  /*16150*/  STS [R0+0x400], R6 ;  /* 0x0004000600007388 */ /* 0x0003e40000000800 */
[----:B------:R-:W-:Y:S02]  /*16160*/  @P1 IADD3 R2, R0, 0x10, RZ ;  /* 0x0000001000021810 */ /* 0x000fe40007ffe0ff */
[----:B------:R-:W-:Y:S01]  /*16170*/  R2P PR, R4, 0x6 ;  /* 0x0000000604007804 */ /* 0x000fe20000000000 */
[----:B------:R-:W-:Y:S01]  /*16180*/  STS [R0], R7 ;  /* 0x0000000700007388 */ /* 0x000fe20000000800 */
[----:B------:R-:W-:-:S03]  /*16190*/  MOV R4, 0x20 ;  /* 0x0000002000047802 */ /* 0x000fc60000000f00 */
[----:B------:R2:W-:Y:S01]  /*161a0*/  STS [R2], R5 ;  /* 0x0000000502007388 */ /* 0x0005e20000000800 */
[----:B------:R-:W-:-:S03]  /*161b0*/  SEL R4, R4, 0xffffffe0, !P1 ;  /* 0xffffffe004047807 */ /* 0x000fc60004800000 */
[----:B------:R3:W-:Y:S04]  /*161c0*/  STS [R2+0x400], R8 ;  /* 0x0004000802007388 */ /* 0x0007e80000000800 */
[----:B------:R-:W-:Y:S04]  /*161d0*/  STS [R0+0x2000], R10 ;  /* 0x0020000a00007388 */ /* 0x000fe80000000800 */
[----:B------:R4:W-:Y:S01]  /*161e0*/  STS [R0+0x2400], R9 ;  /* 0x0024000900007388 */ /* 0x0009e20000000800 */
[----:B-1----:R-:W-:-:S03]  /*161f0*/  MOV R6, 0x40 ;  /* 0x0000004000067802 */ /* 0x002fc60000000f00 */
[----:B------:R-:W-:Y:S01]  /*16200*/  STS [R2+0x2000], R11 ;  /* 0x0020000b02007388 */ /* 0x000fe20000000800 */
[----:B------:R-:W-:-:S03]  /*16210*/  SEL R6, R6, 0xffffffc0, !P2 ;  /* 0xffffffc006067807 */ /* 0x000fc60005000000 */
[----:B------:R1:W-:Y:S01]  /*16220*/  STS [R2+0x2400], R14 ;  /* 0x0024000e02007388 */ /* 0x0003e20000000800 */
[----:B--2---:R-:W-:Y:S02]  /*16230*/  IADD3 R5, R0, R4, RZ ;  /* 0x0000000400057210 */ /* 0x004fe40007ffe0ff */
[----:B------:R-:W-:Y:S02]  /*16240*/  IADD3 R4, R4, R2, RZ ;  /* 0x0000000204047210 */ /* 0x000fe40007ffe0ff */
[-C--:B---3--:R-:W-:Y:S01]  /*16250*/  IADD3 R8, R0, R6.reuse, RZ ;  /* 0x0000000600087210 */ /* 0x088fe20007ffe0ff */
[----:B------:R2:W-:Y:S01]  /*16260*/  STS [R5], R13 ;  /* 0x0000000d05007388 */ /* 0x0005e20000000800 */
[----:B------:R-:W-:-:S03]  /*16270*/  IADD3 R7, R5, R6, RZ ;  /* 0x0000000605077210 */ /* 0x000fc60007ffe0ff */
[----:B------:R3:W-:Y:S01]  /*16280*/  STS [R5+0x400], R12 ;  /* 0x0004000c05007388 */ /* 0x0007e20000000800 */
[----:B----4-:R-:W-:-:S03]  /*16290*/  IADD3 R9, R6, R2, RZ ;  /* 0x0000000206097210 */ /* 0x010fc60007ffe0ff */
[----:B------:R-:W-:Y:S01]  /*162a0*/  STS [R4], R16 ;  /* 0x0000001004007388 */ /* 0x000fe20000000800 */
[----:B------:R-:W-:-:S03]  /*162b0*/  IADD3 R6, R4, R6, RZ ;  /* 0x0000000604067210 */ /* 0x000fc60007ffe0ff */
[----:B------:R-:W-:Y:S04]  /*162c0*/  STS [R4+0x400], R15 ;  /* 0x0004000f04007388 */ /* 0x000fe80000000800 */
[----:B------:R-:W-:Y:S01]  /*162d0*/  STS [R5+0x2000], R17 ;  /* 0x0020001105007388 */ /* 0x000fe20000000800 */
[----:B-1----:R-:W-:-:S03]  /*162e0*/  MOV R14, 0x7f800000 ;  /* 0x7f800000000e7802 */ /* 0x002fc60000000f00 */
[----:B------:R-:W-:Y:S04]  /*162f0*/  STS [R5+0x2400], R18 ;  /* 0x0024001205007388 */ /* 0x000fe80000000800 */
[----:B------:R-:W-:Y:S01]  /*16300*/  STS [R4+0x2000], R25 ;  /* 0x0020001904007388 */ /* 0x000fe20000000800 */
[----:B--2---:R-:W-:-:S03]  /*16310*/  MOV R13, 0x7f800000 ;  /* 0x7f800000000d7802 */ /* 0x004fc60000000f00 */
[----:B------:R-:W-:Y:S01]  /*16320*/  STS [R4+0x2400], R24 ;  /* 0x0024001804007388 */ /* 0x000fe20000000800 */
[----:B---3--:R-:W-:-:S03]  /*16330*/  MOV R12, 0x7f800000 ;  /* 0x7f800000000c7802 */ /* 0x008fc60000000f00 */
[----:B------:R-:W-:Y:S04]  /*16340*/  STS [R8], R23 ;  /* 0x0000001708007388 */ /* 0x000fe80000000800 */
[----:B------:R-:W-:Y:S04]  /*16350*/  STS [R8+0x400], R22 ;  /* 0x0004001608007388 */ /* 0x000fe80000000800 */
[----:B------:R-:W-:Y:S04]  /*16360*/  STS [R9], R20 ;  /* 0x0000001409007388 */ /* 0x000fe80000000800 */
[----:B------:R-:W-:Y:S04]  /*16370*/  STS [R9+0x400], R19 ;  /* 0x0004001309007388 */ /* 0x000fe80000000800 */
[----:B------:R-:W-:Y:S04]  /*16380*/  STS [R8+0x2000], R21 ;  /* 0x0020001508007388 */ /* 0x000fe80000000800 */
[----:B------:R-:W-:Y:S04]  /*16390*/  STS [R8+0x2400], R27 ;  /* 0x0024001b08007388 */ /* 0x000fe80000000800 */
[----:B------:R-:W-:Y:S04]  /*163a0*/  STS [R9+0x2000], R68 ;  /* 0x0020004409007388 */ /* 0x000fe80000000800 */
[----:B------:R-:W-:Y:S04]  /*163b0*/  STS [R9+0x2400], R67 ;  /* 0x0024004309007388 */ /* 0x000fe80000000800 */
        /* <DEDUP_REMOVED lines=15> */
[----:B------:R2:W-:Y:S04]  /*164b0*/  STS [R2+0x6400], R51 ;  /* 0x0064003302007388 */ /* 0x0005e80000000800 */
[----:B------:R-:W-:Y:S04]  /*164c0*/  STS [R5+0x4000], R50 ;  /* 0x0040003205007388 */ /* 0x000fe80000000800 */
[----:B------:R-:W-:Y:S04]  /*164d0*/  STS [R5+0x4400], R49 ;  /* 0x0044003105007388 */ /* 0x000fe80000000800 */
[----:B------:R-:W-:Y:S04]  /*164e0*/  STS [R4+0x4000], R46 ;  /* 0x0040002e04007388 */ /* 0x000fe80000000800 */
[----:B------:R-:W-:Y:S01]  /*164f0*/  STS [R4+0x4400], R45 ;  /* 0x0044002d04007388 */ /* 0x000fe20000000800 */
[----:B-1----:R-:W-:-:S03]  /*16500*/  LOP3.LUT R0, R84, 0xffffffe0, RZ, 0xc0, !PT ;  /* 0xffffffe054007812 */ /* 0x002fc600078ec0ff */
[----:B------:R-:W-:Y:S01]  /*16510*/  STS [R5+0x6000], R48 ;  /* 0x0060003005007388 */ /* 0x000fe20000000800 */
[----:B------:R-:W-:-:S03]  /*16520*/  IADD3 R0, -R0, R89, RZ ;  /* 0x0000005900007210 */ /* 0x000fc60007ffe1ff */
[----:B------:R1:W-:Y:S01]  /*16530*/  STS [R5+0x6400], R47 ;  /* 0x0064002f05007388 */ /* 0x0003e20000000800 */
[----:B--2---:R-:W-:Y:S01]  /*16540*/  @P4 MUFU.LG2 R2, R152 ;  /* 0x0000009800024308 */ /* 0x004fe20000000c00 */
[----:B------:R-:W-:Y:S02]  /*16550*/  LOP3.LUT P1, RZ, R0, 0x3, RZ, 0xc0, !PT ;  /* 0x0000000300ff7812 */ /* 0x000fe4000782c0ff */
[----:B------:R-:W-:Y:S04]  /*16560*/  STS [R4+0x6000], R44 ;  /* 0x0060002c04007388 */ /* 0x000fe80000000800 */
[----:B------:R2:W-:Y:S01]  /*16570*/  STS [R4+0x6400], R43 ;  /* 0x0064002b04007388 */ /* 0x0005e20000000800 */
[----:B------:R-:W3:Y:S03]  /*16580*/  @P0 MUFU.LG2 R0, R157 ;  /* 0x0000009d00000308 */ /* 0x000ee60000000c00 */
[----:B------:R-:W-:Y:S04]  /*16590*/  STS [R8+0x4000], R42 ;  /* 0x0040002a08007388 */ /* 0x000fe80000000800 */
[----:B------:R-:W-:Y:S04]  /*165a0*/  STS [R8+0x4400], R41 ;  /* 0x0044002908007388 */ /* 0x000fe80000000800 */
[----:B------:R-:W-:Y:S04]  /*165b0*/  STS [R9+0x4000], R38 ;  /* 0x0040002609007388 */ /* 0x000fe80000000800 */
[----:B------:R-:W-:Y:S01]  /*165c0*/  STS [R9+0x4400], R37 ;  /* 0x0044002509007388 */ /* 0x000fe20000000800 */
[----:B-1----:R-:W-:Y:S01]  /*165d0*/  @P3 MUFU.LG2 R5, R158 ;  /* 0x0000009e00053308 */ /* 0x002fe20000000c00 */
[----:B---3--:R-:W-:-:S02]  /*165e0*/  @P0 FMUL.FTZ R0, R0, 0.69314718246459960938 ;  /* 0x3f31721800000820 */ /* 0x008fc40000410000 */
[----:B------:R-:W-:Y:S02]  /*165f0*/  STS [R8+0x6000], R40 ;  /* 0x0060002808007388 */ /* 0x000fe40000000800 */
[----:B------:R-:W-:Y:S02]  /*16600*/  @P0 FFMA.FTZ R12, R3, c[0x0][0x238], R0 ;  /* 0x00008e00030c0a23 */ /* 0x000fe40000010000 */
[----:B------:R-:W-:Y:S01]  /*16610*/  STS [R8+0x6400], R39 ;  /* 0x0064002708007388 */ /* 0x000fe20000000800 */
[----:B--2---:R-:W1:Y:S03]  /*16620*/  @P5 MUFU.LG2 R4, R153 ;  /* 0x0000009900045308 */ /* 0x004e660000000c00 */
        /* <DEDUP_REMOVED lines=8> */
[----:B--2---:R-:W-:-:S03]  /*166b0*/  MOV R9, 0x7f800000 ;  /* 0x7f80000000097802 */ /* 0x004fc60000000f00 */
[----:B------:R-:W-:Y:S04]  /*166c0*/  STS [R6+0x6000], R28 ;  /* 0x0060001c06007388 */ /* 0x000fe80000000800 */
[----:B------:R1:W-:Y:S04]  /*166d0*/  STS [R6+0x6400], R69 ;  /* 0x0064004506007388 */ /* 0x0003e80000000800 */
[----:B------:R-:W-:Y:S01]  /*166e0*/  BAR.SYNC.DEFER_BLOCKING 0x0 ;  /* 0x0000000000007b1d */ /* 0x000fe20000010000 */
[----:B-1----:R-:W-:Y:S02]  /*166f0*/  @P5 FMUL.FTZ R6, R4, 0.69314718246459960938 ;  /* 0x3f31721804065820 */ /* 0x002fe40000410000 */
[----:B------:R-:W-:-:S03]  /*16700*/  @P4 FMUL.FTZ R4, R2, 0.69314718246459960938 ;  /* 0x3f31721802044820 */ /* 0x000fc60000410000 */
[----:B------:R1:W2:Y:S01]  /*16710*/  LDS.128 R20, [R239] ;  /* 0x00000000ef147984 */ /* 0x0002a20000000c00 */
[----:B------:R-:W-:Y:S02]  /*16720*/  @P3 FMUL.FTZ R2, R5, 0.69314718246459960938 ;  /* 0x3f31721805023820 */ /* 0x000fe40000410000 */
[----:B------:R-:W-:Y:S01]  /*16730*/  @P5 FFMA.FTZ R13, R156, c[0x0][0x238], R6 ;  /* 0x00008e009c0d5a23 */ /* 0x000fe20000010006 */
[----:B------:R1:W3:Y:S01]  /*16740*/  LDS.128 R32, [R239+0x800] ;  /* 0x00080000ef207984 */ /* 0x0002e20000000c00 */
[----:B------:R-:W-:Y:S02]  /*16750*/  @P4 FFMA.FTZ R14, R155, c[0x0][0x238], R4 ;  /* 0x00008e009b0e4a23 */ /* 0x000fe40000010004 */
[----:B------:R-:W-:Y:S01]  /*16760*/  @P3 FFMA.FTZ R9, R154, c[0x0][0x238], R2 ;  /* 0x00008e009a093a23 */ /* 0x000fe20000010002 */
[----:B------:R1:W4:Y:S04]  /*16770*/  LDS.128 R40, [R239+0x1000] ;  /* 0x00100000ef287984 */ /* 0x0003280000000c00 */
[----:B------:R1:W1:Y:S04]  /*16780*/  LDS.128 R48, [R239+0x1800] ;  /* 0x00180000ef307984 */ /* 0x0002680000000c00 */
        /* <DEDUP_REMOVED lines=13> */
[----:B--234-:R-:W2:Y:S01]  /*16860*/  LDL.LU R159, [R1+0xd0] ;  /* 0x0000d000019f7983 */ /* 0x01cea20000300800 */
[----:B------:R-:W-:-:S04]  /*16870*/  SHF.R.S32.HI R0, RZ, 0x1f, R26 ;  /* 0x0000001fff007819 */ /* 0x000fc8000001141a */
[----:B------:R-:W-:-:S04]  /*16880*/  LEA.HI R0, R0, R26, RZ, 0x2 ;  /* 0x0000001a00007211 */ /* 0x000fc800078f10ff */
[----:B------:R-:W-:-:S05]  /*16890*/  LOP3.LUT R0, R0, 0xffffffc, RZ, 0xc0, !PT ;  /* 0x0ffffffc00007812 */ /* 0x000fca00078ec0ff */
[----:B------:R-:W-:-:S04]  /*168a0*/  IMAD.IADD R0, R26, 0x1, -R0 ;  /* 0x000000011a007824 */ /* 0x000fc800078e0a00 */
[----:B--2---:R-:W-:-:S05]  /*168b0*/  IMAD R0, R0, 0x10, R159 ;  /* 0x0000001000007824 */ /* 0x004fca00078e029f */
[C---:B------:R-:W-:Y:S02]  /*168c0*/  ISETP.GE.AND P6, PT, R0.reuse, UR10, PT ;  /* 0x0000000a00007c0c */ /* 0x040fe4000bfc6270 */
[C---:B------:R-:W-:Y:S02]  /*168d0*/  IADD3 R2, R0.reuse, 0x8, RZ ;  /* 0x0000000800027810 */ /* 0x040fe40007ffe0ff */
[----:B------:R-:W-:Y:S02]  /*168e0*/  IADD3 R5, R0, 0x40, RZ ;  /* 0x0000004000057810 */ /* 0x000fe40007ffe0ff */
[----:B------:R-:W-:Y:S02]  /*168f0*/  ISETP.GE.AND P5, PT, R2, UR10, PT ;  /* 0x0000000a02007c0c */ /* 0x000fe4000bfa6270 */
[----:B------:R-:W-:Y:S02]  /*16900*/  IADD3 R4, R0, 0x48, RZ ;  /* 0x0000004800047810 */ /* 0x000fe40007ffe0ff */
[----:B------:R-:W-:-:S02]  /*16910*/  ISETP.GE.AND P4, PT, R5, UR10, PT ;  /* 0x0000000a05007c0c */ /* 0x000fc4000bf86270 */
[----:B------:R-:W-:Y:S01]  /*16920*/  ISETP.GE.AND P3, PT, R4, UR10, PT ;  /* 0x0000000a04007c0c */ /* 0x000fe2000bf66270 */
[----:B------:R-:W-:-:S05]  /*16930*/  @!P6 IMAD R3, R0, UR19, RZ ;  /* 0x000000130003ec24 */ /* 0x000fca000f8e02ff */
[----:B------:R-:W-:Y:S01]  /*16940*/  @!P6 IADD3 R0, P0, R3, UR11, RZ ;  /* 0x0000000b0300ec10 */ /* 0x000fe2000ff1e0ff */
[----:B------:R-:W-:-:S03]  /*16950*/  @!P5 IMAD R2, R2, UR19, RZ ;  /* 0x000000130202dc24 */ /* 0x000fc6000f8e02ff */
[----:B------:R-:W-:Y:S01]  /*16960*/  @!P6 LEA.HI.X.SX32 R6, R3, UR4, 0x1, P0 ;  /* 0x000000040306ec11 */ /* 0x000fe200080f0eff */
[----:B------:R-:W-:Y:S01]  /*16970*/  @!P4 IMAD R5, R5, UR19, RZ ;  /* 0x000000130505cc24 */ /* 0x000fe2000f8e02ff */
[----:B------:R-:W-:Y:S01]  /*16980*/  @!P6 LEA R10, P1, R0, c[0x0][0x200], 0x2 ;  /* 0x00008000000aea11 */ /* 0x000fe200078210ff */
[----:B------:R-:W-:Y:S01]  /*16990*/  @!P3 IMAD R3, R4, UR19, RZ ;  /* 0x000000130403bc24 */ /* 0x000fe2000f8e02ff */
[----:B------:R-:W-:Y:S02]  /*169a0*/  @!P5 IADD3 R7, P0, R2, UR11, RZ ;  /* 0x0000000b0207dc10 */ /* 0x000fe4000ff1e0ff */
[----:B------:R-:W-:Y:S02]  /*169b0*/  @!P6 LEA.HI.X R11, R0, c[0x0][0x204], R6, 0x2, P1 ;  /* 0x00008100000bea11 */ /* 0x000fe400008f1406 */
[----:B------:R-:W-:Y:S02]  /*169c0*/  @!P5 LEA.HI.X.SX32 R2, R2, UR4, 0x1, P0 ;  /* 0x000000040202dc11 */ /* 0x000fe400080f0eff */
[----:B------:R-:W-:Y:S01]  /*169d0*/  @!P4 IADD3 R0, P1, R5, UR11, RZ ;  /* 0x0000000b0500cc10 */ /* 0x000fe2000ff3e0ff */
[----:B------:R2:W-:Y:S01]  /*169e0*/  @!P6 STG.E [R10.64], R13 ;  /* 0x0000000d0a00e986 */ /* 0x0005e2000c101910 */
[----:B------:R-:W-:-:S02]  /*169f0*/  @!P5 LEA R6, P2, R7, c[0x0][0x200], 0x2 ;  /* 0x000080000706da11 */ /* 0x000fc400078410ff */
[----:B------:R-:W-:Y:S02]  /*16a00*/  @!P3 IADD3 R8, P0, R3, UR11, RZ ;  /* 0x0000000b0308bc10 */ /* 0x000fe4000ff1e0ff */
[----:B------:R-:W-:Y:S02]  /*16a10*/  @!P4 LEA.HI.X.SX32 R5, R5, UR4, 0x1, P1 ;  /* 0x000000040505cc11 */ /* 0x000fe400088f0eff */
[----:B------:R-:W-:Y:S02]  /*16a20*/  @!P5 LEA.HI.X R7, R7, c[0x0][0x204], R2, 0x2, P2 ;  /* 0x000081000707da11 */ /* 0x000fe400010f1402 */
[----:B------:R-:W-:Y:S02]  /*16a30*/  @!P3 LEA.HI.X.SX32 R3, R3, UR4, 0x1, P0 ;  /* 0x000000040303bc11 */ /* 0x000fe400080f0eff */
[----:B------:R-:W-:Y:S01]  /*16a40*/  @!P4 LEA R4, P1, R0, c[0x0][0x200], 0x2 ;  /* 0x000080000004ca11 */ /* 0x000fe200078210ff */
[----:B------:R2:W-:Y:S01]  /*16a50*/  @!P5 STG.E [R6.64], R14 ;  /* 0x0000000e0600d986 */ /* 0x0005e2000c101910 */
[----:B------:R-:W-:-:S02]  /*16a60*/  @!P3 LEA R2, P0, R8, c[0x0][0x200], 0x2 ;  /* 0x000080000802ba11 */ /* 0x000fc400078010ff */
[----:B------:R-:W-:Y:S02]  /*16a70*/  @!P4 LEA.HI.X R5, R0, c[0x0][0x204], R5, 0x2, P1 ;  /* 0x000081000005ca11 */ /* 0x000fe400008f1405 */
[----:B------:R-:W-:-:S03]  /*16a80*/  @!P3 LEA.HI.X R3, R8, c[0x0][0x204], R3, 0x2, P0 ;  /* 0x000081000803ba11 */ /* 0x000fc600000f1403 */
[----:B------:R2:W-:Y:S04]  /*16a90*/  @!P4 STG.E [R4.64], R9 ;  /* 0x000000090400c986 */ /* 0x0005e8000c101910 */
[----:B------:R2:W-:Y:S02]  /*16aa0*/  @!P3 STG.E [R2.64], R12 ;  /* 0x0000000c0200b986 */ /* 0x0005e4000c101910 */
.L_x_39:
[----:B--234-:R-:W-:Y:S05]  /*16ab0*/  BSYNC B0 ;  /* 0x0000000000007941 */ /* 0x01cfea0003800000 */
.L_x_38:
[----:B------:R-:W2:Y:S04]  /*16ac0*/  LDL.LU.64 R4, [R1+0xa8] ;  /* 0x0000a80001047983 */ /* 0x000ea80000300a00 */
[----:B------:R-:W3:Y:S04]  /*16ad0*/  S2R R3, SR_TID.X ;  /* 0x0000000000037919 */ /* 0x000ee80000002100 */
[----:B------:R-:W4:Y:S01]  /*16ae0*/  S2R R8, SR_CTAID.Z ;  /* 0x0000000000087919 */ /* 0x000f220000002700 */
[----:B------:R-:W-:-:S02]  /*16af0*/  USHF.R.S32.HI UR6, URZ, 0x1f, UR12 ;  /* 0x0000001f3f067899 */ /* 0x000fc4000801140c */
[----:B------:R-:W-:Y:S01]  /*16b00*/  ULDC.64 UR4, c[0x0][0x1f0] ;  /* 0x00007c0000047ab9 */ /* 0x000fe20000000a00 */
[----:B------:R1:W5:Y:S01]  /*16b10*/  LDL.64 R12, [R1+0x70] ;  /* 0x00007000010c7983 */ /* 0x0003620000100a00 */
[----:B------:R-:W-:Y:S01]  /*16b20*/  UIMAD UR4, UR6, UR4, URZ ;  /* 0x00000004060472a4 */ /* 0x000fe2000f8e023f */
[----:B------:R-:W-:Y:S03]  /*16b30*/  BSSY B0, `(.L_x_40) ;  /* 0x0000014000007945 */ /* 0x000fe60003800000 */
[----:B------:R-:W-:Y:S01]  /*16b40*/  UIMAD UR4, UR12, UR5, UR4 ;  /* 0x000000050c0472a4 */ /* 0x000fe2000f8e0204 */
[----:B---3--:R-:W-:-:S04]  /*16b50*/  SHF.R.S32.HI R0, RZ, 0x1f, R3 ;  /* 0x0000001fff007819 */ /* 0x008fc80000011403 */
[----:B------:R-:W-:-:S04]  /*16b60*/  LEA.HI R0, R0, R3, RZ, 0x3 ;  /* 0x0000000300007211 */ /* 0x000fc800078f18ff */
[----:B------:R-:W-:Y:S02]  /*16b70*/  SHF.R.S32.HI R10, RZ, 0x3, R0 ;  /* 0x00000003ff0a7819 */ /* 0x000fe40000011400 */
[----:B--2---:R-:W-:-:S04]  /*16b80*/  IADD3 R2, P0, R4, UR14, RZ ;  /* 0x0000000e04027c10 */ /* 0x004fc8000ff1e0ff */
[----:B------:R-:W-:Y:S02]  /*16b90*/  IADD3.X R3, R5, UR7, RZ, P0, !PT ;  /* 0x0000000705037c10 */ /* 0x000fe400087fe4ff */
[----:B------:R-:W-:-:S03]  /*16ba0*/  ISETP.GE.AND P0, PT, R10, UR10, PT ;  /* 0x0000000a0a007c0c */ /* 0x000fc6000bf06270 */
[----:B----4-:R-:W-:-:S05]  /*16bb0*/  IMAD.WIDE.U32 R8, R8, c[0x0][0x1f0], R2 ;  /* 0x00007c0008087a25 */ /* 0x010fca00078e0002 */
[----:B------:R-:W-:-:S05]  /*16bc0*/  IADD3 R7, R9, UR4, RZ ;  /* 0x0000000409077c10 */ /* 0x000fca000fffe0ff */
[----:B------:R-:W-:Y:S05]  /*16bd0*/  @P0 BRA `(.L_x_41) ;  /* 0x0000009000000947 */ /* 0x000fea0003800000 */
[----:B-1----:R-:W-:Y:S01]  /*16be0*/  MOV R6, R8 ;  /* 0x0000000800067202 */ /* 0x002fe20000000f00 */
[----:B-----5:R-:W-:-:S04]  /*16bf0*/  IMAD R0, R13, c[0x0][0x1e8], RZ ;  /* 0x00007a000d007a24 */ /* 0x020fc800078e02ff */
[----:B------:R-:W-:-:S04]  /*16c00*/  IMAD.WIDE.U32 R2, R12, c[0x0][0x1e8], R6 ;  /* 0x00007a000c027a25 */ /* 0x000fc800078e0006 */
[----:B------:R-:W-:Y:S01]  /*16c10*/  IMAD R0, R12, c[0x0][0x1ec], R0 ;  /* 0x00007b000c007a24 */ /* 0x000fe200078e0200 */
[----:B------:R-:W-:-:S04]  /*16c20*/  LEA R4, P0, R2, c[0x0][0x1d0], 0x1 ;  /* 0x0000740002047a11 */ /* 0x000fc800078008ff */
[----:B------:R-:W-:-:S04]  /*16c30*/  IADD3 R0, R3, R0, RZ ;  /* 0x0000000003007210 */ /* 0x000fc80007ffe0ff */
[----:B------:R-:W-:-:S05]  /*16c40*/  LEA.HI.X R5, R2, c[0x0][0x1d4], R0, 0x1, P0 ;  /* 0x0000750002057a11 */ /* 0x000fca00000f0c00 */
[----:B------:R1:W-:Y:S04]  /*16c50*/  STG.E.128 [R4.64], R20 ;  /* 0x0000001404007986 */ /* 0x0003e8000c101d10 */
[----:B------:R1:W-:Y:S02]  /*16c60*/  STG.E.128 [R4.64+0x80], R16 ;  /* 0x0000801004007986 */ /* 0x0003e4000c101d10 */
.L_x_41:
[----:B-1----:R-:W-:Y:S05]  /*16c70*/  BSYNC B0 ;  /* 0x0000000000007941 */ /* 0x002fea0003800000 */
.L_x_40:
[----:B------:R-:W-:Y:S01]  /*16c80*/  IADD3 R0, R10, 0x10, RZ ;  /* 0x000000100a007810 */ /* 0x000fe20007ffe0ff */
[----:B------:R-:W-:Y:S03]  /*16c90*/  BSSY B0, `(.L_x_42) ;  /* 0x000000f000007945 */ /* 0x000fe60003800000 */
[----:B------:R-:W-:-:S13]  /*16ca0*/  ISETP.GE.AND P0, PT, R0, UR10, PT ;  /* 0x0000000a00007c0c */ /* 0x000fda000bf06270 */
[----:B------:R-:W-:Y:S05]  /*16cb0*/  @P0 BRA `(.L_x_43) ;  /* 0x000000c000000947 */ /* 0x000fea0003800000 */
[----:B-----5:R-:W-:Y:S01]  /*16cc0*/  IADD3 R4, P0, R12, 0x10, RZ ;  /* 0x000000100c047810 */ /* 0x020fe20007f1e0ff */
[----:B------:R-:W-:Y:S01]  /*16cd0*/  IMAD.MOV.U32 R2, RZ, RZ, R8 ;  /* 0x000000ffff027224 */ /* 0x000fe200078e0008 */
[----:B------:R-:W-:-:S03]  /*16ce0*/  MOV R3, R7 ;  /* 0x0000000700037202 */ /* 0x000fc60000000f00 */
[----:B------:R-:W-:Y:S02]  /*16cf0*/  IMAD.X R0, RZ, RZ, R13, P0 ;  /* 0x000000ffff007224 */ /* 0x000fe400000e060d */
[----:B------:R-:W-:-:S04]  /*16d00*/  IMAD.WIDE.U32 R2, R4, c[0x0][0x1e8], R2 ;  /* 0x00007a0004027a25 */ /* 0x000fc800078e0002 */
[----:B------:R-:W-:-:S04]  /*16d10*/  IMAD R0, R0, c[0x0][0x1e8], RZ ;  /* 0x00007a0000007a24 */ /* 0x000fc800078e02ff */
[----:B------:R-:W-:Y:S01]  /*16d20*/  IMAD R0, R4, c[0x0][0x1ec], R0 ;  /* 0x00007b0004007a24 */ /* 0x000fe200078e0200 */
[----:B------:R-:W-:-:S04]  /*16d30*/  LEA R4, P0, R2, c[0x0][0x1d0], 0x1 ;  /* 0x0000740002047a11 */ /* 0x000fc800078008ff */
[----:B------:R-:W-:-:S04]  /*16d40*/  IADD3 R0, R3, R0, RZ ;  /* 0x0000000003007210 */ /* 0x000fc80007ffe0ff */
[----:B------:R-:W-:-:S05]  /*16d50*/  LEA.HI.X R5, R2, c[0x0][0x1d4], R0, 0x1, P0 ;  /* 0x0000750002057a11 */ /* 0x000fca00000f0c00 */
[----:B------:R1:W-:Y:S04]  /*16d60*/  STG.E.128 [R4.64], R32 ;  /* 0x0000002004007986 */ /* 0x0003e8000c101d10 */
[----:B------:R1:W-:Y:S02]  /*16d70*/  STG.E.128 [R4.64+0x80], R28 ;  /* 0x0000801c04007986 */ /* 0x0003e4000c101d10 */
.L_x_43:
[----:B------:R-:W-:Y:S05]  /*16d80*/  BSYNC B0 ;  /* 0x0000000000007941 */ /* 0x000fea0003800000 */
.L_x_42:
[----:B------:R-:W-:Y:S01]  /*16d90*/  IADD3 R0, R10, 0x20, RZ ;  /* 0x000000200a007810 */ /* 0x000fe20007ffe0ff */
[----:B------:R-:W-:Y:S03]  /*16da0*/  BSSY B0, `(.L_x_44) ;  /* 0x000000f000007945 */ /* 0x000fe60003800000 */
[----:B------:R-:W-:-:S13]  /*16db0*/  ISETP.GE.AND P0, PT, R0, UR10, PT ;  /* 0x0000000a00007c0c */ /* 0x000fda000bf06270 */
[----:B------:R-:W-:Y:S05]  /*16dc0*/  @P0 BRA `(.L_x_45) ;  /* 0x000000c000000947 */ /* 0x000fea0003800000 */
[----:B-1---5:R-:W-:Y:S01]  /*16dd0*/  IADD3 R4, P0, R12, 0x20, RZ ;  /* 0x000000200c047810 */ /* 0x022fe20007f1e0ff */
        /* <DEDUP_REMOVED lines=11> */
.L_x_45:
[----:B------:R-:W-:Y:S05]  /*16e90*/  BSYNC B0 ;  /* 0x0000000000007941 */ /* 0x000fea0003800000 */
.L_x_44:
[----:B------:R-:W2:Y:S01]  /*16ea0*/  LDL.LU R0, [R1+0xa4] ;  /* 0x0000a40001007983 */ /* 0x000ea20000300800 */
[----:B------:R-:W-:Y:S01]  /*16eb0*/  BSSY B0, `(.L_x_46) ;  /* 0x000000f000007945 */ /* 0x000fe20003800000 */
[----:B--2---:R-:W-:-:S13]  /*16ec0*/  ISETP.GE.AND P0, PT, R0, UR10, PT ;  /* 0x0000000a00007c0c */ /* 0x004fda000bf06270 */
        /* <DEDUP_REMOVED lines=13> */
.L_x_47:
[----:B------:R-:W-:Y:S05]  /*16fa0*/  BSYNC B0 ;  /* 0x0000000000007941 */ /* 0x000fea0003800000 */
.L_x_46:
        /* <DEDUP_REMOVED lines=16> */
.L_x_49:
[----:B------:R-:W-:Y:S05]  /*170b0*/  BSYNC B0 ;  /* 0x0000000000007941 */ /* 0x000fea0003800000 */
.L_x_48:
        /* <DEDUP_REMOVED lines=16> */
.L_x_51:
[----:B------:R-:W-:Y:S05]  /*171c0*/  BSYNC B0 ;  /* 0x0000000000007941 */ /* 0x000fea0003800000 */
.L_x_50:
        /* <DEDUP_REMOVED lines=16> */
.L_x_53:
[----:B------:R-:W-:Y:S05]  /*172d0*/  BSYNC B0 ;  /* 0x0000000000007941 */ /* 0x000fea0003800000 */
.L_x_52:
[----:B------:R-:W2:Y:S02]  /*172e0*/  LDL.LU R0, [R1+0xc8] ;  /* 0x0000c80001007983 */ /* 0x000ea40000300800 */
[----:B--2---:R-:W-:-:S13]  /*172f0*/  ISETP.GE.AND P0, PT, R0, UR10, PT ;  /* 0x0000000a00007c0c */ /* 0x004fda000bf06270 */
[----:B------:R-:W-:Y:S05]  /*17300*/  @P0 EXIT ;  /* 0x000000000000094d */ /* 0x000fea0003800000 */
[----:B-----5:R-:W-:Y:S01]  /*17310*/  IADD3 R6, P0, R12, 0x70, RZ ;  /* 0x000000700c067810 */ /* 0x020fe20007f1e0ff */
[----:B------:R-:W-:Y:S01]  /*17320*/  IMAD.MOV.U32 R2, RZ, RZ, R8 ;  /* 0x000000ffff027224 */ /* 0x000fe200078e0008 */
[----:B------:R-:W-:-:S03]  /*17330*/  MOV R3, R7 ;  /* 0x0000000700037202 */ /* 0x000fc60000000f00 */
[----:B------:R-:W-:Y:S02]  /*17340*/  IMAD.X R0, RZ, RZ, R13, P0 ;  /* 0x000000ffff007224 */ /* 0x000fe400000e060d */
[----:B-1----:R-:W-:-:S04]  /*17350*/  IMAD.WIDE.U32 R4, R6, c[0x0][0x1e8], R2 ;  /* 0x00007a0006047a25 */ /* 0x002fc800078e0002 */
[----:B------:R-:W-:Y:S01]  /*17360*/  IMAD R0, R0, c[0x0][0x1e8], RZ ;  /* 0x00007a0000007a24 */ /* 0x000fe200078e02ff */
[----:B------:R-:W-:-:S03]  /*17370*/  LEA R2, P0, R4, c[0x0][0x1d0], 0x1 ;  /* 0x0000740004027a11 */ /* 0x000fc600078008ff */
[----:B------:R-:W-:-:S05]  /*17380*/  IMAD R0, R6, c[0x0][0x1ec], R0 ;  /* 0x00007b0006007a24 */ /* 0x000fca00078e0200 */
[----:B------:R-:W-:-:S04]  /*17390*/  IADD3 R0, R5, R0, RZ ;  /* 0x0000000005007210 */ /* 0x000fc80007ffe0ff */
[----:B------:R-:W-:-:S05]  /*173a0*/  LEA.HI.X R3, R4, c[0x0][0x1d4], R0, 0x1, P0 ;  /* 0x0000750004037a11 */ /* 0x000fca00000f0c00 */
[----:B------:R-:W-:Y:S04]  /*173b0*/  STG.E.128 [R2.64], R80 ;  /* 0x0000005002007986 */ /* 0x000fe8000c101d10 */
[----:B------:R-:W-:Y:S01]  /*173c0*/  STG.E.128 [R2.64+0x80], R76 ;  /* 0x0000804c02007986 */ /* 0x000fe2000c101d10 */
[----:B------:R-:W-:Y:S05]  /*173d0*/  EXIT ;  /* 0x000000000000794d */ /* 0x000fea0003800000 */
.L_x_26:
[----:B-1----:R-:W-:Y:S01]  /*173e0*/  UISETP.NE.AND UP4, UPT, UR9, -0x1, UPT ;  /* 0xffffffff0900788c */ /* 0x002fe2000bf85270 */
[----:B------:R-:W-:Y:S01]  /*173f0*/  SHF.R.S32.HI R8, RZ, 0x1f, R156 ;  /* 0x0000001fff087819 */ /* 0x000fe2000001149c */
[----:B------:R-:W-:Y:S01]  /*17400*/  ULDC.64 UR6, c[0x0][0x1e8] ;  /* 0x00007a0000067ab9 */ /* 0x000fe20000000a00 */
[----:B------:R-:W1:Y:S01]  /*17410*/  S2R R12, SR_CTAID.Z ;  /* 0x00000000000c7919 */ /* 0x000e620000002700 */
[----:B------:R-:W-:Y:S01]  /*17420*/  ULDC.64 UR4, c[0x0][0x1e0] ;  /* 0x0000780000047ab9 */ /* 0x000fe20000000a00 */
[----:B------:R-:W-:Y:S01]  /*17430*/  LEA.HI R8, R8, R156, RZ, 0x3 ;  /* 0x0000009c08087211 */ /* 0x000fe200078f18ff */
[----:B------:R-:W-:Y:S01]  /*17440*/  ULDC.U8 UR20, c[0x0][0x328] ;  /* 0x0000ca0000147ab9 */ /* 0x000fe20000000000 */
[----:B------:R-:W2:Y:S01]  /*17450*/  S2R R6, SR_CTAID.X ;  /* 0x0000000000067919 */ /* 0x000ea20000002500 */
[----:B------:R-:W-:Y:S01]  /*17460*/  USHF.R.S32.HI UR14, URZ, 0x1f, UR11 ;  /* 0x0000001f3f0e7899 */ /* 0x000fe2000801140b */
[----:B------:R-:W-:Y:S01]  /*17470*/  LOP3.LUT R0, R8, 0x1ffffff8, RZ, 0xc0, !PT ;  /* 0x1ffffff808007812 */ /* 0x000fe200078ec0ff */
[----:B------:R-:W-:Y:S01]  /*17480*/  UISETP.NE.AND UP3, UPT, UR20, URZ, UPT ;  /* 0x0000003f1400728c */ /* 0x000fe2000bf65270 */
[----:B------:R-:W-:Y:S01]  /*17490*/  SHF.R.S32.HI R8, RZ, 0x3, R8 ;  /* 0x00000003ff087819 */ /* 0x000fe20000011408 */
[----:B------:R-:W-:Y:S01]  /*174a0*/  @UP4 UIMAD.WIDE.U32 UR18, UR9, UR6, URZ ;  /* 0x00000006091242a5 */ /* 0x000fe2000f8e003f */
[----:B------:R-:W-:Y:S01]  /*174b0*/  BSSY B0, `(.L_x_54) ;  /* 0x000003a000007945 */ /* 0x000fe20003800000 */
[----:B------:R-:W-:Y:S01]  /*174c0*/  @!UP4 USHF.R.S32.HI UR21, URZ, 0x1f, UR10 ;  /* 0x0000001f3f15c899 */ /* 0x000fe2000801140a */
[----:B------:R-:W-:Y:S01]  /*174d0*/  IMAD.IADD R0, R156, 0x1, -R0 ;  /* 0x000000019c007824 */ /* 0x000fe200078e0a00 */
[----:B------:R-:W-:Y:S01]  /*174e0*/  @UP4 UIMAD UR7, UR9, UR7, UR19 ;  /* 0x00000007090742a4 */ /* 0x000fe2000f8e0213 */
[----:B------:R-:W-:Y:S01]  /*174f0*/  SHF.R.S32.HI R9, RZ, 0x1f, R8 ;  /* 0x0000001fff097819 */ /* 0x000fe20000011408 */
[----:B------:R-:W-:Y:S01]  /*17500*/  @!UP4 UIMAD UR21, UR21, UR4, URZ ;  /* 0x000000041515c2a4 */ /* 0x000fe2000f8e023f */
[----:B------:R-:W-:Y:S01]  /*17510*/  IMAD.SHL.U32 R0, R0, 0x8, RZ ;  /* 0x0000000800007824 */ /* 0x000fe200078e00ff */
[----:B------:R-:W-:-:S02]  /*17520*/  ULDC.U8 UR19, c[0x0][0x329] ;  /* 0x0000ca4000137ab9 */ /* 0x000fc40000000000 */
[----:B------:R-:W-:Y:S02]  /*17530*/  UISETP.NE.AND UP1, UPT, UR19, URZ, UPT ;  /* 0x0000003f1300728c */ /* 0x000fe4000bf25270 */
[----:B------:R-:W-:Y:S02]  /*17540*/  @!UP4 UIMAD.WIDE.U32 UR22, UR10, UR4, URZ ;  /* 0x000000040a16c2a5 */ /* 0x000fe4000f8e003f */
[----:B------:R-:W-:Y:S02]  /*17550*/  @!UP4 UIMAD UR21, UR10, UR5, UR21 ;  /* 0x000000050a15c2a4 */ /* 0x000fe4000f8e0215 */
[----:B------:R-:W-:Y:S02]  /*17560*/  UISETP.NE.OR UP2, UPT, UR19, URZ, !UP3 ;  /* 0x0000003f1300728c */ /* 0x000fe4000df45670 */
[----:B------:R-:W-:Y:S01]  /*17570*/  ULDC.64 UR4, c[0x0][0x1f0] ;  /* 0x00007c0000047ab9 */ /* 0x000fe20000000a00 */
[----:B--2---:R-:W-:Y:S01]  /*17580*/  IMAD.WIDE R6, R6, 0x80, R8 ;  /* 0x0000008006067825 */ /* 0x004fe200078e0208 */
[----:B------:R-:W-:-:S02]  /*17590*/  UIMAD UR4, UR14, UR4, URZ ;  /* 0x000000040e0472a4 */ /* 0x000fc4000f8e023f */
[----:B------:R-:W-:Y:S02]  /*175a0*/  ULDC UR13, c[0x0][0x214] ;  /* 0x00008500000d7ab9 */ /* 0x000fe40000000800 */
[----:B------:R-:W-:Y:S02]  /*175b0*/  @UP1 ULDC UR14, c[0x0][0x210] ;  /* 0x00008400000e1ab9 */ /* 0x000fe40000000800 */
[----:B------:R-:W-:Y:S02]  /*175c0*/  ULDC UR8, c[0x0][0x234] ;  /* 0x00008d0000087ab9 */ /* 0x000fe40000000800 */
[----:B------:R-:W-:Y:S02]  /*175d0*/  @UP1 UIMAD UR14, UR14, UR13, URZ ;  /* 0x0000000d0e0e12a4 */ /* 0x000fe4000f8e023f */
[----:B------:R-:W-:Y:S02]  /*175e0*/  UISETP.NE.OR UP0, UPT, UR9, -0x1, UP2 ;  /* 0xffffffff0900788c */ /* 0x000fe40009705670 */
[----:B------:R-:W-:-:S02]  /*175f0*/  @!UP1 USEL UR14, UR13, UR8, !UP3 ;  /* 0x000000080d0e9287 */ /* 0x000fc4000d800000 */
[----:B------:R-:W-:Y:S02]  /*17600*/  ULDC UR6, c[0x0][0x1c0] ;  /* 0x0000700000067ab9 */ /* 0x000fe40000000800 */
[----:B------:R-:W-:Y:S02]  /*17610*/  @UP1 UMOV UR19, 0x1 ;  /* 0x0000000100131882 */ /* 0x000fe40000000000 */
[----:B------:R-:W-:Y:S02]  /*17620*/  @!UP1 UIMAD UR19, UR14, UR6, URZ ;  /* 0x000000060e1392a4 */ /* 0x000fe4000f8e023f */
[----:B------:R-:W-:Y:S02]  /*17630*/  @!UP4 UMOV UR18, UR22 ;  /* 0x000000160012cc82 */ /* 0x000fe40008000000 */
[----:B------:R-:W-:Y:S01]  /*17640*/  @!UP4 UIADD3 UR7, UR23, UR21, URZ ;  /* 0x000000151707c290 */ /* 0x000fe2000fffe03f */
[----:B------:R-:W-:Y:S01]  /*17650*/  IADD3 R2, P0, R0, UR18, RZ ;  /* 0x0000001200027c10 */ /* 0x000fe2000ff1e0ff */
[----:B------:R-:W-:-:S02]  /*17660*/  UIADD3 UR15, -UR12, UR15, URZ ;  /* 0x0000000f0c0f7290 */ /* 0x000fc4000fffe13f */
[----:B------:R-:W-:Y:S02]  /*17670*/  UIMAD UR19, UR10, UR19, URZ ;  /* 0x000000130a1372a4 */ /* 0x000fe4000f8e023f */
[----:B------:R-:W-:Y:S01]  /*17680*/  @!UP0 UIMAD UR9, UR10, UR13, URZ ;  /* 0x0000000d0a0982a4 */ /* 0x000fe2000f8e023f */
[----:B------:R-:W-:Y:S01]  /*17690*/  LEA.HI.X.SX32 R3, R0, UR7, 0x1, P0 ;  /* 0x0000000700037c11 */ /* 0x000fe200080f0eff */
[----:B------:R-:W-:Y:S01]  /*176a0*/  @UP1 ULDC UR20, c[0x0][0x210] ;  /* 0x0000840000141ab9 */ /* 0x000fe20000000800 */
[----:B------:R-:W-:Y:S01]  /*176b0*/  ISETP.GE.AND P0, PT, R8, UR15, PT ;  /* 0x0000000f08007c0c */ /* 0x000fe2000bf06270 */
[----:B------:R-:W-:Y:S02]  /*176c0*/  USEL UR19, UR19, URZ, UP2 ;  /* 0x0000003f13137287 */ /* 0x000fe40009000000 */
[----:B------:R-:W-:Y:S01]  /*176d0*/  @!UP1 UMOV UR20, 0x1 ;  /* 0x0000000100149882 */ /* 0x000fe20000000000 */
[----:B-1----:R-:W-:Y:S01]  /*176e0*/  IMAD.WIDE.U32 R12, R12, c[0x0][0x1f0], R2 ;  /* 0x00007c000c0c7a25 */ /* 0x002fe200078e0002 */
[----:B------:R-:W-:-:S02]  /*176f0*/  UIMAD UR12, UR12, UR20, URZ ;  /* 0x000000140c0c72a4 */ /* 0x000fc4000f8e023f */
[----:B------:R-:W-:Y:S02]  /*17700*/  UIMAD UR19, UR11, UR14, UR19 ;  /* 0x0000000e0b1372a4 */ /* 0x000fe4000f8e0213 */
[----:B------:R-:W-:Y:S02]  /*17710*/  UMOV UR24, URZ ;  /* 0x0000003f00187c82 */ /* 0x000fe40008000000 */
[----:B------:R-:W-:Y:S02]  /*17720*/  @!UP2 UMOV UR24, UR9 ;  /* 0x000000090018ac82 */ /* 0x000fe40008000000 */
[----:B------:R-:W-:Y:S02]  /*17730*/  UIMAD UR4, UR11, UR5, UR4 ;  /* 0x000000050b0472a4 */ /* 0x000fe4000f8e0204 */
[----:B------:R-:W-:Y:S02]  /*17740*/  UMOV UR25, URZ ;  /* 0x0000003f00197c82 */ /* 0x000fe40008000000 */
[----:B------:R-:W-:-:S02]  /*17750*/  USHF.R.S32.HI UR6, URZ, 0x1f, UR12 ;  /* 0x0000001f3f067899 */ /* 0x000fc4000801140c */
[----:B------:R-:W-:Y:S01]  /*17760*/  @!UP2 USHF.R.S32.HI UR25, URZ, 0x1f, UR9 ;  /* 0x0000001f3f19a899 */ /* 0x000fe20008011409 */
[----:B------:R-:W-:Y:S01]  /*17770*/  IADD3 R11, R13, UR4, RZ ;  /* 0x000000040d0b7c10 */ /* 0x000fe2000fffe0ff */
[----:B------:R-:W-:Y:S02]  /*17780*/  USHF.R.S32.HI UR7, URZ, 0x1f, UR19 ;  /* 0x0000001f3f077899 */ /* 0x000fe40008011413 */
[----:B------:R-:W-:-:S04]  /*17790*/  UIADD3 UR12, UP1, UP0, UR12, UR24, UR19 ;  /* 0x000000180c0c7290 */ /* 0x000fc8000f83e013 */
[----:B------:R-:W-:Y:S01]  /*177a0*/  UIADD3.X UR6, UR6, UR25, UR7, UP1, UP0 ;  /* 0x0000001906067290 */ /* 0x000fe20008fe0407 */
[----:B------:R-:W-:Y:S06]  /*177b0*/  @P0 BRA `(.L_x_55) ;  /* 0x0000009000000947 */ /* 0x000fec0003800000 */
[----:B------:R-:W-:Y:S01]  /*177c0*/  MOV R10, R12 ;  /* 0x0000000c000a7202 */ /* 0x000fe20000000f00 */
[----:B------:R-:W-:-:S04]  /*177d0*/  IMAD R0, R7, c[0x0][0x1e8], RZ ;  /* 0x00007a0007007a24 */ /* 0x000fc800078e02ff */
[----:B------:R-:W-:-:S04]  /*177e0*/  IMAD.WIDE.U32 R2, R6, c[0x0][0x1e8], R10 ;  /* 0x00007a0006027a25 */ /* 0x000fc800078e000a */
[----:B------:R-:W-:Y:S01]  /*177f0*/  IMAD R0, R6, c[0x0][0x1ec], R0 ;  /* 0x00007b0006007a24 */ /* 0x000fe200078e0200 */
[----:B------:R-:W-:-:S04]  /*17800*/  LEA R4, P0, R2, c[0x0][0x1d0], 0x1 ;  /* 0x0000740002047a11 */ /* 0x000fc800078008ff */
[----:B------:R-:W-:-:S04]  /*17810*/  IADD3 R0, R0, R3, RZ ;  /* 0x0000000300007210 */ /* 0x000fc80007ffe0ff */
[----:B------:R-:W-:-:S05]  /*17820*/  LEA.HI.X R5, R2, c[0x0][0x1d4], R0, 0x1, P0 ;  /* 0x0000750002057a11 */ /* 0x000fca00000f0c00 */
[----:B------:R1:W-:Y:S04]  /*17830*/  STG.E.128 [R4.64], RZ ;  /* 0x000000ff04007986 */ /* 0x0003e8000c101d10 */
[----:B------:R1:W-:Y:S02]  /*17840*/  STG.E.128 [R4.64+0x80], RZ ;  /* 0x000080ff04007986 */ /* 0x0003e4000c101d10 */
.L_x_55:
[----:B------:R-:W-:Y:S05]  /*17850*/  BSYNC B0 ;  /* 0x0000000000007941 */ /* 0x000fea0003800000 */
.L_x_54:
[----:B------:R-:W-:Y:S01]  /*17860*/  IADD3 R20, R8, 0x10, RZ ;  /* 0x0000001008147810 */ /* 0x000fe20007ffe0ff */
[----:B------:R-:W-:Y:S03]  /*17870*/  BSSY B0, `(.L_x_56) ;  /* 0x000000f000007945 */ /* 0x000fe60003800000 */
[----:B------:R-:W-:-:S13]  /*17880*/  ISETP.GE.AND P0, PT, R20, UR15, PT ;  /* 0x0000000f14007c0c */ /* 0x000fda000bf06270 */
[----:B------:R-:W-:Y:S05]  /*17890*/  @P0 BRA `(.L_x_57) ;  /* 0x000000c000000947 */ /* 0x000fea0003800000 */
[----:B------:R-:W-:Y:S02]  /*178a0*/  IADD3 R0, P0, R6, 0x10, RZ ;  /* 0x0000001006007810 */ /* 0x000fe40007f1e0ff */
[----:B------:R-:W-:-:S03]  /*178b0*/  MOV R3, R11 ;  /* 0x0000000b00037202 */ /* 0x000fc60000000f00 */
[----:B------:R-:W-:-:S04]  /*178c0*/  IMAD.X R2, RZ, RZ, R7, P0 ;  /* 0x000000ffff027224 */ /* 0x000fc800000e0607 */
[----:B-1----:R-:W-:Y:S02]  /*178d0*/  IMAD R4, R2, c[0x0][0x1e8], RZ ;  /* 0x00007a0002047a24 */ /* 0x002fe400078e02ff */
[----:B------:R-:W-:-:S04]  /*178e0*/  IMAD.MOV.U32 R2, RZ, RZ, R12 ;  /* 0x000000ffff027224 */ /* 0x000fc800078e000c */
[----:B------:R-:W-:-:S04]  /*178f0*/  IMAD.WIDE.U32 R2, R0, c[0x0][0x1e8], R2 ;  /* 0x00007a0000027a25 */ /* 0x000fc800078e0002 */
[----:B------:R-:W-:Y:S01]  /*17900*/  IMAD R0, R0, c[0x0][0x1ec], R4 ;  /* 0x00007b0000007a24 */ /* 0x000fe200078e0204 */
[----:B------:R-:W-:-:S04]  /*17910*/  LEA R4, P0, R2, c[0x0][0x1d0], 0x1 ;  /* 0x0000740002047a11 */ /* 0x000fc800078008ff */
[----:B------:R-:W-:-:S04]  /*17920*/  IADD3 R0, R0, R3, RZ ;  /* 0x0000000300007210 */ /* 0x000fc80007ffe0ff */
[----:B------:R-:W-:-:S05]  /*17930*/  LEA.HI.X R5, R2, c[0x0][0x1d4], R0, 0x1, P0 ;  /* 0x0000750002057a11 */ /* 0x000fca00000f0c00 */
[----:B------:R1:W-:Y:S04]  /*17940*/  STG.E.128 [R4.64], RZ ;  /* 0x000000ff04007986 */ /* 0x0003e8000c101d10 */
[----:B------:R1:W-:Y:S02]  /*17950*/  STG.E.128 [R4.64+0x80], RZ ;  /* 0x000080ff04007986 */ /* 0x0003e4000c101d10 */
.L_x_57:
[----:B------:R-:W-:Y:S05]  /*17960*/  BSYNC B0 ;  /* 0x0000000000007941 */ /* 0x000fea0003800000 */
.L_x_56:
        /* <DEDUP_REMOVED lines=16> */
.L_x_59:
[----:B------:R-:W-:Y:S05]  /*17a70*/  BSYNC B0 ;  /* 0x0000000000007941 */ /* 0x000fea0003800000 */
.L_x_58:
        /* <DEDUP_REMOVED lines=16> */
.L_x_61:
[----:B------:R-:W-:Y:S05]  /*17b80*/  BSYNC B0 ;  /* 0x0000000000007941 */ /* 0x000fea0003800000 */
.L_x_60:
        /* <DEDUP_REMOVED lines=16> */
.L_x_63:
[----:B------:R-:W-:Y:S05]  /*17c90*/  BSYNC B0 ;  /* 0x0000000000007941 */ /* 0x000fea0003800000 */
.L_x_62:
        /* <DEDUP_REMOVED lines=16> */
.L_x_65:
[----:B------:R-:W-:Y:S05]  /*17da0*/  BSYNC B0 ;  /* 0x0000000000007941 */ /* 0x000fea0003800000 */
.L_x_64:
        /* <DEDUP_REMOVED lines=16> */
.L_x_67:
[----:B------:R-:W-:Y:S05]  /*17eb0*/  BSYNC B0 ;  /* 0x0000000000007941 */ /* 0x000fea0003800000 */
.L_x_66:
[----:B------:R-:W-:Y:S01]  /*17ec0*/  IADD3 R15, R8, 0x70, RZ ;  /* 0x00000070080f7810 */ /* 0x000fe20007ffe0ff */
[----:B------:R-:W-:Y:S03]  /*17ed0*/  BSSY B0, `(.L_x_68) ;  /* 0x000000f000007945 */ /* 0x000fe60003800000 */
[----:B------:R-:W-:-:S13]  /*17ee0*/  ISETP.GE.AND P0, PT, R15, UR15, PT ;  /* 0x0000000f0f007c0c */ /* 0x000fda000bf06270 */
[----:B------:R-:W-:Y:S05]  /*17ef0*/  @P0 BRA `(.L_x_69) ;  /* 0x000000c000000947 */ /* 0x000fea0003800000 */
[----:B------:R-:W-:Y:S01]  /*17f00*/  IADD3 R0, P0, R6, 0x70, RZ ;  /* 0x0000007006007810 */ /* 0x000fe20007f1e0ff */
        /* <DEDUP_REMOVED lines=9> */
[----:B------:R1:W-:Y:S04]  /*17fa0*/  STG.E.128 [R2.64], RZ ;  /* 0x000000ff02007986 */ /* 0x0003e8000c101d10 */
[----:B------:R1:W-:Y:S02]  /*17fb0*/  STG.E.128 [R2.64+0x80], RZ ;  /* 0x000080ff02007986 */ /* 0x0003e4000c101d10 */
.L_x_69:
[----:B------:R-:W-:Y:S05]  /*17fc0*/  BSYNC B0 ;  /* 0x0000000000007941 */ /* 0x000fea0003800000 */
.L_x_68:
[----:B------:R-:W-:-:S04]  /*17fd0*/  LOP3.LUT P6, RZ, R156, 0x7, RZ, 0xc0, !PT ;  /* 0x000000079cff7812 */ /* 0x000fc800078cc0ff */
[----:B------:R-:W-:Y:S02]  /*17fe0*/  ISETP.GE.OR P2, PT, R8, UR15, P6 ;  /* 0x0000000f08007c0c */ /* 0x000fe4000b746670 */
[----:B------:R-:W-:Y:S02]  /*17ff0*/  ISETP.GE.OR P1, PT, R20, UR15, P6 ;  /* 0x0000000f14007c0c */ /* 0x000fe4000b726670 */
[----:B------:R-:W-:Y:S02]  /*18000*/  ISETP.GE.OR P5, PT, R19, UR15, P6 ;  /* 0x0000000f13007c0c */ /* 0x000fe4000b7a6670 */
[----:B------:R-:W-:Y:S02]  /*18010*/  ISETP.GE.OR P4, PT, R18, UR15, P6 ;  /* 0x0000000f12007c0c */ /* 0x000fe4000b786670 */
[----:B------:R-:W-:-:S05]  /*18020*/  ISETP.GE.OR P3, PT, R17, UR15, P6 ;  /* 0x0000000f11007c0c */ /* 0x000fca000b766670 */
[----:B------:R-:W-:Y:S02]  /*18030*/  @!P2 IMAD R0, R8, UR20, RZ ;  /* 0x000000140800ac24 */ /* 0x000fe4000f8e02ff */
[----:B-1----:R-:W-:Y:S02]  /*18040*/  @!P2 IMAD.MOV.U32 R5, RZ, RZ, 0x7f800000 ;  /* 0x7f800000ff05a424 */ /* 0x002fe400078e00ff */
[----:B------:R-:W-:Y:S01]  /*18050*/  @!P5 IMAD R6, R19, UR20, RZ ;  /* 0x000000141306dc24 */ /* 0x000fe2000f8e02ff */
[----:B------:R-:W-:Y:S01]  /*18060*/  @!P2 IADD3 R3, P0, R0, UR12, RZ ;  /* 0x0000000c0003ac10 */ /* 0x000fe2000ff1e0ff */
[----:B------:R-:W-:-:S03]  /*18070*/  @!P5 IMAD.MOV.U32 R12, RZ, RZ, 0x7f800000 ;  /* 0x7f800000ff0cd424 */ /* 0x000fc600078e00ff */
[----:B------:R-:W-:Y:S01]  /*18080*/  @!P2 LEA.HI.X.SX32 R4, R0, UR6, 0x1, P0 ;  /* 0x000000060004ac11 */ /* 0x000fe200080f0eff */
[----:B------:R-:W-:Y:S01]  /*18090*/  @!P1 IMAD R0, R20, UR20, RZ ;  /* 0x0000001414009c24 */ /* 0x000fe2000f8e02ff */
[----:B------:R-:W-:-:S04]  /*180a0*/  @!P2 LEA R2, P0, R3, c[0x0][0x200], 0x2 ;  /* 0x000080000302aa11 */ /* 0x000fc800078010ff */
[----:B------:R-:W-:Y:S02]  /*180b0*/  @!P2 LEA.HI.X R3, R3, c[0x0][0x204], R4, 0x2, P0 ;  /* 0x000081000303aa11 */ /* 0x000fe400000f1404 */
[----:B------:R-:W-:-:S03]  /*180c0*/  @!P1 IADD3 R4, P0, R0, UR12, RZ ;  /* 0x0000000c00049c10 */ /* 0x000fc6000ff1e0ff */
[----:B------:R1:W-:Y:S02]  /*180d0*/  @!P2 STG.E [R2.64], R5 ;  /* 0x000000050200a986 */ /* 0x0003e4000c101910 */
[----:B-1----:R-:W-:Y:S01]  /*180e0*/  @!P1 LEA.HI.X.SX32 R3, R0, UR6, 0x1, P0 ;  /* 0x0000000600039c11 */ /* 0x002fe200080f0eff */
[----:B------:R-:W-:Y:S01]  /*180f0*/  @!P4 IMAD R5, R18, UR20, RZ ;  /* 0x000000141205cc24 */ /* 0x000fe2000f8e02ff */
[----:B------:R-:W-:Y:S02]  /*18100*/  @!P1 LEA R2, P2, R4, c[0x0][0x200], 0x2 ;  /* 0x0000800004029a11 */ /* 0x000fe400078410ff */
[----:B------:R-:W-:Y:S02]  /*18110*/  @!P5 IADD3 R0, P0, R6, UR12, RZ ;  /* 0x0000000c0600dc10 */ /* 0x000fe4000ff1e0ff */
[----:B------:R-:W-:Y:S02]  /*18120*/  @!P1 LEA.HI.X R3, R4, c[0x0][0x204], R3, 0x2, P2 ;  /* 0x0000810004039a11 */ /* 0x000fe400010f1403 */
[----:B------:R-:W-:-:S02]  /*18130*/  @!P5 LEA.HI.X.SX32 R6, R6, UR6, 0x1, P0 ;  /* 0x000000060606dc11 */ /* 0x000fc400080f0eff */
[C---:B------:R-:W-:Y:S02]  /*18140*/  @!P5 LEA R10, P2, R0.reuse, c[0x0][0x200], 0x2 ;  /* 0x00008000000ada11 */ /* 0x040fe400078410ff */
[C---:B------:R-:W-:Y:S02]  /*18150*/  @!P4 IADD3 R4, P0, R5.reuse, UR12, RZ ;  /* 0x0000000c0504cc10 */ /* 0x040fe4000ff1e0ff */
[----:B------:R-:W-:Y:S01]  /*18160*/  @!P5 LEA.HI.X R11, R0, c[0x0][0x204], R6, 0x2, P2 ;  /* 0x00008100000bda11 */ /* 0x000fe200010f1406 */
[----:B------:R-:W-:Y:S01]  /*18170*/  @!P1 IMAD.MOV.U32 R6, RZ, RZ, 0x7f800000 ;  /* 0x7f800000ff069424 */ /* 0x000fe200078e00ff */
[----:B------:R-:W-:Y:S02]  /*18180*/  ISETP.GE.OR P2, PT, R16, UR15, P6 ;  /* 0x0000000f10007c0c */ /* 0x000fe4000b746670 */
[----:B------:R-:W-:Y:S01]  /*18190*/  @!P4 LEA.HI.X.SX32 R0, R5, UR6, 0x1, P0 ;  /* 0x000000060500cc11 */ /* 0x000fe200080f0eff */
[----:B------:R-:W-:Y:S01]  /*181a0*/  @!P3 IMAD R5, R17, UR20, RZ ;  /* 0x000000141105bc24 */ /* 0x000fe2000f8e02ff */
[----:B------:R-:W-:Y:S01]  /*181b0*/  @!P4 LEA R8, P0, R4, c[0x0][0x200], 0x2 ;  /* 0x000080000408ca11 */ /* 0x000fe200078010ff */
[----:B------:R1:W-:Y:S01]  /*181c0*/  @!P1 STG.E [R2.64], R6 ;  /* 0x0000000602009986 */ /* 0x0003e2000c101910 */
[----:B------:R-:W-:-:S02]  /*181d0*/  ISETP.GE.OR P1, PT, R14, UR15, P6 ;  /* 0x0000000f0e007c0c */ /* 0x000fc4000b726670 */
[----:B------:R-:W-:Y:S01]  /*181e0*/  @!P4 LEA.HI.X R9, R4, c[0x0][0x204], R0, 0x2, P0 ;  /* 0x000081000409ca11 */ /* 0x000fe200000f1400 */
[----:B------:R2:W-:Y:S01]  /*181f0*/  @!P5 STG.E [R10.64], R12 ;  /* 0x0000000c0a00d986 */ /* 0x0005e2000c101910 */
[----:B------:R-:W-:Y:S02]  /*18200*/  @!P3 IADD3 R0, P0, R5, UR12, RZ ;  /* 0x0000000c0500bc10 */ /* 0x000fe4000ff1e0ff */
[----:B------:R-:W-:Y:S02]  /*18210*/  ISETP.GE.OR P6, PT, R15, UR15, P6 ;  /* 0x0000000f0f007c0c */ /* 0x000fe4000b7c6670 */
[----:B-1----:R-:W-:Y:S01]  /*18220*/  @!P3 LEA.HI.X.SX32 R3, R5, UR6, 0x1, P0 ;  /* 0x000000060503bc11 */ /* 0x002fe200080f0eff */
[----:B------:R-:W-:Y:S01]  /*18230*/  @!P2 IMAD R2, R16, UR20, RZ ;  /* 0x000000141002ac24 */ /* 0x000fe2000f8e02ff */
[----:B------:R-:W-:Y:S01]  /*18240*/  @!P3 LEA R6, P0, R0, c[0x0][0x200], 0x2 ;  /* 0x000080000006ba11 */ /* 0x000fe200078010ff */
[----:B--2---:R-:W-:-:S03]  /*18250*/  @!P3 IMAD.MOV.U32 R10, RZ, RZ, 0x7f800000 ;  /* 0x7f800000ff0ab424 */ /* 0x004fc600078e00ff */
[----:B------:R-:W-:Y:S01]  /*18260*/  @!P3 LEA.HI.X R7, R0, c[0x0][0x204], R3, 0x2, P0 ;  /* 0x000081000007ba11 */ /* 0x000fe200000f1403 */
[----:B------:R-:W-:Y:S01]  /*18270*/  @!P1 IMAD R3, R14, UR20, RZ ;  /* 0x000000140e039c24 */ /* 0x000fe2000f8e02ff */
[----:B------:R-:W-:-:S04]  /*18280*/  @!P2 IADD3 R0, P0, R2, UR12, RZ ;  /* 0x0000000c0200ac10 */ /* 0x000fc8000ff1e0ff */
[----:B------:R-:W-:Y:S02]  /*18290*/  @!P2 LEA.HI.X.SX32 R2, R2, UR6, 0x1, P0 ;  /* 0x000000060202ac11 */ /* 0x000fe400080f0eff */
[----:B------:R-:W-:-:S04]  /*182a0*/  @!P2 LEA R4, P0, R0, c[0x0][0x200], 0x2 ;  /* 0x000080000004aa11 */ /* 0x000fc800078010ff */
[----:B------:R-:W-:Y:S02]  /*182b0*/  @!P2 LEA.HI.X R5, R0, c[0x0][0x204], R2, 0x2, P0 ;  /* 0x000081000005aa11 */ /* 0x000fe400000f1402 */
[----:B------:R-:W-:-:S04]  /*182c0*/  @!P1 IADD3 R0, P0, R3, UR12, RZ ;  /* 0x0000000c03009c10 */ /* 0x000fc8000ff1e0ff */
[----:B------:R-:W-:Y:S02]  /*182d0*/  @!P1 LEA.HI.X.SX32 R3, R3, UR6, 0x1, P0 ;  /* 0x0000000603039c11 */ /* 0x000fe400080f0eff */
[----:B------:R-:W-:-:S04]  /*182e0*/  @!P1 LEA R2, P0, R0, c[0x0][0x200], 0x2 ;  /* 0x0000800000029a11 */ /* 0x000fc800078010ff */
[----:B------:R-:W-:Y:S01]  /*182f0*/  @!P1 LEA.HI.X R3, R0, c[0x0][0x204], R3, 0x2, P0 ;  /* 0x0000810000039a11 */ /* 0x000fe200000f1403 */
[----:B------:R-:W-:-:S05]  /*18300*/  @!P4 IMAD.MOV.U32 R0, RZ, RZ, 0x7f800000 ;  /* 0x7f800000ff00c424 */ /* 0x000fca00078e00ff */
[----:B------:R1:W-:Y:S04]  /*18310*/  @!P4 STG.E [R8.64], R0 ;  /* 0x000000000800c986 */ /* 0x0003e8000c101910 */
[----:B------:R2:W-:Y:S01]  /*18320*/  @!P3 STG.E [R6.64], R10 ;  /* 0x0000000a0600b986 */ /* 0x0005e2000c101910 */
[----:B-1----:R-:W-:Y:S02]  /*18330*/  @!P2 IMAD.MOV.U32 R8, RZ, RZ, 0x7f800000 ;  /* 0x7f800000ff08a424 */ /* 0x002fe400078e00ff */
[----:B------:R-:W-:-:S03]  /*18340*/  @!P1 IMAD.MOV.U32 R0, RZ, RZ, 0x7f800000 ;  /* 0x7f800000ff009424 */ /* 0x000fc600078e00ff */
[----:B------:R2:W-:Y:S04]  /*18350*/  @!P2 STG.E [R4.64], R8 ;  /* 0x000000080400a986 */ /* 0x0005e8000c101910 */
[----:B------:R2:W-:Y:S01]  /*18360*/  @!P1 STG.E [R2.64], R0 ;  /* 0x0000000002009986 */ /* 0x0005e2000c101910 */
[----:B------:R-:W-:Y:S05]  /*18370*/  @P6 EXIT ;  /* 0x000000000000694d */ /* 0x000fea0003800000 */
[----:B--2---:R-:W-:-:S05]  /*18380*/  IMAD R0, R15, UR20, RZ ;  /* 0x000000140f007c24 */ /* 0x004fca000f8e02ff */
[----:B------:R-:W-:-:S04]  /*18390*/  IADD3 R3, P0, R0, UR12, RZ ;  /* 0x0000000c00037c10 */ /* 0x000fc8000ff1e0ff */
[----:B------:R-:W-:Y:S02]  /*183a0*/  LEA.HI.X.SX32 R0, R0, UR6, 0x1, P0 ;  /* 0x0000000600007c11 */ /* 0x000fe400080f0eff */
[----:B------:R-:W-:-:S04]  /*183b0*/  LEA R2, P0, R3, c[0x0][0x200], 0x2 ;  /* 0x0000800003027a11 */ /* 0x000fc800078010ff */
[----:B------:R-:W-:Y:S01]  /*183c0*/  LEA.HI.X R3, R3, c[0x0][0x204], R0, 0x2, P0 ;  /* 0x0000810003037a11 */ /* 0x000fe200000f1400 */
[----:B------:R-:W-:-:S05]  /*183d0*/  IMAD.MOV.U32 R0, RZ, RZ, 0x7f800000 ;  /* 0x7f800000ff007424 */ /* 0x000fca00078e00ff */
[----:B------:R-:W-:Y:S01]  /*183e0*/  STG.E [R2.64], R0 ;  /* 0x0000000002007986 */ /* 0x000fe2000c101910 */
[----:B------:R-:W-:Y:S05]  /*183f0*/  EXIT ;  /* 0x000000000000794d */ /* 0x000fea0003800000 */
.L_x_70:
        /* <DEDUP_REMOVED lines=16> */
.L_x_1394:


//--------------------- .text._ZN5flash16flash_fwd_kernelI23Flash_fwd_kernel_traitsILi128ELi128ELi64ELi4ELb0ELb0EN7cutlass6half_tE19Flash_kernel_traitsILi128ELi128ELi64ELi4ES3_EELb0ELb1ELb0ELb0ELb0ELb1ELb1ELb0EEEvNS_16Flash_fwd_paramsE --------------------------
	.section	.text._ZN5flash16flash_fwd_kernelI23Flash_fwd_kernel_traitsILi128ELi128ELi64ELi4ELb0ELb0EN7cutlass6half_tE19Flash_kernel_traitsILi128ELi128ELi64ELi4ES3_EELb0ELb1ELb0ELb0ELb0ELb1ELb1ELb0EEEvNS_16Flash_fwd_paramsE,"ax",@progbits
	.sectioninfo	@"SHI_REGISTERS=255"
	.align	128
        .global         _ZN5flash16flash_fwd_kernelI23Flash_fwd_kernel_traitsILi128ELi128ELi64ELi4ELb0ELb0EN7cutlass6half_tE19Flash_kernel_traitsILi128ELi128ELi64ELi4ES3_EELb0ELb1ELb0ELb0ELb0ELb1ELb1ELb0EEEvNS_16Flash_fwd_paramsE
        .type           _ZN5flash16flash_fwd_kernelI23Flash_fwd_kernel_traitsILi128ELi128ELi64ELi4ELb0ELb0EN7cutlass6half_tE19Flash_kernel_traitsILi128ELi128ELi64ELi4ES3_EELb0ELb1ELb0ELb0ELb0ELb1ELb1ELb0EEEvNS_16Flash_fwd_paramsE,@function
        .size           _ZN5flash16flash_fwd_kernelI23Flash_fwd_kernel_traitsILi128ELi128ELi64ELi4ELb0ELb0EN7cutlass6half_tE19Flash_kernel_traitsILi128ELi128ELi64ELi4ES3_EELb0ELb1ELb0ELb0ELb0ELb1ELb1ELb0EEEvNS_16Flash_fwd_paramsE,(.L_x_1395 - _ZN5flash16flash_fwd_kernelI23Flash_fwd_kernel_traitsILi128ELi128ELi64ELi4ELb0ELb0EN7cutlass6half_tE19Flash_kernel_traitsILi128ELi128ELi64ELi4ES3_EELb0ELb1ELb0ELb0ELb0ELb1ELb1ELb0EEEvNS_16Flash_fwd_paramsE)
        .other          _ZN5flash16flash_fwd_kernelI23Flash_fwd_kernel_traitsILi128ELi128ELi64ELi4ELb0ELb0EN7cutlass6half_tE19Flash_kernel_traitsILi128ELi128ELi64ELi4ES3_EELb0ELb1ELb0ELb0ELb0ELb1ELb1ELb0EEEvNS_16Flash_fwd_paramsE,@"STO_CUDA_ENTRY STV_DEFAULT"
_ZN5flash16flash_fwd_kernelI23Flash_fwd_kernel_traitsILi128ELi128ELi64ELi4ELb0ELb0EN7cutlass6half_tE19Flash_kernel_traitsILi128ELi128ELi64ELi4ES3_EELb0ELb1ELb0ELb0ELb0ELb1ELb1ELb0EEEvNS_16Flash_fwd_paramsE:
.text._ZN5flash16flash_fwd_kernelI23Flash_fwd_kernel_traitsILi128ELi128ELi64ELi4ELb0ELb0EN7cutlass6half_tE19Flash_kernel_traitsILi128ELi128ELi64ELi4ES3_EELb0ELb1ELb0ELb0ELb0ELb1ELb1ELb0EEEvNS_16Flash_fwd_paramsE:
        /* <DEDUP_REMOVED lines=56> */
.L_x_71:
[----:B------:R-:W-:Y:S02]  /*0380*/  ULDC UR6, c[0x0][0x218] ;  /* 0x0000860000067ab9 */ /* 0x000fe40000000800 */
.L_x_72:
        /* <DEDUP_REMOVED lines=70> */
.L_x_74:
        /* <DEDUP_REMOVED lines=46> */
.L_x_75:
[----:B------:R-:W1:Y:S01]  /*0ad0*/  S2R R4, SR_CTAID.X ;  /* 0x0000000000047919 */ /* 0x000e620000002500 */
[----:B------:R-:W-:Y:S01]  /*0ae0*/  SHF.R.S32.HI R25, RZ, 0x1f, R155 ;  /* 0x0000001fff197819 */ /* 0x000fe2000001149b */
[----:B------:R-:W-:Y:S01]  /*0af0*/  UIADD3 UR10, -UR12, UR15, URZ ;  /* 0x0000000f0c0a7290 */ /* 0x000fe2000fffe13f */
[----:B------:R-:W-:Y:S01]  /*0b00*/  IMAD.MOV.U32 R161, RZ, RZ, c[0x0][0x19c] ;  /* 0x00006700ffa17624 */ /* 0x000fe200078e00ff */
[----:B------:R-:W2:Y:S01]  /*0b10*/  S2R R8, SR_CTAID.Z ;  /* 0x0000000000087919 */ /* 0x000ea20000002700 */
[CC--:B------:R-:W-:Y:S01]  /*0b20*/  LEA.HI R0, R25.reuse, R155.reuse, RZ, 0x3 ;  /* 0x0000009b19007211 */ /* 0x0c0fe200078f18ff */
[----:B------:R-:W-:Y:S01]  /*0b30*/  ULDC.64 UR4, c[0x0][0x1a8] ;  /* 0x00006a0000047ab9 */ /* 0x000fe20000000a00 */
[----:B------:R-:W-:Y:S01]  /*0b40*/  LEA.HI R7, R25, R155, RZ, 0x6 ;  /* 0x0000009b19077211 */ /* 0x000fe200078f30ff */
[----:B------:R-:W-:Y:S01]  /*0b50*/  UIMAD UR4, UR19, UR4, URZ ;  /* 0x00000004130472a4 */ /* 0x000fe2000f8e023f */
[----:B------:R-:W-:Y:S01]  /*0b60*/  SHF.R.S32.HI R2, RZ, 0x3, R0 ;  /* 0x00000003ff027819 */ /* 0x000fe20000011400 */
[----:B------:R-:W-:Y:S01]  /*0b70*/  UIADD3 UR14, UR8, -0x1, URZ ;  /* 0xffffffff080e7890 */ /* 0x000fe2000fffe03f */
[----:B------:R-:W-:Y:S01]  /*0b80*/  LOP3.LUT R0, R0, 0xfffffff8, RZ, 0xc0, !PT ;  /* 0xfffffff800007812 */ /* 0x000fe200078ec0ff */
[----:B------:R-:W-:Y:S01]  /*0b90*/  UIMAD UR4, UR11, UR5, UR4 ;  /* 0x000000050b0472a4 */ /* 0x000fe2000f8e0204 */
[C---:B------:R-:W-:Y:S01]  /*0ba0*/  IADD3 R23, R2.reuse, 0x10, RZ ;  /* 0x0000001002177810 */ /* 0x040fe20007ffe0ff */
[----:B------:R-:W-:Y:S01]  /*0bb0*/  UIMAD UR11, UR14, -0x40, UR13 ;  /* 0xffffffc00e0b78a4 */ /* 0x000fe2000f8e020d */
[----:B------:R-:W-:Y:S01]  /*0bc0*/  SHF.R.S32.HI R3, RZ, 0x1f, R2 ;  /* 0x0000001fff037819 */ /* 0x000fe20000011402 */
[----:B------:R-:W-:Y:S01]  /*0bd0*/  IMAD.IADD R60, R155, 0x1, -R0 ;  /* 0x000000019b3c7824 */ /* 0x000fe200078e0a00 */
[----:B------:R-:W-:Y:S01]  /*0be0*/  ISETP.GE.AND P0, PT, R23, UR10, PT ;  /* 0x0000000a17007c0c */ /* 0x000fe2000bf06270 */
[C---:B------:R-:W-:Y:S01]  /*0bf0*/  IMAD.SHL.U32 R0, R2.reuse, 0x40, RZ ;  /* 0x0000004002007824 */ /* 0x040fe200078e00ff */
[----:B------:R-:W-:Y:S01]  /*0c00*/  IADD3 R24, R2, 0x20, RZ ;  /* 0x0000002002187810 */ /* 0x000fe20007ffe0ff */
[----:B------:R-:W-:Y:S01]  /*0c10*/  IMAD.SHL.U32 R30, R60, 0x8, RZ ;  /* 0x000000083c1e7824 */ /* 0x000fe200078e00ff */
[----:B------:R-:W-:Y:S01]  /*0c20*/  IADD3 R28, R2, 0x30, RZ ;  /* 0x00000030021c7810 */ /* 0x000fe20007ffe0ff */
[----:B------:R-:W-:Y:S01]  /*0c30*/  UISETP.GE.AND UP0, UPT, UR8, 0x2, UPT ;  /* 0x000000020800788c */ /* 0x000fe2000bf06270 */
[----:B------:R-:W-:Y:S01]  /*0c40*/  LOP3.LUT R0, R0, 0x1c0, RZ, 0xc0, !PT ;  /* 0x000001c000007812 */ /* 0x000fe200078ec0ff */
[----:B-1----:R-:W-:Y:S01]  /*0c50*/  IMAD.WIDE R32, R4, 0x80, R2 ;  /* 0x0000008004207825 */ /* 0x002fe200078e0202 */
[----:B------:R-:W-:-:S02]  /*0c60*/  SHF.R.S32.HI R31, RZ, 0x1f, R30 ;  /* 0x0000001fff1f7819 */ /* 0x000fc4000001141e */
[----:B------:R-:W-:Y:S02]  /*0c70*/  IADD3 R4, P2, R30, UR6, RZ ;  /* 0x000000061e047c10 */ /* 0x000fe4000ff5e0ff */
[----:B------:R-:W-:Y:S01]  /*0c80*/  ISETP.GE.AND P1, PT, R2, UR10, PT ;  /* 0x0000000a02007c0c */ /* 0x000fe2000bf26270 */
[----:B------:R-:W-:Y:S01]  /*0c90*/  STL.64 [R1+0xa8], R32 ;  /* 0x0000a82001007387 */ /* 0x000fe20000100a00 */
[----:B------:R-:W-:Y:S02]  /*0ca0*/  SHF.R.U32.HI R6, RZ, 0x3, R0 ;  /* 0x00000003ff067819 */ /* 0x000fe40000011600 */
[----:B------:R-:W-:Y:S01]  /*0cb0*/  LOP3.LUT R0, R0, 0x38, R30, 0xf8, !PT ;  /* 0x0000003800007812 */ /* 0x000fe200078ef81e */
[----:B------:R-:W-:Y:S01]  /*0cc0*/  STL [R1+0xd8], R28 ;  /* 0x0000d81c01007387 */ /* 0x000fe20000100800 */
[----:B------:R-:W-:Y:S01]  /*0cd0*/  IADD3.X R5, R31, UR18, RZ, P2, !PT ;  /* 0x000000121f057c10 */ /* 0x000fe200097fe4ff */
[----:B------:R-:W-:Y:S01]  /*0ce0*/  UMOV UR18, 0x6 ;  /* 0x0000000600127882 */ /* 0x000fe20000000000 */
[----:B------:R-:W-:Y:S01]  /*0cf0*/  ISETP.GE.AND P5, PT, R24, UR10, PT ;  /* 0x0000000a18007c0c */ /* 0x000fe2000bfa6270 */
[----:B------:R-:W-:Y:S01]  /*0d00*/  STL.64 [R1+0xc0], R30 ;  /* 0x0000c01e01007387 */ /* 0x000fe20000100a00 */
[----:B------:R-:W-:Y:S01]  /*0d10*/  ISETP.GE.AND P3, PT, R28, UR10, PT ;  /* 0x0000000a1c007c0c */ /* 0x000fe2000bf66270 */
[----:B--2---:R-:W-:Y:S01]  /*0d20*/  IMAD.WIDE.U32 R4, R8, c[0x0][0x1a8], R4 ;  /* 0x00006a0008047a25 */ /* 0x004fe200078e0004 */
[----:B------:R-:W-:-:S02]  /*0d30*/  @!P0 IADD3 R12, P2, R32, 0x10, RZ ;  /* 0x00000010200c8810 */ /* 0x000fc40007f5e0ff */
[----:B------:R-:W-:Y:S01]  /*0d40*/  LOP3.LUT R0, R0, R6, RZ, 0x3c, !PT ;  /* 0x0000000600007212 */ /* 0x000fe200078e3cff */
[----:B------:R-:W-:Y:S01]  /*0d50*/  IMAD.SHL.U32 R6, R7, 0x8, RZ ;  /* 0x0000000807067824 */ /* 0x000fe200078e00ff */
[----:B------:R-:W-:Y:S01]  /*0d60*/  IADD3 R5, R5, UR4, RZ ;  /* 0x0000000405057c10 */ /* 0x000fe2000fffe0ff */
[----:B------:R-:W-:Y:S01]  /*0d70*/  @!P0 IMAD.X R7, RZ, RZ, R33, P2 ;  /* 0x000000ffff078224 */ /* 0x000fe200010e0621 */
[----:B------:R-:W-:Y:S02]  /*0d80*/  IADD3 R18, R2, 0x40, RZ ;  /* 0x0000004002127810 */ /* 0x000fe40007ffe0ff */
[----:B------:R-:W-:Y:S01]  /*0d90*/  LOP3.LUT R243, R0, 0xfffffe00, R6, 0xf8, !PT ;  /* 0xfffffe0000f37812 */ /* 0x000fe200078ef806 */
[----:B------:R-:W-:Y:S01]  /*0da0*/  @!P0 IMAD R6, R7, c[0x0][0x190], RZ ;  /* 0x0000640007068a24 */ /* 0x000fe200078e02ff */
[C---:B------:R-:W-:Y:S01]  /*0db0*/  @!P5 IADD3 R8, P4, R32.reuse, 0x20, RZ ;  /* 0x000000202008d810 */ /* 0x040fe20007f9e0ff */
[----:B------:R-:W-:Y:S01]  /*0dc0*/  @!P1 IMAD R0, R33, c[0x0][0x190], RZ ;  /* 0x0000640021009a24 */ /* 0x000fe200078e02ff */
[----:B------:R-:W-:Y:S01]  /*0dd0*/  @!P3 IADD3 R11, P2, R32, 0x30, RZ ;  /* 0x00000030200bb810 */ /* 0x000fe20007f5e0ff */
[----:B------:R-:W-:Y:S01]  /*0de0*/  @!P0 IMAD R16, R12, c[0x0][0x194], R6 ;  /* 0x000065000c108a24 */ /* 0x000fe200078e0206 */
[----:B------:R1:W-:Y:S01]  /*0df0*/  STL [R1+0xe0], R18 ;  /* 0x0000e01201007387 */ /* 0x0003e20000100800 */
[C---:B------:R-:W-:Y:S01]  /*0e00*/  @!P1 IMAD R9, R32.reuse, c[0x0][0x194], R0 ;  /* 0x0000650020099a24 */ /* 0x040fe200078e0200 */
[----:B------:R-:W-:Y:S01]  /*0e10*/  LEA.HI R154, R25, R155, RZ, 0x5 ;  /* 0x0000009b199a7211 */ /* 0x000fe200078f28ff */
[----:B------:R-:W-:-:S03]  /*0e20*/  @!P1 IMAD.WIDE.U32 R6, R32, c[0x0][0x190], R4 ;  /* 0x0000640020069a25 */ /* 0x000fc600078e0004 */
[----:B------:R-:W-:Y:S01]  /*0e30*/  SHF.R.S32.HI R153, RZ, 0x5, R154 ;  /* 0x00000005ff997819 */ /* 0x000fe2000001149a */
[--C-:B------:R-:W-:Y:S01]  /*0e40*/  @!P5 IMAD.X R0, RZ, RZ, R33.reuse, P4 ;  /* 0x000000ffff00d224 */ /* 0x100fe200020e0621 */
[----:B------:R-:W-:Y:S01]  /*0e50*/  ISETP.GE.AND P4, PT, R18, UR10, PT ;  /* 0x0000000a12007c0c */ /* 0x000fe2000bf86270 */
[----:B------:R-:W-:Y:S01]  /*0e60*/  @!P3 IMAD.X R10, RZ, RZ, R33, P2 ;  /* 0x000000ffff0ab224 */ /* 0x000fe200010e0621 */
[----:B------:R-:W-:Y:S01]  /*0e70*/  @!P1 LEA R14, P2, R6, c[0x0][0x160], 0x1 ;  /* 0x00005800060e9a11 */ /* 0x000fe200078408ff */
[----:B------:R-:W-:Y:S02]  /*0e80*/  @!P1 IMAD.IADD R7, R7, 0x1, R9 ;  /* 0x0000000107079824 */ /* 0x000fe400078e0209 */
[----:B------:R-:W-:Y:S02]  /*0e90*/  @!P5 IMAD R0, R0, c[0x0][0x190], RZ ;  /* 0x000064000000da24 */ /* 0x000fe400078e02ff */
[----:B------:R-:W-:Y:S01]  /*0ea0*/  @!P0 IMAD.WIDE.U32 R12, R12, c[0x0][0x190], R4 ;  /* 0x000064000c0c8a25 */ /* 0x000fe200078e0004 */
[----:B------:R-:W-:-:S03]  /*0eb0*/  @!P1 LEA.HI.X R15, R6, c[0x0][0x164], R7, 0x1, P2 ;  /* 0x00005900060f9a11 */ /* 0x000fc600010f0c07 */
[----:B------:R-:W-:Y:S01]  /*0ec0*/  @!P3 IMAD R6, R10, c[0x0][0x190], RZ ;  /* 0x000064000a06ba24 */ /* 0x000fe200078e02ff */
[----:B------:R-:W-:Y:S01]  /*0ed0*/  @!P0 LEA R10, P2, R12, c[0x0][0x160], 0x1 ;  /* 0x000058000c0a8a11 */ /* 0x000fe200078408ff */
[----:B------:R-:W-:Y:S02]  /*0ee0*/  @!P5 IMAD R17, R8, c[0x0][0x194], R0 ;  /* 0x000065000811da24 */ /* 0x000fe400078e0200 */
[----:B------:R-:W-:Y:S01]  /*0ef0*/  @!P0 IMAD.IADD R0, R13, 0x1, R16 ;  /* 0x000000010d008824 */ /* 0x000fe200078e0210 */
[----:B------:R-:W-:Y:S01]  /*0f00*/  IADD3 R16, R2, 0x50, RZ ;  /* 0x0000005002107810 */ /* 0x000fe20007ffe0ff */
[----:B------:R-:W-:Y:S02]  /*0f10*/  @!P3 IMAD R13, R11, c[0x0][0x194], R6 ;  /* 0x000065000b0dba24 */ /* 0x000fe400078e0206 */
[----:B------:R-:W-:Y:S02]  /*0f20*/  @!P3 IMAD.MOV.U32 R6, RZ, RZ, R4 ;  /* 0x000000ffff06b224 */ /* 0x000fe400078e0004 */
[----:B------:R-:W-:Y:S01]  /*0f30*/  @!P3 IMAD.MOV.U32 R7, RZ, RZ, R5 ;  /* 0x000000ffff07b224 */ /* 0x000fe200078e0005 */
[----:B------:R-:W-:Y:S01]  /*0f40*/  STL [R1+0xdc], R16 ;  /* 0x0000dc1001007387 */ /* 0x000fe20000100800 */
[----:B------:R-:W-:-:S02]  /*0f50*/  IMAD.SHL.U32 R243, R243, 0x2, RZ ;  /* 0x00000002f3f37824 */ /* 0x000fc400078e00ff */
[----:B------:R-:W-:-:S03]  /*0f60*/  @!P5 IMAD.WIDE.U32 R8, R8, c[0x0][0x190], R4 ;  /* 0x000064000808da25 */ /* 0x000fc600078e0004 */
[----:B------:R-:W-:Y:S01]  /*0f70*/  @!PT LDS RZ, [RZ] ;  /* 0x00000000fffff984 */ /* 0x000fe20000000800 */
[----:B------:R-:W-:Y:S01]  /*0f80*/  @!PT LDS RZ, [RZ] ;  /* 0x00000000fffff984 */ /* 0x000fe20000000800 */
[----:B------:R-:W-:Y:S01]  /*0f90*/  @!PT LDS RZ, [RZ] ;  /* 0x00000000fffff984 */ /* 0x000fe20000000800 */
[----:B------:R2:W-:Y:S01]  /*0fa0*/  @!P1 LDGSTS.E.BYPASS.LTC128B.128 [R243], [R14.64] ;  /* 0x000000000ef39fae */ /* 0x0005e2000b901d50 */
[----:B------:R-:W-:Y:S01]  /*0fb0*/  @!P3 IMAD.WIDE.U32 R6, R11, c[0x0][0x190], R6 ;  /* 0x000064000b06ba25 */ /* 0x000fe200078e0006 */
[----:B------:R-:W-:Y:S02]  /*0fc0*/  @!P0 LEA.HI.X R11, R12, c[0x0][0x164], R0, 0x1, P2 ;  /* 0x000059000c0b8a11 */ /* 0x000fe400010f0c00 */
[----:B------:R-:W-:Y:S01]  /*0fd0*/  ISETP.GE.AND P2, PT, R16, UR10, PT ;  /* 0x0000000a10007c0c */ /* 0x000fe2000bf46270 */
[----:B------:R2:W-:Y:S01]  /*0fe0*/  @!P1 LDGSTS.E.BYPASS.LTC128B.128 [R243+0x4000], [R14.64+0x80] ;  /* 0x040000800ef39fae */ /* 0x0005e2000b901d50 */
[----:B------:R-:W-:Y:S01]  /*0ff0*/  @!P5 IMAD.IADD R0, R9, 0x1, R17 ;  /* 0x000000010900d824 */ /* 0x000fe200078e0211 */
[----:B-1----:R-:W-:Y:S01]  /*1000*/  @!P5 LEA R18, P1, R8, c[0x0][0x160], 0x1 ;  /* 0x000058000812da11 */ /* 0x002fe200078208ff */
[----:B------:R-:W-:Y:S01]  /*1010*/  @!P3 IMAD.IADD R7, R7, 0x1, R13 ;  /* 0x000000010707b824 */ /* 0x000fe200078e020d */
[----:B------:R-:W-:Y:S01]  /*1020*/  @!P3 LEA R20, P6, R6, c[0x0][0x160], 0x1 ;  /* 0x000058000614ba11 */ /* 0x000fe200078c08ff */
[----:B------:R1:W-:Y:S01]  /*1030*/  @!P0 LDGSTS.E.BYPASS.LTC128B.128 [R243+0x800], [R10.64] ;  /* 0x008000000af38fae */ /* 0x0003e2000b901d50 */
[----:B------:R-:W-:-:S02]  /*1040*/  IADD3 R12, R2, 0x60, RZ ;  /* 0x00000060020c7810 */ /* 0x000fc40007ffe0ff */
[----:B------:R-:W-:Y:S01]  /*1050*/  @!P5 LEA.HI.X R19, R8, c[0x0][0x164], R0, 0x1, P1 ;  /* 0x000059000813da11 */ /* 0x000fe200008f0c00 */
[----:B------:R1:W-:Y:S01]  /*1060*/  @!P0 LDGSTS.E.BYPASS.LTC128B.128 [R243+0x4800], [R10.64+0x80] ;  /* 0x048000800af38fae */ /* 0x0003e2000b901d50 */
[----:B------:R-:W-:Y:S02]  /*1070*/  @!P3 LEA.HI.X R21, R6, c[0x0][0x164], R7, 0x1, P6 ;  /* 0x000059000615ba11 */ /* 0x000fe400030f0c07 */
[----:B------:R-:W-:Y:S01]  /*1080*/  ISETP.GE.AND P1, PT, R12, UR10, PT ;  /* 0x0000000a0c007c0c */ /* 0x000fe2000bf26270 */
[----:B------:R3:W-:Y:S01]  /*1090*/  STL [R1+0xe4], R12 ;  /* 0x0000e40c01007387 */ /* 0x0007e20000100800 */
[C---:B------:R-:W-:Y:S02]  /*10a0*/  @!P4 IADD3 R6, P6, R32.reuse, 0x40, RZ ;  /* 0x000000402006c810 */ /* 0x040fe40007fde0ff */
[----:B------:R-:W-:Y:S01]  /*10b0*/  @!P2 IADD3 R8, P0, R32, 0x50, RZ ;  /* 0x000000502008a810 */ /* 0x000fe20007f1e0ff */
[----:B------:R4:W-:Y:S01]  /*10c0*/  @!P5 LDGSTS.E.BYPASS.LTC128B.128 [R243+0x1000], [R18.64] ;  /* 0x0100000012f3dfae */ /* 0x0009e2000b901d50 */
[----:B------:R-:W-:Y:S01]  /*10d0*/  IADD3 R9, R2, 0x70, RZ ;  /* 0x0000007002097810 */ /* 0x000fe20007ffe0ff */
[----:B------:R-:W-:-:S02]  /*10e0*/  @!P4 IMAD.X R0, RZ, RZ, R33, P6 ;  /* 0x000000ffff00c224 */ /* 0x000fc400030e0621 */
[----:B------:R4:W-:Y:S01]  /*10f0*/  @!P5 LDGSTS.E.BYPASS.LTC128B.128 [R243+0x5000], [R18.64+0x80] ;  /* 0x0500008012f3dfae */ /* 0x0009e2000b901d50 */
[----:B------:R-:W-:-:S03]  /*1100*/  ISETP.GE.AND P5, PT, R23, UR11, PT ;  /* 0x0000000b17007c0c */ /* 0x000fc6000bfa6270 */
[----:B------:R5:W-:Y:S04]  /*1110*/  STL [R1+0xe8], R9 ;  /* 0x0000e80901007387 */ /* 0x000be80000100800 */
[----:B------:R4:W-:Y:S04]  /*1120*/  @!P3 LDGSTS.E.BYPASS.LTC128B.128 [R243+0x1800], [R20.64] ;  /* 0x0180000014f3bfae */ /* 0x0009e8000b901d50 */
[----:B------:R4:W-:Y:S01]  /*1130*/  @!P3 LDGSTS.E.BYPASS.LTC128B.128 [R243+0x5800], [R20.64+0x80] ;  /* 0x0580008014f3bfae */ /* 0x0009e2000b901d50 */
[----:B------:R-:W-:Y:S01]  /*1140*/  ISETP.GE.AND P3, PT, R23, UR11, PT ;  /* 0x0000000b17007c0c */ /* 0x000fe2000bf66270 */
[----:B-1----:R-:W-:Y:S01]  /*1150*/  @!P4 IMAD R11, R0, c[0x0][0x190], RZ ;  /* 0x00006400000bca24 */ /* 0x002fe200078e02ff */
[----:B------:R-:W-:Y:S01]  /*1160*/  @!P1 IADD3 R10, P6, R32, 0x60, RZ ;  /* 0x00000060200a9810 */ /* 0x000fe20007fde0ff */
[----:B------:R-:W-:Y:S01]  /*1170*/  @!P2 IMAD.X R0, RZ, RZ, R33, P0 ;  /* 0x000000ffff00a224 */ /* 0x000fe200000e0621 */
[----:B------:R-:W-:Y:S01]  /*1180*/  ISETP.GE.AND P0, PT, R9, UR10, PT ;  /* 0x0000000a09007c0c */ /* 0x000fe2000bf06270 */
[----:B------:R-:W-:-:S02]  /*1190*/  @!P4 IMAD R11, R6, c[0x0][0x194], R11 ;  /* 0x00006500060bca24 */ /* 0x000fc400078e020b */
[----:B------:R-:W-:-:S04]  /*11a0*/  @!P4 IMAD.WIDE.U32 R6, R6, c[0x0][0x190], R4 ;  /* 0x000064000606ca25 */ /* 0x000fc800078e0004 */
[----:B---3--:R-:W-:Y:S02]  /*11b0*/  @!P2 IMAD R12, R0, c[0x0][0x190], RZ ;  /* 0x00006400000caa24 */ /* 0x008fe400078e02ff */
[----:B------:R-:W-:Y:S02]  /*11c0*/  @!P4 IMAD.IADD R0, R7, 0x1, R11 ;  /* 0x000000010700c824 */ /* 0x000fe400078e020b */
[----:B-----5:R-:W-:Y:S01]  /*11d0*/  @!P1 IMAD.X R9, RZ, RZ, R33, P6 ;  /* 0x000000ffff099224 */ /* 0x020fe200030e0621 */
[----:B------:R-:W-:Y:S01]  /*11e0*/  @!P4 LEA R16, P6, R6, c[0x0][0x160], 0x1 ;  /* 0x000058000610ca11 */ /* 0x000fe200078c08ff */
[----:B------:R-:W-:Y:S02]  /*11f0*/  @!P2 IMAD R13, R8, c[0x0][0x194], R12 ;  /* 0x00006500080daa24 */ /* 0x000fe400078e020c */
[----:B--2---:R-:W-:Y:S01]  /*1200*/  @!P1 IMAD R14, R9, c[0x0][0x190], RZ ;  /* 0x00006400090e9a24 */ /* 0x004fe200078e02ff */
[----:B------:R-:W-:Y:S01]  /*1210*/  @!P4 LEA.HI.X R17, R6, c[0x0][0x164], R0, 0x1, P6 ;  /* 0x000059000611ca11 */ /* 0x000fe200030f0c00 */
[----:B------:R-:W-:Y:S01]  /*1220*/  @!P2 IMAD.WIDE.U32 R8, R8, c[0x0][0x190], R4 ;  /* 0x000064000808aa25 */ /* 0x000fe200078e0004 */
[----:B------:R-:W-:-:S03]  /*1230*/  @!P0 IADD3 R12, P6, R32, 0x70, RZ ;  /* 0x00000070200c8810 */ /* 0x000fc60007fde0ff */
[C---:B------:R-:W-:Y:S01]  /*1240*/  @!P1 IMAD R11, R10.reuse, c[0x0][0x194], R14 ;  /* 0x000065000a0b9a24 */ /* 0x040fe200078e020e */
[----:B------:R1:W-:Y:S01]  /*1250*/  @!P4 LDGSTS.E.BYPASS.LTC128B.128 [R243+0x2000], [R16.64] ;  /* 0x0200000010f3cfae */ /* 0x0003e2000b901d50 */
[----:B------:R-:W-:-:S03]  /*1260*/  @!P1 IMAD.WIDE.U32 R6, R10, c[0x0][0x190], R4 ;  /* 0x000064000a069a25 */ /* 0x000fc600078e0004 */
[----:B------:R1:W-:Y:S01]  /*1270*/  @!P4 LDGSTS.E.BYPASS.LTC128B.128 [R243+0x6000], [R16.64+0x80] ;  /* 0x0600008010f3cfae */ /* 0x0003e2000b901d50 */
[----:B------:R-:W-:Y:S01]  /*1280*/  @!P0 IMAD.X R10, RZ, RZ, R33, P6 ;  /* 0x000000ffff0a8224 */ /* 0x000fe200030e0621 */
[----:B------:R-:W-:Y:S01]  /*1290*/  @!P2 LEA R14, P6, R8, c[0x0][0x160], 0x1 ;  /* 0x00005800080eaa11 */ /* 0x000fe200078c08ff */
[----:B------:R-:W-:Y:S02]  /*12a0*/  @!P2 IMAD.IADD R0, R9, 0x1, R13 ;  /* 0x000000010900a824 */ /* 0x000fe400078e020d */
[----:B------:R-:W-:-:S03]  /*12b0*/  @!P0 IMAD R10, R10, c[0x0][0x190], RZ ;  /* 0x000064000a0a8a24 */ /* 0x000fc600078e02ff */
[----:B------:R-:W-:Y:S01]  /*12c0*/  @!P2 LEA.HI.X R15, R8, c[0x0][0x164], R0, 0x1, P6 ;  /* 0x00005900080faa11 */ /* 0x000fe200030f0c00 */
[----:B------:R-:W-:Y:S01]  /*12d0*/  @!P1 IMAD.IADD R0, R7, 0x1, R11 ;  /* 0x0000000107009824 */ /* 0x000fe200078e020b */
[----:B------:R-:W-:Y:S01]  /*12e0*/  @!P1 LEA R8, P6, R6, c[0x0][0x160], 0x1 ;  /* 0x0000580006089a11 */ /* 0x000fe200078c08ff */
[C---:B------:R-:W-:Y:S02]  /*12f0*/  @!P0 IMAD R7, R12.reuse, c[0x0][0x194], R10 ;  /* 0x000065000c078a24 */ /* 0x040fe400078e020a */
[----:B------:R-:W-:Y:S01]  /*1300*/  @!P0 IMAD.WIDE.U32 R12, R12, c[0x0][0x190], R4 ;  /* 0x000064000c0c8a25 */ /* 0x000fe200078e0004 */
[----:B------:R-:W-:Y:S01]  /*1310*/  @!P1 LEA.HI.X R9, R6, c[0x0][0x164], R0, 0x1, P6 ;  /* 0x0000590006099a11 */ /* 0x000fe200030f0c00 */
[----:B------:R2:W-:Y:S02]  /*1320*/  @!P2 LDGSTS.E.BYPASS.LTC128B.128 [R243+0x2800], [R14.64] ;  /* 0x028000000ef3afae */ /* 0x0005e4000b901d50 */
[----:B------:R-:W-:Y:S01]  /*1330*/  @!P0 IMAD.IADD R6, R13, 0x1, R7 ;  /* 0x000000010d068824 */ /* 0x000fe200078e0207 */
[----:B------:R-:W-:Y:S01]  /*1340*/  @!P0 LEA R10, P6, R12, c[0x0][0x160], 0x1 ;  /* 0x000058000c0a8a11 */ /* 0x000fe200078c08ff */
[----:B------:R-:W-:Y:S01]  /*1350*/  IMAD R0, R3, c[0x0][0x198], RZ ;  /* 0x0000660003007a24 */ /* 0x000fe200078e02ff */
[----:B------:R-:W-:Y:S01]  /*1360*/  SHF.R.S32.HI R13, RZ, 0x1f, R22 ;  /* 0x0000001fff0d7819 */ /* 0x000fe20000011416 */
[----:B------:R-:W-:Y:S01]  /*1370*/  IMAD.WIDE.U32 R4, R2, c[0x0][0x198], R30 ;  /* 0x0000660002047a25 */ /* 0x000fe200078e001e */
[----:B------:R-:W-:Y:S01]  /*1380*/  @!P0 LEA.HI.X R11, R12, c[0x0][0x164], R6, 0x1, P6 ;  /* 0x000059000c0b8a11 */ /* 0x000fe200030f0c06 */
[----:B------:R2:W-:Y:S01]  /*1390*/  @!P2 LDGSTS.E.BYPASS.LTC128B.128 [R243+0x6800], [R14.64+0x80] ;  /* 0x068000800ef3afae */ /* 0x0005e2000b901d50 */
[----:B------:R-:W-:Y:S01]  /*13a0*/  ISETP.GE.AND P2, PT, R24, UR11, PT ;  /* 0x0000000b18007c0c */ /* 0x000fe2000bf46270 */
[----:B------:R-:W-:Y:S01]  /*13b0*/  IMAD R0, R2, c[0x0][0x19c], R0 ;  /* 0x0000670002007a24 */ /* 0x000fe200078e0200 */
[----:B------:R-:W-:Y:S01]  /*13c0*/  IADD3 R6, P6, R4, UR20, RZ ;  /* 0x0000001404067c10 */ /* 0x000fe2000ffde0ff */
[----:B-1----:R-:W-:Y:S01]  /*13d0*/  IMAD.MOV.U32 R17, RZ, RZ, c[0x0][0x198] ;  /* 0x00006600ff117624 */ /* 0x002fe200078e00ff */
[----:B------:R1:W-:Y:S02]  /*13e0*/  @!P1 LDGSTS.E.BYPASS.LTC128B.128 [R243+0x3000], [R8.64] ;  /* 0x0300000008f39fae */ /* 0x0003e4000b901d50 */
[----:B------:R-:W-:Y:S01]  /*13f0*/  IADD3.X R7, R5, UR7, R0, P6, !PT ;  /* 0x0000000705077c10 */ /* 0x000fe2000b7fe400 */
[----:B------:R-:W-:Y:S01]  /*1400*/  IMAD R0, R3, c[0x0][0x1a0], RZ ;  /* 0x0000680003007a24 */ /* 0x000fe200078e02ff */
[----:B------:R-:W-:Y:S01]  /*1410*/  ULDC.64 UR6, c[0x0][0x198] ;  /* 0x0000660000067ab9 */ /* 0x000fe20000000a00 */
[C---:B------:R-:W-:Y:S01]  /*1420*/  IMAD.WIDE.U32 R4, R2.reuse, c[0x0][0x1a0], R30 ;  /* 0x0000680002047a25 */ /* 0x040fe200078e001e */
[----:B------:R-:W-:Y:S01]  /*1430*/  USHF.L.U64.HI UR20, UR6, UR18, UR7 ;  /* 0x0000001206147299 */ /* 0x000fe20008010207 */
[----:B------:R1:W-:Y:S01]  /*1440*/  @!P1 LDGSTS.E.BYPASS.LTC128B.128 [R243+0x7000], [R8.64+0x80] ;  /* 0x0700008008f39fae */ /* 0x0003e2000b901d50 */
[----:B------:R-:W-:Y:S01]  /*1450*/  USHF.R.S32.HI UR7, URZ, 0x1f, UR14 ;  /* 0x0000001f3f077899 */ /* 0x000fe2000801140e */
[----:B------:R-:W-:Y:S01]  /*1460*/  IMAD R0, R2, c[0x0][0x1a4], R0 ;  /* 0x0000690002007a24 */ /* 0x000fe200078e0200 */
[----:B----4-:R-:W-:Y:S01]  /*1470*/  IADD3 R18, P6, R4, UR22, RZ ;  /* 0x0000001604127c10 */ /* 0x010fe2000ffde0ff */
[----:B------:R-:W-:Y:S01]  /*1480*/  IMAD.WIDE.U32 R6, R22, c[0x0][0x1b0], R6 ;  /* 0x00006c0016067a25 */ /* 0x000fe200078e0006 */
[----:B------:R-:W-:Y:S01]  /*1490*/  UIMAD UR4, UR20, UR14, URZ ;  /* 0x0000000e140472a4 */ /* 0x000fe2000f8e023f */
[----:B------:R3:W-:Y:S01]  /*14a0*/  @!P0 LDGSTS.E.BYPASS.LTC128B.128 [R243+0x3800], [R10.64] ;  /* 0x038000000af38fae */ /* 0x0007e2000b901d50 */
[----:B------:R-:W-:Y:S01]  /*14b0*/  IADD3.X R19, R5, UR21, R0, P6, !PT ;  /* 0x0000001505137c10 */ /* 0x000fe2000b7fe400 */
[----:B------:R-:W-:Y:S01]  /*14c0*/  IMAD R0, R13, c[0x0][0x1b0], RZ ;  /* 0x00006c000d007a24 */ /* 0x000fe200078e02ff */
[----:B------:R-:W-:Y:S01]  /*14d0*/  USHF.L.U32 UR21, UR6, 0x6, URZ ;  /* 0x0000000606157899 */ /* 0x000fe2000800063f */
[----:B------:R-:W-:Y:S01]  /*14e0*/  IMAD.MOV.U32 R162, RZ, RZ, R6 ;  /* 0x000000ffffa27224 */ /* 0x000fe200078e0006 */
[----:B------:R-:W-:Y:S01]  /*14f0*/  ISETP.GE.AND P6, PT, R2, UR11, PT ;  /* 0x0000000b02007c0c */ /* 0x000fe2000bfc6270 */
[----:B------:R-:W-:Y:S01]  /*1500*/  IMAD R0, R22, c[0x0][0x1b4], R0 ;  /* 0x00006d0016007a24 */ /* 0x000fe200078e0200 */
[----:B------:R-:W-:Y:S01]  /*1510*/  UIMAD UR4, UR7, UR21, UR4 ;  /* 0x00000015070472a4 */ /* 0x000fe2000f8e0204 */
[----:B------:R4:W-:Y:S01]  /*1520*/  STL.64 [R1+0xb8], R6 ;  /* 0x0000b80601007387 */ /* 0x0009e20000100a00 */
[----:B------:R-:W-:Y:S01]  /*1530*/  IMAD.U32 R160, RZ, RZ, UR21 ;  /* 0x00000015ffa07e24 */ /* 0x000fe2000f8e00ff */
[----:B--2---:R-:W-:Y:S01]  /*1540*/  LEA.HI R14, R25, R155, RZ, 0x4 ;  /* 0x0000009b190e7211 */ /* 0x004fe200078f20ff */
[----:B------:R-:W-:Y:S01]  /*1550*/  IMAD.IADD R163, R7, 0x1, R0 ;  /* 0x0000000107a37824 */ /* 0x000fe200078e0200 */
[----:B------:R3:W-:Y:S01]  /*1560*/  @!P0 LDGSTS.E.BYPASS.LTC128B.128 [R243+0x7800], [R10.64+0x80] ;  /* 0x078000800af38fae */ /* 0x0007e2000b901d50 */
[----:B------:R-:W-:Y:S01]  /*1570*/  ISETP.GE.AND P0, PT, R28, UR11, PT ;  /* 0x0000000b1c007c0c */ /* 0x000fe2000bf06270 */
[----:B------:R-:W-:Y:S01]  /*1580*/  IMAD.WIDE.U32 R18, R22, c[0x0][0x1b8], R18 ;  /* 0x00006e0016127a25 */ /* 0x000fe200078e0012 */
[----:B------:R-:W-:Y:S01]  /*1590*/  SHF.R.S32.HI R3, RZ, 0x4, R14 ;  /* 0x00000004ff037819 */ /* 0x000fe2000001140e */
[----:B------:R-:W-:Y:S02]  /*15a0*/  STL.64 [R1+0xb0], R162 ;  /* 0x0000b0a201007387 */ /* 0x000fe40000100a00 */
[----:B------:R-:W-:-:S02]  /*15b0*/  IMAD.WIDE.U32 R4, R160, UR14, R162 ;  /* 0x0000000ea0047c25 */ /* 0x000fc4000f8e00a2 */
[----:B------:R-:W-:Y:S02]  /*15c0*/  STL.64 [R1+0xd0], R18 ;  /* 0x0000d01201007387 */ /* 0x000fe40000100a00 */
[----:B------:R-:W-:Y:S01]  /*15d0*/  IMAD.MOV.U32 R26, RZ, RZ, R18 ;  /* 0x000000ffff1a7224 */ /* 0x000fe200078e0012 */
[----:B------:R-:W-:Y:S01]  /*15e0*/  IADD3 R5, R5, UR4, RZ ;  /* 0x0000000405057c10 */ /* 0x000fe2000fffe0ff */
[----:B------:R-:W-:Y:S01]  /*15f0*/  UIMAD.WIDE.U32 UR4, UR6, 0x20, URZ ;  /* 0x00000020060478a5 */ /* 0x000fe2000f8e003f */
[----:B------:R-:W-:-:S04]  /*1600*/  @!P3 LEA R0, P1, R17, R4, 0x4 ;  /* 0x000000041100b211 */ /* 0x000fc800078220ff */
[----:B----4-:R-:W-:Y:S02]  /*1610*/  @!P3 LEA.HI.X R7, R17, R5, R161, 0x4, P1 ;  /* 0x000000051107b211 */ /* 0x010fe400008f24a1 */
[----:B-1----:R-:W-:Y:S02]  /*1620*/  @!P3 LEA R8, P1, R0, c[0x0][0x168], 0x1 ;  /* 0x00005a000008ba11 */ /* 0x002fe400078208ff */
[----:B---3--:R-:W-:Y:S01]  /*1630*/  LEA.HI R10, R14, R3, RZ, 0x1 ;  /* 0x000000030e0a7211 */ /* 0x008fe200078f08ff */
[----:B------:R-:W-:Y:S01]  /*1640*/  IMAD.SHL.U32 R11, R161, 0x20, RZ ;  /* 0x00000020a10b7824 */ /* 0x000fe200078e00ff */
[----:B------:R-:W-:Y:S02]  /*1650*/  @!P3 LEA.HI.X R9, R0, c[0x0][0x16c], R7, 0x1, P1 ;  /* 0x00005b000009ba11 */ /* 0x000fe400008f0c07 */
[----:B------:R-:W-:Y:S02]  /*1660*/  LOP3.LUT R0, R10, 0xfffffffe, RZ, 0xc0, !PT ;  /* 0xfffffffe0a007812 */ /* 0x000fe400078ec0ff */
[----:B------:R-:W-:-:S02]  /*1670*/  LOP3.LUT R10, R14, 0xfffffff0, RZ, 0xc0, !PT ;  /* 0xfffffff00e0a7812 */ /* 0x000fc400078ec0ff */
[C---:B------:R-:W-:Y:S01]  /*1680*/  @!P6 LEA R6, P4, R4.reuse, c[0x0][0x168], 0x1 ;  /* 0x00005a000406ea11 */ /* 0x040fe200078808ff */
[----:B------:R-:W-:Y:S01]  /*1690*/  IMAD.IADD R15, R3, 0x1, -R0 ;  /* 0x00000001030f7824 */ /* 0x000fe200078e0a00 */
[C---:B------:R-:W-:Y:S01]  /*16a0*/  @!P2 IADD3 R12, P1, R4.reuse, UR4, RZ ;  /* 0x00000004040cac10 */ /* 0x040fe2000ff3e0ff */
[----:B------:R-:W-:Y:S01]  /*16b0*/  IMAD.IADD R10, R155, 0x1, -R10 ;  /* 0x000000019b0a7824 */ /* 0x000fe200078e0a0a */
[----:B------:R-:W-:Y:S01]  /*16c0*/  @!P6 LEA.HI.X R7, R4, c[0x0][0x16c], R5, 0x1, P4 ;  /* 0x00005b000407ea11 */ /* 0x000fe200020f0c05 */
[----:B------:R-:W-:Y:S01]  /*16d0*/  IMAD.SHL.U32 R0, R60, 0x40, RZ ;  /* 0x000000403c007824 */ /* 0x000fe200078e00ff */
[----:B------:R-:W-:Y:S01]  /*16e0*/  @!P2 IADD3.X R14, R5, UR5, R11, P1, !PT ;  /* 0x00000005050eac10 */ /* 0x000fe20008ffe40b */
[----:B------:R-:W-:Y:S01]  /*16f0*/  ULDC.64 UR4, c[0x0][0x1a0] ;  /* 0x0000680000047ab9 */ /* 0x000fe20000000a00 */
[----:B------:R-:W-:Y:S01]  /*1700*/  SHF.R.S32.HI R3, RZ, 0x1f, R10 ;  /* 0x0000001fff037819 */ /* 0x000fe2000001140a */
[----:B------:R1:W-:Y:S01]  /*1710*/  @!P6 LDGSTS.E.BYPASS.LTC128B.128 [R243+0x8000], [R6.64] ;  /* 0x0800000006f3efae */ /* 0x0003e2000b901d50 */
[----:B------:R-:W-:Y:S01]  /*1720*/  LOP3.LUT R0, R0, 0x1c0, RZ, 0xc0, !PT ;  /* 0x000001c000007812 */ /* 0x000fe200078ec0ff */
[----:B------:R-:W-:Y:S01]  /*1730*/  USHF.L.U64.HI UR18, UR4, UR18, UR5 ;  /* 0x0000001204127299 */ /* 0x000fe20008010205 */
[----:B------:R-:W-:Y:S01]  /*1740*/  LEA.HI R16, R3, R10, RZ, 0x3 ;  /* 0x0000000a03107211 */ /* 0x000fe200078f18ff */
[----:B------:R1:W-:Y:S01]  /*1750*/  @!P6 LDGSTS.E.BYPASS.LTC128B.128 [R243+0xa000], [R6.64+0x80] ;  /* 0x0a00008006f3efae */ /* 0x0003e2000b901d50 */
[----:B------:R-:W-:Y:S01]  /*1760*/  ISETP.GE.AND P6, PT, R2, UR11, PT ;  /* 0x0000000b02007c0c */ /* 0x000fe2000bfc6270 */
[----:B------:R-:W-:Y:S01]  /*1770*/  USHF.L.U32 UR19, UR4, 0x6, URZ ;  /* 0x0000000604137899 */ /* 0x000fe2000800063f */
[----:B------:R-:W-:Y:S01]  /*1780*/  ISETP.GE.AND P4, PT, R24, UR11, PT ;  /* 0x0000000b18007c0c */ /* 0x000fe2000bf86270 */
[----:B------:R2:W-:Y:S01]  /*1790*/  @!P3 LDGSTS.E.BYPASS.LTC128B.128 [R243+0x8800], [R8.64] ;  /* 0x0880000008f3bfae */ /* 0x0005e2000b901d50 */
[----:B------:R-:W-:-:S02]  /*17a0*/  UIMAD UR5, UR18, UR14, URZ ;  /* 0x0000000e120572a4 */ /* 0x000fc4000f8e023f */
[----:B------:R-:W-:Y:S01]  /*17b0*/  UIMAD.WIDE.U32 UR22, UR4, 0x20, URZ ;  /* 0x00000020041678a5 */ /* 0x000fe2000f8e003f */
[----:B------:R2:W-:Y:S01]  /*17c0*/  @!P3 LDGSTS.E.BYPASS.LTC128B.128 [R243+0xa800], [R8.64+0x80] ;  /* 0x0a80008008f3bfae */ /* 0x0005e2000b901d50 */
[----:B------:R-:W-:Y:S01]  /*17d0*/  ISETP.GE.AND P3, PT, R28, UR11, PT ;  /* 0x0000000b1c007c0c */ /* 0x000fe2000bf66270 */
[----:B------:R-:W-:Y:S01]  /*17e0*/  UIMAD UR5, UR7, UR19, UR5 ;  /* 0x00000013070572a4 */ /* 0x000fe2000f8e0205 */
[----:B-1----:R-:W-:Y:S02]  /*17f0*/  IMAD.SHL.U32 R6, R2, 0x8, RZ ;  /* 0x0000000802067824 */ /* 0x002fe400078e00ff */
[----:B------:R-:W-:Y:S01]  /*1800*/  @!P0 IMAD.WIDE.U32 R2, R17, 0x30, R4 ;  /* 0x0000003011028825 */ /* 0x000fe200078e0004 */
[----:B------:R-:W-:Y:S02]  /*1810*/  LOP3.LUT R5, R16, 0xfffffff8, RZ, 0xc0, !PT ;  /* 0xfffffff810057812 */ /* 0x000fe400078ec0ff */
[----:B------:R-:W-:Y:S01]  /*1820*/  LOP3.LUT R11, R0, 0x8, R6, 0xf8, !PT ;  /* 0x00000008000b7812 */ /* 0x000fe200078ef806 */
[----:B------:R-:W-:Y:S01]  /*1830*/  @!P0 IMAD R6, R161, 0x30, RZ ;  /* 0x00000030a1068824 */ /* 0x000fe200078e02ff */
[----:B------:R-:W-:Y:S01]  /*1840*/  SHF.R.U32.HI R0, RZ, 0x3, R0 ;  /* 0x00000003ff007819 */ /* 0x000fe20000011600 */
[----:B------:R-:W-:Y:S01]  /*1850*/  IMAD.IADD R20, R10, 0x1, -R5 ;  /* 0x000000010a147824 */ /* 0x000fe200078e0a05 */
[C---:B------:R-:W-:Y:S01]  /*1860*/  @!P2 LEA R4, P1, R12.reuse, c[0x0][0x168], 0x1 ;  /* 0x00005a000c04aa11 */ /* 0x040fe200078208ff */
[----:B------:R-:W-:Y:S01]  /*1870*/  IMAD R7, R13, c[0x0][0x1b8], RZ ;  /* 0x00006e000d077a24 */ /* 0x000fe200078e02ff */
[----:B------:R-:W-:Y:S01]  /*1880*/  LOP3.LUT R11, R11, R0, RZ, 0x3c, !PT ;  /* 0x000000000b0b7212 */ /* 0x000fe200078e3cff */
[----:B------:R-:W-:Y:S01]  /*1890*/  @!P0 IMAD.IADD R0, R3, 0x1, R6 ;  /* 0x0000000103008824 */ /* 0x000fe200078e0206 */
[----:B------:R-:W-:Y:S01]  /*18a0*/  @!P2 LEA.HI.X R5, R12, c[0x0][0x16c], R14, 0x1, P1 ;  /* 0x00005b000c05aa11 */ /* 0x000fe200008f0c0e */
[----:B------:R-:W-:Y:S01]  /*18b0*/  IMAD R10, R22, c[0x0][0x1bc], R7 ;  /* 0x00006f00160a7a24 */ /* 0x000fe200078e0207 */
[----:B------:R-:W-:Y:S01]  /*18c0*/  @!P0 LEA R6, P1, R2, c[0x0][0x168], 0x1 ;  /* 0x00005a0002068a11 */ /* 0x000fe200078208ff */
[----:B------:R-:W-:-:S02]  /*18d0*/  IMAD.MOV.U32 R12, RZ, RZ, c[0x0][0x1a4] ;  /* 0x00006900ff0c7624 */ /* 0x000fc400078e00ff */
[----:B------:R1:W-:Y:S01]  /*18e0*/  @!P2 LDGSTS.E.BYPASS.LTC128B.128 [R243+0x9000], [R4.64] ;  /* 0x0900000004f3afae */ /* 0x0003e2000b901d50 */
[----:B------:R-:W-:Y:S01]  /*18f0*/  @!P0 LEA.HI.X R7, R2, c[0x0][0x16c], R0, 0x1, P1 ;  /* 0x00005b0002078a11 */ /* 0x000fe200008f0c00 */
[----:B------:R-:W-:Y:S02]  /*1900*/  IMAD.U32 R2, RZ, RZ, UR14 ;  /* 0x0000000eff027e24 */ /* 0x000fe4000f8e00ff */
[----:B------:R1:W-:Y:S01]  /*1910*/  @!P2 LDGSTS.E.BYPASS.LTC128B.128 [R243+0xb000], [R4.64+0x80] ;  /* 0x0b00008004f3afae */ /* 0x0003e2000b901d50 */
[----:B------:R-:W-:Y:S02]  /*1920*/  IMAD.IADD R27, R19, 0x1, R10 ;  /* 0x00000001131b7824 */ /* 0x000fe400078e020a */
[----:B------:R-:W-:Y:S01]  /*1930*/  IMAD.SHL.U32 R10, R15, 0x8, RZ ;  /* 0x000000080f0a7824 */ /* 0x000fe200078e00ff */
[----:B------:R3:W-:Y:S01]  /*1940*/  @!P0 LDGSTS.E.BYPASS.LTC128B.128 [R243+0x9800], [R6.64] ;  /* 0x0980000006f38fae */ /* 0x0007e2000b901d50 */
[----:B------:R-:W-:-:S03]  /*1950*/  IMAD.WIDE.U32 R2, R2, UR19, R26 ;  /* 0x0000001302027c25 */ /* 0x000fc6000f8e001a */
[----:B------:R3:W-:Y:S01]  /*1960*/  @!P0 LDGSTS.E.BYPASS.LTC128B.128 [R243+0xb800], [R6.64+0x80] ;  /* 0x0b80008006f38fae */ /* 0x0007e2000b901d50 */
[----:B------:R-:W-:Y:S01]  /*1970*/  IMAD.SHL.U32 R14, R12, 0x20, RZ ;  /* 0x000000200c0e7824 */ /* 0x000fe200078e00ff */
[----:B------:R-:W-:Y:S01]  /*1980*/  IADD3 R3, R3, UR5, RZ ;  /* 0x0000000503037c10 */ /* 0x000fe2000fffe0ff */
[----:B------:R-:W-:Y:S01]  /*1990*/  IMAD R0, R15, 0x200, R11 ;  /* 0x000002000f007824 */ /* 0x000fe200078e020b */
[----:B------:R-:W0:Y:S01]  /*19a0*/  LDGDEPBAR ;  /* 0x00000000000079af */ /* 0x000e220000000000 */
[C---:B--2---:R-:W-:Y:S02]  /*19b0*/  @!P6 LEA R8, P2, R2.reuse, c[0x0][0x170], 0x1 ;  /* 0x00005c000208ea11 */ /* 0x044fe400078408ff */
[----:B------:R-:W-:Y:S01]  /*19c0*/  @!P4 IADD3 R13, P0, R2, UR22, RZ ;  /* 0x00000016020dcc10 */ /* 0x000fe2000ff1e0ff */
[----:B------:R-:W-:Y:S01]  /*19d0*/  IMAD.SHL.U32 R224, R0, 0x2, RZ ;  /* 0x0000000200e07824 */ /* 0x000fe200078e00ff */
[----:B------:R-:W-:Y:S01]  /*19e0*/  @!P6 LEA.HI.X R9, R2, c[0x0][0x174], R3, 0x1, P2 ;  /* 0x00005d000209ea11 */ /* 0x000fe200010f0c03 */
[----:B------:R-:W-:Y:S03]  /*19f0*/  STL.64 [R1+0xc8], R26 ;  /* 0x0000c81a01007387 */ /* 0x000fe60000100a00 */
[----:B------:R-:W-:-:S02]  /*1a00*/  IADD3 R0, R224, 0x8000, RZ ;  /* 0x00008000e0007810 */ /* 0x000fc40007ffe0ff */
[----:B------:R-:W-:Y:S01]  /*1a10*/  IADD3 R235, R224, 0x8020, RZ ;  /* 0x00008020e0eb7810 */ /* 0x000fe20007ffe0ff */
[----:B-1----:R-:W-:-:S04]  /*1a20*/  IMAD.U32 R4, RZ, RZ, UR4 ;  /* 0x00000004ff047e24 */ /* 0x002fc8000f8e00ff */
[----:B------:R-:W-:-:S04]  /*1a30*/  @!P3 IMAD.WIDE.U32 R4, R4, 0x30, R2 ;  /* 0x000000300404b825 */ /* 0x000fc800078e0002 */
[----:B---3--:R-:W-:Y:S01]  /*1a40*/  IMAD.U32 R7, RZ, RZ, UR4 ;  /* 0x00000004ff077e24 */ /* 0x008fe2000f8e00ff */
        /* <DEDUP_REMOVED lines=18> */
[----:B------:R-:W-:Y:S02]  /*1b70*/  @!P3 LEA R10, P0, R4, c[0x0][0x170], 0x1 ;  /* 0x00005c00040aba11 */ /* 0x000fe400078008ff */
[----:B------:R-:W-:Y:S01]  /*1b80*/  LOP3.LUT R144, R12, 0xfffffe00, RZ, 0xc0, !PT ;  /* 0xfffffe000c907812 */ /* 0x000fe200078ec0ff */
[----:B------:R-:W-:Y:S01]  /*1b90*/  @P6 STS.128 [R243+0xe000], RZ ;  /* 0x00e000fff3006388 */ /* 0x000fe20000000c00 */
[----:B------:R-:W-:-:S02]  /*1ba0*/  @!P4 LEA.HI.X R7, R13, c[0x0][0x174], R11, 0x1, P1 ;  /* 0x00005d000d07ca11 */ /* 0x000fc400008f0c0b */
[----:B------:R-:W-:Y:S01]  /*1bb0*/  @!P3 LEA.HI.X R11, R4, c[0x0][0x174], R5, 0x1, P0 ;  /* 0x00005d00040bba11 */ /* 0x000fe200000f0c05 */
[----:B------:R-:W-:Y:S01]  /*1bc0*/  @!PT LDS RZ, [RZ] ;  /* 0x00000000fffff984 */ /* 0x000fe20000000800 */
[----:B------:R-:W-:Y:S01]  /*1bd0*/  @!PT LDS RZ, [RZ] ;  /* 0x00000000fffff984 */ /* 0x000fe20000000800 */
[----:B------:R-:W-:Y:S01]  /*1be0*/  @!PT LDS RZ, [RZ] ;  /* 0x00000000fffff984 */ /* 0x000fe20000000800 */
[----:B------:R1:W-:Y:S01]  /*1bf0*/  @!P6 LDGSTS.E.BYPASS.LTC128B.128 [R243+0xc000], [R8.64] ;  /* 0x0c00000008f3efae */ /* 0x0003e2000b901d50 */
[----:B------:R-:W-:Y:S01]  /*1c00*/  IMAD R4, R153, 0x400, R144 ;  /* 0x0000040099047824 */ /* 0x000fe200078e0290 */
[----:B------:R-:W-:Y:S02]  /*1c10*/  LOP3.LUT P0, RZ, R60, 0x2, RZ, 0xc0, !PT ;  /* 0x000000023cff7812 */ /* 0x000fe4000780c0ff */
[----:B------:R1:W-:Y:S02]  /*1c20*/  @!P6 LDGSTS.E.BYPASS.LTC128B.128 [R243+0xe000], [R8.64+0x80] ;  /* 0x0e00008008f3efae */ /* 0x0003e4000b901d50 */
[----:B------:R-:W-:Y:S02]  /*1c30*/  R2P PR, R20, 0x6 ;  /* 0x0000000614007804 */ /* 0x000fe40000000000 */
[----:B------:R-:W-:Y:S04]  /*1c40*/  @P5 STS.128 [R243+0xc800], RZ ;  /* 0x00c800fff3005388 */ /* 0x000fe80000000c00 */
[----:B------:R-:W-:Y:S03]  /*1c50*/  @P5 STS.128 [R243+0xe800], RZ ;  /* 0x00e800fff3005388 */ /* 0x000fe60000000c00 */
[----:B------:R-:W-:Y:S01]  /*1c60*/  @P0 IADD3 R235, R0, -0x20, RZ ;  /* 0xffffffe000eb0810 */ /* 0x000fe20007ffe0ff */
[----:B------:R-:W-:Y:S01]  /*1c70*/  @!PT LDS RZ, [RZ] ;  /* 0x00000000fffff984 */ /* 0x000fe20000000800 */
[----:B------:R-:W-:Y:S01]  /*1c80*/  @!PT LDS RZ, [RZ] ;  /* 0x00000000fffff984 */ /* 0x000fe20000000800 */
[----:B------:R-:W-:Y:S01]  /*1c90*/  @!PT LDS RZ, [RZ] ;  /* 0x00000000fffff984 */ /* 0x000fe20000000800 */
[----:B------:R2:W-:Y:S01]  /*1ca0*/  @!P5 LDGSTS.E.BYPASS.LTC128B.128 [R243+0xc800], [R2.64] ;  /* 0x0c80000002f3dfae */ /* 0x0005e2000b901d50 */
[----:B------:R-:W-:Y:S01]  /*1cb0*/  IMAD.MOV.U32 R0, RZ, RZ, 0x20 ;  /* 0x00000020ff007424 */ /* 0x000fe200078e00ff */
[----:B------:R-:W-:-:S02]  /*1cc0*/  LOP3.LUT P0, RZ, R60, 0x4, RZ, 0xc0, !PT ;  /* 0x000000043cff7812 */ /* 0x000fc4000780c0ff */
[----:B------:R2:W-:Y:S01]  /*1cd0*/  @!P5 LDGSTS.E.BYPASS.LTC128B.128 [R243+0xe800], [R2.64+0x80] ;  /* 0x0e80008002f3dfae */ /* 0x0005e2000b901d50 */
[C---:B------:R-:W-:Y:S02]  /*1ce0*/  IADD3 R242, R235.reuse, 0x800, RZ ;  /* 0x00000800ebf27810 */ /* 0x040fe40007ffe0ff */
        /* <DEDUP_REMOVED lines=20> */
[----:B------:R-:W-:-:S03]  /*1e30*/  IMAD.SHL.U32 R231, R2, 0x2, RZ ;  /* 0x0000000202e77824 */ /* 0x000fc600078e00ff */
[----:B------:R1:W-:Y:S01]  /*1e40*/  @!P3 LDGSTS.E.BYPASS.LTC128B.128 [R243+0xf800], [R10.64+0x80] ;  /* 0x0f8000800af3bfae */ /* 0x0003e2000b901d50 */
[C---:B------:R-:W-:Y:S02]  /*1e50*/  SEL R2, R0.reuse, 0xffffffe0, !P2 ;  /* 0xffffffe000027807 */ /* 0x040fe40005000000 */
[----:B------:R-:W-:Y:S01]  /*1e60*/  SEL R0, R0, 0xffffffe0, !P0 ;  /* 0xffffffe000007807 */ /* 0x000fe20004000000 */
[----:B------:R-:W-:Y:S02]  /*1e70*/  LDSM.16.M88.4 R12, [R231] ;  /* 0x00000000e70c783b */ /* 0x000fe40000000200 */
[----:B------:R-:W-:Y:S02]  /*1e80*/  IMAD R234, R2, 0x2, R231 ;  /* 0x0000000202ea7824 */ /* 0x000fe400078e02e7 */
[----:B------:R-:W2:Y:S01]  /*1e90*/  LDSM.16.M88.4 R24, [R224+0x8800] ;  /* 0x00880000e018783b */ /* 0x000ea20000000200 */
[C---:B------:R-:W-:Y:S02]  /*1ea0*/  IMAD R230, R0.reuse, 0x2, R224 ;  /* 0x0000000200e67824 */ /* 0x040fe400078e02e0 */
[----:B------:R-:W-:Y:S01]  /*1eb0*/  IMAD R229, R0, 0x2, R235 ;  /* 0x0000000200e57824 */ /* 0x000fe200078e02eb */
[----:B---3--:R-:W3:Y:S04]  /*1ec0*/  LDSM.16.M88.4 R4, [R224+0x8000] ;  /* 0x00800000e004783b */ /* 0x008ee80000000200 */
[----:B------:R-:W-:Y:S04]  /*1ed0*/  LDSM.16.M88.4 R16, [R224+0x9000] ;  /* 0x00900000e010783b */ /* 0x000fe80000000200 */
[----:B------:R-:W-:Y:S04]  /*1ee0*/  LDSM.16.M88.4 R28, [R224+0x9800] ;  /* 0x00980000e01c783b */ /* 0x000fe80000000200 */
[----:B------:R-:W-:Y:S04]  /*1ef0*/  LDSM.16.M88.4 R32, [R235] ;  /* 0x00000000eb20783b */ /* 0x000fe80000000200 */
[----:B-1----:R-:W1:Y:S04]  /*1f00*/  LDSM.16.M88.4 R8, [R231+0x2000] ;  /* 0x00200000e708783b */ /* 0x002e680000000200 */
[----:B------:R-:W-:Y:S04]  /*1f10*/  LDSM.16.M88.4 R48, [R235+0x800] ;  /* 0x00080000eb30783b */ /* 0x000fe80000000200 */
[----:B------:R-:W-:Y:S04]  /*1f20*/  LDSM.16.M88.4 R36, [R235+0x1800] ;  /* 0x00180000eb24783b */ /* 0x000fe80000000200 */
[----:B------:R-:W-:Y:S04]  /*1f30*/  LDSM.16.M88.4 R44, [R235+0x1000] ;  /* 0x00100000eb2c783b */ /* 0x000fe80000000200 */
[----:B------:R-:W-:Y:S01]  /*1f40*/  LDSM.16.M88.4 R88, [R230+0x8800] ;  /* 0x00880000e658783b */ /* 0x000fe20000000200 */
[C---:B--2---:R-:W-:Y:S03]  /*1f50*/  HMMA.16816.F32 R120, R12.reuse, R24, RZ ;  /* 0x000000180c78723c */ /* 0x044fe600000018ff */
[----:B------:R-:W-:Y:S04]  /*1f60*/  LDSM.16.M88.4 R100, [R230+0x9000] ;  /* 0x00900000e664783b */ /* 0x000fe80000000200 */
[----:B------:R-:W-:Y:S01]  /*1f70*/  LDSM.16.M88.4 R96, [R230+0x9800] ;  /* 0x00980000e660783b */ /* 0x000fe20000000200 */
[C---:B---3--:R-:W-:Y:S03]  /*1f80*/  HMMA.16816.F32 R52, R12.reuse, R4, RZ ;  /* 0x000000040c34723c */ /* 0x048fe600000018ff */
[----:B------:R-:W0:Y:S05]  /*1f90*/  LDGDEPBAR ;  /* 0x00000000000079af */ /* 0x000e2a0000000000 */
[----:B------:R-:W-:Y:S08]  /*1fa0*/  HMMA.16816.F32 R124, R12, R26, RZ ;  /* 0x0000001a0c7c723c */ /* 0x000ff000000018ff */
[C---:B-1----:R-:W-:Y:S07]  /*1fb0*/  HMMA.16816.F32 R40, R8.reuse, R4, RZ ;  /* 0x000000040828723c */ /* 0x042fee00000018ff */
[----:B------:R-:W-:Y:S01]  /*1fc0*/  IMAD.MOV.U32 R4, RZ, RZ, 0x10 ;  /* 0x00000010ff047424 */ /* 0x000fe200078e00ff */
[----:B------:R-:W-:Y:S04]  /*1fd0*/  HMMA.16816.F32 R72, R8, R6, RZ ;  /* 0x000000060848723c */ /* 0x000fe800000018ff */
[----:B------:R-:W-:-:S04]  /*1fe0*/  SEL R4, R4, 0xfffffff0, !P1 ;  /* 0xfffffff004047807 */ /* 0x000fc80004800000 */
[----:B------:R-:W-:Y:S01]  /*1ff0*/  HMMA.16816.F32 R64, R8, R24, RZ ;  /* 0x000000180840723c */ /* 0x000fe200000018ff */
[----:B------:R-:W-:-:S04]  /*2000*/  IMAD R232, R4, 0x2, R231 ;  /* 0x0000000204e87824 */ /* 0x000fc800078e02e7 */
[----:B------:R-:W-:Y:S01]  /*2010*/  IMAD R233, R2, 0x2, R232 ;  /* 0x0000000202e97824 */ /* 0x000fe200078e02e8 */
[----:B------:R-:W1:Y:S02]  /*2020*/  LDSM.16.M88.4 R20, [R232] ;  /* 0x00000000e814783b */ /* 0x000e640000000200 */
[C---:B------:R-:W-:Y:S08]  /*2030*/  HMMA.16816.F32 R56, R8.reuse, R16, RZ ;  /* 0x000000100838723c */ /* 0x040ff000000018ff */
[C---:B------:R-:W-:Y:S08]  /*2040*/  HMMA.16816.F32 R68, R8.reuse, R28, RZ ;  /* 0x0000001c0844723c */ /* 0x040ff000000018ff */
[C---:B------:R-:W-:Y:S01]  /*2050*/  HMMA.16816.F32 R76, R8.reuse, R26, RZ ;  /* 0x0000001a084c723c */ /* 0x040fe200000018ff */
[----:B------:R-:W-:Y:S07]  /*2060*/  LDSM.16.M88.4 R24, [R230+0x8000] ;  /* 0x00800000e618783b */ /* 0x000fee0000000200 */
[C---:B------:R-:W-:Y:S08]  /*2070*/  HMMA.16816.F32 R80, R8.reuse, R18, RZ ;  /* 0x000000120850723c */ /* 0x040ff000000018ff */
[----:B------:R-:W-:Y:S01]  /*2080*/  HMMA.16816.F32 R104, R8, R30, RZ ;  /* 0x0000001e0868723c */ /* 0x000fe200000018ff */
[----:B------:R-:W2:Y:S07]  /*2090*/  LDSM.16.M88.4 R8, [R232+0x2000] ;  /* 0x00200000e808783b */ /* 0x000eae0000000200 */
[C---:B------:R-:W-:Y:S08]  /*20a0*/  HMMA.16816.F32 R112, R12.reuse, R16, RZ ;  /* 0x000000100c70723c */ /* 0x040ff000000018ff */
[C---:B------:R-:W-:Y:S01]  /*20b0*/  HMMA.16816.F32 R116, R12.reuse, R18, RZ ;  /* 0x000000120c74723c */ /* 0x040fe200000018ff */
[----:B------:R-:W3:Y:S07]  /*20c0*/  LDSM.16.M88.4 R16, [R234] ;  /* 0x00000000ea10783b */ /* 0x000eee0000000200 */
[C---:B------:R-:W-:Y:S08]  /*20d0*/  HMMA.16816.F32 R128, R12.reuse, R6, RZ ;  /* 0x000000060c80723c */ /* 0x040ff000000018ff */
[C---:B------:R-:W-:Y:S08]  /*20e0*/  HMMA.16816.F32 R108, R12.reuse, R28, RZ ;  /* 0x0000001c0c6c723c */ /* 0x040ff000000018ff */
[----:B------:R-:W-:Y:S01]  /*20f0*/  HMMA.16816.F32 R92, R12, R30, RZ ;  /* 0x0000001e0c5c723c */ /* 0x000fe200000018ff */
[----:B------:R-:W4:Y:S07]  /*2100*/  LDSM.16.M88.4 R12, [R234+0x2000] ;  /* 0x00200000ea0c783b */ /* 0x000f2e0000000200 */
[-C--:B-1----:R-:W-:Y:S08]  /*2110*/  HMMA.16816.F32 R84, R20, R32.reuse, R52 ;  /* 0x000000201454723c */ /* 0x082ff00000001834 */
[C---:B--2---:R-:W-:Y:S01]  /*2120*/  HMMA.16816.F32 R28, R8.reuse, R32, R40 ;  /* 0x00000020081c723c */ /* 0x044fe20000001828 */
[----:B------:R-:W-:Y:S07]  /*2130*/  LDSM.16.M88.4 R40, [R233] ;  /* 0x00000000e928783b */ /* 0x000fee0000000200 */
[C---:B------:R-:W-:Y:S08]  /*2140*/  HMMA.16816.F32 R64, R8.reuse, R48, R64 ;  /* 0x000000300840723c */ /* 0x040ff00000001840 */
[C---:B------:R-:W-:Y:S01]  /*2150*/  HMMA.16816.F32 R60, R8.reuse, R50, R76 ;  /* 0x00000032083c723c */ /* 0x040fe2000000184c */
[----:B------:R-:W1:Y:S07]  /*2160*/  LDSM.16.M88.4 R76, [R229] ;  /* 0x00000000e54c783b */ /* 0x000e6e0000000200 */
        /* <DEDUP_REMOVED lines=9> */
[C---:B------:R-:W-:Y:S01]  /*2200*/  HMMA.16816.F32 R112, R20.reuse, R50, R124 ;  /* 0x000000321470723c */ /* 0x040fe2000000187c */
[----:B------:R-:W-:Y:S07]  /*2210*/  LDSM.16.M88.4 R48, [R229+0x1000] ;  /* 0x00100000e530783b */ /* 0x000fee0000000200 */
[C---:B------:R-:W-:Y:S08]  /*2220*/  HMMA.16816.F32 R120, R20.reuse, R46, R116 ;  /* 0x0000002e1478723c */ /* 0x040ff00000001874 */
[----:B------:R-:W-:Y:S01]  /*2230*/  HMMA.16816.F32 R108, R20, R38, R92 ;  /* 0x00000026146c723c */ /* 0x000fe2000000185c */
[----:B------:R-:W-:Y:S07]  /*2240*/  LDSM.16.M88.4 R36, [R232+0x4000] ;  /* 0x00400000e824783b */ /* 0x000fee0000000200 */
[----:B---3--:R-:W-:Y:S08]  /*2250*/  HMMA.16816.F32 R20, R16, R24, R84 ;  /* 0x000000181014723c */ /* 0x008ff00000001854 */
[----:B------:R-:W-:Y:S01]  /*2260*/  HMMA.16816.F32 R56, R8, R44, R56 ;  /* 0x0000002c0838723c */ /* 0x000fe20000001838 */
[----:B------:R-:W2:Y:S07]  /*2270*/  LDSM.16.M88.4 R8, [R233+0x2000] ;  /* 0x00200000e908783b */ /* 0x000eae0000000200 */
[C---:B----4-:R-:W-:Y:S01]  /*2280*/  HMMA.16816.F32 R124, R12.reuse, R88, R64 ;  /* 0x000000580c7c723c */ /* 0x050fe20000001840 */
[----:B------:R-:W3:Y:S07]  /*2290*/  LDSM.16.M88.4 R64, [R224+0xa000] ;  /* 0x00a00000e040783b */ /* 0x000eee0000000200 */
[----:B------:R-:W-:Y:S08]  /*22a0*/  HMMA.16816.F32 R44, R12, R24, R28 ;  /* 0x000000180c2c723c */ /* 0x000ff0000000181c */
[----:B-1----:R-:W-:Y:S08]  /*22b0*/  HMMA.16816.F32 R20, R40, R76, R20 ;  /* 0x0000004c2814723c */ /* 0x002ff00000001814 */
[-C--:B------:R-:W-:Y:S08]  /*22c0*/  HMMA.16816.F32 R28, R12, R26.reuse, R68 ;  /* 0x0000001a0c1c723c */ /* 0x080ff00000001844 */
[----:B------:R-:W-:Y:S01]  /*22d0*/  HMMA.16816.F32 R68, R16, R26, R104 ;  /* 0x0000001a1044723c */ /* 0x000fe20000001868 */
[----:B------:R-:W1:Y:S07]  /*22e0*/  LDSM.16.M88.4 R24, [R231+0x6000] ;  /* 0x00600000e718783b */ /* 0x000e6e0000000200 */
[C---:B------:R-:W-:Y:S08]  /*22f0*/  HMMA.16816.F32 R84, R12.reuse, R102, R72 ;  /* 0x000000660c54723c */ /* 0x040ff00000001848 */
[C---:B------:R-:W-:Y:S08]  /*2300*/  HMMA.16816.F32 R128, R12.reuse, R100, R56 ;  /* 0x000000640c80723c */ /* 0x040ff00000001838 */
[C---:B------:R-:W-:Y:S01]  /*2310*/  HMMA.16816.F32 R116, R12.reuse, R96, R52 ;  /* 0x000000600c74723c */ /* 0x040fe20000001834 */
[----:B------:R-:W-:Y:S07]  /*2320*/  LDSM.16.M88.4 R52, [R229+0x1800] ;  /* 0x00180000e534783b */ /* 0x000fee0000000200 */
[C---:B------:R-:W-:Y:S01]  /*2330*/  HMMA.16816.F32 R92, R12.reuse, R90, R60 ;  /* 0x0000005a0c5c723c */ /* 0x040fe2000000183c */
[----:B------:R-:W-:Y:S07]  /*2340*/  LDSM.16.M88.4 R60, [R235+0x2000] ;  /* 0x00200000eb3c783b */ /* 0x000fee0000000200 */
[----:B------:R-:W-:Y:S01]  /*2350*/  HMMA.16816.F32 R72, R12, R98, R80 ;  /* 0x000000620c48723c */ /* 0x000fe20000001850 */
[----:B------:R-:W4:Y:S07]  /*2360*/  LDSM.16.M88.4 R12, [R229+0x800] ;  /* 0x00080000e50c783b */ /* 0x000f2e0000000200 */
[----:B--2---:R-:W-:Y:S08]  /*2370*/  HMMA.16816.F32 R44, R8, R76, R44 ;  /* 0x0000004c082c723c */ /* 0x004ff0000000182c */
[C---:B------:R-:W-:Y:S08]  /*2380*/  HMMA.16816.F32 R104, R16.reuse, R100, R136 ;  /* 0x000000641068723c */ /* 0x040ff00000001888 */
[C---:B------:R-:W-:Y:S08]  /*2390*/  HMMA.16816.F32 R100, R16.reuse, R102, R120 ;  /* 0x000000661064723c */ /* 0x040ff00000001878 */
[C---:B------:R-:W-:Y:S08]  /*23a0*/  HMMA.16816.F32 R56, R16.reuse, R88, R132 ;  /* 0x000000581038723c */ /* 0x040ff00000001884 */
[C---:B------:R-:W-:Y:S01]  /*23b0*/  HMMA.16816.F32 R80, R16.reuse, R90, R112 ;  /* 0x0000005a1050723c */ /* 0x040fe20000001870 */
[----:B------:R-:W-:Y:S07]  /*23c0*/  LDSM.16.M88.4 R88, [R230+0xa000] ;  /* 0x00a00000e658783b */ /* 0x000fee0000000200 */
[C---:B------:R-:W-:Y:S08]  /*23d0*/  HMMA.16816.F32 R120, R16.reuse, R96, R140 ;  /* 0x000000601078723c */ /* 0x040ff0000000188c */
[----:B------:R-:W-:Y:S08]  /*23e0*/  HMMA.16816.F32 R108, R16, R98, R108 ;  /* 0x00000062106c723c */ /* 0x000ff0000000186c */
[----:B---3--:R-:W-:Y:S01]  /*23f0*/  HMMA.16816.F32 R16, R32, R64, R20 ;  /* 0x000000402010723c */ /* 0x008fe20000001814 */
[----:B------:R-:W2:Y:S07]  /*2400*/  LDSM.16.M88.4 R20, [R232+0x6000] ;  /* 0x00600000e814783b */ /* 0x000eae0000000200 */
[-C--:B------:R-:W-:Y:S01]  /*2410*/  HMMA.16816.F32 R96, R8, R78.reuse, R28 ;  /* 0x0000004e0860723c */ /* 0x080fe2000000181c */
[----:B------:R-:W3:Y:S07]  /*2420*/  LDSM.16.M88.4 R28, [R234+0x4000] ;  /* 0x00400000ea1c783b */ /* 0x000eee0000000200 */
[----:B------:R-:W-:Y:S08]  /*2430*/  HMMA.16816.F32 R76, R40, R78, R68 ;  /* 0x0000004e284c723c */ /* 0x000ff00000001844 */
[----:B-1----:R-:W-:Y:S01]  /*2440*/  HMMA.16816.F32 R68, R24, R64, R44 ;  /* 0x000000401844723c */ /* 0x002fe2000000182c */
[----:B------:R-:W-:Y:S07]  /*2450*/  LDSM.16.M88.4 R44, [R224+0xa800] ;  /* 0x00a80000e02c783b */ /* 0x000fee0000000200 */
[C---:B----4-:R-:W-:Y:S08]  /*2460*/  HMMA.16816.F32 R124, R8.reuse, R12, R124 ;  /* 0x0000000c087c723c */ /* 0x050ff0000000187c */
[C---:B------:R-:W-:Y:S08]  /*2470*/  HMMA.16816.F32 R112, R8.reuse, R14, R92 ;  /* 0x0000000e0870723c */ /* 0x040ff0000000185c */
[C---:B------:R-:W-:Y:S08]  /*2480*/  HMMA.16816.F32 R128, R8.reuse, R48, R128 ;  /* 0x000000300880723c */ /* 0x040ff00000001880 */
[C---:B------:R-:W-:Y:S08]  /*2490*/  HMMA.16816.F32 R132, R8.reuse, R50, R84 ;  /* 0x000000320884723c */ /* 0x040ff00000001854 */
[C---:B------:R-:W-:Y:S08]  /*24a0*/  HMMA.16816.F32 R136, R8.reuse, R52, R116 ;  /* 0x000000340888723c */ /* 0x040ff00000001874 */
[----:B------:R-:W-:Y:S08]  /*24b0*/  HMMA.16816.F32 R140, R8, R54, R72 ;  /* 0x00000036088c723c */ /* 0x000ff00000001848 */
[----:B------:R-:W-:Y:S01]  /*24c0*/  HMMA.16816.F32 R8, R36, R60, R16 ;  /* 0x0000003c2408723c */ /* 0x000fe20000001810 */
[----:B------:R-:W1:Y:S07]  /*24d0*/  LDSM.16.M88.4 R16, [R234+0x6000] ;  /* 0x00600000ea10783b */ /* 0x000e6e0000000200 */
[C---:B------:R-:W-:Y:S01]  /*24e0*/  HMMA.16816.F32 R92, R40.reuse, R12, R56 ;  /* 0x0000000c285c723c */ /* 0x040fe20000001838 */
[----:B------:R-:W-:Y:S07]  /*24f0*/  LDSM.16.M88.4 R56, [R229+0x2000] ;  /* 0x00200000e538783b */ /* 0x000fee0000000200 */
[----:B------:R-:W-:Y:S01]  /*2500*/  HMMA.16816.F32 R84, R40, R14, R80 ;  /* 0x0000000e2854723c */ /* 0x000fe20000001850 */
[----:B------:R-:W4:Y:S07]  /*2510*/  LDSM.16.M88.4 R12, [R233+0x4000] ;  /* 0x00400000e90c783b */ /* 0x000f2e0000000200 */
[----:B------:R-:W-:Y:S08]  /*2520*/  HMMA.16816.F32 R76, R32, R66, R76 ;  /* 0x00000042204c723c */ /* 0x000ff0000000184c */
[C---:B------:R-:W-:Y:S08]  /*2530*/  HMMA.16816.F32 R104, R40.reuse, R48, R104 ;  /* 0x000000302868723c */ /* 0x040ff00000001868 */
[----:B------:R-:W-:Y:S08]  /*2540*/  HMMA.16816.F32 R116, R40, R50, R100 ;  /* 0x000000322874723c */ /* 0x000ff00000001864 */
[----:B--2---:R-:W-:Y:S08]  /*2550*/  HMMA.16816.F32 R48, R20, R60, R68 ;  /* 0x0000003c1430723c */ /* 0x004ff00000001844 */
[----:B---3--:R-:W-:Y:S01]  /*2560*/  HMMA.16816.F32 R72, R28, R88, R8 ;  /* 0x000000581c48723c */ /* 0x008fe20000001808 */
[----:B------:R-:W2:Y:S07]  /*2570*/  LDSM.16.M88.4 R8, [R233+0x6000] ;  /* 0x00600000e908783b */ /* 0x000eae0000000200 */
[----:B------:R-:W-:Y:S08]  /*2580*/  HMMA.16816.F32 R68, R24, R66, R96 ;  /* 0x000000421844723c */ /* 0x000ff00000001860 */
[----:B------:R-:W-:Y:S08]  /*2590*/  HMMA.16816.F32 R64, R36, R62, R76 ;  /* 0x0000003e2440723c */ /* 0x000ff0000000184c */
[----:B-1----:R-:W-:Y:S08]  /*25a0*/  HMMA.16816.F32 R48, R16, R88, R48 ;  /* 0x000000581030723c */ /* 0x002ff00000001830 */
[C---:B------:R-:W-:Y:S08]  /*25b0*/  HMMA.16816.F32 R120, R40.reuse, R52, R120 ;  /* 0x000000342878723c */ /* 0x040ff00000001878 */
[----:B------:R-:W-:Y:S01]  /*25c0*/  HMMA.16816.F32 R108, R40, R54, R108 ;  /* 0x00000036286c723c */ /* 0x000fe2000000186c */
[----:B------:R-:W1:Y:S04]  /*25d0*/  LDSM.16.M88.4 R40, [R235+0x2800] ;  /* 0x00280000eb28783b */ /* 0x000e680000000200 */
[----:B------:R-:W-:Y:S03]  /*25e0*/  LDSM.16.M88.4 R52, [R224+0xb000] ;  /* 0x00b00000e034783b */ /* 0x000fe60000000200 */
[----:B----4-:R-:W-:Y:S08]  /*25f0*/  HMMA.16816.F32 R80, R12, R56, R72 ;  /* 0x000000380c50723c */ /* 0x010ff00000001848 */
[----:B------:R-:W-:Y:S08]  /*2600*/  HMMA.16816.F32 R60, R20, R62, R68 ;  /* 0x0000003e143c723c */ /* 0x000ff00000001844 */
[-C--:B------:R-:W-:Y:S08]  /*2610*/  HMMA.16816.F32 R72, R32, R44.reuse, R92 ;  /* 0x0000002c2048723c */ /* 0x080ff0000000185c */
[----:B------:R-:W-:Y:S01]  /*2620*/  HMMA.16816.F32 R76, R24, R44, R124 ;  /* 0x0000002c184c723c */ /* 0x000fe2000000187c */
[----:B------:R-:W-:-:S04]  /*2630*/  FMUL.FTZ R0, R80, c[0x0][0x2ec] ;  /* 0x0000bb0050007a20 */ /* 0x000fc80000410000 */
[----:B------:R3:W-:Y:S03]  /*2640*/  MUFU.TANH R159, R0 ;  /* 0x00000000009f7308 */ /* 0x0007e60000002400 */
[-C--:B------:R-:W-:Y:S08]  /*2650*/  HMMA.16816.F32 R96, R24, R46.reuse, R112 ;  /* 0x0000002e1860723c */ /* 0x080ff00000001870 */
[----:B------:R-:W-:Y:S01]  /*2660*/  HMMA.16816.F32 R92, R32, R46, R84 ;  /* 0x0000002e205c723c */ /* 0x000fe20000001854 */
[----:B---3--:R-:W-:-:S07]  /*2670*/  FMUL.FTZ R0, R81, c[0x0][0x2ec] ;  /* 0x0000bb0051007a20 */ /* 0x008fce0000410000 */
[----:B------:R-:W-:Y:S01]  /*2680*/  HMMA.16816.F32 R44, R28, R90, R64 ;  /* 0x0000005a1c2c723c */ /* 0x000fe20000001840 */
[----:B------:R3:W4:Y:S07]  /*2690*/  MUFU.TANH R152, R0 ;  /* 0x0000000000987308 */ /* 0x00072e0000002400 */
[----:B--2---:R-:W-:Y:S01]  /*26a0*/  HMMA.16816.F32 R84, R8, R56, R48 ;  /* 0x000000380854723c */ /* 0x004fe20000001830 */
[----:B------:R-:W2:Y:S07]  /*26b0*/  LDSM.16.M88.4 R48, [R230+0xa800] ;  /* 0x00a80000e630783b */ /* 0x000eae0000000200 */
[----:B------:R-:W-:Y:S01]  /*26c0*/  HMMA.16816.F32 R60, R16, R90, R60 ;  /* 0x0000005a103c723c */ /* 0x000fe2000000183c */
[----:B---3--:R-:W-:-:S04]  /*26d0*/  FMUL.FTZ R0, R82, c[0x0][0x2ec] ;  /* 0x0000bb0052007a20 */ /* 0x008fc80000410000 */
[----:B------:R3:W-:Y:S03]  /*26e0*/  MUFU.TANH R158, R0 ;  /* 0x00000000009e7308 */ /* 0x0007e60000002400 */
[----:B-1----:R-:W-:Y:S08]  /*26f0*/  HMMA.16816.F32 R64, R36, R40, R72 ;  /* 0x000000282440723c */ /* 0x002ff00000001848 */
[----:B------:R-:W-:Y:S01]  /*2700*/  HMMA.16816.F32 R72, R12, R58, R44 ;  /* 0x0000003a0c48723c */ /* 0x000fe2000000182c */
[----:B------:R-:W-:Y:S01]  /*2710*/  LDSM.16.M88.4 R44, [R229+0x2800] ;  /* 0x00280000e52c783b */ /* 0x000fe20000000200 */
[----:B---3--:R-:W-:-:S06]  /*2720*/  FMUL.FTZ R0, R83, c[0x0][0x2ec] ;  /* 0x0000bb0053007a20 */ /* 0x008fcc0000410000 */
[----:B------:R-:W-:Y:S01]  /*2730*/  HMMA.16816.F32 R80, R8, R58, R60 ;  /* 0x0000003a0850723c */ /* 0x000fe2000000183c */
[----:B------:R1:W-:Y:S01]  /*2740*/  MUFU.TANH R151, R0 ;  /* 0x0000000000977308 */ /* 0x0003e20000002400 */
[----:B------:R-:W3:Y:S06]  /*2750*/  LDSM.16.M88.4 R56, [R224+0xb800] ;  /* 0x00b80000e038783b */ /* 0x000eec0000000200 */
[----:B------:R-:W-:Y:S08]  /*2760*/  HMMA.16816.F32 R68, R20, R40, R76 ;  /* 0x000000281444723c */ /* 0x000ff0000000184c */
[----:B--2---:R-:W-:Y:S01]  /*2770*/  HMMA.16816.F32 R60, R28, R48, R64 ;  /* 0x000000301c3c723c */ /* 0x004fe20000001840 */
[----:B-1----:R-:W-:-:S04]  /*2780*/  FMUL.FTZ R0, R84, c[0x0][0x2ec] ;  /* 0x0000bb0054007a20 */ /* 0x002fc80000410000 */
[----:B------:R1:W-:Y:S03]  /*2790*/  MUFU.TANH R157, R0 ;  /* 0x00000000009d7308 */ /* 0x0003e60000002400 */
[-C--:B------:R-:W-:Y:S08]  /*27a0*/  HMMA.16816.F32 R76, R20, R42.reuse, R96 ;  /* 0x0000002a144c723c */ /* 0x080ff00000001860 */
[----:B------:R-:W-:Y:S01]  /*27b0*/  HMMA.16816.F32 R64, R36, R42, R92 ;  /* 0x0000002a2440723c */ /* 0x000fe2000000185c */
[----:B------:R-:W2:Y:S01]  /*27c0*/  LDSM.16.M88.4 R40, [R235+0x3000] ;  /* 0x00300000eb28783b */ /* 0x000ea20000000200 */
[----:B-1----:R-:W-:-:S06]  /*27d0*/  FMUL.FTZ R0, R85, c[0x0][0x2ec] ;  /* 0x0000bb0055007a20 */ /* 0x002fcc0000410000 */
[-C--:B------:R-:W-:Y:S01]  /*27e0*/  HMMA.16816.F32 R100, R24, R52.reuse, R128 ;  /* 0x000000341864723c */ /* 0x080fe20000001880 */
[----:B------:R1:W5:Y:S07]  /*27f0*/  MUFU.TANH R150, R0 ;  /* 0x0000000000967308 */ /* 0x00036e0000002400 */
[----:B------:R-:W-:Y:S08]  /*2800*/  HMMA.16816.F32 R88, R32, R52, R104 ;  /* 0x000000342058723c */ /* 0x000ff00000001868 */
[----:B------:R-:W-:Y:S01]  /*2810*/  HMMA.16816.F32 R68, R16, R48, R68 ;  /* 0x000000301044723c */ /* 0x000fe20000001844 */
[----:B-1----:R-:W-:-:S04]  /*2820*/  FMUL.FTZ R0, R86, c[0x0][0x2ec] ;  /* 0x0000bb0056007a20 */ /* 0x002fc80000410000 */
[----:B------:R1:W-:Y:S03]  /*2830*/  MUFU.TANH R156, R0 ;  /* 0x00000000009c7308 */ /* 0x0003e60000002400 */
[C---:B------:R-:W-:Y:S08]  /*2840*/  HMMA.16816.F32 R92, R24.reuse, R54, R132 ;  /* 0x00000036185c723c */ /* 0x040ff00000001884 */
[----:B---3--:R-:W-:Y:S01]  /*2850*/  HMMA.16816.F32 R96, R24, R56, R136 ;  /* 0x000000381860723c */ /* 0x008fe20000001888 */
[----:B-1----:R-:W-:-:S07]  /*2860*/  FMUL.FTZ R0, R87, c[0x0][0x2ec] ;  /* 0x0000bb0057007a20 */ /* 0x002fce0000410000 */
[----:B------:R-:W-:Y:S01]  /*2870*/  HMMA.16816.F32 R76, R16, R50, R76 ;  /* 0x00000032104c723c */ /* 0x000fe2000000184c */
[----:B------:R1:W3:Y:S07]  /*2880*/  MUFU.TANH R148, R0 ;  /* 0x0000000000947308 */ /* 0x0002ee0000002400 */
[----:B------:R-:W-:Y:S08]  /*2890*/  HMMA.16816.F32 R84, R8, R44, R68 ;  /* 0x0000002c0854723c */ /* 0x000ff00000001844 */
[----:B------:R-:W-:Y:S01]  /*28a0*/  HMMA.16816.F32 R52, R32, R54, R116 ;  /* 0x000000362034723c */ /* 0x000fe20000001874 */
[----:B-1----:R-:W-:-:S04]  /*28b0*/  FMUL.FTZ R0, R72, c[0x0][0x2ec] ;  /* 0x0000bb0048007a20 */ /* 0x002fc80000410000 */
[----:B------:R1:W1:Y:S03]  /*28c0*/  MUFU.TANH R147, R0 ;  /* 0x0000000000937308 */ /* 0x0002660000002400 */
[----:B------:R-:W-:Y:S01]  /*28d0*/  HMMA.16816.F32 R76, R8, R46, R76 ;  /* 0x0000002e084c723c */ /* 0x000fe2000000184c */
[----:B-1----:R-:W-:-:S04]  /*28e0*/  FMUL.FTZ R0, R73, c[0x0][0x2ec] ;  /* 0x0000bb0049007a20 */ /* 0x002fc80000410000 */
[----:B------:R1:W-:Y:S02]  /*28f0*/  MUFU.TANH R149, R0 ;  /* 0x0000000000957308 */ /* 0x0003e40000002400 */
[----:B-1----:R-:W-:-:S06]  /*2900*/  FMUL.FTZ R0, R74, c[0x0][0x2ec] ;  /* 0x0000bb004a007a20 */ /* 0x002fcc0000410000 */
[----:B------:R1:W1:Y:S02]  /*2910*/  MUFU.TANH R146, R0 ;  /* 0x0000000000927308 */ /* 0x0002640000002400 */
[----:B-1----:R-:W-:Y:S02]  /*2920*/  FMUL.FTZ R0, R75, c[0x0][0x2ec] ;  /* 0x0000bb004b007a20 */ /* 0x002fe40000410000 */
[----:B------:R-:W-:Y:S04]  /*2930*/  HMMA.16816.F32 R72, R12, R44, R60 ;  /* 0x0000002c0c48723c */ /* 0x000fe8000000183c */
[----:B------:R1:W-:Y:S04]  /*2940*/  MUFU.TANH R131, R0 ;  /* 0x0000000000837308 */ /* 0x0003e80000002400 */
[----:B------:R-:W-:Y:S08]  /*2950*/  HMMA.16816.F32 R60, R28, R50, R64 ;  /* 0x000000321c3c723c */ /* 0x000ff00000001840 */
[----:B--2---:R-:W-:Y:S01]  /*2960*/  HMMA.16816.F32 R64, R36, R40, R88 ;  /* 0x000000282440723c */ /* 0x004fe20000001858 */
[----:B-1----:R-:W-:-:S04]  /*2970*/  FMUL.FTZ R0, R80, c[0x0][0x2ec] ;  /* 0x0000bb0050007a20 */ /* 0x002fc80000410000 */
[----:B------:R1:W2:Y:S03]  /*2980*/  MUFU.TANH R129, R0 ;  /* 0x0000000000817308 */ /* 0x0002a60000002400 */
[----:B------:R-:W-:Y:S08]  /*2990*/  HMMA.16816.F32 R48, R20, R40, R100 ;  /* 0x000000281430723c */ /* 0x000ff00000001864 */
[----:B------:R-:W-:Y:S01]  /*29a0*/  HMMA.16816.F32 R68, R12, R46, R60 ;  /* 0x0000002e0c44723c */ /* 0x000fe2000000183c */
[----:B------:R-:W-:Y:S01]  /*29b0*/  LDSM.16.M88.4 R60, [R229+0x3000] ;  /* 0x00300000e53c783b */ /* 0x000fe20000000200 */
[----:B-1----:R-:W-:-:S04]  /*29c0*/  FMUL.FTZ R0, R81, c[0x0][0x2ec] ;  /* 0x0000bb0051007a20 */ /* 0x002fc80000410000 */
[----:B------:R1:W-:Y:S02]  /*29d0*/  MUFU.TANH R130, R0 ;  /* 0x0000000000827308 */ /* 0x0003e40000002400 */
[----:B-1----:R-:W-:-:S06]  /*29e0*/  FMUL.FTZ R0, R82, c[0x0][0x2ec] ;  /* 0x0000bb0052007a20 */ /* 0x002fcc0000410000 */
[----:B------:R1:W1:Y:S02]  /*29f0*/  MUFU.TANH R126, R0 ;  /* 0x00000000007e7308 */ /* 0x0002640000002400 */
[----:B-1----:R-:W-:Y:S02]  /*2a00*/  FMUL.FTZ R0, R83, c[0x0][0x2ec] ;  /* 0x0000bb0053007a20 */ /* 0x002fe40000410000 */
[----:B------:R-:W-:Y:S01]  /*2a10*/  HMMA.16816.F32 R80, R24, R58, R140 ;  /* 0x0000003a1850723c */ /* 0x000fe2000000188c */
[----:B------:R-:W1:Y:S03]  /*2a20*/  LDSM.16.M88.4 R24, [R230+0xb000] ;  /* 0x00b00000e618783b */ /* 0x000e660000000200 */
[----:B------:R2:W1:Y:S02]  /*2a30*/  MUFU.TANH R128, R0 ;  /* 0x0000000000807308 */ /* 0x0004640000002400 */
[----:B--2---:R-:W-:-:S06]  /*2a40*/  FMUL.FTZ R0, R72, c[0x0][0x2ec] ;  /* 0x0000bb0048007a20 */ /* 0x004fcc0000410000 */
[----:B------:R2:W1:Y:S02]  /*2a50*/  MUFU.TANH R125, R0 ;  /* 0x00000000007d7308 */ /* 0x0004640000002400 */
[----:B--2---:R-:W-:Y:S01]  /*2a60*/  FMUL.FTZ R0, R73, c[0x0][0x2ec] ;  /* 0x0000bb0049007a20 */ /* 0x004fe20000410000 */
[----:B-1----:R-:W-:Y:S05]  /*2a70*/  HMMA.16816.F32 R44, R28, R24, R64 ;  /* 0x000000181c2c723c */ /* 0x002fea0000001840 */
[----:B------:R1:W-:Y:S01]  /*2a80*/  MUFU.TANH R127, R0 ;  /* 0x00000000007f7308 */ /* 0x0003e20000002400 */
[----:B------:R-:W2:Y:S01]  /*2a90*/  LDSM.16.M88.4 R64, [R235+0x3800] ;  /* 0x00380000eb40783b */ /* 0x000ea20000000200 */
[----:B-1----:R-:W-:-:S06]  /*2aa0*/  FMUL.FTZ R0, R74, c[0x0][0x2ec] ;  /* 0x0000bb004a007a20 */ /* 0x002fcc0000410000 */
[----:B------:R1:W1:Y:S02]  /*2ab0*/  MUFU.TANH R115, R0 ;  /* 0x0000000000737308 */ /* 0x0002640000002400 */
[----:B-1----:R-:W-:Y:S02]  /*2ac0*/  FMUL.FTZ R0, R75, c[0x0][0x2ec] ;  /* 0x0000bb004b007a20 */ /* 0x002fe40000410000 */
[----:B------:R-:W-:Y:S04]  /*2ad0*/  HMMA.16816.F32 R72, R32, R56, R120 ;  /* 0x000000382048723c */ /* 0x000fe80000001878 */
[----:B------:R1:W-:Y:S02]  /*2ae0*/  MUFU.TANH R124, R0 ;  /* 0x00000000007c7308 */ /* 0x0003e40000002400 */
[----:B-1----:R-:W-:-:S06]  /*2af0*/  FMUL.FTZ R0, R84, c[0x0][0x2ec] ;  /* 0x0000bb0054007a20 */ /* 0x002fcc0000410000 */
[----:B------:R1:W1:Y:S02]  /*2b00*/  MUFU.TANH R113, R0 ;  /* 0x0000000000717308 */ /* 0x0002640000002400 */
[----:B-1----:R-:W-:-:S06]  /*2b10*/  FMUL.FTZ R0, R85, c[0x0][0x2ec] ;  /* 0x0000bb0055007a20 */ /* 0x002fcc0000410000 */
[----:B------:R1:W-:Y:S02]  /*2b20*/  MUFU.TANH R114, R0 ;  /* 0x0000000000727308 */ /* 0x0003e40000002400 */
[----:B-1----:R-:W-:-:S06]  /*2b30*/  FMUL.FTZ R0, R86, c[0x0][0x2ec] ;  /* 0x0000bb0056007a20 */ /* 0x002fcc0000410000 */
[----:B------:R1:W1:Y:S02]  /*2b40*/  MUFU.TANH R106, R0 ;  /* 0x00000000006a7308 */ /* 0x0002640000002400 */
[----:B-1----:R-:W-:Y:S02]  /*2b50*/  FMUL.FTZ R0, R87, c[0x0][0x2ec] ;  /* 0x0000bb0057007a20 */ /* 0x002fe40000410000 */
[----:B------:R-:W-:Y:S04]  /*2b60*/  HMMA.16816.F32 R84, R32, R58, R108 ;  /* 0x0000003a2054723c */ /* 0x000fe8000000186c */
[----:B------:R1:W1:Y:S04]  /*2b70*/  MUFU.TANH R112, R0 ;  /* 0x0000000000707308 */ /* 0x0002680000002400 */
[----:B------:R-:W-:Y:S08]  /*2b80*/  HMMA.16816.F32 R32, R16, R24, R48 ;  /* 0x000000181020723c */ /* 0x000ff00000001830 */
[----:B------:R-:W-:Y:S01]  /*2b90*/  HMMA.16816.F32 R48, R12, R60, R44 ;  /* 0x0000003c0c30723c */ /* 0x000fe2000000182c */
[----:B-1----:R-:W-:-:S04]  /*2ba0*/  FMUL.FTZ R0, R68, c[0x0][0x2ec] ;  /* 0x0000bb0044007a20 */ /* 0x002fc80000410000 */
[----:B------:R1:W1:Y:S03]  /*2bb0*/  MUFU.TANH R105, R0 ;  /* 0x0000000000697308 */ /* 0x0002660000002400 */
[----:B------:R-:W-:Y:S08]  /*2bc0*/  HMMA.16816.F32 R44, R36, R42, R52 ;  /* 0x0000002a242c723c */ /* 0x000ff00000001834 */
[----:B------:R-:W-:Y:S01]  /*2bd0*/  HMMA.16816.F32 R56, R8, R60, R32 ;  /* 0x0000003c0838723c */ /* 0x000fe20000001820 */
[----:B-1----:R-:W-:-:S07]  /*2be0*/  FMUL.FTZ R0, R69, c[0x0][0x2ec] ;  /* 0x0000bb0045007a20 */ /* 0x002fce0000410000 */
[----:B------:R-:W-:Y:S01]  /*2bf0*/  HMMA.16816.F32 R40, R20, R42, R92 ;  /* 0x0000002a1428723c */ /* 0x000fe2000000185c */
[----:B------:R-:W-:Y:S01]  /*2c00*/  FMUL.FTZ R3, R50, c[0x0][0x2ec] ;  /* 0x0000bb0032037a20 */ /* 0x000fe20000410000 */
[----:B------:R1:W-:Y:S01]  /*2c10*/  MUFU.TANH R107, R0 ;  /* 0x00000000006b7308 */ /* 0x0003e20000002400 */
[----:B------:R-:W-:-:S05]  /*2c20*/  FMUL.FTZ R5, R51, c[0x0][0x2ec] ;  /* 0x0000bb0033057a20 */ /* 0x000fca0000410000 */
[----:B------:R-:W-:Y:S02]  /*2c30*/  HMMA.16816.F32 R32, R28, R26, R44 ;  /* 0x0000001a1c20723c */ /* 0x000fe4000000182c */
[----:B------:R-:W-:Y:S06]  /*2c40*/  MUFU.TANH R93, R3 ;  /* 0x00000003005d7308 */ /* 0x000fec0000002400 */
[----:B--2---:R-:W-:Y:S01]  /*2c50*/  HMMA.16816.F32 R44, R36, R64, R72 ;  /* 0x00000040242c723c */ /* 0x004fe20000001848 */
[----:B------:R-:W-:Y:S01]  /*2c60*/  FMUL.FTZ R6, R57, c[0x0][0x2ec] ;  /* 0x0000bb0039067a20 */ /* 0x000fe20000410000 */
[----:B------:R2:W-:Y:S01]  /*2c70*/  MUFU.TANH R92, R5 ;  /* 0x00000005005c7308 */ /* 0x0005e20000002400 */
[----:B-1----:R-:W-:-:S05]  /*2c80*/  FMUL.FTZ R0, R70, c[0x0][0x2ec] ;  /* 0x0000bb0046007a20 */ /* 0x002fca0000410000 */
[----:B------:R-:W-:Y:S02]  /*2c90*/  HMMA.16816.F32 R36, R36, R66, R84 ;  /* 0x000000422424723c */ /* 0x000fe40000001854 */
[----:B------:R1:W1:Y:S06]  /*2ca0*/  MUFU.TANH R103, R0 ;  /* 0x0000000000677308 */ /* 0x00026c0000002400 */
[----:B------:R-:W-:Y:S01]  /*2cb0*/  HMMA.16816.F32 R52, R12, R62, R32 ;  /* 0x0000003e0c34723c */ /* 0x000fe20000001820 */
[----:B------:R-:W3:Y:S01]  /*2cc0*/  LDSM.16.M88.4 R32, [R230+0xb800] ;  /* 0x00b80000e620783b */ /* 0x000ee20000000200 */
[----:B--2---:R-:W-:Y:S01]  /*2cd0*/  FMUL.FTZ R5, R56, c[0x0][0x2ec] ;  /* 0x0000bb0038057a20 */ /* 0x004fe20000410000 */
[----:B------:R-:W-:Y:S01]  /*2ce0*/  MUFU.TANH R90, R6 ;  /* 0x00000006005a7308 */ /* 0x000fe20000002400 */
[----:B-1----:R-:W-:-:S07]  /*2cf0*/  FMUL.FTZ R0, R71, c[0x0][0x2ec] ;  /* 0x0000bb0047007a20 */ /* 0x002fce0000410000 */
[----:B------:R-:W-:Y:S01]  /*2d00*/  MUFU.TANH R91, R5 ;  /* 0x00000005005b7308 */ /* 0x000fe20000002400 */
[----:B------:R-:W-:Y:S07]  /*2d10*/  HMMA.16816.F32 R68, R20, R64, R96 ;  /* 0x000000401444723c */ /* 0x000fee0000001860 */
[----:B------:R1:W-:Y:S02]  /*2d20*/  MUFU.TANH R104, R0 ;  /* 0x0000000000687308 */ /* 0x0003e40000002400 */
[----:B-1----:R-:W-:-:S06]  /*2d30*/  FMUL.FTZ R0, R76, c[0x0][0x2ec] ;  /* 0x0000bb004c007a20 */ /* 0x002fcc0000410000 */
[----:B------:R1:W2:Y:S01]  /*2d40*/  MUFU.TANH R101, R0 ;  /* 0x0000000000657308 */ /* 0x0002a20000002400 */
[C---:B---3--:R-:W-:Y:S08]  /*2d50*/  HMMA.16816.F32 R44, R28.reuse, R32, R44 ;  /* 0x000000201c2c723c */ /* 0x048ff0000000182c */
[----:B------:R-:W-:Y:S01]  /*2d60*/  HMMA.16816.F32 R28, R28, R34, R36 ;  /* 0x000000221c1c723c */ /* 0x000fe20000001824 */
[----:B-1----:R-:W-:-:S04]  /*2d70*/  FMUL.FTZ R0, R77, c[0x0][0x2ec] ;  /* 0x0000bb004d007a20 */ /* 0x002fc80000410000 */
[----:B------:R1:W-:Y:S02]  /*2d80*/  MUFU.TANH R102, R0 ;  /* 0x0000000000667308 */ /* 0x0003e40000002400 */
[----:B-1----:R-:W-:-:S06]  /*2d90*/  FMUL.FTZ R0, R78, c[0x0][0x2ec] ;  /* 0x0000bb004e007a20 */ /* 0x002fcc0000410000 */
[----:B------:R1:W3:Y:S02]  /*2da0*/  MUFU.TANH R95, R0 ;  /* 0x00000000005f7308 */ /* 0x0002e40000002400 */
[----:B-1----:R-:W-:Y:S02]  /*2db0*/  FMUL.FTZ R0, R79, c[0x0][0x2ec] ;  /* 0x0000bb004f007a20 */ /* 0x002fe40000410000 */
[----:B------:R-:W-:Y:S04]  /*2dc0*/  HMMA.16816.F32 R76, R20, R66, R80 ;  /* 0x00000042144c723c */ /* 0x000fe80000001850 */
[----:B------:R1:W1:Y:S03]  /*2dd0*/  MUFU.TANH R100, R0 ;  /* 0x0000000000647308 */ /* 0x0002660000002400 */
[----:B------:R-:W-:-:S05]  /*2de0*/  FMUL.FTZ R21, R59, c[0x0][0x2ec] ;  /* 0x0000bb003b157a20 */ /* 0x000fca0000410000 */
[----:B------:R-:W-:Y:S01]  /*2df0*/  MUFU.TANH R88, R21 ;  /* 0x0000001500587308 */ /* 0x000fe20000002400 */
[----:B-1----:R-:W-:-:S07]  /*2e00*/  FMUL.FTZ R0, R48, c[0x0][0x2ec] ;  /* 0x0000bb0030007a20 */ /* 0x002fce0000410000 */
[----:B------:R1:W1:Y:S02]  /*2e10*/  MUFU.TANH R94, R0 ;  /* 0x00000000005e7308 */ /* 0x0002640000002400 */
[----:B-1----:R-:W-:Y:S02]  /*2e20*/  FMUL.FTZ R0, R49, c[0x0][0x2ec] ;  /* 0x0000bb0031007a20 */ /* 0x002fe40000410000 */
[----:B------:R-:W-:Y:S01]  /*2e30*/  HMMA.16816.F32 R48, R16, R26, R40 ;  /* 0x0000001a1030723c */ /* 0x000fe20000001828 */
[----:B------:R-:W1:Y:S03]  /*2e40*/  LDSM.16.M88.4 R40, [R229+0x3800] ;  /* 0x00380000e528783b */ /* 0x000e660000000200 */
[----:B------:R2:W-:Y:S01]  /*2e50*/  MUFU.TANH R167, R0 ;  /* 0x0000000000a77308 */ /* 0x0005e20000002400 */
[----:B------:R-:W-:-:S04]  /*2e60*/  DEPBAR.LE SB0, 0x0 ;  /* 0x000080000000791a */ /* 0x000fc80000000000 */
[----:B--2---:R-:W-:-:S05]  /*2e70*/  LOP3.LUT R0, R154, 0xffffffe0, RZ, 0xc0, !PT ;  /* 0xffffffe09a007812 */ /* 0x004fca00078ec0ff */
[----:B------:R-:W-:-:S10]  /*2e80*/  IMAD.IADD R0, R155, 0x1, -R0 ;  /* 0x000000019b007824 */ /* 0x000fd400078e0a00 */
[----:B------:R-:W-:Y:S01]  /*2e90*/  HMMA.16816.F32 R60, R8, R62, R48 ;  /* 0x0000003e083c723c */ /* 0x000fe20000001830 */
[----:B------:R-:W-:Y:S01]  /*2ea0*/  IMAD.SHL.U32 R155, R155, 0x2, RZ ;  /* 0x000000029b9b7824 */ /* 0x000fe200078e00ff */
[----:B------:R-:W-:-:S04]  /*2eb0*/  SHF.R.S32.HI R3, RZ, 0x1f, R0 ;  /* 0x0000001fff037819 */ /* 0x000fc80000011400 */
[----:B------:R-:W-:Y:S02]  /*2ec0*/  LOP3.LUT R7, R155, 0x6, RZ, 0xc0, !PT ;  /* 0x000000069b077812 */ /* 0x000fe400078ec0ff */
[----:B------:R-:W-:Y:S01]  /*2ed0*/  LEA.HI R3, R3, R0, RZ, 0x2 ;  /* 0x0000000003037211 */ /* 0x000fe200078f10ff */
[----:B------:R-:W-:Y:S01]  /*2ee0*/  HMMA.16816.F32 R48, R16, R32, R68 ;  /* 0x000000201030723c */ /* 0x000fe20000001844 */
[----:B------:R-:W-:Y:S02]  /*2ef0*/  LEA R0, R153, UR12, 0x4 ;  /* 0x0000000c99007c11 */ /* 0x000fe4000f8e20ff */
[----:B------:R-:W-:Y:S01]  /*2f00*/  SHF.R.S32.HI R164, RZ, 0x2, R3 ;  /* 0x00000002ffa47819 */ /* 0x000fe20000011403 */
[----:B------:R-:W-:-:S03]  /*2f10*/  IMAD.U32 R3, RZ, RZ, UR15 ;  /* 0x0000000fff037e24 */ /* 0x000fc6000f8e00ff */
[----:B------:R-:W-:Y:S01]  /*2f20*/  IADD3 R0, R0, 0x1, R164 ;  /* 0x0000000100007810 */ /* 0x000fe20007ffe0a4 */
[----:B------:R-:W-:Y:S01]  /*2f30*/  HMMA.16816.F32 R16, R16, R34, R76 ;  /* 0x000000221010723c */ /* 0x000fe2000000184c */
[----:B------:R2:W-:Y:S02]  /*2f40*/  STL [R1+0xec], R164 ;  /* 0x0000eca401007387 */ /* 0x0005e40000100800 */
[----:B------:R-:W-:Y:S01]  /*2f50*/  IADD3 R5, R0, UR13, -R3 ;  /* 0x0000000d00057c10 */ /* 0x000fe2000fffe803 */
[----:B------:R-:W-:Y:S02]  /*2f60*/  IMAD.U32 R3, RZ, RZ, UR14 ;  /* 0x0000000eff037e24 */ /* 0x000fe4000f8e00ff */
[----:B------:R-:W-:Y:S01]  /*2f70*/  IMAD.IADD R0, R144, 0x1, R145 ;  /* 0x0000000190007824 */ /* 0x000fe200078e0291 */
[----:B------:R-:W-:Y:S01]  /*2f80*/  IADD3 R5, R5, c[0x0][0x2e8], RZ ;  /* 0x0000ba0005057a10 */ /* 0x000fe20007ffe0ff */
[----:B------:R-:W-:Y:S01]  /*2f90*/  IMAD R3, R3, 0x40, R7 ;  /* 0x0000004003037824 */ /* 0x000fe200078e0207 */
[----:B-1----:R-:W-:Y:S01]  /*2fa0*/  HMMA.16816.F32 R44, R12, R40, R44 ;  /* 0x000000280c2c723c */ /* 0x002fe2000000182c */
[----:B------:R-:W-:Y:S01]  /*2fb0*/  FMUL.FTZ R7, R58, c[0x0][0x2ec] ;  /* 0x0000bb003a077a20 */ /* 0x000fe20000410000 */
[----:B------:R-:W-:-:S02]  /*2fc0*/  IMNMX R23, R5, UR13, PT ;  /* 0x0000000d05177c17 */ /* 0x000fc4000b800200 */
[----:B------:R-:W-:Y:S01]  /*2fd0*/  IADD3 R20, R5, 0x40, RZ ;  /* 0x0000004005147810 */ /* 0x000fe20007ffe0ff */
[----:B------:R1:W1:Y:S01]  /*2fe0*/  MUFU.TANH R89, R7 ;  /* 0x0000000700597308 */ /* 0x0002620000002400 */
[----:B------:R-:W-:Y:S02]  /*2ff0*/  IADD3 R6, R3, 0x1, RZ ;  /* 0x0000000103067810 */ /* 0x000fe40007ffe0ff */
[----:B------:R-:W-:Y:S01]  /*3000*/  IMNMX R26, R20, UR13, PT ;  /* 0x0000000d141a7c17 */ /* 0x000fe2000b800200 */
[----:B------:R-:W-:Y:S01]  /*3010*/  HMMA.16816.F32 R48, R8, R40, R48 ;  /* 0x000000280830723c */ /* 0x000fe20000001830 */
[C---:B------:R-:W-:Y:S02]  /*3020*/  ISETP.GE.AND P1, PT, R6.reuse, R23, PT ;  /* 0x000000170600720c */ /* 0x040fe40003f26270 */
[----:B------:R-:W-:Y:S02]  /*3030*/  ISETP.GE.AND P4, PT, R6, R26, PT ;  /* 0x0000001a0600720c */ /* 0x000fe40003f86270 */
[----:B----4-:R-:W-:-:S02]  /*3040*/  FSEL R56, R152, -INF , !P1 ;  /* 0xff80000098387808 */ /* 0x010fc40004800000 */
[----:B-----5:R-:W-:Y:S01]  /*3050*/  FSEL R72, R150, -INF , !P4 ;  /* 0xff80000096487808 */ /* 0x020fe20006000000 */
[----:B------:R-:W-:Y:S01]  /*3060*/  HMMA.16816.F32 R12, R12, R42, R28 ;  /* 0x0000002a0c0c723c */ /* 0x000fe2000000181c */
[C---:B-1----:R-:W-:Y:S02]  /*3070*/  IADD3 R7, R5.reuse, 0x8, RZ ;  /* 0x0000000805077810 */ /* 0x042fe40007ffe0ff */
[----:B------:R-:W-:-:S04]  /*3080*/  IADD3 R5, R5, 0x48, RZ ;  /* 0x0000004805057810 */ /* 0x000fc80007ffe0ff */
[----:B------:R-:W-:Y:S01]  /*3090*/  FMUL.FTZ R47, R47, c[0x0][0x2ec] ;  /* 0x0000bb002f2f7a20 */ /* 0x000fe20000410000 */
[----:B------:R-:W-:Y:S01]  /*30a0*/  IMNMX R24, R7, UR13, PT ;  /* 0x0000000d07187c17 */ /* 0x000fe2000b800200 */
[----:B------:R-:W-:Y:S01]  /*30b0*/  FMUL.FTZ R7, R53, c[0x0][0x2ec] ;  /* 0x0000bb0035077a20 */ /* 0x000fe20000410000 */
[----:B------:R-:W-:Y:S01]  /*30c0*/  IMNMX R25, R5, UR13, PT ;  /* 0x0000000d05197c17 */ /* 0x000fe2000b800200 */
[----:B------:R-:W-:Y:S01]  /*30d0*/  FMUL.FTZ R5, R52, c[0x0][0x2ec] ;  /* 0x0000bb0034057a20 */ /* 0x000fe20000410000 */
[CC--:B------:R-:W-:Y:S01]  /*30e0*/  ISETP.GE.AND P0, PT, R6.reuse, R24.reuse, PT ;  /* 0x000000180600720c */ /* 0x0c0fe20003f06270 */
[----:B------:R1:W-:Y:S01]  /*30f0*/  MUFU.TANH R83, R7 ;  /* 0x0000000700537308 */ /* 0x0003e20000002400 */
[----:B------:R-:W-:Y:S01]  /*3100*/  ISETP.GE.AND P2, PT, R6, R25, PT ;  /* 0x000000190600720c */ /* 0x000fe20003f46270 */
[----:B------:R-:W-:Y:S01]  /*3110*/  HMMA.16816.F32 R8, R8, R42, R16 ;  /* 0x0000002a0808723c */ /* 0x000fe20000001810 */
[----:B------:R-:W-:Y:S01]  /*3120*/  IADD3 R6, R3, 0x8, RZ ;  /* 0x0000000803067810 */ /* 0x000fe20007ffe0ff */
[----:B------:R-:W-:Y:S01]  /*3130*/  FMUL.FTZ R49, R49, c[0x0][0x2ec] ;  /* 0x0000bb0031317a20 */ /* 0x000fe20000410000 */
[----:B------:R-:W-:Y:S01]  /*3140*/  FSEL R65, R151, -INF , !P0 ;  /* 0xff80000097417808 */ /* 0x000fe20004000000 */
[----:B------:R-:W-:Y:S01]  /*3150*/  FMUL.FTZ R48, R48, c[0x0][0x2ec] ;  /* 0x0000bb0030307a20 */ /* 0x000fe20000410000 */
[C---:B------:R-:W-:Y:S01]  /*3160*/  ISETP.GE.AND P6, PT, R6.reuse, R23, PT ;  /* 0x000000170600720c */ /* 0x040fe20003fc6270 */
[----:B------:R4:W2:Y:S01]  /*3170*/  MUFU.TANH R82, R5 ;  /* 0x0000000500527308 */ /* 0x0008a20000002400 */
[----:B------:R-:W-:-:S02]  /*3180*/  ISETP.GE.AND P5, PT, R6, R24, PT ;  /* 0x000000180600720c */ /* 0x000fc40003fa6270 */
[----:B------:R-:W-:Y:S01]  /*3190*/  ISETP.GE.AND P3, PT, R6, R26, PT ;  /* 0x0000001a0600720c */ /* 0x000fe20003f66270 */
[----:B------:R-:W-:Y:S01]  /*31a0*/  FMUL.FTZ R12, R12, c[0x0][0x2ec] ;  /* 0x0000bb000c0c7a20 */ /* 0x000fe20000410000 */
[----:B------:R-:W-:Y:S01]  /*31b0*/  ISETP.GE.AND P1, PT, R6, R25, PT ;  /* 0x000000190600720c */ /* 0x000fe20003f26270 */
[----:B------:R-:W-:Y:S01]  /*31c0*/  FMUL.FTZ R6, R54, c[0x0][0x2ec] ;  /* 0x0000bb0036067a20 */ /* 0x000fe20000410000 */
[----:B------:R-:W-:Y:S01]  /*31d0*/  FSEL R73, R148, -INF , !P2 ;  /* 0xff80000094497808 */ /* 0x000fe20005000000 */
[----:B-1----:R-:W-:Y:S01]  /*31e0*/  FMUL.FTZ R7, R55, c[0x0][0x2ec] ;  /* 0x0000bb0037077a20 */ /* 0x002fe20000410000 */
[----:B------:R-:W-:Y:S01]  /*31f0*/  FSEL R57, R147, -INF , !P6 ;  /* 0xff80000093397808 */ /* 0x000fe20007000000 */
[----:B------:R1:W-:Y:S01]  /*3200*/  MUFU.TANH R81, R6 ;  /* 0x0000000600517308 */ /* 0x0003e20000002400 */
[----:B------:R-:W-:Y:S01]  /*3210*/  FSEL R64, R146, -INF , !P5 ;  /* 0xff80000092407808 */ /* 0x000fe20006800000 */
[----:B------:R-:W-:Y:S01]  /*3220*/  FMUL.FTZ R14, R14, c[0x0][0x2ec] ;  /* 0x0000bb000e0e7a20 */ /* 0x000fe20000410000 */
[----:B------:R-:W-:Y:S01]  /*3230*/  FSEL R68, R129, -INF , !P3 ;  /* 0xff80000081447808 */ /* 0x000fe20005800000 */
[----:B------:R-:W-:Y:S01]  /*3240*/  FMUL.FTZ R13, R13, c[0x0][0x2ec] ;  /* 0x0000bb000d0d7a20 */ /* 0x000fe20000410000 */
[----:B------:R-:W-:Y:S01]  /*3250*/  FSEL R69, R126, -INF , !P1 ;  /* 0xff8000007e457808 */ /* 0x000fe20004800000 */
[----:B------:R-:W-:Y:S01]  /*3260*/  FMUL.FTZ R15, R15, c[0x0][0x2ec] ;  /* 0x0000bb000f0f7a20 */ /* 0x000fe20000410000 */
[----:B----4-:R-:W-:Y:S01]  /*3270*/  IADD3 R5, R3, 0x9, RZ ;  /* 0x0000000903057810 */ /* 0x010fe20007ffe0ff */
[----:B------:R4:W-:Y:S01]  /*3280*/  MUFU.TANH R75, R7 ;  /* 0x00000007004b7308 */ /* 0x0009e20000002400 */
[----:B------:R-:W-:-:S02]  /*3290*/  FMUL.FTZ R8, R8, c[0x0][0x2ec] ;  /* 0x0000bb0008087a20 */ /* 0x000fc40000410000 */
[C---:B------:R-:W-:Y:S01]  /*32a0*/  ISETP.GE.AND P0, PT, R5.reuse, R23, PT ;  /* 0x000000170500720c */ /* 0x040fe20003f06270 */
[----:B------:R-:W-:Y:S01]  /*32b0*/  FMUL.FTZ R10, R10, c[0x0][0x2ec] ;  /* 0x0000bb000a0a7a20 */ /* 0x000fe20000410000 */
[----:B------:R-:W-:Y:S01]  /*32c0*/  ISETP.GE.AND P4, PT, R5, R24, PT ;  /* 0x000000180500720c */ /* 0x000fe20003f86270 */
[----:B------:R-:W-:Y:S01]  /*32d0*/  FMUL.FTZ R9, R9, c[0x0][0x2ec] ;  /* 0x0000bb0009097a20 */ /* 0x000fe20000410000 */
[----:B------:R-:W-:Y:S01]  /*32e0*/  ISETP.GE.AND P2, PT, R5, R26, PT ;  /* 0x0000001a0500720c */ /* 0x000fe20003f46270 */
[----:B------:R-:W-:Y:S01]  /*32f0*/  MUFU.TANH R49, R49 ;  /* 0x0000003100317308 */ /* 0x000fe20000002400 */
[----:B-1----:R-:W-:Y:S01]  /*3300*/  IADD3 R6, R3, 0x10, RZ ;  /* 0x0000001003067810 */ /* 0x002fe20007ffe0ff */
[----:B------:R-:W-:Y:S01]  /*3310*/  FMUL.FTZ R11, R11, c[0x0][0x2ec] ;  /* 0x0000bb000b0b7a20 */ /* 0x000fe20000410000 */
[----:B------:R-:W-:Y:S02]  /*3320*/  ISETP.GE.AND P6, PT, R5, R25, PT ;  /* 0x000000190500720c */ /* 0x000fe40003fc6270 */
[----:B------:R-:W-:-:S02]  /*3330*/  ISETP.GE.AND P5, PT, R6, R23, PT ;  /* 0x000000170600720c */ /* 0x000fc40003fa6270 */
[----:B------:R-:W-:Y:S01]  /*3340*/  IADD3 R5, R3, 0x11, RZ ;  /* 0x0000001103057810 */ /* 0x000fe20007ffe0ff */
[----:B----4-:R-:W-:Y:S01]  /*3350*/  FMUL.FTZ R7, R60, c[0x0][0x2ec] ;  /* 0x0000bb003c077a20 */ /* 0x010fe20000410000 */
[----:B------:R-:W-:Y:S01]  /*3360*/  FSEL R54, R149, -INF , !P0 ;  /* 0xff80000095367808 */ /* 0x000fe20004000000 */
[----:B------:R-:W-:Y:S01]  /*3370*/  MUFU.TANH R48, R48 ;  /* 0x0000003000307308 */ /* 0x000fe20000002400 */
[C---:B------:R-:W-:Y:S02]  /*3380*/  ISETP.GE.AND P3, PT, R6.reuse, R24, PT ;  /* 0x000000180600720c */ /* 0x040fe40003f66270 */
[C---:B------:R-:W-:Y:S02]  /*3390*/  ISETP.GE.AND P1, PT, R6.reuse, R26, PT ;  /* 0x0000001a0600720c */ /* 0x040fe40003f26270 */
[----:B------:R-:W-:Y:S01]  /*33a0*/  ISETP.GE.AND P0, PT, R6, R25, PT ;  /* 0x000000190600720c */ /* 0x000fe20003f06270 */
[----:B------:R-:W-:Y:S01]  /*33b0*/  FMUL.FTZ R6, R61, c[0x0][0x2ec] ;  /* 0x0000bb003d067a20 */ /* 0x000fe20000410000 */
[----:B------:R-:W-:Y:S01]  /*33c0*/  FSEL R59, R131, -INF , !P4 ;  /* 0xff800000833b7808 */ /* 0x000fe20006000000 */
[----:B------:R1:W-:Y:S01]  /*33d0*/  MUFU.TANH R74, R7 ;  /* 0x00000007004a7308 */ /* 0x0003e20000002400 */
[----:B------:R-:W-:-:S02]  /*33e0*/  FSEL R60, R130, -INF , !P2 ;  /* 0xff800000823c7808 */ /* 0x000fc40005000000 */
[----:B------:R-:W-:Y:S02]  /*33f0*/  FSEL R61, R128, -INF , !P6 ;  /* 0xff800000803d7808 */ /* 0x000fe40007000000 */
[----:B------:R-:W-:Y:S02]  /*3400*/  FSEL R53, R125, -INF , !P5 ;  /* 0xff8000007d357808 */ /* 0x000fe40006800000 */
[C---:B------:R-:W-:Y:S01]  /*3410*/  ISETP.GE.AND P4, PT, R5.reuse, R23, PT ;  /* 0x000000170500720c */ /* 0x040fe20003f86270 */
[----:B------:R4:W-:Y:S01]  /*3420*/  MUFU.TANH R71, R6 ;  /* 0x0000000600477308 */ /* 0x0009e20000002400 */
[C---:B------:R-:W-:Y:S02]  /*3430*/  ISETP.GE.AND P2, PT, R5.reuse, R24, PT ;  /* 0x000000180500720c */ /* 0x040fe40003f46270 */
[C---:B------:R-:W-:Y:S02]  /*3440*/  ISETP.GE.AND P6, PT, R5.reuse, R26, PT ;  /* 0x0000001a0500720c */ /* 0x040fe40003fc6270 */
[----:B------:R-:W-:-:S02]  /*3450*/  ISETP.GE.AND P5, PT, R5, R25, PT ;  /* 0x000000190500720c */ /* 0x000fc40003fa6270 */
[----:B------:R-:W-:Y:S01]  /*3460*/  IADD3 R5, R3, 0x18, RZ ;  /* 0x0000001803057810 */ /* 0x000fe20007ffe0ff */
[----:B-1----:R-:W-:Y:S01]  /*3470*/  FMUL.FTZ R7, R63, c[0x0][0x2ec] ;  /* 0x0000bb003f077a20 */ /* 0x002fe20000410000 */
[----:B------:R-:W-:Y:S01]  /*3480*/  FSEL R55, R115, -INF , !P3 ;  /* 0xff80000073377808 */ /* 0x000fe20005800000 */
[----:B------:R-:W-:Y:S01]  /*3490*/  MUFU.TANH R47, R47 ;  /* 0x0000002f002f7308 */ /* 0x000fe20000002400 */
[----:B------:R-:W-:Y:S02]  /*34a0*/  FSEL R58, R113, -INF , !P1 ;  /* 0xff800000713a7808 */ /* 0x000fe40004800000 */
[----:B------:R-:W-:Y:S02]  /*34b0*/  FSEL R66, R106, -INF , !P0 ;  /* 0xff8000006a427808 */ /* 0x000fe40004000000 */
[----:B------:R-:W-:Y:S01]  /*34c0*/  FSEL R52, R127, -INF , !P4 ;  /* 0xff8000007f347808 */ /* 0x000fe20006000000 */
[----:B----4-:R-:W-:Y:S01]  /*34d0*/  FMUL.FTZ R6, R62, c[0x0][0x2ec] ;  /* 0x0000bb003e067a20 */ /* 0x010fe20000410000 */
[C---:B------:R-:W-:Y:S01]  /*34e0*/  ISETP.GE.AND P3, PT, R5.reuse, R23, PT ;  /* 0x000000170500720c */ /* 0x040fe20003f66270 */
[----:B------:R1:W4:Y:S01]  /*34f0*/  MUFU.TANH R67, R7 ;  /* 0x0000000700437308 */ /* 0x0003220000002400 */
[----:B------:R-:W-:-:S02]  /*3500*/  ISETP.GE.AND P1, PT, R5, R24, PT ;  /* 0x000000180500720c */ /* 0x000fc40003f26270 */
[C---:B------:R-:W-:Y:S02]  /*3510*/  ISETP.GE.AND P0, PT, R5.reuse, R26, PT ;  /* 0x0000001a0500720c */ /* 0x040fe40003f06270 */
[----:B------:R-:W-:Y:S02]  /*3520*/  ISETP.GE.AND P4, PT, R5, R25, PT ;  /* 0x000000190500720c */ /* 0x000fe40003f86270 */
[----:B------:R-:W-:Y:S01]  /*3530*/  IADD3 R5, R3, 0x19, RZ ;  /* 0x0000001903057810 */ /* 0x000fe20007ffe0ff */
[----:B------:R5:W2:Y:S01]  /*3540*/  MUFU.TANH R70, R6 ;  /* 0x0000000600467308 */ /* 0x000aa20000002400 */
[----:B------:R-:W-:Y:S02]  /*3550*/  FSEL R40, R124, -INF , !P2 ;  /* 0xff8000007c287808 */ /* 0x000fe40005000000 */
[----:B------:R-:W-:Y:S02]  /*3560*/  FSEL R41, R114, -INF , !P6 ;  /* 0xff80000072297808 */ /* 0x000fe40007000000 */
[----:B------:R-:W-:-:S02]  /*3570*/  FSEL R80, R112, -INF , !P5 ;  /* 0xff80000070507808 */ /* 0x000fc40006800000 */
[----:B------:R-:W-:Y:S01]  /*3580*/  FSEL R32, R105, -INF , !P3 ;  /* 0xff80000069207808 */ /* 0x000fe20005800000 */
[----:B-1----:R-:W-:Y:S01]  /*3590*/  FMUL.FTZ R7, R51, c[0x0][0x2ec] ;  /* 0x0000bb0033077a20 */ /* 0x002fe20000410000 */
[C---:B------:R-:W-:Y:S01]  /*35a0*/  ISETP.GE.AND P2, PT, R5.reuse, R23, PT ;  /* 0x000000170500720c */ /* 0x040fe20003f46270 */
[----:B------:R-:W-:Y:S01]  /*35b0*/  MUFU.TANH R12, R12 ;  /* 0x0000000c000c7308 */ /* 0x000fe20000002400 */
[C---:B------:R-:W-:Y:S02]  /*35c0*/  ISETP.GE.AND P6, PT, R5.reuse, R24, PT ;  /* 0x000000180500720c */ /* 0x040fe40003fc6270 */
[C---:B------:R-:W-:Y:S02]  /*35d0*/  ISETP.GE.AND P5, PT, R5.reuse, R26, PT ;  /* 0x0000001a0500720c */ /* 0x040fe40003fa6270 */
[----:B------:R-:W-:Y:S01]  /*35e0*/  ISETP.GE.AND P3, PT, R5, R25, PT ;  /* 0x000000190500720c */ /* 0x000fe20003f66270 */
[----:B-----5:R-:W-:Y:S01]  /*35f0*/  FMUL.FTZ R6, R44, c[0x0][0x2ec] ;  /* 0x0000bb002c067a20 */ /* 0x020fe20000410000 */
[----:B------:R-:W-:Y:S01]  /*3600*/  IADD3 R5, R3, 0x20, RZ ;  /* 0x0000002003057810 */ /* 0x000fe20007ffe0ff */
[----:B------:R-:W-:Y:S01]  /*3610*/  MUFU.TANH R7, R7 ;  /* 0x0000000700077308 */ /* 0x000fe20000002400 */
[----:B------:R-:W-:-:S02]  /*3620*/  FSEL R36, R103, -INF , !P1 ;  /* 0xff80000067247808 */ /* 0x000fc40004800000 */
[----:B------:R-:W-:Y:S02]  /*3630*/  FSEL R44, R101, -INF , !P0 ;  /* 0xff800000652c7808 */ /* 0x000fe40004000000 */
[----:B---3--:R-:W-:Y:S02]  /*3640*/  FSEL R63, R95, -INF , !P4 ;  /* 0xff8000005f3f7808 */ /* 0x008fe40006000000 */
[----:B------:R-:W-:Y:S01]  /*3650*/  FSEL R27, R107, -INF , !P2 ;  /* 0xff8000006b1b7808 */ /* 0x000fe20005000000 */
[----:B------:R1:W3:Y:S01]  /*3660*/  MUFU.TANH R62, R6 ;  /* 0x00000006003e7308 */ /* 0x0002e20000002400 */
[C---:B------:R-:W-:Y:S02]  /*3670*/  ISETP.GE.AND P1, PT, R5.reuse, R23, PT ;  /* 0x000000170500720c */ /* 0x040fe40003f26270 */
[C---:B------:R-:W-:Y:S02]  /*3680*/  ISETP.GE.AND P0, PT, R5.reuse, R24, PT ;  /* 0x000000180500720c */ /* 0x040fe40003f06270 */
[----:B------:R-:W-:-:S02]  /*3690*/  ISETP.GE.AND P4, PT, R5, R26, PT ;  /* 0x0000001a0500720c */ /* 0x000fc40003f86270 */
[----:B------:R-:W-:Y:S01]  /*36a0*/  ISETP.GE.AND P2, PT, R5, R25, PT ;  /* 0x000000190500720c */ /* 0x000fe20003f46270 */
[----:B------:R-:W-:Y:S01]  /*36b0*/  MUFU.TANH R14, R14 ;  /* 0x0000000e000e7308 */ /* 0x000fe20000002400 */
[----:B------:R-:W-:Y:S02]  /*36c0*/  IADD3 R5, R3, 0x21, RZ ;  /* 0x0000002103057810 */ /* 0x000fe40007ffe0ff */
[----:B------:R-:W-:Y:S02]  /*36d0*/  FSEL R33, R104, -INF , !P6 ;  /* 0xff80000068217808 */ /* 0x000fe40007000000 */
[----:B------:R-:W-:Y:S02]  /*36e0*/  FSEL R34, R102, -INF , !P5 ;  /* 0xff80000066227808 */ /* 0x000fe40006800000 */
[----:B------:R-:W-:Y:S01]  /*36f0*/  FSEL R35, R100, -INF , !P3 ;  /* 0xff80000064237808 */ /* 0x000fe20005800000 */
[----:B-1----:R-:W-:Y:S01]  /*3700*/  FMUL.FTZ R6, R45, c[0x0][0x2ec] ;  /* 0x0000bb002d067a20 */ /* 0x002fe20000410000 */
[----:B------:R-:W-:Y:S01]  /*3710*/  FSEL R174, R94, -INF , !P1 ;  /* 0xff8000005eae7808 */ /* 0x000fe20004800000 */
[----:B------:R-:W-:Y:S01]  /*3720*/  MUFU.TANH R8, R8 ;  /* 0x0000000800087308 */ /* 0x000fe20000002400 */
[----:B------:R-:W-:-:S02]  /*3730*/  ISETP.GE.AND P6, PT, R5, R23, PT ;  /* 0x000000170500720c */ /* 0x000fc40003fc6270 */
[C---:B------:R-:W-:Y:S02]  /*3740*/  ISETP.GE.AND P5, PT, R5.reuse, R24, PT ;  /* 0x000000180500720c */ /* 0x040fe40003fa6270 */
[C---:B------:R-:W-:Y:S02]  /*3750*/  ISETP.GE.AND P3, PT, R5.reuse, R26, PT ;  /* 0x0000001a0500720c */ /* 0x040fe40003f66270 */
[----:B------:R-:W-:Y:S01]  /*3760*/  ISETP.GE.AND P1, PT, R5, R25, PT ;  /* 0x000000190500720c */ /* 0x000fe20003f26270 */
[----:B------:R1:W-:Y:S01]  /*3770*/  MUFU.TANH R22, R6 ;  /* 0x0000000600167308 */ /* 0x0003e20000002400 */
[----:B------:R-:W-:Y:S02]  /*3780*/  IADD3 R5, R3, 0x28, RZ ;  /* 0x0000002803057810 */ /* 0x000fe40007ffe0ff */
[----:B------:R-:W-:Y:S02]  /*3790*/  FSEL R170, R93, -INF , !P0 ;  /* 0xff8000005daa7808 */ /* 0x000fe40004000000 */
[----:B------:R-:W-:-:S02]  /*37a0*/  FSEL R171, R91, -INF , !P4 ;  /* 0xff8000005bab7808 */ /* 0x000fc40006000000 */
[----:B------:R-:W-:Y:S01]  /*37b0*/  FSEL R172, R89, -INF , !P2 ;  /* 0xff80000059ac7808 */ /* 0x000fe20005000000 */
[----:B------:R-:W-:Y:S01]  /*37c0*/  MUFU.TANH R10, R10 ;  /* 0x0000000a000a7308 */ /* 0x000fe20000002400 */
[----:B------:R-:W-:Y:S02]  /*37d0*/  FSEL R167, R167, -INF , !P6 ;  /* 0xff800000a7a77808 */ /* 0x000fe40007000000 */
[C---:B------:R-:W-:Y:S02]  /*37e0*/  ISETP.GE.AND P0, PT, R5.reuse, R23, PT ;  /* 0x000000170500720c */ /* 0x040fe40003f06270 */
[C---:B------:R-:W-:Y:S02]  /*37f0*/  ISETP.GE.AND P4, PT, R5.reuse, R24, PT ;  /* 0x000000180500720c */ /* 0x040fe40003f86270 */
[C---:B------:R-:W-:Y:S01]  /*3800*/  ISETP.GE.AND P2, PT, R5.reuse, R26, PT ;  /* 0x0000001a0500720c */ /* 0x040fe20003f46270 */
[----:B-1----:R-:W-:Y:S01]  /*3810*/  FMUL.FTZ R6, R46, c[0x0][0x2ec] ;  /* 0x0000bb002e067a20 */ /* 0x002fe20000410000 */
[----:B------:R-:W-:Y:S01]  /*3820*/  ISETP.GE.AND P6, PT, R5, R25, PT ;  /* 0x000000190500720c */ /* 0x000fe20003fc6270 */
[----:B------:R-:W-:Y:S01]  /*3830*/  MUFU.TANH R13, R13 ;  /* 0x0000000d000d7308 */ /* 0x000fe20000002400 */
[----:B------:R-:W-:-:S02]  /*3840*/  IADD3 R5, R3, 0x29, RZ ;  /* 0x0000002903057810 */ /* 0x000fc40007ffe0ff */
[----:B--2---:R-:W-:Y:S02]  /*3850*/  FSEL R164, R82, -INF , !P0 ;  /* 0xff80000052a47808 */ /* 0x004fe40004000000 */
[----:B------:R-:W-:Y:S02]  /*3860*/  ISETP.GE.AND P0, PT, R5, R25, PT ;  /* 0x000000190500720c */ /* 0x000fe40003f06270 */
[----:B------:R-:W-:Y:S01]  /*3870*/  FSEL R166, R92, -INF , !P5 ;  /* 0xff8000005ca67808 */ /* 0x000fe20006800000 */
[----:B------:R1:W2:Y:S01]  /*3880*/  MUFU.TANH R21, R6 ;  /* 0x0000000600157308 */ /* 0x0002a20000002400 */
[----:B----4-:R-:W-:Y:S02]  /*3890*/  FSEL R165, R67, -INF , !P0 ;  /* 0xff80000043a57808 */ /* 0x010fe40004000000 */
[----:B------:R-:W-:Y:S02]  /*38a0*/  FSEL R169, R90, -INF , !P3 ;  /* 0xff8000005aa97808 */ /* 0x000fe40005800000 */
[----:B------:R-:W-:-:S02]  /*38b0*/  FSEL R173, R88, -INF , !P1 ;  /* 0xff80000058ad7808 */ /* 0x000fc40004800000 */
[C---:B------:R-:W-:Y:S01]  /*38c0*/  ISETP.GE.AND P5, PT, R5.reuse, R23, PT ;  /* 0x000000170500720c */ /* 0x040fe20003fa6270 */
[----:B------:R-:W-:Y:S01]  /*38d0*/  MUFU.TANH R15, R15 ;  /* 0x0000000f000f7308 */ /* 0x000fe20000002400 */
[C---:B------:R-:W-:Y:S02]  /*38e0*/  ISETP.GE.AND P3, PT, R5.reuse, R24, PT ;  /* 0x000000180500720c */ /* 0x040fe40003f66270 */
[----:B------:R-:W-:Y:S02]  /*38f0*/  ISETP.GE.AND P1, PT, R5, R26, PT ;  /* 0x0000001a0500720c */ /* 0x000fe40003f26270 */
[----:B------:R-:W-:Y:S02]  /*3900*/  IADD3 R5, R3, 0x30, RZ ;  /* 0x0000003003057810 */ /* 0x000fe40007ffe0ff */
[----:B------:R-:W-:Y:S01]  /*3910*/  FSEL R152, R81, -INF , !P4 ;  /* 0xff80000051987808 */ /* 0x000fe20006000000 */
[----:B-1----:R-:W-:Y:S01]  /*3920*/  FMUL.FTZ R6, R50, c[0x0][0x2ec] ;  /* 0x0000bb0032067a20 */ /* 0x002fe20000410000 */
[----:B------:R-:W-:Y:S01]  /*3930*/  FSEL R154, R74, -INF , !P2 ;  /* 0xff8000004a9a7808 */ /* 0x000fe20005000000 */
[----:B------:R-:W-:Y:S01]  /*3940*/  MUFU.TANH R9, R9 ;  /* 0x0000000900097308 */ /* 0x000fe20000002400 */
[----:B------:R-:W-:-:S02]  /*3950*/  FSEL R168, R70, -INF , !P6 ;  /* 0xff80000046a87808 */ /* 0x000fc40007000000 */
[----:B------:R-:W-:Y:S02]  /*3960*/  FSEL R145, R83, -INF , !P5 ;  /* 0xff80000053917808 */ /* 0x000fe40006800000 */
[C---:B------:R-:W-:Y:S02]  /*3970*/  ISETP.GE.AND P4, PT, R5.reuse, R23, PT ;  /* 0x000000170500720c */ /* 0x040fe40003f86270 */
[C---:B------:R-:W-:Y:S01]  /*3980*/  ISETP.GE.AND P2, PT, R5.reuse, R24, PT ;  /* 0x000000180500720c */ /* 0x040fe20003f46270 */
[----:B------:R1:W4:Y:S01]  /*3990*/  MUFU.TANH R20, R6 ;  /* 0x0000000600147308 */ /* 0x0003220000002400 */
[C---:B------:R-:W-:Y:S02]  /*39a0*/  ISETP.GE.AND P6, PT, R5.reuse, R26, PT ;  /* 0x0000001a0500720c */ /* 0x040fe40003fc6270 */
[----:B------:R-:W-:Y:S02]  /*39b0*/  ISETP.GE.AND P5, PT, R5, R25, PT ;  /* 0x000000190500720c */ /* 0x000fe40003fa6270 */
[----:B------:R-:W-:-:S02]  /*39c0*/  IADD3 R5, R3, 0x38, RZ ;  /* 0x0000003803057810 */ /* 0x000fc40007ffe0ff */
[----:B------:R-:W-:Y:S01]  /*39d0*/  FSEL R146, R75, -INF , !P3 ;  /* 0xff8000004b927808 */ /* 0x000fe20005800000 */
[----:B------:R-:W5:Y:S01]  /*39e0*/  MUFU.TANH R11, R11 ;  /* 0x0000000b000b7308 */ /* 0x000f620000002400 */
[----:B------:R-:W-:Y:S02]  /*39f0*/  FSEL R149, R71, -INF , !P1 ;  /* 0xff80000047957808 */ /* 0x000fe40004800000 */
[----:B---3--:R-:W-:Y:S02]  /*3a00*/  FSEL R147, R62, -INF , !P4 ;  /* 0xff8000003e937808 */ /* 0x008fe40006000000 */
[----:B--2---:R-:W-:Y:S01]  /*3a10*/  FSEL R151, R21, -INF , !P2 ;  /* 0xff80000015977808 */ /* 0x004fe20005000000 */
[----:B------:R-:W-:Y:S01]  /*3a20*/  BAR.SYNC.DEFER_BLOCKING 0x0 ;  /* 0x0000000000007b1d */ /* 0x000fe20000010000 */
[----:B------:R-:W-:Y:S02]  /*3a30*/  ISETP.GE.AND P2, PT, R5, R23, PT ;  /* 0x000000170500720c */ /* 0x000fe40003f46270 */
[----:B-1----:R-:W-:-:S02]  /*3a40*/  IADD3 R6, R3, 0x31, RZ ;  /* 0x0000003103067810 */ /* 0x002fc40007ffe0ff */
[----:B------:R-:W-:Y:S02]  /*3a50*/  FSEL R153, R48, -INF , !P6 ;  /* 0xff80000030997808 */ /* 0x000fe40007000000 */
[C---:B------:R-:W-:Y:S02]  /*3a60*/  ISETP.GE.AND P0, PT, R6.reuse, R26, PT ;  /* 0x0000001a0600720c */ /* 0x040fe40003f06270 */
[C---:B------:R-:W-:Y:S02]  /*3a70*/  ISETP.GE.AND P3, PT, R6.reuse, R23, PT ;  /* 0x000000170600720c */ /* 0x040fe40003f66270 */
[----:B------:R-:W-:Y:S02]  /*3a80*/  FSEL R148, R49, -INF , !P0 ;  /* 0xff80000031947808 */ /* 0x000fe40004000000 */
[-C--:B------:R-:W-:Y:S02]  /*3a90*/  ISETP.GE.AND P0, PT, R3, R24.reuse, PT ;  /* 0x000000180300720c */ /* 0x080fe40003f06270 */
[----:B------:R-:W-:-:S02]  /*3aa0*/  ISETP.GE.AND P1, PT, R6, R24, PT ;  /* 0x000000180600720c */ /* 0x000fc40003f26270 */
[----:B------:R-:W-:Y:S02]  /*3ab0*/  FSEL R16, R158, -INF , !P0 ;  /* 0xff8000009e107808 */ /* 0x000fe40004000000 */
[----:B------:R-:W-:Y:S02]  /*3ac0*/  PLOP3.LUT P0, PT, PT, PT, UP0, 0x80, 0x0 ;  /* 0x000000000000781c */ /* 0x000fe40003f0f008 */
[----:B------:R-:W-:Y:S02]  /*3ad0*/  ISETP.GE.AND P4, PT, R6, R25, PT ;  /* 0x000000190600720c */ /* 0x000fe40003f86270 */
[----:B------:R-:W-:Y:S02]  /*3ae0*/  ISETP.GE.AND P6, PT, R5, R24, PT ;  /* 0x000000180500720c */ /* 0x000fe40003fc6270 */
[----:B----4-:R-:W-:Y:S02]  /*3af0*/  FSEL R155, R20, -INF , !P5 ;  /* 0xff800000149b7808 */ /* 0x010fe40006800000 */
[----:B------:R-:W-:-:S02]  /*3b00*/  FSEL R141, R22, -INF , !P3 ;  /* 0xff800000168d7808 */ /* 0x000fc40005800000 */
[----:B------:R-:W-:Y:S02]  /*3b10*/  FSEL R144, R47, -INF , !P1 ;  /* 0xff8000002f907808 */ /* 0x000fe40004800000 */
[----:B------:R-:W-:Y:S02]  /*3b20*/  FSEL R150, R7, -INF , !P4 ;  /* 0xff80000007967808 */ /* 0x000fe40006000000 */
[----:B------:R-:W-:Y:S02]  /*3b30*/  FSEL R137, R12, -INF , !P2 ;  /* 0xff8000000c897808 */ /* 0x000fe40005000000 */
[C---:B------:R-:W-:Y:S02]  /*3b40*/  ISETP.GE.AND P5, PT, R5.reuse, R26, PT ;  /* 0x0000001a0500720c */ /* 0x040fe40003fa6270 */
[----:B------:R-:W-:Y:S02]  /*3b50*/  ISETP.GE.AND P3, PT, R5, R25, PT ;  /* 0x000000190500720c */ /* 0x000fe40003f66270 */
[----:B------:R-:W-:-:S02]  /*3b60*/  ISETP.GE.AND P1, PT, R3, R23, PT ;  /* 0x000000170300720c */ /* 0x000fc40003f26270 */
[C---:B------:R-:W-:Y:S02]  /*3b70*/  ISETP.GE.AND P4, PT, R3.reuse, R26, PT ;  /* 0x0000001a0300720c */ /* 0x040fe40003f86270 */
[C---:B------:R-:W-:Y:S02]  /*3b80*/  ISETP.GE.AND P2, PT, R3.reuse, R25, PT ;  /* 0x000000190300720c */ /* 0x040fe40003f46270 */
[----:B------:R-:W-:Y:S02]  /*3b90*/  IADD3 R3, R3, 0x39, RZ ;  /* 0x0000003903037810 */ /* 0x000fe40007ffe0ff */
[----:B------:R-:W-:Y:S02]  /*3ba0*/  FSEL R139, R14, -INF , !P6 ;  /* 0xff8000000e8b7808 */ /* 0x000fe40007000000 */
[----:B------:R-:W-:Y:S02]  /*3bb0*/  FSEL R142, R8, -INF , !P5 ;  /* 0xff800000088e7808 */ /* 0x000fe40006800000 */
[----:B------:R-:W-:-:S02]  /*3bc0*/  FSEL R143, R10, -INF , !P3 ;  /* 0xff8000000a8f7808 */ /* 0x000fc40005800000 */
[----:B------:R-:W-:Y:S02]  /*3bd0*/  FSEL R14, R159, -INF , !P1 ;  /* 0xff8000009f0e7808 */ /* 0x000fe40004800000 */
[C---:B------:R-:W-:Y:S02]  /*3be0*/  ISETP.GE.AND P6, PT, R3.reuse, R23, PT ;  /* 0x000000170300720c */ /* 0x040fe40003fc6270 */
[C---:B------:R-:W-:Y:S02]  /*3bf0*/  ISETP.GE.AND P5, PT, R3.reuse, R24, PT ;  /* 0x000000180300720c */ /* 0x040fe40003fa6270 */
[C---:B------:R-:W-:Y:S02]  /*3c00*/  ISETP.GE.AND P3, PT, R3.reuse, R26, PT ;  /* 0x0000001a0300720c */ /* 0x040fe40003f66270 */
[----:B------:R-:W-:Y:S02]  /*3c10*/  ISETP.GE.AND P1, PT, R3, R25, PT ;  /* 0x000000190300720c */ /* 0x000fe40003f26270 */
[----:B------:R-:W-:-:S02]  /*3c20*/  FSEL R17, R157, -INF , !P4 ;  /* 0xff8000009d117808 */ /* 0x000fc40006000000 */
[----:B------:R-:W-:Y:S02]  /*3c30*/  FSEL R18, R156, -INF , !P2 ;  /* 0xff8000009c127808 */ /* 0x000fe40005000000 */
[----:B------:R-:W-:Y:S02]  /*3c40*/  FSEL R132, R13, -INF , !P6 ;  /* 0xff8000000d847808 */ /* 0x000fe40007000000 */
[----:B------:R-:W-:Y:S02]  /*3c50*/  FSEL R133, R15, -INF , !P5 ;  /* 0xff8000000f857808 */ /* 0x000fe40006800000 */
[----:B------:R-:W-:Y:S02]  /*3c60*/  FSEL R138, R9, -INF , !P3 ;  /* 0xff800000098a7808 */ /* 0x000fe40005800000 */
[----:B-----5:R-:W-:Y:S01]  /*3c70*/  FSEL R140, R11, -INF , !P1 ;  /* 0xff8000000b8c7808 */ /* 0x020fe20004800000 */
[----:B------:R-:W-:Y:S05]  /*3c80*/  @!P0 BRA `(.L_x_76) ;  /* 0x000001d000008947 */ /* 0x000fea0003800000 */
[----:B------:R-:W-:Y:S01]  /*3c90*/  UIADD3 UR7, UR8, -0x2, URZ ;  /* 0xfffffffe08077890 */ /* 0x000fe2000fffe03f */
[----:B------:R-:W-:-:S03]  /*3ca0*/  IMAD.U32 R3, RZ, RZ, UR6 ;  /* 0x00000006ff037e24 */ /* 0x000fc6000f8e00ff */
[----:B------:R-:W-:Y:S02]  /*3cb0*/  USHF.R.S32.HI UR5, URZ, 0x1f, UR7 ;  /* 0x0000001f3f057899 */ /* 0x000fe40008011407 */
[----:B------:R-:W-:Y:S01]  /*3cc0*/  UIMAD UR20, UR20, UR7, URZ ;  /* 0x00000007141472a4 */ /* 0x000fe2000f8e023f */
[----:B------:R-:W-:Y:S01]  /*3cd0*/  IMAD.WIDE.U32 R6, R160, UR7, R162 ;  /* 0x00000007a0067c25 */ /* 0x000fe2000f8e00a2 */
[----:B------:R-:W-:Y:S01]  /*3ce0*/  USHF.L.U32 UR7, UR6, 0x5, URZ ;  /* 0x0000000506077899 */ /* 0x000fe2000800063f */
[----:B------:R-:W-:Y:S01]  /*3cf0*/  SHF.L.U64.HI R3, R3, 0x5, R161 ;  /* 0x0000000503037819 */ /* 0x000fe200000102a1 */
[----:B------:R-:W-:Y:S02]  /*3d00*/  UIMAD UR5, UR5, UR21, UR20 ;  /* 0x00000015050572a4 */ /* 0x000fe4000f8e0214 */
[----:B------:R-:W-:-:S04]  /*3d10*/  LEA R10, P2, R6, c[0x0][0x168], 0x1 ;  /* 0x00005a00060a7a11 */ /* 0x000fc800078408ff */
[----:B------:R-:W-:Y:S02]  /*3d20*/  IADD3 R5, R7, UR5, RZ ;  /* 0x0000000507057c10 */ /* 0x000fe4000fffe0ff */
[----:B------:R-:W-:Y:S02]  /*3d30*/  IADD3 R8, P1, R10, UR7, RZ ;  /* 0x000000070a087c10 */ /* 0x000fe4000ff3e0ff */
[----:B------:R-:W-:Y:S02]  /*3d40*/  LEA.HI.X R11, R6, c[0x0][0x16c], R5, 0x1, P2 ;  /* 0x00005b00060b7a11 */ /* 0x000fe400010f0c05 */
[----:B------:R-:W-:-:S03]  /*3d50*/  IADD3 R6, P2, R8, UR7, RZ ;  /* 0x0000000708067c10 */ /* 0x000fc6000ff5e0ff */
[----:B------:R-:W-:Y:S01]  /*3d60*/  IMAD.X R9, R3, 0x1, R11, P1 ;  /* 0x0000000103097824 */ /* 0x000fe200008e060b */
[----:B------:R-:W-:Y:S01]  /*3d70*/  IADD3 R12, P1, R6, UR7, RZ ;  /* 0x00000007060c7c10 */ /* 0x000fe2000ff3e0ff */
[----:B------:R-:W-:Y:S01]  /*3d80*/  @!PT LDS RZ, [RZ] ;  /* 0x00000000fffff984 */ /* 0x000fe20000000800 */
[----:B------:R-:W-:Y:S01]  /*3d90*/  @!PT LDS RZ, [RZ] ;  /* 0x00000000fffff984 */ /* 0x000fe20000000800 */
[----:B------:R-:W-:Y:S01]  /*3da0*/  @!PT LDS RZ, [RZ] ;  /* 0x00000000fffff984 */ /* 0x000fe20000000800 */
[----:B------:R1:W-:Y:S02]  /*3db0*/  LDGSTS.E.BYPASS.LTC128B.128 [R243+0x8000], [R10.64] ;  /* 0x080000000af37fae */ /* 0x0003e4000b901d50 */
[--C-:B------:R-:W-:Y:S02]  /*3dc0*/  IMAD.X R7, R9, 0x1, R3.reuse, P2 ;  /* 0x0000000109077824 */ /* 0x100fe400010e0603 */
[----:B------:R1:W-:Y:S02]  /*3dd0*/  LDGSTS.E.BYPASS.LTC128B.128 [R243+0xa000], [R10.64+0x80] ;  /* 0x0a0000800af37fae */ /* 0x0003e4000b901d50 */
[----:B------:R-:W-:Y:S02]  /*3de0*/  IMAD.X R13, R7, 0x1, R3, P1 ;  /* 0x00000001070d7824 */ /* 0x000fe400008e0603 */
[----:B------:R1:W-:Y:S04]  /*3df0*/  LDGSTS.E.BYPASS.LTC128B.128 [R243+0x8800], [R8.64] ;  /* 0x0880000008f37fae */ /* 0x0003e8000b901d50 */
[----:B------:R1:W-:Y:S04]  /*3e00*/  LDGSTS.E.BYPASS.LTC128B.128 [R243+0xa800], [R8.64+0x80] ;  /* 0x0a80008008f37fae */ /* 0x0003e8000b901d50 */
[----:B------:R1:W-:Y:S04]  /*3e10*/  LDGSTS.E.BYPASS.LTC128B.128 [R243+0x9000], [R6.64] ;  /* 0x0900000006f37fae */ /* 0x0003e8000b901d50 */
[----:B------:R1:W-:Y:S04]  /*3e20*/  LDGSTS.E.BYPASS.LTC128B.128 [R243+0xb000], [R6.64+0x80] ;  /* 0x0b00008006f37fae */ /* 0x0003e8000b901d50 */
[----:B------:R1:W-:Y:S04]  /*3e30*/  LDGSTS.E.BYPASS.LTC128B.128 [R243+0x9800], [R12.64] ;  /* 0x098000000cf37fae */ /* 0x0003e8000b901d50 */
[----:B------:R1:W-:Y:S04]  /*3e40*/  LDGSTS.E.BYPASS.LTC128B.128 [R243+0xb800], [R12.64+0x80] ;  /* 0x0b8000800cf37fae */ /* 0x0003e8000b901d50 */
[----:B------:R-:W0:Y:S02]  /*3e50*/  LDGDEPBAR ;  /* 0x00000000000079af */ /* 0x000e240000000000 */
.L_x_76:
        /* <DEDUP_REMOVED lines=33> */
[----:B------:R-:W-:Y:S01]  /*4070*/  FMNMX.FTZ R136, R137, R136, !PT ;  /* 0x0000008889887209 */ /* 0x000fe20007810000 */
[----:B------:R-:W-:Y:S02]  /*4080*/  LDSM.16.MT88.4 R48, [R225+0xc800] ;  /* 0x00c80000e130783b */ /* 0x000fe40000004200 */
[----:B------:R-:W-:Y:S01]  /*4090*/  IMAD R227, R2, 0x2, R226 ;  /* 0x0000000202e37824 */ /* 0x000fe200078e02e2 */
[----:B------:R-:W-:Y:S01]  /*40a0*/  FMNMX.FTZ R136, R132, R136, !PT ;  /* 0x0000008884887209 */ /* 0x000fe20007810000 */
        /* <DEDUP_REMOVED lines=46> */
[C---:B------:R-:W-:Y:S01]  /*4390*/  FSETP.NEU.FTZ.AND P1, PT, R135.reuse, -INF , PT ;  /* 0xff8000008700780b */ /* 0x040fe20003f3d000 */
[----:B------:R-:W-:Y:S01]  /*43a0*/  FMUL.FTZ R21, R135, c[0x0][0x23c] ;  /* 0x00008f0087157a20 */ /* 0x000fe20000410000 */
[----:B------:R-:W-:Y:S01]  /*43b0*/  FMNMX.FTZ R3, R80, R3, !PT ;  /* 0x0000000350037209 */ /* 0x000fe20007810000 */
[----:B-1----:R-:W1:Y:S03]  /*43c0*/  SHFL.BFLY PT, R6, R134, 0x2, 0x1f ;  /* 0x0c401f0086067f89 */ /* 0x002e6600000e0000 */
[----:B------:R-:W-:-:S02]  /*43d0*/  FMNMX.FTZ R3, R63, R3, !PT ;  /* 0x000000033f037209 */ /* 0x000fc40007810000 */
[----:B------:R-:W-:Y:S02]  /*43e0*/  FSEL R21, R21, RZ, P1 ;  /* 0x000000ff15157208 */ /* 0x000fe40000800000 */
[----:B--2---:R-:W-:Y:S01]  /*43f0*/  FMNMX.FTZ R5, R35, R3, !PT ;  /* 0x0000000323057209 */ /* 0x004fe20007810000 */
[----:B------:R-:W-:-:S03]  /*4400*/  FFMA.FTZ R3, R53, c[0x0][0x23c], -R22 ;  /* 0x00008f0035037a23 */ /* 0x000fc60000010816 */
[----:B------:R-:W-:Y:S01]  /*4410*/  FMNMX.FTZ R5, R172, R5, !PT ;  /* 0x00000005ac057209 */ /* 0x000fe20007810000 */
[----:B------:R2:W-:Y:S03]  /*4420*/  MUFU.EX2 R217, R3 ;  /* 0x0000000300d97308 */ /* 0x0005e60000000800 */
[----:B------:R-:W-:-:S04]  /*4430*/  FMNMX.FTZ R5, R173, R5, !PT ;  /* 0x00000005ad057209 */ /* 0x000fc80007810000 */
[----:B------:R-:W-:Y:S02]  /*4440*/  FMNMX.FTZ R5, R168, R5, !PT ;  /* 0x00000005a8057209 */ /* 0x000fe40007810000 */
[----:B-1----:R-:W-:Y:S02]  /*4450*/  FMNMX.FTZ R134, R134, R6, !PT ;  /* 0x0000000686867209 */ /* 0x002fe40007810000 */
[----:B------:R-:W-:-:S03]  /*4460*/  FMNMX.FTZ R5, R165, R5, !PT ;  /* 0x00000005a5057209 */ /* 0x000fc60007810000 */
[----:B------:R-:W1:Y:S01]  /*4470*/  SHFL.BFLY PT, R6, R134, 0x1, 0x1f ;  /* 0x0c201f0086067f89 */ /* 0x000e6200000e0000 */
[----:B------:R-:W-:Y:S01]  /*4480*/  FMNMX.FTZ R5, R155, R5, !PT ;  /* 0x000000059b057209 */ /* 0x000fe20007810000 */
[----:B--2---:R-:W-:-:S03]  /*4490*/  FFMA.FTZ R3, R52, c[0x0][0x23c], -R22 ;  /* 0x00008f0034037a23 */ /* 0x004fc60000010816 */
[----:B------:R-:W-:Y:S01]  /*44a0*/  FMNMX.FTZ R5, R150, R5, !PT ;  /* 0x0000000596057209 */ /* 0x000fe20007810000 */
[----:B------:R2:W-:Y:S02]  /*44b0*/  MUFU.EX2 R220, R3 ;  /* 0x0000000300dc7308 */ /* 0x0005e40000000800 */
[----:B--2---:R-:W-:Y:S01]  /*44c0*/  FFMA.FTZ R3, R32, c[0x0][0x23c], -R22 ;  /* 0x00008f0020037a23 */ /* 0x004fe20000010816 */
[----:B-1----:R-:W-:-:S05]  /*44d0*/  FMNMX.FTZ R134, R134, R6, !PT ;  /* 0x0000000686867209 */ /* 0x002fca0007810000 */
[----:B------:R1:W-:Y:S01]  /*44e0*/  MUFU.EX2 R214, R3 ;  /* 0x0000000300d67308 */ /* 0x0003e20000000800 */
[C---:B------:R-:W-:Y:S01]  /*44f0*/  FSETP.NEU.FTZ.AND P1, PT, R134.reuse, -INF , PT ;  /* 0xff8000008600780b */ /* 0x040fe20003f3d000 */
[----:B------:R-:W-:-:S05]  /*4500*/  FMUL.FTZ R20, R134, c[0x0][0x23c] ;  /* 0x00008f0086147a20 */ /* 0x000fca0000410000 */
[----:B------:R-:W-:Y:S01]  /*4510*/  FSEL R20, R20, RZ, P1 ;  /* 0x000000ff14147208 */ /* 0x000fe20000800000 */
[----:B-1----:R-:W-:-:S04]  /*4520*/  FFMA.FTZ R3, R27, c[0x0][0x23c], -R22 ;  /* 0x00008f001b037a23 */ /* 0x002fc80000010816 */
[----:B------:R1:W-:Y:S02]  /*4530*/  MUFU.EX2 R10, R3 ;  /* 0x00000003000a7308 */ /* 0x0003e40000000800 */
[----:B-1----:R-:W-:Y:S01]  /*4540*/  FMNMX.FTZ R3, R143, R5, !PT ;  /* 0x000000058f037209 */ /* 0x002fe20007810000 */
[--C-:B------:R-:W-:Y:S01]  /*4550*/  FFMA.FTZ R5, R16, c[0x0][0x23c], -R21.reuse ;  /* 0x00008f0010057a23 */ /* 0x100fe20000010815 */
[----:B----4-:R-:W-:Y:S02]  /*4560*/  F2FP.PACK_AB R16, R199, R200 ;  /* 0x000000c8c710723e */ /* 0x010fe400000000ff */
[----:B------:R-:W-:Y:S02]  /*4570*/  FMNMX.FTZ R3, R140, R3, !PT ;  /* 0x000000038c037209 */ /* 0x000fe40007810000 */
[----:B------:R1:W-:Y:S03]  /*4580*/  MUFU.EX2 R198, R5 ;  /* 0x0000000500c67308 */ /* 0x0003e60000000800 */
[----:B------:R-:W2:Y:S01]  /*4590*/  SHFL.BFLY PT, R7, R3, 0x2, 0x1f ;  /* 0x0c401f0003077f89 */ /* 0x000ea200000e0000 */
[----:B-1----:R-:W-:-:S04]  /*45a0*/  FFMA.FTZ R5, R65, c[0x0][0x23c], -R21 ;  /* 0x00008f0041057a23 */ /* 0x002fc80000010815 */
[----:B------:R1:W-:Y:S01]  /*45b0*/  MUFU.EX2 R197, R5 ;  /* 0x0000000500c57308 */ /* 0x0003e20000000800 */
[----:B--2---:R-:W-:-:S05]  /*45c0*/  FMNMX.FTZ R3, R3, R7, !PT ;  /* 0x0000000703037209 */ /* 0x004fca0007810000 */
[----:B------:R-:W2:Y:S01]  /*45d0*/  SHFL.BFLY PT, R6, R3, 0x1, 0x1f ;  /* 0x0c201f0003067f89 */ /* 0x000ea200000e0000 */
[----:B-1----:R-:W-:-:S04]  /*45e0*/  FFMA.FTZ R5, R64, c[0x0][0x23c], -R21 ;  /* 0x00008f0040057a23 */ /* 0x002fc80000010815 */
[----:B------:R1:W-:Y:S02]  /*45f0*/  MUFU.EX2 R24, R5 ;  /* 0x0000000500187308 */ /* 0x0003e40000000800 */
[----:B-1----:R-:W-:Y:S01]  /*4600*/  FFMA.FTZ R5, R59, c[0x0][0x23c], -R21 ;  /* 0x00008f003b057a23 */ /* 0x002fe20000010815 */
[----:B--2---:R-:W-:Y:S01]  /*4610*/  FMNMX.FTZ R3, R3, R6, !PT ;  /* 0x0000000603037209 */ /* 0x004fe20007810000 */
[----:B------:R-:W-:-:S04]  /*4620*/  FFMA.FTZ R6, R58, c[0x0][0x23c], -R20 ;  /* 0x00008f003a067a23 */ /* 0x000fc80000010814 */
[----:B------:R1:W2:Y:S01]  /*4630*/  MUFU.EX2 R212, R5 ;  /* 0x0000000500d47308 */ /* 0x0002a20000000800 */
[----:B------:R-:W-:-:S07]  /*4640*/  FSETP.NEU.FTZ.AND P1, PT, R3, -INF , PT ;  /* 0xff8000000300780b */ /* 0x000fce0003f3d000 */
[----:B------:R-:W-:Y:S01]  /*4650*/  MUFU.EX2 R222, R6 ;  /* 0x0000000600de7308 */ /* 0x000fe20000000800 */
[--C-:B-1----:R-:W-:Y:S01]  /*4660*/  FFMA.FTZ R5, R55, c[0x0][0x23c], -R21.reuse ;  /* 0x00008f0037057a23 */ /* 0x102fe20000010815 */
[----:B--2---:R-:W-:Y:S01]  /*4670*/  F2FP.PACK_AB R19, R212, R24 ;  /* 0x00000018d413723e */ /* 0x004fe200000000ff */
[----:B------:R-:W-:Y:S05]  /*4680*/  LDSM.16.MT88.4 R52, [R225+0xc000] ;  /* 0x00c00000e134783b */ /* 0x000fea0000004200 */
[----:B------:R1:W-:Y:S02]  /*4690*/  MUFU.EX2 R216, R5 ;  /* 0x0000000500d87308 */ /* 0x0003e40000000800 */
[----:B-1----:R-:W-:-:S06]  /*46a0*/  FFMA.FTZ R5, R40, c[0x0][0x23c], -R21 ;  /* 0x00008f0028057a23 */ /* 0x002fcc0000010815 */
[----:B------:R1:W-:Y:S02]  /*46b0*/  MUFU.EX2 R202, R5 ;  /* 0x0000000500ca7308 */ /* 0x0003e40000000800 */
[--C-:B-1----:R-:W-:Y:S02]  /*46c0*/  FFMA.FTZ R5, R36, c[0x0][0x23c], -R21.reuse ;  /* 0x00008f0024057a23 */ /* 0x102fe40000010815 */
[----:B------:R-:W1:Y:S04]  /*46d0*/  LDSM.16.MT88.4 R36, [R226+0xc000] ;  /* 0x00c00000e224783b */ /* 0x000e680000004200 */
[----:B------:R2:W-:Y:S02]  /*46e0*/  MUFU.EX2 R219, R5 ;  /* 0x0000000500db7308 */ /* 0x0005e40000000800 */
[----:B--2---:R-:W-:-:S06]  /*46f0*/  FFMA.FTZ R5, R33, c[0x0][0x23c], -R21 ;  /* 0x00008f0021057a23 */ /* 0x004fcc0000010815 */
[----:B------:R2:W-:Y:S02]  /*4700*/  MUFU.EX2 R9, R5 ;  /* 0x0000000500097308 */ /* 0x0005e40000000800 */
[----:B--2---:R-:W-:Y:S01]  /*4710*/  FFMA.FTZ R5, R17, c[0x0][0x23c], -R20 ;  /* 0x00008f0011057a23 */ /* 0x004fe20000010814 */
[----:B------:R-:W-:-:S05]  /*4720*/  F2FP.PACK_AB R17, R197, R198 ;  /* 0x000000c6c511723e */ /* 0x000fca00000000ff */
[----:B------:R2:W-:Y:S02]  /*4730*/  MUFU.EX2 R196, R5 ;  /* 0x0000000500c47308 */ /* 0x0005e40000000800 */
[----:B--2---:R-:W-:-:S06]  /*4740*/  FFMA.FTZ R5, R72, c[0x0][0x23c], -R20 ;  /* 0x00008f0048057a23 */ /* 0x004fcc0000010814 */
[----:B------:R2:W3:Y:S02]  /*4750*/  MUFU.EX2 R175, R5 ;  /* 0x0000000500af7308 */ /* 0x0004e40000000800 */
[----:B--2---:R-:W-:Y:S01]  /*4760*/  FFMA.FTZ R5, R68, c[0x0][0x23c], -R20 ;  /* 0x00008f0044057a23 */ /* 0x004fe20000010814 */
[----:B---3--:R-:W-:-:S05]  /*4770*/  F2FP.PACK_AB R12, R175, R196 ;  /* 0x000000c4af0c723e */ /* 0x008fca00000000ff */
[----:B------:R2:W-:Y:S02]  /*4780*/  MUFU.EX2 R23, R5 ;  /* 0x0000000500177308 */ /* 0x0005e40000000800 */
[----:B--2---:R-:W-:-:S06]  /*4790*/  FFMA.FTZ R5, R60, c[0x0][0x23c], -R20 ;  /* 0x00008f003c057a23 */ /* 0x004fcc0000010814 */
[----:B------:R2:W3:Y:S02]  /*47a0*/  MUFU.EX2 R224, R5 ;  /* 0x0000000500e07308 */ /* 0x0004e40000000800 */
[----:B--2---:R-:W-:Y:S01]  /*47b0*/  FMUL.FTZ R5, R3, c[0x0][0x23c] ;  /* 0x00008f0003057a20 */ /* 0x004fe20000410000 */
[----:B---3--:R-:W-:-:S04]  /*47c0*/  F2FP.PACK_AB R14, R224, R23 ;  /* 0x00000017e00e723e */ /* 0x008fc800000000ff */
[----:B------:R-:W-:Y:S01]  /*47d0*/  FSEL R0, R5, RZ, P1 ;  /* 0x000000ff05007208 */ /* 0x000fe20000800000 */
[----:B------:R-:W-:-:S04]  /*47e0*/  FFMA.FTZ R5, R41, c[0x0][0x23c], -R20 ;  /* 0x00008f0029057a23 */ /* 0x000fc80000010814 */
[--C-:B------:R-:W-:Y:S01]  /*47f0*/  FFMA.FTZ R4, R69, c[0x0][0x23c], -R0.reuse ;  /* 0x00008f0045047a23 */ /* 0x100fe20000010800 */
[----:B------:R2:W-:Y:S08]  /*4800*/  MUFU.EX2 R203, R5 ;  /* 0x0000000500cb7308 */ /* 0x0005f00000000800 */
[----:B------:R3:W-:Y:S01]  /*4810*/  MUFU.EX2 R215, R4 ;  /* 0x0000000400d77308 */ /* 0x0007e20000000800 */
[----:B--2---:R-:W-:Y:S01]  /*4820*/  FFMA.FTZ R5, R18, c[0x0][0x23c], -R0 ;  /* 0x00008f0012057a23 */ /* 0x004fe20000010800 */
[----:B------:R-:W-:-:S06]  /*4830*/  F2FP.PACK_AB R18, R213, R25 ;  /* 0x00000019d512723e */ /* 0x000fcc00000000ff */
[----:B------:R2:W-:Y:S01]  /*4840*/  MUFU.EX2 R221, R5 ;  /* 0x0000000500dd7308 */ /* 0x0005e20000000800 */
[--C-:B---3--:R-:W-:Y:S01]  /*4850*/  FFMA.FTZ R4, R61, c[0x0][0x23c], -R0.reuse ;  /* 0x00008f003d047a23 */ /* 0x108fe20000010800 */
[C---:B-1----:R-:W-:Y:S06]  /*4860*/  HMMA.16816.F32 R56, R16.reuse, R36, RZ ;  /* 0x000000241038723c */ /* 0x042fec00000018ff */
[----:B------:R1:W3:Y:S02]  /*4870*/  MUFU.EX2 R218, R4 ;  /* 0x0000000400da7308 */ /* 0x0002e40000000800 */
[----:B------:R-:W-:Y:S01]  /*4880*/  HMMA.16816.F32 R108, R16, R84, RZ ;  /* 0x00000054106c723c */ /* 0x000fe200000018ff */
[----:B--2---:R-:W-:-:S05]  /*4890*/  FFMA.FTZ R5, R73, c[0x0][0x23c], -R0 ;  /* 0x00008f0049057a23 */ /* 0x004fca0000010800 */
[----:B------:R-:W2:Y:S02]  /*48a0*/  MUFU.EX2 R229, R5 ;  /* 0x0000000500e57308 */ /* 0x000ea40000000800 */
[C---:B------:R-:W-:Y:S01]  /*48b0*/  HMMA.16816.F32 R72, R16.reuse, R52, RZ ;  /* 0x000000341048723c */ /* 0x040fe200000018ff */
[----:B-1----:R-:W-:Y:S01]  /*48c0*/  FFMA.FTZ R4, R44, c[0x0][0x23c], -R20 ;  /* 0x00008f002c047a23 */ /* 0x002fe20000010814 */
[----:B---3--:R-:W-:Y:S01]  /*48d0*/  F2FP.PACK_AB R15, R218, R215 ;  /* 0x000000d7da0f723e */ /* 0x008fe200000000ff */
[----:B------:R-:W1:Y:S03]  /*48e0*/  LDSM.16.MT88.4 R44, [R226+0xc800] ;  /* 0x00c80000e22c783b */ /* 0x000e660000004200 */
[----:B------:R3:W4:Y:S02]  /*48f0*/  MUFU.EX2 R8, R4 ;  /* 0x0000000400087308 */ /* 0x0007240000000800 */
[----:B------:R-:W-:Y:S01]  /*4900*/  HMMA.16816.F32 R92, R16, R112, RZ ;  /* 0x00000070105c723c */ /* 0x000fe200000018ff */
[----:B--2---:R-:W-:-:S07]  /*4910*/  F2FP.PACK_AB R13, R229, R221 ;  /* 0x000000dde50d723e */ /* 0x004fce00000000ff */
[C---:B------:R-:W-:Y:S01]  /*4920*/  HMMA.16816.F32 R68, R12.reuse, R52, RZ ;  /* 0x000000340c44723c */ /* 0x040fe200000018ff */
[----:B---3--:R-:W-:Y:S01]  /*4930*/  FFMA.FTZ R4, R34, c[0x0][0x23c], -R20 ;  /* 0x00008f0022047a23 */ /* 0x008fe20000010814 */
[----:B----4-:R-:W-:Y:S02]  /*4940*/  MOV R2, R8 ;  /* 0x0000000800027202 */ /* 0x010fe40000000f00 */
[----:B------:R-:W-:Y:S01]  /*4950*/  F2FP.PACK_AB R8, R220, R217 ;  /* 0x000000d9dc08723e */ /* 0x000fe200000000ff */
[----:B------:R2:W3:Y:S02]  /*4960*/  MUFU.EX2 R252, R4 ;  /* 0x0000000400fc7308 */ /* 0x0004e40000000800 */
[----:B------:R-:W-:Y:S01]  /*4970*/  IMAD.MOV.U32 R52, RZ, RZ, R10 ;  /* 0x000000ffff347224 */ /* 0x000fe200078e000a */
[----:B------:R-:W-:Y:S01]  /*4980*/  HMMA.16816.F32 R40, R12, R36, RZ ;  /* 0x000000240c28723c */ /* 0x000fe200000018ff */
[----:B------:R-:W-:Y:S02]  /*4990*/  MOV R53, R9 ;  /* 0x0000000900357202 */ /* 0x000fe40000000f00 */
[----:B------:R-:W-:-:S02]  /*49a0*/  F2FP.PACK_AB R9, R202, R216 ;  /* 0x000000d8ca09723e */ /* 0x000fc400000000ff */
[----:B------:R-:W-:Y:S02]  /*49b0*/  F2FP.PACK_AB R10, R52, R214 ;  /* 0x000000d6340a723e */ /* 0x000fe400000000ff */
[----:B------:R-:W-:Y:S01]  /*49c0*/  F2FP.PACK_AB R11, R53, R219 ;  /* 0x000000db350b723e */ /* 0x000fe200000000ff */
[----:B------:R-:W-:Y:S01]  /*49d0*/  HMMA.16816.F32 R88, R12, R28, RZ ;  /* 0x0000001c0c58723c */ /* 0x000fe200000018ff */
[--C-:B--2---:R-:W-:Y:S01]  /*49e0*/  FFMA.FTZ R4, R66, c[0x0][0x23c], -R0.reuse ;  /* 0x00008f0042047a23 */ /* 0x104fe20000010800 */
[----:B---3--:R-:W-:Y:S01]  /*49f0*/  F2FP.PACK_AB R6, R252, R2 ;  /* 0x00000002fc06723e */ /* 0x008fe200000000ff */
[----:B------:R-:W2:Y:S05]  /*4a00*/  LDSM.16.MT88.4 R64, [R225+0xe000] ;  /* 0x00e00000e140783b */ /* 0x000eaa0000004200 */
[C---:B------:R-:W-:Y:S01]  /*4a10*/  HMMA.16816.F32 R156, R8.reuse, R48, R72 ;  /* 0x00000030089c723c */ /* 0x040fe20000001848 */
[----:B------:R3:W-:Y:S01]  /*4a20*/  MUFU.EX2 R26, R4 ;  /* 0x00000004001a7308 */ /* 0x0007e20000000800 */
[----:B------:R-:W-:Y:S06]  /*4a30*/  LDSM.16.MT88.4 R72, [R228+0xe800] ;  /* 0x00e80000e448783b */ /* 0x000fec0000004200 */
[----:B-1----:R-:W-:Y:S01]  /*4a40*/  HMMA.16816.F32 R180, R8, R44, R56 ;  /* 0x0000002c08b4723c */ /* 0x002fe20000001838 */
[----:B------:R-:W1:Y:S07]  /*4a50*/  LDSM.16.MT88.4 R56, [R226+0xe800] ;  /* 0x00e80000e238783b */ /* 0x000e6e0000004200 */
[----:B------:R-:W-:Y:S01]  /*4a60*/  HMMA.16816.F32 R104, R12, R84, RZ ;  /* 0x000000540c68723c */ /* 0x000fe200000018ff */
[----:B---3--:R-:W-:-:S02]  /*4a70*/  FFMA.FTZ R4, R80, c[0x0][0x23c], -R0 ;  /* 0x00008f0050047a23 */ /* 0x008fc40000010800 */
[----:B------:R-:W3:Y:S02]  /*4a80*/  LDSM.16.MT88.4 R80, [R228+0xe000] ;  /* 0x00e00000e450783b */ /* 0x000ee40000004200 */
[----:B------:R4:W4:Y:S02]  /*4a90*/  MUFU.EX2 R201, R4 ;  /* 0x0000000400c97308 */ /* 0x0009240000000800 */
[----:B------:R-:W-:Y:S01]  /*4aa0*/  IMAD.MOV.U32 R85, RZ, RZ, R217 ;  /* 0x000000ffff557224 */ /* 0x000fe200078e00d9 */
[----:B------:R-:W-:Y:S01]  /*4ab0*/  MOV R84, R216 ;  /* 0x000000d800547202 */ /* 0x000fe20000000f00 */
[--C-:B----4-:R-:W-:Y:S01]  /*4ac0*/  FFMA.FTZ R4, R63, c[0x0][0x23c], -R0.reuse ;  /* 0x00008f003f047a23 */ /* 0x110fe20000010800 */
[----:B------:R-:W-:Y:S01]  /*4ad0*/  F2FP.PACK_AB R5, R201, R26 ;  /* 0x0000001ac905723e */ /* 0x000fe200000000ff */
[----:B------:R-:W4:Y:S01]  /*4ae0*/  LDSM.16.MT88.4 R60, [R227+0xc000] ;  /* 0x00c00000e33c783b */ /* 0x000f220000004200 */
[-C--:B--2---:R-:W-:Y:S01]  /*4af0*/  HMMA.16816.F32 R120, R16, R64.reuse, RZ ;  /* 0x000000401078723c */ /* 0x084fe200000018ff */
[----:B------:R2:W-:Y:S07]  /*4b00*/  MUFU.EX2 R27, R4 ;  /* 0x00000004001b7308 */ /* 0x0005ee0000000800 */
[----:B------:R-:W-:Y:S07]  /*4b10*/  HMMA.16816.F32 R116, R12, R64, RZ ;  /* 0x000000400c74723c */ /* 0x000fee00000018ff */
[----:B------:R-:W-:Y:S01]  /*4b20*/  IMAD.MOV.U32 R65, RZ, RZ, R219 ;  /* 0x000000ffff417224 */ /* 0x000fe200078e00db */
[----:B------:R-:W-:Y:S01]  /*4b30*/  MOV R64, R218 ;  /* 0x000000da00407202 */ /* 0x000fe20000000f00 */
[----:B--2---:R-:W-:Y:S01]  /*4b40*/  FFMA.FTZ R4, R35, c[0x0][0x23c], -R0 ;  /* 0x00008f0023047a23 */ /* 0x004fe20000010800 */
[----:B-1----:R-:W-:Y:S03]  /*4b50*/  HMMA.16816.F32 R216, R8, R56, R108 ;  /* 0x0000003808d8723c */ /* 0x002fe6000000186c */
[----:B------:R1:W2:Y:S05]  /*4b60*/  MUFU.EX2 R36, R4 ;  /* 0x0000000400247308 */ /* 0x0002aa0000000800 */
[C---:B------:R-:W-:Y:S07]  /*4b70*/  HMMA.16816.F32 R32, R16.reuse, R28, RZ ;  /* 0x0000001c1020723c */ /* 0x040fee00000018ff */
[----:B------:R-:W-:Y:S01]  /*4b80*/  IMAD.MOV.U32 R29, RZ, RZ, R215 ;  /* 0x000000ffff1d7224 */ /* 0x000fe200078e00d7 */
[----:B---3--:R-:W-:Y:S01]  /*4b90*/  HMMA.16816.F32 R100, R16, R80, RZ ;  /* 0x000000501064723c */ /* 0x008fe200000018ff */
[----:B------:R-:W-:-:S02]  /*4ba0*/  MOV R28, R214 ;  /* 0x000000d6001c7202 */ /* 0x000fc40000000f00 */
[----:B-1----:R-:W-:Y:S02]  /*4bb0*/  F2FP.PACK_AB R4, R203, R222 ;  /* 0x000000decb04723e */ /* 0x002fe400000000ff */
[----:B--2---:R-:W-:-:S03]  /*4bc0*/  F2FP.PACK_AB R7, R36, R27 ;  /* 0x0000001b2407723e */ /* 0x004fc600000000ff */
[----:B----4-:R-:W-:Y:S08]  /*4bd0*/  HMMA.16816.F32 R128, R16, R60, RZ ;  /* 0x0000003c1080723c */ /* 0x010ff000000018ff */
[C---:B------:R-:W-:Y:S01]  /*4be0*/  HMMA.16816.F32 R160, R4.reuse, R48, R68 ;  /* 0x0000003004a0723c */ /* 0x040fe20000001844 */
[----:B------:R-:W1:Y:S06]  /*4bf0*/  LDSM.16.MT88.4 R68, [R227+0xe800] ;  /* 0x00e80000e344783b */ /* 0x000e6c0000004200 */
[----:B------:R-:W-:Y:S01]  /*4c00*/  IMAD.MOV.U32 R49, RZ, RZ, R213 ;  /* 0x000000ffff317224 */ /* 0x000fe200078e00d5 */
[----:B------:R-:W-:Y:S01]  /*4c10*/  HMMA.16816.F32 R184, R4, R76, R88 ;  /* 0x0000004c04b8723c */ /* 0x000fe20000001858 */
[----:B------:R-:W-:-:S07]  /*4c20*/  MOV R48, R212 ;  /* 0x000000d400307202 */ /* 0x000fce0000000f00 */
[----:B------:R-:W-:Y:S07]  /*4c30*/  HMMA.16816.F32 R88, R12, R112, RZ ;  /* 0x000000700c58723c */ /* 0x000fee00000018ff */
[----:B------:R-:W-:Y:S01]  /*4c40*/  MOV R113, R222 ;  /* 0x000000de00717202 */ /* 0x000fe20000000f00 */
[----:B------:R-:W-:Y:S01]  /*4c50*/  HMMA.16816.F32 R188, R8, R76, R32 ;  /* 0x0000004c08bc723c */ /* 0x000fe20000001820 */
[----:B------:R-:W2:Y:S01]  /*4c60*/  LDSM.16.MT88.4 R32, [R225+0xe800] ;  /* 0x00e80000e120783b */ /* 0x000ea20000004200 */
[----:B------:R-:W-:-:S06]  /*4c70*/  IMAD.MOV.U32 R112, RZ, RZ, R28 ;  /* 0x000000ffff707224 */ /* 0x000fcc00078e001c */
[----:B------:R-:W-:Y:S01]  /*4c80*/  HMMA.16816.F32 R176, R4, R44, R40 ;  /* 0x0000002c04b0723c */ /* 0x000fe20000001828 */
[----:B------:R-:W3:Y:S07]  /*4c90*/  LDSM.16.MT88.4 R40, [R227+0xc800] ;  /* 0x00c80000e328783b */ /* 0x000eee0000004200 */
[----:B------:R-:W-:Y:S07]  /*4ca0*/  HMMA.16816.F32 R124, R12, R60, RZ ;  /* 0x0000003c0c7c723c */ /* 0x000fee00000018ff */
[----:B------:R-:W-:Y:S01]  /*4cb0*/  IMAD.MOV.U32 R61, RZ, RZ, R221 ;  /* 0x000000ffff3d7224 */ /* 0x000fe200078e00dd */
[----:B-1----:R-:W-:Y:S01]  /*4cc0*/  HMMA.16816.F32 R244, R4, R68, R88 ;  /* 0x0000004404f4723c */ /* 0x002fe20000001858 */
[----:B------:R-:W-:-:S07]  /*4cd0*/  MOV R60, R220 ;  /* 0x000000dc003c7202 */ /* 0x000fce0000000f00 */
[----:B------:R-:W-:Y:S07]  /*4ce0*/  HMMA.16816.F32 R96, R12, R80, RZ ;  /* 0x000000500c60723c */ /* 0x000fee00000018ff */
[----:B------:R-:W-:Y:S01]  /*4cf0*/  IMAD.MOV.U32 R80, RZ, RZ, R2 ;  /* 0x000000ffff507224 */ /* 0x000fe200078e0002 */
[----:B------:R-:W-:Y:S01]  /*4d00*/  HMMA.16816.F32 R100, R8, R72, R100 ;  /* 0x000000480864723c */ /* 0x000fe20000001864 */
[----:B------:R-:W-:Y:S01]  /*4d10*/  FFMA.FTZ R2, R174, c[0x0][0x23c], -R22 ;  /* 0x00008f00ae027a23 */ /* 0x000fe20000010816 */
[----:B------:R-:W-:-:S06]  /*4d20*/  MOV R81, R27 ;  /* 0x0000001b00517202 */ /* 0x000fcc0000000f00 */
[----:B------:R-:W-:Y:S08]  /*4d30*/  HMMA.16816.F32 R88, R12, R86, RZ ;  /* 0x000000560c58723c */ /* 0x000ff000000018ff */
[-C--:B--2---:R-:W-:Y:S08]  /*4d40*/  HMMA.16816.F32 R208, R8, R32.reuse, R120 ;  /* 0x0000002008d0723c */ /* 0x084ff00000001878 */
[----:B------:R-:W-:Y:S07]  /*4d50*/  HMMA.16816.F32 R204, R4, R32, R116 ;  /* 0x0000002004cc723c */ /* 0x000fee0000001874 */
[----:B------:R-:W-:Y:S01]  /*4d60*/  IMAD.MOV.U32 R33, RZ, RZ, R36 ;  /* 0x000000ffff217224 */ /* 0x000fe200078e0024 */
[----:B---3--:R-:W-:Y:S01]  /*4d70*/  HMMA.16816.F32 R128, R8, R40, R128 ;  /* 0x000000280880723c */ /* 0x008fe20000001880 */
[----:B------:R-:W-:Y:S01]  /*4d80*/  IMAD.MOV.U32 R36, RZ, RZ, R101 ;  /* 0x000000ffff247224 */ /* 0x000fe200078e0065 */
[----:B------:R-:W-:-:S06]  /*4d90*/  MOV R32, R102 ;  /* 0x0000006600207202 */ /* 0x000fcc0000000f00 */
[C---:B------:R-:W-:Y:S07]  /*4da0*/  HMMA.16816.F32 R192, R4.reuse, R40, R124 ;  /* 0x0000002804c0723c */ /* 0x040fee000000187c */
[----:B------:R-:W-:Y:S01]  /*4db0*/  IMAD.MOV.U32 R41, RZ, RZ, R103 ;  /* 0x000000ffff297224 */ /* 0x000fe200078e0067 */
[----:B------:R-:W-:Y:S01]  /*4dc0*/  HMMA.16816.F32 R212, R4, R56, R104 ;  /* 0x0000003804d4723c */ /* 0x000fe20000001868 */
[----:B------:R-:W-:-:S07]  /*4dd0*/  MOV R40, R100 ;  /* 0x0000006400287202 */ /* 0x000fce0000000f00 */
[----:B------:R-:W-:Y:S08]  /*4de0*/  HMMA.16816.F32 R220, R4, R72, R96 ;  /* 0x0000004804dc723c */ /* 0x000ff00000001860 */
[----:B------:R-:W-:Y:S08]  /*4df0*/  HMMA.16816.F32 R248, R8, R68, R92 ;  /* 0x0000004408f8723c */ /* 0x000ff0000000185c */
[----:B------:R-:W-:Y:S08]  /*4e00*/  HMMA.16816.F32 R116, R4, R58, R88 ;  /* 0x0000003a0474723c */ /* 0x000ff00000001858 */
[C---:B------:R-:W-:Y:S08]  /*4e10*/  HMMA.16816.F32 R108, R12.reuse, R54, RZ ;  /* 0x000000360c6c723c */ /* 0x040ff000000018ff */
        /* <DEDUP_REMOVED lines=8> */
[----:B------:R-:W-:Y:S07]  /*4ea0*/  HMMA.16816.F32 R124, R4, R70, R12 ;  /* 0x00000046047c723c */ /* 0x000fee000000180c */
[----:B------:R-:W-:Y:S01]  /*4eb0*/  IMAD.MOV.U32 R13, RZ, RZ, R36 ;  /* 0x000000ffff0d7224 */ /* 0x000fe200078e0024 */
[----:B------:R-:W-:Y:S01]  /*4ec0*/  MOV R14, R53 ;  /* 0x00000035000e7202 */ /* 0x000fe20000000f00 */
[----:B------:R-:W-:Y:S01]  /*4ed0*/  IMAD.MOV.U32 R15, RZ, RZ, R52 ;  /* 0x000000ffff0f7224 */ /* 0x000fe200078e0034 */
[----:B------:R-:W-:Y:S01]  /*4ee0*/  HMMA.16816.F32 R36, R16, R38, RZ ;  /* 0x000000261024723c */ /* 0x000fe200000018ff */
[----:B------:R-:W-:-:S02]  /*4ef0*/  MOV R12, R32 ;  /* 0x00000020000c7202 */ /* 0x000fc40000000f00 */
[----:B------:R-:W-:-:S05]  /*4f00*/  MOV R32, R29 ;  /* 0x0000001d00207202 */ /* 0x000fca0000000f00 */
[C---:B------:R-:W-:Y:S08]  /*4f10*/  HMMA.16816.F32 R100, R4.reuse, R78, R100 ;  /* 0x0000004e0464723c */ /* 0x040ff00000001864 */
[C---:B------:R-:W-:Y:S08]  /*4f20*/  HMMA.16816.F32 R96, R4.reuse, R42, R96 ;  /* 0x0000002a0460723c */ /* 0x040ff00000001860 */
[C---:B------:R-:W-:Y:S08]  /*4f30*/  HMMA.16816.F32 R92, R4.reuse, R34, R92 ;  /* 0x00000022045c723c */ /* 0x040ff0000000185c */
[----:B------:R-:W-:Y:S08]  /*4f40*/  HMMA.16816.F32 R120, R4, R74, R88 ;  /* 0x0000004a0478723c */ /* 0x000ff00000001858 */
[C---:B------:R-:W-:Y:S08]  /*4f50*/  HMMA.16816.F32 R52, R16.reuse, R54, RZ ;  /* 0x000000361034723c */ /* 0x040ff000000018ff */
[----:B------:R-:W-:Y:S07]  /*4f60*/  HMMA.16816.F32 R4, R16, R62, RZ ;  /* 0x0000003e1004723c */ /* 0x000fee00000018ff */
[----:B------:R-:W-:Y:S01]  /*4f70*/  MOV R63, R12 ;  /* 0x0000000c003f7202 */ /* 0x000fe20000000f00 */
[----:B------:R-:W-:Y:S01]  /*4f80*/  HMMA.16816.F32 R88, R8, R46, R36 ;  /* 0x0000002e0858723c */ /* 0x000fe20000001824 */
[----:B------:R-:W-:-:S06]  /*4f90*/  IMAD.MOV.U32 R62, RZ, RZ, R13 ;  /* 0x000000ffff3e7224 */ /* 0x000fcc00078e000d */
[----:B------:R-:W-:Y:S01]  /*4fa0*/  IMAD.MOV.U32 R38, RZ, RZ, R48 ;  /* 0x000000ffff267224 */ /* 0x000fe200078e0030 */
[----:B------:R-:W-:Y:S01]  /*4fb0*/  HMMA.16816.F32 R52, R8, R50, R52 ;  /* 0x000000320834723c */ /* 0x000fe20000001834 */
[----:B------:R-:W-:Y:S01]  /*4fc0*/  MOV R39, R49 ;  /* 0x0000003100277202 */ /* 0x000fe20000000f00 */
[----:B------:R-:W-:-:S06]  /*4fd0*/  FFMA.FTZ R36, R147, c[0x0][0x23c], -R22 ;  /* 0x00008f0093247a23 */ /* 0x000fcc0000010816 */
[----:B------:R-:W-:Y:S07]  /*4fe0*/  HMMA.16816.F32 R48, R8, R42, R4 ;  /* 0x0000002a0830723c */ /* 0x000fee0000001804 */
[----:B------:R-:W-:Y:S01]  /*4ff0*/  MOV R43, R14 ;  /* 0x0000000e002b7202 */ /* 0x000fe20000000f00 */
[----:B------:R-:W-:Y:S01]  /*5000*/  HMMA.16816.F32 R4, R16, R66, RZ ;  /* 0x000000421004723c */ /* 0x000fe200000018ff */
[----:B------:R-:W-:Y:S02]  /*5010*/  IMAD.MOV.U32 R42, RZ, RZ, R15 ;  /* 0x000000ffff2a7224 */ /* 0x000fe400078e000f */
[----:B------:R-:W1:Y:S01]  /*5020*/  LDSM.16.MT88.4 R12, [R225+0xd000] ;  /* 0x00d00000e10c783b */ /* 0x000e620000004200 */
[----:B------:R-:W-:-:S04]  /*5030*/  IMAD.MOV.U32 R174, RZ, RZ, R43 ;  /* 0x000000ffffae7224 */ /* 0x000fc800078e002b */
[----:B------:R-:W-:Y:S11]  /*5040*/  HMMA.16816.F32 R28, R16, R30, RZ ;  /* 0x0000001e101c723c */ /* 0x000ff600000018ff */
[----:B------:R-:W-:Y:S05]  /*5050*/  @!UPT UIADD3 URZ, URZ, URZ, URZ ;  /* 0x0000003f3f3ff290 */ /* 0x000fea000fffe03f */
[----:B------:R-:W-:Y:S07]  /*5060*/  HMMA.16816.F32 R44, R8, R34, R4 ;  /* 0x00000022082c723c */ /* 0x000fee0000001804 */
[--C-:B------:R-:W-:Y:S01]  /*5070*/  FFMA.FTZ R35, R141, c[0x0][0x23c], -R22.reuse ;  /* 0x00008f008d237a23 */ /* 0x100fe20000010816 */
[----:B------:R-:W-:Y:S01]  /*5080*/  HMMA.16816.F32 R4, R16, R86, RZ ;  /* 0x000000561004723c */ /* 0x000fe200000018ff */
[----:B------:R-:W-:-:S07]  /*5090*/  FFMA.FTZ R34, R137, c[0x0][0x23c], -R22 ;  /* 0x00008f0089227a23 */ /* 0x000fce0000010816 */
[----:B------:R-:W-:Y:S07]  /*50a0*/  HMMA.16816.F32 R76, R8, R78, R28 ;  /* 0x0000004e084c723c */ /* 0x000fee000000181c */
[--C-:B------:R-:W-:Y:S02]  /*50b0*/  FFMA.FTZ R28, R133, c[0x0][0x23c], -R21.reuse ;  /* 0x00008f00851c7a23 */ /* 0x100fe40000010815 */
[--C-:B------:R-:W-:Y:S02]  /*50c0*/  FFMA.FTZ R29, R139, c[0x0][0x23c], -R21.reuse ;  /* 0x00008f008b1d7a23 */ /* 0x100fe40000010815 */
[----:B------:R-:W-:-:S02]  /*50d0*/  FFMA.FTZ R31, R151, c[0x0][0x23c], -R21 ;  /* 0x00008f00971f7a23 */ /* 0x000fc40000010815 */
[----:B------:R-:W-:-:S03]  /*50e0*/  FFMA.FTZ R30, R144, c[0x0][0x23c], -R21 ;  /* 0x00008f00901e7a23 */ /* 0x000fc60000010815 */
[----:B------:R-:W-:Y:S08]  /*50f0*/  HMMA.16816.F32 R56, R8, R58, R4 ;  /* 0x0000003a0838723c */ /* 0x000ff00000001804 */
[C---:B------:R-:W-:Y:S07]  /*5100*/  HMMA.16816.F32 R4, R16.reuse, R82, RZ ;  /* 0x000000521004723c */ /* 0x040fee00000018ff */
[----:B------:R-:W-:Y:S01]  /*5110*/  MOV R82, R33 ;  /* 0x0000002100527202 */ /* 0x000fe20000000f00 */
[----:B------:R-:W-:Y:S01]  /*5120*/  HMMA.16816.F32 R16, R16, R114, RZ ;  /* 0x000000721010723c */ /* 0x000fe200000018ff */
[----:B------:R2:W-:Y:S01]  /*5130*/  MUFU.EX2 R114, R2 ;  /* 0x0000000200727308 */ /* 0x0005e20000000800 */
[--C-:B------:R-:W-:Y:S11]  /*5140*/  FFMA.FTZ R33, R132, c[0x0][0x23c], -R22.reuse ;  /* 0x00008f0084217a23 */ /* 0x100ff60000010816 */
[----:B------:R-:W-:Y:S03]  /*5150*/  @!UPT UIADD3 URZ, URZ, URZ, URZ ;  /* 0x0000003f3f3ff290 */ /* 0x000fe6000fffe03f */
[----:B------:R-:W-:Y:S01]  /*5160*/  HMMA.16816.F32 R72, R8, R74, R4 ;  /* 0x0000004a0848723c */ /* 0x000fe20000001804 */
[----:B--2---:R-:W-:-:S06]  /*5170*/  FFMA.FTZ R2, R167, c[0x0][0x23c], -R22 ;  /* 0x00008f00a7027a23 */ /* 0x004fcc0000010816 */
[----:B------:R-:W-:Y:S01]  /*5180*/  IMAD.MOV.U32 R4, RZ, RZ, R82 ;  /* 0x000000ffff047224 */ /* 0x000fe200078e0052 */
[----:B------:R-:W-:Y:S01]  /*5190*/  HMMA.16816.F32 R68, R8, R70, R16 ;  /* 0x000000460844723c */ /* 0x000fe20000001810 */
[----:B------:R2:W-:Y:S01]  /*51a0*/  MUFU.EX2 R18, R2 ;  /* 0x0000000200127308 */ /* 0x0005e20000000800 */
[----:B------:R-:W-:Y:S01]  /*51b0*/  IMAD.MOV.U32 R6, RZ, RZ, R38 ;  /* 0x000000ffff067224 */ /* 0x000fe200078e0026 */
[----:B------:R-:W-:Y:S01]  /*51c0*/  MOV R7, R39 ;  /* 0x0000002700077202 */ /* 0x000fe20000000f00 */
[--C-:B------:R-:W-:Y:S01]  /*51d0*/  FFMA.FTZ R38, R143, c[0x0][0x23c], -R0.reuse ;  /* 0x00008f008f267a23 */ /* 0x100fe20000010800 */
[----:B------:R-:W-:Y:S01]  /*51e0*/  MOV R82, R80 ;  /* 0x0000005000527202 */ /* 0x000fe20000000f00 */
[----:B------:R-:W-:Y:S01]  /*51f0*/  FFMA.FTZ R39, R140, c[0x0][0x23c], -R0 ;  /* 0x00008f008c277a23 */ /* 0x000fe20000010800 */
[----:B------:R-:W-:Y:S01]  /*5200*/  MOV R140, R7 ;  /* 0x00000007008c7202 */ /* 0x000fe20000000f00 */
[----:B------:R-:W-:Y:S02]  /*5210*/  IMAD.MOV.U32 R16, RZ, RZ, R40 ;  /* 0x000000ffff107224 */ /* 0x000fe400078e0028 */
[----:B------:R-:W-:-:S02]  /*5220*/  FADD.FTZ R80, R198, R197 ;  /* 0x000000c5c6507221 */ /* 0x000fc40000010000 */
[----:B--2---:R-:W-:-:S04]  /*5230*/  FFMA.FTZ R2, R164, c[0x0][0x23c], -R22 ;  /* 0x00008f00a4027a23 */ /* 0x004fc80000010816 */
[----:B------:R2:W-:Y:S02]  /*5240*/  MUFU.EX2 R86, R2 ;  /* 0x0000000200567308 */ /* 0x0005e40000000800 */
[----:B--2---:R-:W-:Y:S02]  /*5250*/  FFMA.FTZ R2, R145, c[0x0][0x23c], -R22 ;  /* 0x00008f0091027a23 */ /* 0x004fe40000010816 */
[----:B------:R-:W-:-:S04]  /*5260*/  FFMA.FTZ R22, R148, c[0x0][0x23c], -R20 ;  /* 0x00008f0094167a23 */ /* 0x000fc80000010814 */
[----:B------:R2:W3:Y:S02]  /*5270*/  MUFU.EX2 R67, R2 ;  /* 0x0000000200437308 */ /* 0x0004e40000000800 */
[----:B--2---:R-:W-:Y:S01]  /*5280*/  FFMA.FTZ R2, R170, c[0x0][0x23c], -R21 ;  /* 0x00008f00aa027a23 */ /* 0x004fe20000010815 */
[----:B---3--:R-:W-:-:S05]  /*5290*/  F2FP.PACK_AB R10, R67, R86 ;  /* 0x00000056430a723e */ /* 0x008fca00000000ff */
[----:B------:R2:W3:Y:S02]  /*52a0*/  MUFU.EX2 R37, R2 ;  /* 0x0000000200257308 */ /* 0x0004e40000000800 */
[----:B--2---:R-:W-:Y:S02]  /*52b0*/  FFMA.FTZ R2, R166, c[0x0][0x23c], -R21 ;  /* 0x00008f00a6027a23 */ /* 0x004fe40000010815 */
[----:B---3--:R-:W-:-:S04]  /*52c0*/  IMAD.MOV.U32 R141, RZ, RZ, R37 ;  /* 0x000000ffff8d7224 */ /* 0x008fc800078e0025 */
[----:B------:R2:W3:Y:S01]  /*52d0*/  MUFU.EX2 R19, R2 ;  /* 0x0000000200137308 */ /* 0x0004e20000000800 */
[----:B------:R-:W-:-:S05]  /*52e0*/  IMAD.MOV.U32 R37, RZ, RZ, R252 ;  /* 0x000000ffff257224 */ /* 0x000fca00078e00fc */
[----:B------:R-:W-:Y:S01]  /*52f0*/  MOV R5, R37 ;  /* 0x0000002500057202 */ /* 0x000fe20000000f00 */
[----:B------:R-:W-:Y:S02]  /*5300*/  FFMA.FTZ R37, R150, c[0x0][0x23c], -R0 ;  /* 0x00008f0096257a23 */ /* 0x000fe40000010800 */
[----:B--2---:R-:W-:Y:S01]  /*5310*/  FFMA.FTZ R2, R152, c[0x0][0x23c], -R21 ;  /* 0x00008f0098027a23 */ /* 0x004fe20000010815 */
[----:B---3--:R-:W-:-:S03]  /*5320*/  F2FP.PACK_AB R9, R19, R141 ;  /* 0x0000008d1309723e */ /* 0x008fc600000000ff */
[----:B------:R2:W-:Y:S02]  /*5330*/  MUFU.EX2 R87, R2 ;  /* 0x0000000200577308 */ /* 0x0005e40000000800 */
[----:B--2---:R-:W-:Y:S02]  /*5340*/  FFMA.FTZ R2, R146, c[0x0][0x23c], -R21 ;  /* 0x00008f0092027a23 */ /* 0x004fe40000010815 */
[----:B------:R-:W-:-:S04]  /*5350*/  FFMA.FTZ R21, R142, c[0x0][0x23c], -R20 ;  /* 0x00008f008e157a23 */ /* 0x000fc80000010814 */
[----:B------:R2:W-:Y:S01]  /*5360*/  MUFU.EX2 R115, R2 ;  /* 0x0000000200737308 */ /* 0x0005e20000000800 */
[----:B------:R-:W-:Y:S02]  /*5370*/  IMAD.MOV.U32 R142, RZ, RZ, R114 ;  /* 0x000000ffff8e7224 */ /* 0x000fe400078e0072 */
[----:B------:R-:W-:Y:S02]  /*5380*/  IMAD.MOV.U32 R114, RZ, RZ, R32 ;  /* 0x000000ffff727224 */ /* 0x000fe400078e0020 */
[----:B------:R-:W-:Y:S01]  /*5390*/  FFMA.FTZ R32, R155, c[0x0][0x23c], -R0 ;  /* 0x00008f009b207a23 */ /* 0x000fe20000010800 */
[----:B------:R-:W-:Y:S01]  /*53a0*/  F2FP.PACK_AB R8, R18, R142 ;  /* 0x0000008e1208723e */ /* 0x000fe200000000ff */
[----:B------:R-:W-:Y:S01]  /*53b0*/  IMAD.MOV.U32 R143, RZ, RZ, R114 ;  /* 0x000000ffff8f7224 */ /* 0x000fe200078e0072 */
[----:B------:R-:W-:Y:S01]  /*53c0*/  MOV R114, R42 ;  /* 0x0000002a00727202 */ /* 0x000fe20000000f00 */
[----:B--2---:R-:W-:-:S04]  /*53d0*/  FFMA.FTZ R2, R171, c[0x0][0x23c], -R20 ;  /* 0x00008f00ab027a23 */ /* 0x004fc80000010814 */
[----:B------:R2:W-:Y:S02]  /*53e0*/  MUFU.EX2 R17, R2 ;  /* 0x0000000200117308 */ /* 0x0005e40000000800 */
[----:B--2---:R-:W-:-:S06]  /*53f0*/  FFMA.FTZ R2, R169, c[0x0][0x23c], -R20 ;  /* 0x00008f00a9027a23 */ /* 0x004fcc0000010814 */
[----:B------:R2:W-:Y:S02]  /*5400*/  MUFU.EX2 R83, R2 ;  /* 0x0000000200537308 */ /* 0x0005e40000000800 */
[----:B--2---:R-:W-:-:S06]  /*5410*/  FFMA.FTZ R2, R154, c[0x0][0x23c], -R20 ;  /* 0x00008f009a027a23 */ /* 0x004fcc0000010814 */
[----:B------:R2:W-:Y:S02]  /*5420*/  MUFU.EX2 R66, R2 ;  /* 0x0000000200427308 */ /* 0x0005e40000000800 */
[----:B--2---:R-:W-:-:S06]  /*5430*/  FFMA.FTZ R2, R149, c[0x0][0x23c], -R20 ;  /* 0x00008f0095027a23 */ /* 0x004fcc0000010814 */
[----:B------:R2:W3:Y:S02]  /*5440*/  MUFU.EX2 R27, R2 ;  /* 0x00000002001b7308 */ /* 0x0004e40000000800 */
[----:B--2---:R-:W-:Y:S01]  /*5450*/  FFMA.FTZ R2, R172, c[0x0][0x23c], -R0 ;  /* 0x00008f00ac027a23 */ /* 0x004fe20000010800 */
[----:B---3--:R-:W-:Y:S01]  /*5460*/  MOV R139, R27 ;  /* 0x0000001b008b7202 */ /* 0x008fe20000000f00 */
[----:B------:R-:W-:Y:S01]  /*5470*/  FFMA.FTZ R27, R153, c[0x0][0x23c], -R20 ;  /* 0x00008f00991b7a23 */ /* 0x000fe20000010814 */
[----:B------:R-:W-:-:S03]  /*5480*/  MOV R172, R5 ;  /* 0x0000000500ac7202 */ /* 0x000fc60000000f00 */
[----:B------:R2:W-:Y:S01]  /*5490*/  MUFU.EX2 R252, R2 ;  /* 0x0000000200fc7308 */ /* 0x0005e20000000800 */
[----:B------:R-:W-:Y:S01]  /*54a0*/  FFMA.FTZ R20, R138, c[0x0][0x23c], -R20 ;  /* 0x00008f008a147a23 */ /* 0x000fe20000010814 */
[----:B------:R-:W-:Y:S01]  /*54b0*/  MOV R138, R115 ;  /* 0x00000073008a7202 */ /* 0x000fe20000000f00 */
[----:B------:R-:W-:Y:S02]  /*54c0*/  IMAD.MOV.U32 R115, RZ, RZ, R81 ;  /* 0x000000ffff737224 */ /* 0x000fe400078e0051 */
[----:B------:R-:W-:Y:S01]  /*54d0*/  FADD.FTZ R81, R196, R175 ;  /* 0x000000afc4517221 */ /* 0x000fe20000010000 */
[----:B------:R-:W-:Y:S01]  /*54e0*/  F2FP.PACK_AB R11, R138, R87 ;  /* 0x000000578a0b723e */ /* 0x000fe200000000ff */
[----:B------:R-:W-:-:S06]  /*54f0*/  IMAD.MOV.U32 R175, RZ, RZ, R142 ;  /* 0x000000ffffaf7224 */ /* 0x000fcc00078e008e */
[----:B-1----:R-:W-:Y:S01]  /*5500*/  HMMA.16816.F32 R148, R8, R12, R156 ;  /* 0x0000000c0894723c */ /* 0x002fe2000000189c */
[----:B--2---:R-:W-:Y:S02]  /*5510*/  FFMA.FTZ R2, R173, c[0x0][0x23c], -R0 ;  /* 0x00008f00ad027a23 */ /* 0x004fe40000010800 */
[----:B------:R-:W-:Y:S02]  /*5520*/  IMAD.MOV.U32 R173, RZ, RZ, R4 ;  /* 0x000000ffffad7224 */ /* 0x000fe400078e0004 */
[----:B------:R1:W2:Y:S02]  /*5530*/  MUFU.EX2 R137, R2 ;  /* 0x0000000200897308 */ /* 0x0002a40000000800 */
[----:B------:R-:W-:Y:S01]  /*5540*/  MOV R158, R17 ;  /* 0x00000011009e7202 */ /* 0x000fe20000000f00 */
[----:B------:R-:W-:Y:S01]  /*5550*/  IMAD.MOV.U32 R157, RZ, RZ, R16 ;  /* 0x000000ffff9d7224 */ /* 0x000fe200078e0010 */
[----:B------:R-:W-:Y:S01]  /*5560*/  MOV R17, R62 ;  /* 0x0000003e00117202 */ /* 0x000fe20000000f00 */
[----:B------:R-:W-:Y:S01]  /*5570*/  IMAD.MOV.U32 R62, RZ, RZ, R63 ;  /* 0x000000ffff3e7224 */ /* 0x000fe200078e003f */
[----:B------:R-:W-:-:S02]  /*5580*/  F2FP.PACK_AB R4, R83, R158 ;  /* 0x0000009e5304723e */ /* 0x000fc400000000ff */
[----:B------:R-:W-:Y:S01]  /*5590*/  MOV R63, R41 ;  /* 0x00000029003f7202 */ /* 0x000fe20000000f00 */
[----:B------:R-:W-:Y:S01]  /*55a0*/  IMAD.MOV.U32 R16, RZ, RZ, R62 ;  /* 0x000000ffff107224 */ /* 0x000fe200078e003e */
[----:B------:R-:W-:Y:S01]  /*55b0*/  HMMA.16816.F32 R40, R8, R14, R52 ;  /* 0x0000000e0828723c */ /* 0x000fe20000001834 */
[----:B------:R-:W-:Y:S02]  /*55c0*/  MOV R156, R143 ;  /* 0x0000008f009c7202 */ /* 0x000fe40000000f00 */
[----:B------:R-:W-:Y:S02]  /*55d0*/  MOV R159, R141 ;  /* 0x0000008d009f7202 */ /* 0x000fe40000000f00 */
[----:B------:R-:W-:Y:S01]  /*55e0*/  MOV R62, R203 ;  /* 0x000000cb003e7202 */ /* 0x000fe20000000f00 */
[----:B-1----:R-:W-:Y:S01]  /*55f0*/  FFMA.FTZ R2, R168, c[0x0][0x23c], -R0 ;  /* 0x00008f00a8027a23 */ /* 0x002fe20000010800 */
[----:B--2---:R-:W-:-:S03]  /*5600*/  F2FP.PACK_AB R5, R137, R252 ;  /* 0x000000fc8905723e */ /* 0x004fc600000000ff */
[----:B------:R1:W-:Y:S02]  /*5610*/  MUFU.EX2 R133, R2 ;  /* 0x0000000200857308 */ /* 0x0003e40000000800 */
[----:B-1----:R-:W-:Y:S02]  /*5620*/  FFMA.FTZ R2, R165, c[0x0][0x23c], -R0 ;  /* 0x00008f00a5027a23 */ /* 0x002fe40000010800 */
[----:B------:R-:W-:-:S04]  /*5630*/  FADD.FTZ R0, R200, R199 ;  /* 0x000000c7c8007221 */ /* 0x000fc80000010000 */
[----:B------:R-:W1:Y:S01]  /*5640*/  MUFU.EX2 R132, R2 ;  /* 0x0000000200847308 */ /* 0x000e620000000800 */
[----:B------:R-:W-:Y:S01]  /*5650*/  IMAD.MOV.U32 R200, RZ, RZ, R6 ;  /* 0x000000ffffc87224 */ /* 0x000fe200078e0006 */
[----:B------:R-:W-:Y:S02]  /*5660*/  F2FP.PACK_AB R6, R139, R66 ;  /* 0x000000428b06723e */ /* 0x000fe400000000ff */
[----:B-1----:R-:W-:Y:S02]  /*5670*/  F2FP.PACK_AB R7, R132, R133 ;  /* 0x000000858407723e */ /* 0x002fe400000000ff */
[----:B------:R-:W-:Y:S02]  /*5680*/  MOV R2, R17 ;  /* 0x0000001100027202 */ /* 0x000fe40000000f00 */
[----:B------:R-:W-:Y:S01]  /*5690*/  MOV R17, R63 ;  /* 0x0000003f00117202 */ /* 0x000fe20000000f00 */
[----:B------:R-:W-:Y:S02]  /*56a0*/  IMAD.MOV.U32 R63, RZ, RZ, R202 ;  /* 0x000000ffff3f7224 */ /* 0x000fe400078e00ca */
[C---:B------:R-:W-:Y:S08]  /*56b0*/  HMMA.16816.F32 R144, R4.reuse, R12, R160 ;  /* 0x0000000c0490723c */ /* 0x040ff000000018a0 */
[----:B------:R-:W-:Y:S01]  /*56c0*/  HMMA.16816.F32 R152, R4, R14, R108 ;  /* 0x0000000e0498723c */ /* 0x000fe2000000186c */
[----:B------:R-:W1:Y:S06]  /*56d0*/  LDSM.16.MT88.4 R12, [R226+0xd000] ;  /* 0x00d00000e20c783b */ /* 0x000e6c0000004200 */
[----:B------:R-:W-:Y:S01]  /*56e0*/  IMAD.MOV.U32 R111, RZ, RZ, R140 ;  /* 0x000000ffff6f7224 */ /* 0x000fe200078e008c */
[-C--:B-1----:R-:W-:Y:S08]  /*56f0*/  HMMA.16816.F32 R164, R8, R12.reuse, R180 ;  /* 0x0000000c08a4723c */ /* 0x082ff000000018b4 */
[C---:B------:R-:W-:Y:S08]  /*5700*/  HMMA.16816.F32 R160, R4.reuse, R12, R176 ;  /* 0x0000000c04a0723c */ /* 0x040ff000000018b0 */
[-C--:B------:R-:W-:Y:S08]  /*5710*/  HMMA.16816.F32 R168, R4, R14.reuse, R104 ;  /* 0x0000000e04a8723c */ /* 0x080ff00000001868 */
[----:B------:R-:W-:Y:S01]  /*5720*/  HMMA.16816.F32 R52, R8, R14, R88 ;  /* 0x0000000e0834723c */ /* 0x000fe20000001858 */
[----:B------:R-:W1:Y:S07]  /*5730*/  LDSM.16.MT88.4 R12, [R228+0xd000] ;  /* 0x00d00000e40c783b */ /* 0x000e6e0000004200 */
[-C--:B-1----:R-:W-:Y:S08]  /*5740*/  HMMA.16816.F32 R176, R4, R12.reuse, R184 ;  /* 0x0000000c04b0723c */ /* 0x082ff000000018b8 */
[----:B------:R-:W-:Y:S07]  /*5750*/  HMMA.16816.F32 R180, R8, R12, R188 ;  /* 0x0000000c08b4723c */ /* 0x000fee00000018bc */
[----:B------:R-:W-:Y:S01]  /*5760*/  IMAD.MOV.U32 R191, RZ, RZ, R113 ;  /* 0x000000ffffbf7224 */ /* 0x000fe200078e0071 */
[----:B------:R-:W-:Y:S01]  /*5770*/  HMMA.16816.F32 R184, R4, R14, R100 ;  /* 0x0000000e04b8723c */ /* 0x000fe20000001864 */
[----:B------:R-:W-:Y:S01]  /*5780*/  MOV R113, R201 ;  /* 0x000000c900717202 */ /* 0x000fe20000000f00 */
[----:B------:R-:W-:Y:S01]  /*5790*/  IMAD.MOV.U32 R190, RZ, RZ, R83 ;  /* 0x000000ffffbe7224 */ /* 0x000fe200078e0053 */
[----:B------:R-:W-:Y:S01]  /*57a0*/  MOV R83, R65 ;  /* 0x0000004100537202 */ /* 0x000fe20000000f00 */
[----:B------:R-:W-:Y:S01]  /*57b0*/  IMAD.MOV.U32 R188, RZ, RZ, R87 ;  /* 0x000000ffffbc7224 */ /* 0x000fe200078e0057 */
[----:B------:R-:W-:-:S02]  /*57c0*/  MOV R189, R86 ;  /* 0x0000005600bd7202 */ /* 0x000fc40000000f00 */
[----:B------:R-:W-:Y:S01]  /*57d0*/  MOV R101, R2 ;  /* 0x0000000200657202 */ /* 0x000fe20000000f00 */
[C---:B------:R-:W-:Y:S01]  /*57e0*/  HMMA.16816.F32 R76, R8.reuse, R14, R76 ;  /* 0x0000000e084c723c */ /* 0x040fe2000000184c */
[----:B------:R-:W1:Y:S01]  /*57f0*/  LDSM.16.MT88.4 R12, [R227+0xd000] ;  /* 0x00d00000e30c783b */ /* 0x000e620000004200 */
[----:B------:R-:W-:Y:S01]  /*5800*/  IMAD.MOV.U32 R2, RZ, RZ, R61 ;  /* 0x000000ffff027224 */ /* 0x000fe200078e003d */
[----:B------:R-:W-:Y:S01]  /*5810*/  MOV R103, R17 ;  /* 0x0000001100677202 */ /* 0x000fe20000000f00 */
[----:B------:R-:W-:Y:S02]  /*5820*/  IMAD.MOV.U32 R100, RZ, RZ, R157 ;  /* 0x000000ffff647224 */ /* 0x000fe400078e009d */
[----:B------:R-:W-:Y:S02]  /*5830*/  IMAD.MOV.U32 R102, RZ, RZ, R16 ;  /* 0x000000ffff667224 */ /* 0x000fe400078e0010 */
[----:B------:R-:W-:Y:S01]  /*5840*/  IMAD.MOV.U32 R157, RZ, RZ, R18 ;  /* 0x000000ffff9d7224 */ /* 0x000fe200078e0012 */
[-C--:B-1----:R-:W-:Y:S07]  /*5850*/  HMMA.16816.F32 R196, R8, R12.reuse, R128 ;  /* 0x0000000c08c4723c */ /* 0x082fee0000001880 */
[----:B------:R-:W-:Y:S01]  /*5860*/  MOV R130, R200 ;  /* 0x000000c800827202 */ /* 0x000fe20000000f00 */
[----:B------:R-:W-:Y:S01]  /*5870*/  HMMA.16816.F32 R192, R4, R12, R192 ;  /* 0x0000000c04c0723c */ /* 0x000fe200000018c0 */
[----:B------:R-:W-:Y:S01]  /*5880*/  MOV R129, R66 ;  /* 0x0000004200817202 */ /* 0x000fe20000000f00 */
[----:B------:R-:W-:Y:S01]  /*5890*/  IMAD.MOV.U32 R128, RZ, RZ, R67 ;  /* 0x000000ffff807224 */ /* 0x000fe200078e0043 */
[----:B------:R-:W-:-:S05]  /*58a0*/  MOV R131, R60 ;  /* 0x0000003c00837202 */ /* 0x000fca0000000f00 */
[-C--:B------:R-:W-:Y:S07]  /*58b0*/  HMMA.16816.F32 R200, R4, R14.reuse, R96 ;  /* 0x0000000e04c8723c */ /* 0x080fee0000001860 */
[----:B------:R-:W-:Y:S01]  /*58c0*/  MOV R99, R62 ;  /* 0x0000003e00637202 */ /* 0x000fe20000000f00 */
[----:B------:R-:W-:Y:S01]  /*58d0*/  HMMA.16816.F32 R140, R8, R14, R48 ;  /* 0x0000000e088c723c */ /* 0x000fe20000001830 */
[----:B------:R-:W1:Y:S01]  /*58e0*/  LDSM.16.MT88.4 R12, [R225+0xf000] ;  /* 0x00f00000e10c783b */ /* 0x000e620000004200 */
[----:B------:R-:W-:Y:S01]  /*58f0*/  IMAD.MOV.U32 R98, RZ, RZ, R63 ;  /* 0x000000ffff627224 */ /* 0x000fe200078e003f */
[----:B------:R-:W-:-:S02]  /*5900*/  MOV R97, R84 ;  /* 0x0000005400617202 */ /* 0x000fc40000000f00 */
[----:B------:R-:W-:-:S03]  /*5910*/  MOV R96, R85 ;  /* 0x0000005500607202 */ /* 0x000fc60000000f00 */
[-C--:B-1----:R-:W-:Y:S07]  /*5920*/  HMMA.16816.F32 R48, R4, R12.reuse, R204 ;  /* 0x0000000c0430723c */ /* 0x082fee00000018cc */
[----:B------:R-:W-:Y:S01]  /*5930*/  IMAD.MOV.U32 R207, RZ, RZ, R64 ;  /* 0x000000ffffcf7224 */ /* 0x000fe200078e0040 */
[----:B------:R-:W-:Y:S01]  /*5940*/  HMMA.16816.F32 R208, R8, R12, R208 ;  /* 0x0000000c08d0723c */ /* 0x000fe200000018d0 */
[----:B------:R-:W-:Y:S01]  /*5950*/  MOV R205, R156 ;  /* 0x0000009c00cd7202 */ /* 0x000fe20000000f00 */
[----:B------:R-:W-:Y:S01]  /*5960*/  IMAD.MOV.U32 R206, RZ, RZ, R111 ;  /* 0x000000ffffce7224 */ /* 0x000fe200078e006f */
[----:B------:R-:W-:-:S02]  /*5970*/  MOV R156, R19 ;  /* 0x00000013009c7202 */ /* 0x000fc40000000f00 */
[----:B------:R-:W1:Y:S01]  /*5980*/  LDSM.16.MT88.4 R16, [R228+0xf000] ;  /* 0x00f00000e410783b */ /* 0x000e620000004200 */
[----:B------:R-:W-:Y:S02]  /*5990*/  MOV R204, R229 ;  /* 0x000000e500cc7202 */ /* 0x000fe40000000f00 */
[-C--:B------:R-:W-:Y:S01]  /*59a0*/  HMMA.16816.F32 R60, R4, R14.reuse, R92 ;  /* 0x0000000e043c723c */ /* 0x080fe2000000185c */
[----:B------:R-:W-:Y:S01]  /*59b0*/  FADD.FTZ R0, R25, R0 ;  /* 0x0000000019007221 */ /* 0x000fe20000010000 */
[----:B------:R-:W-:Y:S01]  /*59c0*/  MUFU.EX2 R36, R36 ;  /* 0x0000002400247308 */ /* 0x000fe20000000800 */
[----:B------:R2:W5:Y:S05]  /*59d0*/  LDL.LU R229, [R1+0x104] ;  /* 0x0001040001e57983 */ /* 0x00056a0000300800 */
[----:B------:R-:W-:Y:S01]  /*59e0*/  HMMA.16816.F32 R64, R8, R14, R44 ;  /* 0x0000000e0840723c */ /* 0x000fe2000000182c */
[----:B------:R-:W3:Y:S07]  /*59f0*/  LDSM.16.MT88.4 R12, [R226+0xf000] ;  /* 0x00f00000e20c783b */ /* 0x000eee0000004200 */
[C---:B-1----:R-:W-:Y:S08]  /*5a00*/  HMMA.16816.F32 R108, R4.reuse, R18, R120 ;  /* 0x00000012046c723c */ /* 0x042ff00000001878 */
[----:B------:R-:W-:Y:S08]  /*5a10*/  HMMA.16816.F32 R104, R4, R16, R220 ;  /* 0x000000100468723c */ /* 0x000ff000000018dc */
[-C--:B---3--:R-:W-:Y:S07]  /*5a20*/  HMMA.16816.F32 R84, R8, R12.reuse, R216 ;  /* 0x0000000c0854723c */ /* 0x088fee00000018d8 */
[----:B------:R-:W-:Y:S01]  /*5a30*/  MOV R218, R204 ;  /* 0x000000cc00da7202 */ /* 0x000fe20000000f00 */
[----:B------:R-:W-:Y:S01]  /*5a40*/  HMMA.16816.F32 R88, R4, R12, R212 ;  /* 0x0000000c0458723c */ /* 0x000fe200000018d4 */
[----:B------:R-:W-:Y:S01]  /*5a50*/  IMAD.MOV.U32 R219, RZ, RZ, R205 ;  /* 0x000000ffffdb7224 */ /* 0x000fe200078e00cd */
[----:B------:R-:W-:Y:S01]  /*5a60*/  MOV R204, R206 ;  /* 0x000000ce00cc7202 */ /* 0x000fe20000000f00 */
[----:B------:R-:W-:Y:S01]  /*5a70*/  IMAD.MOV.U32 R206, RZ, RZ, R224 ;  /* 0x000000ffffce7224 */ /* 0x000fe200078e00e0 */
[----:B------:R-:W-:-:S04]  /*5a80*/  MOV R205, R130 ;  /* 0x0000008200cd7202 */ /* 0x000fc80000000f00 */
[-C--:B------:R-:W-:Y:S08]  /*5a90*/  HMMA.16816.F32 R92, R4, R14.reuse, R116 ;  /* 0x0000000e045c723c */ /* 0x080ff00000001874 */
[C---:B------:R-:W-:Y:S01]  /*5aa0*/  HMMA.16816.F32 R56, R8.reuse, R14, R56 ;  /* 0x0000000e0838723c */ /* 0x040fe20000001838 */
[----:B------:R-:W1:Y:S01]  /*5ab0*/  LDSM.16.MT88.4 R12, [R227+0xf000] ;  /* 0x00f00000e30c783b */ /* 0x000e620000004200 */
[----:B------:R-:W-:Y:S01]  /*5ac0*/  FADD.FTZ R2, R2, R218 ;  /* 0x000000da02027221 */ /* 0x000fe20000010000 */
[----:B------:R-:W-:Y:S01]  /*5ad0*/  MOV R216, R204 ;  /* 0x000000cc00d87202 */ /* 0x000fe20000000f00 */
[----:B------:R-:W-:Y:S01]  /*5ae0*/  IMAD.MOV.U32 R217, RZ, RZ, R205 ;  /* 0x000000ffffd97224 */ /* 0x000fe200078e00cd */
[----:B------:R-:W-:Y:S01]  /*5af0*/  MOV R218, R206 ;  /* 0x000000ce00da7202 */ /* 0x000fe20000000f00 */
[----:B------:R-:W-:Y:S01]  /*5b00*/  IMAD.MOV.U32 R204, RZ, RZ, R96 ;  /* 0x000000ffffcc7224 */ /* 0x000fe200078e0060 */
[----:B------:R-:W-:Y:S01]  /*5b10*/  MOV R205, R97 ;  /* 0x0000006100cd7202 */ /* 0x000fe20000000f00 */
[C---:B------:R-:W-:Y:S01]  /*5b20*/  HMMA.16816.F32 R100, R8.reuse, R16, R100 ;  /* 0x000000100864723c */ /* 0x040fe20000001864 */
        /* <DEDUP_REMOVED lines=9> */
[----:B------:R-:W-:Y:S01]  /*5bc0*/  FADD.FTZ R0, R204, R0 ;  /* 0x00000000cc007221 */ /* 0x000fe20000010000 */
[----:B------:R-:W-:Y:S01]  /*5bd0*/  MOV R213, R206 ;  /* 0x000000ce00d57202 */ /* 0x000fe20000000f00 */
[----:B------:R-:W3:Y:S01]  /*5be0*/  MUFU.EX2 R35, R35 ;  /* 0x0000002300237308 */ /* 0x000ee20000000800 */
[----:B------:R-:W-:Y:S01]  /*5bf0*/  MOV R204, R129 ;  /* 0x0000008100cc7202 */ /* 0x000fe20000000f00 */
[----:B------:R2:W5:Y:S01]  /*5c00*/  LDL.LU R224, [R1+0x100] ;  /* 0x0001000001e07983 */ /* 0x0005620000300800 */
[----:B------:R-:W-:Y:S01]  /*5c10*/  MOV R130, R26 ;  /* 0x0000001a00827202 */ /* 0x000fe20000000f00 */
[----:B------:R-:W-:Y:S08]  /*5c20*/  HMMA.16816.F32 R16, R8, R18, R72 ;  /* 0x000000120810723c */ /* 0x000ff00000001848 */
[C---:B-1----:R-:W-:Y:S08]  /*5c30*/  HMMA.16816.F32 R120, R4.reuse, R12, R244 ;  /* 0x0000000c0478723c */ /* 0x042ff000000018f4 */
[----:B------:R-:W-:Y:S08]  /*5c40*/  HMMA.16816.F32 R44, R4, R14, R124 ;  /* 0x0000000e042c723c */ /* 0x000ff0000000187c */
[----:B------:R-:W-:Y:S01]  /*5c50*/  HMMA.16816.F32 R116, R8, R12, R248 ;  /* 0x0000000c0874723c */ /* 0x000fe200000018f8 */
[----:B------:R-:W-:Y:S01]  /*5c60*/  FADD.FTZ R5, R24, R80 ;  /* 0x0000005018057221 */ /* 0x000fe20000010000 */
[----:B------:R-:W-:Y:S01]  /*5c70*/  MUFU.EX2 R34, R34 ;  /* 0x0000002200227308 */ /* 0x000fe20000000800 */
[----:B------:R-:W-:Y:S01]  /*5c80*/  FADD.FTZ R4, R219, R2 ;  /* 0x00000002db047221 */ /* 0x000fe20000010000 */
[----:B------:R-:W-:Y:S01]  /*5c90*/  MOV R219, R207 ;  /* 0x000000cf00db7202 */ /* 0x000fe20000000f00 */
[----:B------:R-:W-:-:S05]  /*5ca0*/  FADD.FTZ R6, R23, R81 ;  /* 0x0000005117067221 */ /* 0x000fca0000010000 */
[----:B------:R-:W-:Y:S01]  /*5cb0*/  MUFU.EX2 R33, R33 ;  /* 0x0000002100217308 */ /* 0x000fe20000000800 */
[----:B------:R-:W-:Y:S01]  /*5cc0*/  IMAD.MOV.U32 R207, RZ, RZ, R99 ;  /* 0x000000ffffcf7224 */ /* 0x000fe200078e0063 */
        /* <DEDUP_REMOVED lines=18> */
[----:B------:R-:W-:Y:S01]  /*5df0*/  HMMA.16816.F32 R12, R8, R14, R68 ;  /* 0x0000000e080c723c */ /* 0x000fe20000001844 */
[----:B------:R-:W-:Y:S01]  /*5e00*/  FADD.FTZ R2, R191, R6 ;  /* 0x00000006bf027221 */ /* 0x000fe20000010000 */
[----:B------:R-:W-:Y:S01]  /*5e10*/  MOV R223, R207 ;  /* 0x000000cf00df7202 */ /* 0x000fe20000000f00 */
[----:B------:R-:W1:Y:S01]  /*5e20*/  LDSM.16.MT88.4 R188, [R228+0xd800] ;  /* 0x00d80000e4bc783b */ /* 0x000e620000004200 */
[----:B------:R-:W-:Y:S01]  /*5e30*/  IMAD.MOV.U32 R212, RZ, RZ, R206 ;  /* 0x000000ffffd47224 */ /* 0x000fe200078e00ce */
[----:B------:R-:W-:Y:S01]  /*5e40*/  MOV R222, R96 ;  /* 0x0000006000de7202 */ /* 0x000fe20000000f00 */
[----:B------:R-:W-:Y:S01]  /*5e50*/  IMAD.MOV.U32 R221, RZ, RZ, R97 ;  /* 0x000000ffffdd7224 */ /* 0x000fe200078e0061 */
        /* <DEDUP_REMOVED lines=9> */
[----:B------:R-:W4:Y:S01]  /*5ef0*/  LDSM.16.MT88.4 R156, [R225+0xd800] ;  /* 0x00d80000e19c783b */ /* 0x000f220000004200 */
[----:B------:R-:W-:Y:S01]  /*5f00*/  MOV R244, R82 ;  /* 0x0000005200f47202 */ /* 0x000fe20000000f00 */
[----:B------:R-:W-:Y:S01]  /*5f10*/  FADD.FTZ R11, R130, R5 ;  /* 0x00000005820b7221 */ /* 0x000fe20000010000 */
[----:B------:R-:W-:Y:S01]  /*5f20*/  MOV R250, R112 ;  /* 0x0000007000fa7202 */ /* 0x000fe20000000f00 */
[----:B------:R-:W1:Y:S01]  /*5f30*/  LDSM.16.MT88.4 R172, [R226+0xd800] ;  /* 0x00d80000e2ac783b */ /* 0x000e620000004200 */
[----:B------:R-:W-:-:S03]  /*5f40*/  MOV R249, R113 ;  /* 0x0000007100f97202 */ /* 0x000fc60000000f00 */
[----:B------:R-:W1:Y:S04]  /*5f50*/  LDSM.16.MT88.4 R204, [R227+0xd800] ;  /* 0x00d80000e3cc783b */ /* 0x000e680000004200 */
[----:B------:R-:W1:Y:S04]  /*5f60*/  LDSM.16.MT88.4 R80, [R225+0xf800] ;  /* 0x00f80000e150783b */ /* 0x000e680000004200 */
[----:B------:R-:W1:Y:S04]  /*5f70*/  LDSM.16.MT88.4 R96, [R226+0xf800] ;  /* 0x00f80000e260783b */ /* 0x000e680000004200 */
[----:B------:R-:W1:Y:S04]  /*5f80*/  LDSM.16.MT88.4 R112, [R228+0xf800] ;  /* 0x00f80000e470783b */ /* 0x000e680000004200 */
[----:B------:R-:W1:Y:S01]  /*5f90*/  LDSM.16.MT88.4 R4, [R227+0xf800] ;  /* 0x00f80000e304783b */ /* 0x000e620000004200 */
        /* <DEDUP_REMOVED lines=8> */
[----:B------:R-:W-:Y:S08]  /*6020*/  MUFU.EX2 R32, R32 ;  /* 0x0000002000207308 */ /* 0x000ff00000000800 */
[----:B------:R-:W1:Y:S08]  /*6030*/  MUFU.EX2 R37, R37 ;  /* 0x0000002500257308 */ /* 0x000e700000000800 */
[----:B------:R-:W-:Y:S08]  /*6040*/  MUFU.EX2 R38, R38 ;  /* 0x0000002600267308 */ /* 0x000ff00000000800 */
[----:B------:R-:W2:Y:S01]  /*6050*/  MUFU.EX2 R39, R39 ;  /* 0x0000002700277308 */ /* 0x000ea20000000800 */
[----:B------:R-:W-:Y:S01]  /*6060*/  MOV R215, R128 ;  /* 0x0000008000d77202 */ /* 0x000fe20000000f00 */
[----:B------:R-:W-:Y:S01]  /*6070*/  FADD.FTZ R10, R131, R0 ;  /* 0x00000000830a7221 */ /* 0x000fe20000010000 */
[----:B---3--:R-:W-:Y:S01]  /*6080*/  F2FP.PACK_AB R128, R35, R36 ;  /* 0x000000242380723e */ /* 0x008fe200000000ff */
[----:B------:R3:W5:Y:S01]  /*6090*/  LDL.LU R26, [R1+0xfc] ;  /* 0x0000fc00011a7983 */ /* 0x0007620000300800 */
[----:B-1----:R-:W-:-:S02]  /*60a0*/  F2FP.PACK_AB R129, R30, R31 ;  /* 0x0000001f1e81723e */ /* 0x002fc400000000ff */
[----:B------:R-:W-:Y:S02]  /*60b0*/  F2FP.PACK_AB R130, R33, R34 ;  /* 0x000000222182723e */ /* 0x000fe400000000ff */
[----:B------:R-:W-:Y:S02]  /*60c0*/  F2FP.PACK_AB R131, R28, R29 ;  /* 0x0000001d1c83723e */ /* 0x000fe400000000ff */
[----:B------:R-:W-:Y:S02]  /*60d0*/  F2FP.PACK_AB R124, R22, R27 ;  /* 0x0000001b167c723e */ /* 0x000fe400000000ff */
[----:B------:R-:W-:Y:S02]  /*60e0*/  F2FP.PACK_AB R125, R37, R32 ;  /* 0x00000020257d723e */ /* 0x000fe400000000ff */
[----:B------:R-:W-:Y:S02]  /*60f0*/  F2FP.PACK_AB R126, R20, R21 ;  /* 0x00000015147e723e */ /* 0x000fe400000000ff */
[----:B--2---:R-:W-:Y:S01]  /*6100*/  F2FP.PACK_AB R127, R39, R38 ;  /* 0x00000026277f723e */ /* 0x004fe200000000ff */
[----:B------:R-:W-:Y:S01]  /*6110*/  HMMA.16816.F32 R180, R128, R188, R180 ;  /* 0x000000bc80b4723c */ /* 0x000fe200000018b4 */
[----:B------:R-:W-:Y:S01]  /*6120*/  FADD.FTZ R0, R249, R11 ;  /* 0x0000000bf9007221 */ /* 0x000fe20000010000 */
[----:B------:R3:W5:Y:S01]  /*6130*/  LDL.LU R25, [R1+0xf8] ;  /* 0x0000f80001197983 */ /* 0x0007620000300800 */
[----:B------:R-:W-:-:S03]  /*6140*/  FADD.FTZ R2, R251, R9 ;  /* 0x00000009fb027221 */ /* 0x000fc60000010000 */
[----:B------:R3:W5:Y:S02]  /*6150*/  LDL.LU R24, [R1+0xf4] ;  /* 0x0000f40001187983 */ /* 0x0007640000300800 */
[C---:B------:R-:W-:Y:S08]  /*6160*/  HMMA.16816.F32 R176, R124.reuse, R188, R176 ;  /* 0x000000bc7cb0723c */ /* 0x040ff000000018b0 */
[-C--:B------:R-:W-:Y:S01]  /*6170*/  HMMA.16816.F32 R184, R124, R190.reuse, R184 ;  /* 0x000000be7cb8723c */ /* 0x080fe200000018b8 */
[----:B------:R-:W-:Y:S01]  /*6180*/  FADD.FTZ R2, R247, R2 ;  /* 0x00000002f7027221 */ /* 0x000fe20000010000 */
[----:B------:R3:W5:Y:S06]  /*6190*/  LDL.LU R23, [R1+0xf0] ;  /* 0x0000f00001177983 */ /* 0x00076c0000300800 */
[C---:B------:R-:W-:Y:S08]  /*61a0*/  HMMA.16816.F32 R188, R128.reuse, R190, R76 ;  /* 0x000000be80bc723c */ /* 0x040ff0000000184c */
[-C--:B----4-:R-:W-:Y:S08]  /*61b0*/  HMMA.16816.F32 R148, R128, R156.reuse, R148 ;  /* 0x0000009c8094723c */ /* 0x090ff00000001894 */
[C---:B------:R-:W-:Y:S08]  /*61c0*/  HMMA.16816.F32 R144, R124.reuse, R156, R144 ;  /* 0x0000009c7c90723c */ /* 0x040ff00000001890 */
[----:B------:R-:W-:Y:S08]  /*61d0*/  HMMA.16816.F32 R152, R124, R158, R152 ;  /* 0x0000009e7c98723c */ /* 0x000ff00000001898 */
        /* <DEDUP_REMOVED lines=74> */
[----:B------:R-:W-:Y:S01]  /*6680*/  IMAD.U32 R0, RZ, RZ, UR4 ;  /* 0x00000004ff007e24 */ /* 0x000fe2000f8e00ff */
[----:B------:R-:W-:Y:S02]  /*6690*/  UISETP.NE.AND UP0, UPT, UR8, 0x2, UPT ;  /* 0x000000020800788c */ /* 0x000fe4000bf05270 */
[----:B------:R-:W-:Y:S02]  /*66a0*/  UIMAD UR5, UR5, UR19, UR6 ;  /* 0x00000013050572a4 */ /* 0x000fe4000f8e0206 */
[----:B------:R-:W-:Y:S01]  /*66b0*/  USHF.L.U32 UR6, UR4, 0x5, URZ ;  /* 0x0000000504067899 */ /* 0x000fe2000800063f */
[----:B------:R-:W-:Y:S01]  /*66c0*/  BAR.SYNC.DEFER_BLOCKING 0x0 ;  /* 0x0000000000007b1d */ /* 0x000fe20000010000 */
[----:B--2---:R-:W-:-:S04]  /*66d0*/  IMAD.WIDE.U32 R4, R4, UR19, R138 ;  /* 0x0000001304047c25 */ /* 0x004fc8000f8e008a */
[----:B------:R-:W-:Y:S01]  /*66e0*/  IMAD.MOV.U32 R139, RZ, RZ, c[0x0][0x1a4] ;  /* 0x00006900ff8b7624 */ /* 0x000fe200078e00ff */
[----:B------:R-:W-:Y:S02]  /*66f0*/  IADD3 R2, R5, UR5, RZ ;  /* 0x0000000505027c10 */ /* 0x000fe4000fffe0ff */
[----:B------:R-:W-:Y:S02]  /*6700*/  LEA R8, P0, R4, c[0x0][0x170], 0x1 ;  /* 0x00005c0004087a11 */ /* 0x000fe400078008ff */
[----:B------:R-:W-:Y:S02]  /*6710*/  SHF.L.U64.HI R0, R0, 0x5, R139 ;  /* 0x0000000500007819 */ /* 0x000fe4000001028b */
[----:B------:R-:W-:Y:S01]  /*6720*/  LEA.HI.X R9, R4, c[0x0][0x174], R2, 0x1, P0 ;  /* 0x00005d0004097a11 */ /* 0x000fe200000f0c02 */
[----:B------:R-:W1:Y:S01]  /*6730*/  S2R R139, SR_TID.X ;  /* 0x00000000008b7919 */ /* 0x000e620000002100 */
[----:B------:R-:W-:-:S03]  /*6740*/  IADD3 R6, P0, R8, UR6, RZ ;  /* 0x0000000608067c10 */ /* 0x000fc6000ff1e0ff */
[----:B------:R-:W-:Y:S01]  /*6750*/  @!PT LDS RZ, [RZ] ;  /* 0x00000000fffff984 */ /* 0x000fe20000000800 */
[----:B------:R-:W-:Y:S01]  /*6760*/  @!PT LDS RZ, [RZ] ;  /* 0x00000000fffff984 */ /* 0x000fe20000000800 */
[----:B------:R-:W-:Y:S01]  /*6770*/  @!PT LDS RZ, [RZ] ;  /* 0x00000000fffff984 */ /* 0x000fe20000000800 */
[----:B------:R2:W-:Y:S02]  /*6780*/  LDGSTS.E.BYPASS.LTC128B.128 [R243+0xc000], [R8.64] ;  /* 0x0c00000008f37fae */ /* 0x0005e4000b901d50 */
[----:B------:R-:W-:Y:S01]  /*6790*/  IMAD.X R7, R0, 0x1, R9, P0 ;  /* 0x0000000100077824 */ /* 0x000fe200000e0609 */
[----:B------:R-:W-:Y:S01]  /*67a0*/  IADD3 R4, P0, R6, UR6, RZ ;  /* 0x0000000606047c10 */ /* 0x000fe2000ff1e0ff */
[----:B------:R2:W-:Y:S03]  /*67b0*/  LDGSTS.E.BYPASS.LTC128B.128 [R243+0xe000], [R8.64+0x80] ;  /* 0x0e00008008f37fae */ /* 0x0005e6000b901d50 */
[----:B------:R-:W-:Y:S01]  /*67c0*/  IADD3.X R5, R7, R0, RZ, P0, !PT ;  /* 0x0000000007057210 */ /* 0x000fe200007fe4ff */
[----:B------:R3:W-:Y:S01]  /*67d0*/  LDGSTS.E.BYPASS.LTC128B.128 [R243+0xc800], [R6.64] ;  /* 0x0c80000006f37fae */ /* 0x0007e2000b901d50 */
[----:B------:R-:W-:-:S03]  /*67e0*/  IADD3 R10, P0, R4, UR6, RZ ;  /* 0x00000006040a7c10 */ /* 0x000fc6000ff1e0ff */
[----:B------:R3:W-:Y:S02]  /*67f0*/  LDGSTS.E.BYPASS.LTC128B.128 [R243+0xe800], [R6.64+0x80] ;  /* 0x0e80008006f37fae */ /* 0x0007e4000b901d50 */
[----:B------:R-:W-:Y:S02]  /*6800*/  IMAD.X R11, R5, 0x1, R0, P0 ;  /* 0x00000001050b7824 */ /* 0x000fe400000e0600 */
[----:B------:R3:W-:Y:S04]  /*6810*/  LDGSTS.E.BYPASS.LTC128B.128 [R243+0xd000], [R4.64] ;  /* 0x0d00000004f37fae */ /* 0x0007e8000b901d50 */
[----:B------:R3:W-:Y:S01]  /*6820*/  LDGSTS.E.BYPASS.LTC128B.128 [R243+0xf000], [R4.64+0x80] ;  /* 0x0f00008004f37fae */ /* 0x0007e2000b901d50 */
[----:B-1----:R-:W-:-:S03]  /*6830*/  SHF.L.U32 R139, R139, 0x1, RZ ;  /* 0x000000018b8b7819 */ /* 0x002fc600000006ff */
[----:B------:R2:W-:Y:S01]  /*6840*/  LDGSTS.E.BYPASS.LTC128B.128 [R243+0xd800], [R10.64] ;  /* 0x0d8000000af37fae */ /* 0x0005e2000b901d50 */
[----:B------:R-:W-:-:S03]  /*6850*/  LOP3.LUT R139, R139, 0x6, RZ, 0xc0, !PT ;  /* 0x000000068b8b7812 */ /* 0x000fc600078ec0ff */
[----:B------:R2:W-:Y:S04]  /*6860*/  LDGSTS.E.BYPASS.LTC128B.128 [R243+0xf800], [R10.64+0x80] ;  /* 0x0f8000800af37fae */ /* 0x0005e8000b901d50 */
[----:B------:R-:W-:Y:S04]  /*6870*/  LDSM.16.M88.4 R16, [R231] ;  /* 0x00000000e710783b */ /* 0x000fe80000000200 */
[----:B------:R-:W-:Y:S04]  /*6880*/  LDSM.16.M88.4 R12, [R231+0x2000] ;  /* 0x00200000e70c783b */ /* 0x000fe80000000200 */
[----:B-----5:R-:W1:Y:S04]  /*6890*/  LDSM.16.M88.4 R48, [R224+0x9000] ;  /* 0x00900000e030783b */ /* 0x020e680000000200 */
[----:B------:R-:W4:Y:S04]  /*68a0*/  LDSM.16.M88.4 R44, [R224+0x9800] ;  /* 0x00980000e02c783b */ /* 0x000f280000000200 */
[----:B------:R-:W4:Y:S04]  /*68b0*/  LDSM.16.M88.4 R56, [R224+0x8000] ;  /* 0x00800000e038783b */ /* 0x000f280000000200 */
[----:B------:R-:W4:Y:S04]  /*68c0*/  LDSM.16.M88.4 R52, [R224+0x8800] ;  /* 0x00880000e034783b */ /* 0x000f280000000200 */
[----:B--2---:R-:W-:Y:S04]  /*68d0*/  LDSM.16.M88.4 R8, [R232] ;  /* 0x00000000e808783b */ /* 0x004fe80000000200 */
[----:B---3--:R-:W-:Y:S04]  /*68e0*/  LDSM.16.M88.4 R4, [R232+0x2000] ;  /* 0x00200000e804783b */ /* 0x008fe80000000200 */
[----:B------:R-:W2:Y:S04]  /*68f0*/  LDSM.16.M88.4 R32, [R241] ;  /* 0x00000000f120783b */ /* 0x000ea80000000200 */
[----:B------:R-:W3:Y:S04]  /*6900*/  LDSM.16.M88.4 R28, [R240] ;  /* 0x00000000f01c783b */ /* 0x000ee80000000200 */
[----:B------:R-:W2:Y:S04]  /*6910*/  LDSM.16.M88.4 R40, [R235] ;  /* 0x00000000eb28783b */ /* 0x000ea80000000200 */
[----:B------:R-:W2:Y:S01]  /*6920*/  LDSM.16.M88.4 R36, [R242] ;  /* 0x00000000f224783b */ /* 0x000ea20000000200 */
[----:B-1----:R-:W-:Y:S03]  /*6930*/  HMMA.16816.F32 R140, R12, R48, RZ ;  /* 0x000000300c8c723c */ /* 0x002fe600000018ff */
        /* <DEDUP_REMOVED lines=8> */
[----:B--2---:R-:W-:Y:S08]  /*69c0*/  HMMA.16816.F32 R140, R4, R32, R140 ;  /* 0x00000020048c723c */ /* 0x004ff0000000188c */
[-C--:B---3--:R-:W-:Y:S08]  /*69d0*/  HMMA.16816.F32 R64, R8, R28.reuse, R64 ;  /* 0x0000001c0840723c */ /* 0x088ff00000001840 */
        /* <DEDUP_REMOVED lines=16> */
[----:B------:R-:W-:Y:S01]  /*6ae0*/  MOV R33, R64 ;  /* 0x0000004000217202 */ /* 0x000fe20000000f00 */
[----:B------:R-:W-:Y:S01]  /*6af0*/  IMAD.MOV.U32 R32, RZ, RZ, R65 ;  /* 0x000000ffff207224 */ /* 0x000fe200078e0041 */
[C---:B------:R-:W-:Y:S08]  /*6b00*/  HMMA.16816.F32 R140, R12.reuse, R58, RZ ;  /* 0x0000003a0c8c723c */ /* 0x040ff000000018ff */
[C---:B------:R-:W-:Y:S07]  /*6b10*/  HMMA.16816.F32 R64, R12.reuse, R54, RZ ;  /* 0x000000360c40723c */ /* 0x040fee00000018ff */
[----:B------:R-:W-:Y:S01]  /*6b20*/  IMAD.MOV.U32 R21, RZ, RZ, R208 ;  /* 0x000000ffff157224 */ /* 0x000fe200078e00d0 */
[----:B------:R-:W-:Y:S01]  /*6b30*/  HMMA.16816.F32 R60, R12, R50, RZ ;  /* 0x000000320c3c723c */ /* 0x000fe200000018ff */
[----:B------:R-:W-:Y:S01]  /*6b40*/  IMAD.MOV.U32 R20, RZ, RZ, R209 ;  /* 0x000000ffff147224 */ /* 0x000fe200078e00d1 */
[----:B------:R-:W-:Y:S01]  /*6b50*/  MOV R0, R211 ;  /* 0x000000d300007202 */ /* 0x000fe20000000f00 */
[----:B------:R-:W-:-:S05]  /*6b60*/  IMAD.MOV.U32 R2, RZ, RZ, R210 ;  /* 0x000000ffff027224 */ /* 0x000fca00078e00d2 */
        /* <DEDUP_REMOVED lines=8> */
[----:B------:R-:W-:Y:S01]  /*6bf0*/  MOV R133, R14 ;  /* 0x0000000e00857202 */ /* 0x000fe20000000f00 */
[----:B------:R-:W-:Y:S01]  /*6c00*/  IMAD.MOV.U32 R137, RZ, RZ, R13 ;  /* 0x000000ffff897224 */ /* 0x000fe200078e000d */
[----:B------:R-:W-:Y:S01]  /*6c10*/  HMMA.16816.F32 R56, R8, R42, R56 ;  /* 0x0000002a0838723c */ /* 0x000fe20000001838 */
[----:B------:R-:W-:-:S02]  /*6c20*/  IMAD.MOV.U32 R132, RZ, RZ, R15 ;  /* 0x000000ffff847224 */ /* 0x000fc400078e000f */
[----:B------:R-:W-:Y:S05]  /*6c30*/  LDSM.16.M88.4 R12, [R230+0x8000] ;  /* 0x00800000e60c783b */ /* 0x000fea0000000200 */
        /* <DEDUP_REMOVED lines=20> */
[----:B------:R-:W-:Y:S01]  /*6d80*/  MOV R140, R41 ;  /* 0x00000029008c7202 */ /* 0x000fe20000000f00 */
[----:B------:R-:W-:Y:S02]  /*6d90*/  IMAD.MOV.U32 R141, RZ, RZ, R40 ;  /* 0x000000ffff8d7224 */ /* 0x000fe400078e0028 */
[----:B------:R-:W-:Y:S02]  /*6da0*/  IMAD.MOV.U32 R142, RZ, RZ, R37 ;  /* 0x000000ffff8e7224 */ /* 0x000fe400078e0025 */
[----:B------:R-:W-:Y:S01]  /*6db0*/  IMAD.MOV.U32 R143, RZ, RZ, R36 ;  /* 0x000000ffff8f7224 */ /* 0x000fe200078e0024 */
[-C--:B-1----:R-:W-:Y:S07]  /*6dc0*/  HMMA.16816.F32 R40, R8, R12.reuse, R248 ;  /* 0x0000000c0828723c */ /* 0x082fee00000018f8 */
[----:B------:R-:W-:Y:S01]  /*6dd0*/  MOV R248, R33 ;  /* 0x0000002100f87202 */ /* 0x000fe20000000f00 */
[----:B------:R-:W-:Y:S01]  /*6de0*/  IMAD.MOV.U32 R249, RZ, RZ, R32 ;  /* 0x000000fffff97224 */ /* 0x000fe200078e0020 */
[----:B------:R-:W-:Y:S01]  /*6df0*/  HMMA.16816.F32 R36, R4, R12, R212 ;  /* 0x0000000c0424723c */ /* 0x000fe200000018d4 */
[----:B------:R-:W-:-:S02]  /*6e00*/  IMAD.MOV.U32 R250, RZ, RZ, R27 ;  /* 0x000000fffffa7224 */ /* 0x000fc400078e001b */
[----:B------:R-:W-:-:S04]  /*6e10*/  IMAD.MOV.U32 R251, RZ, RZ, R22 ;  /* 0x000000fffffb7224 */ /* 0x000fc800078e0016 */
[----:B------:R-:W-:Y:S01]  /*6e20*/  MOV R212, R21 ;  /* 0x0000001500d47202 */ /* 0x000fe20000000f00 */
        /* <DEDUP_REMOVED lines=16> */
[----:B------:R-:W-:Y:S01]  /*6f30*/  MOV R49, R208 ;  /* 0x000000d000317202 */ /* 0x000fe20000000f00 */
[----:B------:R-:W-:-:S02]  /*6f40*/  IMAD.MOV.U32 R48, RZ, RZ, R209 ;  /* 0x000000ffff307224 */ /* 0x000fc400078e00d1 */
[----:B------:R-:W1:Y:S01]  /*6f50*/  LDSM.16.M88.4 R8, [R233] ;  /* 0x00000000e908783b */ /* 0x000e620000000200 */
[----:B------:R-:W-:Y:S02]  /*6f60*/  IMAD.MOV.U32 R27, RZ, RZ, R210 ;  /* 0x000000ffff1b7224 */ /* 0x000fe400078e00d2 */
[----:B------:R-:W-:Y:S01]  /*6f70*/  MOV R133, R4 ;  /* 0x0000000400857202 */ /* 0x000fe20000000f00 */
[----:B------:R-:W-:Y:S02]  /*6f80*/  IMAD.MOV.U32 R132, RZ, RZ, R5 ;  /* 0x000000ffff847224 */ /* 0x000fe400078e0005 */
[----:B------:R-:W-:Y:S02]  /*6f90*/  IMAD.MOV.U32 R51, RZ, RZ, R6 ;  /* 0x000000ffff337224 */ /* 0x000fe400078e0006 */
[----:B------:R-:W-:Y:S02]  /*6fa0*/  IMAD.MOV.U32 R50, RZ, RZ, R7 ;  /* 0x000000ffff327224 */ /* 0x000fe400078e0007 */
[----:B------:R-:W2:Y:S01]  /*6fb0*/  LDSM.16.M88.4 R4, [R233+0x2000] ;  /* 0x00200000e904783b */ /* 0x000ea20000000200 */
[----:B------:R-:W-:Y:S01]  /*6fc0*/  IMAD.MOV.U32 R22, RZ, RZ, R211 ;  /* 0x000000ffff167224 */ /* 0x000fe200078e00d3 */
[C---:B-1----:R-:W-:Y:S08]  /*6fd0*/  HMMA.16816.F32 R52, R8.reuse, R12, R52 ;  /* 0x0000000c0834723c */ /* 0x042ff00000001834 */
[----:B------:R-:W-:Y:S08]  /*6fe0*/  HMMA.16816.F32 R208, R8, R14, R28 ;  /* 0x0000000e08d0723c */ /* 0x000ff0000000181c */
[C---:B--2---:R-:W-:Y:S08]  /*6ff0*/  HMMA.16816.F32 R60, R4.reuse, R12, R60 ;  /* 0x0000000c043c723c */ /* 0x044ff0000000183c */
[----:B------:R-:W-:Y:S01]  /*7000*/  HMMA.16816.F32 R244, R4, R14, R44 ;  /* 0x0000000e04f4723c */ /* 0x000fe2000000182c */
[----:B------:R-:W1:Y:S01]  /*7010*/  LDSM.16.M88.4 R12, [R229+0x800] ;  /* 0x00080000e50c783b */ /* 0x000e620000000200 */
[----:B------:R-:W-:Y:S01]  /*7020*/  IMAD.MOV.U32 R17, RZ, RZ, R54 ;  /* 0x000000ffff117224 */ /* 0x000fe200078e0036 */
[----:B------:R-:W-:Y:S01]  /*7030*/  MOV R19, R52 ;  /* 0x0000003400137202 */ /* 0x000fe20000000f00 */
[----:B------:R-:W-:Y:S01]  /*7040*/  IMAD.MOV.U32 R16, RZ, RZ, R55 ;  /* 0x000000ffff107224 */ /* 0x000fe200078e0037 */
[----:B------:R-:W-:Y:S01]  /*7050*/  MOV R52, R49 ;  /* 0x0000003100347202 */ /* 0x000fe20000000f00 */
[----:B------:R-:W-:-:S02]  /*7060*/  IMAD.MOV.U32 R18, RZ, RZ, R53 ;  /* 0x000000ffff127224 */ /* 0x000fc400078e0035 */
[----:B------:R-:W-:Y:S02]  /*7070*/  IMAD.MOV.U32 R54, RZ, RZ, R27 ;  /* 0x000000ffff367224 */ /* 0x000fe400078e001b */
[----:B------:R-:W-:Y:S02]  /*7080*/  IMAD.MOV.U32 R55, RZ, RZ, R22 ;  /* 0x000000ffff377224 */ /* 0x000fe400078e0016 */
[----:B------:R-:W-:-:S04]  /*7090*/  IMAD.MOV.U32 R53, RZ, RZ, R48 ;  /* 0x000000ffff357224 */ /* 0x000fc800078e0030 */
[----:B------:R-:W-:Y:S01]  /*70a0*/  MOV R21, R60 ;  /* 0x0000003c00157202 */ /* 0x000fe20000000f00 */
[----:B------:R-:W-:Y:S01]  /*70b0*/  IMAD.MOV.U32 R20, RZ, RZ, R61 ;  /* 0x000000ffff147224 */ /* 0x000fe200078e003d */
[----:B------:R-:W-:Y:S01]  /*70c0*/  MOV R60, R133 ;  /* 0x00000085003c7202 */ /* 0x000fe20000000f00 */
[----:B------:R-:W-:Y:S02]  /*70d0*/  IMAD.MOV.U32 R2, RZ, RZ, R62 ;  /* 0x000000ffff027224 */ /* 0x000fe400078e003e */
[----:B------:R-:W-:Y:S02]  /*70e0*/  IMAD.MOV.U32 R0, RZ, RZ, R63 ;  /* 0x000000ffff007224 */ /* 0x000fe400078e003f */
[----:B------:R-:W-:Y:S02]  /*70f0*/  IMAD.MOV.U32 R61, RZ, RZ, R132 ;  /* 0x000000ffff3d7224 */ /* 0x000fe400078e0084 */
[----:B------:R-:W-:Y:S02]  /*7100*/  IMAD.MOV.U32 R62, RZ, RZ, R51 ;  /* 0x000000ffff3e7224 */ /* 0x000fe400078e0033 */
[----:B------:R-:W-:Y:S01]  /*7110*/  IMAD.MOV.U32 R63, RZ, RZ, R50 ;  /* 0x000000ffff3f7224 */ /* 0x000fe200078e0032 */
[-C--:B-1----:R-:W-:Y:S08]  /*7120*/  HMMA.16816.F32 R40, R8, R12.reuse, R40 ;  /* 0x0000000c0828723c */ /* 0x082ff00000001828 */
[----:B------:R-:W-:Y:S08]  /*7130*/  HMMA.16816.F32 R48, R4, R12, R36 ;  /* 0x0000000c0430723c */ /* 0x000ff00000001824 */
[----:B------:R-:W-:Y:S08]  /*7140*/  HMMA.16816.F32 R28, R8, R14, R56 ;  /* 0x0000000e081c723c */ /* 0x000ff00000001838 */
[----:B------:R-:W-:Y:S01]  /*7150*/  MOV R133, R40 ;  /* 0x0000002800857202 */ /* 0x000fe20000000f00 */
[----:B------:R-:W-:-:S02]  /*7160*/  IMAD.MOV.U32 R132, RZ, RZ, R41 ;  /* 0x000000ffff847224 */ /* 0x000fc400078e0029 */
[----:B------:R-:W-:Y:S02]  /*7170*/  IMAD.MOV.U32 R27, RZ, RZ, R42 ;  /* 0x000000ffff1b7224 */ /* 0x000fe400078e002a */
[----:B------:R-:W-:Y:S02]  /*7180*/  IMAD.MOV.U32 R22, RZ, RZ, R43 ;  /* 0x000000ffff167224 */ /* 0x000fe400078e002b */
[C---:B------:R-:W-:Y:S01]  /*7190*/  HMMA.16816.F32 R40, R4.reuse, R14, R32 ;  /* 0x0000000e0428723c */ /* 0x040fe20000001820 */
[----:B------:R-:W1:Y:S07]  /*71a0*/  LDSM.16.M88.4 R12, [R229+0x1000] ;  /* 0x00100000e50c783b */ /* 0x000e6e0000000200 */
[----:B-1----:R-:W-:Y:S07]  /*71b0*/  HMMA.16816.F32 R32, R4, R14, R216 ;  /* 0x0000000e0420723c */ /* 0x002fee00000018d8 */
[----:B------:R-:W-:Y:S01]  /*71c0*/  MOV R216, R19 ;  /* 0x0000001300d87202 */ /* 0x000fe20000000f00 */
[----:B------:R-:W-:Y:S01]  /*71d0*/  IMAD.MOV.U32 R217, RZ, RZ, R18 ;  /* 0x000000ffffd97224 */ /* 0x000fe200078e0012 */
[----:B------:R-:W-:Y:S01]  /*71e0*/  HMMA.16816.F32 R44, R8, R12, R64 ;  /* 0x0000000c082c723c */ /* 0x000fe20000001840 */
[----:B------:R-:W-:-:S02]  /*71f0*/  IMAD.MOV.U32 R218, RZ, RZ, R17 ;  /* 0x000000ffffda7224 */ /* 0x000fc400078e0011 */
[----:B------:R-:W-:-:S05]  /*7200*/  IMAD.MOV.U32 R219, RZ, RZ, R16 ;  /* 0x000000ffffdb7224 */ /* 0x000fca00078e0010 */
[----:B------:R-:W-:Y:S07]  /*7210*/  HMMA.16816.F32 R36, R4, R12, R140 ;  /* 0x0000000c0424723c */ /* 0x000fee000000188c */
[----:B------:R-:W-:Y:S01]  /*7220*/  MOV R140, R133 ;  /* 0x00000085008c7202 */ /* 0x000fe20000000f00 */
[----:B------:R-:W-:Y:S01]  /*7230*/  HMMA.16816.F32 R16, R8, R14, R212 ;  /* 0x0000000e0810723c */ /* 0x000fe200000018d4 */
[----:B------:R-:W1:Y:S01]  /*7240*/  LDSM.16.M88.4 R12, [R229+0x1800] ;  /* 0x00180000e50c783b */ /* 0x000e620000000200 */
        /* <DEDUP_REMOVED lines=17> */
[C---:B------:R-:W-:Y:S01]  /*7360*/  HMMA.16816.F32 R212, R8.reuse, R14, R208 ;  /* 0x0000000e08d4723c */ /* 0x040fe200000018d0 */
[----:B------:R-:W1:Y:S07]  /*7370*/  LDSM.16.M88.4 R12, [R224+0xa800] ;  /* 0x00a80000e00c783b */ /* 0x000e6e0000000200 */
[-C--:B-1----:R-:W-:Y:S08]  /*7380*/  HMMA.16816.F32 R140, R8, R12.reuse, R140 ;  /* 0x0000000c088c723c */ /* 0x082ff0000000188c */
[C---:B------:R-:W-:Y:S08]  /*7390*/  HMMA.16816.F32 R216, R4.reuse, R12, R48 ;  /* 0x0000000c04d8723c */ /* 0x040ff00000001830 */
[----:B------:R-:W-:Y:S08]  /*73a0*/  HMMA.16816.F32 R208, R4, R14, R40 ;  /* 0x0000000e04d0723c */ /* 0x000ff00000001828 */
[----:B------:R-:W-:Y:S01]  /*73b0*/  MOV R133, R140 ;  /* 0x0000008c00857202 */ /* 0x000fe20000000f00 */
[----:B------:R-:W-:-:S02]  /*73c0*/  IMAD.MOV.U32 R132, RZ, RZ, R141 ;  /* 0x000000ffff847224 */ /* 0x000fc400078e008d */
[----:B------:R-:W-:Y:S02]  /*73d0*/  IMAD.MOV.U32 R27, RZ, RZ, R142 ;  /* 0x000000ffff1b7224 */ /* 0x000fe400078e008e */
[----:B------:R-:W-:Y:S02]  /*73e0*/  IMAD.MOV.U32 R22, RZ, RZ, R143 ;  /* 0x000000ffff167224 */ /* 0x000fe400078e008f */
[C---:B------:R-:W-:Y:S01]  /*73f0*/  HMMA.16816.F32 R140, R8.reuse, R14, R28 ;  /* 0x0000000e088c723c */ /* 0x040fe2000000181c */
[----:B------:R-:W1:Y:S07]  /*7400*/  LDSM.16.M88.4 R12, [R224+0xb000] ;  /* 0x00b00000e00c783b */ /* 0x000e6e0000000200 */
[-C--:B-1----:R-:W-:Y:S08]  /*7410*/  HMMA.16816.F32 R44, R8, R12.reuse, R44 ;  /* 0x0000000c082c723c */ /* 0x082ff0000000182c */
[C---:B------:R-:W-:Y:S11]  /*7420*/  HMMA.16816.F32 R48, R4.reuse, R12, R36 ;  /* 0x0000000c0430723c */ /* 0x040ff60000001824 */
[----:B------:R-:W-:Y:S05]  /*7430*/  @!UPT UIADD3 URZ, URZ, URZ, URZ ;  /* 0x0000003f3f3ff290 */ /* 0x000fea000fffe03f */
[----:B------:R-:W-:Y:S01]  /*7440*/  MOV R21, R44 ;  /* 0x0000002c00157202 */ /* 0x000fe20000000f00 */
[----:B------:R-:W-:Y:S02]  /*7450*/  IMAD.MOV.U32 R20, RZ, RZ, R45 ;  /* 0x000000ffff147224 */ /* 0x000fe400078e002d */
[----:B------:R-:W-:Y:S02]  /*7460*/  IMAD.MOV.U32 R2, RZ, RZ, R46 ;  /* 0x000000ffff027224 */ /* 0x000fe400078e002e */
[----:B------:R-:W-:Y:S02]  /*7470*/  IMAD.MOV.U32 R0, RZ, RZ, R47 ;  /* 0x000000ffff007224 */ /* 0x000fe400078e002f */
[-C--:B------:R-:W-:Y:S08]  /*7480*/  HMMA.16816.F32 R44, R4, R14.reuse, R32 ;  /* 0x0000000e042c723c */ /* 0x080ff00000001820 */
[C---:B------:R-:W-:Y:S01]  /*7490*/  HMMA.16816.F32 R32, R8.reuse, R14, R16 ;  /* 0x0000000e0820723c */ /* 0x040fe20000001810 */
[----:B------:R-:W1:Y:S07]  /*74a0*/  LDSM.16.M88.4 R12, [R224+0xb800] ;  /* 0x00b80000e00c783b */ /* 0x000e6e0000000200 */
[-C--:B-1----:R-:W-:Y:S08]  /*74b0*/  HMMA.16816.F32 R40, R8, R12.reuse, R56 ;  /* 0x0000000c0828723c */ /* 0x082ff00000001838 */
[C---:B------:R-:W-:Y:S07]  /*74c0*/  HMMA.16816.F32 R36, R4.reuse, R12, R64 ;  /* 0x0000000c0424723c */ /* 0x040fee0000001840 */
[----:B------:R-:W-:Y:S01]  /*74d0*/  IMAD.MOV.U32 R66, RZ, RZ, R27 ;  /* 0x000000ffff427224 */ /* 0x000fe200078e001b */
[----:B------:R-:W-:Y:S01]  /*74e0*/  HMMA.16816.F32 R28, R4, R14, R60 ;  /* 0x0000000e041c723c */ /* 0x000fe2000000183c */
[----:B------:R-:W-:Y:S01]  /*74f0*/  LDSM.16.M88.4 R4, [R232+0x6000] ;  /* 0x00600000e804783b */ /* 0x000fe20000000200 */
[----:B------:R-:W-:Y:S01]  /*7500*/  IMAD.MOV.U32 R67, RZ, RZ, R22 ;  /* 0x000000ffff437224 */ /* 0x000fe200078e0016 */
[----:B------:R-:W-:Y:S01]  /*7510*/  MOV R64, R133 ;  /* 0x0000008500407202 */ /* 0x000fe20000000f00 */
[----:B------:R-:W-:-:S04]  /*7520*/  IMAD.MOV.U32 R65, RZ, RZ, R132 ;  /* 0x000000ffff417224 */ /* 0x000fc800078e0084 */
        /* <DEDUP_REMOVED lines=10> */
[C---:B------:R-:W-:Y:S01]  /*75d0*/  HMMA.16816.F32 R56, R8.reuse, R12, R220 ;  /* 0x0000000c0838723c */ /* 0x040fe200000018dc */
[----:B------:R-:W1:Y:S07]  /*75e0*/  LDSM.16.M88.4 R12, [R238] ;  /* 0x00000000ee0c783b */ /* 0x000e6e0000000200 */
[-C--:B-1----:R-:W-:Y:S08]  /*75f0*/  HMMA.16816.F32 R220, R8, R12.reuse, R64 ;  /* 0x0000000c08dc723c */ /* 0x082ff00000001840 */
[----:B------:R-:W-:Y:S07]  /*7600*/  HMMA.16816.F32 R244, R4, R12, R216 ;  /* 0x0000000c04f4723c */ /* 0x000fee00000018d8 */
[----:B------:R-:W-:Y:S01]  /*7610*/  MOV R216, R21 ;  /* 0x0000001500d87202 */ /* 0x000fe20000000f00 */
[----:B------:R-:W-:Y:S01]  /*7620*/  HMMA.16816.F32 R212, R8, R14, R140 ;  /* 0x0000000e08d4723c */ /* 0x000fe2000000188c */
[----:B------:R-:W-:-:S02]  /*7630*/  IMAD.MOV.U32 R217, RZ, RZ, R20 ;  /* 0x000000ffffd97224 */ /* 0x000fc400078e0014 */
[----:B------:R-:W-:Y:S02]  /*7640*/  IMAD.MOV.U32 R218, RZ, RZ, R2 ;  /* 0x000000ffffda7224 */ /* 0x000fe400078e0002 */
[----:B------:R-:W-:-:S03]  /*7650*/  IMAD.MOV.U32 R219, RZ, RZ, R0 ;  /* 0x000000ffffdb7224 */ /* 0x000fc600078e0000 */
[----:B------:R-:W-:Y:S01]  /*7660*/  MOV R65, R220 ;  /* 0x000000dc00417202 */ /* 0x000fe20000000f00 */
[----:B------:R-:W-:Y:S02]  /*7670*/  IMAD.MOV.U32 R64, RZ, RZ, R221 ;  /* 0x000000ffff407224 */ /* 0x000fe400078e00dd */
[----:B------:R-:W-:Y:S02]  /*7680*/  IMAD.MOV.U32 R55, RZ, RZ, R222 ;  /* 0x000000ffff377224 */ /* 0x000fe400078e00de */
[----:B------:R-:W-:Y:S02]  /*7690*/  IMAD.MOV.U32 R54, RZ, RZ, R223 ;  /* 0x000000ffff367224 */ /* 0x000fe400078e00df */
[----:B------:R-:W-:Y:S01]  /*76a0*/  HMMA.16816.F32 R220, R4, R14, R208 ;  /* 0x0000000e04dc723c */ /* 0x000fe200000018d0 */
[----:B------:R-:W1:Y:S07]  /*76b0*/  LDSM.16.M88.4 R12, [R237] ;  /* 0x00000000ed0c783b */ /* 0x000e6e0000000200 */
[----:B-1----:R-:W-:Y:S08]  /*76c0*/  HMMA.16816.F32 R216, R8, R12, R216 ;  /* 0x0000000c08d8723c */ /* 0x002ff000000018d8 */
[-C--:B------:R-:W-:Y:S08]  /*76d0*/  HMMA.16816.F32 R208, R4, R14.reuse, R44 ;  /* 0x0000000e04d0723c */ /* 0x080ff0000000182c */
[----:B------:R-:W-:Y:S07]  /*76e0*/  HMMA.16816.F32 R140, R8, R14, R32 ;  /* 0x0000000e088c723c */ /* 0x000fee0000001820 */
[----:B------:R-:W-:Y:S01]  /*76f0*/  MOV R32, R53 ;  /* 0x0000003500207202 */ /* 0x000fe20000000f00 */
[----:B------:R-:W-:Y:S01]  /*7700*/  IMAD.MOV.U32 R20, RZ, RZ, R217 ;  /* 0x000000ffff147224 */ /* 0x000fe200078e00d9 */
[----:B------:R-:W-:Y:S01]  /*7710*/  MOV R21, R216 ;  /* 0x000000d800157202 */ /* 0x000fe20000000f00 */
[----:B------:R-:W-:-:S02]  /*7720*/  IMAD.MOV.U32 R2, RZ, RZ, R218 ;  /* 0x000000ffff027224 */ /* 0x000fc400078e00da */
[----:B------:R-:W-:Y:S02]  /*7730*/  IMAD.MOV.U32 R0, RZ, RZ, R219 ;  /* 0x000000ffff007224 */ /* 0x000fe400078e00db */
[----:B------:R-:W-:Y:S01]  /*7740*/  HMMA.16816.F32 R216, R4, R12, R48 ;  /* 0x0000000c04d8723c */ /* 0x000fe20000001830 */
[----:B------:R-:W1:Y:S01]  /*7750*/  LDSM.16.M88.4 R12, [R236] ;  /* 0x00000000ec0c783b */ /* 0x000e620000000200 */
[----:B------:R-:W-:Y:S02]  /*7760*/  IMAD.MOV.U32 R33, RZ, RZ, R52 ;  /* 0x000000ffff217224 */ /* 0x000fe400078e0034 */
[----:B------:R-:W-:Y:S02]  /*7770*/  IMAD.MOV.U32 R34, RZ, RZ, R27 ;  /* 0x000000ffff227224 */ /* 0x000fe400078e001b */
[----:B------:R-:W-:Y:S01]  /*7780*/  IMAD.MOV.U32 R35, RZ, RZ, R22 ;  /* 0x000000ffff237224 */ /* 0x000fe200078e0016 */
[----:B------:R-:W-:Y:S01]  /*7790*/  MOV R48, R65 ;  /* 0x0000004100307202 */ /* 0x000fe20000000f00 */
[----:B------:R-:W-:-:S02]  /*77a0*/  IMAD.MOV.U32 R49, RZ, RZ, R64 ;  /* 0x000000ffff317224 */ /* 0x000fc400078e0040 */
[----:B------:R-:W-:Y:S02]  /*77b0*/  IMAD.MOV.U32 R50, RZ, RZ, R55 ;  /* 0x000000ffff327224 */ /* 0x000fe400078e0037 */
[----:B------:R-:W-:Y:S01]  /*77c0*/  IMAD.MOV.U32 R51, RZ, RZ, R54 ;  /* 0x000000ffff337224 */ /* 0x000fe200078e0036 */
[-C--:B-1----:R-:W-:Y:S08]  /*77d0*/  HMMA.16816.F32 R64, R8, R12.reuse, R40 ;  /* 0x0000000c0840723c */ /* 0x082ff00000001828 */
[C---:B------:R-:W-:Y:S08]  /*77e0*/  HMMA.16816.F32 R52, R4.reuse, R12, R36 ;  /* 0x0000000c0434723c */ /* 0x040ff00000001824 */
[-C--:B------:R-:W-:Y:S01]  /*77f0*/  HMMA.16816.F32 R44, R4, R14.reuse, R28 ;  /* 0x0000000e042c723c */ /* 0x080fe2000000181c */
[----:B------:R-:W-:Y:S07]  /*7800*/  LDSM.16.M88.4 R4, [R234+0x6000] ;  /* 0x00600000ea04783b */ /* 0x000fee0000000200 */
[----:B------:R-:W-:Y:S01]  /*7810*/  HMMA.16816.F32 R16, R8, R14, R16 ;  /* 0x0000000e0810723c */ /* 0x000fe20000001810 */
[----:B------:R-:W1:Y:S04]  /*7820*/  LDSM.16.M88.4 R12, [R230+0xa000] ;  /* 0x00a00000e60c783b */ /* 0x000e680000000200 */
[----:B------:R-:W2:Y:S03]  /*7830*/  LDSM.16.M88.4 R8, [R234+0x4000] ;  /* 0x00400000ea08783b */ /* 0x000ea60000000200 */
[-C--:B-1----:R-:W-:Y:S08]  /*7840*/  HMMA.16816.F32 R32, R4, R12.reuse, R32 ;  /* 0x0000000c0420723c */ /* 0x082ff00000001820 */
[C---:B--2---:R-:W-:Y:S08]  /*7850*/  HMMA.16816.F32 R36, R8.reuse, R12, R56 ;  /* 0x0000000c0824723c */ /* 0x044ff00000001838 */
[----:B------:R-:W-:Y:S08]  /*7860*/  HMMA.16816.F32 R28, R8, R14, R60 ;  /* 0x0000000e081c723c */ /* 0x000ff0000000183c */
[----:B------:R-:W-:Y:S01]  /*7870*/  MOV R133, R32 ;  /* 0x0000002000857202 */ /* 0x000fe20000000f00 */
[----:B------:R-:W-:-:S02]  /*7880*/  IMAD.MOV.U32 R132, RZ, RZ, R33 ;  /* 0x000000ffff847224 */ /* 0x000fc400078e0021 */
        /* <DEDUP_REMOVED lines=8> */
[----:B-1----:R-:W-:Y:S08]  /*7910*/  HMMA.16816.F32 R40, R8, R12, R48 ;  /* 0x0000000c0828723c */ /* 0x002ff00000001830 */
[-C--:B------:R-:W-:Y:S07]  /*7920*/  HMMA.16816.F32 R48, R4, R14.reuse, R220 ;  /* 0x0000000e0430723c */ /* 0x080fee00000018dc */
        /* <DEDUP_REMOVED lines=10> */
[----:B------:R-:W1:Y:S07]  /*79d0*/  LDSM.16.M88.4 R12, [R230+0xb000] ;  /* 0x00b00000e60c783b */ /* 0x000e6e0000000200 */
[-C--:B-1----:R-:W-:Y:S08]  /*79e0*/  HMMA.16816.F32 R60, R8, R12.reuse, R248 ;  /* 0x0000000c083c723c */ /* 0x082ff000000018f8 */
[----:B------:R-:W-:Y:S08]  /*79f0*/  HMMA.16816.F32 R248, R4, R12, R216 ;  /* 0x0000000c04f8723c */ /* 0x000ff000000018d8 */
[----:B------:R-:W-:Y:S07]  /*7a00*/  HMMA.16816.F32 R244, R8, R14, R140 ;  /* 0x0000000e08f4723c */ /* 0x000fee000000188c */
[----:B------:R-:W-:Y:S01]  /*7a10*/  MOV R140, R21 ;  /* 0x00000015008c7202 */ /* 0x000fe20000000f00 */
[----:B------:R-:W-:Y:S01]  /*7a20*/  IMAD.MOV.U32 R132, RZ, RZ, R61 ;  /* 0x000000ffff847224 */ /* 0x000fe200078e003d */
[----:B------:R-:W-:Y:S01]  /*7a30*/  MOV R133, R60 ;  /* 0x0000003c00857202 */ /* 0x000fe20000000f00 */
[----:B------:R-:W-:-:S02]  /*7a40*/  IMAD.MOV.U32 R27, RZ, RZ, R62 ;  /* 0x000000ffff1b7224 */ /* 0x000fc400078e003e */
[----:B------:R-:W-:Y:S02]  /*7a50*/  IMAD.MOV.U32 R22, RZ, RZ, R63 ;  /* 0x000000ffff167224 */ /* 0x000fe400078e003f */
[----:B------:R-:W-:Y:S01]  /*7a60*/  HMMA.16816.F32 R60, R4, R14, R208 ;  /* 0x0000000e043c723c */ /* 0x000fe200000018d0 */
[----:B------:R-:W1:Y:S01]  /*7a70*/  LDSM.16.M88.4 R12, [R230+0xb800] ;  /* 0x00b80000e60c783b */ /* 0x000e620000000200 */
[----:B------:R-:W-:Y:S02]  /*7a80*/  IMAD.MOV.U32 R141, RZ, RZ, R20 ;  /* 0x000000ffff8d7224 */ /* 0x000fe400078e0014 */
[----:B------:R-:W-:Y:S02]  /*7a90*/  IMAD.MOV.U32 R142, RZ, RZ, R2 ;  /* 0x000000ffff8e7224 */ /* 0x000fe400078e0002 */
[----:B------:R-:W-:Y:S02]  /*7aa0*/  IMAD.MOV.U32 R143, RZ, RZ, R0 ;  /* 0x000000ffff8f7224 */ /* 0x000fe400078e0000 */
[-C--:B-1----:R-:W-:Y:S08]  /*7ab0*/  HMMA.16816.F32 R64, R8, R12.reuse, R64 ;  /* 0x0000000c0840723c */ /* 0x082ff00000001840 */
[C---:B------:R-:W-:Y:S11]  /*7ac0*/  HMMA.16816.F32 R52, R4.reuse, R12, R52 ;  /* 0x0000000c0434723c */ /* 0x040ff60000001834 */
[----:B------:R-:W-:Y:S05]  /*7ad0*/  @!UPT UIADD3 URZ, URZ, URZ, URZ ;  /* 0x0000003f3f3ff290 */ /* 0x000fea000fffe03f */
[----:B------:R-:W-:Y:S01]  /*7ae0*/  MOV R21, R64 ;  /* 0x0000004000157202 */ /* 0x000fe20000000f00 */
[----:B------:R-:W-:Y:S02]  /*7af0*/  IMAD.MOV.U32 R20, RZ, RZ, R65 ;  /* 0x000000ffff147224 */ /* 0x000fe400078e0041 */
[----:B------:R-:W-:Y:S02]  /*7b00*/  IMAD.MOV.U32 R2, RZ, RZ, R66 ;  /* 0x000000ffff027224 */ /* 0x000fe400078e0042 */
[----:B------:R-:W-:Y:S02]  /*7b10*/  IMAD.MOV.U32 R0, RZ, RZ, R67 ;  /* 0x000000ffff007224 */ /* 0x000fe400078e0043 */
[-C--:B------:R-:W-:Y:S01]  /*7b20*/  HMMA.16816.F32 R64, R4, R14.reuse, R44 ;  /* 0x0000000e0440723c */ /* 0x080fe2000000182c */
[----:B------:R-:W-:Y:S07]  /*7b30*/  LDSM.16.M88.4 R4, [R233+0x6000] ;  /* 0x00600000e904783b */ /* 0x000fee0000000200 */
[----:B------:R-:W-:Y:S01]  /*7b40*/  HMMA.16816.F32 R44, R8, R14, R16 ;  /* 0x0000000e082c723c */ /* 0x000fe20000001810 */
[----:B------:R-:W1:Y:S04]  /*7b50*/  LDSM.16.M88.4 R12, [R229+0x2000] ;  /* 0x00200000e50c783b */ /* 0x000e680000000200 */
[----:B------:R-:W2:Y:S02]  /*7b60*/  LDSM.16.M88.4 R8, [R233+0x4000] ;  /* 0x00400000e908783b */ /* 0x000ea40000000200 */
[----:B------:R-:W-:Y:S01]  /*7b70*/  MOV R16, R133 ;  /* 0x0000008500107202 */ /* 0x000fe20000000f00 */
[----:B------:R-:W-:-:S02]  /*7b80*/  IMAD.MOV.U32 R17, RZ, RZ, R132 ;  /* 0x000000ffff117224 */ /* 0x000fc400078e0084 */
[----:B------:R-:W-:Y:S02]  /*7b90*/  IMAD.MOV.U32 R18, RZ, RZ, R27 ;  /* 0x000000ffff127224 */ /* 0x000fe400078e001b */
[----:B------:R-:W-:Y:S01]  /*7ba0*/  IMAD.MOV.U32 R19, RZ, RZ, R22 ;  /* 0x000000ffff137224 */ /* 0x000fe200078e0016 */
[-C--:B-1----:R-:W-:Y:S08]  /*7bb0*/  HMMA.16816.F32 R220, R4, R12.reuse, R220 ;  /* 0x0000000c04dc723c */ /* 0x082ff000000018dc */
[----:B--2---:R-:W-:Y:S08]  /*7bc0*/  HMMA.16816.F32 R216, R8, R12, R36 ;  /* 0x0000000c08d8723c */ /* 0x004ff00000001824 */
[-C--:B------:R-:W-:Y:S08]  /*7bd0*/  HMMA.16816.F32 R212, R4, R14.reuse, R32 ;  /* 0x0000000e04d4723c */ /* 0x080ff00000001820 */
[----:B------:R-:W-:Y:S01]  /*7be0*/  HMMA.16816.F32 R208, R8, R14, R28 ;  /* 0x0000000e08d0723c */ /* 0x000fe2000000181c */
[----:B------:R-:W1:Y:S01]  /*7bf0*/  LDSM.16.M88.4 R12, [R229+0x2800] ;  /* 0x00280000e50c783b */ /* 0x000e620000000200 */
[----:B------:R-:W-:-:S02]  /*7c00*/  FMUL.FTZ R221, R221, c[0x0][0x2ec] ;  /* 0x0000bb00dddd7a20 */ /* 0x000fc40000410000 */
[----:B------:R-:W-:Y:S02]  /*7c10*/  FMUL.FTZ R223, R223, c[0x0][0x2ec] ;  /* 0x0000bb00dfdf7a20 */ /* 0x000fe40000410000 */
[----:B------:R-:W-:Y:S02]  /*7c20*/  FMUL.FTZ R220, R220, c[0x0][0x2ec] ;  /* 0x0000bb00dcdc7a20 */ /* 0x000fe40000410000 */
[----:B------:R-:W-:Y:S01]  /*7c30*/  FMUL.FTZ R217, R217, c[0x0][0x2ec] ;  /* 0x0000bb00d9d97a20 */ /* 0x000fe20000410000 */
[----:B------:R-:W-:Y:S01]  /*7c40*/  MUFU.TANH R221, R221 ;  /* 0x000000dd00dd7308 */ /* 0x000fe20000002400 */
[----:B------:R-:W-:Y:S02]  /*7c50*/  FMUL.FTZ R219, R219, c[0x0][0x2ec] ;  /* 0x0000bb00dbdb7a20 */ /* 0x000fe40000410000 */
[----:B------:R-:W-:Y:S02]  /*7c60*/  FMUL.FTZ R218, R218, c[0x0][0x2ec] ;  /* 0x0000bb00dada7a20 */ /* 0x000fe40000410000 */
[----:B------:R-:W-:-:S02]  /*7c70*/  FMUL.FTZ R222, R222, c[0x0][0x2ec] ;  /* 0x0000bb00dede7a20 */ /* 0x000fc40000410000 */
[----:B------:R-:W-:Y:S01]  /*7c80*/  FMUL.FTZ R214, R214, c[0x0][0x2ec] ;  /* 0x0000bb00d6d67a20 */ /* 0x000fe20000410000 */
[----:B------:R-:W2:Y:S01]  /*7c90*/  MUFU.TANH R27, R223 ;  /* 0x000000df001b7308 */ /* 0x000ea20000002400 */
[----:B------:R-:W-:Y:S02]  /*7ca0*/  FMUL.FTZ R212, R212, c[0x0][0x2ec] ;  /* 0x0000bb00d4d47a20 */ /* 0x000fe40000410000 */
[----:B------:R-:W-:Y:S02]  /*7cb0*/  FMUL.FTZ R213, R213, c[0x0][0x2ec] ;  /* 0x0000bb00d5d57a20 */ /* 0x000fe40000410000 */
[----:B------:R-:W-:Y:S02]  /*7cc0*/  FMUL.FTZ R215, R215, c[0x0][0x2ec] ;  /* 0x0000bb00d7d77a20 */ /* 0x000fe40000410000 */
[----:B------:R-:W-:Y:S01]  /*7cd0*/  FMUL.FTZ R208, R208, c[0x0][0x2ec] ;  /* 0x0000bb00d0d07a20 */ /* 0x000fe20000410000 */
[----:B------:R-:W-:Y:S01]  /*7ce0*/  MUFU.TANH R22, R214 ;  /* 0x000000d600167308 */ /* 0x000fe20000002400 */
[----:B------:R-:W-:-:S02]  /*7cf0*/  FMUL.FTZ R210, R210, c[0x0][0x2ec] ;  /* 0x0000bb00d2d27a20 */ /* 0x000fc40000410000 */
[----:B------:R-:W-:Y:S02]  /*7d00*/  FMUL.FTZ R209, R209, c[0x0][0x2ec] ;  /* 0x0000bb00d1d17a20 */ /* 0x000fe40000410000 */
[----:B------:R-:W-:Y:S02]  /*7d10*/  FMUL.FTZ R211, R211, c[0x0][0x2ec] ;  /* 0x0000bb00d3d37a20 */ /* 0x000fe40000410000 */
[----:B------:R-:W-:Y:S01]  /*7d20*/  FMUL.FTZ R216, R216, c[0x0][0x2ec] ;  /* 0x0000bb00d8d87a20 */ /* 0x000fe20000410000 */
[----:B------:R-:W-:Y:S01]  /*7d30*/  MUFU.TANH R210, R210 ;  /* 0x000000d200d27308 */ /* 0x000fe20000002400 */
[-C--:B-1----:R-:W-:Y:S07]  /*7d40*/  HMMA.16816.F32 R140, R8, R12.reuse, R140 ;  /* 0x0000000c088c723c */ /* 0x082fee000000188c */
[----:B------:R-:W-:Y:S01]  /*7d50*/  MUFU.TANH R211, R211 ;  /* 0x000000d300d37308 */ /* 0x000fe20000002400 */
[C---:B------:R-:W-:Y:S07]  /*7d60*/  HMMA.16816.F32 R40, R4.reuse, R12, R40 ;  /* 0x0000000c0428723c */ /* 0x040fee0000001828 */
[----:B------:R-:W-:Y:S01]  /*7d70*/  MUFU.TANH R213, R213 ;  /* 0x000000d500d57308 */ /* 0x000fe20000002400 */
[-C--:B------:R-:W-:Y:S08]  /*7d80*/  HMMA.16816.F32 R36, R4, R14.reuse, R48 ;  /* 0x0000000e0424723c */ /* 0x080ff00000001830 */
[----:B------:R-:W-:Y:S01]  /*7d90*/  HMMA.16816.F32 R28, R8, R14, R56 ;  /* 0x0000000e081c723c */ /* 0x000fe20000001838 */
[----:B------:R-:W1:Y:S01]  /*7da0*/  LDSM.16.M88.4 R12, [R229+0x3000] ;  /* 0x00300000e50c783b */ /* 0x000e620000000200 */
[----:B------:R-:W-:-:S02]  /*7db0*/  FMUL.FTZ R140, R140, c[0x0][0x2ec] ;  /* 0x0000bb008c8c7a20 */ /* 0x000fc40000410000 */
[----:B------:R-:W-:Y:S02]  /*7dc0*/  FMUL.FTZ R141, R141, c[0x0][0x2ec] ;  /* 0x0000bb008d8d7a20 */ /* 0x000fe40000410000 */
[----:B------:R-:W-:Y:S01]  /*7dd0*/  FMUL.FTZ R142, R142, c[0x0][0x2ec] ;  /* 0x0000bb008e8e7a20 */ /* 0x000fe20000410000 */
[----:B------:R-:W-:Y:S01]  /*7de0*/  MOV R56, R21 ;  /* 0x0000001500387202 */ /* 0x000fe20000000f00 */
[----:B------:R-:W-:Y:S01]  /*7df0*/  IMAD.MOV.U32 R57, RZ, RZ, R20 ;  /* 0x000000ffff397224 */ /* 0x000fe200078e0014 */
[----:B------:R-:W-:Y:S01]  /*7e00*/  MUFU.TANH R140, R140 ;  /* 0x0000008c008c7308 */ /* 0x000fe20000002400 */
[----:B------:R-:W-:Y:S02]  /*7e10*/  IMAD.MOV.U32 R58, RZ, RZ, R2 ;  /* 0x000000ffff3a7224 */ /* 0x000fe400078e0002 */
[----:B------:R-:W-:Y:S02]  /*7e20*/  IMAD.MOV.U32 R59, RZ, RZ, R0 ;  /* 0x000000ffff3b7224 */ /* 0x000fe400078e0000 */
[----:B------:R-:W-:-:S02]  /*7e30*/  IMAD.U32 R0, RZ, RZ, UR14 ;  /* 0x0000000eff007e24 */ /* 0x000fc4000f8e00ff */
[----:B------:R-:W-:Y:S01]  /*7e40*/  FMUL.FTZ R40, R40, c[0x0][0x2ec] ;  /* 0x0000bb0028287a20 */ /* 0x000fe20000410000 */
[----:B------:R-:W3:Y:S01]  /*7e50*/  MUFU.TANH R20, R212 ;  /* 0x000000d400147308 */ /* 0x000ee20000002400 */
[----:B------:R-:W-:Y:S02]  /*7e60*/  IMAD R0, R0, 0x40, R139 ;  /* 0x0000004000007824 */ /* 0x000fe400078e028b */
[----:B------:R-:W-:Y:S02]  /*7e70*/  FMUL.FTZ R41, R41, c[0x0][0x2ec] ;  /* 0x0000bb0029297a20 */ /* 0x000fe40000410000 */
[----:B------:R-:W-:Y:S01]  /*7e80*/  FMUL.FTZ R42, R42, c[0x0][0x2ec] ;  /* 0x0000bb002a2a7a20 */ /* 0x000fe20000410000 */
[----:B------:R-:W-:Y:S01]  /*7e90*/  IADD3 R2, R0, 0x1, RZ ;  /* 0x0000000100027810 */ /* 0x000fe20007ffe0ff */
[----:B------:R-:W-:Y:S01]  /*7ea0*/  FMUL.FTZ R143, R143, c[0x0][0x2ec] ;  /* 0x0000bb008f8f7a20 */ /* 0x000fe20000410000 */
[----:B------:R-:W-:Y:S01]  /*7eb0*/  MUFU.TANH R40, R40 ;  /* 0x0000002800287308 */ /* 0x000fe20000002400 */
[----:B------:R-:W-:Y:S01]  /*7ec0*/  FMUL.FTZ R43, R43, c[0x0][0x2ec] ;  /* 0x0000bb002b2b7a20 */ /* 0x000fe20000410000 */
[----:B------:R-:W-:Y:S01]  /*7ed0*/  ISETP.GE.AND P1, PT, R2, R23, PT ;  /* 0x000000170200720c */ /* 0x000fe20003f26270 */
[----:B------:R-:W-:Y:S01]  /*7ee0*/  FMUL.FTZ R28, R28, c[0x0][0x2ec] ;  /* 0x0000bb001c1c7a20 */ /* 0x000fe20000410000 */
[C---:B------:R-:W-:Y:S01]  /*7ef0*/  ISETP.GE.AND P0, PT, R2.reuse, R24, PT ;  /* 0x000000180200720c */ /* 0x040fe20003f06270 */
[----:B------:R-:W-:Y:S01]  /*7f00*/  FMUL.FTZ R29, R29, c[0x0][0x2ec] ;  /* 0x0000bb001d1d7a20 */ /* 0x000fe20000410000 */
[----:B------:R-:W-:Y:S01]  /*7f10*/  ISETP.GE.AND P4, PT, R2, R26, PT ;  /* 0x0000001a0200720c */ /* 0x000fe20003f86270 */
[----:B------:R-:W-:Y:S01]  /*7f20*/  FMUL.FTZ R30, R30, c[0x0][0x2ec] ;  /* 0x0000bb001e1e7a20 */ /* 0x000fe20000410000 */
[----:B------:R-:W-:Y:S01]  /*7f30*/  ISETP.GE.AND P2, PT, R2, R25, PT ;  /* 0x000000190200720c */ /* 0x000fe20003f46270 */
[----:B------:R-:W-:Y:S01]  /*7f40*/  MUFU.TANH R141, R141 ;  /* 0x0000008d008d7308 */ /* 0x000fe20000002400 */
[----:B------:R-:W-:Y:S01]  /*7f50*/  IADD3 R2, R0, 0x8, RZ ;  /* 0x0000000800027810 */ /* 0x000fe20007ffe0ff */
[----:B------:R-:W-:Y:S01]  /*7f60*/  FMUL.FTZ R36, R36, c[0x0][0x2ec] ;  /* 0x0000bb0024247a20 */ /* 0x000fe20000410000 */
[----:B--2---:R-:W-:Y:S01]  /*7f70*/  FSEL R27, R27, -INF , !P2 ;  /* 0xff8000001b1b7808 */ /* 0x004fe20005000000 */
[----:B------:R-:W-:Y:S01]  /*7f80*/  FMUL.FTZ R38, R38, c[0x0][0x2ec] ;  /* 0x0000bb0026267a20 */ /* 0x000fe20000410000 */
[C---:B------:R-:W-:Y:S01]  /*7f90*/  ISETP.GE.AND P6, PT, R2.reuse, R23, PT ;  /* 0x000000170200720c */ /* 0x040fe20003fc6270 */
[----:B------:R-:W-:Y:S01]  /*7fa0*/  FMUL.FTZ R31, R31, c[0x0][0x2ec] ;  /* 0x0000bb001f1f7a20 */ /* 0x000fe20000410000 */
[----:B-1----:R-:W-:Y:S01]  /*7fb0*/  HMMA.16816.F32 R16, R8, R12, R16 ;  /* 0x0000000c0810723c */ /* 0x002fe20000001810 */
[C---:B------:R-:W-:Y:S01]  /*7fc0*/  ISETP.GE.AND P5, PT, R2.reuse, R24, PT ;  /* 0x000000180200720c */ /* 0x040fe20003fa6270 */
[----:B------:R-:W-:Y:S01]  /*7fd0*/  MUFU.TANH R21, R215 ;  /* 0x000000d700157308 */ /* 0x000fe20000002400 */
[----:B------:R-:W-:Y:S01]  /*7fe0*/  ISETP.GE.AND P3, PT, R2, R26, PT ;  /* 0x0000001a0200720c */ /* 0x000fe20003f66270 */
[----:B------:R-:W-:-:S02]  /*7ff0*/  FMUL.FTZ R37, R37, c[0x0][0x2ec] ;  /* 0x0000bb0025257a20 */ /* 0x000fc40000410000 */
[----:B------:R-:W-:Y:S01]  /*8000*/  FMUL.FTZ R39, R39, c[0x0][0x2ec] ;  /* 0x0000bb0027277a20 */ /* 0x000fe20000410000 */
[----:B---3--:R-:W-:Y:S01]  /*8010*/  FSEL R20, R20, -INF , !P3 ;  /* 0xff80000014147808 */ /* 0x008fe20005800000 */
[C---:B------:R-:W-:Y:S02]  /*8020*/  HMMA.16816.F32 R32, R4.reuse, R12, R248 ;  /* 0x0000000c0420723c */ /* 0x040fe400000018f8 */
[----:B------:R-:W-:Y:S06]  /*8030*/  MUFU.TANH R41, R41 ;  /* 0x0000002900297308 */ /* 0x000fec0000002400 */
[-C--:B------:R-:W-:Y:S02]  /*8040*/  HMMA.16816.F32 R60, R4, R14.reuse, R60 ;  /* 0x0000000e043c723c */ /* 0x080fe4000000183c */
[----:B------:R-:W-:Y:S06]  /*8050*/  MUFU.TANH R142, R142 ;  /* 0x0000008e008e7308 */ /* 0x000fec0000002400 */
[----:B------:R-:W-:Y:S01]  /*8060*/  HMMA.16816.F32 R48, R8, R14, R244 ;  /* 0x0000000e0830723c */ /* 0x000fe200000018f4 */
[----:B------:R-:W1:Y:S01]  /*8070*/  LDSM.16.M88.4 R12, [R229+0x3800] ;  /* 0x00380000e50c783b */ /* 0x000e620000000200 */
[----:B------:R-:W-:Y:S01]  /*8080*/  FMUL.FTZ R18, R18, c[0x0][0x2ec] ;  /* 0x0000bb0012127a20 */ /* 0x000fe20000410000 */
[----:B------:R-:W-:Y:S01]  /*8090*/  MUFU.TANH R42, R42 ;  /* 0x0000002a002a7308 */ /* 0x000fe20000002400 */
[----:B------:R-:W-:Y:S01]  /*80a0*/  FMUL.FTZ R16, R16, c[0x0][0x2ec] ;  /* 0x0000bb0010107a20 */ /* 0x000fe20000410000 */
[----:B------:R-:W-:-:S04]  /*80b0*/  DEPBAR.LE SB0, 0x0 ;  /* 0x000080000000791a */ /* 0x000fc80000000000 */
[----:B------:R-:W-:Y:S02]  /*80c0*/  FMUL.FTZ R17, R17, c[0x0][0x2ec] ;  /* 0x0000bb0011117a20 */ /* 0x000fe40000410000 */
[----:B------:R-:W-:Y:S01]  /*80d0*/  MUFU.TANH R143, R143 ;  /* 0x0000008f008f7308 */ /* 0x000fe20000002400 */
        /* <DEDUP_REMOVED lines=14> */
[----:B------:R-:W-:Y:S01]  /*81c0*/  MUFU.TANH R28, R28 ;  /* 0x0000001c001c7308 */ /* 0x000fe20000002400 */
[----:B------:R-:W-:Y:S01]  /*81d0*/  FMUL.FTZ R63, R63, c[0x0][0x2ec] ;  /* 0x0000bb003f3f7a20 */ /* 0x000fe20000410000 */
[C---:B-1----:R-:W-:Y:S06]  /*81e0*/  HMMA.16816.F32 R52, R4.reuse, R12, R52 ;  /* 0x0000000c0434723c */ /* 0x042fec0000001834 */
[----:B------:R-:W-:Y:S02]  /*81f0*/  MUFU.TANH R29, R29 ;  /* 0x0000001d001d7308 */ /* 0x000fe40000002400 */
[----:B------:R-:W-:Y:S06]  /*8200*/  HMMA.16816.F32 R64, R4, R14, R64 ;  /* 0x0000000e0440723c */ /* 0x000fec0000001840 */
[----:B------:R-:W1:Y:S02]  /*8210*/  MUFU.TANH R7, R217 ;  /* 0x000000d900077308 */ /* 0x000e640000002400 */
[C---:B------:R-:W-:Y:S06]  /*8220*/  HMMA.16816.F32 R56, R8.reuse, R12, R56 ;  /* 0x0000000c0838723c */ /* 0x040fec0000001838 */
[----:B------:R2:W-:Y:S02]  /*8230*/  MUFU.TANH R4, R18 ;  /* 0x0000001200047308 */ /* 0x0005e40000002400 */
[----:B------:R-:W-:Y:S01]  /*8240*/  HMMA.16816.F32 R44, R8, R14, R44 ;  /* 0x0000000e082c723c */ /* 0x000fe2000000182c */
[----:B------:R-:W-:-:S05]  /*8250*/  FMUL.FTZ R52, R52, c[0x0][0x2ec] ;  /* 0x0000bb0034347a20 */ /* 0x000fca0000410000 */
[----:B------:R-:W3:Y:S01]  /*8260*/  MUFU.TANH R15, R219 ;  /* 0x000000db000f7308 */ /* 0x000ee20000002400 */
[----:B-1----:R-:W-:Y:S01]  /*8270*/  FSEL R7, R7, -INF , !P1 ;  /* 0xff80000007077808 */ /* 0x002fe20004800000 */
[----:B------:R-:W-:Y:S01]  /*8280*/  FMUL.FTZ R54, R54, c[0x0][0x2ec] ;  /* 0x0000bb0036367a20 */ /* 0x000fe20000410000 */
[----:B------:R-:W-:Y:S01]  /*8290*/  ISETP.GE.AND P1, PT, R2, R25, PT ;  /* 0x000000190200720c */ /* 0x000fe20003f26270 */
[----:B------:R-:W-:Y:S01]  /*82a0*/  FMUL.FTZ R53, R53, c[0x0][0x2ec] ;  /* 0x0000bb0035357a20 */ /* 0x000fe20000410000 */
[----:B------:R-:W-:Y:S01]  /*82b0*/  IADD3 R2, R0, 0x9, RZ ;  /* 0x0000000900027810 */ /* 0x000fe20007ffe0ff */
[----:B------:R-:W-:Y:S01]  /*82c0*/  FMUL.FTZ R55, R55, c[0x0][0x2ec] ;  /* 0x0000bb0037377a20 */ /* 0x000fe20000410000 */
[----:B------:R-:W-:Y:S01]  /*82d0*/  FSEL R22, R22, -INF , !P1 ;  /* 0xff80000016167808 */ /* 0x000fe20004800000 */
[----:B------:R-:W1:Y:S01]  /*82e0*/  MUFU.TANH R8, R208 ;  /* 0x000000d000087308 */ /* 0x000e620000002400 */
[----:B--2---:R-:W-:Y:S02]  /*82f0*/  FSEL R18, R221, -INF , !P4 ;  /* 0xff800000dd127808 */ /* 0x004fe40006000000 */
[----:B------:R-:W-:-:S02]  /*8300*/  ISETP.GE.AND P4, PT, R2, R24, PT ;  /* 0x000000180200720c */ /* 0x000fc40003f86270 */
[-C--:B------:R-:W-:Y:S01]  /*8310*/  ISETP.GE.AND P2, PT, R2, R26.reuse, PT ;  /* 0x0000001a0200720c */ /* 0x080fe20003f46270 */
[----:B------:R-:W-:Y:S01]  /*8320*/  FMUL.FTZ R56, R56, c[0x0][0x2ec] ;  /* 0x0000bb0038387a20 */ /* 0x000fe20000410000 */
[----:B------:R-:W-:Y:S01]  /*8330*/  FSEL R17, R211, -INF , !P4 ;  /* 0xff800000d3117808 */ /* 0x000fe20006000000 */
[----:B------:R-:W2:Y:S01]  /*8340*/  MUFU.TANH R11, R209 ;  /* 0x000000d1000b7308 */ /* 0x000ea20000002400 */
[----:B---3--:R-:W-:Y:S01]  /*8350*/  FSEL R15, R15, -INF , !P0 ;  /* 0xff8000000f0f7808 */ /* 0x008fe20004000000 */
[----:B------:R-:W-:Y:S01]  /*8360*/  FMUL.FTZ R57, R57, c[0x0][0x2ec] ;  /* 0x0000bb0039397a20 */ /* 0x000fe20000410000 */
[----:B------:R-:W-:Y:S01]  /*8370*/  ISETP.GE.AND P0, PT, R2, R23, PT ;  /* 0x000000170200720c */ /* 0x000fe20003f06270 */
[----:B------:R-:W-:Y:S02]  /*8380*/  FMUL.FTZ R58, R58, c[0x0][0x2ec] ;  /* 0x0000bb003a3a7a20 */ /* 0x000fe40000410000 */
[----:B------:R-:W-:Y:S01]  /*8390*/  FMUL.FTZ R9, R46, c[0x0][0x2ec] ;  /* 0x0000bb002e097a20 */ /* 0x000fe20000410000 */
[----:B-1----:R-:W-:Y:S01]  /*83a0*/  FSEL R8, R8, -INF , !P6 ;  /* 0xff80000008087808 */ /* 0x002fe20007000000 */
[----:B------:R1:W-:Y:S01]  /*83b0*/  MUFU.TANH R5, R16 ;  /* 0x0000001000057308 */ /* 0x0003e20000002400 */
[----:B------:R-:W-:Y:S01]  /*83c0*/  ISETP.GE.AND P6, PT, R2, R25, PT ;  /* 0x000000190200720c */ /* 0x000fe20003fc6270 */
[----:B------:R-:W-:Y:S01]  /*83d0*/  FMUL.FTZ R59, R59, c[0x0][0x2ec] ;  /* 0x0000bb003b3b7a20 */ /* 0x000fe20000410000 */
[----:B------:R-:W-:Y:S01]  /*83e0*/  IADD3 R2, R0, 0x10, RZ ;  /* 0x0000001000027810 */ /* 0x000fe20007ffe0ff */
[----:B------:R-:W-:Y:S01]  /*83f0*/  FMUL.FTZ R44, R44, c[0x0][0x2ec] ;  /* 0x0000bb002c2c7a20 */ /* 0x000fe20000410000 */
[----:B------:R-:W-:Y:S01]  /*8400*/  FSEL R21, R21, -INF , !P6 ;  /* 0xff80000015157808 */ /* 0x000fe20007000000 */
[----:B------:R-:W-:Y:S01]  /*8410*/  FMUL.FTZ R45, R45, c[0x0][0x2ec] ;  /* 0x0000bb002d2d7a20 */ /* 0x000fe20000410000 */
[C---:B------:R-:W-:Y:S01]  /*8420*/  ISETP.GE.AND P1, PT, R2.reuse, R26, PT ;  /* 0x0000001a0200720c */ /* 0x040fe20003f26270 */
[----:B------:R-:W3:Y:S01]  /*8430*/  MUFU.TANH R30, R30 ;  /* 0x0000001e001e7308 */ /* 0x000ee20000002400 */
[----:B--2---:R-:W-:Y:S01]  /*8440*/  FSEL R11, R11, -INF , !P0 ;  /* 0xff8000000b0b7808 */ /* 0x004fe20004000000 */
[----:B------:R-:W-:Y:S01]  /*8450*/  FMUL.FTZ R47, R47, c[0x0][0x2ec] ;  /* 0x0000bb002f2f7a20 */ /* 0x000fe20000410000 */
[----:B------:R-:W-:-:S02]  /*8460*/  ISETP.GE.AND P3, PT, R2, R24, PT ;  /* 0x000000180200720c */ /* 0x000fc40003f66270 */
[----:B------:R-:W-:Y:S02]  /*8470*/  ISETP.GE.AND P0, PT, R2, R25, PT ;  /* 0x000000190200720c */ /* 0x000fe40003f06270 */
[----:B------:R-:W-:Y:S01]  /*8480*/  FSEL R142, R142, -INF , !P3 ;  /* 0xff8000008e8e7808 */ /* 0x000fe20005800000 */
[----:B------:R-:W2:Y:S01]  /*8490*/  MUFU.TANH R36, R36 ;  /* 0x0000002400247308 */ /* 0x000ea20000002400 */
[----:B-1----:R-:W-:Y:S02]  /*84a0*/  FSEL R16, R210, -INF , !P5 ;  /* 0xff800000d2107808 */ /* 0x002fe40006800000 */
[-C--:B------:R-:W-:Y:S02]  /*84b0*/  ISETP.GE.AND P5, PT, R2, R23.reuse, PT ;  /* 0x000000170200720c */ /* 0x080fe40003fa6270 */
[----:B------:R-:W-:Y:S02]  /*84c0*/  IADD3 R2, R0, 0x11, RZ ;  /* 0x0000001100027810 */ /* 0x000fe40007ffe0ff */
[----:B------:R-:W-:Y:S01]  /*84d0*/  FSEL R6, R140, -INF , !P5 ;  /* 0xff8000008c067808 */ /* 0x000fe20006800000 */
[----:B------:R-:W-:Y:S01]  /*84e0*/  MUFU.TANH R38, R38 ;  /* 0x0000002600267308 */ /* 0x000fe20000002400 */
[----:B------:R-:W-:-:S02]  /*84f0*/  ISETP.GE.AND P4, PT, R2, R23, PT ;  /* 0x000000170200720c */ /* 0x000fc40003f86270 */
[C---:B------:R-:W-:Y:S01]  /*8500*/  ISETP.GE.AND P6, PT, R2.reuse, R26, PT ;  /* 0x0000001a0200720c */ /* 0x040fe20003fc6270 */
[----:B------:R1:W-:Y:S01]  /*8510*/  STL [R1+0x30], R6 ;  /* 0x0000300601007387 */ /* 0x0003e20000100800 */
[----:B------:R-:W-:Y:S02]  /*8520*/  ISETP.GE.AND P5, PT, R2, R25, PT ;  /* 0x000000190200720c */ /* 0x000fe40003fa6270 */
[----:B------:R-:W-:Y:S01]  /*8530*/  FSEL R42, R42, -INF , !P0 ;  /* 0xff8000002a2a7808 */ /* 0x000fe20004000000 */
[----:B------:R4:W-:Y:S08]  /*8540*/  MUFU.TANH R247, R19 ;  /* 0x0000001300f77308 */ /* 0x0009f00000002400 */
[----:B------:R-:W-:Y:S01]  /*8550*/  MUFU.TANH R31, R31 ;  /* 0x0000001f001f7308 */ /* 0x000fe20000002400 */
[----:B----4-:R-:W-:-:S07]  /*8560*/  FSEL R19, R213, -INF , !P2 ;  /* 0xff800000d5137808 */ /* 0x010fce0005000000 */
[----:B------:R-:W4:Y:S01]  /*8570*/  MUFU.TANH R37, R37 ;  /* 0x0000002500257308 */ /* 0x000f220000002400 */
[-C--:B------:R-:W-:Y:S02]  /*8580*/  ISETP.GE.AND P2, PT, R2, R24.reuse, PT ;  /* 0x000000180200720c */ /* 0x080fe40003f46270 */
[----:B------:R-:W-:Y:S02]  /*8590*/  IADD3 R2, R0, 0x18, RZ ;  /* 0x0000001800027810 */ /* 0x000fe40007ffe0ff */
[----:B-1----:R-:W-:Y:S02]  /*85a0*/  FSEL R6, R40, -INF , !P1 ;  /* 0xff80000028067808 */ /* 0x002fe40004800000 */
[C---:B------:R-:W-:Y:S01]  /*85b0*/  ISETP.GE.AND P3, PT, R2.reuse, R23, PT ;  /* 0x000000170200720c */ /* 0x040fe20003f66270 */
[----:B------:R-:W1:Y:S01]  /*85c0*/  MUFU.TANH R39, R39 ;  /* 0x0000002700277308 */ /* 0x000e620000002400 */
[C---:B------:R-:W-:Y:S01]  /*85d0*/  ISETP.GE.AND P1, PT, R2.reuse, R24, PT ;  /* 0x000000180200720c */ /* 0x040fe20003f26270 */
[----:B------:R1:W-:Y:S01]  /*85e0*/  STL [R1+0x34], R6 ;  /* 0x0000340601007387 */ /* 0x0003e20000100800 */
[----:B------:R-:W-:-:S02]  /*85f0*/  ISETP.GE.AND P0, PT, R2, R26, PT ;  /* 0x0000001a0200720c */ /* 0x000fc40003f06270 */
[----:B------:R-:W-:Y:S02]  /*8600*/  FSEL R143, R143, -INF , !P2 ;  /* 0xff8000008f8f7808 */ /* 0x000fe40005000000 */
[----:B---3--:R-:W-:Y:S01]  /*8610*/  FSEL R30, R30, -INF , !P1 ;  /* 0xff8000001e1e7808 */ /* 0x008fe20004800000 */
[----:B------:R-:W3:Y:S01]  /*8620*/  MUFU.TANH R32, R32 ;  /* 0x0000002000207308 */ /* 0x000ee20000002400 */
[----:B--2---:R-:W-:-:S07]  /*8630*/  FSEL R36, R36, -INF , !P0 ;  /* 0xff80000024247808 */ /* 0x004fce0004000000 */
[----:B------:R-:W2:Y:S08]  /*8640*/  MUFU.TANH R34, R34 ;  /* 0x0000002200227308 */ /* 0x000eb00000002400 */
[----:B------:R-:W2:Y:S01]  /*8650*/  MUFU.TANH R33, R33 ;  /* 0x0000002100217308 */ /* 0x000ea20000002400 */
[----:B-1----:R-:W-:Y:S02]  /*8660*/  FSEL R6, R141, -INF , !P4 ;  /* 0xff8000008d067808 */ /* 0x002fe40006000000 */
[----:B------:R-:W-:-:S02]  /*8670*/  ISETP.GE.AND P4, PT, R2, R25, PT ;  /* 0x000000190200720c */ /* 0x000fc40003f86270 */
[----:B------:R-:W-:Y:S01]  /*8680*/  IADD3 R2, R0, 0x19, RZ ;  /* 0x0000001900027810 */ /* 0x000fe20007ffe0ff */
[----:B------:R1:W-:Y:S01]  /*8690*/  STL [R1+0x20], R6 ;  /* 0x0000200601007387 */ /* 0x0003e20000100800 */
[----:B------:R-:W-:Y:S01]  /*86a0*/  FSEL R141, R43, -INF , !P5 ;  /* 0xff8000002b8d7808 */ /* 0x000fe20006800000 */
[----:B------:R-:W1:Y:S01]  /*86b0*/  MUFU.TANH R35, R35 ;  /* 0x0000002300237308 */ /* 0x000e620000002400 */
[C---:B------:R-:W-:Y:S02]  /*86c0*/  ISETP.GE.AND P2, PT, R2.reuse, R23, PT ;  /* 0x000000170200720c */ /* 0x040fe40003f46270 */
[----:B------:R-:W-:Y:S02]  /*86d0*/  ISETP.GE.AND P5, PT, R2, R26, PT ;  /* 0x0000001a0200720c */ /* 0x000fe40003fa6270 */
[----:B------:R-:W-:Y:S02]  /*86e0*/  FSEL R140, R29, -INF , !P2 ;  /* 0xff8000001d8c7808 */ /* 0x000fe40005000000 */
[----:B----4-:R-:W-:Y:S01]  /*86f0*/  FSEL R37, R37, -INF , !P5 ;  /* 0xff80000025257808 */ /* 0x010fe20006800000 */
[----:B------:R-:W4:Y:S08]  /*8700*/  MUFU.TANH R48, R48 ;  /* 0x0000003000307308 */ /* 0x000f300000002400 */
[----:B------:R-:W-:Y:S01]  /*8710*/  MUFU.TANH R49, R49 ;  /* 0x0000003100317308 */ /* 0x000fe20000002400 */
[----:B-1----:R-:W-:-:S07]  /*8720*/  FSEL R6, R41, -INF , !P6 ;  /* 0xff80000029067808 */ /* 0x002fce0007000000 */
[----:B------:R-:W1:Y:S01]  /*8730*/  MUFU.TANH R50, R50 ;  /* 0x0000003200327308 */ /* 0x000e620000002400 */
[----:B------:R-:W-:Y:S01]  /*8740*/  ISETP.GE.AND P6, PT, R2, R24, PT ;  /* 0x000000180200720c */ /* 0x000fe20003fc6270 */
[----:B------:R1:W-:Y:S03]  /*8750*/  STL [R1+0x28], R6 ;  /* 0x0000280601007387 */ /* 0x0003e60000100800 */
[----:B------:R-:W-:-:S03]  /*8760*/  FSEL R252, R31, -INF , !P6 ;  /* 0xff8000001ffc7808 */ /* 0x000fc60007000000 */
[----:B------:R-:W1:Y:S08]  /*8770*/  MUFU.TANH R60, R60 ;  /* 0x0000003c003c7308 */ /* 0x000e700000002400 */
[----:B------:R-:W2:Y:S08]  /*8780*/  MUFU.TANH R62, R62 ;  /* 0x0000003e003e7308 */ /* 0x000eb00000002400 */
[----:B------:R-:W-:Y:S01]  /*8790*/  MUFU.TANH R51, R51 ;  /* 0x0000003300337308 */ /* 0x000fe20000002400 */
[----:B-1----:R-:W-:-:S02]  /*87a0*/  FSEL R6, R28, -INF , !P3 ;  /* 0xff8000001c067808 */ /* 0x002fc40005800000 */
[----:B------:R-:W-:-:S05]  /*87b0*/  ISETP.GE.AND P3, PT, R2, R25, PT ;  /* 0x000000190200720c */ /* 0x000fca0003f66270 */
[----:B------:R-:W-:Y:S01]  /*87c0*/  MUFU.TANH R61, R61 ;  /* 0x0000003d003d7308 */ /* 0x000fe20000002400 */
[----:B------:R-:W-:Y:S01]  /*87d0*/  IADD3 R2, R0, 0x20, RZ ;  /* 0x0000002000027810 */ /* 0x000fe20007ffe0ff */
[----:B------:R1:W-:Y:S01]  /*87e0*/  STL [R1+0x14], R6 ;  /* 0x0000140601007387 */ /* 0x0003e20000100800 */
[----:B------:R-:W-:Y:S02]  /*87f0*/  FSEL R28, R38, -INF , !P4 ;  /* 0xff800000261c7808 */ /* 0x000fe40006000000 */
[C---:B------:R-:W-:Y:S02]  /*8800*/  ISETP.GE.AND P1, PT, R2.reuse, R23, PT ;  /* 0x000000170200720c */ /* 0x040fe40003f26270 */
[C---:B------:R-:W-:Y:S01]  /*8810*/  ISETP.GE.AND P0, PT, R2.reuse, R24, PT ;  /* 0x000000180200720c */ /* 0x040fe20003f06270 */
[----:B------:R-:W1:Y:S01]  /*8820*/  MUFU.TANH R63, R63 ;  /* 0x0000003f003f7308 */ /* 0x000e620000002400 */
[C---:B------:R-:W-:Y:S02]  /*8830*/  ISETP.GE.AND P4, PT, R2.reuse, R26, PT ;  /* 0x0000001a0200720c */ /* 0x040fe40003f86270 */
[----:B------:R-:W-:-:S02]  /*8840*/  ISETP.GE.AND P2, PT, R2, R25, PT ;  /* 0x000000190200720c */ /* 0x000fc40003f46270 */
[----:B------:R-:W-:Y:S02]  /*8850*/  IADD3 R2, R0, 0x21, RZ ;  /* 0x0000002100027810 */ /* 0x000fe40007ffe0ff */
[----:B------:R-:W-:Y:S01]  /*8860*/  FSEL R40, R39, -INF , !P3 ;  /* 0xff80000027287808 */ /* 0x000fe20005800000 */
[----:B------:R-:W2:Y:S01]  /*8870*/  MUFU.TANH R56, R56 ;  /* 0x0000003800387308 */ /* 0x000ea20000002400 */
[----:B------:R-:W-:Y:S01]  /*8880*/  FSEL R249, R5, -INF , !P1 ;  /* 0xff80000005f97808 */ /* 0x000fe20004800000 */
[----:B------:R-:W-:Y:S01]  /*8890*/  FMUL.FTZ R5, R65, c[0x0][0x2ec] ;  /* 0x0000bb0041057a20 */ /* 0x000fe20000410000 */
[C---:B------:R-:W-:Y:S02]  /*88a0*/  ISETP.GE.AND P6, PT, R2.reuse, R23, PT ;  /* 0x000000170200720c */ /* 0x040fe40003fc6270 */
[C---:B------:R-:W-:Y:S02]  /*88b0*/  ISETP.GE.AND P5, PT, R2.reuse, R24, PT ;  /* 0x000000180200720c */ /* 0x040fe40003fa6270 */
[C---:B------:R-:W-:Y:S01]  /*88c0*/  ISETP.GE.AND P3, PT, R2.reuse, R26, PT ;  /* 0x0000001a0200720c */ /* 0x040fe20003f66270 */
[----:B------:R4:W-:Y:S01]  /*88d0*/  MUFU.TANH R10, R220 ;  /* 0x000000dc000a7308 */ /* 0x0009e20000002400 */
[----:B------:R-:W-:-:S02]  /*88e0*/  ISETP.GE.AND P1, PT, R2, R25, PT ;  /* 0x000000190200720c */ /* 0x000fc40003f26270 */
[----:B------:R-:W-:Y:S01]  /*88f0*/  IADD3 R2, R0, 0x28, RZ ;  /* 0x0000002800027810 */ /* 0x000fe20007ffe0ff */
[----:B-1----:R-:W-:Y:S01]  /*8900*/  FMUL.FTZ R6, R64, c[0x0][0x2ec] ;  /* 0x0000bb0040067a20 */ /* 0x002fe20000410000 */
[----:B------:R-:W-:Y:S01]  /*8910*/  FSEL R251, R4, -INF , !P0 ;  /* 0xff80000004fb7808 */ /* 0x000fe20004000000 */
[----:B------:R-:W-:Y:S01]  /*8920*/  FMUL.FTZ R4, R67, c[0x0][0x2ec] ;  /* 0x0000bb0043047a20 */ /* 0x000fe20000410000 */
[----:B---3--:R-:W-:Y:S01]  /*8930*/  FSEL R41, R32, -INF , !P4 ;  /* 0xff80000020297808 */ /* 0x008fe20006000000 */
[----:B------:R-:W-:Y:S01]  /*8940*/  MUFU.TANH R57, R57 ;  /* 0x0000003900397308 */ /* 0x000fe20000002400 */
[----:B--2---:R-:W-:Y:S02]  /*8950*/  FSEL R43, R34, -INF , !P2 ;  /* 0xff800000222b7808 */ /* 0x004fe40005000000 */
[----:B------:R-:W-:Y:S02]  /*8960*/  FSEL R245, R245, -INF , !P6 ;  /* 0xff800000f5f57808 */ /* 0x000fe40007000000 */
[----:B------:R-:W-:-:S02]  /*8970*/  ISETP.GE.AND P0, PT, R2, R23, PT ;  /* 0x000000170200720c */ /* 0x000fc40003f06270 */
[C---:B------:R-:W-:Y:S01]  /*8980*/  ISETP.GE.AND P4, PT, R2.reuse, R24, PT ;  /* 0x000000180200720c */ /* 0x040fe20003f86270 */
[----:B------:R-:W1:Y:S01]  /*8990*/  MUFU.TANH R58, R58 ;  /* 0x0000003a003a7308 */ /* 0x000e620000002400 */
[C---:B------:R-:W-:Y:S02]  /*89a0*/  ISETP.GE.AND P2, PT, R2.reuse, R26, PT ;  /* 0x0000001a0200720c */ /* 0x040fe40003f46270 */
[----:B------:R-:W-:Y:S02]  /*89b0*/  ISETP.GE.AND P6, PT, R2, R25, PT ;  /* 0x000000190200720c */ /* 0x000fe40003fc6270 */
[----:B------:R-:W-:Y:S02]  /*89c0*/  IADD3 R2, R0, 0x29, RZ ;  /* 0x0000002900027810 */ /* 0x000fe40007ffe0ff */
[----:B------:R-:W-:Y:S01]  /*89d0*/  FSEL R247, R247, -INF , !P5 ;  /* 0xff800000f7f77808 */ /* 0x000fe20006800000 */
[----:B------:R-:W2:Y:S01]  /*89e0*/  MUFU.TANH R52, R52 ;  /* 0x0000003400347308 */ /* 0x000ea20000002400 */
[----:B------:R-:W-:-:S02]  /*89f0*/  FSEL R248, R33, -INF , !P3 ;  /* 0xff80000021f87808 */ /* 0x000fc40005800000 */
[----:B------:R-:W-:Y:S02]  /*8a00*/  FSEL R35, R35, -INF , !P1 ;  /* 0xff80000023237808 */ /* 0x000fe40004800000 */
[----:B----4-:R-:W-:Y:S02]  /*8a10*/  FSEL R220, R48, -INF , !P0 ;  /* 0xff80000030dc7808 */ /* 0x010fe40004000000 */
[C---:B------:R-:W-:Y:S01]  /*8a20*/  ISETP.GE.AND P5, PT, R2.reuse, R23, PT ;  /* 0x000000170200720c */ /* 0x040fe20003fa6270 */
[----:B------:R-:W3:Y:S01]  /*8a30*/  MUFU.TANH R54, R54 ;  /* 0x0000003600367308 */ /* 0x000ee20000002400 */
[C---:B------:R-:W-:Y:S02]  /*8a40*/  ISETP.GE.AND P3, PT, R2.reuse, R24, PT ;  /* 0x000000180200720c */ /* 0x040fe40003f66270 */
[C---:B------:R-:W-:Y:S02]  /*8a50*/  ISETP.GE.AND P1, PT, R2.reuse, R26, PT ;  /* 0x0000001a0200720c */ /* 0x040fe40003f26270 */
[----:B------:R-:W-:-:S02]  /*8a60*/  ISETP.GE.AND P0, PT, R2, R25, PT ;  /* 0x000000190200720c */ /* 0x000fc40003f06270 */
[----:B------:R-:W-:Y:S01]  /*8a70*/  IADD3 R2, R0, 0x30, RZ ;  /* 0x0000003000027810 */ /* 0x000fe20007ffe0ff */
[----:B------:R-:W4:Y:S01]  /*8a80*/  MUFU.TANH R53, R53 ;  /* 0x0000003500357308 */ /* 0x000f220000002400 */
[----:B------:R-:W-:Y:S02]  /*8a90*/  FSEL R223, R50, -INF , !P4 ;  /* 0xff80000032df7808 */ /* 0x000fe40006000000 */
[----:B------:R-:W-:Y:S02]  /*8aa0*/  FSEL R244, R60, -INF , !P2 ;  /* 0xff8000003cf47808 */ /* 0x000fe40005000000 */
[----:B------:R-:W-:Y:S02]  /*8ab0*/  FSEL R250, R62, -INF , !P6 ;  /* 0xff8000003efa7808 */ /* 0x000fe40007000000 */
[----:B------:R-:W-:Y:S01]  /*8ac0*/  FSEL R217, R49, -INF , !P5 ;  /* 0xff80000031d97808 */ /* 0x000fe20006800000 */
[----:B------:R1:W-:Y:S01]  /*8ad0*/  MUFU.TANH R12, R218 ;  /* 0x000000da000c7308 */ /* 0x0003e20000002400 */
        /* <DEDUP_REMOVED lines=8> */
[C---:B------:R-:W-:Y:S01]  /*8b60*/  ISETP.GE.AND P0, PT, R2.reuse, R26, PT ;  /* 0x0000001a0200720c */ /* 0x040fe20003f06270 */
[----:B------:R-:W3:Y:S01]  /*8b70*/  MUFU.TANH R9, R9 ;  /* 0x0000000900097308 */ /* 0x000ee20000002400 */
[----:B-1----:R-:W-:Y:S02]  /*8b80*/  FSEL R218, R51, -INF , !P3 ;  /* 0xff80000033da7808 */ /* 0x002fe40005800000 */
[C---:B------:R-:W-:Y:S02]  /*8b90*/  ISETP.GE.AND P3, PT, R2.reuse, R23, PT ;  /* 0x000000170200720c */ /* 0x040fe40003f66270 */
[----:B------:R-:W-:Y:S02]  /*8ba0*/  ISETP.GE.AND P4, PT, R2, R25, PT ;  /* 0x000000190200720c */ /* 0x000fe40003f86270 */
[----:B------:R-:W-:Y:S01]  /*8bb0*/  FSEL R215, R58, -INF , !P2 ;  /* 0xff8000003ad77808 */ /* 0x000fe20005000000 */
[----:B------:R-:W1:Y:S01]  /*8bc0*/  MUFU.TANH R59, R59 ;  /* 0x0000003b003b7308 */ /* 0x000e620000002400 */
[----:B--2---:R-:W-:-:S02]  /*8bd0*/  FSEL R222, R61, -INF , !P1 ;  /* 0xff8000003dde7808 */ /* 0x004fc40004800000 */
[----:B------:R-:W-:Y:S02]  /*8be0*/  ISETP.GE.AND P1, PT, R2, R24, PT ;  /* 0x000000180200720c */ /* 0x000fe40003f26270 */
[----:B------:R-:W-:Y:S02]  /*8bf0*/  IADD3 R2, R0, 0x38, RZ ;  /* 0x0000003800027810 */ /* 0x000fe40007ffe0ff */
[----:B------:R-:W-:Y:S01]  /*8c00*/  FSEL R219, R52, -INF , !P6 ;  /* 0xff80000034db7808 */ /* 0x000fe20007000000 */
[----:B------:R-:W-:Y:S01]  /*8c10*/  MUFU.TANH R55, R55 ;  /* 0x0000003700377308 */ /* 0x000fe20000002400 */
[----:B---3--:R-:W-:Y:S02]  /*8c20*/  FSEL R221, R54, -INF , !P5 ;  /* 0xff80000036dd7808 */ /* 0x008fe40006800000 */
[----:B------:R-:W-:Y:S02]  /*8c30*/  FSEL R209, R57, -INF , !P3 ;  /* 0xff80000039d17808 */ /* 0x000fe40005800000 */
[----:B------:R-:W-:-:S02]  /*8c40*/  ISETP.GE.AND P2, PT, R2, R23, PT ;  /* 0x000000170200720c */ /* 0x000fc40003f46270 */
[C---:B------:R-:W-:Y:S01]  /*8c50*/  ISETP.GE.AND P6, PT, R2.reuse, R24, PT ;  /* 0x000000180200720c */ /* 0x040fe20003fc6270 */
[----:B------:R-:W2:Y:S01]  /*8c60*/  MUFU.TANH R44, R44 ;  /* 0x0000002c002c7308 */ /* 0x000ea20000002400 */
[C---:B------:R-:W-:Y:S02]  /*8c70*/  ISETP.GE.AND P5, PT, R2.reuse, R26, PT ;  /* 0x0000001a0200720c */ /* 0x040fe40003fa6270 */
[----:B------:R-:W-:Y:S01]  /*8c80*/  ISETP.GE.AND P3, PT, R2, R25, PT ;  /* 0x000000190200720c */ /* 0x000fe20003f66270 */
[----:B------:R-:W-:Y:S01]  /*8c90*/  FMUL.FTZ R2, R66, c[0x0][0x2ec] ;  /* 0x0000bb0042027a20 */ /* 0x000fe20000410000 */
[----:B----4-:R-:W-:Y:S02]  /*8ca0*/  FSEL R214, R53, -INF , !P0 ;  /* 0xff80000035d67808 */ /* 0x010fe40004000000 */
[----:B------:R-:W-:Y:S01]  /*8cb0*/  ISETP.GE.AND P0, PT, R0, R24, PT ;  /* 0x000000180000720c */ /* 0x000fe20003f06270 */
[----:B------:R-:W3:Y:S01]  /*8cc0*/  MUFU.TANH R6, R6 ;  /* 0x0000000600067308 */ /* 0x000ee20000002400 */
[----:B------:R-:W-:-:S02]  /*8cd0*/  FSEL R138, R9, -INF , !P6 ;  /* 0xff800000098a7808 */ /* 0x000fc40007000000 */
[----:B------:R-:W-:Y:S02]  /*8ce0*/  FSEL R9, R12, -INF , !P0 ;  /* 0xff8000000c097808 */ /* 0x000fe40004000000 */
[----:B------:R-:W-:Y:S02]  /*8cf0*/  PLOP3.LUT P0, PT, PT, PT, UP0, 0x80, 0x0 ;  /* 0x000000000000781c */ /* 0x000fe40003f0f008 */
[----:B-1----:R-:W-:Y:S01]  /*8d00*/  FSEL R208, R59, -INF , !P1 ;  /* 0xff8000003bd07808 */ /* 0x002fe20004800000 */
[----:B------:R1:W4:Y:S01]  /*8d10*/  MUFU.TANH R13, R216 ;  /* 0x000000d8000d7308 */ /* 0x0003220000002400 */
[----:B--2---:R-:W-:Y:S02]  /*8d20*/  FSEL R137, R44, -INF , !P2 ;  /* 0xff8000002c897808 */ /* 0x004fe40005000000 */
[C---:B------:R-:W-:Y:S02]  /*8d30*/  ISETP.GE.AND P1, PT, R0.reuse, R23, PT ;  /* 0x000000170000720c */ /* 0x040fe40003f26270 */
[----:B------:R-:W-:-:S03]  /*8d40*/  ISETP.GE.AND P2, PT, R0, R25, PT ;  /* 0x000000190000720c */ /* 0x000fc60003f46270 */
[----:B------:R-:W2:Y:S01]  /*8d50*/  MUFU.TANH R2, R2 ;  /* 0x0000000200027308 */ /* 0x000ea20000002400 */
[----:B---3--:R-:W-:Y:S02]  /*8d60*/  FSEL R211, R6, -INF , !P5 ;  /* 0xff80000006d37808 */ /* 0x008fe40006800000 */
[----:B------:R-:W-:-:S05]  /*8d70*/  FSEL R14, R14, -INF , !P2 ;  /* 0xff8000000e0e7808 */ /* 0x000fca0005000000 */
[----:B------:R-:W3:Y:S01]  /*8d80*/  MUFU.TANH R45, R45 ;  /* 0x0000002d002d7308 */ /* 0x000ee20000002400 */
[----:B-1----:R-:W-:Y:S01]  /*8d90*/  FSEL R216, R55, -INF , !P4 ;  /* 0xff80000037d87808 */ /* 0x002fe20006000000 */
[----:B------:R-:W-:Y:S01]  /*8da0*/  BAR.SYNC.DEFER_BLOCKING 0x0 ;  /* 0x0000000000007b1d */ /* 0x000fe20000010000 */
[C---:B------:R-:W-:Y:S02]  /*8db0*/  ISETP.GE.AND P4, PT, R0.reuse, R26, PT ;  /* 0x0000001a0000720c */ /* 0x040fe40003f86270 */
[----:B------:R-:W-:Y:S02]  /*8dc0*/  IADD3 R0, R0, 0x39, RZ ;  /* 0x0000003900007810 */ /* 0x000fe40007ffe0ff */
[----:B----4-:R-:W-:Y:S01]  /*8dd0*/  FSEL R6, R13, -INF , !P1 ;  /* 0xff8000000d067808 */ /* 0x010fe20004800000 */
[----:B------:R-:W1:Y:S01]  /*8de0*/  MUFU.TANH R47, R47 ;  /* 0x0000002f002f7308 */ /* 0x000e620000002400 */
[----:B--2---:R-:W-:Y:S02]  /*8df0*/  FSEL R212, R2, -INF , !P3 ;  /* 0xff80000002d47808 */ /* 0x004fe40005800000 */
[----:B------:R-:W-:-:S02]  /*8e00*/  ISETP.GE.AND P6, PT, R0, R23, PT ;  /* 0x000000170000720c */ /* 0x000fc40003fc6270 */
[C---:B------:R-:W-:Y:S02]  /*8e10*/  ISETP.GE.AND P5, PT, R0.reuse, R24, PT ;  /* 0x000000180000720c */ /* 0x040fe40003fa6270 */
[C---:B------:R-:W-:Y:S01]  /*8e20*/  ISETP.GE.AND P3, PT, R0.reuse, R26, PT ;  /* 0x0000001a0000720c */ /* 0x040fe20003f66270 */
[----:B------:R-:W2:Y:S01]  /*8e30*/  MUFU.TANH R5, R5 ;  /* 0x0000000500057308 */ /* 0x000ea20000002400 */
[----:B------:R-:W-:Y:S02]  /*8e40*/  ISETP.GE.AND P1, PT, R0, R25, PT ;  /* 0x000000190000720c */ /* 0x000fe40003f26270 */
[----:B------:R-:W-:Y:S02]  /*8e50*/  FSEL R10, R10, -INF , !P4 ;  /* 0xff8000000a0a7808 */ /* 0x000fe40006000000 */
[----:B---3--:R-:W-:-:S03]  /*8e60*/  FSEL R132, R45, -INF , !P6 ;  /* 0xff8000002d847808 */ /* 0x008fc60007000000 */
[----:B------:R-:W3:Y:S01]  /*8e70*/  MUFU.TANH R4, R4 ;  /* 0x0000000400047308 */ /* 0x000ee20000002400 */
[----:B-1----:R-:W-:Y:S02]  /*8e80*/  FSEL R133, R47, -INF , !P5 ;  /* 0xff8000002f857808 */ /* 0x002fe40006800000 */
[----:B--2---:R-:W-:Y:S02]  /*8e90*/  FSEL R139, R5, -INF , !P3 ;  /* 0xff800000058b7808 */ /* 0x004fe40005800000 */
[----:B---3--:R-:W-:Y:S01]  /*8ea0*/  FSEL R210, R4, -INF , !P1 ;  /* 0xff80000004d27808 */ /* 0x008fe20004800000 */
[----:B------:R-:W-:Y:S05]  /*8eb0*/  @!P0 BRA `(.L_x_78) ;  /* 0x0000024000008947 */ /* 0x000fea0003800000 */
[----:B------:R-:W2:Y:S04]  /*8ec0*/  LDL.64 R32, [R1+0xb8] ;  /* 0x0000b80001207983 */ /* 0x000ea80000100a00 */
[----:B------:R-:W3:Y:S01]  /*8ed0*/  LDL.64 R38, [R1+0xb0] ;  /* 0x0000b00001267983 */ /* 0x000ee20000100a00 */
[----:B------:R-:W-:-:S02]  /*8ee0*/  UIADD3 UR7, UR8, -0x3, URZ ;  /* 0xfffffffd08077890 */ /* 0x000fc4000fffe03f */
[----:B------:R-:W-:Y:S02]  /*8ef0*/  ULDC.64 UR4, c[0x0][0x198] ;  /* 0x0000660000047ab9 */ /* 0x000fe40000000a00 */
[----:B------:R-:W-:Y:S02]  /*8f00*/  USHF.R.S32.HI UR6, URZ, 0x1f, UR7 ;  /* 0x0000001f3f067899 */ /* 0x000fe40008011407 */
[----:B------:R-:W-:Y:S02]  /*8f10*/  UIMAD.WIDE.U32 UR12, UR7, UR4, URZ ;  /* 0x00000004070c72a5 */ /* 0x000fe4000f8e003f */
[----:B------:R-:W-:-:S04]  /*8f20*/  UIMAD UR6, UR6, UR4, URZ ;  /* 0x00000004060672a4 */ /* 0x000fc8000f8e023f */
[----:B------:R-:W-:Y:S01]  /*8f30*/  UIMAD UR6, UR7, UR5, UR6 ;  /* 0x00000005070672a4 */ /* 0x000fe2000f8e0206 */
[----:B------:R-:W-:Y:S02]  /*8f40*/  IMAD.U32 R0, RZ, RZ, UR12 ;  /* 0x0000000cff007e24 */ /* 0x000fe4000f8e00ff */
[----:B------:R-:W-:Y:S01]  /*8f50*/  IMAD.U32 R4, RZ, RZ, UR12 ;  /* 0x0000000cff047e24 */ /* 0x000fe2000f8e00ff */
[----:B------:R-:W-:-:S06]  /*8f60*/  UIADD3 UR6, UR13, UR6, URZ ;  /* 0x000000060d067290 */ /* 0x000fcc000fffe03f */
[----:B------:R-:W-:Y:S01]  /*8f70*/  IMAD.U32 R2, RZ, RZ, UR6 ;  /* 0x00000006ff027e24 */ /* 0x000fe2000f8e00ff */
[----:B------:R-:W-:Y:S02]  /*8f80*/  USHF.L.U32 UR6, UR4, 0x5, URZ ;  /* 0x0000000504067899 */ /* 0x000fe4000800063f */
[----:B------:R-:W-:Y:S01]  /*8f90*/  USHF.L.U64.HI UR4, UR4, 0x5, UR5 ;  /* 0x0000000504047899 */ /* 0x000fe20008010205 */
[----:B--2---:R-:W-:-:S04]  /*8fa0*/  LEA R0, P0, R0, R32, 0x6 ;  /* 0x0000002000007211 */ /* 0x004fc800078030ff */
        /* <DEDUP_REMOVED lines=21> */
.L_x_78:
[----:B------:R-:W2:Y:S04]  /*9100*/  LDL.LU R44, [R1+0x14] ;  /* 0x00001400012c7983 */ /* 0x000ea80000300800 */
[----:B------:R-:W3:Y:S01]  /*9110*/  LDL.LU R51, [R1+0x20] ;  /* 0x0000200001337983 */ /* 0x000ee20000300800 */
[----:B------:R-:W-:-:S03]  /*9120*/  MOV R39, R30 ;  /* 0x0000001e00277202 */ /* 0x000fc60000000f00 */
[----:B------:R-:W4:Y:S01]  /*9130*/  LDL.LU R38, [R1+0x30] ;  /* 0x0000300001267983 */ /* 0x000f220000300800 */
[----:B------:R-:W-:Y:S02]  /*9140*/  MOV R45, R28 ;  /* 0x0000001c002d7202 */ /* 0x000fe40000000f00 */
[----:B------:R-:W-:Y:S01]  /*9150*/  MOV R50, R35 ;  /* 0x0000002300327202 */ /* 0x000fe20000000f00 */
[----:B------:R-:W5:Y:S01]  /*9160*/  LDL.LU R46, [R1+0x28] ;  /* 0x00002800012e7983 */ /* 0x000f620000300800 */
[----:B------:R-:W-:-:S03]  /*9170*/  MOV R47, R141 ;  /* 0x0000008d002f7202 */ /* 0x000fc60000000f00 */
[----:B------:R-:W2:Y:S01]  /*9180*/  LDL.LU R48, [R1+0x34] ;  /* 0x0000340001307983 */ /* 0x000ea20000300800 */
[----:B------:R-:W-:Y:S02]  /*9190*/  FMNMX.FTZ R0, R136, R6, !PT ;  /* 0x0000000688007209 */ /* 0x000fe40007810000 */
[----:B------:R-:W-:Y:S01]  /*91a0*/  MOV R49, R37 ;  /* 0x0000002500317202 */ /* 0x000fe20000000f00 */
[----:B------:R-:W5:Y:S01]  /*91b0*/  LDL.LU R30, [R1+0x9c] ;  /* 0x00009c00011e7983 */ /* 0x000f620000300800 */
[----:B------:R-:W-:Y:S02]  /*91c0*/  FMNMX.FTZ R2, R7, R0, !PT ;  /* 0x0000000007027209 */ /* 0x000fe40007810000 */
[----:B------:R-:W-:Y:S01]  /*91d0*/  FMNMX.FTZ R0, R135, R9, !PT ;  /* 0x0000000987007209 */ /* 0x000fe20007810000 */
[----:B------:R-:W5:Y:S01]  /*91e0*/  LDL.LU R28, [R1+0x7c] ;  /* 0x00007c00011c7983 */ /* 0x000f620000300800 */
[----:B------:R-:W-:Y:S02]  /*91f0*/  FMNMX.FTZ R2, R8, R2, !PT ;  /* 0x0000000208027209 */ /* 0x000fe40007810000 */
[----:B------:R-:W-:-:S02]  /*9200*/  FMNMX.FTZ R0, R15, R0, !PT ;  /* 0x000000000f007209 */ /* 0x000fc40007810000 */
[----:B------:R-:W-:Y:S02]  /*9210*/  FMNMX.FTZ R2, R11, R2, !PT ;  /* 0x000000020b027209 */ /* 0x000fe40007810000 */
        /* <DEDUP_REMOVED lines=12> */
[----:B-1----:R-:W-:-:S04]  /*92e0*/  FMNMX.FTZ R4, R138, R0, !PT ;  /* 0x000000008a047209 */ /* 0x002fc80007810000 */
[----:B------:R-:W-:-:S05]  /*92f0*/  FMNMX.FTZ R4, R133, R4, !PT ;  /* 0x0000000485047209 */ /* 0x000fca0007810000 */
[----:B------:R-:W-:Y:S01]  /*9300*/  SHFL.BFLY PT, R5, R4, 0x2, 0x1f ;  /* 0x0c401f0004057f89 */ /* 0x000fe200000e0000 */
[----:B----4-:R-:W-:-:S04]  /*9310*/  FMNMX.FTZ R2, R38, R2, !PT ;  /* 0x0000000226027209 */ /* 0x010fc80007810000 */
[----:B---3--:R-:W-:-:S04]  /*9320*/  FMNMX.FTZ R2, R51, R2, !PT ;  /* 0x0000000233027209 */ /* 0x008fc80007810000 */
[----:B--2---:R-:W-:-:S04]  /*9330*/  FMNMX.FTZ R2, R44, R2, !PT ;  /* 0x000000022c027209 */ /* 0x004fc80007810000 */
        /* <DEDUP_REMOVED lines=8> */
[----:B------:R-:W-:-:S05]  /*93c0*/  FMNMX.FTZ R0, R132, R2, !PT ;  /* 0x0000000284007209 */ /* 0x000fca0007810000 */
[----:B------:R-:W1:Y:S02]  /*93d0*/  SHFL.BFLY PT, R2, R0, 0x2, 0x1f ;  /* 0x0c401f0000027f89 */ /* 0x000e6400000e0000 */
[----:B-1----:R-:W-:Y:S02]  /*93e0*/  FMNMX.FTZ R2, R0, R2, !PT ;  /* 0x0000000200027209 */ /* 0x002fe40007810000 */
[----:B------:R-:W-:-:S03]  /*93f0*/  FMNMX.FTZ R0, R4, R5, !PT ;  /* 0x0000000504007209 */ /* 0x000fc60007810000 */
[----:B------:R-:W1:Y:S04]  /*9400*/  SHFL.BFLY PT, R5, R2, 0x1, 0x1f ;  /* 0x0c201f0002057f89 */ /* 0x000e6800000e0000 */
[----:B------:R-:W2:Y:S01]  /*9410*/  SHFL.BFLY PT, R4, R0, 0x1, 0x1f ;  /* 0x0c201f0000047f89 */ /* 0x000ea200000e0000 */
[----:B-1----:R-:W-:Y:S02]  /*9420*/  FMNMX.FTZ R33, R2, R5, !PT ;  /* 0x0000000502217209 */ /* 0x002fe40007810000 */
[----:B------:R-:W-:Y:S02]  /*9430*/  FMNMX.FTZ R2, R134, R10, !PT ;  /* 0x0000000a86027209 */ /* 0x000fe40007810000 */
[----:B--2---:R-:W-:Y:S01]  /*9440*/  FMNMX.FTZ R37, R0, R4, !PT ;  /* 0x0000000400257209 */ /* 0x004fe20007810000 */
[----:B------:R-:W-:Y:S01]  /*9450*/  STL [R1+0x6c], R33 ;  /* 0x00006c2101007387 */ /* 0x000fe20000100800 */
[----:B------:R-:W-:Y:S01]  /*9460*/  FMNMX.FTZ R0, R3, R14, !PT ;  /* 0x0000000e03007209 */ /* 0x000fe20007810000 */
[----:B------:R-:W-:Y:S01]  /*9470*/  FMUL.FTZ R13, R33, c[0x0][0x23c] ;  /* 0x00008f00210d7a20 */ /* 0x000fe20000410000 */
        /* <DEDUP_REMOVED lines=9> */
[----:B-----5:R-:W-:Y:S02]  /*9510*/  FMNMX.FTZ R2, R46, R2, !PT ;  /* 0x000000022e027209 */ /* 0x020fe40007810000 */
[----:B------:R-:W-:Y:S02]  /*9520*/  FMNMX.FTZ R0, R47, R0, !PT ;  /* 0x000000002f007209 */ /* 0x000fe40007810000 */
[----:B------:R-:W-:Y:S02]  /*9530*/  FMNMX.FTZ R2, R36, R2, !PT ;  /* 0x0000000224027209 */ /* 0x000fe40007810000 */
[----:B------:R-:W-:Y:S02]  /*9540*/  FMNMX.FTZ R0, R45, R0, !PT ;  /* 0x000000002d007209 */ /* 0x000fe40007810000 */
[----:B------:R-:W-:Y:S02]  /*9550*/  FSETP.NEU.FTZ.AND P1, PT, R33, -INF , PT ;  /* 0xff8000002100780b */ /* 0x000fe40003f3d000 */
[----:B------:R-:W-:-:S02]  /*9560*/  FMNMX.FTZ R2, R49, R2, !PT ;  /* 0x0000000231027209 */ /* 0x000fc40007810000 */
[----:B------:R-:W-:Y:S02]  /*9570*/  FMNMX.FTZ R0, R40, R0, !PT ;  /* 0x0000000028007209 */ /* 0x000fe40007810000 */
[----:B------:R-:W-:Y:S02]  /*9580*/  FSEL R4, R33, RZ, P1 ;  /* 0x000000ff21047208 */ /* 0x000fe40000800000 */
[----:B------:R-:W-:Y:S02]  /*9590*/  FMNMX.FTZ R2, R41, R2, !PT ;  /* 0x0000000229027209 */ /* 0x000fe40007810000 */
[----:B------:R-:W-:Y:S01]  /*95a0*/  FMNMX.FTZ R0, R43, R0, !PT ;  /* 0x000000002b007209 */ /* 0x000fe20007810000 */
[----:B------:R-:W-:Y:S01]  /*95b0*/  FADD.FTZ R5, R136, -R4 ;  /* 0x8000000488057221 */ /* 0x000fe20000010000 */
[----:B------:R-:W-:Y:S02]  /*95c0*/  FSETP.NEU.FTZ.AND P0, PT, R37, -INF , PT ;  /* 0xff8000002500780b */ /* 0x000fe40003f1d000 */
[----:B------:R-:W-:Y:S01]  /*95d0*/  FMNMX.FTZ R2, R248, R2, !PT ;  /* 0x00000002f8027209 */ /* 0x000fe20007810000 */
[----:B------:R-:W-:Y:S01]  /*95e0*/  FMUL.FTZ R5, R5, c[0x0][0x23c] ;  /* 0x00008f0005057a20 */ /* 0x000fe20000410000 */
[----:B------:R-:W-:-:S02]  /*95f0*/  FMNMX.FTZ R0, R50, R0, !PT ;  /* 0x0000000032007209 */ /* 0x000fc40007810000 */
[----:B------:R-:W-:Y:S02]  /*9600*/  FSEL R4, R37, RZ, P0 ;  /* 0x000000ff25047208 */ /* 0x000fe40000000000 */
[----:B------:R-:W-:Y:S02]  /*9610*/  FMNMX.FTZ R2, R244, R2, !PT ;  /* 0x00000002f4027209 */ /* 0x000fe40007810000 */
[----:B------:R-:W-:Y:S01]  /*9620*/  FMNMX.FTZ R0, R250, R0, !PT ;  /* 0x00000000fa007209 */ /* 0x000fe20007810000 */
[----:B------:R-:W-:Y:S01]  /*9630*/  FADD.FTZ R12, R135, -R4 ;  /* 0x80000004870c7221 */ /* 0x000fe20000010000 */
[----:B------:R-:W-:Y:S02]  /*9640*/  FMNMX.FTZ R4, R222, R2, !PT ;  /* 0x00000002de047209 */ /* 0x000fe40007810000 */
[----:B------:R-:W-:Y:S02]  /*9650*/  FMNMX.FTZ R2, R246, R0, !PT ;  /* 0x00000000f6027209 */ /* 0x000fe40007810000 */
[----:B------:R-:W1:Y:S01]  /*9660*/  MUFU.EX2 R0, R5 ;  /* 0x0000000500007308 */ /* 0x000e620000000800 */
[----:B------:R-:W-:-:S02]  /*9670*/  FSEL R13, R13, RZ, P1 ;  /* 0x000000ff0d0d7208 */ /* 0x000fc40000800000 */
[----:B------:R-:W-:Y:S02]  /*9680*/  FMNMX.FTZ R4, R219, R4, !PT ;  /* 0x00000004db047209 */ /* 0x000fe40007810000 */
[----:B------:R-:W-:Y:S01]  /*9690*/  FMNMX.FTZ R2, R221, R2, !PT ;  /* 0x00000002dd027209 */ /* 0x000fe20007810000 */
[----:B------:R-:W-:Y:S01]  /*96a0*/  FFMA.FTZ R6, R6, c[0x0][0x23c], -R13 ;  /* 0x00008f0006067a23 */ /* 0x000fe2000001080d */
[----:B------:R-:W-:Y:S02]  /*96b0*/  FMNMX.FTZ R4, R214, R4, !PT ;  /* 0x00000004d6047209 */ /* 0x000fe40007810000 */
[----:B------:R-:W-:Y:S01]  /*96c0*/  FMNMX.FTZ R2, R216, R2, !PT ;  /* 0x00000002d8027209 */ /* 0x000fe20007810000 */
[----:B------:R-:W2:Y:S01]  /*96d0*/  MUFU.EX2 R136, R6 ;  /* 0x0000000600887308 */ /* 0x000ea20000000800 */
[----:B------:R-:W-:Y:S01]  /*96e0*/  FMNMX.FTZ R4, R211, R4, !PT ;  /* 0x00000004d3047209 */ /* 0x000fe20007810000 */
[-C--:B-1----:R-:W-:Y:S02]  /*96f0*/  FMUL.FTZ R60, R172, R0.reuse ;  /* 0x00000000ac3c7220 */ /* 0x082fe40000410000 */
[----:B------:R-:W-:-:S02]  /*9700*/  FMUL.FTZ R172, R96, R0 ;  /* 0x0000000060ac7220 */ /* 0x000fc40000410000 */
[----:B------:R-:W3:Y:S01]  /*9710*/  LDL.LU R96, [R1+0x80] ;  /* 0x0000800001607983 */ /* 0x000ee20000300800 */
[----:B------:R-:W-:Y:S02]  /*9720*/  FFMA.FTZ R5, R7, c[0x0][0x23c], -R13 ;  /* 0x00008f0007057a23 */ /* 0x000fe4000001080d */
[-C--:B------:R-:W-:Y:S02]  /*9730*/  FMUL.FTZ R53, R189, R0.reuse ;  /* 0x00000000bd357220 */ /* 0x080fe40000410000 */
[----:B------:R1:W-:Y:S01]  /*9740*/  MUFU.EX2 R34, R5 ;  /* 0x0000000500227308 */ /* 0x0003e20000000800 */
[-C--:B------:R-:W-:Y:S02]  /*9750*/  FMUL.FTZ R64, R156, R0.reuse ;  /* 0x000000009c407220 */ /* 0x080fe40000410000 */
[-C--:B------:R-:W-:Y:S02]  /*9760*/  FMUL.FTZ R65, R157, R0.reuse ;  /* 0x000000009d417220 */ /* 0x080fe40000410000 */
[----:B------:R-:W-:Y:S01]  /*9770*/  FMUL.FTZ R189, R85, R0 ;  /* 0x0000000055bd7220 */ /* 0x000fe20000410000 */
[----:B------:R-:W-:Y:S01]  /*9780*/  MOV R85, R140 ;  /* 0x0000008c00557202 */ /* 0x000fe20000000f00 */
[----:B--2---:R-:W-:-:S02]  /*9790*/  FFMA.FTZ R135, R28, R0, R136 ;  /* 0x000000001c877223 */ /* 0x004fc40000010088 */
[-C--:B------:R-:W-:Y:S02]  /*97a0*/  FMUL.FTZ R61, R173, R0.reuse ;  /* 0x00000000ad3d7220 */ /* 0x080fe40000410000 */
[-C--:B------:R-:W-:Y:S02]  /*97b0*/  FMUL.FTZ R56, R180, R0.reuse ;  /* 0x00000000b4387220 */ /* 0x080fe40000410000 */
[-C--:B------:R-:W-:Y:S02]  /*97c0*/  FMUL.FTZ R57, R181, R0.reuse ;  /* 0x00000000b5397220 */ /* 0x080fe40000410000 */
[----:B------:R-:W-:Y:S01]  /*97d0*/  FMUL.FTZ R52, R188, R0 ;  /* 0x00000000bc347220 */ /* 0x000fe20000410000 */
[----:B-1----:R-:W-:Y:S01]  /*97e0*/  FMNMX.FTZ R5, R212, R2, !PT ;  /* 0x00000002d4057209 */ /* 0x002fe20007810000 */
[----:B------:R-:W-:Y:S01]  /*97f0*/  FMUL.FTZ R156, R116, R0 ;  /* 0x00000000749c7220 */ /* 0x000fe20000410000 */
[----:B------:R-:W-:Y:S01]  /*9800*/  FMNMX.FTZ R2, R139, R4, !PT ;  /* 0x000000048b027209 */ /* 0x000fe20007810000 */
[----:B------:R-:W-:Y:S01]  /*9810*/  FMUL.FTZ R4, R12, c[0x0][0x23c] ;  /* 0x00008f000c047a20 */ /* 0x000fe20000410000 */
[----:B------:R-:W-:Y:S01]  /*9820*/  FMNMX.FTZ R5, R210, R5, !PT ;  /* 0x00000005d2057209 */ /* 0x000fe20007810000 */
[----:B------:R-:W-:-:S02]  /*9830*/  FMUL.FTZ R157, R117, R0 ;  /* 0x00000000759d7220 */ /* 0x000fc40000410000 */
[-C--:B------:R-:W-:Y:S01]  /*9840*/  FMUL.FTZ R148, R148, R0.reuse ;  /* 0x0000000094947220 */ /* 0x080fe20000410000 */
[----:B------:R-:W1:Y:S01]  /*9850*/  SHFL.BFLY PT, R7, R2, 0x2, 0x1f ;  /* 0x0c401f0002077f89 */ /* 0x000e6200000e0000 */
[-C--:B------:R-:W-:Y:S02]  /*9860*/  FMUL.FTZ R149, R149, R0.reuse ;  /* 0x0000000095957220 */ /* 0x080fe40000410000 */
[-C--:B------:R-:W-:Y:S02]  /*9870*/  FMUL.FTZ R164, R164, R0.reuse ;  /* 0x00000000a4a47220 */ /* 0x080fe40000410000 */
[-C--:B------:R-:W-:Y:S02]  /*9880*/  FMUL.FTZ R165, R165, R0.reuse ;  /* 0x00000000a5a57220 */ /* 0x080fe40000410000 */
[-C--:B------:R-:W-:Y:S02]  /*9890*/  FMUL.FTZ R196, R196, R0.reuse ;  /* 0x00000000c4c47220 */ /* 0x080fe40000410000 */
[----:B------:R-:W-:-:S02]  /*98a0*/  FMUL.FTZ R197, R197, R0 ;  /* 0x00000000c5c57220 */ /* 0x000fc40000410000 */
[-C--:B------:R-:W-:Y:S02]  /*98b0*/  FMUL.FTZ R204, R204, R0.reuse ;  /* 0x00000000cccc7220 */ /* 0x080fe40000410000 */
[-C--:B------:R-:W-:Y:S02]  /*98c0*/  FMUL.FTZ R205, R205, R0.reuse ;  /* 0x00000000cdcd7220 */ /* 0x080fe40000410000 */
[----:B------:R-:W-:Y:S01]  /*98d0*/  FMUL.FTZ R28, R68, R0 ;  /* 0x00000000441c7220 */ /* 0x000fe20000410000 */
[----:B------:R-:W-:Y:S01]  /*98e0*/  MOV R68, R142 ;  /* 0x0000008e00447202 */ /* 0x000fe20000000f00 */
[-C--:B------:R-:W-:Y:S02]  /*98f0*/  FMUL.FTZ R29, R69, R0.reuse ;  /* 0x00000000451d7220 */ /* 0x080fe40000410000 */
[-C--:B------:R-:W-:Y:S02]  /*9900*/  FMUL.FTZ R80, R80, R0.reuse ;  /* 0x0000000050507220 */ /* 0x080fe40000410000 */
[----:B------:R-:W-:-:S02]  /*9910*/  FMUL.FTZ R81, R81, R0 ;  /* 0x0000000051517220 */ /* 0x000fc40000410000 */
[----:B------:R-:W-:Y:S01]  /*9920*/  FMUL.FTZ R188, R84, R0 ;  /* 0x0000000054bc7220 */ /* 0x000fe20000410000 */
[----:B------:R-:W-:Y:S01]  /*9930*/  MOV R84, R30 ;  /* 0x0000001e00547202 */ /* 0x000fe20000000f00 */
[-C--:B------:R-:W-:Y:S02]  /*9940*/  FMUL.FTZ R173, R97, R0.reuse ;  /* 0x0000000061ad7220 */ /* 0x080fe40000410000 */
[-C--:B------:R-:W-:Y:S02]  /*9950*/  FMUL.FTZ R180, R100, R0.reuse ;  /* 0x0000000064b47220 */ /* 0x080fe40000410000 */
[-C--:B------:R-:W-:Y:S02]  /*9960*/  FMUL.FTZ R181, R101, R0.reuse ;  /* 0x0000000065b57220 */ /* 0x080fe40000410000 */
[-C--:B------:R-:W-:Y:S02]  /*9970*/  FMUL.FTZ R140, R112, R0.reuse ;  /* 0x00000000708c7220 */ /* 0x080fe40000410000 */
[----:B------:R-:W-:-:S02]  /*9980*/  FMUL.FTZ R141, R113, R0 ;  /* 0x00000000718d7220 */ /* 0x000fc40000410000 */
[-C--:B------:R-:W-:Y:S02]  /*9990*/  FMUL.FTZ R116, R128, R0.reuse ;  /* 0x0000000080747220 */ /* 0x080fe40000410000 */
[----:B------:R-:W-:Y:S02]  /*99a0*/  FMUL.FTZ R117, R129, R0 ;  /* 0x0000000081757220 */ /* 0x000fe40000410000 */
[----:B------:R2:W4:Y:S01]  /*99b0*/  MUFU.EX2 R0, R4 ;  /* 0x0000000400007308 */ /* 0x0005220000000800 */
[----:B------:R-:W-:Y:S02]  /*99c0*/  FFMA.FTZ R6, R8, c[0x0][0x23c], -R13 ;  /* 0x00008f0008067a23 */ /* 0x000fe4000001080d */
[----:B------:R-:W-:-:S05]  /*99d0*/  IMAD.MOV.U32 R69, RZ, RZ, R143 ;  /* 0x000000ffff457224 */ /* 0x000fca00078e008f */
[----:B------:R5:W-:Y:S01]  /*99e0*/  MUFU.EX2 R35, R6 ;  /* 0x0000000600237308 */ /* 0x000be20000000800 */
[----:B--2---:R-:W-:-:S05]  /*99f0*/  FMUL.FTZ R4, R37, c[0x0][0x23c] ;  /* 0x00008f0025047a20 */ /* 0x004fca0000410000 */
[----:B------:R-:W-:Y:S01]  /*9a00*/  FSEL R12, R4, RZ, P0 ;  /* 0x000000ff040c7208 */ /* 0x000fe20000000000 */
[----:B-----5:R-:W-:-:S04]  /*9a10*/  FFMA.FTZ R6, R11, c[0x0][0x23c], -R13 ;  /* 0x00008f000b067a23 */ /* 0x020fc8000001080d */
[----:B------:R2:W-:Y:S02]  /*9a20*/  MUFU.EX2 R32, R6 ;  /* 0x0000000600207308 */ /* 0x0005e40000000800 */
[----:B--2---:R-:W-:-:S06]  /*9a30*/  FFMA.FTZ R6, R9, c[0x0][0x23c], -R12 ;  /* 0x00008f0009067a23 */ /* 0x004fcc000001080c */
[----:B------:R-:W3:Y:S01]  /*9a40*/  MUFU.EX2 R9, R6 ;  /* 0x0000000600097308 */ /* 0x000ee20000000800 */
[-C--:B----4-:R-:W-:Y:S02]  /*9a50*/  FMUL.FTZ R142, R114, R0.reuse ;  /* 0x00000000728e7220 */ /* 0x090fe40000410000 */
[----:B---3--:R-:W-:Y:S02]  /*9a60*/  FFMA.FTZ R114, R96, R0, R9 ;  /* 0x0000000060727223 */ /* 0x008fe40000010009 */
[----:B------:R-:W2:Y:S04]  /*9a70*/  LDL.LU R96, [R1+0x84] ;  /* 0x0000840001607983 */ /* 0x000ea80000300800 */
[----:B------:R-:W3:Y:S01]  /*9a80*/  SHFL.BFLY PT, R8, R5, 0x2, 0x1f ;  /* 0x0c401f0005087f89 */ /* 0x000ee200000e0000 */
[----:B-1----:R-:W-:-:S05]  /*9a90*/  FMNMX.FTZ R4, R2, R7, !PT ;  /* 0x0000000702047209 */ /* 0x002fca0007810000 */
[----:B------:R-:W1:Y:S01]  /*9aa0*/  SHFL.BFLY PT, R6, R4, 0x1, 0x1f ;  /* 0x0c201f0004067f89 */ /* 0x000e6200000e0000 */
[----:B---3--:R-:W-:-:S05]  /*9ab0*/  FMNMX.FTZ R2, R5, R8, !PT ;  /* 0x0000000805027209 */ /* 0x008fca0007810000 */
[----:B------:R-:W3:Y:S01]  /*9ac0*/  SHFL.BFLY PT, R5, R2, 0x1, 0x1f ;  /* 0x0c201f0002057f89 */ /* 0x000ee200000e0000 */
        /* <DEDUP_REMOVED lines=10> */
[----:B------:R-:W-:Y:S01]  /*9b70*/  FMUL.FTZ R119, R131, R0 ;  /* 0x0000000083777220 */ /* 0x000fe20000410000 */
[----:B-1----:R-:W-:Y:S01]  /*9b80*/  FMNMX.FTZ R131, R4, R6, !PT ;  /* 0x0000000604837209 */ /* 0x002fe20007810000 */
        /* <DEDUP_REMOVED lines=19> */
[----:B------:R-:W-:Y:S02]  /*9cc0*/  FMUL.FTZ R118, R130, R0 ;  /* 0x0000000082767220 */ /* 0x000fe40000410000 */
[--C-:B------:R-:W-:Y:S01]  /*9cd0*/  FFMA.FTZ R0, R16, c[0x0][0x23c], -R12.reuse ;  /* 0x00008f0010007a23 */ /* 0x100fe2000001080c */
[----:B---3--:R-:W-:Y:S01]  /*9ce0*/  FMNMX.FTZ R70, R2, R5, !PT ;  /* 0x0000000502467209 */ /* 0x008fe20007810000 */
[C---:B------:R-:W-:Y:S01]  /*9cf0*/  FMUL.FTZ R2, R131.reuse, c[0x0][0x23c] ;  /* 0x00008f0083027a20 */ /* 0x040fe20000410000 */
[----:B------:R-:W-:Y:S01]  /*9d00*/  FSETP.NEU.FTZ.AND P0, PT, R131, -INF , PT ;  /* 0xff8000008300780b */ /* 0x000fe20003f1d000 */
[----:B------:R1:W-:Y:S03]  /*9d10*/  MUFU.EX2 R130, R0 ;  /* 0x0000000000827308 */ /* 0x0003e60000000800 */
[----:B------:R-:W-:Y:S01]  /*9d20*/  FSEL R2, R2, RZ, P0 ;  /* 0x000000ff02027208 */ /* 0x000fe20000000000 */
[----:B-1----:R-:W-:-:S04]  /*9d30*/  FFMA.FTZ R0, R17, c[0x0][0x23c], -R12 ;  /* 0x00008f0011007a23 */ /* 0x002fc8000001080c */
[----:B------:R1:W-:Y:S01]  /*9d40*/  MUFU.EX2 R11, R0 ;  /* 0x00000000000b7308 */ /* 0x0003e20000000800 */
[----:B------:R-:W-:-:S07]  /*9d50*/  FFMA.FTZ R4, R10, c[0x0][0x23c], -R2 ;  /* 0x00008f000a047a23 */ /* 0x000fce0000010802 */
[----:B------:R3:W-:Y:S01]  /*9d60*/  MUFU.EX2 R6, R4 ;  /* 0x0000000400067308 */ /* 0x0007e20000000800 */
[----:B-1----:R-:W-:Y:S02]  /*9d70*/  FSEL R0, R131, RZ, P0 ;  /* 0x000000ff83007208 */ /* 0x002fe40000000000 */
[----:B------:R-:W-:-:S03]  /*9d80*/  FSETP.NEU.FTZ.AND P0, PT, R70, -INF , PT ;  /* 0xff8000004600780b */ /* 0x000fc60003f1d000 */
[----:B------:R-:W-:-:S04]  /*9d90*/  FADD.FTZ R0, R134, -R0 ;  /* 0x8000000086007221 */ /* 0x000fc80000010000 */
[----:B---3--:R-:W-:Y:S01]  /*9da0*/  FMUL.FTZ R4, R0, c[0x0][0x23c] ;  /* 0x00008f0000047a20 */ /* 0x008fe20000410000 */
[----:B------:R-:W-:-:S05]  /*9db0*/  FSEL R0, R70, RZ, P0 ;  /* 0x000000ff46007208 */ /* 0x000fca0000000000 */
[----:B------:R-:W-:Y:S02]  /*9dc0*/  FADD.FTZ R5, R3, -R0 ;  /* 0x8000000003057221 */ /* 0x000fe40000010000 */
[----:B------:R-:W-:Y:S02]  /*9dd0*/  FFMA.FTZ R3, R18, c[0x0][0x23c], -R2 ;  /* 0x00008f0012037a23 */ /* 0x000fe40000010802 */
[----:B------:R-:W-:Y:S02]  /*9de0*/  FMUL.FTZ R0, R70, c[0x0][0x23c] ;  /* 0x00008f0046007a20 */ /* 0x000fe40000410000 */
[----:B------:R1:W-:Y:S03]  /*9df0*/  MUFU.EX2 R134, R3 ;  /* 0x0000000300867308 */ /* 0x0003e60000000800 */
[----:B------:R-:W-:-:S05]  /*9e00*/  FSEL R0, R0, RZ, P0 ;  /* 0x000000ff00007208 */ /* 0x000fca0000000000 */
[----:B------:R-:W3:Y:S01]  /*9e10*/  MUFU.EX2 R4, R4 ;  /* 0x0000000400047308 */ /* 0x000ee20000000800 */
[----:B-1----:R-:W-:Y:S02]  /*9e20*/  FMUL.FTZ R3, R5, c[0x0][0x23c] ;  /* 0x00008f0005037a20 */ /* 0x002fe40000410000 */
[----:B------:R-:W-:-:S05]  /*9e30*/  FFMA.FTZ R5, R14, c[0x0][0x23c], -R0 ;  /* 0x00008f000e057a23 */ /* 0x000fca0000010800 */
[----:B------:R-:W1:Y:S01]  /*9e40*/  MUFU.EX2 R3, R3 ;  /* 0x0000000300037308 */ /* 0x000e620000000800 */
[----:B------:R-:W-:Y:S01]  /*9e50*/  FFMA.FTZ R7, R15, c[0x0][0x23c], -R12 ;  /* 0x00008f000f077a23 */ /* 0x000fe2000001080c */
[----:B------:R-:W-:Y:S01]  /*9e60*/  MOV R128, R85 ;  /* 0x0000005500807202 */ /* 0x000fe20000000f00 */
[----:B------:R-:W-:Y:S01]  /*9e70*/  IMAD.MOV.U32 R101, RZ, RZ, R49 ;  /* 0x000000ffff657224 */ /* 0x000fe200078e0031 */
[----:B------:R-:W-:-:S04]  /*9e80*/  MOV R112, R84 ;  /* 0x0000005400707202 */ /* 0x000fc80000000f00 */
[----:B------:R-:W4:Y:S01]  /*9e90*/  MUFU.EX2 R5, R5 ;  /* 0x0000000500057308 */ /* 0x000f220000000800 */
[----:B------:R-:W-:Y:S01]  /*9ea0*/  MOV R100, R48 ;  /* 0x0000003000647202 */ /* 0x000fe20000000f00 */
[----:B------:R-:W-:Y:S01]  /*9eb0*/  IMAD.MOV.U32 R129, RZ, RZ, R36 ;  /* 0x000000ffff817224 */ /* 0x000fe200078e0024 */
[----:B------:R-:W-:Y:S01]  /*9ec0*/  MOV R85, R45 ;  /* 0x0000002d00557202 */ /* 0x000fe20000000f00 */
[----:B---3--:R-:W-:Y:S01]  /*9ed0*/  FMUL.FTZ R144, R144, R4 ;  /* 0x0000000490907220 */ /* 0x008fe20000410000 */
[----:B------:R-:W-:Y:S01]  /*9ee0*/  MOV R84, R44 ;  /* 0x0000002c00547202 */ /* 0x000fe20000000f00 */
[-C--:B------:R-:W-:Y:S01]  /*9ef0*/  FMUL.FTZ R145, R145, R4.reuse ;  /* 0x0000000491917220 */ /* 0x080fe20000410000 */
[----:B------:R-:W-:Y:S01]  /*9f00*/  MOV R86, R37 ;  /* 0x0000002500567202 */ /* 0x000fe20000000f00 */
[-C--:B------:R-:W-:Y:S01]  /*9f10*/  FMUL.FTZ R152, R152, R4.reuse ;  /* 0x0000000498987220 */ /* 0x080fe20000410000 */
[----:B------:R-:W-:Y:S01]  /*9f20*/  MOV R15, R33 ;  /* 0x00000021000f7202 */ /* 0x000fe20000000f00 */
[-C--:B------:R-:W-:Y:S01]  /*9f30*/  FMUL.FTZ R153, R153, R4.reuse ;  /* 0x0000000499997220 */ /* 0x080fe20000410000 */
[----:B------:R-:W-:Y:S01]  /*9f40*/  MOV R87, R41 ;  /* 0x0000002900577202 */ /* 0x000fe20000000f00 */
[----:B------:R-:W-:Y:S01]  /*9f50*/  FMUL.FTZ R160, R160, R4 ;  /* 0x00000004a0a07220 */ /* 0x000fe20000410000 */
        /* <DEDUP_REMOVED lines=29> */
[----:B------:R-:W-:Y:S01]  /*a130*/  MOV R98, R42 ;  /* 0x0000002a00627202 */ /* 0x000fe20000000f00 */
[----:B------:R-:W-:Y:S02]  /*a140*/  IMAD.MOV.U32 R8, RZ, RZ, R43 ;  /* 0x000000ffff087224 */ /* 0x000fe400078e002b */
[----:B-1----:R-:W-:Y:S01]  /*a150*/  FMUL.FTZ R43, R107, R3 ;  /* 0x000000036b2b7220 */ /* 0x002fe20000410000 */
[----:B------:R-:W-:Y:S01]  /*a160*/  MOV R107, R99 ;  /* 0x00000063006b7202 */ /* 0x000fe20000000f00 */
[----:B------:R-:W-:Y:S01]  /*a170*/  IMAD.MOV.U32 R99, RZ, RZ, R8 ;  /* 0x000000ffff637224 */ /* 0x000fe200078e0008 */
[----:B------:R-:W-:Y:S02]  /*a180*/  MOV R103, R98 ;  /* 0x0000006200677202 */ /* 0x000fe40000000f00 */
[----:B------:R-:W-:Y:S01]  /*a190*/  MOV R98, R39 ;  /* 0x0000002700627202 */ /* 0x000fe20000000f00 */
[-C--:B------:R-:W-:Y:S01]  /*a1a0*/  FMUL.FTZ R39, R111, R3.reuse ;  /* 0x000000036f277220 */ /* 0x080fe20000410000 */
[----:B------:R-:W-:Y:S01]  /*a1b0*/  MOV R8, R38 ;  /* 0x0000002600087202 */ /* 0x000fe20000000f00 */
[----:B------:R-:W-:Y:S01]  /*a1c0*/  FMUL.FTZ R38, R110, R3 ;  /* 0x000000036e267220 */ /* 0x000fe20000410000 */
[----:B------:R-:W-:Y:S01]  /*a1d0*/  MOV R115, R87 ;  /* 0x0000005700737202 */ /* 0x000fe20000000f00 */
[----:B------:R-:W1:Y:S01]  /*a1e0*/  MUFU.EX2 R7, R7 ;  /* 0x0000000700077308 */ /* 0x000e620000000800 */
[----:B------:R-:W-:Y:S01]  /*a1f0*/  MOV R102, R86 ;  /* 0x0000005600667202 */ /* 0x000fe20000000f00 */
[----:B------:R-:W-:Y:S01]  /*a200*/  IMAD.MOV.U32 R111, RZ, RZ, R34 ;  /* 0x000000ffff6f7224 */ /* 0x000fe200078e0022 */
[----:B------:R-:W-:Y:S01]  /*a210*/  MOV R97, R47 ;  /* 0x0000002f00617202 */ /* 0x000fe20000000f00 */
[----:B------:R-:W-:Y:S01]  /*a220*/  FMUL.FTZ R146, R146, R3 ;  /* 0x0000000392927220 */ /* 0x000fe20000410000 */
        /* <DEDUP_REMOVED lines=12> */
[----:B--2---:R-:W-:Y:S02]  /*a2f0*/  FFMA.FTZ R113, R96, R4, R6 ;  /* 0x0000000460717223 */ /* 0x004fe40000010006 */
[----:B------:R-:W-:Y:S02]  /*a300*/  FFMA.FTZ R4, R19, c[0x0][0x23c], -R2 ;  /* 0x00008f0013047a23 */ /* 0x000fe40000010802 */
[----:B------:R-:W2:Y:S01]  /*a310*/  LDSM.16.MT88.4 R16, [R225+0xc000] ;  /* 0x00c00000e110783b */ /* 0x000ea20000004200 */
[----:B------:R-:W-:Y:S01]  /*a320*/  MOV R96, R46 ;  /* 0x0000002e00607202 */ /* 0x000fe20000000f00 */
        /* <DEDUP_REMOVED lines=19> */
[----:B----4-:R-:W-:Y:S02]  /*a460*/  FFMA.FTZ R112, R112, R3, R5 ;  /* 0x0000000370707223 */ /* 0x010fe40000010005 */
[----:B------:R-:W-:Y:S01]  /*a470*/  FFMA.FTZ R3, R20, c[0x0][0x23c], -R2 ;  /* 0x00008f0014037a23 */ /* 0x000fe20000010802 */
[----:B------:R-:W-:-:S03]  /*a480*/  MOV R127, R130 ;  /* 0x00000082007f7202 */ /* 0x000fc60000000f00 */
[----:B------:R3:W-:Y:S01]  /*a490*/  MUFU.EX2 R14, R3 ;  /* 0x00000003000e7308 */ /* 0x0007e20000000800 */
[----:B------:R-:W-:Y:S02]  /*a4a0*/  MOV R130, R115 ;  /* 0x0000007300827202 */ /* 0x000fe40000000f00 */
[----:B-1----:R-:W-:Y:S02]  /*a4b0*/  MOV R104, R7 ;  /* 0x0000000700687202 */ /* 0x002fe40000000f00 */
[----:B------:R-:W-:Y:S01]  /*a4c0*/  MOV R7, R102 ;  /* 0x0000006600077202 */ /* 0x000fe20000000f00 */
[----:B---3--:R-:W-:-:S04]  /*a4d0*/  FFMA.FTZ R3, R27, c[0x0][0x23c], -R0 ;  /* 0x00008f001b037a23 */ /* 0x008fc80000010800 */
[----:B------:R1:W3:Y:S01]  /*a4e0*/  MUFU.EX2 R115, R3 ;  /* 0x0000000300737308 */ /* 0x0002e20000000800 */
[----:B------:R-:W-:Y:S01]  /*a4f0*/  MOV R102, R99 ;  /* 0x0000006300667202 */ /* 0x000fe20000000f00 */
[----:B------:R-:W-:Y:S01]  /*a500*/  IMAD.MOV.U32 R99, RZ, RZ, R8 ;  /* 0x000000ffff637224 */ /* 0x000fe200078e0008 */
[----:B------:R-:W-:Y:S02]  /*a510*/  F2FP.PACK_AB R8, R111, R136 ;  /* 0x000000886f08723e */ /* 0x000fe400000000ff */
[----:B------:R-:W-:Y:S01]  /*a520*/  MOV R136, R11 ;  /* 0x0000000b00887202 */ /* 0x000fe20000000f00 */
[----:B-1----:R-:W-:-:S04]  /*a530*/  FFMA.FTZ R3, R22, c[0x0][0x23c], -R0 ;  /* 0x00008f0016037a23 */ /* 0x002fc80000010800 */
[----:B------:R1:W4:Y:S01]  /*a540*/  MUFU.EX2 R105, R3 ;  /* 0x0000000300697308 */ /* 0x0003220000000800 */
[----:B------:R-:W-:Y:S02]  /*a550*/  F2FP.PACK_AB R9, R104, R9 ;  /* 0x000000096809723e */ /* 0x000fe400000000ff */
[----:B------:R-:W-:-:S05]  /*a560*/  F2FP.PACK_AB R10, R107, R110 ;  /* 0x0000006e6b0a723e */ /* 0x000fca00000000ff */
[----:B------:R5:W2:Y:S01]  /*a570*/  MUFU.EX2 R126, R4 ;  /* 0x00000004007e7308 */ /* 0x000aa20000000800 */
[----:B-1----:R-:W-:-:S07]  /*a580*/  FFMA.FTZ R3, R21, c[0x0][0x23c], -R0 ;  /* 0x00008f0015037a23 */ /* 0x002fce0000010800 */
[----:B------:R-:W1:Y:S01]  /*a590*/  MUFU.EX2 R20, R3 ;  /* 0x0000000300147308 */ /* 0x000e620000000800 */
[----:B------:R-:W-:Y:S02]  /*a5a0*/  F2FP.PACK_AB R11, R136, R127 ;  /* 0x0000007f880b723e */ /* 0x000fe400000000ff */
[----:B------:R-:W-:-:S05]  /*a5b0*/  MOV R106, R7 ;  /* 0x00000007006a7202 */ /* 0x000fca0000000f00 */
[----:B--2---:R-:W-:Y:S01]  /*a5c0*/  HMMA.16816.F32 R76, R8, R16, R148 ;  /* 0x00000010084c723c */ /* 0x004fe20000001894 */
[----:B-----5:R-:W-:Y:S02]  /*a5d0*/  F2FP.PACK_AB R4, R134, R6 ;  /* 0x000000068604723e */ /* 0x020fe400000000ff */
[----:B---3--:R-:W-:-:S04]  /*a5e0*/  F2FP.PACK_AB R5, R115, R5 ;  /* 0x000000057305723e */ /* 0x008fc800000000ff */
[----:B----4-:R-:W-:Y:S02]  /*a5f0*/  MOV R150, R105 ;  /* 0x0000006900967202 */ /* 0x010fe40000000f00 */
[----:B------:R-:W-:Y:S02]  /*a600*/  F2FP.PACK_AB R6, R126, R14 ;  /* 0x0000000e7e06723e */ /* 0x000fe400000000ff */
[----:B-1----:R-:W-:Y:S01]  /*a610*/  F2FP.PACK_AB R7, R20, R150 ;  /* 0x000000961407723e */ /* 0x002fe200000000ff */
[----:B------:R-:W-:Y:S08]  /*a620*/  HMMA.16816.F32 R64, R8, R18, R64 ;  /* 0x000000120840723c */ /* 0x000ff00000001840 */
[C---:B------:R-:W-:Y:S08]  /*a630*/  HMMA.16816.F32 R144, R4.reuse, R16, R144 ;  /* 0x000000100490723c */ /* 0x040ff00000001890 */
[----:B------:R-:W-:Y:S01]  /*a640*/  HMMA.16816.F32 R152, R4, R18, R152 ;  /* 0x000000120498723c */ /* 0x000fe20000001898 */
[----:B------:R-:W1:Y:S01]  /*a650*/  LDSM.16.MT88.4 R16, [R226+0xc000] ;  /* 0x00c00000e210783b */ /* 0x000e620000004200 */
[----:B------:R-:W-:Y:S01]  /*a660*/  MOV R148, R104 ;  /* 0x0000006800947202 */ /* 0x000fe20000000f00 */
[----:B------:R-:W-:Y:S01]  /*a670*/  IMAD.MOV.U32 R125, RZ, RZ, R69 ;  /* 0x000000ffff7d7224 */ /* 0x000fe200078e0045 */
[----:B------:R-:W-:Y:S01]  /*a680*/  MOV R108, R103 ;  /* 0x00000067006c7202 */ /* 0x000fe20000000f00 */
[----:B------:R-:W-:Y:S01]  /*a690*/  STL [R1+0x68], R131 ;  /* 0x0000688301007387 */ /* 0x000fe20000100800 */
[----:B------:R-:W-:-:S02]  /*a6a0*/  MOV R103, R71 ;  /* 0x0000004700677202 */ /* 0x000fc40000000f00 */
[----:B------:R-:W-:Y:S01]  /*a6b0*/  MOV R104, R70 ;  /* 0x0000004600687202 */ /* 0x000fe20000000f00 */
[----:B------:R1:W-:Y:S01]  /*a6c0*/  STL [R1+0x64], R70 ;  /* 0x0000644601007387 */ /* 0x0003e20000100800 */
[----:B------:R-:W-:Y:S02]  /*a6d0*/  MOV R124, R68 ;  /* 0x00000044007c7202 */ /* 0x000fe40000000f00 */
[-C--:B-1----:R-:W-:Y:S08]  /*a6e0*/  HMMA.16816.F32 R68, R8, R16.reuse, R164 ;  /* 0x000000100844723c */ /* 0x082ff000000018a4 */
[C---:B------:R-:W-:Y:S08]  /*a6f0*/  HMMA.16816.F32 R160, R4.reuse, R16, R160 ;  /* 0x0000001004a0723c */ /* 0x040ff000000018a0 */
[-C--:B------:R-:W-:Y:S08]  /*a700*/  HMMA.16816.F32 R168, R4, R18.reuse, R168 ;  /* 0x0000001204a8723c */ /* 0x080ff000000018a8 */
[----:B------:R-:W-:Y:S01]  /*a710*/  HMMA.16816.F32 R60, R8, R18, R60 ;  /* 0x00000012083c723c */ /* 0x000fe2000000183c */
[----:B------:R-:W1:Y:S01]  /*a720*/  LDSM.16.MT88.4 R16, [R228+0xc000] ;  /* 0x00c00000e410783b */ /* 0x000e620000004200 */
[----:B------:R-:W-:-:S06]  /*a730*/  IMAD.MOV.U32 R109, RZ, RZ, R130 ;  /* 0x000000ffff6d7224 */ /* 0x000fcc00078e0082 */
        /* <DEDUP_REMOVED lines=8> */
[----:B------:R-:W-:Y:S01]  /*a7c0*/  IMAD.MOV.U32 R27, RZ, RZ, R109 ;  /* 0x000000ffff1b7224 */ /* 0x000fe200078e006d */
[----:B------:R-:W-:Y:S02]  /*a7d0*/  MOV R149, R110 ;  /* 0x0000006e00957202 */ /* 0x000fe40000000f00 */
[----:B------:R-:W-:Y:S02]  /*a7e0*/  MOV R22, R120 ;  /* 0x0000007800167202 */ /* 0x000fe40000000f00 */
[----:B------:R-:W-:Y:S02]  /*a7f0*/  MOV R151, R107 ;  /* 0x0000006b00977202 */ /* 0x000fe40000000f00 */
[----:B------:R-:W-:-:S02]  /*a800*/  MOV R21, R106 ;  /* 0x0000006a00157202 */ /* 0x000fc40000000f00 */
[----:B------:R-:W-:Y:S02]  /*a810*/  MOV R120, R104 ;  /* 0x0000006800787202 */ /* 0x000fe40000000f00 */
[----:B------:R-:W-:Y:S01]  /*a820*/  MOV R122, R102 ;  /* 0x00000066007a7202 */ /* 0x000fe20000000f00 */
[----:B-1----:R-:W-:Y:S07]  /*a830*/  HMMA.16816.F32 R128, R8, R16, R196 ;  /* 0x000000100880723c */ /* 0x002fee00000018c4 */
[----:B------:R-:W-:-:S02]  /*a840*/  MOV R199, R111 ;  /* 0x0000006f00c77202 */ /* 0x000fc40000000f00 */
[----:B------:R-:W-:Y:S02]  /*a850*/  MOV R196, R108 ;  /* 0x0000006c00c47202 */ /* 0x000fe40000000f00 */
[----:B------:R-:W-:Y:S01]  /*a860*/  HMMA.16816.F32 R108, R4, R16, R192 ;  /* 0x00000010046c723c */ /* 0x000fe200000018c0 */
[----:B------:R-:W-:Y:S01]  /*a870*/  MOV R198, R101 ;  /* 0x0000006500c67202 */ /* 0x000fe20000000f00 */
[----:B------:R-:W-:-:S05]  /*a880*/  IMAD.MOV.U32 R197, RZ, RZ, R100 ;  /* 0x000000ffffc57224 */ /* 0x000fca00078e0064 */
[----:B------:R-:W-:Y:S02]  /*a890*/  MOV R193, R105 ;  /* 0x0000006900c17202 */ /* 0x000fe40000000f00 */
[----:B------:R-:W-:Y:S07]  /*a8a0*/  HMMA.16816.F32 R104, R4, R18, R200 ;  /* 0x000000120468723c */ /* 0x000fee00000018c8 */
[----:B------:R-:W-:Y:S01]  /*a8b0*/  MOV R201, R125 ;  /* 0x0000007d00c97202 */ /* 0x000fe20000000f00 */
[----:B------:R-:W-:-:S02]  /*a8c0*/  IMAD.MOV.U32 R125, RZ, RZ, R103 ;  /* 0x000000ffff7d7224 */ /* 0x000fc400078e0067 */
[C---:B------:R-:W-:Y:S01]  /*a8d0*/  HMMA.16816.F32 R100, R8.reuse, R18, R204 ;  /* 0x000000120864723c */ /* 0x040fe200000018cc */
[----:B------:R-:W1:Y:S01]  /*a8e0*/  LDSM.16.MT88.4 R16, [R225+0xe000] ;  /* 0x00e00000e110783b */ /* 0x000e620000004200 */
[----:B------:R-:W-:Y:S02]  /*a8f0*/  MOV R3, R99 ;  /* 0x0000006300037202 */ /* 0x000fe40000000f00 */
        /* <DEDUP_REMOVED lines=19> */
[----:B------:R-:W-:-:S04]  /*aa30*/  FFMA.FTZ R3, R3, c[0x0][0x23c], -R13 ;  /* 0x00008f0003037a23 */ /* 0x000fc8000001080d */
[----:B------:R2:W-:Y:S02]  /*aa40*/  MUFU.EX2 R203, R3 ;  /* 0x0000000300cb7308 */ /* 0x0005e40000000800 */
[-C--:B-1----:R-:W-:Y:S08]  /*aa50*/  HMMA.16816.F32 R180, R8, R16.reuse, R180 ;  /* 0x0000001008b4723c */ /* 0x082ff000000018b4 */
[C---:B------:R-:W-:Y:S08]  /*aa60*/  HMMA.16816.F32 R40, R4.reuse, R16, R40 ;  /* 0x000000100428723c */ /* 0x040ff00000001828 */
[-C--:B------:R-:W-:Y:S08]  /*aa70*/  HMMA.16816.F32 R36, R4, R18.reuse, R36 ;  /* 0x000000120424723c */ /* 0x080ff00000001824 */
[----:B------:R-:W-:Y:S01]  /*aa80*/  HMMA.16816.F32 R164, R8, R18, R140 ;  /* 0x0000001208a4723c */ /* 0x000fe2000000188c */
[----:B------:R-:W1:Y:S01]  /*aa90*/  LDSM.16.MT88.4 R16, [R227+0xe000] ;  /* 0x00e00000e310783b */ /* 0x000e620000004200 */
[----:B--2---:R-:W-:Y:S01]  /*aaa0*/  FFMA.FTZ R3, R202, c[0x0][0x23c], -R13 ;  /* 0x00008f00ca037a23 */ /* 0x004fe2000001080d */
[----:B------:R-:W-:-:S03]  /*aab0*/  MOV R202, R197 ;  /* 0x000000c500ca7202 */ /* 0x000fc60000000f00 */
[----:B------:R2:W-:Y:S02]  /*aac0*/  MUFU.EX2 R197, R3 ;  /* 0x0000000300c57308 */ /* 0x0005e40000000800 */
[--C-:B--2---:R-:W-:Y:S01]  /*aad0*/  FFMA.FTZ R3, R207, c[0x0][0x23c], -R13.reuse ;  /* 0x00008f00cf037a23 */ /* 0x104fe2000001080d */
[C---:B-1----:R-:W-:Y:S08]  /*aae0*/  HMMA.16816.F32 R48, R4.reuse, R16, R48 ;  /* 0x000000100430723c */ /* 0x042ff00000001830 */
[----:B------:R-:W-:Y:S01]  /*aaf0*/  HMMA.16816.F32 R32, R4, R18, R32 ;  /* 0x000000120420723c */ /* 0x000fe20000001820 */
[----:B------:R1:W2:Y:S02]  /*ab00*/  MUFU.EX2 R4, R3 ;  /* 0x0000000300047308 */ /* 0x0002a40000000800 */
[----:B-1----:R-:W-:-:S06]  /*ab10*/  FFMA.FTZ R3, R195, c[0x0][0x23c], -R13 ;  /* 0x00008f00c3037a23 */ /* 0x002fcc000001080d */
[----:B------:R1:W-:Y:S01]  /*ab20*/  MUFU.EX2 R195, R3 ;  /* 0x0000000300c37308 */ /* 0x0003e20000000800 */
[----:B------:R-:W-:Y:S01]  /*ab30*/  HMMA.16816.F32 R156, R8, R16, R156 ;  /* 0x00000010089c723c */ /* 0x000fe2000000189c */
[----:B-1----:R-:W-:-:S06]  /*ab40*/  FFMA.FTZ R3, R200, c[0x0][0x23c], -R12 ;  /* 0x00008f00c8037a23 */ /* 0x002fcc000001080c */
[----:B------:R1:W-:Y:S02]  /*ab50*/  MUFU.EX2 R204, R3 ;  /* 0x0000000300cc7308 */ /* 0x0003e40000000800 */
[----:B-1----:R-:W-:-:S06]  /*ab60*/  FFMA.FTZ R3, R201, c[0x0][0x23c], -R12 ;  /* 0x00008f00c9037a23 */ /* 0x002fcc000001080c */
[----:B------:R1:W3:Y:S01]  /*ab70*/  MUFU.EX2 R7, R3 ;  /* 0x0000000300077308 */ /* 0x0002e20000000800 */
[----:B------:R-:W-:Y:S01]  /*ab80*/  MOV R206, R198 ;  /* 0x000000c600ce7202 */ /* 0x000fe20000000f00 */
[----:B-1----:R-:W-:-:S06]  /*ab90*/  FFMA.FTZ R3, R194, c[0x0][0x23c], -R12 ;  /* 0x00008f00c2037a23 */ /* 0x002fcc000001080c */
[----:B------:R1:W-:Y:S02]  /*aba0*/  MUFU.EX2 R16, R3 ;  /* 0x0000000300107308 */ /* 0x0003e40000000800 */
[----:B-1----:R-:W-:-:S06]  /*abb0*/  FFMA.FTZ R3, R252, c[0x0][0x23c], -R12 ;  /* 0x00008f00fc037a23 */ /* 0x002fcc000001080c */
[----:B------:R1:W4:Y:S01]  /*abc0*/  MUFU.EX2 R194, R3 ;  /* 0x0000000300c27308 */ /* 0x0003220000000800 */
[----:B------:R-:W-:Y:S01]  /*abd0*/  MOV R201, R123 ;  /* 0x0000007b00c97202 */ /* 0x000fe20000000f00 */
[----:B-1----:R-:W-:-:S06]  /*abe0*/  FFMA.FTZ R3, R202, c[0x0][0x23c], -R2 ;  /* 0x00008f00ca037a23 */ /* 0x002fcc0000010802 */
[----:B------:R1:W-:Y:S01]  /*abf0*/  MUFU.EX2 R198, R3 ;  /* 0x0000000300c67308 */ /* 0x0003e20000000800 */
[----:B------:R-:W-:Y:S01]  /*ac00*/  IMAD.MOV.U32 R207, RZ, RZ, R20 ;  /* 0x000000ffffcf7224 */ /* 0x000fe200078e0014 */
[----:B------:R-:W-:Y:S01]  /*ac10*/  MOV R92, R201 ;  /* 0x000000c9005c7202 */ /* 0x000fe20000000f00 */
[----:B-1----:R-:W-:-:S05]  /*ac20*/  FFMA.FTZ R3, R192, c[0x0][0x23c], -R2 ;  /* 0x00008f00c0037a23 */ /* 0x002fca0000010802 */
[----:B------:R1:W5:Y:S01]  /*ac30*/  MUFU.EX2 R6, R3 ;  /* 0x0000000300067308 */ /* 0x0003620000000800 */
[----:B------:R-:W-:Y:S01]  /*ac40*/  MOV R192, R124 ;  /* 0x0000007c00c07202 */ /* 0x000fe20000000f00 */
[--C-:B------:R-:W-:Y:S01]  /*ac50*/  FFMA.FTZ R124, R245, c[0x0][0x23c], -R13.reuse ;  /* 0x00008f00f57c7a23 */ /* 0x100fe2000001080d */
[----:B------:R-:W-:Y:S01]  /*ac60*/  MOV R202, R125 ;  /* 0x0000007d00ca7202 */ /* 0x000fe20000000f00 */
[--C-:B------:R-:W-:Y:S01]  /*ac70*/  FFMA.FTZ R125, R249, c[0x0][0x23c], -R13.reuse ;  /* 0x00008f00f97d7a23 */ /* 0x100fe2000001080d */
[----:B------:R-:W-:Y:S01]  /*ac80*/  MOV R95, R207 ;  /* 0x000000cf005f7202 */ /* 0x000fe20000000f00 */
[----:B-1----:R-:W-:Y:S01]  /*ac90*/  FFMA.FTZ R3, R193, c[0x0][0x23c], -R2 ;  /* 0x00008f00c1037a23 */ /* 0x002fe20000010802 */
[----:B------:R-:W-:Y:S02]  /*aca0*/  MOV R193, R196 ;  /* 0x000000c400c17202 */ /* 0x000fe40000000f00 */
[----:B------:R-:W-:Y:S01]  /*acb0*/  MOV R196, R199 ;  /* 0x000000c700c47202 */ /* 0x000fe20000000f00 */
[----:B------:R1:W1:Y:S01]  /*acc0*/  MUFU.EX2 R5, R3 ;  /* 0x0000000300057308 */ /* 0x0002620000000800 */
[----:B------:R-:W-:Y:S01]  /*acd0*/  IMAD.MOV.U32 R199, RZ, RZ, R148 ;  /* 0x000000ffffc77224 */ /* 0x000fe200078e0094 */
[----:B------:R-:W-:Y:S01]  /*ace0*/  MOV R148, R120 ;  /* 0x0000007800947202 */ /* 0x000fe20000000f00 */
[--C-:B------:R-:W-:Y:S01]  /*acf0*/  FFMA.FTZ R82, R223, c[0x0][0x23c], -R12.reuse ;  /* 0x00008f00df527a23 */ /* 0x100fe2000001080c */
[----:B------:R-:W-:Y:S01]  /*ad00*/  MOV R20, R122 ;  /* 0x0000007a00147202 */ /* 0x000fe20000000f00 */
[--C-:B------:R-:W-:Y:S01]  /*ad10*/  FFMA.FTZ R81, R218, c[0x0][0x23c], -R12.reuse ;  /* 0x00008f00da517a23 */ /* 0x100fe2000001080c */
[----:B------:R-:W-:Y:S01]  /*ad20*/  MOV R207, R148 ;  /* 0x0000009400cf7202 */ /* 0x000fe20000000f00 */
[----:B------:R-:W-:Y:S01]  /*ad30*/  FFMA.FTZ R245, R215, c[0x0][0x23c], -R12 ;  /* 0x00008f00d7f57a23 */ /* 0x000fe2000001080c */
[----:B------:R-:W-:Y:S01]  /*ad40*/  MOV R148, R15 ;  /* 0x0000000f00947202 */ /* 0x000fe20000000f00 */
[----:B------:R-:W-:-:S02]  /*ad50*/  FFMA.FTZ R123, R220, c[0x0][0x23c], -R13 ;  /* 0x00008f00dc7b7a23 */ /* 0x000fc4000001080d */
[----:B-1----:R-:W-:-:S04]  /*ad60*/  FFMA.FTZ R3, R206, c[0x0][0x23c], -R2 ;  /* 0x00008f00ce037a23 */ /* 0x002fc80000010802 */
[----:B------:R1:W-:Y:S01]  /*ad70*/  MUFU.EX2 R201, R3 ;  /* 0x0000000300c97308 */ /* 0x0003e20000000800 */
[--C-:B------:R-:W-:Y:S02]  /*ad80*/  FFMA.FTZ R122, R217, c[0x0][0x23c], -R13.reuse ;  /* 0x00008f00d97a7a23 */ /* 0x100fe4000001080d */
[--C-:B------:R-:W-:Y:S02]  /*ad90*/  FFMA.FTZ R205, R213, c[0x0][0x23c], -R13.reuse ;  /* 0x00008f00d5cd7a23 */ /* 0x100fe4000001080d */
[--C-:B------:R-:W-:Y:S02]  /*ada0*/  FFMA.FTZ R252, R209, c[0x0][0x23c], -R13.reuse ;  /* 0x00008f00d1fc7a23 */ /* 0x100fe4000001080d */
[--C-:B------:R-:W-:Y:S02]  /*adb0*/  FFMA.FTZ R249, R137, c[0x0][0x23c], -R13.reuse ;  /* 0x00008f0089f97a23 */ /* 0x100fe4000001080d */
[----:B------:R-:W-:Y:S02]  /*adc0*/  FFMA.FTZ R200, R132, c[0x0][0x23c], -R13 ;  /* 0x00008f0084c87a23 */ /* 0x000fe4000001080d */
[----:B------:R-:W-:-:S02]  /*add0*/  FFMA.FTZ R120, R251, c[0x0][0x23c], -R12 ;  /* 0x00008f00fb787a23 */ /* 0x000fc4000001080c */
[----:B------:R-:W-:Y:S02]  /*ade0*/  FFMA.FTZ R83, R247, c[0x0][0x23c], -R12 ;  /* 0x00008f00f7537a23 */ /* 0x000fe4000001080c */
[----:B-1----:R-:W-:Y:S01]  /*adf0*/  FFMA.FTZ R3, R193, c[0x0][0x23c], -R0 ;  /* 0x00008f00c1037a23 */ /* 0x002fe20000010800 */
[----:B------:R-:W-:Y:S01]  /*ae00*/  MOV R193, R199 ;  /* 0x000000c700c17202 */ /* 0x000fe20000000f00 */
[--C-:B------:R-:W-:Y:S02]  /*ae10*/  FFMA.FTZ R223, R208, c[0x0][0x23c], -R12.reuse ;  /* 0x00008f00d0df7a23 */ /* 0x100fe4000001080c */
[--C-:B------:R-:W-:Y:S02]  /*ae20*/  FFMA.FTZ R218, R138, c[0x0][0x23c], -R12.reuse ;  /* 0x00008f008ada7a23 */ /* 0x100fe4000001080c */
[----:B------:R-:W-:Y:S02]  /*ae30*/  FFMA.FTZ R215, R133, c[0x0][0x23c], -R12 ;  /* 0x00008f0085d77a23 */ /* 0x000fe4000001080c */
[----:B------:R-:W-:-:S02]  /*ae40*/  IMAD.MOV.U32 R199, RZ, RZ, R14 ;  /* 0x000000ffffc77224 */ /* 0x000fc400078e000e */
[----:B------:R-:W1:Y:S01]  /*ae50*/  LDSM.16.MT88.4 R12, [R225+0xc800] ;  /* 0x00c80000e10c783b */ /* 0x000e620000004200 */
[----:B------:R-:W-:Y:S02]  /*ae60*/  MOV R206, R196 ;  /* 0x000000c400ce7202 */ /* 0x000fe40000000f00 */
[----:B------:R2:W-:Y:S01]  /*ae70*/  MUFU.EX2 R196, R3 ;  /* 0x0000000300c47308 */ /* 0x0005e20000000800 */
[----:B------:R-:W-:Y:S02]  /*ae80*/  MOV R93, R192 ;  /* 0x000000c0005d7202 */ /* 0x000fe40000000f00 */
[----:B------:R-:W-:Y:S02]  /*ae90*/  MOV R94, R202 ;  /* 0x000000ca005e7202 */ /* 0x000fe40000000f00 */
[----:B------:R-:W-:Y:S01]  /*aea0*/  MOV R202, R21 ;  /* 0x0000001500ca7202 */ /* 0x000fe20000000f00 */
[--C-:B------:R-:W-:Y:S01]  /*aeb0*/  FFMA.FTZ R21, R222, c[0x0][0x23c], -R2.reuse ;  /* 0x00008f00de157a23 */ /* 0x100fe20000010802 */
[----:B------:R-:W-:Y:S01]  /*aec0*/  MOV R192, R22 ;  /* 0x0000001600c07202 */ /* 0x000fe20000000f00 */
[----:B------:R-:W-:-:S02]  /*aed0*/  FFMA.FTZ R80, R27, c[0x0][0x23c], -R2 ;  /* 0x00008f001b507a23 */ /* 0x000fc40000010802 */
[----:B--2---:R-:W-:-:S04]  /*aee0*/  FFMA.FTZ R3, R92, c[0x0][0x23c], -R0 ;  /* 0x00008f005c037a23 */ /* 0x004fc80000010800 */
[----:B------:R2:W-:Y:S01]  /*aef0*/  MUFU.EX2 R222, R3 ;  /* 0x0000000300de7308 */ /* 0x0005e20000000800 */
[--C-:B------:R-:W-:Y:S01]  /*af00*/  FFMA.FTZ R27, R248, c[0x0][0x23c], -R2.reuse ;  /* 0x00008f00f81b7a23 */ /* 0x100fe20000010802 */
[----:B------:R-:W-:Y:S01]  /*af10*/  MOV R248, R4 ;  /* 0x0000000400f87202 */ /* 0x000fe20000000f00 */
[--C-:B------:R-:W-:Y:S02]  /*af20*/  FFMA.FTZ R220, R214, c[0x0][0x23c], -R2.reuse ;  /* 0x00008f00d6dc7a23 */ /* 0x100fe40000010802 */
[--C-:B------:R-:W-:Y:S02]  /*af30*/  FFMA.FTZ R22, R244, c[0x0][0x23c], -R2.reuse ;  /* 0x00008f00f4167a23 */ /* 0x100fe40000010802 */
[--C-:B------:R-:W-:Y:S02]  /*af40*/  FFMA.FTZ R219, R219, c[0x0][0x23c], -R2.reuse ;  /* 0x00008f00dbdb7a23 */ /* 0x100fe40000010802 */
[--C-:B------:R-:W-:Y:S02]  /*af50*/  FFMA.FTZ R217, R211, c[0x0][0x23c], -R2.reuse ;  /* 0x00008f00d3d97a23 */ /* 0x100fe40000010802 */
[----:B------:R-:W-:-:S02]  /*af60*/  FFMA.FTZ R214, R139, c[0x0][0x23c], -R2 ;  /* 0x00008f008bd67a23 */ /* 0x000fc40000010802 */
[--C-:B--2---:R-:W-:Y:S01]  /*af70*/  FFMA.FTZ R3, R93, c[0x0][0x23c], -R0.reuse ;  /* 0x00008f005d037a23 */ /* 0x104fe20000010800 */
[----:B------:R-:W-:Y:S01]  /*af80*/  MOV R17, R126 ;  /* 0x0000007e00117202 */ /* 0x000fe20000000f00 */
[--C-:B------:R-:W-:Y:S02]  /*af90*/  FFMA.FTZ R2, R94, c[0x0][0x23c], -R0.reuse ;  /* 0x00008f005e027a23 */ /* 0x100fe40000010800 */
[----:B------:R-:W2:Y:S01]  /*afa0*/  MUFU.EX2 R4, R3 ;  /* 0x0000000300047308 */ /* 0x000ea20000000800 */
[----:B------:R-:W-:Y:S01]  /*afb0*/  FFMA.FTZ R126, R250, c[0x0][0x23c], -R0 ;  /* 0x00008f00fa7e7a23 */ /* 0x000fe20000010800 */
[----:B---3--:R-:W-:Y:S02]  /*afc0*/  MOV R251, R7 ;  /* 0x0000000700fb7202 */ /* 0x008fe40000000f00 */
[----:B------:R-:W-:Y:S01]  /*afd0*/  MOV R250, R202 ;  /* 0x000000ca00fa7202 */ /* 0x000fe20000000f00 */
[----:B------:R-:W-:Y:S03]  /*afe0*/  HMMA.16816.F32 R140, R8, R18, R116 ;  /* 0x00000012088c723c */ /* 0x000fe60000001874 */
[----:B------:R3:W1:Y:S04]  /*aff0*/  MUFU.EX2 R202, R2 ;  /* 0x0000000200ca7308 */ /* 0x0006680000000800 */
[----:B------:R-:W-:-:S02]  /*b000*/  F2FP.PACK_AB R8, R197, R203 ;  /* 0x000000cbc508723e */ /* 0x000fc400000000ff */
[----:B------:R-:W-:Y:S02]  /*b010*/  F2FP.PACK_AB R9, R251, R204 ;  /* 0x000000ccfb09723e */ /* 0x000fe400000000ff */
[----:B------:R-:W-:Y:S02]  /*b020*/  F2FP.PACK_AB R10, R195, R248 ;  /* 0x000000f8c30a723e */ /* 0x000fe400000000ff */
[----:B----4-:R-:W-:Y:S02]  /*b030*/  F2FP.PACK_AB R11, R194, R16 ;  /* 0x00000010c20b723e */ /* 0x010fe400000000ff */
[----:B------:R-:W-:Y:S02]  /*b040*/  MOV R93, R95 ;  /* 0x0000005f005d7202 */ /* 0x000fe40000000f00 */
[----:B------:R-:W-:Y:S01]  /*b050*/  MOV R92, R127 ;  /* 0x0000007f005c7202 */ /* 0x000fe20000000f00 */
[----:B------:R-:W-:Y:S01]  /*b060*/  FFMA.FTZ R127, R246, c[0x0][0x23c], -R0 ;  /* 0x00008f00f67f7a23 */ /* 0x000fe20000010800 */
[----:B------:R-:W-:-:S02]  /*b070*/  MOV R244, R207 ;  /* 0x000000cf00f47202 */ /* 0x000fc40000000f00 */
[----:B------:R-:W-:Y:S02]  /*b080*/  MOV R95, R199 ;  /* 0x000000c7005f7202 */ /* 0x000fe40000000f00 */
[----:B------:R-:W-:Y:S02]  /*b090*/  MOV R246, R148 ;  /* 0x0000009400f67202 */ /* 0x000fe40000000f00 */
[----:B---3--:R-:W-:Y:S02]  /*b0a0*/  MOV R2, R149 ;  /* 0x0000009500027202 */ /* 0x008fe40000000f00 */
[----:B------:R-:W-:Y:S02]  /*b0b0*/  MOV R199, R150 ;  /* 0x0000009600c77202 */ /* 0x000fe40000000f00 */
[----:B------:R-:W-:Y:S01]  /*b0c0*/  MOV R207, R151 ;  /* 0x0000009700cf7202 */ /* 0x000fe20000000f00 */
[----:B-----5:R-:W-:Y:S01]  /*b0d0*/  IMAD.MOV.U32 R247, RZ, RZ, R6 ;  /* 0x000000fffff77224 */ /* 0x020fe200078e0006 */
[----:B-1----:R-:W-:Y:S01]  /*b0e0*/  HMMA.16816.F32 R148, R8, R12, R76 ;  /* 0x0000000c0894723c */ /* 0x002fe2000000184c */
[----:B------:R-:W-:-:S06]  /*b0f0*/  FFMA.FTZ R20, R20, c[0x0][0x23c], -R0 ;  /* 0x00008f0014147a23 */ /* 0x000fcc0000010800 */
[----:B------:R-:W-:Y:S01]  /*b100*/  IMAD.MOV.U32 R77, RZ, RZ, R5 ;  /* 0x000000ffff4d7224 */ /* 0x000fe200078e0005 */
[----:B--2---:R-:W-:Y:S01]  /*b110*/  MOV R79, R4 ;  /* 0x00000004004f7202 */ /* 0x004fe20000000f00 */
[--C-:B------:R-:W-:Y:S01]  /*b120*/  FFMA.FTZ R121, R121, c[0x0][0x23c], -R0.reuse ;  /* 0x00008f0079797a23 */ /* 0x100fe20000010800 */
[----:B------:R-:W-:Y:S01]  /*b130*/  F2FP.PACK_AB R4, R247, R198 ;  /* 0x000000c6f704723e */ /* 0x000fe200000000ff */
[--C-:B------:R-:W-:Y:S01]  /*b140*/  FFMA.FTZ R221, R221, c[0x0][0x23c], -R0.reuse ;  /* 0x00008f00dddd7a23 */ /* 0x100fe20000010800 */
[----:B------:R-:W-:Y:S01]  /*b150*/  F2FP.PACK_AB R5, R222, R196 ;  /* 0x000000c4de05723e */ /* 0x000fe200000000ff */
[--C-:B------:R-:W-:Y:S01]  /*b160*/  FFMA.FTZ R216, R216, c[0x0][0x23c], -R0.reuse ;  /* 0x00008f00d8d87a23 */ /* 0x100fe20000010800 */
[----:B------:R-:W-:Y:S01]  /*b170*/  F2FP.PACK_AB R6, R201, R77 ;  /* 0x0000004dc906723e */ /* 0x000fe200000000ff */
[--C-:B------:R-:W-:Y:S01]  /*b180*/  FFMA.FTZ R212, R212, c[0x0][0x23c], -R0.reuse ;  /* 0x00008f00d4d47a23 */ /* 0x100fe20000010800 */
[----:B------:R-:W-:Y:S01]  /*b190*/  F2FP.PACK_AB R7, R202, R79 ;  /* 0x0000004fca07723e */ /* 0x000fe200000000ff */
[----:B------:R-:W-:-:S02]  /*b1a0*/  FFMA.FTZ R213, R210, c[0x0][0x23c], -R0 ;  /* 0x00008f00d2d57a23 */ /* 0x000fc40000010800 */
[----:B------:R-:W-:Y:S01]  /*b1b0*/  FADD.FTZ R0, R206, R135 ;  /* 0x00000087ce007221 */ /* 0x000fe20000010000 */
[----:B------:R-:W-:Y:S02]  /*b1c0*/  MOV R206, R136 ;  /* 0x0000008800ce7202 */ /* 0x000fe40000000f00 */
[----:B------:R-:W-:Y:S01]  /*b1d0*/  HMMA.16816.F32 R136, R8, R14, R64 ;  /* 0x0000000e0888723c */ /* 0x000fe20000001840 */
[----:B------:R-:W-:-:S06]  /*b1e0*/  MOV R78, R16 ;  /* 0x00000010004e7202 */ /* 0x000fcc0000000f00 */
[----:B------:R-:W-:Y:S01]  /*b1f0*/  MOV R65, R17 ;  /* 0x0000001100417202 */ /* 0x000fe20000000f00 */
[C---:B------:R-:W-:Y:S01]  /*b200*/  HMMA.16816.F32 R144, R4.reuse, R12, R144 ;  /* 0x0000000c0490723c */ /* 0x040fe20000001890 */
[----:B------:R-:W1:Y:S07]  /*b210*/  LDSM.16.MT88.4 R16, [R226+0xc800] ;  /* 0x00c80000e210783b */ /* 0x000e6e0000004200 */
[----:B------:R-:W-:Y:S01]  /*b220*/  HMMA.16816.F32 R152, R4, R14, R152 ;  /* 0x0000000e0498723c */ /* 0x000fe20000001898 */
[----:B------:R-:W2:Y:S01]  /*b230*/  LDSM.16.MT88.4 R12, [R228+0xc800] ;  /* 0x00c80000e40c783b */ /* 0x000ea20000004200 */
[----:B------:R-:W-:-:S02]  /*b240*/  IMAD.MOV.U32 R94, RZ, RZ, R192 ;  /* 0x000000ffff5e7224 */ /* 0x000fc400078e00c0 */
[----:B------:R-:W-:Y:S01]  /*b250*/  FADD.FTZ R192, R134, R113 ;  /* 0x0000007186c07221 */ /* 0x000fe20000010000 */
[----:B------:R-:W-:Y:S01]  /*b260*/  MOV R64, R92 ;  /* 0x0000005c00407202 */ /* 0x000fe20000000f00 */
[----:B------:R-:W-:Y:S01]  /*b270*/  FADD.FTZ R193, R193, R114 ;  /* 0x00000072c1c17221 */ /* 0x000fe20000010000 */
[----:B------:R-:W-:Y:S01]  /*b280*/  MOV R76, R93 ;  /* 0x0000005d004c7202 */ /* 0x000fe20000000f00 */
[----:B------:R-:W-:Y:S01]  /*b290*/  FADD.FTZ R3, R115, R112 ;  /* 0x0000007073037221 */ /* 0x000fe20000010000 */
[-C--:B-1----:R-:W-:Y:S07]  /*b2a0*/  HMMA.16816.F32 R132, R8, R16.reuse, R68 ;  /* 0x000000100884723c */ /* 0x082fee0000001844 */
[----:B------:R-:W-:Y:S01]  /*b2b0*/  MOV R71, R94 ;  /* 0x0000005e00477202 */ /* 0x000fe20000000f00 */
[----:B------:R-:W-:Y:S01]  /*b2c0*/  IMAD.MOV.U32 R70, RZ, RZ, R95 ;  /* 0x000000ffff467224 */ /* 0x000fe200078e005f */
[C---:B------:R-:W-:Y:S08]  /*b2d0*/  HMMA.16816.F32 R160, R4.reuse, R16, R160 ;  /* 0x0000001004a0723c */ /* 0x040ff000000018a0 */
        /* <DEDUP_REMOVED lines=11> */
[----:B------:R-:W-:Y:S02]  /*b390*/  MOV R60, R196 ;  /* 0x000000c4003c7202 */ /* 0x000fe40000000f00 */
[----:B------:R-:W-:Y:S01]  /*b3a0*/  MOV R55, R206 ;  /* 0x000000ce00377202 */ /* 0x000fe20000000f00 */
[----:B-1----:R-:W-:Y:S01]  /*b3b0*/  HMMA.16816.F32 R196, R8, R16, R128 ;  /* 0x0000001008c4723c */ /* 0x002fe20000001880 */
[----:B------:R-:W-:Y:S02]  /*b3c0*/  MOV R63, R205 ;  /* 0x000000cd003f7202 */ /* 0x000fe40000000f00 */
[----:B------:R-:W-:Y:S02]  /*b3d0*/  MOV R62, R204 ;  /* 0x000000cc003e7202 */ /* 0x000fe40000000f00 */
[----:B------:R-:W-:-:S03]  /*b3e0*/  MOV R66, R207 ;  /* 0x000000cf00427202 */ /* 0x000fc60000000f00 */
        /* <DEDUP_REMOVED lines=8> */
[----:B------:R-:W2:Y:S04]  /*b470*/  LDSM.16.MT88.4 R12, [R227+0xe800] ;  /* 0x00e80000e30c783b */ /* 0x000ea80000004200 */
[----:B------:R-:W3:Y:S01]  /*b480*/  LDSM.16.MT88.4 R28, [R226+0xe800] ;  /* 0x00e80000e21c783b */ /* 0x000ee20000004200 */
[----:B------:R-:W-:-:S02]  /*b490*/  MOV R44, R76 ;  /* 0x0000004c002c7202 */ /* 0x000fc40000000f00 */
[----:B------:R-:W-:Y:S02]  /*b4a0*/  MOV R45, R77 ;  /* 0x0000004d002d7202 */ /* 0x000fe40000000f00 */
[----:B------:R-:W-:Y:S02]  /*b4b0*/  MOV R46, R78 ;  /* 0x0000004e002e7202 */ /* 0x000fe40000000f00 */
[----:B------:R-:W-:Y:S02]  /*b4c0*/  MOV R47, R79 ;  /* 0x0000004f002f7202 */ /* 0x000fe40000000f00 */
[----:B-1----:R-:W-:Y:S07]  /*b4d0*/  HMMA.16816.F32 R76, R4, R16, R40 ;  /* 0x00000010044c723c */ /* 0x002fee0000001828 */
[----:B------:R-:W-:Y:S01]  /*b4e0*/  MOV R40, R70 ;  /* 0x0000004600287202 */ /* 0x000fe20000000f00 */
[----:B------:R-:W-:Y:S01]  /*b4f0*/  IMAD.MOV.U32 R41, RZ, RZ, R71 ;  /* 0x000000ffff297224 */ /* 0x000fe200078e0047 */
[----:B------:R-:W-:-:S02]  /*b500*/  MOV R42, R64 ;  /* 0x00000040002a7202 */ /* 0x000fc40000000f00 */
[----:B------:R-:W-:Y:S01]  /*b510*/  MOV R43, R65 ;  /* 0x00000041002b7202 */ /* 0x000fe20000000f00 */
[C---:B------:R-:W-:Y:S07]  /*b520*/  HMMA.16816.F32 R72, R4.reuse, R18, R36 ;  /* 0x000000120448723c */ /* 0x040fee0000001824 */
[----:B------:R-:W-:Y:S01]  /*b530*/  MOV R36, R60 ;  /* 0x0000003c00247202 */ /* 0x000fe20000000f00 */
[----:B------:R-:W-:Y:S01]  /*b540*/  IMAD.MOV.U32 R37, RZ, RZ, R61 ;  /* 0x000000ffff257224 */ /* 0x000fe200078e003d */
[----:B--2---:R-:W-:Y:S01]  /*b550*/  HMMA.16816.F32 R68, R4, R12, R48 ;  /* 0x0000000c0444723c */ /* 0x004fe20000001830 */
[----:B------:R-:W-:-:S06]  /*b560*/  MOV R38, R62 ;  /* 0x0000003e00267202 */ /* 0x000fcc0000000f00 */
[----:B------:R-:W-:Y:S02]  /*b570*/  MOV R50, R66 ;  /* 0x0000004200327202 */ /* 0x000fe40000000f00 */
[----:B------:R-:W-:Y:S02]  /*b580*/  MOV R51, R67 ;  /* 0x0000004300337202 */ /* 0x000fe40000000f00 */
[----:B------:R-:W-:Y:S01]  /*b590*/  HMMA.16816.F32 R64, R4, R14, R32 ;  /* 0x0000000e0440723c */ /* 0x000fe20000001820 */
[----:B------:R-:W-:-:S06]  /*b5a0*/  MOV R39, R63 ;  /* 0x0000003f00277202 */ /* 0x000fcc0000000f00 */
[----:B------:R-:W-:Y:S02]  /*b5b0*/  MOV R35, R59 ;  /* 0x0000003b00237202 */ /* 0x000fe40000000f00 */
[----:B---3--:R-:W-:Y:S01]  /*b5c0*/  HMMA.16816.F32 R56, R8, R30, R172 ;  /* 0x0000001e0838723c */ /* 0x008fe200000018ac */
[----:B------:R-:W-:-:S06]  /*b5d0*/  IMAD.MOV.U32 R34, RZ, RZ, R41 ;  /* 0x000000ffff227224 */ /* 0x000fcc00078e0029 */
[----:B------:R-:W-:Y:S01]  /*b5e0*/  MOV R172, R55 ;  /* 0x0000003700ac7202 */ /* 0x000fe20000000f00 */
[----:B------:R-:W-:Y:S01]  /*b5f0*/  HMMA.16816.F32 R88, R4, R28, R88 ;  /* 0x0000001c0458723c */ /* 0x000fe20000001858 */
[----:B------:R-:W-:Y:S02]  /*b600*/  MOV R173, R43 ;  /* 0x0000002b00ad7202 */ /* 0x000fe40000000f00 */
[----:B------:R-:W-:Y:S02]  /*b610*/  MOV R174, R44 ;  /* 0x0000002c00ae7202 */ /* 0x000fe40000000f00 */
[----:B------:R-:W-:-:S03]  /*b620*/  MOV R175, R45 ;  /* 0x0000002d00af7202 */ /* 0x000fc60000000f00 */
[----:B------:R-:W-:Y:S07]  /*b630*/  HMMA.16816.F32 R84, R4, R30, R84 ;  /* 0x0000001e0454723c */ /* 0x000fee0000001854 */
[----:B------:R-:W-:Y:S01]  /*b640*/  MOV R4, R40 ;  /* 0x0000002800047202 */ /* 0x000fe20000000f00 */
[C---:B------:R-:W-:Y:S07]  /*b650*/  HMMA.16816.F32 R52, R8.reuse, R16, R180 ;  /* 0x000000100834723c */ /* 0x040fee00000018b4 */
[----:B------:R-:W-:Y:S01]  /*b660*/  MOV R183, R50 ;  /* 0x0000003200b77202 */ /* 0x000fe20000000f00 */
[----:B------:R-:W-:Y:S01]  /*b670*/  HMMA.16816.F32 R60, R8, R28, R188 ;  /* 0x0000001c083c723c */ /* 0x000fe200000018bc */
[----:B------:R-:W-:Y:S01]  /*b680*/  MOV R182, R51 ;  /* 0x0000003300b67202 */ /* 0x000fe20000000f00 */
[----:B------:R-:W1:Y:S01]  /*b690*/  LDSM.16.MT88.4 R28, [R225+0xd000] ;  /* 0x00d00000e11c783b */ /* 0x000e620000004200 */
[----:B------:R-:W-:-:S04]  /*b6a0*/  MOV R181, R42 ;  /* 0x0000002a00b57202 */ /* 0x000fc80000000f00 */
[----:B------:R-:W-:Y:S01]  /*b6b0*/  MOV R188, R46 ;  /* 0x0000002e00bc7202 */ /* 0x000fe20000000f00 */
[----:B------:R-:W-:Y:S01]  /*b6c0*/  HMMA.16816.F32 R48, R8, R12, R156 ;  /* 0x0000000c0830723c */ /* 0x000fe2000000189c */
[----:B------:R-:W-:-:S07]  /*b6d0*/  MOV R189, R47 ;  /* 0x0000002f00bd7202 */ /* 0x000fce0000000f00 */
[C---:B------:R-:W-:Y:S01]  /*b6e0*/  HMMA.16816.F32 R40, R8.reuse, R14, R140 ;  /* 0x0000000e0828723c */ /* 0x040fe2000000188c */
[----:B------:R-:W2:Y:S07]  /*b6f0*/  LDSM.16.MT88.4 R12, [R228+0xd000] ;  /* 0x00d00000e40c783b */ /* 0x000eae0000004200 */
[----:B------:R-:W-:Y:S01]  /*b700*/  HMMA.16816.F32 R44, R8, R18, R164 ;  /* 0x00000012082c723c */ /* 0x000fe200000018a4 */
[----:B------:R-:W3:Y:S01]  /*b710*/  LDSM.16.MT88.4 R16, [R226+0xd000] ;  /* 0x00d00000e210783b */ /* 0x000ee20000004200 */
[----:B------:R-:W-:Y:S01]  /*b720*/  IMAD.MOV.U32 R190, RZ, RZ, R246 ;  /* 0x000000ffffbe7224 */ /* 0x000fe200078e00f6 */
[----:B------:R-:W-:Y:S01]  /*b730*/  MOV R191, R250 ;  /* 0x000000fa00bf7202 */ /* 0x000fe20000000f00 */
[----:B------:R-:W-:Y:S01]  /*b740*/  MUFU.EX2 R246, R120 ;  /* 0x0000007800f67308 */ /* 0x000fe20000000800 */
[----:B------:R-:W-:-:S02]  /*b750*/  MOV R6, R248 ;  /* 0x000000f800067202 */ /* 0x000fc40000000f00 */
[----:B------:R-:W-:Y:S02]  /*b760*/  MOV R5, R244 ;  /* 0x000000f400057202 */ /* 0x000fe40000000f00 */
[----:B------:R-:W-:-:S03]  /*b770*/  MOV R7, R222 ;  /* 0x000000de00077202 */ /* 0x000fc60000000f00 */
[----:B------:R-:W-:Y:S01]  /*b780*/  MUFU.EX2 R250, R125 ;  /* 0x0000007d00fa7308 */ /* 0x000fe20000000800 */
[----:B------:R-:W-:Y:S02]  /*b790*/  MOV R32, R247 ;  /* 0x000000f700207202 */ /* 0x000fe40000000f00 */
[----:B------:R-:W-:-:S05]  /*b7a0*/  MOV R33, R251 ;  /* 0x000000fb00217202 */ /* 0x000fca0000000f00 */
[----:B------:R-:W4:Y:S08]  /*b7b0*/  MUFU.EX2 R124, R124 ;  /* 0x0000007c007c7308 */ /* 0x000f300000000800 */
[----:B------:R-:W-:Y:S08]  /*b7c0*/  MUFU.EX2 R123, R123 ;  /* 0x0000007b007b7308 */ /* 0x000ff00000000800 */
[----:B------:R-:W-:Y:S08]  /*b7d0*/  MUFU.EX2 R122, R122 ;  /* 0x0000007a007a7308 */ /* 0x000ff00000000800 */
[----:B------:R-:W5:Y:S08]  /*b7e0*/  MUFU.EX2 R248, R83 ;  /* 0x0000005300f87308 */ /* 0x000f700000000800 */
[----:B------:R-:W-:Y:S08]  /*b7f0*/  MUFU.EX2 R125, R82 ;  /* 0x00000052007d7308 */ /* 0x000ff00000000800 */
[----:B------:R-:W1:Y:S08]  /*b800*/  MUFU.EX2 R120, R81 ;  /* 0x0000005100787308 */ /* 0x000e700000000800 */
[----:B------:R-:W-:Y:S08]  /*b810*/  MUFU.EX2 R222, R80 ;  /* 0x0000005000de7308 */ /* 0x000ff00000000800 */
[----:B------:R-:W1:Y:S08]  /*b820*/  MUFU.EX2 R244, R27 ;  /* 0x0000001b00f47308 */ /* 0x000e700000000800 */
[----:B------:R1:W-:Y:S08]  /*b830*/  MUFU.EX2 R247, R22 ;  /* 0x0000001600f77308 */ /* 0x0003f00000000800 */
[----:B------:R-:W-:Y:S08]  /*b840*/  MUFU.EX2 R251, R21 ;  /* 0x0000001500fb7308 */ /* 0x000ff00000000800 */
[----:B------:R1:W-:Y:S08]  /*b850*/  MUFU.EX2 R140, R20 ;  /* 0x00000014008c7308 */ /* 0x0003f00000000800 */
[----:B------:R1:W1:Y:S08]  /*b860*/  MUFU.EX2 R142, R121 ;  /* 0x00000079008e7308 */ /* 0x0002700000000800 */
[----:B------:R-:W-:Y:S08]  /*b870*/  MUFU.EX2 R141, R126 ;  /* 0x0000007e008d7308 */ /* 0x000ff00000000800 */
[----:B------:R-:W2:Y:S01]  /*b880*/  MUFU.EX2 R143, R127 ;  /* 0x0000007f008f7308 */ /* 0x000ea20000000800 */
[----:B------:R-:W-:-:S02]  /*b890*/  FADD.FTZ R2, R2, R0 ;  /* 0x0000000002027221 */ /* 0x000fc40000010000 */
[----:B------:R-:W-:Y:S02]  /*b8a0*/  FADD.FTZ R3, R182, R3 ;  /* 0x00000003b6037221 */ /* 0x000fe40000010000 */
[----:B------:R-:W-:Y:S01]  /*b8b0*/  FADD.FTZ R4, R4, R192 ;  /* 0x000000c004047221 */ /* 0x000fe20000010000 */
[----:B----4-:R-:W-:Y:S01]  /*b8c0*/  F2FP.PACK_AB R8, R124, R250 ;  /* 0x000000fa7c08723e */ /* 0x010fe200000000ff */
[----:B-1----:R-:W-:Y:S01]  /*b8d0*/  FADD.FTZ R22, R183, R2 ;  /* 0x00000002b7167221 */ /* 0x002fe20000010000 */
[----:B-----5:R-:W-:Y:S01]  /*b8e0*/  F2FP.PACK_AB R9, R248, R246 ;  /* 0x000000f6f809723e */ /* 0x020fe200000000ff */
[----:B------:R-:W-:Y:S01]  /*b8f0*/  FADD.FTZ R20, R174, R3 ;  /* 0x00000003ae147221 */ /* 0x000fe20000010000 */
[----:B------:R-:W-:Y:S01]  /*b900*/  F2FP.PACK_AB R10, R122, R123 ;  /* 0x0000007b7a0a723e */ /* 0x000fe200000000ff */
[----:B------:R-:W-:Y:S01]  /*b910*/  FADD.FTZ R2, R173, R4 ;  /* 0x00000004ad027221 */ /* 0x000fe20000010000 */
[----:B------:R-:W-:Y:S01]  /*b920*/  F2FP.PACK_AB R11, R120, R125 ;  /* 0x0000007d780b723e */ /* 0x000fe200000000ff */
[----:B------:R-:W-:Y:S01]  /*b930*/  IMAD.MOV.U32 R121, RZ, RZ, R7 ;  /* 0x000000ffff797224 */ /* 0x000fe200078e0007 */
[----:B------:R-:W-:-:S02]  /*b940*/  MOV R174, R5 ;  /* 0x0000000500ae7202 */ /* 0x000fc40000000f00 */
[----:B------:R-:W-:Y:S02]  /*b950*/  MOV R156, R6 ;  /* 0x00000006009c7202 */ /* 0x000fe40000000f00 */
[----:B------:R-:W-:Y:S02]  /*b960*/  F2FP.PACK_AB R4, R244, R222 ;  /* 0x000000def404723e */ /* 0x000fe400000000ff */
[----:B------:R-:W-:Y:S02]  /*b970*/  F2FP.PACK_AB R5, R142, R140 ;  /* 0x0000008c8e05723e */ /* 0x000fe400000000ff */
[----:B------:R-:W-:Y:S02]  /*b980*/  F2FP.PACK_AB R6, R251, R247 ;  /* 0x000000f7fb06723e */ /* 0x000fe400000000ff */
[----:B--2---:R-:W-:Y:S01]  /*b990*/  F2FP.PACK_AB R7, R143, R141 ;  /* 0x0000008d8f07723e */ /* 0x004fe200000000ff */
[----:B------:R-:W-:Y:S01]  /*b9a0*/  FADD.FTZ R0, R181, R193 ;  /* 0x000000c1b5007221 */ /* 0x000fe20000010000 */
[----:B------:R-:W-:Y:S01]  /*b9b0*/  HMMA.16816.F32 R80, R8, R30, R136 ;  /* 0x0000001e0850723c */ /* 0x000fe20000001888 */
[----:B------:R-:W-:Y:S01]  /*b9c0*/  IMAD.MOV.U32 R159, RZ, RZ, R175 ;  /* 0x000000ffff9f7224 */ /* 0x000fe200078e00af */
[----:B------:R-:W-:Y:S01]  /*b9d0*/  MOV R27, R39 ;  /* 0x00000027001b7202 */ /* 0x000fe20000000f00 */
[----:B------:R-:W-:Y:S01]  /*b9e0*/  IMAD.MOV.U32 R3, RZ, RZ, R38 ;  /* 0x000000ffff037224 */ /* 0x000fe200078e0026 */
[----:B------:R-:W-:-:S02]  /*b9f0*/  MOV R126, R32 ;  /* 0x00000020007e7202 */ /* 0x000fc40000000f00 */
[----:B------:R-:W-:Y:S02]  /*ba00*/  MOV R127, R33 ;  /* 0x00000021007f7202 */ /* 0x000fe40000000f00 */
[----:B------:R-:W-:Y:S01]  /*ba10*/  HMMA.16816.F32 R180, R8, R12, R112 ;  /* 0x0000000c08b4723c */ /* 0x000fe20000001870 */
[----:B------:R-:W-:-:S06]  /*ba20*/  MOV R175, R34 ;  /* 0x0000002200af7202 */ /* 0x000fcc0000000f00 */
[----:B------:R-:W-:Y:S01]  /*ba30*/  MOV R114, R36 ;  /* 0x0000002400727202 */ /* 0x000fe20000000f00 */
[-C--:B---3--:R-:W-:Y:S01]  /*ba40*/  HMMA.16816.F32 R164, R8, R16.reuse, R132 ;  /* 0x0000001008a4723c */ /* 0x088fe20000001884 */
[----:B------:R-:W-:Y:S02]  /*ba50*/  MOV R113, R37 ;  /* 0x0000002500717202 */ /* 0x000fe40000000f00 */
[----:B------:R-:W-:Y:S01]  /*ba60*/  MOV R115, R35 ;  /* 0x0000002300737202 */ /* 0x000fe20000000f00 */
[----:B------:R-:W-:Y:S04]  /*ba70*/  LDSM.16.MT88.4 R36, [R227+0xd000] ;  /* 0x00d00000e324783b */ /* 0x000fe80000004200 */
[C---:B------:R-:W-:Y:S01]  /*ba80*/  HMMA.16816.F32 R160, R4.reuse, R16, R160 ;  /* 0x0000001004a0723c */ /* 0x040fe200000018a0 */
[----:B------:R-:W1:Y:S07]  /*ba90*/  LDSM.16.MT88.4 R32, [R225+0xf000] ;  /* 0x00f00000e120783b */ /* 0x000e6e0000004200 */
[-C--:B------:R-:W-:Y:S08]  /*baa0*/  HMMA.16816.F32 R168, R4, R18.reuse, R168 ;  /* 0x0000001204a8723c */ /* 0x080ff000000018a8 */
[C---:B------:R-:W-:Y:S01]  /*bab0*/  HMMA.16816.F32 R136, R8.reuse, R18, R116 ;  /* 0x000000120888723c */ /* 0x040fe20000001874 */
[----:B------:R-:W2:Y:S07]  /*bac0*/  LDSM.16.MT88.4 R16, [R228+0xf000] ;  /* 0x00f00000e410783b */ /* 0x000eae0000004200 */
[-C--:B------:R-:W-:Y:S08]  /*bad0*/  HMMA.16816.F32 R148, R8, R28.reuse, R148 ;  /* 0x0000001c0894723c */ /* 0x080ff00000001894 */
[C---:B------:R-:W-:Y:S08]  /*bae0*/  HMMA.16816.F32 R144, R4.reuse, R28, R144 ;  /* 0x0000001c0490723c */ /* 0x040ff00000001890 */
[C---:B------:R-:W-:Y:S01]  /*baf0*/  HMMA.16816.F32 R152, R4.reuse, R30, R152 ;  /* 0x0000001e0498723c */ /* 0x040fe20000001898 */
[----:B------:R-:W3:Y:S07]  /*bb00*/  LDSM.16.MT88.4 R28, [R226+0xf000] ;  /* 0x00f00000e21c783b */ /* 0x000eee0000004200 */
[C---:B------:R-:W-:Y:S08]  /*bb10*/  HMMA.16816.F32 R176, R4.reuse, R12, R176 ;  /* 0x0000000c04b0723c */ /* 0x040ff000000018b0 */
[-C--:B------:R-:W-:Y:S08]  /*bb20*/  HMMA.16816.F32 R184, R4, R14.reuse, R184 ;  /* 0x0000000e04b8723c */ /* 0x080ff000000018b8 */
[----:B------:R-:W-:Y:S01]  /*bb30*/  HMMA.16816.F32 R132, R8, R14, R92 ;  /* 0x0000000e0884723c */ /* 0x000fe2000000185c */
[----:B------:R-:W4:Y:S01]  /*bb40*/  LDSM.16.MT88.4 R12, [R227+0xf000] ;  /* 0x00f00000e30c783b */ /* 0x000f220000004200 */
[----:B------:R-:W-:Y:S01]  /*bb50*/  FADD.FTZ R21, R172, R0 ;  /* 0x00000000ac157221 */ /* 0x000fe20000010000 */
[----:B------:R-:W-:-:S02]  /*bb60*/  MOV R158, R188 ;  /* 0x000000bc009e7202 */ /* 0x000fc40000000f00 */
[----:B------:R-:W-:Y:S02]  /*bb70*/  MOV R157, R189 ;  /* 0x000000bd009d7202 */ /* 0x000fe40000000f00 */
[----:B------:R-:W-:Y:S02]  /*bb80*/  MOV R112, R200 ;  /* 0x000000c800707202 */ /* 0x000fe40000000f00 */
[----:B------:R-:W-:Y:S02]  /*bb90*/  MOV R0, R203 ;  /* 0x000000cb00007202 */ /* 0x000fe40000000f00 */
[----:B------:R-:W-:Y:S02]  /*bba0*/  MOV R188, R202 ;  /* 0x000000ca00bc7202 */ /* 0x000fe40000000f00 */
[----:B------:R-:W-:Y:S01]  /*bbb0*/  MOV R189, R201 ;  /* 0x000000c900bd7202 */ /* 0x000fe20000000f00 */
[C---:B-1----:R-:W-:Y:S08]  /*bbc0*/  HMMA.16816.F32 R92, R4.reuse, R34, R96 ;  /* 0x00000022045c723c */ /* 0x042ff00000001860 */
[----:B------:R-:W-:Y:S01]  /*bbd0*/  HMMA.16816.F32 R200, R4, R38, R104 ;  /* 0x0000002604c8723c */ /* 0x000fe20000001868 */
[----:B------:R-:W-:-:S02]  /*bbe0*/  MOV R97, R113 ;  /* 0x0000007100617202 */ /* 0x000fc40000000f00 */
[----:B------:R-:W-:Y:S02]  /*bbf0*/  MOV R98, R114 ;  /* 0x0000007200627202 */ /* 0x000fe40000000f00 */
[----:B------:R-:W-:-:S03]  /*bc00*/  MOV R99, R115 ;  /* 0x0000007300637202 */ /* 0x000fc60000000f00 */
[----:B--2---:R-:W-:Y:S01]  /*bc10*/  HMMA.16816.F32 R104, R4, R16, R76 ;  /* 0x000000100468723c */ /* 0x004fe2000000184c */
[----:B------:R-:W-:Y:S01]  /*bc20*/  MOV R113, R126 ;  /* 0x0000007e00717202 */ /* 0x000fe20000000f00 */
[----:B------:R-:W-:Y:S01]  /*bc30*/  IMAD.MOV.U32 R115, RZ, RZ, R156 ;  /* 0x000000ffff737224 */ /* 0x000fe200078e009c */
[----:B------:R-:W-:Y:S02]  /*bc40*/  MOV R114, R121 ;  /* 0x0000007900727202 */ /* 0x000fe40000000f00 */
[----:B------:R-:W-:-:S03]  /*bc50*/  MOV R121, R157 ;  /* 0x0000009d00797202 */ /* 0x000fc60000000f00 */
[----:B------:R-:W-:Y:S01]  /*bc60*/  HMMA.16816.F32 R52, R8, R16, R52 ;  /* 0x000000100834723c */ /* 0x000fe20000001834 */
[----:B------:R1:W-:Y:S01]  /*bc70*/  MUFU.EX2 R16, R112 ;  /* 0x0000007000107308 */ /* 0x0003e20000000800 */
[----:B------:R-:W-:Y:S02]  /*bc80*/  MOV R126, R159 ;  /* 0x0000009f007e7202 */ /* 0x000fe40000000f00 */
[----:B-1----:R-:W-:Y:S02]  /*bc90*/  MOV R112, R127 ;  /* 0x0000007f00707202 */ /* 0x002fe40000000f00 */
[----:B------:R-:W-:Y:S02]  /*bca0*/  MOV R127, R158 ;  /* 0x0000009e007f7202 */ /* 0x000fe40000000f00 */
[----:B------:R-:W1:Y:S01]  /*bcb0*/  LDSM.16.MT88.4 R156, [R225+0xd800] ;  /* 0x00d80000e19c783b */ /* 0x000e620000004200 */
[----:B------:R-:W-:Y:S01]  /*bcc0*/  MUFU.EX2 R27, R27 ;  /* 0x0000001b001b7308 */ /* 0x000fe20000000800 */
[----:B------:R-:W-:Y:S01]  /*bcd0*/  MOV R172, R190 ;  /* 0x000000be00ac7202 */ /* 0x000fe20000000f00 */
[----:B------:R-:W-:-:S06]  /*bce0*/  FADD.FTZ R0, R0, R22 ;  /* 0x0000001600007221 */ /* 0x000fcc0000010000 */
[----:B------:R-:W-:Y:S01]  /*bcf0*/  MUFU.EX2 R252, R252 ;  /* 0x000000fc00fc7308 */ /* 0x000fe20000000800 */
[----:B------:R-:W-:Y:S01]  /*bd00*/  MOV R173, R191 ;  /* 0x000000bf00ad7202 */ /* 0x000fe20000000f00 */
[----:B------:R-:W-:-:S06]  /*bd10*/  FADD.FTZ R3, R3, R21 ;  /* 0x0000001503037221 */ /* 0x000fcc0000010000 */
[----:B------:R-:W-:Y:S01]  /*bd20*/  MUFU.EX2 R249, R249 ;  /* 0x000000f900f97308 */ /* 0x000fe20000000800 */
[----:B------:R-:W-:-:S07]  /*bd30*/  MOV R191, R195 ;  /* 0x000000c300bf7202 */ /* 0x000fce0000000f00 */
[----:B------:R-:W-:Y:S01]  /*bd40*/  MUFU.EX2 R245, R245 ;  /* 0x000000f500f57308 */ /* 0x000fe20000000800 */
[----:B------:R-:W-:-:S07]  /*bd50*/  IMAD.MOV.U32 R190, RZ, RZ, R194 ;  /* 0x000000ffffbe7224 */ /* 0x000fce00078e00c2 */
[----:B------:R-:W-:Y:S01]  /*bd60*/  MUFU.EX2 R223, R223 ;  /* 0x000000df00df7308 */ /* 0x000fe20000000800 */
[----:B------:R-:W-:-:S07]  /*bd70*/  FADD.FTZ R2, R97, R2 ;  /* 0x0000000261027221 */ /* 0x000fce0000010000 */
[----:B------:R-:W-:Y:S08]  /*bd80*/  MUFU.EX2 R218, R218 ;  /* 0x000000da00da7308 */ /* 0x000ff00000000800 */
[----:B------:R-:W-:Y:S08]  /*bd90*/  MUFU.EX2 R215, R215 ;  /* 0x000000d700d77308 */ /* 0x000ff00000000800 */
[----:B------:R-:W-:Y:S08]  /*bda0*/  MUFU.EX2 R219, R219 ;  /* 0x000000db00db7308 */ /* 0x000ff00000000800 */
[----:B------:R-:W2:Y:S08]  /*bdb0*/  MUFU.EX2 R220, R220 ;  /* 0x000000dc00dc7308 */ /* 0x000eb00000000800 */
[----:B------:R-:W-:Y:S08]  /*bdc0*/  MUFU.EX2 R217, R217 ;  /* 0x000000d900d97308 */ /* 0x000ff00000000800 */
[----:B------:R-:W-:Y:S08]  /*bdd0*/  MUFU.EX2 R214, R214 ;  /* 0x000000d600d67308 */ /* 0x000ff00000000800 */
[----:B------:R-:W-:Y:S08]  /*bde0*/  MUFU.EX2 R221, R221 ;  /* 0x000000dd00dd7308 */ /* 0x000ff00000000800 */
[----:B------:R-:W5:Y:S08]  /*bdf0*/  MUFU.EX2 R216, R216 ;  /* 0x000000d800d87308 */ /* 0x000f700000000800 */
[----:B------:R-:W-:Y:S08]  /*be00*/  MUFU.EX2 R212, R212 ;  /* 0x000000d400d47308 */ /* 0x000ff00000000800 */
[----:B------:R-:W1:Y:S01]  /*be10*/  MUFU.EX2 R213, R213 ;  /* 0x000000d500d57308 */ /* 0x000e620000000800 */
[----:B------:R-:W-:Y:S01]  /*be20*/  HMMA.16816.F32 R192, R4, R36, R108 ;  /* 0x0000002404c0723c */ /* 0x000fe2000000186c */
[----:B------:R-:W-:Y:S01]  /*be30*/  FADD.FTZ R0, R99, R0 ;  /* 0x0000000063007221 */ /* 0x000fe20000010000 */
[----:B------:R-:W-:-:S06]  /*be40*/  MOV R17, R124 ;  /* 0x0000007c00117202 */ /* 0x000fcc0000000f00 */
[----:B------:R-:W-:Y:S01]  /*be50*/  HMMA.16816.F32 R100, R4, R32, R100 ;  /* 0x000000200464723c */ /* 0x000fe20000001864 */
[----:B--2---:R-:W-:-:S07]  /*be60*/  F2FP.PACK_AB R124, R220, R219 ;  /* 0x000000dbdc7c723e */ /* 0x004fce00000000ff */
[C---:B---3--:R-:W-:Y:S08]  /*be70*/  HMMA.16816.F32 R88, R4.reuse, R28, R88 ;  /* 0x0000001c0458723c */ /* 0x048ff00000001858 */
[C---:B------:R-:W-:Y:S08]  /*be80*/  HMMA.16816.F32 R84, R4.reuse, R30, R84 ;  /* 0x0000001e0454723c */ /* 0x040ff00000001854 */
[C---:B------:R-:W-:Y:S08]  /*be90*/  HMMA.16816.F32 R108, R4.reuse, R18, R72 ;  /* 0x00000012046c723c */ /* 0x040ff00000001848 */
[C---:B----4-:R-:W-:Y:S08]  /*bea0*/  HMMA.16816.F32 R68, R4.reuse, R12, R68 ;  /* 0x0000000c0444723c */ /* 0x050ff00000001844 */
[----:B------:R-:W-:Y:S07]  /*beb0*/  HMMA.16816.F32 R64, R4, R14, R64 ;  /* 0x0000000e0440723c */ /* 0x000fee0000001840 */
[----:B------:R-:W-:Y:S01]  /*bec0*/  FADD.FTZ R5, R112, R3 ;  /* 0x0000000370057221 */ /* 0x000fe20000010000 */
[----:B------:R-:W-:Y:S01]  /*bed0*/  HMMA.16816.F32 R196, R8, R36, R196 ;  /* 0x0000002408c4723c */ /* 0x000fe200000018c4 */
[----:B------:R-:W-:-:S07]  /*bee0*/  FADD.FTZ R3, R113, R2 ;  /* 0x0000000271037221 */ /* 0x000fce0000010000 */
[C---:B------:R-:W-:Y:S01]  /*bef0*/  HMMA.16816.F32 R116, R8.reuse, R32, R204 ;  /* 0x000000200874723c */ /* 0x040fe200000018cc */
[----:B------:R-:W-:Y:S01]  /*bf00*/  FADD.FTZ R4, R98, R20 ;  /* 0x0000001462047221 */ /* 0x000fe20000010000 */
[----:B------:R-:W-:Y:S06]  /*bf10*/  LDSM.16.MT88.4 R204, [R227+0xd800] ;  /* 0x00d80000e3cc783b */ /* 0x000fec0000004200 */
[C---:B------:R-:W-:Y:S08]  /*bf20*/  HMMA.16816.F32 R36, R8.reuse, R38, R208 ;  /* 0x000000260824723c */ /* 0x040ff000000018d0 */
[C---:B------:R-:W-:Y:S01]  /*bf30*/  HMMA.16816.F32 R32, R8.reuse, R34, R128 ;  /* 0x000000220820723c */ /* 0x040fe20000001880 */
[----:B------:R-:W-:Y:S07]  /*bf40*/  LDSM.16.MT88.4 R96, [R226+0xf800] ;  /* 0x00f80000e260783b */ /* 0x000fee0000004200 */
[----:B------:R-:W-:Y:S01]  /*bf50*/  HMMA.16816.F32 R60, R8, R28, R60 ;  /* 0x0000001c083c723c */ /* 0x000fe2000000183c */
[----:B------:R-:W-:-:S02]  /*bf60*/  F2FP.PACK_AB R128, R252, R27 ;  /* 0x0000001bfc80723e */ /* 0x000fc400000000ff */
[----:B------:R-:W-:Y:S02]  /*bf70*/  F2FP.PACK_AB R129, R223, R245 ;  /* 0x000000f5df81723e */ /* 0x000fe400000000ff */
[----:B------:R-:W-:-:S03]  /*bf80*/  F2FP.PACK_AB R130, R16, R249 ;  /* 0x000000f91082723e */ /* 0x000fc600000000ff */
[----:B------:R-:W-:Y:S01]  /*bf90*/  HMMA.16816.F32 R56, R8, R30, R56 ;  /* 0x0000001e0838723c */ /* 0x000fe20000001838 */
[----:B------:R-:W-:-:S07]  /*bfa0*/  F2FP.PACK_AB R131, R215, R218 ;  /* 0x000000dad783723e */ /* 0x000fce00000000ff */
[----:B------:R-:W-:Y:S01]  /*bfb0*/  HMMA.16816.F32 R44, R8, R18, R44 ;  /* 0x00000012082c723c */ /* 0x000fe2000000182c */
[----:B------:R-:W-:Y:S02]  /*bfc0*/  MOV R31, R125 ;  /* 0x0000007d001f7202 */ /* 0x000fe40000000f00 */
[----:B-----5:R-:W-:-:S05]  /*bfd0*/  F2FP.PACK_AB R125, R216, R221 ;  /* 0x000000ddd87d723e */ /* 0x020fca00000000ff */
[C---:B------:R-:W-:Y:S08]  /*bfe0*/  HMMA.16816.F32 R48, R8.reuse, R12, R48 ;  /* 0x0000000c0830723c */ /* 0x040ff00000001830 */
[----:B------:R-:W-:Y:S07]  /*bff0*/  HMMA.16816.F32 R40, R8, R14, R40 ;  /* 0x0000000e0828723c */ /* 0x000fee0000001828 */
[----:B------:R-:W-:-:S02]  /*c000*/  FADD.FTZ R10, R115, R0 ;  /* 0x00000000730a7221 */ /* 0x000fc40000010000 */
[----:B------:R-:W-:Y:S01]  /*c010*/  FADD.FTZ R9, R127, R5 ;  /* 0x000000057f097221 */ /* 0x000fe20000010000 */
[----:B-1----:R-:W-:Y:S01]  /*c020*/  F2FP.PACK_AB R127, R213, R212 ;  /* 0x000000d4d57f723e */ /* 0x002fe200000000ff */
[----:B------:R-:W-:Y:S01]  /*c030*/  FADD.FTZ R0, R126, R3 ;  /* 0x000000037e007221 */ /* 0x000fe20000010000 */
[----:B------:R-:W-:Y:S01]  /*c040*/  F2FP.PACK_AB R126, R214, R217 ;  /* 0x000000d9d67e723e */ /* 0x000fe200000000ff */
[----:B------:R-:W-:Y:S01]  /*c050*/  FADD.FTZ R2, R114, R4 ;  /* 0x0000000472027221 */ /* 0x000fe20000010000 */
[-C--:B------:R-:W-:Y:S01]  /*c060*/  HMMA.16816.F32 R148, R128, R156.reuse, R148 ;  /* 0x0000009c8094723c */ /* 0x080fe20000001894 */
[----:B------:R-:W1:Y:S07]  /*c070*/  LDSM.16.MT88.4 R4, [R227+0xf800] ;  /* 0x00f80000e304783b */ /* 0x000e6e0000004200 */
[C---:B------:R-:W-:Y:S08]  /*c080*/  HMMA.16816.F32 R144, R124.reuse, R156, R144 ;  /* 0x0000009c7c90723c */ /* 0x040ff00000001890 */
[-C--:B------:R-:W-:Y:S01]  /*c090*/  HMMA.16816.F32 R152, R124, R158.reuse, R152 ;  /* 0x0000009e7c98723c */ /* 0x080fe20000001898 */
[----:B------:R-:W-:Y:S01]  /*c0a0*/  MOV R12, R191 ;  /* 0x000000bf000c7202 */ /* 0x000fe20000000f00 */
[----:B------:R-:W-:Y:S01]  /*c0b0*/  IMAD.MOV.U32 R18, RZ, RZ, R189 ;  /* 0x000000ffff127224 */ /* 0x000fe200078e00bd */
[----:B------:R-:W-:Y:S01]  /*c0c0*/  MOV R13, R190 ;  /* 0x000000be000d7202 */ /* 0x000fe20000000f00 */
[----:B------:R-:W-:Y:S01]  /*c0d0*/  IMAD.MOV.U32 R30, RZ, RZ, R123 ;  /* 0x000000ffff1e7224 */ /* 0x000fe200078e007b */
[----:B------:R-:W-:Y:S01]  /*c0e0*/  MOV R19, R188 ;  /* 0x000000bc00137202 */ /* 0x000fe20000000f00 */
[----:B------:R-:W-:Y:S02]  /*c0f0*/  LDSM.16.MT88.4 R112, [R228+0xf800] ;  /* 0x00f80000e470783b */ /* 0x000fe40000004200 */
[----:B------:R-:W-:Y:S02]  /*c100*/  HMMA.16816.F32 R156, R128, R158, R80 ;  /* 0x0000009e809c723c */ /* 0x000fe40000001850 */
[----:B------:R-:W2:Y:S01]  /*c110*/  LDSM.16.MT88.4 R80, [R225+0xf800] ;  /* 0x00f80000e150783b */ /* 0x000ea20000004200 */
        /* <DEDUP_REMOVED lines=8> */
[----:B------:R-:W-:Y:S01]  /*c1a0*/  LDSM.16.MT88.4 R188, [R228+0xd800] ;  /* 0x00d80000e4bc783b */ /* 0x000fe20000004200 */
[----:B-1----:R-:W-:Y:S01]  /*c1b0*/  HMMA.16816.F32 R120, R124, R4, R68 ;  /* 0x000000047c78723c */ /* 0x002fe20000001844 */
[----:B------:R-:W-:-:S02]  /*c1c0*/  MOV R210, R174 ;  /* 0x000000ae00d27202 */ /* 0x000fc40000000f00 */
[----:B------:R-:W-:Y:S02]  /*c1d0*/  MOV R211, R175 ;  /* 0x000000af00d37202 */ /* 0x000fe40000000f00 */
[----:B------:R-:W1:Y:S03]  /*c1e0*/  LDSM.16.MT88.4 R172, [R226+0xd800] ;  /* 0x00d80000e2ac783b */ /* 0x000e660000004200 */
[C---:B--2---:R-:W-:Y:S08]  /*c1f0*/  HMMA.16816.F32 R68, R128.reuse, R80, R116 ;  /* 0x000000508044723c */ /* 0x044ff00000001874 */
        /* <DEDUP_REMOVED lines=40> */
[C---:B------:R-:W-:Y:S08]  /*c480*/  HMMA.16816.F32 R76, R124.reuse, R82, R92 ;  /* 0x000000527c4c723c */ /* 0x040ff0000000185c */
[C---:B------:R-:W-:Y:S08]  /*c490*/  HMMA.16816.F32 R72, R124.reuse, R80, R100 ;  /* 0x000000507c48723c */ /* 0x040ff00000001864 */
[----:B------:R-:W-:Y:S01]  /*c4a0*/  HMMA.16816.F32 R92, R124, R98, R84 ;  /* 0x000000627c5c723c */ /* 0x000fe20000001854 */
[----:B--2---:R-:W-:-:S07]  /*c4b0*/  MOV R3, R210 ;  /* 0x000000d200037202 */ /* 0x004fce0000000f00 */
[C---:B-1----:R-:W-:Y:S08]  /*c4c0*/  HMMA.16816.F32 R160, R124.reuse, R172, R160 ;  /* 0x000000ac7ca0723c */ /* 0x042ff000000018a0 */
        /* <DEDUP_REMOVED lines=14> */
[----:B------:R-:W-:Y:S01]  /*c5b0*/  HMMA.16816.F32 R188, R128, R190, R132 ;  /* 0x000000be80bc723c */ /* 0x000fe20000001884 */
[----:B------:R-:W-:-:S07]  /*c5c0*/  MOV R136, R209 ;  /* 0x000000d100887202 */ /* 0x000fce0000000f00 */
[----:B------:R-:W-:Y:S01]  /*c5d0*/  HMMA.16816.F32 R204, R128, R206, R36 ;  /* 0x000000ce80cc723c */ /* 0x000fe20000001824 */
[----:B------:R-:W-:Y:S02]  /*c5e0*/  MOV R135, R208 ;  /* 0x000000d000877202 */ /* 0x000fe40000000f00 */
[----:B------:R-:W-:-:S05]  /*c5f0*/  MOV R134, R211 ;  /* 0x000000d300867202 */ /* 0x000fca0000000f00 */
[C---:B------:R-:W-:Y:S08]  /*c600*/  HMMA.16816.F32 R80, R128.reuse, R82, R32 ;  /* 0x000000528050723c */ /* 0x040ff00000001820 */
[C---:B------:R-:W-:Y:S08]  /*c610*/  HMMA.16816.F32 R96, R128.reuse, R98, R56 ;  /* 0x000000628060723c */ /* 0x040ff00000001838 */
[----:B------:R-:W-:Y:S08]  /*c620*/  HMMA.16816.F32 R112, R128, R114, R44 ;  /* 0x000000728070723c */ /* 0x000ff0000000182c */
[-C--:B------:R-:W-:Y:S08]  /*c630*/  HMMA.16816.F32 R124, R124, R6.reuse, R64 ;  /* 0x000000067c7c723c */ /* 0x080ff00000001840 */
[----:B------:R-:W-:Y:S01]  /*c640*/  HMMA.16816.F32 R128, R128, R6, R40 ;  /* 0x000000068080723c */ /* 0x000fe20000001828 */
[----:B------:R-:W-:Y:S11]  /*c650*/  @!P0 BRA `(.L_x_77) ;  /* 0x00005cb000008947 */ /* 0x000ff60003800000 */
[----:B---3--:R-:W2:Y:S04]  /*c660*/  LDL.64 R208, [R1+0xd0] ;  /* 0x0000d00001d07983 */ /* 0x008ea80000100a00 */
        /* <DEDUP_REMOVED lines=60> */
[----:B------:R-:W4:Y:S04]  /*ca30*/  LDSM.16.M88.4 R132, [R231+0x2000] ;  /* 0x00200000e784783b */ /* 0x000f280000000200 */
[----:B------:R-:W2:Y:S04]  /*ca40*/  LDSM.16.M88.4 R136, [R231] ;  /* 0x00000000e788783b */ /* 0x000ea80000000200 */
[----:B-1----:R-:W-:Y:S04]  /*ca50*/  LDSM.16.M88.4 R4, [R235] ;  /* 0x00000000eb04783b */ /* 0x002fe80000000200 */
[----:B------:R-:W-:Y:S04]  /*ca60*/  LDSM.16.M88.4 R60, [R232+0x2000] ;  /* 0x00200000e83c783b */ /* 0x000fe80000000200 */
[----:B------:R-:W-:Y:S04]  /*ca70*/  LDSM.16.M88.4 R64, [R232] ;  /* 0x00000000e840783b */ /* 0x000fe80000000200 */
[----:B---3--:R-:W1:Y:S04]  /*ca80*/  LDSM.16.M88.4 R8, [R224+0x8800] ;  /* 0x00880000e008783b */ /* 0x008e680000000200 */
[----:B------:R-:W3:Y:S04]  /*ca90*/  LDSM.16.M88.4 R16, [R242] ;  /* 0x00000000f210783b */ /* 0x000ee80000000200 */
[----:B------:R-:W-:Y:S04]  /*caa0*/  LDSM.16.M88.4 R52, [R234+0x2000] ;  /* 0x00200000ea34783b */ /* 0x000fe80000000200 */
[----:B------:R-:W-:Y:S04]  /*cab0*/  LDSM.16.M88.4 R56, [R234] ;  /* 0x00000000ea38783b */ /* 0x000fe80000000200 */
[----:B------:R-:W-:Y:S01]  /*cac0*/  LDSM.16.M88.4 R48, [R233] ;  /* 0x00000000e930783b */ /* 0x000fe20000000200 */
[----:B----4-:R-:W-:Y:S01]  /*cad0*/  HMMA.16816.F32 R28, R132, R12, RZ ;  /* 0x0000000c841c723c */ /* 0x010fe200000018ff */
[----:B------:R-:W-:-:S02]  /*cae0*/  UIADD3 UR4, UR8, -0x3, URZ ;  /* 0xfffffffd08047890 */ /* 0x000fc4000fffe03f */
[----:B------:R-:W0:Y:S05]  /*caf0*/  LDGDEPBAR ;  /* 0x00000000000079af */ /* 0x000e2a0000000000 */
[----:B--2---:R-:W-:Y:S08]  /*cb00*/  HMMA.16816.F32 R32, R136, R12, RZ ;  /* 0x0000000c8820723c */ /* 0x004ff000000018ff */
[-C--:B------:R-:W-:Y:S08]  /*cb10*/  HMMA.16816.F32 R36, R132, R14.reuse, RZ ;  /* 0x0000000e8424723c */ /* 0x080ff000000018ff */
[C---:B------:R-:W-:Y:S01]  /*cb20*/  HMMA.16816.F32 R44, R136.reuse, R14, RZ ;  /* 0x0000000e882c723c */ /* 0x040fe200000018ff */
[----:B------:R-:W2:Y:S07]  /*cb30*/  LDSM.16.M88.4 R12, [R230+0x8000] ;  /* 0x00800000e60c783b */ /* 0x000eae0000000200 */
[-C--:B-1----:R-:W-:Y:S08]  /*cb40*/  HMMA.16816.F32 R208, R136, R8.reuse, RZ ;  /* 0x0000000888d0723c */ /* 0x082ff000000018ff */
[C---:B------:R-:W-:Y:S08]  /*cb50*/  HMMA.16816.F32 R140, R132.reuse, R8, RZ ;  /* 0x00000008848c723c */ /* 0x040ff000000018ff */
[----:B------:R-:W-:Y:S08]  /*cb60*/  HMMA.16816.F32 R40, R132, R10, RZ ;  /* 0x0000000a8428723c */ /* 0x000ff000000018ff */
[-C--:B------:R-:W-:Y:S01]  /*cb70*/  HMMA.16816.F32 R216, R60, R4.reuse, R28 ;  /* 0x000000043cd8723c */ /* 0x080fe2000000181c */
[----:B------:R-:W1:Y:S07]  /*cb80*/  LDSM.16.M88.4 R28, [R230+0x8800] ;  /* 0x00880000e61c783b */ /* 0x000e6e0000000200 */
[----:B------:R-:W-:Y:S08]  /*cb90*/  HMMA.16816.F32 R72, R64, R4, R32 ;  /* 0x000000044048723c */ /* 0x000ff00000001820 */
[----:B------:R-:W-:Y:S01]  /*cba0*/  HMMA.16816.F32 R32, R136, R10, RZ ;  /* 0x0000000a8820723c */ /* 0x000fe200000018ff */
[----:B------:R-:W-:Y:S07]  /*cbb0*/  LDSM.16.M88.4 R8, [R229] ;  /* 0x00000000e508783b */ /* 0x000fee0000000200 */
[-C--:B------:R-:W-:Y:S08]  /*cbc0*/  HMMA.16816.F32 R36, R60, R6.reuse, R36 ;  /* 0x000000063c24723c */ /* 0x080ff00000001824 */
[C---:B------:R-:W-:Y:S01]  /*cbd0*/  HMMA.16816.F32 R220, R64.reuse, R6, R44 ;  /* 0x0000000640dc723c */ /* 0x040fe2000000182c */
[----:B------:R-:W4:Y:S04]  /*cbe0*/  LDSM.16.M88.4 R44, [R233+0x2000] ;  /* 0x00200000e92c783b */ /* 0x000f280000000200 */
[----:B------:R-:W-:Y:S03]  /*cbf0*/  LDSM.16.M88.4 R4, [R224+0xa000] ;  /* 0x00a00000e004783b */ /* 0x000fe60000000200 */
[-C--:B---3--:R-:W-:Y:S08]  /*cc00*/  HMMA.16816.F32 R68, R64, R16.reuse, R208 ;  /* 0x000000104044723c */ /* 0x088ff000000018d0 */
[C---:B------:R-:W-:Y:S08]  /*cc10*/  HMMA.16816.F32 R248, R60.reuse, R16, R140 ;  /* 0x000000103cf8723c */ /* 0x040ff0000000188c */
[----:B------:R-:W-:Y:S01]  /*cc20*/  HMMA.16816.F32 R244, R60, R18, R40 ;  /* 0x000000123cf4723c */ /* 0x000fe20000001828 */
[----:B------:R-:W-:Y:S07]  /*cc30*/  LDSM.16.M88.4 R40, [R231+0x4000] ;  /* 0x00400000e728783b */ /* 0x000fee0000000200 */
[----:B--2---:R-:W-:Y:S08]  /*cc40*/  HMMA.16816.F32 R208, R52, R12, R216 ;  /* 0x0000000c34d0723c */ /* 0x004ff000000018d8 */
[----:B------:R-:W-:Y:S01]  /*cc50*/  HMMA.16816.F32 R212, R64, R18, R32 ;  /* 0x0000001240d4723c */ /* 0x000fe20000001820 */
[----:B------:R-:W2:Y:S07]  /*cc60*/  LDSM.16.M88.4 R16, [R229+0x800] ;  /* 0x00080000e510783b */ /* 0x000eae0000000200 */
[----:B------:R-:W-:Y:S08]  /*cc70*/  HMMA.16816.F32 R140, R56, R12, R72 ;  /* 0x0000000c388c723c */ /* 0x000ff00000001848 */
[-C--:B------:R-:W-:Y:S01]  /*cc80*/  HMMA.16816.F32 R32, R52, R14.reuse, R36 ;  /* 0x0000000e3420723c */ /* 0x080fe20000001824 */
[----:B------:R-:W3:Y:S07]  /*cc90*/  LDSM.16.M88.4 R36, [R231+0x6000] ;  /* 0x00600000e724783b */ /* 0x000eee0000000200 */
[C---:B------:R-:W-:Y:S08]  /*cca0*/  HMMA.16816.F32 R220, R56.reuse, R14, R220 ;  /* 0x0000000e38dc723c */ /* 0x040ff000000018dc */
[-C--:B-1----:R-:W-:Y:S08]  /*ccb0*/  HMMA.16816.F32 R76, R56, R28.reuse, R68 ;  /* 0x0000001c384c723c */ /* 0x082ff00000001844 */
[C---:B------:R-:W-:Y:S08]  /*ccc0*/  HMMA.16816.F32 R72, R52.reuse, R28, R248 ;  /* 0x0000001c3448723c */ /* 0x040ff000000018f8 */
[----:B------:R-:W-:Y:S08]  /*ccd0*/  HMMA.16816.F32 R68, R52, R30, R244 ;  /* 0x0000001e3444723c */ /* 0x000ff000000018f4 */
[----:B----4-:R-:W-:Y:S01]  /*cce0*/  HMMA.16816.F32 R244, R44, R8, R208 ;  /* 0x000000082cf4723c */ /* 0x010fe200000018d0 */
[----:B------:R-:W-:Y:S07]  /*ccf0*/  LDSM.16.M88.4 R208, [R239] ;  /* 0x00000000efd0783b */ /* 0x000fee0000000200 */
[----:B------:R-:W-:Y:S01]  /*cd00*/  HMMA.16816.F32 R248, R56, R30, R212 ;  /* 0x0000001e38f8723c */ /* 0x000fe200000018d4 */
[----:B------:R-:W-:Y:S07]  /*cd10*/  LDSM.16.M88.4 R28, [R232+0x6000] ;  /* 0x00600000e81c783b */ /* 0x000fee0000000200 */
[----:B------:R-:W-:Y:S01]  /*cd20*/  HMMA.16816.F32 R216, R48, R8, R140 ;  /* 0x0000000830d8723c */ /* 0x000fe2000000188c */
[----:B------:R-:W1:Y:S07]  /*cd30*/  LDSM.16.M88.4 R140, [R224+0xa800] ;  /* 0x00a80000e08c783b */ /* 0x000e6e0000000200 */
[-C--:B------:R-:W-:Y:S01]  /*cd40*/  HMMA.16816.F32 R12, R44, R10.reuse, R32 ;  /* 0x0000000a2c0c723c */ /* 0x080fe20000001820 */
[----:B------:R-:W-:Y:S07]  /*cd50*/  LDSM.16.M88.4 R32, [R232+0x4000] ;  /* 0x00400000e820783b */ /* 0x000fee0000000200 */
[C---:B------:R-:W-:Y:S01]  /*cd60*/  HMMA.16816.F32 R212, R48.reuse, R10, R220 ;  /* 0x0000000a30d4723c */ /* 0x040fe200000018dc */
[----:B------:R-:W-:Y:S07]  /*cd70*/  LDSM.16.M88.4 R8, [R238] ;  /* 0x00000000ee08783b */ /* 0x000fee0000000200 */
[-C--:B--2---:R-:W-:Y:S08]  /*cd80*/  HMMA.16816.F32 R88, R48, R16.reuse, R76 ;  /* 0x000000103058723c */ /* 0x084ff0000000184c */
[C---:B------:R-:W-:Y:S08]  /*cd90*/  HMMA.16816.F32 R80, R44.reuse, R16, R72 ;  /* 0x000000102c50723c */ /* 0x040ff00000001848 */
[----:B------:R-:W-:Y:S08]  /*cda0*/  HMMA.16816.F32 R76, R44, R18, R68 ;  /* 0x000000122c4c723c */ /* 0x000ff00000001844 */
[----:B---3--:R-:W-:Y:S08]  /*cdb0*/  HMMA.16816.F32 R68, R36, R4, R244 ;  /* 0x000000042444723c */ /* 0x008ff000000018f4 */
[----:B------:R-:W-:Y:S01]  /*cdc0*/  HMMA.16816.F32 R72, R48, R18, R248 ;  /* 0x000000123048723c */ /* 0x000fe200000018f8 */
[----:B------:R-:W-:Y:S07]  /*cdd0*/  LDSM.16.M88.4 R16, [R234+0x4000] ;  /* 0x00400000ea10783b */ /* 0x000fee0000000200 */
[----:B------:R-:W-:Y:S08]  /*cde0*/  HMMA.16816.F32 R248, R40, R4, R216 ;  /* 0x0000000428f8723c */ /* 0x000ff000000018d8 */
[-C--:B------:R-:W-:Y:S01]  /*cdf0*/  HMMA.16816.F32 R244, R36, R6.reuse, R12 ;  /* 0x0000000624f4723c */ /* 0x080fe2000000180c */
[----:B------:R-:W-:Y:S07]  /*ce00*/  LDSM.16.M88.4 R12, [R234+0x6000] ;  /* 0x00600000ea0c783b */ /* 0x000fee0000000200 */
[----:B------:R-:W-:Y:S01]  /*ce10*/  HMMA.16816.F32 R220, R40, R6, R212 ;  /* 0x0000000628dc723c */ /* 0x000fe200000018d4 */
[----:B------:R-:W2:Y:S07]  /*ce20*/  LDSM.16.M88.4 R4, [R230+0xa000] ;  /* 0x00a00000e604783b */ /* 0x000eae0000000200 */
[----:B-1----:R-:W-:Y:S08]  /*ce30*/  HMMA.16816.F32 R212, R36, R140, R80 ;  /* 0x0000008c24d4723c */ /* 0x002ff00000001850 */
[----:B------:R-:W-:Y:S08]  /*ce40*/  HMMA.16816.F32 R80, R28, R208, R68 ;  /* 0x000000d01c50723c */ /* 0x000ff00000001844 */
[C---:B------:R-:W-:Y:S08]  /*ce50*/  HMMA.16816.F32 R216, R40.reuse, R140, R88 ;  /* 0x0000008c28d8723c */ /* 0x040ff00000001858 */
[----:B------:R-:W-:Y:S08]  /*ce60*/  HMMA.16816.F32 R88, R40, R142, R72 ;  /* 0x0000008e2858723c */ /* 0x000ff00000001848 */
[----:B------:R-:W-:Y:S08]  /*ce70*/  HMMA.16816.F32 R72, R28, R210, R244 ;  /* 0x000000d21c48723c */ /* 0x000ff000000018f4 */
[----:B--2---:R-:W-:Y:S08]  /*ce80*/  HMMA.16816.F32 R80, R12, R4, R80 ;  /* 0x000000040c50723c */ /* 0x004ff00000001850 */
[----:B------:R-:W-:Y:S01]  /*ce90*/  HMMA.16816.F32 R92, R36, R142, R76 ;  /* 0x0000008e245c723c */ /* 0x000fe2000000184c */
[----:B------:R-:W1:Y:S07]  /*cea0*/  LDSM.16.M88.4 R140, [R230+0xa800] ;  /* 0x00a80000e68c783b */ /* 0x000e6e0000000200 */
[C---:B------:R-:W-:Y:S08]  /*ceb0*/  HMMA.16816.F32 R248, R32.reuse, R208, R248 ;  /* 0x000000d020f8723c */ /* 0x040ff000000018f8 */
[----:B------:R-:W-:Y:S01]  /*cec0*/  IMAD.MOV.U32 R27, RZ, RZ, R80 ;  /* 0x000000ffff1b7224 */ /* 0x000fe200078e0050 */
[----:B------:R-:W-:Y:S01]  /*ced0*/  HMMA.16816.F32 R76, R32, R210, R220 ;  /* 0x000000d2204c723c */ /* 0x000fe200000018dc */
[----:B------:R-:W-:Y:S01]  /*cee0*/  IMAD.MOV.U32 R22, RZ, RZ, R81 ;  /* 0x000000ffff167224 */ /* 0x000fe200078e0051 */
[----:B------:R-:W-:Y:S01]  /*cef0*/  LDSM.16.M88.4 R208, [R229+0x2000] ;  /* 0x00200000e5d0783b */ /* 0x000fe20000000200 */
[----:B------:R-:W-:-:S02]  /*cf00*/  IMAD.MOV.U32 R21, RZ, RZ, R82 ;  /* 0x000000ffff157224 */ /* 0x000fc400078e0052 */
[----:B------:R-:W-:-:S03]  /*cf10*/  IMAD.MOV.U32 R0, RZ, RZ, R83 ;  /* 0x000000ffff007224 */ /* 0x000fc600078e0053 */
[----:B------:R-:W-:Y:S08]  /*cf20*/  HMMA.16816.F32 R80, R12, R6, R72 ;  /* 0x000000060c50723c */ /* 0x000ff00000001848 */
[-C--:B------:R-:W-:Y:S01]  /*cf30*/  HMMA.16816.F32 R68, R32, R8.reuse, R216 ;  /* 0x000000082044723c */ /* 0x080fe200000018d8 */
[----:B------:R-:W-:Y:S07]  /*cf40*/  LDSM.16.M88.4 R216, [R224+0x9800] ;  /* 0x00980000e0d8783b */ /* 0x000fee0000000200 */
[C---:B------:R-:W-:Y:S08]  /*cf50*/  HMMA.16816.F32 R244, R28.reuse, R8, R212 ;  /* 0x000000081cf4723c */ /* 0x040ff000000018d4 */
[----:B------:R-:W-:Y:S01]  /*cf60*/  HMMA.16816.F32 R220, R28, R10, R92 ;  /* 0x0000000a1cdc723c */ /* 0x000fe2000000185c */
[----:B------:R-:W-:-:S02]  /*cf70*/  IMAD.MOV.U32 R72, RZ, RZ, R80 ;  /* 0x000000ffff487224 */ /* 0x000fc400078e0050 */
[----:B------:R-:W-:Y:S02]  /*cf80*/  IMAD.MOV.U32 R20, RZ, RZ, R81 ;  /* 0x000000ffff147224 */ /* 0x000fe400078e0051 */
[----:B------:R-:W-:Y:S02]  /*cf90*/  IMAD.MOV.U32 R3, RZ, RZ, R82 ;  /* 0x000000ffff037224 */ /* 0x000fe400078e0052 */
[----:B------:R-:W-:Y:S01]  /*cfa0*/  IMAD.MOV.U32 R2, RZ, RZ, R83 ;  /* 0x000000ffff027224 */ /* 0x000fe200078e0053 */
[----:B------:R-:W-:Y:S01]  /*cfb0*/  HMMA.16816.F32 R212, R32, R10, R88 ;  /* 0x0000000a20d4723c */ /* 0x000fe20000001858 */
[----:B------:R-:W2:Y:S07]  /*cfc0*/  LDSM.16.M88.4 R8, [R233+0x4000] ;  /* 0x00400000e908783b */ /* 0x000eae0000000200 */
[C---:B------:R-:W-:Y:S08]  /*cfd0*/  HMMA.16816.F32 R248, R16.reuse, R4, R248 ;  /* 0x0000000410f8723c */ /* 0x040ff000000018f8 */
[C---:B------:R-:W-:Y:S01]  /*cfe0*/  HMMA.16816.F32 R92, R16.reuse, R6, R76 ;  /* 0x00000006105c723c */ /* 0x040fe2000000184c */
[----:B------:R-:W3:Y:S07]  /*cff0*/  LDSM.16.M88.4 R4, [R233+0x6000] ;  /* 0x00600000e904783b */ /* 0x000eee0000000200 */
[----:B-1----:R-:W-:Y:S08]  /*d000*/  HMMA.16816.F32 R80, R16, R140, R68 ;  /* 0x0000008c1050723c */ /* 0x002ff00000001844 */
[C---:B------:R-:W-:Y:S08]  /*d010*/  HMMA.16816.F32 R88, R12.reuse, R142, R220 ;  /* 0x0000008e0c58723c */ /* 0x040ff000000018dc */
[----:B------:R-:W-:Y:S07]  /*d020*/  HMMA.16816.F32 R68, R12, R140, R244 ;  /* 0x0000008c0c44723c */ /* 0x000fee00000018f4 */
[----:B------:R-:W-:Y:S01]  /*d030*/  IMAD.MOV.U32 R244, RZ, RZ, R27 ;  /* 0x000000fffff47224 */ /* 0x000fe200078e001b */
[----:B------:R-:W-:Y:S01]  /*d040*/  HMMA.16816.F32 R220, R16, R142, R212 ;  /* 0x0000008e10dc723c */ /* 0x000fe200000018d4 */
[----:B------:R-:W1:Y:S01]  /*d050*/  LDSM.16.M88.4 R140, [R229+0x2800] ;  /* 0x00280000e58c783b */ /* 0x000e620000000200 */
[----:B------:R-:W-:-:S02]  /*d060*/  IMAD.MOV.U32 R245, RZ, RZ, R22 ;  /* 0x000000fffff57224 */ /* 0x000fc400078e0016 */
[----:B------:R-:W-:Y:S01]  /*d070*/  IMAD.MOV.U32 R246, RZ, RZ, R21 ;  /* 0x000000fffff67224 */ /* 0x000fe200078e0015 */
[----:B------:R-:W4:Y:S01]  /*d080*/  LDSM.16.M88.4 R212, [R240] ;  /* 0x00000000f0d4783b */ /* 0x000f220000000200 */
[----:B------:R-:W-:Y:S02]  /*d090*/  IMAD.MOV.U32 R247, RZ, RZ, R0 ;  /* 0x000000fffff77224 */ /* 0x000fe400078e0000 */
[----:B--2---:R-:W-:Y:S07]  /*d0a0*/  HMMA.16816.F32 R76, R8, R208, R248 ;  /* 0x000000d0084c723c */ /* 0x004fee00000018f8 */
[----:B------:R-:W-:Y:S01]  /*d0b0*/  IMAD.MOV.U32 R248, RZ, RZ, R72 ;  /* 0x000000fffff87224 */ /* 0x000fe200078e0048 */
[----:B------:R-:W-:Y:S01]  /*d0c0*/  HMMA.16816.F32 R96, R132, R216, RZ ;  /* 0x000000d88460723c */ /* 0x000fe200000018ff */
[----:B------:R-:W-:-:S02]  /*d0d0*/  IMAD.MOV.U32 R249, RZ, RZ, R20 ;  /* 0x000000fffff97224 */ /* 0x000fc400078e0014 */
[----:B------:R-:W-:Y:S02]  /*d0e0*/  IMAD.MOV.U32 R250, RZ, RZ, R3 ;  /* 0x000000fffffa7224 */ /* 0x000fe400078e0003 */
[----:B------:R-:W-:-:S03]  /*d0f0*/  IMAD.MOV.U32 R251, RZ, RZ, R2 ;  /* 0x000000fffffb7224 */ /* 0x000fc600078e0002 */
[C---:B---3--:R-:W-:Y:S08]  /*d100*/  HMMA.16816.F32 R244, R4.reuse, R208, R244 ;  /* 0x000000d004f4723c */ /* 0x048ff000000018f4 */
[----:B------:R-:W-:Y:S01]  /*d110*/  HMMA.16816.F32 R248, R4, R210, R248 ;  /* 0x000000d204f8723c */ /* 0x000fe200000018f8 */
[----:B------:R-:W-:Y:S02]  /*d120*/  IMAD.MOV.U32 R0, RZ, RZ, R76 ;  /* 0x000000ffff007224 */ /* 0x000fe400078e004c */
[----:B------:R-:W-:-:S02]  /*d130*/  IMAD.MOV.U32 R27, RZ, RZ, R77 ;  /* 0x000000ffff1b7224 */ /* 0x000fc400078e004d */
[----:B------:R-:W-:Y:S02]  /*d140*/  IMAD.MOV.U32 R22, RZ, RZ, R78 ;  /* 0x000000ffff167224 */ /* 0x000fe400078e004e */
[----:B------:R-:W-:Y:S01]  /*d150*/  IMAD.MOV.U32 R21, RZ, RZ, R79 ;  /* 0x000000ffff157224 */ /* 0x000fe200078e004f */
[C---:B------:R-:W-:Y:S01]  /*d160*/  HMMA.16816.F32 R208, R8.reuse, R210, R92 ;  /* 0x000000d208d0723c */ /* 0x040fe2000000185c */
[----:B------:R-:W-:Y:S02]  /*d170*/  IMAD.MOV.U32 R75, RZ, RZ, R96 ;  /* 0x000000ffff4b7224 */ /* 0x000fe400078e0060 */
[----:B------:R-:W-:Y:S02]  /*d180*/  IMAD.MOV.U32 R20, RZ, RZ, R97 ;  /* 0x000000ffff147224 */ /* 0x000fe400078e0061 */
[----:B------:R-:W-:Y:S02]  /*d190*/  IMAD.MOV.U32 R3, RZ, RZ, R98 ;  /* 0x000000ffff037224 */ /* 0x000fe400078e0062 */
[----:B------:R-:W-:Y:S01]  /*d1a0*/  IMAD.MOV.U32 R2, RZ, RZ, R99 ;  /* 0x000000ffff027224 */ /* 0x000fe200078e0063 */
[----:B-1----:R-:W-:Y:S08]  /*d1b0*/  HMMA.16816.F32 R92, R8, R140, R80 ;  /* 0x0000008c085c723c */ /* 0x002ff00000001850 */
[-C--:B------:R-:W-:Y:S08]  /*d1c0*/  HMMA.16816.F32 R88, R4, R142.reuse, R88 ;  /* 0x0000008e0458723c */ /* 0x080ff00000001858 */
[----:B------:R-:W-:Y:S01]  /*d1d0*/  HMMA.16816.F32 R220, R8, R142, R220 ;  /* 0x0000008e08dc723c */ /* 0x000fe200000018dc */
[----:B------:R-:W-:Y:S01]  /*d1e0*/  FMUL.FTZ R0, R0, c[0x0][0x2ec] ;  /* 0x0000bb0000007a20 */ /* 0x000fe20000410000 */
[----:B------:R1:W5:Y:S04]  /*d1f0*/  LDL.LU.64 R98, [R1+0x160] ;  /* 0x0001600001627983 */ /* 0x0003680000300a00 */
[----:B------:R1:W5:Y:S02]  /*d200*/  LDL.LU.64 R96, [R1+0x158] ;  /* 0x0001580001607983 */ /* 0x0003640000300a00 */
[----:B------:R-:W-:Y:S01]  /*d210*/  IMAD.MOV.U32 R84, RZ, RZ, R92 ;  /* 0x000000ffff547224 */ /* 0x000fe200078e005c */
[----:B------:R-:W-:Y:S01]  /*d220*/  HMMA.16816.F32 R76, R136, R216, RZ ;  /* 0x000000d8884c723c */ /* 0x000fe200000018ff */
[----:B------:R-:W-:-:S02]  /*d230*/  IMAD.MOV.U32 R83, RZ, RZ, R93 ;  /* 0x000000ffff537224 */ /* 0x000fc400078e005d */
[----:B------:R-:W-:Y:S02]  /*d240*/  IMAD.MOV.U32 R82, RZ, RZ, R94 ;  /* 0x000000ffff527224 */ /* 0x000fe400078e005e */
[----:B------:R-:W-:Y:S02]  /*d250*/  IMAD.MOV.U32 R81, RZ, RZ, R95 ;  /* 0x000000ffff517224 */ /* 0x000fe400078e005f */
[----:B------:R-:W-:Y:S01]  /*d260*/  IMAD.MOV.U32 R142, RZ, RZ, R3 ;  /* 0x000000ffff8e7224 */ /* 0x000fe200078e0003 */
[----:B------:R-:W-:Y:S01]  /*d270*/  HMMA.16816.F32 R92, R4, R140, R68 ;  /* 0x0000008c045c723c */ /* 0x000fe20000001844 */
[----:B------:R-:W-:-:S06]  /*d280*/  IMAD.MOV.U32 R143, RZ, RZ, R2 ;  /* 0x000000ffff8f7224 */ /* 0x000fcc00078e0002 */
[----:B------:R-:W-:Y:S02]  /*d290*/  IMAD.MOV.U32 R140, RZ, RZ, R75 ;  /* 0x000000ffff8c7224 */ /* 0x000fe400078e004b */
[----:B------:R-:W-:-:S07]  /*d2a0*/  IMAD.MOV.U32 R141, RZ, RZ, R20 ;  /* 0x000000ffff8d7224 */ /* 0x000fce00078e0014 */
[-C--:B----4-:R-:W-:Y:S01]  /*d2b0*/  HMMA.16816.F32 R140, R60, R212.reuse, R140 ;  /* 0x000000d43c8c723c */ /* 0x090fe2000000188c */
[----:B------:R2:W3:Y:S01]  /*d2c0*/  MUFU.TANH R216, R0 ;  /* 0x0000000000d87308 */ /* 0x0004e20000002400 */
[----:B------:R-:W-:Y:S02]  /*d2d0*/  IMAD.MOV.U32 R73, RZ, RZ, R88 ;  /* 0x000000ffff497224 */ /* 0x000fe400078e0058 */
[----:B------:R-:W-:Y:S02]  /*d2e0*/  IMAD.MOV.U32 R72, RZ, RZ, R89 ;  /* 0x000000ffff487224 */ /* 0x000fe400078e0059 */
[----:B--2---:R-:W-:Y:S11]  /*d2f0*/  FMUL.FTZ R0, R27, c[0x0][0x2ec] ;  /* 0x0000bb001b007a20 */ /* 0x004ff60000410000 */
[----:B------:R-:W-:Y:S07]  /*d300*/  @!UPT UIADD3 URZ, URZ, URZ, URZ ;  /* 0x0000003f3f3ff290 */ /* 0x000fee000fffe03f */
[----:B------:R-:W-:Y:S02]  /*d310*/  IMAD.MOV.U32 R3, RZ, RZ, R142 ;  /* 0x000000ffff037224 */ /* 0x000fe400078e008e */
[----:B------:R2:W4:Y:S01]  /*d320*/  MUFU.TANH R142, R0 ;  /* 0x00000000008e7308 */ /* 0x0005220000002400 */
[----:B------:R-:W-:Y:S02]  /*d330*/  IMAD.MOV.U32 R69, RZ, RZ, R90 ;  /* 0x000000ffff457224 */ /* 0x000fe400078e005a */
[----:B------:R-:W-:Y:S02]  /*d340*/  IMAD.MOV.U32 R68, RZ, RZ, R91 ;  /* 0x000000ffff447224 */ /* 0x000fe400078e005b */
[----:B------:R-:W-:Y:S01]  /*d350*/  HMMA.16816.F32 R88, R64, R212, R76 ;  /* 0x000000d44058723c */ /* 0x000fe2000000184c */
[----:B--2---:R-:W-:-:S04]  /*d360*/  FMUL.FTZ R0, R22, c[0x0][0x2ec] ;  /* 0x0000bb0016007a20 */ /* 0x004fc80000410000 */
[----:B------:R2:W-:Y:S01]  /*d370*/  MUFU.TANH R252, R0 ;  /* 0x0000000000fc7308 */ /* 0x0005e20000002400 */
[----:B------:R-:W-:Y:S02]  /*d380*/  IMAD.MOV.U32 R20, RZ, RZ, R140 ;  /* 0x000000ffff147224 */ /* 0x000fe400078e008c */
[----:B--2---:R-:W-:-:S05]  /*d390*/  FMUL.FTZ R0, R21, c[0x0][0x2ec] ;  /* 0x0000bb0015007a20 */ /* 0x004fca0000410000 */
[----:B------:R2:W-:Y:S01]  /*d3a0*/  MUFU.TANH R213, R0 ;  /* 0x0000000000d57308 */ /* 0x0005e20000002400 */
[----:B------:R-:W1:Y:S01]  /*d3b0*/  S2R R140, SR_TID.X ;  /* 0x00000000008c7919 */ /* 0x000e620000002100 */
[----:B------:R-:W-:Y:S02]  /*d3c0*/  IMAD.MOV.U32 R79, RZ, RZ, R143 ;  /* 0x000000ffff4f7224 */ /* 0x000fe400078e008f */
[----:B--2---:R-:W-:-:S04]  /*d3d0*/  FMUL.FTZ R0, R244, c[0x0][0x2ec] ;  /* 0x0000bb00f4007a20 */ /* 0x004fc80000410000 */
[----:B------:R2:W-:Y:S01]  /*d3e0*/  MUFU.TANH R217, R0 ;  /* 0x0000000000d97308 */ /* 0x0005e20000002400 */
[----:B------:R-:W-:Y:S02]  /*d3f0*/  IMAD.MOV.U32 R2, RZ, RZ, R141 ;  /* 0x000000ffff027224 */ /* 0x000fe400078e008d */
[----:B--2---:R-:W-:-:S05]  /*d400*/  FMUL.FTZ R0, R245, c[0x0][0x2ec] ;  /* 0x0000bb00f5007a20 */ /* 0x004fca0000410000 */
[----:B------:R2:W-:Y:S02]  /*d410*/  MUFU.TANH R212, R0 ;  /* 0x0000000000d47308 */ /* 0x0005e40000002400 */
[----:B--2---:R-:W-:-:S06]  /*d420*/  FMUL.FTZ R0, R246, c[0x0][0x2ec] ;  /* 0x0000bb00f6007a20 */ /* 0x004fcc0000410000 */
[----:B------:R2:W-:Y:S02]  /*d430*/  MUFU.TANH R143, R0 ;  /* 0x00000000008f7308 */ /* 0x0005e40000002400 */
[----:B--2---:R-:W-:-:S06]  /*d440*/  FMUL.FTZ R0, R208, c[0x0][0x2ec] ;  /* 0x0000bb00d0007a20 */ /* 0x004fcc0000410000 */
[----:B------:R2:W1:Y:S01]  /*d450*/  MUFU.TANH R141, R0 ;  /* 0x00000000008d7308 */ /* 0x0004620000002400 */
[----:B------:R-:W-:Y:S02]  /*d460*/  IMAD.MOV.U32 R244, RZ, RZ, R20 ;  /* 0x000000fffff47224 */ /* 0x000fe400078e0014 */
[----:B--2---:R-:W-:-:S05]  /*d470*/  FMUL.FTZ R0, R209, c[0x0][0x2ec] ;  /* 0x0000bb00d1007a20 */ /* 0x004fca0000410000 */
[----:B------:R2:W-:Y:S01]  /*d480*/  MUFU.TANH R22, R0 ;  /* 0x0000000000167308 */ /* 0x0005e20000002400 */
[----:B-1----:R-:W-:Y:S02]  /*d490*/  IMAD.SHL.U32 R140, R140, 0x2, RZ ;  /* 0x000000028c8c7824 */ /* 0x002fe400078e00ff */
[----:B--2---:R-:W-:-:S05]  /*d4a0*/  FMUL.FTZ R0, R210, c[0x0][0x2ec] ;  /* 0x0000bb00d2007a20 */ /* 0x004fca0000410000 */
[----:B------:R1:W2:Y:S01]  /*d4b0*/  MUFU.TANH R21, R0 ;  /* 0x0000000000157308 */ /* 0x0002a20000002400 */
[----:B------:R-:W-:Y:S01]  /*d4c0*/  LOP3.LUT R140, R140, 0x6, RZ, 0xc0, !PT ;  /* 0x000000068c8c7812 */ /* 0x000fe200078ec0ff */
[----:B------:R-:W-:Y:S02]  /*d4d0*/  IMAD.MOV.U32 R245, RZ, RZ, R2 ;  /* 0x000000fffff57224 */ /* 0x000fe400078e0002 */
[----:B-1----:R-:W-:-:S04]  /*d4e0*/  FMUL.FTZ R0, R211, c[0x0][0x2ec] ;  /* 0x0000bb00d3007a20 */ /* 0x002fc80000410000 */
[----:B------:R1:W-:Y:S01]  /*d4f0*/  MUFU.TANH R20, R0 ;  /* 0x0000000000147308 */ /* 0x0003e20000002400 */
[----:B------:R-:W-:Y:S02]  /*d500*/  FMUL.FTZ R2, R249, c[0x0][0x2ec] ;  /* 0x0000bb00f9027a20 */ /* 0x000fe40000410000 */
[----:B-1----:R-:W-:-:S05]  /*d510*/  FMUL.FTZ R0, R248, c[0x0][0x2ec] ;  /* 0x0000bb00f8007a20 */ /* 0x002fca0000410000 */
[----:B------:R1:W1:Y:S01]  /*d520*/  MUFU.TANH R27, R0 ;  /* 0x00000000001b7308 */ /* 0x0002620000002400 */
[----:B------:R-:W-:Y:S02]  /*d530*/  IMAD.MOV.U32 R246, RZ, RZ, R3 ;  /* 0x000000fffff67224 */ /* 0x000fe400078e0003 */
[----:B------:R-:W-:Y:S02]  /*d540*/  FMUL.FTZ R3, R247, c[0x0][0x2ec] ;  /* 0x0000bb00f7037a20 */ /* 0x000fe40000410000 */
[----:B-1----:R-:W-:-:S04]  /*d550*/  IMAD.U32 R0, RZ, RZ, UR4 ;  /* 0x00000004ff007e24 */ /* 0x002fc8000f8e00ff */
[----:B------:R-:W-:Y:S02]  /*d560*/  IMAD R0, R0, 0x40, R140 ;  /* 0x0000004000007824 */ /* 0x000fe400078e028c */
[----:B------:R1:W1:Y:S03]  /*d570*/  MUFU.TANH R140, R2 ;  /* 0x00000002008c7308 */ /* 0x0002660000002400 */
[----:B------:R-:W-:Y:S01]  /*d580*/  ISETP.GE.AND P1, PT, R0, R23, PT ;  /* 0x000000170000720c */ /* 0x000fe20003f26270 */
[----:B------:R-:W-:-:S04]  /*d590*/  IMAD.MOV.U32 R71, RZ, RZ, R94 ;  /* 0x000000ffff477224 */ /* 0x000fc800078e005e */
[----:B------:R2:W2:Y:S01]  /*d5a0*/  MUFU.TANH R209, R3 ;  /* 0x0000000300d17308 */ /* 0x0004a20000002400 */
[----:B-1----:R-:W-:-:S04]  /*d5b0*/  IADD3 R2, R0, 0x1, RZ ;  /* 0x0000000100027810 */ /* 0x002fc80007ffe0ff */
[C---:B------:R-:W-:Y:S02]  /*d5c0*/  ISETP.GE.AND P4, PT, R2.reuse, R23, PT ;  /* 0x000000170200720c */ /* 0x040fe40003f86270 */
[C---:B------:R-:W-:Y:S02]  /*d5d0*/  ISETP.GE.AND P2, PT, R2.reuse, R24, PT ;  /* 0x000000180200720c */ /* 0x040fe40003f46270 */
[C---:B------:R-:W-:Y:S02]  /*d5e0*/  ISETP.GE.AND P6, PT, R2.reuse, R26, PT ;  /* 0x0000001a0200720c */ /* 0x040fe40003fc6270 */
[----:B------:R-:W-:Y:S01]  /*d5f0*/  ISETP.GE.AND P5, PT, R2, R25, PT ;  /* 0x000000190200720c */ /* 0x000fe20003fa6270 */
[----:B--2---:R-:W-:Y:S01]  /*d600*/  FMUL.FTZ R3, R250, c[0x0][0x2ec] ;  /* 0x0000bb00fa037a20 */ /* 0x004fe20000410000 */
[----:B------:R-:W-:Y:S01]  /*d610*/  IADD3 R2, R0, 0x8, RZ ;  /* 0x0000000800027810 */ /* 0x000fe20007ffe0ff */
[----:B------:R-:W-:Y:S01]  /*d620*/  IMAD.MOV.U32 R70, RZ, RZ, R95 ;  /* 0x000000ffff467224 */ /* 0x000fe200078e005f */
[----:B---3--:R-:W-:Y:S01]  /*d630*/  FSEL R208, R216, -INF , !P1 ;  /* 0xff800000d8d07808 */ /* 0x008fe20004800000 */
[----:B------:R-:W-:Y:S01]  /*d640*/  IMAD.MOV.U32 R80, RZ, RZ, R92 ;  /* 0x000000ffff507224 */ /* 0x000fe200078e005c */
[----:B------:R-:W-:Y:S01]  /*d650*/  ISETP.GE.AND P0, PT, R2, R23, PT ;  /* 0x000000170200720c */ /* 0x000fe20003f06270 */
[----:B------:R-:W-:Y:S01]  /*d660*/  IMAD.MOV.U32 R74, RZ, RZ, R93 ;  /* 0x000000ffff4a7224 */ /* 0x000fe200078e005d */
[----:B----4-:R-:W-:Y:S01]  /*d670*/  FSEL R142, R142, -INF , !P4 ;  /* 0xff8000008e8e7808 */ /* 0x010fe20006000000 */
[----:B------:R1:W5:Y:S01]  /*d680*/  LDL.LU.64 R94, [R1+0x150] ;  /* 0x00015000015e7983 */ /* 0x0003620000300a00 */
[----:B------:R2:W3:Y:S01]  /*d690*/  MUFU.TANH R211, R3 ;  /* 0x0000000300d37308 */ /* 0x0004e20000002400 */
[C---:B------:R-:W-:Y:S01]  /*d6a0*/  ISETP.GE.AND P3, PT, R2.reuse, R24, PT ;  /* 0x000000180200720c */ /* 0x040fe20003f66270 */
[----:B------:R-:W-:Y:S01]  /*d6b0*/  IMAD.MOV.U32 R76, RZ, RZ, R90 ;  /* 0x000000ffff4c7224 */ /* 0x000fe200078e005a */
[C---:B------:R-:W-:Y:S01]  /*d6c0*/  ISETP.GE.AND P1, PT, R2.reuse, R26, PT ;  /* 0x0000001a0200720c */ /* 0x040fe20003f26270 */
[----:B------:R1:W5:Y:S01]  /*d6d0*/  LDL.LU.64 R92, [R1+0x148] ;  /* 0x00014800015c7983 */ /* 0x0003620000300a00 */
[----:B------:R-:W-:Y:S01]  /*d6e0*/  ISETP.GE.AND P4, PT, R2, R25, PT ;  /* 0x000000190200720c */ /* 0x000fe20003f86270 */
[----:B------:R-:W-:Y:S01]  /*d6f0*/  IMAD.MOV.U32 R75, RZ, RZ, R91 ;  /* 0x000000ffff4b7224 */ /* 0x000fe200078e005b */
[----:B------:R-:W-:Y:S01]  /*d700*/  IADD3 R2, R0, 0x9, RZ ;  /* 0x0000000900027810 */ /* 0x000fe20007ffe0ff */
[----:B------:R-:W-:Y:S01]  /*d710*/  IMAD.MOV.U32 R78, RZ, RZ, R88 ;  /* 0x000000ffff4e7224 */ /* 0x000fe200078e0058 */
[----:B------:R1:W5:Y:S01]  /*d720*/  LDL.LU.64 R90, [R1+0x140] ;  /* 0x00014000015a7983 */ /* 0x0003620000300a00 */
[----:B------:R-:W-:Y:S01]  /*d730*/  IMAD.MOV.U32 R77, RZ, RZ, R89 ;  /* 0x000000ffff4d7224 */ /* 0x000fe200078e0059 */
[----:B------:R-:W-:-:S02]  /*d740*/  FSEL R141, R141, -INF , !P0 ;  /* 0xff8000008d8d7808 */ /* 0x000fc40004000000 */
[----:B------:R1:W5:Y:S01]  /*d750*/  LDL.LU.64 R88, [R1+0x138] ;  /* 0x0001380001587983 */ /* 0x0003620000300a00 */
[----:B--2---:R-:W-:-:S03]  /*d760*/  FMUL.FTZ R3, R251, c[0x0][0x2ec] ;  /* 0x0000bb00fb037a20 */ /* 0x004fc60000410000 */
[----:B------:R2:W-:Y:S01]  /*d770*/  STL [R1+0x10], R208 ;  /* 0x000010d001007387 */ /* 0x0005e20000100800 */
[----:B------:R-:W-:-:S03]  /*d780*/  ISETP.GE.AND P0, PT, R2, R23, PT ;  /* 0x000000170200720c */ /* 0x000fc60003f06270 */
[----:B------:R-:W-:Y:S01]  /*d790*/  STL [R1+0x4c], R142 ;  /* 0x00004c8e01007387 */ /* 0x000fe20000100800 */
[----:B------:R-:W-:Y:S01]  /*d7a0*/  FSEL R21, R21, -INF , !P3 ;  /* 0xff80000015157808 */ /* 0x000fe20005800000 */
[----:B--2---:R2:W4:Y:S02]  /*d7b0*/  MUFU.TANH R208, R3 ;  /* 0x0000000300d07308 */ /* 0x0045240000002400 */
[----:B--2---:R-:W-:Y:S02]  /*d7c0*/  FMUL.FTZ R3, R84, c[0x0][0x2ec] ;  /* 0x0000bb0054037a20 */ /* 0x004fe40000410000 */
[----:B------:R1:W5:Y:S04]  /*d7d0*/  LDL.LU R84, [R1+0x130] ;  /* 0x0001300001547983 */ /* 0x0003680000300800 */
[----:B------:R2:W-:Y:S01]  /*d7e0*/  STL [R1+0x48], R141 ;  /* 0x0000488d01007387 */ /* 0x0005e20000100800 */
[----:B------:R-:W-:-:S02]  /*d7f0*/  FSEL R27, R27, -INF , !P1 ;  /* 0xff8000001b1b7808 */ /* 0x000fc40004800000 */
[----:B--2---:R-:W-:Y:S02]  /*d800*/  FSEL R141, R22, -INF , !P0 ;  /* 0xff800000168d7808 */ /* 0x004fe40004000000 */
[----:B------:R-:W-:-:S03]  /*d810*/  ISETP.GE.AND P0, PT, R0, R24, PT ;  /* 0x000000180000720c */ /* 0x000fc60003f06270 */
[----:B------:R2:W-:Y:S01]  /*d820*/  STL [R1+0x44], R141 ;  /* 0x0000448d01007387 */ /* 0x0005e20000100800 */
[----:B------:R-:W-:-:S03]  /*d830*/  FMUL.FTZ R22, R83, c[0x0][0x2ec] ;  /* 0x0000bb0053167a20 */ /* 0x000fc60000410000 */
[----:B------:R1:W5:Y:S01]  /*d840*/  LDL.LU R83, [R1+0x12c] ;  /* 0x00012c0001537983 */ /* 0x0003620000300800 */
[----:B--2---:R-:W-:Y:S02]  /*d850*/  FSEL R141, R252, -INF , !P0 ;  /* 0xff800000fc8d7808 */ /* 0x004fe40004000000 */
[----:B------:R-:W-:-:S03]  /*d860*/  ISETP.GE.AND P0, PT, R2, R24, PT ;  /* 0x000000180200720c */ /* 0x000fc60003f06270 */
[----:B------:R2:W-:Y:S01]  /*d870*/  STL [R1+0x14], R141 ;  /* 0x0000148d01007387 */ /* 0x0005e20000100800 */
[----:B------:R-:W-:Y:S02]  /*d880*/  FSEL R20, R20, -INF , !P0 ;  /* 0xff80000014147808 */ /* 0x000fe40004000000 */
[----:B------:R-:W-:-:S04]  /*d890*/  ISETP.GE.AND P0, PT, R0, R26, PT ;  /* 0x0000001a0000720c */ /* 0x000fc80003f06270 */
[----:B------:R-:W-:Y:S02]  /*d8a0*/  FSEL R252, R217, -INF , !P0 ;  /* 0xff800000d9fc7808 */ /* 0x000fe40004000000 */
[----:B------:R-:W-:Y:S02]  /*d8b0*/  ISETP.GE.AND P0, PT, R0, R25, PT ;  /* 0x000000190000720c */ /* 0x000fe40003f06270 */
[----:B--2---:R-:W-:Y:S02]  /*d8c0*/  FSEL R141, R213, -INF , !P2 ;  /* 0xff800000d58d7808 */ /* 0x004fe40005000000 */
[----:B------:R-:W-:-:S03]  /*d8d0*/  ISETP.GE.AND P2, PT, R2, R26, PT ;  /* 0x0000001a0200720c */ /* 0x000fc60003f46270 */
[----:B------:R2:W-:Y:S01]  /*d8e0*/  STL [R1+0x54], R141 ;  /* 0x0000548d01007387 */ /* 0x0005e20000100800 */
[----:B------:R-:W-:-:S03]  /*d8f0*/  FSEL R140, R140, -INF , !P2 ;  /* 0xff8000008c8c7808 */ /* 0x000fc60005000000 */
[----:B------:R-:W-:Y:S04]  /*d900*/  STL [R1+0x5c], R21 ;  /* 0x00005c1501007387 */ /* 0x000fe80000100800 */
[----:B------:R-:W-:Y:S01]  /*d910*/  STL [R1+0x58], R20 ;  /* 0x0000581401007387 */ /* 0x000fe20000100800 */
[----:B--2---:R-:W-:-:S05]  /*d920*/  FSEL R141, R212, -INF , !P6 ;  /* 0xff800000d48d7808 */ /* 0x004fca0007000000 */
[----:B------:R-:W-:Y:S04]  /*d930*/  STL [R1+0x50], R141 ;  /* 0x0000508d01007387 */ /* 0x000fe80000100800 */
[----:B------:R2:W-:Y:S01]  /*d940*/  STL [R1+0x30], R27 ;  /* 0x0000301b01007387 */ /* 0x0005e20000100800 */
[----:B------:R-:W1:Y:S01]  /*d950*/  MUFU.TANH R3, R3 ;  /* 0x0000000300037308 */ /* 0x000e620000002400 */
[----:B------:R-:W-:Y:S01]  /*d960*/  ISETP.GE.AND P3, PT, R2, R25, PT ;  /* 0x000000190200720c */ /* 0x000fe20003f66270 */
[----:B------:R-:W-:Y:S02]  /*d970*/  FMUL.FTZ R2, R220, c[0x0][0x2ec] ;  /* 0x0000bb00dc027a20 */ /* 0x000fe40000410000 */
[----:B--2---:R-:W-:Y:S02]  /*d980*/  FMUL.FTZ R27, R82, c[0x0][0x2ec] ;  /* 0x0000bb00521b7a20 */ /* 0x004fe40000410000 */
[----:B------:R2:W5:Y:S04]  /*d990*/  LDL.LU R82, [R1+0x128] ;  /* 0x0001280001527983 */ /* 0x0005680000300800 */
[----:B------:R1:W-:Y:S01]  /*d9a0*/  STL [R1+0x34], R140 ;  /* 0x0000348c01007387 */ /* 0x0003e20000100800 */
[----:B------:R1:W-:Y:S01]  /*d9b0*/  MUFU.TANH R21, R2 ;  /* 0x0000000200157308 */ /* 0x0003e20000002400 */
[----:B------:R-:W-:Y:S01]  /*d9c0*/  FSEL R212, R209, -INF , !P5 ;  /* 0xff800000d1d47808 */ /* 0x000fe20006800000 */
[----:B------:R-:W-:Y:S01]  /*d9d0*/  FMUL.FTZ R20, R221, c[0x0][0x2ec] ;  /* 0x0000bb00dd147a20 */ /* 0x000fe20000410000 */
[----:B-1----:R-:W-:-:S05]  /*d9e0*/  FSEL R140, R143, -INF , !P0 ;  /* 0xff8000008f8c7808 */ /* 0x002fca0004000000 */
[----:B------:R-:W-:Y:S04]  /*d9f0*/  STL [R1+0x18], R140 ;  /* 0x0000188c01007387 */ /* 0x000fe80000100800 */
[----:B------:R-:W1:Y:S01]  /*da00*/  LDSM.16.M88.4 R140, [R224+0x9000] ;  /* 0x00900000e08c783b */ /* 0x000e620000000200 */
[----:B------:R-:W-:Y:S01]  /*da10*/  IADD3 R2, R0, 0x10, RZ ;  /* 0x0000001000027810 */ /* 0x000fe20007ffe0ff */
[----:B------:R-:W1:Y:S01]  /*da20*/  MUFU.TANH R22, R22 ;  /* 0x0000001600167308 */ /* 0x000e620000002400 */
[----:B---3--:R-:W-:Y:S02]  /*da30*/  FSEL R211, R211, -INF , !P4 ;  /* 0xff800000d3d37808 */ /* 0x008fe40006000000 */
[----:B------:R-:W-:Y:S02]  /*da40*/  ISETP.GE.AND P6, PT, R2, R23, PT ;  /* 0x000000170200720c */ /* 0x000fe40003fc6270 */
[----:B----4-:R-:W-:-:S02]  /*da50*/  FSEL R208, R208, -INF , !P3 ;  /* 0xff800000d0d07808 */ /* 0x010fc40005800000 */
[C---:B------:R-:W-:Y:S01]  /*da60*/  ISETP.GE.AND P1, PT, R2.reuse, R24, PT ;  /* 0x000000180200720c */ /* 0x040fe20003f26270 */
[----:B------:R3:W-:Y:S01]  /*da70*/  MUFU.TANH R210, R27 ;  /* 0x0000001b00d27308 */ /* 0x0007e20000002400 */
[C---:B------:R-:W-:Y:S02]  /*da80*/  ISETP.GE.AND P2, PT, R2.reuse, R26, PT ;  /* 0x0000001a0200720c */ /* 0x040fe40003f46270 */
[----:B------:R-:W-:Y:S02]  /*da90*/  ISETP.GE.AND P0, PT, R2, R25, PT ;  /* 0x000000190200720c */ /* 0x000fe40003f06270 */
[----:B------:R-:W-:Y:S02]  /*daa0*/  FSEL R3, R3, -INF , !P6 ;  /* 0xff80000003037808 */ /* 0x000fe40007000000 */
[----:B------:R-:W-:Y:S01]  /*dab0*/  IADD3 R2, R0, 0x11, RZ ;  /* 0x0000001100027810 */ /* 0x000fe20007ffe0ff */
[----:B------:R-:W4:Y:S03]  /*dac0*/  MUFU.TANH R20, R20 ;  /* 0x0000001400147308 */ /* 0x000f260000002400 */
[----:B------:R-:W-:Y:S01]  /*dad0*/  ISETP.GE.AND P5, PT, R2, R23, PT ;  /* 0x000000170200720c */ /* 0x000fe20003fa6270 */
[----:B---3--:R-:W-:-:S02]  /*dae0*/  FMUL.FTZ R27, R81, c[0x0][0x2ec] ;  /* 0x0000bb00511b7a20 */ /* 0x008fc40000410000 */
[----:B------:R2:W5:Y:S04]  /*daf0*/  LDL.LU R81, [R1+0x124] ;  /* 0x0001240001517983 */ /* 0x0005680000300800 */
[----:B------:R3:W-:Y:S01]  /*db00*/  STL [R1+0x1c], R212 ;  /* 0x00001cd401007387 */ /* 0x0007e20000100800 */
[----:B------:R-:W-:-:S03]  /*db10*/  ISETP.GE.AND P4, PT, R2, R24, PT ;  /* 0x000000180200720c */ /* 0x000fc60003f86270 */
[----:B------:R-:W-:Y:S01]  /*db20*/  STL [R1+0x2c], R211 ;  /* 0x00002cd301007387 */ /* 0x000fe20000100800 */
[----:B------:R-:W-:-:S03]  /*db30*/  ISETP.GE.AND P3, PT, R2, R26, PT ;  /* 0x0000001a0200720c */ /* 0x000fc60003f66270 */
[----:B------:R-:W-:Y:S01]  /*db40*/  STL [R1+0x38], R208 ;  /* 0x000038d001007387 */ /* 0x000fe20000100800 */
[----:B------:R-:W-:Y:S01]  /*db50*/  ISETP.GE.AND P6, PT, R2, R25, PT ;  /* 0x000000190200720c */ /* 0x000fe20003fc6270 */
[----:B------:R-:W-:Y:S02]  /*db60*/  FMUL.FTZ R2, R223, c[0x0][0x2ec] ;  /* 0x0000bb00df027a20 */ /* 0x000fe40000410000 */
[----:B------:R2:W-:Y:S01]  /*db70*/  STL [R1+0x98], R3 ;  /* 0x0000980301007387 */ /* 0x0005e20000100800 */
[----:B------:R-:W2:Y:S01]  /*db80*/  MUFU.TANH R209, R27 ;  /* 0x0000001b00d17308 */ /* 0x000ea20000002400 */
[----:B-1----:R-:W-:-:S05]  /*db90*/  FSEL R22, R22, -INF , !P5 ;  /* 0xff80000016167808 */ /* 0x002fca0006800000 */
[----:B------:R1:W-:Y:S02]  /*dba0*/  STL [R1+0x94], R22 ;  /* 0x0000941601007387 */ /* 0x0003e40000100800 */
[----:B---3--:R3:W-:Y:S01]  /*dbb0*/  MUFU.TANH R212, R2 ;  /* 0x0000000200d47308 */ /* 0x0087e20000002400 */
[----:B--2---:R-:W-:-:S04]  /*dbc0*/  IADD3 R3, R0, 0x18, RZ ;  /* 0x0000001800037810 */ /* 0x004fc80007ffe0ff */
[-C--:B------:R-:W-:Y:S02]  /*dbd0*/  ISETP.GE.AND P5, PT, R3, R23.reuse, PT ;  /* 0x000000170300720c */ /* 0x080fe40003fa6270 */
[----:B---3--:R-:W-:Y:S02]  /*dbe0*/  IADD3 R2, R0, 0x19, RZ ;  /* 0x0000001900027810 */ /* 0x008fe40007ffe0ff */
[----:B------:R-:W-:Y:S01]  /*dbf0*/  FSEL R208, R21, -INF , !P5 ;  /* 0xff80000015d07808 */ /* 0x000fe20006800000 */
[----:B-1----:R-:W-:Y:S01]  /*dc00*/  FMUL.FTZ R22, R80, c[0x0][0x2ec] ;  /* 0x0000bb0050167a20 */ /* 0x002fe20000410000 */
[----:B------:R-:W-:Y:S01]  /*dc10*/  ISETP.GE.AND P5, PT, R2, R23, PT ;  /* 0x000000170200720c */ /* 0x000fe20003fa6270 */
[----:B------:R1:W5:Y:S01]  /*dc20*/  LDL.LU R80, [R1+0x120] ;  /* 0x0001200001507983 */ /* 0x0003620000300800 */
[----:B------:R-:W-:-:S03]  /*dc30*/  FMUL.FTZ R27, R222, c[0x0][0x2ec] ;  /* 0x0000bb00de1b7a20 */ /* 0x000fc60000410000 */
[----:B------:R4:W-:Y:S01]  /*dc40*/  STL [R1+0x90], R208 ;  /* 0x000090d001007387 */ /* 0x0009e20000100800 */
[----:B------:R-:W-:Y:S01]  /*dc50*/  IMAD.MOV.U32 R213, RZ, RZ, R246 ;  /* 0x000000ffffd57224 */ /* 0x000fe200078e00f6 */
[----:B------:R-:W-:Y:S01]  /*dc60*/  HMMA.16816.F32 R220, R132, R140, RZ ;  /* 0x0000008c84dc723c */ /* 0x000fe200000018ff */
[----:B------:R-:W-:-:S07]  /*dc70*/  IMAD.MOV.U32 R21, RZ, RZ, R245 ;  /* 0x000000ffff157224 */ /* 0x000fce00078e00f5 */
[----:B------:R-:W-:Y:S01]  /*dc80*/  HMMA.16816.F32 R248, R132, R142, RZ ;  /* 0x0000008e84f8723c */ /* 0x000fe200000018ff */
[----:B----4-:R-:W-:Y:S01]  /*dc90*/  FSEL R208, R20, -INF , !P5 ;  /* 0xff80000014d07808 */ /* 0x010fe20006800000 */
[----:B------:R-:W-:-:S06]  /*dca0*/  IMAD.MOV.U32 R20, RZ, RZ, R244 ;  /* 0x000000ffff147224 */ /* 0x000fcc00078e00f4 */
[----:B------:R-:W-:Y:S01]  /*dcb0*/  HMMA.16816.F32 R244, R132, R218, RZ ;  /* 0x000000da84f4723c */ /* 0x000fe200000018ff */
[----:B------:R2:W-:Y:S06]  /*dcc0*/  STL [R1+0x8c], R208 ;  /* 0x00008cd001007387 */ /* 0x0005ec0000100800 */
[----:B------:R-:W-:Y:S02]  /*dcd0*/  FSEL R133, R210, -INF , !P1 ;  /* 0xff800000d2857808 */ /* 0x000fe40004800000 */
[----:B------:R-:W-:-:S03]  /*dce0*/  FSEL R132, R209, -INF , !P4 ;  /* 0xff800000d1847808 */ /* 0x000fc60006000000 */
[----:B------:R-:W-:Y:S04]  /*dcf0*/  STL [R1+0x88], R133 ;  /* 0x0000888501007387 */ /* 0x000fe80000100800 */
[----:B------:R-:W-:Y:S04]  /*dd00*/  STL [R1+0x78], R132 ;  /* 0x0000788401007387 */ /* 0x000fe80000100800 */
[----:B------:R-:W3:Y:S01]  /*dd10*/  LDSM.16.M88.4 R132, [R241] ;  /* 0x00000000f184783b */ /* 0x000ee20000000200 */
[C---:B------:R-:W-:Y:S08]  /*dd20*/  HMMA.16816.F32 R216, R136.reuse, R218, RZ ;  /* 0x000000da88d8723c */ /* 0x040ff000000018ff */
[C---:B--2---:R-:W-:Y:S08]  /*dd30*/  HMMA.16816.F32 R208, R136.reuse, R140, RZ ;  /* 0x0000008c88d0723c */ /* 0x044ff000000018ff */
[----:B------:R-:W-:Y:S01]  /*dd40*/  HMMA.16816.F32 R140, R136, R142, RZ ;  /* 0x0000008e888c723c */ /* 0x000fe200000018ff */
[----:B------:R-:W2:Y:S01]  /*dd50*/  MUFU.TANH R27, R27 ;  /* 0x0000001b001b7308 */ /* 0x000ea20000002400 */
[----:B------:R-:W-:-:S07]  /*dd60*/  ISETP.GE.AND P5, PT, R3, R24, PT ;  /* 0x000000180300720c */ /* 0x000fce0003fa6270 */
[----:B------:R-:W4:Y:S07]  /*dd70*/  MUFU.TANH R22, R22 ;  /* 0x0000001600167308 */ /* 0x000f2e0000002400 */
[-C--:B---3--:R-:W-:Y:S08]  /*dd80*/  HMMA.16816.F32 R136, R64, R132.reuse, R208 ;  /* 0x000000844088723c */ /* 0x088ff000000018d0 */
[C---:B------:R-:W-:Y:S08]  /*dd90*/  HMMA.16816.F32 R208, R60.reuse, R132, R220 ;  /* 0x000000843cd0723c */ /* 0x040ff000000018dc */
[C---:B------:R-:W-:Y:S08]  /*dda0*/  HMMA.16816.F32 R220, R60.reuse, R134, R248 ;  /* 0x000000863cdc723c */ /* 0x040ff000000018f8 */
[----:B------:R-:W-:Y:S08]  /*ddb0*/  HMMA.16816.F32 R248, R60, R214, R244 ;  /* 0x000000d63cf8723c */ /* 0x000ff000000018f4 */
[C---:B------:R-:W-:Y:S01]  /*ddc0*/  HMMA.16816.F32 R140, R64.reuse, R134, R140 ;  /* 0x00000086408c723c */ /* 0x040fe2000000188c */
[----:B------:R-:W3:Y:S07]  /*ddd0*/  LDSM.16.M88.4 R132, [R230+0x9000] ;  /* 0x00900000e684783b */ /* 0x000eee0000000200 */
[----:B------:R-:W-:Y:S01]  /*dde0*/  HMMA.16816.F32 R60, R64, R214, R216 ;  /* 0x000000d6403c723c */ /* 0x000fe200000018d8 */
[----:B------:R-:W-:-:S02]  /*ddf0*/  ISETP.GE.AND P1, PT, R3, R26, PT ;  /* 0x0000001a0300720c */ /* 0x000fc40003f26270 */
[----:B------:R-:W-:Y:S02]  /*de00*/  ISETP.GE.AND P4, PT, R3, R25, PT ;  /* 0x000000190300720c */ /* 0x000fe40003f86270 */
[----:B--2---:R-:W-:Y:S02]  /*de10*/  FSEL R3, R27, -INF , !P5 ;  /* 0xff8000001b037808 */ /* 0x004fe40006800000 */
[----:B------:R-:W-:-:S03]  /*de20*/  ISETP.GE.AND P5, PT, R2, R24, PT ;  /* 0x000000180200720c */ /* 0x000fc60003fa6270 */
[----:B------:R4:W-:Y:S01]  /*de30*/  STL [R1+0x74], R3 ;  /* 0x0000740301007387 */ /* 0x0009e20000100800 */
[----:B------:R-:W-:Y:S01]  /*de40*/  FSEL R27, R212, -INF , !P5 ;  /* 0xff800000d41b7808 */ /* 0x000fe20006800000 */
[----:B------:R-:W-:Y:S01]  /*de50*/  IMAD.MOV.U32 R244, RZ, RZ, R20 ;  /* 0x000000fffff47224 */ /* 0x000fe200078e0014 */
[----:B------:R-:W-:Y:S01]  /*de60*/  ISETP.GE.AND P5, PT, R2, R26, PT ;  /* 0x0000001a0200720c */ /* 0x000fe20003fa6270 */
[----:B------:R-:W-:Y:S02]  /*de70*/  IMAD.MOV.U32 R245, RZ, RZ, R21 ;  /* 0x000000fffff57224 */ /* 0x000fe400078e0015 */
[----:B------:R-:W-:Y:S08]  /*de80*/  STL [R1+0x60], R27 ;  /* 0x0000601b01007387 */ /* 0x000ff00000100800 */
[----:B------:R-:W-:-:S02]  /*de90*/  IMAD.MOV.U32 R21, RZ, RZ, R60 ;  /* 0x000000ffff157224 */ /* 0x000fc400078e003c */
[----:B------:R-:W-:Y:S01]  /*dea0*/  IMAD.MOV.U32 R20, RZ, RZ, R61 ;  /* 0x000000ffff147224 */ /* 0x000fe200078e003d */
[----:B----4-:R-:W-:Y:S02]  /*deb0*/  FSEL R3, R22, -INF , !P2 ;  /* 0xff80000016037808 */ /* 0x010fe40005000000 */
[----:B------:R-:W-:Y:S01]  /*dec0*/  ISETP.GE.AND P2, PT, R2, R25, PT ;  /* 0x000000190200720c */ /* 0x000fe20003f46270 */
[----:B------:R-:W-:Y:S02]  /*ded0*/  IMAD.MOV.U32 R2, RZ, RZ, R63 ;  /* 0x000000ffff027224 */ /* 0x000fe400078e003f */
[----:B------:R2:W-:Y:S01]  /*dee0*/  STL [R1+0x40], R3 ;  /* 0x0000400301007387 */ /* 0x0005e20000100800 */
[-C--:B---3--:R-:W-:Y:S01]  /*def0*/  HMMA.16816.F32 R136, R56, R132.reuse, R136 ;  /* 0x000000843888723c */ /* 0x088fe20000001888 */
[----:B--2---:R-:W-:Y:S02]  /*df00*/  IMAD.MOV.U32 R3, RZ, RZ, R62 ;  /* 0x000000ffff037224 */ /* 0x004fe400078e003e */
[----:B------:R-:W2:Y:S05]  /*df10*/  LDSM.16.M88.4 R60, [R229+0x1000] ;  /* 0x00100000e53c783b */ /* 0x000eaa0000000200 */
[----:B------:R-:W-:Y:S01]  /*df20*/  HMMA.16816.F32 R64, R52, R132, R208 ;  /* 0x000000843440723c */ /* 0x000fe200000018d0 */
[----:B------:R-:W-:-:S07]  /*df30*/  IMAD.MOV.U32 R246, RZ, RZ, R213 ;  /* 0x000000fffff67224 */ /* 0x000fce00078e00d5 */
[-C--:B------:R-:W-:Y:S08]  /*df40*/  HMMA.16816.F32 R212, R52, R134.reuse, R220 ;  /* 0x0000008634d4723c */ /* 0x080ff000000018dc */
[----:B------:R-:W-:Y:S01]  /*df50*/  HMMA.16816.F32 R208, R56, R134, R140 ;  /* 0x0000008638d0723c */ /* 0x000fe2000000188c */
[----:B------:R-:W3:Y:S01]  /*df60*/  LDSM.16.M88.4 R132, [R230+0x9800] ;  /* 0x00980000e684783b */ /* 0x000ee20000000200 */
[----:B------:R-:W-:-:S02]  /*df70*/  IMAD.MOV.U32 R247, RZ, RZ, R79 ;  /* 0x000000fffff77224 */ /* 0x000fc400078e004f */
[----:B------:R-:W-:Y:S01]  /*df80*/  IMAD.MOV.U32 R216, RZ, RZ, R78 ;  /* 0x000000ffffd87224 */ /* 0x000fe200078e004e */
[----:B------:R1:W5:Y:S01]  /*df90*/  LDL.LU R79, [R1+0x11c] ;  /* 0x00011c00014f7983 */ /* 0x0003620000300800 */
[----:B------:R-:W-:Y:S02]  /*dfa0*/  IMAD.MOV.U32 R217, RZ, RZ, R77 ;  /* 0x000000ffffd97224 */ /* 0x000fe400078e004d */
[----:B------:R-:W-:Y:S01]  /*dfb0*/  IMAD.MOV.U32 R218, RZ, RZ, R76 ;  /* 0x000000ffffda7224 */ /* 0x000fe200078e004c */
[----:B------:R1:W5:Y:S01]  /*dfc0*/  LDL.LU R78, [R1+0x118] ;  /* 0x00011800014e7983 */ /* 0x0003620000300800 */
[----:B------:R-:W-:-:S03]  /*dfd0*/  IMAD.MOV.U32 R219, RZ, RZ, R75 ;  /* 0x000000ffffdb7224 */ /* 0x000fc600078e004b */
[----:B------:R1:W5:Y:S04]  /*dfe0*/  LDL.LU R77, [R1+0x114] ;  /* 0x00011400014d7983 */ /* 0x0003680000300800 */
[----:B------:R1:W5:Y:S04]  /*dff0*/  LDL.LU R76, [R1+0x110] ;  /* 0x00011000014c7983 */ /* 0x0003680000300800 */
[----:B------:R1:W5:Y:S01]  /*e000*/  LDL.LU R75, [R1+0x10c] ;  /* 0x00010c00014b7983 */ /* 0x0003620000300800 */
[-C--:B--2---:R-:W-:Y:S08]  /*e010*/  HMMA.16816.F32 R140, R48, R60.reuse, R136 ;  /* 0x0000003c308c723c */ /* 0x084ff00000001888 */
[C---:B------:R-:W-:Y:S01]  /*e020*/  HMMA.16816.F32 R136, R44.reuse, R60, R64 ;  /* 0x0000003c2c88723c */ /* 0x040fe20000001840 */
[----:B------:R-:W2:Y:S07]  /*e030*/  LDSM.16.M88.4 R64, [R224+0xb000] ;  /* 0x00b00000e040783b */ /* 0x000eae0000000200 */
[----:B------:R-:W-:Y:S08]  /*e040*/  HMMA.16816.F32 R212, R44, R62, R212 ;  /* 0x0000003e2cd4723c */ /* 0x000ff000000018d4 */
[C---:B---3--:R-:W-:Y:S08]  /*e050*/  HMMA.16816.F32 R244, R52.reuse, R132, R244 ;  /* 0x0000008434f4723c */ /* 0x048ff000000018f4 */
[----:B------:R-:W-:Y:S01]  /*e060*/  HMMA.16816.F32 R220, R52, R134, R248 ;  /* 0x0000008634dc723c */ /* 0x000fe200000018f8 */
[----:B------:R-:W3:Y:S07]  /*e070*/  LDSM.16.M88.4 R52, [R237] ;  /* 0x00000000ed34783b */ /* 0x000eee0000000200 */
[----:B------:R-:W-:Y:S01]  /*e080*/  HMMA.16816.F32 R208, R48, R62, R208 ;  /* 0x0000003e30d0723c */ /* 0x000fe200000018d0 */
[----:B------:R-:W4:Y:S01]  /*e090*/  LDSM.16.M88.4 R60, [R229+0x1800] ;  /* 0x00180000e53c783b */ /* 0x000f220000000200 */
[----:B------:R-:W-:-:S02]  /*e0a0*/  IMAD.MOV.U32 R248, RZ, RZ, R21 ;  /* 0x000000fffff87224 */ /* 0x000fc400078e0015 */
[----:B------:R-:W-:Y:S02]  /*e0b0*/  IMAD.MOV.U32 R249, RZ, RZ, R20 ;  /* 0x000000fffff97224 */ /* 0x000fe400078e0014 */
[----:B------:R-:W-:Y:S02]  /*e0c0*/  IMAD.MOV.U32 R250, RZ, RZ, R3 ;  /* 0x000000fffffa7224 */ /* 0x000fe400078e0003 */
[----:B------:R-:W-:Y:S01]  /*e0d0*/  IMAD.MOV.U32 R251, RZ, RZ, R2 ;  /* 0x000000fffffb7224 */ /* 0x000fe200078e0002 */
[----:B--2---:R-:W-:Y:S08]  /*e0e0*/  HMMA.16816.F32 R136, R36, R64, R136 ;  /* 0x000000402488723c */ /* 0x004ff00000001888 */
[C---:B------:R-:W-:Y:S08]  /*e0f0*/  HMMA.16816.F32 R216, R56.reuse, R132, R216 ;  /* 0x0000008438d8723c */ /* 0x040ff000000018d8 */
[----:B------:R-:W-:Y:S08]  /*e100*/  HMMA.16816.F32 R56, R56, R134, R248 ;  /* 0x000000863838723c */ /* 0x000ff000000018f8 */
[----:B------:R-:W-:Y:S08]  /*e110*/  HMMA.16816.F32 R140, R40, R64, R140 ;  /* 0x00000040288c723c */ /* 0x000ff0000000188c */
[-C--:B------:R-:W-:Y:S08]  /*e120*/  HMMA.16816.F32 R212, R36, R66.reuse, R212 ;  /* 0x0000004224d4723c */ /* 0x080ff000000018d4 */
[----:B------:R-:W-:Y:S08]  /*e130*/  HMMA.16816.F32 R132, R40, R66, R208 ;  /* 0x000000422884723c */ /* 0x000ff000000018d0 */
[----:B---3--:R-:W-:Y:S08]  /*e140*/  HMMA.16816.F32 R64, R28, R52, R136 ;  /* 0x000000341c40723c */ /* 0x008ff00000001888 */
[C---:B----4-:R-:W-:Y:S08]  /*e150*/  HMMA.16816.F32 R244, R44.reuse, R60, R244 ;  /* 0x0000003c2cf4723c */ /* 0x050ff000000018f4 */
[----:B------:R-:W-:Y:S01]  /*e160*/  HMMA.16816.F32 R220, R44, R62, R220 ;  /* 0x0000003e2cdc723c */ /* 0x000fe200000018dc */
[----:B------:R-:W2:Y:S07]  /*e170*/  LDSM.16.M88.4 R44, [R230+0xb000] ;  /* 0x00b00000e62c783b */ /* 0x000eae0000000200 */
[C---:B------:R-:W-:Y:S08]  /*e180*/  HMMA.16816.F32 R136, R48.reuse, R60, R216 ;  /* 0x0000003c3088723c */ /* 0x040ff000000018d8 */
[----:B------:R-:W-:Y:S01]  /*e190*/  HMMA.16816.F32 R60, R48, R62, R56 ;  /* 0x0000003e303c723c */ /* 0x000fe20000001838 */
[----:B------:R-:W3:Y:S04]  /*e1a0*/  LDSM.16.M88.4 R56, [R224+0xb800] ;  /* 0x00b80000e038783b */ /* 0x000ee80000000200 */
[----:B------:R-:W4:Y:S03]  /*e1b0*/  LDSM.16.M88.4 R48, [R229+0x3000] ;  /* 0x00300000e530783b */ /* 0x000f260000000200 */
[----:B------:R-:W-:Y:S08]  /*e1c0*/  HMMA.16816.F32 R140, R32, R52, R140 ;  /* 0x00000034208c723c */ /* 0x000ff0000000188c */
[-C--:B------:R-:W-:Y:S08]  /*e1d0*/  HMMA.16816.F32 R208, R28, R54.reuse, R212 ;  /* 0x000000361cd0723c */ /* 0x080ff000000018d4 */
[----:B------:R-:W-:Y:S08]  /*e1e0*/  HMMA.16816.F32 R52, R32, R54, R132 ;  /* 0x000000362034723c */ /* 0x000ff00000001884 */
[-C--:B--2---:R-:W-:Y:S08]  /*e1f0*/  HMMA.16816.F32 R212, R12, R44.reuse, R64 ;  /* 0x0000002c0cd4723c */ /* 0x084ff00000001840 */
[----:B------:R-:W-:Y:S08]  /*e200*/  HMMA.16816.F32 R132, R16, R44, R140 ;  /* 0x0000002c1084723c */ /* 0x000ff0000000188c */
[C---:B---3--:R-:W-:Y:S08]  /*e210*/  HMMA.16816.F32 R136, R40.reuse, R56, R136 ;  /* 0x000000382888723c */ /* 0x048ff00000001888 */
[----:B------:R-:W-:Y:S08]  /*e220*/  HMMA.16816.F32 R64, R40, R58, R60 ;  /* 0x0000003a2840723c */ /* 0x000ff0000000183c */
[-C--:B------:R-:W-:Y:S08]  /*e230*/  HMMA.16816.F32 R140, R12, R46.reuse, R208 ;  /* 0x0000002e0c8c723c */ /* 0x080ff000000018d0 */
[----:B------:R-:W-:Y:S01]  /*e240*/  HMMA.16816.F32 R40, R16, R46, R52 ;  /* 0x0000002e1028723c */ /* 0x000fe20000001834 */
[----:B------:R-:W2:Y:S07]  /*e250*/  LDSM.16.M88.4 R44, [R236] ;  /* 0x00000000ec2c783b */ /* 0x000eae0000000200 */
[C---:B----4-:R-:W-:Y:S11]  /*e260*/  HMMA.16816.F32 R60, R8.reuse, R48, R132 ;  /* 0x00000030083c723c */ /* 0x050ff60000001884 */
[----:B------:R-:W-:Y:S05]  /*e270*/  @!UPT UIADD3 URZ, URZ, URZ, URZ ;  /* 0x0000003f3f3ff290 */ /* 0x000fea000fffe03f */
[----:B------:R-:W-:Y:S01]  /*e280*/  HMMA.16816.F32 R52, R8, R50, R40 ;  /* 0x000000320834723c */ /* 0x000fe20000001828 */
[----:B------:R-:W-:Y:S07]  /*e290*/  LDSM.16.M88.4 R40, [R229+0x3800] ;  /* 0x00380000e528783b */ /* 0x000fee0000000200 */
[C---:B--2---:R-:W-:Y:S08]  /*e2a0*/  HMMA.16816.F32 R136, R32.reuse, R44, R136 ;  /* 0x0000002c2088723c */ /* 0x044ff00000001888 */
[----:B------:R-:W-:Y:S01]  /*e2b0*/  HMMA.16816.F32 R64, R32, R46, R64 ;  /* 0x0000002e2040723c */ /* 0x000fe20000001840 */
[----:B------:R-:W2:Y:S01]  /*e2c0*/  LDSM.16.M88.4 R32, [R230+0xb800] ;  /* 0x00b80000e620783b */ /* 0x000ea20000000200 */
[----:B------:R-:W-:Y:S01]  /*e2d0*/  FMUL.FTZ R60, R60, c[0x0][0x2ec] ;  /* 0x0000bb003c3c7a20 */ /* 0x000fe20000410000 */
[----:B------:R-:W-:Y:S01]  /*e2e0*/  UISETP.NE.AND UP0, UPT, UR8, 0x3, UPT ;  /* 0x000000030800788c */ /* 0x000fe2000bf05270 */
[----:B------:R-:W-:Y:S01]  /*e2f0*/  FMUL.FTZ R61, R61, c[0x0][0x2ec] ;  /* 0x0000bb003d3d7a20 */ /* 0x000fe20000410000 */
[----:B------:R-:W-:-:S04]  /*e300*/  DEPBAR.LE SB0, 0x0 ;  /* 0x000080000000791a */ /* 0x000fc80000000000 */
[----:B------:R-:W-:Y:S02]  /*e310*/  FMUL.FTZ R62, R62, c[0x0][0x2ec] ;  /* 0x0000bb003e3e7a20 */ /* 0x000fe40000410000 */
[----:B------:R-:W-:Y:S01]  /*e320*/  FMUL.FTZ R63, R63, c[0x0][0x2ec] ;  /* 0x0000bb003f3f7a20 */ /* 0x000fe20000410000 */
[----:B------:R-:W-:Y:S08]  /*e330*/  MUFU.TANH R216, R60 ;  /* 0x0000003c00d87308 */ /* 0x000ff00000002400 */
[----:B------:R-:W-:Y:S08]  /*e340*/  MUFU.TANH R211, R61 ;  /* 0x0000003d00d37308 */ /* 0x000ff00000002400 */
[----:B------:R-:W-:Y:S08]  /*e350*/  MUFU.TANH R208, R62 ;  /* 0x0000003e00d07308 */ /* 0x000ff00000002400 */
[----:B------:R3:W-:Y:S02]  /*e360*/  MUFU.TANH R27, R63 ;  /* 0x0000003f001b7308 */ /* 0x0007e40000002400 */
[C---:B---3--:R-:W-:Y:S08]  /*e370*/  HMMA.16816.F32 R60, R36.reuse, R56, R244 ;  /* 0x00000038243c723c */ /* 0x048ff000000018f4 */
[----:B------:R-:W-:Y:S01]  /*e380*/  HMMA.16816.F32 R36, R36, R58, R220 ;  /* 0x0000003a2424723c */ /* 0x000fe200000018dc */
[----:B------:R-:W-:-:S02]  /*e390*/  FMUL.FTZ R52, R52, c[0x0][0x2ec] ;  /* 0x0000bb0034347a20 */ /* 0x000fc40000410000 */
[----:B------:R-:W-:Y:S02]  /*e3a0*/  FMUL.FTZ R53, R53, c[0x0][0x2ec] ;  /* 0x0000bb0035357a20 */ /* 0x000fe40000410000 */
[----:B------:R-:W-:Y:S02]  /*e3b0*/  FMUL.FTZ R54, R54, c[0x0][0x2ec] ;  /* 0x0000bb0036367a20 */ /* 0x000fe40000410000 */
[----:B------:R-:W-:Y:S01]  /*e3c0*/  FMUL.FTZ R55, R55, c[0x0][0x2ec] ;  /* 0x0000bb0037377a20 */ /* 0x000fe20000410000 */
[----:B------:R-:W-:Y:S01]  /*e3d0*/  MUFU.TANH R210, R52 ;  /* 0x0000003400d27308 */ /* 0x000fe20000002400 */
[C---:B------:R-:W-:Y:S07]  /*e3e0*/  HMMA.16816.F32 R132, R4.reuse, R48, R212 ;  /* 0x000000300484723c */ /* 0x040fee00000018d4 */
[----:B------:R-:W-:Y:S01]  /*e3f0*/  MUFU.TANH R209, R53 ;  /* 0x0000003500d17308 */ /* 0x000fe20000002400 */
[----:B------:R-:W-:Y:S07]  /*e400*/  HMMA.16816.F32 R140, R4, R50, R140 ;  /* 0x00000032048c723c */ /* 0x000fee000000188c */
[----:B------:R-:W-:Y:S01]  /*e410*/  MUFU.TANH R22, R54 ;  /* 0x0000003600167308 */ /* 0x000fe20000002400 */
[----:B--2---:R-:W-:Y:S07]  /*e420*/  HMMA.16816.F32 R48, R16, R34, R64 ;  /* 0x000000221030723c */ /* 0x004fee0000001840 */
[----:B------:R2:W-:Y:S01]  /*e430*/  MUFU.TANH R21, R55 ;  /* 0x0000003700157308 */ /* 0x0005e20000002400 */
[----:B------:R-:W-:-:S02]  /*e440*/  FMUL.FTZ R2, R74, c[0x0][0x2ec] ;  /* 0x0000bb004a027a20 */ /* 0x000fc40000410000 */
[----:B------:R-:W-:Y:S01]  /*e450*/  FMUL.FTZ R132, R132, c[0x0][0x2ec] ;  /* 0x0000bb0084847a20 */ /* 0x000fe20000410000 */
[----:B------:R1:W5:Y:S01]  /*e460*/  LDL.LU R74, [R1+0x108] ;  /* 0x00010800014a7983 */ /* 0x0003620000300800 */
[----:B--2---:R-:W-:Y:S08]  /*e470*/  HMMA.16816.F32 R52, R16, R32, R136 ;  /* 0x000000201034723c */ /* 0x004ff00000001888 */
[C---:B------:R-:W-:Y:S08]  /*e480*/  HMMA.16816.F32 R16, R28.reuse, R44, R60 ;  /* 0x0000002c1c10723c */ /* 0x040ff0000000183c */
[----:B------:R-:W-:Y:S01]  /*e490*/  HMMA.16816.F32 R28, R28, R46, R36 ;  /* 0x0000002e1c1c723c */ /* 0x000fe20000001824 */
[----:B------:R2:W3:Y:S07]  /*e4a0*/  MUFU.TANH R249, R2 ;  /* 0x0000000200f97308 */ /* 0x0004ee0000002400 */
[----:B------:R-:W-:Y:S01]  /*e4b0*/  HMMA.16816.F32 R52, R8, R40, R52 ;  /* 0x000000280834723c */ /* 0x000fe20000001834 */
[----:B--2---:R-:W-:-:S07]  /*e4c0*/  FMUL.FTZ R2, R73, c[0x0][0x2ec] ;  /* 0x0000bb0049027a20 */ /* 0x004fce0000410000 */
[----:B------:R-:W-:Y:S01]  /*e4d0*/  HMMA.16816.F32 R48, R8, R42, R48 ;  /* 0x0000002a0830723c */ /* 0x000fe20000001830 */
[----:B------:R-:W-:Y:S01]  /*e4e0*/  MUFU.TANH R20, R132 ;  /* 0x0000008400147308 */ /* 0x000fe20000002400 */
[----:B------:R-:W-:Y:S01]  /*e4f0*/  FMUL.FTZ R134, R134, c[0x0][0x2ec] ;  /* 0x0000bb0086867a20 */ /* 0x000fe20000410000 */
[----:B---3--:R-:W-:Y:S01]  /*e500*/  FSEL R66, R249, -INF , !P3 ;  /* 0xff800000f9427808 */ /* 0x008fe20005800000 */
[----:B------:R-:W-:Y:S01]  /*e510*/  FMUL.FTZ R135, R135, c[0x0][0x2ec] ;  /* 0x0000bb0087877a20 */ /* 0x000fe20000410000 */
[----:B------:R1:W5:Y:S04]  /*e520*/  LDL.LU R73, [R1+0x104] ;  /* 0x0001040001497983 */ /* 0x0003680000300800 */
[----:B------:R2:W3:Y:S01]  /*e530*/  MUFU.TANH R248, R2 ;  /* 0x0000000200f87308 */ /* 0x0004e20000002400 */
[C---:B------:R-:W-:Y:S08]  /*e540*/  HMMA.16816.F32 R8, R12.reuse, R32, R16 ;  /* 0x000000200c08723c */ /* 0x040ff00000001810 */
[----:B------:R-:W-:Y:S01]  /*e550*/  HMMA.16816.F32 R12, R12, R34, R28 ;  /* 0x000000220c0c723c */ /* 0x000fe2000000181c */
[----:B--2---:R-:W-:Y:S01]  /*e560*/  FMUL.FTZ R2, R72, c[0x0][0x2ec] ;  /* 0x0000bb0048027a20 */ /* 0x004fe20000410000 */
[----:B---3--:R-:W-:Y:S01]  /*e570*/  FSEL R67, R248, -INF , !P1 ;  /* 0xff800000f8437808 */ /* 0x008fe20004800000 */
[----:B------:R-:W-:Y:S01]  /*e580*/  FMUL.FTZ R142, R142, c[0x0][0x2ec] ;  /* 0x0000bb008e8e7a20 */ /* 0x000fe20000410000 */
[----:B------:R-:W-:Y:S02]  /*e590*/  MUFU.TANH R134, R134 ;  /* 0x0000008600867308 */ /* 0x000fe40000002400 */
[----:B------:R-:W-:Y:S01]  /*e5a0*/  FMUL.FTZ R49, R49, c[0x0][0x2ec] ;  /* 0x0000bb0031317a20 */ /* 0x000fe20000410000 */
[----:B------:R1:W5:Y:S05]  /*e5b0*/  LDL.LU R72, [R1+0x100] ;  /* 0x0001000001487983 */ /* 0x00036a0000300800 */
[----:B------:R2:W3:Y:S02]  /*e5c0*/  MUFU.TANH R219, R2 ;  /* 0x0000000200db7308 */ /* 0x0004e40000002400 */
[----:B--2---:R-:W-:-:S02]  /*e5d0*/  FMUL.FTZ R2, R71, c[0x0][0x2ec] ;  /* 0x0000bb0047027a20 */ /* 0x004fc40000410000 */
[C---:B------:R-:W-:Y:S01]  /*e5e0*/  HMMA.16816.F32 R8, R4.reuse, R40, R8 ;  /* 0x000000280408723c */ /* 0x040fe20000001808 */
[----:B---3--:R-:W-:Y:S01]  /*e5f0*/  FSEL R132, R219, -INF , !P5 ;  /* 0xff800000db847808 */ /* 0x008fe20006800000 */
[----:B------:R-:W-:Y:S02]  /*e600*/  FMUL.FTZ R54, R54, c[0x0][0x2ec] ;  /* 0x0000bb0036367a20 */ /* 0x000fe40000410000 */
[----:B------:R2:W3:Y:S01]  /*e610*/  MUFU.TANH R3, R2 ;  /* 0x0000000200037308 */ /* 0x0004e20000002400 */
[----:B------:R-:W-:Y:S01]  /*e620*/  FMUL.FTZ R140, R140, c[0x0][0x2ec] ;  /* 0x0000bb008c8c7a20 */ /* 0x000fe20000410000 */
[----:B------:R1:W5:Y:S01]  /*e630*/  LDL.LU R71, [R1+0xfc] ;  /* 0x0000fc0001477983 */ /* 0x0003620000300800 */
[----:B--2---:R-:W-:Y:S01]  /*e640*/  FMUL.FTZ R2, R70, c[0x0][0x2ec] ;  /* 0x0000bb0046027a20 */ /* 0x004fe20000410000 */
[----:B------:R-:W-:Y:S01]  /*e650*/  HMMA.16816.F32 R40, R4, R42, R12 ;  /* 0x0000002a0428723c */ /* 0x000fe2000000180c */
[----:B---3--:R-:W-:-:S03]  /*e660*/  FSEL R137, R3, -INF , !P0 ;  /* 0xff80000003897808 */ /* 0x008fc60004000000 */
[----:B------:R-:W-:Y:S01]  /*e670*/  MUFU.TANH R135, R135 ;  /* 0x0000008700877308 */ /* 0x000fe20000002400 */
[----:B------:R-:W-:Y:S01]  /*e680*/  FMUL.FTZ R141, R141, c[0x0][0x2ec] ;  /* 0x0000bb008d8d7a20 */ /* 0x000fe20000410000 */
[----:B------:R1:W5:Y:S06]  /*e690*/  LDL.LU R70, [R1+0xf8] ;  /* 0x0000f80001467983 */ /* 0x00036c0000300800 */
[----:B------:R2:W3:Y:S01]  /*e6a0*/  MUFU.TANH R250, R2 ;  /* 0x0000000200fa7308 */ /* 0x0004e20000002400 */
[----:B------:R-:W-:Y:S01]  /*e6b0*/  IADD3 R4, R0, 0x21, RZ ;  /* 0x0000002100047810 */ /* 0x000fe20007ffe0ff */
[----:B--2---:R-:W-:Y:S01]  /*e6c0*/  FMUL.FTZ R2, R69, c[0x0][0x2ec] ;  /* 0x0000bb0045027a20 */ /* 0x004fe20000410000 */
[----:B---3--:R-:W-:-:S02]  /*e6d0*/  FSEL R63, R250, -INF , !P6 ;  /* 0xff800000fa3f7808 */ /* 0x008fc40007000000 */
[----:B------:R-:W-:-:S03]  /*e6e0*/  IADD3 R3, R0, 0x28, RZ ;  /* 0x0000002800037810 */ /* 0x000fc60007ffe0ff */
[----:B------:R2:W3:Y:S01]  /*e6f0*/  MUFU.TANH R218, R2 ;  /* 0x0000000200da7308 */ /* 0x0004e20000002400 */
[----:B------:R-:W-:Y:S01]  /*e700*/  ISETP.GE.AND P6, PT, R4, R23, PT ;  /* 0x000000170400720c */ /* 0x000fe20003fc6270 */
[----:B------:R-:W-:Y:S01]  /*e710*/  FMUL.FTZ R133, R133, c[0x0][0x2ec] ;  /* 0x0000bb0085857a20 */ /* 0x000fe20000410000 */
[----:B------:R1:W5:Y:S01]  /*e720*/  LDL.LU R69, [R1+0xf4] ;  /* 0x0000f40001457983 */ /* 0x0003620000300800 */
[----:B--2---:R-:W-:Y:S01]  /*e730*/  FMUL.FTZ R2, R68, c[0x0][0x2ec] ;  /* 0x0000bb0044027a20 */ /* 0x004fe20000410000 */
[----:B---3--:R-:W-:Y:S02]  /*e740*/  FSEL R65, R218, -INF , !P4 ;  /* 0xff800000da417808 */ /* 0x008fe40006000000 */
[----:B------:R-:W-:Y:S01]  /*e750*/  FSEL R34, R211, -INF , !P6 ;  /* 0xff800000d3227808 */ /* 0x000fe20007000000 */
[----:B------:R2:W3:Y:S01]  /*e760*/  MUFU.TANH R217, R2 ;  /* 0x0000000200d97308 */ /* 0x0004e20000002400 */
[----:B------:R-:W-:Y:S01]  /*e770*/  ISETP.GE.AND P4, PT, R4, R24, PT ;  /* 0x000000180400720c */ /* 0x000fe20003f86270 */
[----:B------:R-:W-:Y:S01]  /*e780*/  FMUL.FTZ R53, R53, c[0x0][0x2ec] ;  /* 0x0000bb0035357a20 */ /* 0x000fe20000410000 */
[----:B------:R1:W5:Y:S01]  /*e790*/  LDL.LU R68, [R1+0xf0] ;  /* 0x0000f00001447983 */ /* 0x0003620000300800 */
[----:B--2---:R-:W-:-:S04]  /*e7a0*/  IADD3 R2, R0, 0x20, RZ ;  /* 0x0000002000027810 */ /* 0x004fc80007ffe0ff */
[C---:B------:R-:W-:Y:S02]  /*e7b0*/  ISETP.GE.AND P3, PT, R2.reuse, R23, PT ;  /* 0x000000170200720c */ /* 0x040fe40003f66270 */
[C---:B------:R-:W-:Y:S02]  /*e7c0*/  ISETP.GE.AND P1, PT, R2.reuse, R24, PT ;  /* 0x000000180200720c */ /* 0x040fe40003f26270 */
[C---:B------:R-:W-:Y:S02]  /*e7d0*/  ISETP.GE.AND P5, PT, R2.reuse, R26, PT ;  /* 0x0000001a0200720c */ /* 0x040fe40003fa6270 */
[----:B------:R-:W-:Y:S02]  /*e7e0*/  ISETP.GE.AND P0, PT, R2, R25, PT ;  /* 0x000000190200720c */ /* 0x000fe40003f06270 */
[----:B------:R-:W-:-:S04]  /*e7f0*/  IADD3 R2, R0, 0x29, RZ ;  /* 0x0000002900027810 */ /* 0x000fc80007ffe0ff */
[-C--:B------:R-:W-:Y:S01]  /*e800*/  ISETP.GE.AND P6, PT, R2, R23.reuse, PT ;  /* 0x000000170200720c */ /* 0x080fe20003fc6270 */
[----:B------:R-:W2:Y:S01]  /*e810*/  MUFU.TANH R57, R140 ;  /* 0x0000008c00397308 */ /* 0x000ea20000002400 */
[----:B------:R-:W-:Y:S01]  /*e820*/  FSEL R35, R216, -INF , !P3 ;  /* 0xff800000d8237808 */ /* 0x000fe20005800000 */
[----:B------:R-:W-:Y:S01]  /*e830*/  FMUL.FTZ R48, R48, c[0x0][0x2ec] ;  /* 0x0000bb0030307a20 */ /* 0x000fe20000410000 */
[----:B------:R-:W-:Y:S02]  /*e840*/  FSEL R32, R209, -INF , !P6 ;  /* 0xff800000d1207808 */ /* 0x000fe40007000000 */
[----:B------:R-:W-:Y:S02]  /*e850*/  FSEL R58, R27, -INF , !P4 ;  /* 0xff8000001b3a7808 */ /* 0x000fe40006000000 */
[C---:B------:R-:W-:Y:S01]  /*e860*/  ISETP.GE.AND P3, PT, R3.reuse, R23, PT ;  /* 0x000000170300720c */ /* 0x040fe20003f66270 */
[----:B------:R-:W4:Y:S01]  /*e870*/  MUFU.TANH R142, R142 ;  /* 0x0000008e008e7308 */ /* 0x000f220000002400 */
[----:B------:R-:W-:-:S02]  /*e880*/  ISETP.GE.AND P6, PT, R3, R24, PT ;  /* 0x000000180300720c */ /* 0x000fc40003fc6270 */
[----:B------:R-:W-:-:S05]  /*e890*/  ISETP.GE.AND P4, PT, R2, R24, PT ;  /* 0x000000180200720c */ /* 0x000fca0003f86270 */
[----:B------:R-:W1:Y:S01]  /*e8a0*/  MUFU.TANH R49, R49 ;  /* 0x0000003100317308 */ /* 0x000e620000002400 */
[----:B------:R-:W-:Y:S01]  /*e8b0*/  FMUL.FTZ R143, R143, c[0x0][0x2ec] ;  /* 0x0000bb008f8f7a20 */ /* 0x000fe20000410000 */
[----:B------:R-:W-:-:S06]  /*e8c0*/  FSEL R33, R210, -INF , !P3 ;  /* 0xff800000d2217808 */ /* 0x000fcc0005800000 */
[----:B------:R-:W1:Y:S01]  /*e8d0*/  MUFU.TANH R54, R54 ;  /* 0x0000003600367308 */ /* 0x000e620000002400 */
[----:B------:R-:W-:Y:S02]  /*e8e0*/  FSEL R59, R208, -INF , !P1 ;  /* 0xff800000d03b7808 */ /* 0x000fe40004800000 */
[----:B------:R-:W-:Y:S02]  /*e8f0*/  FSEL R62, R22, -INF , !P6 ;  /* 0xff800000163e7808 */ /* 0x000fe40007000000 */
[----:B------:R-:W-:-:S03]  /*e900*/  FSEL R60, R21, -INF , !P4 ;  /* 0xff800000153c7808 */ /* 0x000fc60006000000 */
[----:B------:R-:W1:Y:S01]  /*e910*/  MUFU.TANH R64, R141 ;  /* 0x0000008d00407308 */ /* 0x000e620000002400 */
[----:B------:R-:W-:Y:S02]  /*e920*/  FSEL R61, R20, -INF , !P5 ;  /* 0xff800000143d7808 */ /* 0x000fe40006800000 */
[----:B------:R-:W-:Y:S02]  /*e930*/  ISETP.GE.AND P3, PT, R4, R25, PT ;  /* 0x000000190400720c */ /* 0x000fe40003f66270 */
[----:B------:R-:W-:-:S03]  /*e940*/  ISETP.GE.AND P1, PT, R3, R26, PT ;  /* 0x0000001a0300720c */ /* 0x000fc60003f26270 */
[----:B------:R3:W1:Y:S01]  /*e950*/  MUFU.TANH R56, R133 ;  /* 0x0000008500387308 */ /* 0x0006620000002400 */
[-C--:B------:R-:W-:Y:S02]  /*e960*/  ISETP.GE.AND P6, PT, R3, R25.reuse, PT ;  /* 0x000000190300720c */ /* 0x080fe40003fc6270 */
[C---:B------:R-:W-:Y:S02]  /*e970*/  ISETP.GE.AND P4, PT, R2.reuse, R26, PT ;  /* 0x0000001a0200720c */ /* 0x040fe40003f86270 */
[----:B------:R-:W-:Y:S02]  /*e980*/  ISETP.GE.AND P5, PT, R2, R25, PT ;  /* 0x000000190200720c */ /* 0x000fe40003fa6270 */
[C---:B------:R-:W-:Y:S01]  /*e990*/  IADD3 R3, R0.reuse, 0x31, RZ ;  /* 0x0000003100037810 */ /* 0x040fe20007ffe0ff */
[----:B------:R-:W1:Y:S01]  /*e9a0*/  MUFU.TANH R53, R53 ;  /* 0x0000003500357308 */ /* 0x000e620000002400 */
[----:B------:R-:W-:Y:S01]  /*e9b0*/  IADD3 R2, R0, 0x38, RZ ;  /* 0x0000003800027810 */ /* 0x000fe20007ffe0ff */
[----:B------:R-:W-:Y:S01]  /*e9c0*/  FMUL.FTZ R52, R52, c[0x0][0x2ec] ;  /* 0x0000bb0034347a20 */ /* 0x000fe20000410000 */
[----:B---3--:R-:W-:-:S05]  /*e9d0*/  FSEL R133, R217, -INF , !P2 ;  /* 0xff800000d9857808 */ /* 0x008fca0005000000 */
[----:B------:R-:W3:Y:S01]  /*e9e0*/  MUFU.TANH R48, R48 ;  /* 0x0000003000307308 */ /* 0x000ee20000002400 */
[----:B------:R-:W-:Y:S02]  /*e9f0*/  ISETP.GE.AND P2, PT, R4, R26, PT ;  /* 0x0000001a0400720c */ /* 0x000fe40003f46270 */
[C---:B------:R-:W-:Y:S02]  /*ea00*/  IADD3 R4, R0.reuse, 0x30, RZ ;  /* 0x0000003000047810 */ /* 0x040fe40007ffe0ff */
[----:B------:R-:W-:Y:S01]  /*ea10*/  IADD3 R0, R0, 0x39, RZ ;  /* 0x0000003900007810 */ /* 0x000fe20007ffe0ff */
[----:B------:R-:W-:Y:S01]  /*ea20*/  FMUL.FTZ R50, R50, c[0x0][0x2ec] ;  /* 0x0000bb0032327a20 */ /* 0x000fe20000410000 */
[----:B------:R-:W-:Y:S01]  /*ea30*/  FSEL R251, R134, -INF , !P0 ;  /* 0xff80000086fb7808 */ /* 0x000fe20004000000 */
[----:B------:R-:W-:Y:S01]  /*ea40*/  FMUL.FTZ R8, R8, c[0x0][0x2ec] ;  /* 0x0000bb0008087a20 */ /* 0x000fe20000410000 */
[----:B------:R-:W-:Y:S01]  /*ea50*/  MUFU.TANH R143, R143 ;  /* 0x0000008f008f7308 */ /* 0x000fe20000002400 */
[----:B------:R-:W-:Y:S01]  /*ea60*/  FSEL R215, R135, -INF , !P3 ;  /* 0xff80000087d77808 */ /* 0x000fe20005800000 */
[----:B------:R-:W-:Y:S01]  /*ea70*/  FMUL.FTZ R6, R10, c[0x0][0x2ec] ;  /* 0x0000bb000a067a20 */ /* 0x000fe20000410000 */
[----:B------:R-:W-:-:S02]  /*ea80*/  ISETP.GE.AND P0, PT, R0, R23, PT ;  /* 0x000000170000720c */ /* 0x000fc40003f06270 */
[-C--:B------:R-:W-:Y:S01]  /*ea90*/  ISETP.GE.AND P3, PT, R4, R24.reuse, PT ;  /* 0x000000180400720c */ /* 0x080fe20003f66270 */
[----:B------:R-:W-:Y:S01]  /*eaa0*/  FMUL.FTZ R51, R51, c[0x0][0x2ec] ;  /* 0x0000bb0033337a20 */ /* 0x000fe20000410000 */
[----:B--2---:R-:W-:Y:S01]  /*eab0*/  FSEL R57, R57, -INF , !P1 ;  /* 0xff80000039397808 */ /* 0x004fe20004800000 */
[----:B------:R-:W2:Y:S01]  /*eac0*/  MUFU.TANH R52, R52 ;  /* 0x0000003400347308 */ /* 0x000ea20000002400 */
[----:B----4-:R-:W-:Y:S01]  /*ead0*/  FSEL R10, R142, -INF , !P6 ;  /* 0xff8000008e0a7808 */ /* 0x010fe20007000000 */
[----:B------:R-:W-:Y:S01]  /*eae0*/  FMUL.FTZ R55, R55, c[0x0][0x2ec] ;  /* 0x0000bb0037377a20 */ /* 0x000fe20000410000 */
[----:B-1----:R-:W-:Y:S01]  /*eaf0*/  FSEL R28, R49, -INF , !P0 ;  /* 0xff800000311c7808 */ /* 0x002fe20004000000 */
[----:B------:R-:W-:Y:S01]  /*eb00*/  FMUL.FTZ R5, R11, c[0x0][0x2ec] ;  /* 0x0000bb000b057a20 */ /* 0x000fe20000410000 */
[----:B------:R-:W-:Y:S02]  /*eb10*/  FSEL R54, R54, -INF , !P3 ;  /* 0xff80000036367808 */ /* 0x000fe40005800000 */
[C---:B------:R-:W-:Y:S01]  /*eb20*/  ISETP.GE.AND P1, PT, R3.reuse, R23, PT ;  /* 0x000000170300720c */ /* 0x040fe20003f26270 */
[----:B------:R-:W-:Y:S01]  /*eb30*/  MUFU.TANH R50, R50 ;  /* 0x0000003200327308 */ /* 0x000fe20000002400 */
[----:B------:R-:W-:-:S02]  /*eb40*/  ISETP.GE.AND P6, PT, R3, R24, PT ;  /* 0x000000180300720c */ /* 0x000fc40003fc6270 */
[C---:B------:R-:W-:Y:S02]  /*eb50*/  ISETP.GE.AND P0, PT, R3.reuse, R26, PT ;  /* 0x0000001a0300720c */ /* 0x040fe40003f06270 */
[----:B------:R-:W-:Y:S01]  /*eb60*/  ISETP.GE.AND P3, PT, R3, R25, PT ;  /* 0x000000190300720c */ /* 0x000fe20003f66270 */
[----:B------:R-:W-:Y:S02]  /*eb70*/  FMUL.FTZ R3, R43, c[0x0][0x2ec] ;  /* 0x0000bb002b037a20 */ /* 0x000fe40000410000 */
[----:B------:R-:W1:Y:S01]  /*eb80*/  MUFU.TANH R8, R8 ;  /* 0x0000000800087308 */ /* 0x000e620000002400 */
[----:B------:R-:W-:Y:S02]  /*eb90*/  FSEL R64, R64, -INF , !P4 ;  /* 0xff80000040407808 */ /* 0x000fe40006000000 */
[----:B------:R-:W-:Y:S01]  /*eba0*/  ISETP.GE.AND P4, PT, R2, R23, PT ;  /* 0x000000170200720c */ /* 0x000fe20003f86270 */
[----:B------:R-:W-:-:S04]  /*ebb0*/  FMUL.FTZ R42, R42, c[0x0][0x2ec] ;  /* 0x0000bb002a2a7a20 */ /* 0x000fc80000410000 */
[----:B------:R-:W4:Y:S01]  /*ebc0*/  MUFU.TANH R6, R6 ;  /* 0x0000000600067308 */ /* 0x000f220000002400 */
[----:B------:R-:W-:Y:S02]  /*ebd0*/  FSEL R56, R56, -INF , !P2 ;  /* 0xff80000038387808 */ /* 0x000fe40005000000 */
[----:B------:R-:W-:Y:S02]  /*ebe0*/  FSEL R30, R53, -INF , !P1 ;  /* 0xff800000351e7808 */ /* 0x000fe40004800000 */
[----:B---3--:R-:W-:-:S03]  /*ebf0*/  FSEL R29, R48, -INF , !P4 ;  /* 0xff800000301d7808 */ /* 0x008fc60006000000 */
[----:B------:R-:W3:Y:S01]  /*ec00*/  MUFU.TANH R51, R51 ;  /* 0x0000003300337308 */ /* 0x000ee20000002400 */
[C---:B------:R-:W-:Y:S02]  /*ec10*/  ISETP.GE.AND P2, PT, R4.reuse, R23, PT ;  /* 0x000000170400720c */ /* 0x040fe40003f46270 */
[C---:B------:R-:W-:Y:S02]  /*ec20*/  ISETP.GE.AND P1, PT, R4.reuse, R26, PT ;  /* 0x0000001a0400720c */ /* 0x040fe40003f26270 */
[----:B------:R-:W-:-:S03]  /*ec30*/  ISETP.GE.AND P4, PT, R4, R25, PT ;  /* 0x000000190400720c */ /* 0x000fc60003f86270 */
[----:B------:R-:W1:Y:S01]  /*ec40*/  MUFU.TANH R55, R55 ;  /* 0x0000003700377308 */ /* 0x000e620000002400 */
[----:B------:R1:W-:Y:S01]  /*ec50*/  STL [R1+0x24], R10 ;  /* 0x0000240a01007387 */ /* 0x0003e20000100800 */
[----:B------:R-:W-:-:S06]  /*ec60*/  FMUL.FTZ R9, R9, c[0x0][0x2ec] ;  /* 0x0000bb0009097a20 */ /* 0x000fcc0000410000 */
[----:B------:R-:W1:Y:S01]  /*ec70*/  MUFU.TANH R5, R5 ;  /* 0x0000000500057308 */ /* 0x000e620000002400 */
[----:B--2---:R-:W-:-:S07]  /*ec80*/  FSEL R31, R52, -INF , !P2 ;  /* 0xff800000341f7808 */ /* 0x004fce0005000000 */
[----:B------:R-:W-:Y:S01]  /*ec90*/  MUFU.TANH R3, R3 ;  /* 0x0000000300037308 */ /* 0x000fe20000002400 */
[----:B------:R-:W-:-:S07]  /*eca0*/  ISETP.GE.AND P2, PT, R0, R24, PT ;  /* 0x000000180000720c */ /* 0x000fce0003f46270 */
[----:B------:R-:W2:Y:S01]  /*ecb0*/  MUFU.TANH R4, R42 ;  /* 0x0000002a00047308 */ /* 0x000ea20000002400 */
[----:B-1----:R-:W-:Y:S02]  /*ecc0*/  FSEL R10, R143, -INF , !P5 ;  /* 0xff8000008f0a7808 */ /* 0x002fe40006800000 */
[----:B------:R-:W-:Y:S02]  /*ecd0*/  ISETP.GE.AND P5, PT, R2, R24, PT ;  /* 0x000000180200720c */ /* 0x000fe40003fa6270 */
[----:B------:R-:W-:Y:S02]  /*ece0*/  FSEL R49, R8, -INF , !P1 ;  /* 0xff80000008317808 */ /* 0x000fe40004800000 */
[----:B------:R-:W-:Y:S01]  /*ecf0*/  FSEL R23, R50, -INF , !P5 ;  /* 0xff80000032177808 */ /* 0x000fe20006800000 */
[----:B------:R-:W1:Y:S01]  /*ed00*/  MUFU.TANH R9, R9 ;  /* 0x0000000900097308 */ /* 0x000e620000002400 */
[C---:B------:R-:W-:Y:S02]  /*ed10*/  ISETP.GE.AND P5, PT, R0.reuse, R26, PT ;  /* 0x0000001a0000720c */ /* 0x040fe40003fa6270 */
[----:B------:R-:W-:-:S02]  /*ed20*/  ISETP.GE.AND P1, PT, R0, R25, PT ;  /* 0x000000190000720c */ /* 0x000fc40003f26270 */
[----:B----4-:R-:W-:Y:S02]  /*ed30*/  FSEL R0, R6, -INF , !P4 ;  /* 0xff80000006007808 */ /* 0x010fe40006000000 */
[----:B---3--:R-:W-:Y:S01]  /*ed40*/  FSEL R21, R51, -INF , !P2 ;  /* 0xff80000033157808 */ /* 0x008fe20005000000 */
[----:B------:R-:W-:Y:S04]  /*ed50*/  STL [R1+0x20], R10 ;  /* 0x0000200a01007387 */ /* 0x000fe80000100800 */
[----:B------:R-:W-:Y:S01]  /*ed60*/  BAR.SYNC.DEFER_BLOCKING 0x0 ;  /* 0x0000000000007b1d */ /* 0x000fe20000010000 */
[----:B------:R-:W-:Y:S02]  /*ed70*/  ISETP.GE.AND P2, PT, R2, R25, PT ;  /* 0x000000190200720c */ /* 0x000fe40003f46270 */
[----:B------:R-:W-:-:S02]  /*ed80*/  FSEL R47, R55, -INF , !P6 ;  /* 0xff800000372f7808 */ /* 0x000fc40007000000 */
[----:B------:R-:W-:Y:S01]  /*ed90*/  FSEL R5, R5, -INF , !P3 ;  /* 0xff80000005057808 */ /* 0x000fe20005800000 */
[----:B------:R3:W-:Y:S01]  /*eda0*/  STL [R1+0xc], R0 ;  /* 0x00000c0001007387 */ /* 0x0007e20000100800 */
[----:B------:R-:W-:Y:S02]  /*edb0*/  ISETP.GE.AND P6, PT, R2, R26, PT ;  /* 0x0000001a0200720c */ /* 0x000fe40003fc6270 */
[----:B--2---:R-:W-:Y:S01]  /*edc0*/  FSEL R2, R4, -INF , !P2 ;  /* 0xff80000004027808 */ /* 0x004fe20005000000 */
[----:B------:R-:W-:Y:S01]  /*edd0*/  FMUL.FTZ R40, R40, c[0x0][0x2ec] ;  /* 0x0000bb0028287a20 */ /* 0x000fe20000410000 */
[----:B------:R2:W-:Y:S01]  /*ede0*/  STL [R1+0x8], R5 ;  /* 0x0000080501007387 */ /* 0x0005e20000100800 */
[----:B------:R-:W-:Y:S01]  /*edf0*/  FMUL.FTZ R7, R41, c[0x0][0x2ec] ;  /* 0x0000bb0029077a20 */ /* 0x000fe20000410000 */
[----:B-1----:R-:W-:Y:S02]  /*ee00*/  FSEL R48, R9, -INF , !P0 ;  /* 0xff80000009307808 */ /* 0x002fe40004000000 */
[----:B------:R-:W-:Y:S01]  /*ee10*/  PLOP3.LUT P0, PT, PT, PT, UP0, 0x80, 0x0 ;  /* 0x000000000000781c */ /* 0x000fe20003f0f008 */
[----:B------:R-:W1:Y:S01]  /*ee20*/  MUFU.TANH R40, R40 ;  /* 0x0000002800287308 */ /* 0x000e620000002400 */
[----:B---3--:R-:W-:-:S05]  /*ee30*/  FSEL R0, R3, -INF , !P1 ;  /* 0xff80000003007808 */ /* 0x008fca0004800000 */
[----:B------:R2:W-:Y:S04]  /*ee40*/  STL [R1], R0 ;  /* 0x0000000001007387 */ /* 0x0005e80000100800 */
[----:B------:R2:W-:Y:S01]  /*ee50*/  STL [R1+0x4], R2 ;  /* 0x0000040201007387 */ /* 0x0005e20000100800 */
[----:B------:R-:W3:Y:S01]  /*ee60*/  MUFU.TANH R7, R7 ;  /* 0x0000000700077308 */ /* 0x000ee20000002400 */
[----:B-1----:R-:W-:Y:S02]  /*ee70*/  FSEL R46, R40, -INF , !P6 ;  /* 0xff800000282e7808 */ /* 0x002fe40007000000 */
[----:B---3--:R-:W-:Y:S01]  /*ee80*/  FSEL R22, R7, -INF , !P5 ;  /* 0xff80000007167808 */ /* 0x008fe20006800000 */
[----:B------:R-:W-:Y:S05]  /*ee90*/  @!P0 BRA `(.L_x_79) ;  /* 0x0000024000008947 */ /* 0x000fea0003800000 */
[----:B------:R-:W3:Y:S04]  /*eea0*/  LDL.64 R246, [R1+0xb8] ;  /* 0x0000b80001f67983 */ /* 0x000ee80000100a00 */
[----:B------:R-:W4:Y:S01]  /*eeb0*/  LDL.64 R212, [R1+0xb0] ;  /* 0x0000b00001d47983 */ /* 0x000f220000100a00 */
[----:B------:R-:W-:-:S02]  /*eec0*/  UIADD3 UR7, UR8, -0x4, URZ ;  /* 0xfffffffc08077890 */ /* 0x000fc4000fffe03f */
[----:B------:R-:W-:Y:S02]  /*eed0*/  ULDC.64 UR4, c[0x0][0x198] ;  /* 0x0000660000047ab9 */ /* 0x000fe40000000a00 */
[----:B------:R-:W-:Y:S02]  /*eee0*/  USHF.R.S32.HI UR6, URZ, 0x1f, UR7 ;  /* 0x0000001f3f067899 */ /* 0x000fe40008011407 */
[----:B------:R-:W-:Y:S02]  /*eef0*/  UIMAD.WIDE.U32 UR12, UR7, UR4, URZ ;  /* 0x00000004070c72a5 */ /* 0x000fe4000f8e003f */
[----:B------:R-:W-:-:S04]  /*ef00*/  UIMAD UR6, UR6, UR4, URZ ;  /* 0x00000004060672a4 */ /* 0x000fc8000f8e023f */
[----:B------:R-:W-:Y:S01]  /*ef10*/  UIMAD UR6, UR7, UR5, UR6 ;  /* 0x00000005070672a4 */ /* 0x000fe2000f8e0206 */
[----:B--2---:R-:W-:Y:S02]  /*ef20*/  IMAD.U32 R0, RZ, RZ, UR12 ;  /* 0x0000000cff007e24 */ /* 0x004fe4000f8e00ff */
[----:B------:R-:W-:Y:S01]  /*ef30*/  IMAD.U32 R3, RZ, RZ, UR12 ;  /* 0x0000000cff037e24 */ /* 0x000fe2000f8e00ff */
[----:B------:R-:W-:-:S06]  /*ef40*/  UIADD3 UR6, UR13, UR6, URZ ;  /* 0x000000060d067290 */ /* 0x000fcc000fffe03f */
[----:B------:R-:W-:Y:S01]  /*ef50*/  IMAD.U32 R2, RZ, RZ, UR6 ;  /* 0x00000006ff027e24 */ /* 0x000fe2000f8e00ff */
[----:B------:R-:W-:Y:S02]  /*ef60*/  USHF.L.U32 UR6, UR4, 0x5, URZ ;  /* 0x0000000504067899 */ /* 0x000fe4000800063f */
[----:B------:R-:W-:Y:S01]  /*ef70*/  USHF.L.U64.HI UR4, UR4, 0x5, UR5 ;  /* 0x0000000504047899 */ /* 0x000fe20008010205 */
[----:B---3--:R-:W-:-:S04]  /*ef80*/  LEA R0, P0, R0, R246, 0x6 ;  /* 0x000000f600007211 */ /* 0x008fc800078030ff */
        /* <DEDUP_REMOVED lines=21> */
.L_x_79:
[----:B--2---:R-:W2:Y:S04]  /*f0e0*/  LDL.LU R5, [R1+0x8c] ;  /* 0x00008c0001057983 */ /* 0x004ea80000300800 */
[----:B------:R-:W3:Y:S04]  /*f0f0*/  LDL.LU R4, [R1+0x90] ;  /* 0x0000900001047983 */ /* 0x000ee80000300800 */
[----:B-1----:R-:W4:Y:S04]  /*f100*/  LDL.LU R3, [R1+0x94] ;  /* 0x0000940001037983 */ /* 0x002f280000300800 */
[----:B------:R-:W4:Y:S04]  /*f110*/  LDL.LU R2, [R1+0x98] ;  /* 0x0000980001027983 */ /* 0x000f280000300800 */
[----:B------:R-:W4:Y:S04]  /*f120*/  LDL.LU R0, [R1+0x88] ;  /* 0x0000880001007983 */ /* 0x000f280000300800 */
[----:B------:R-:W4:Y:S01]  /*f130*/  LDL.LU R7, [R1+0x6c] ;  /* 0x00006c0001077983 */ /* 0x000f220000300800 */
[----:B------:R-:W-:-:S02]  /*f140*/  MOV R53, R251 ;  /* 0x000000fb00357202 */ /* 0x000fc40000000f00 */
[----:B------:R-:W-:Y:S01]  /*f150*/  MOV R52, R215 ;  /* 0x000000d700347202 */ /* 0x000fe20000000f00 */
        /* <DEDUP_REMOVED lines=31> */
[----:B--2---:R-:W-:-:S02]  /*f350*/  MOV R27, R5 ;  /* 0x00000005001b7202 */ /* 0x004fc40000000f00 */
[----:B---3--:R-:W-:Y:S02]  /*f360*/  MOV R26, R4 ;  /* 0x00000004001a7202 */ /* 0x008fe40000000f00 */
[----:B----4-:R-:W-:Y:S02]  /*f370*/  MOV R25, R3 ;  /* 0x0000000300197202 */ /* 0x010fe40000000f00 */
[----:B------:R-:W-:Y:S02]  /*f380*/  MOV R24, R2 ;  /* 0x0000000200187202 */ /* 0x000fe40000000f00 */
[----:B------:R-:W-:Y:S02]  /*f390*/  MOV R10, R0 ;  /* 0x00000000000a7202 */ /* 0x000fe40000000f00 */
        /* <DEDUP_REMOVED lines=14> */
[----:B------:R-:W-:-:S04]  /*f480*/  FMNMX.FTZ R0, R17, R9, !PT ;  /* 0x0000000911007209 */ /* 0x000fc80007810000 */
[----:B------:R-:W-:Y:S02]  /*f490*/  FMNMX.FTZ R0, R38, R0, !PT ;  /* 0x0000000026007209 */ /* 0x000fe40007810000 */
[----:B------:R-:W-:Y:S02]  /*f4a0*/  FMNMX.FTZ R136, R29, R136, !PT ;  /* 0x000000881d887209 */ /* 0x000fe40007810000 */
[----:B------:R-:W-:Y:S02]  /*f4b0*/  FMNMX.FTZ R0, R12, R0, !PT ;  /* 0x000000000c007209 */ /* 0x000fe40007810000 */
        /* <DEDUP_REMOVED lines=18> */
[----:B------:R-:W-:Y:S01]  /*f5e0*/  FMNMX.FTZ R2, R60, R2, !PT ;  /* 0x000000023c027209 */ /* 0x000fe20007810000 */
[----:B------:R1:W-:Y:S01]  /*f5f0*/  STL [R1+0xf4], R229 ;  /* 0x0000f4e501007387 */ /* 0x0003e20000100800 */
[----:B------:R-:W-:Y:S02]  /*f600*/  FMNMX.FTZ R3, R67, R3, !PT ;  /* 0x0000000343037209 */ /* 0x000fe40007810000 */
[----:B------:R-:W-:Y:S02]  /*f610*/  FMNMX.FTZ R0, R19, R0, !PT ;  /* 0x0000000013007209 */ /* 0x000fe40007810000 */
[----:B------:R-:W-:-:S02]  /*f620*/  FMNMX.FTZ R4, R54, R2, !PT ;  /* 0x0000000236047209 */ /* 0x000fc40007810000 */
[----:B------:R-:W-:Y:S02]  /*f630*/  FMNMX.FTZ R3, R132, R3, !PT ;  /* 0x0000000384037209 */ /* 0x000fe40007810000 */
[----:B------:R-:W-:Y:S02]  /*f640*/  FMNMX.FTZ R0, R18, R0, !PT ;  /* 0x0000000012007209 */ /* 0x000fe40007810000 */
[----:B------:R-:W-:Y:S02]  /*f650*/  FMNMX.FTZ R4, R47, R4, !PT ;  /* 0x000000042f047209 */ /* 0x000fe40007810000 */
[----:B------:R-:W-:Y:S02]  /*f660*/  FMNMX.FTZ R3, R61, R3, !PT ;  /* 0x000000033d037209 */ /* 0x000fe40007810000 */
[----:B------:R-:W-:Y:S01]  /*f670*/  FMNMX.FTZ R0, R16, R0, !PT ;  /* 0x0000000010007209 */ /* 0x000fe20007810000 */
[----:B-1----:R-:W2:Y:S04]  /*f680*/  LDL.LU R229, [R1+0x4] ;  /* 0x0000040001e57983 */ /* 0x002ea80000300800 */
[----:B------:R1:W-:Y:S01]  /*f690*/  STL [R1+0xf0], R224 ;  /* 0x0000f0e001007387 */ /* 0x0003e20000100800 */
[----:B------:R-:W-:-:S02]  /*f6a0*/  FMNMX.FTZ R4, R23, R4, !PT ;  /* 0x0000000417047209 */ /* 0x000fc40007810000 */
[----:B------:R-:W-:Y:S02]  /*f6b0*/  FMNMX.FTZ R3, R56, R3, !PT ;  /* 0x0000000338037209 */ /* 0x000fe40007810000 */
[----:B------:R-:W-:Y:S02]  /*f6c0*/  FMNMX.FTZ R2, R137, R0, !PT ;  /* 0x0000000089027209 */ /* 0x000fe40007810000 */
[----:B------:R-:W-:Y:S02]  /*f6d0*/  FMNMX.FTZ R0, R21, R4, !PT ;  /* 0x0000000415007209 */ /* 0x000fe40007810000 */
[----:B------:R-:W-:Y:S01]  /*f6e0*/  FMNMX.FTZ R134, R57, R3, !PT ;  /* 0x0000000339867209 */ /* 0x000fe20007810000 */
[----:B-1----:R-:W3:Y:S03]  /*f6f0*/  LDL.LU R224, [R1] ;  /* 0x0000000001e07983 */ /* 0x002ee60000300800 */
[----:B------:R-:W-:Y:S01]  /*f700*/  FMNMX.FTZ R134, R64, R134, !PT ;  /* 0x0000008640867209 */ /* 0x000fe20007810000 */
[----:B------:R-:W1:Y:S01]  /*f710*/  SHFL.BFLY PT, R3, R0, 0x2, 0x1f ;  /* 0x0c401f0000037f89 */ /* 0x000e6200000e0000 */
[----:B------:R-:W-:-:S02]  /*f720*/  FMNMX.FTZ R2, R63, R2, !PT ;  /* 0x000000023f027209 */ /* 0x000fc40007810000 */
[----:B------:R-:W-:Y:S01]  /*f730*/  FMNMX.FTZ R134, R49, R134, !PT ;  /* 0x0000008631867209 */ /* 0x000fe20007810000 */
[----:B------:R-:W4:Y:S01]  /*f740*/  SHFL.BFLY PT, R4, R136, 0x1, 0x1f ;  /* 0x0c201f0088047f89 */ /* 0x000f2200000e0000 */
[----:B------:R-:W-:Y:S02]  /*f750*/  FMNMX.FTZ R2, R65, R2, !PT ;  /* 0x0000000241027209 */ /* 0x000fe40007810000 */
[----:B------:R-:W-:Y:S02]  /*f760*/  FMNMX.FTZ R134, R48, R134, !PT ;  /* 0x0000008630867209 */ /* 0x000fe40007810000 */
[----:B------:R-:W-:Y:S02]  /*f770*/  FMNMX.FTZ R2, R133, R2, !PT ;  /* 0x0000000285027209 */ /* 0x000fe40007810000 */
[----:B------:R-:W-:Y:S02]  /*f780*/  FMNMX.FTZ R134, R46, R134, !PT ;  /* 0x000000862e867209 */ /* 0x000fe40007810000 */
[----:B------:R-:W-:-:S02]  /*f790*/  FMNMX.FTZ R2, R53, R2, !PT ;  /* 0x0000000235027209 */ /* 0x000fc40007810000 */
[----:B------:R-:W-:Y:S02]  /*f7a0*/  FMNMX.FTZ R134, R22, R134, !PT ;  /* 0x0000008616867209 */ /* 0x000fe40007810000 */
[----:B------:R-:W-:-:S03]  /*f7b0*/  FMNMX.FTZ R2, R52, R2, !PT ;  /* 0x0000000234027209 */ /* 0x000fc60007810000 */
[----:B------:R-:W4:Y:S01]  /*f7c0*/  SHFL.BFLY PT, R5, R134, 0x2, 0x1f ;  /* 0x0c401f0086057f89 */ /* 0x000f2200000e0000 */
[----:B------:R-:W-:Y:S02]  /*f7d0*/  FMNMX.FTZ R2, R233, R2, !PT ;  /* 0x00000002e9027209 */ /* 0x000fe40007810000 */
[----:B-1----:R-:W-:Y:S02]  /*f7e0*/  FMNMX.FTZ R0, R0, R3, !PT ;  /* 0x0000000300007209 */ /* 0x002fe40007810000 */
[----:B------:R-:W-:Y:S02]  /*f7f0*/  FMNMX.FTZ R2, R232, R2, !PT ;  /* 0x00000002e8027209 */ /* 0x000fe40007810000 */
[----:B----4-:R-:W-:Y:S01]  /*f800*/  FMNMX.FTZ R136, R136, R4, !PT ;  /* 0x0000000488887209 */ /* 0x010fe20007810000 */
[----:B------:R-:W1:Y:S01]  /*f810*/  SHFL.BFLY PT, R135, R0, 0x1, 0x1f ;  /* 0x0c201f0000877f89 */ /* 0x000e6200000e0000 */
[----:B------:R-:W-:Y:S02]  /*f820*/  FMNMX.FTZ R2, R231, R2, !PT ;  /* 0x00000002e7027209 */ /* 0x000fe40007810000 */
[----:B------:R-:W-:-:S02]  /*f830*/  FSETP.NEU.FTZ.AND P3, PT, R136, -INF , PT ;  /* 0xff8000008800780b */ /* 0x000fc40003f7d000 */
[----:B------:R-:W-:Y:S01]  /*f840*/  FMNMX.FTZ R3, R230, R2, !PT ;  /* 0x00000002e6037209 */ /* 0x000fe20007810000 */
[----:B------:R-:W-:-:S05]  /*f850*/  FMUL.FTZ R2, R136, c[0x0][0x23c] ;  /* 0x00008f0088027a20 */ /* 0x000fca0000410000 */
[----:B------:R-:W-:Y:S02]  /*f860*/  FSEL R2, R2, RZ, P3 ;  /* 0x000000ff02027208 */ /* 0x000fe40001800000 */
[----:B------:R-:W-:-:S03]  /*f870*/  FMNMX.FTZ R134, R134, R5, !PT ;  /* 0x0000000586867209 */ /* 0x000fc60007810000 */
[----:B------:R-:W-:-:S04]  /*f880*/  FFMA.FTZ R4, R8, c[0x0][0x23c], -R2 ;  /* 0x00008f0008047a23 */ /* 0x000fc80000010802 */
[----:B------:R4:W-:Y:S01]  /*f890*/  MUFU.EX2 R8, R4 ;  /* 0x0000000400087308 */ /* 0x0009e20000000800 */
[----:B-1----:R-:W-:Y:S01]  /*f8a0*/  FMNMX.FTZ R135, R0, R135, !PT ;  /* 0x0000008700877209 */ /* 0x002fe20007810000 */
[----:B------:R-:W-:-:S03]  /*f8b0*/  FFMA.FTZ R0, R40, c[0x0][0x23c], -R2 ;  /* 0x00008f0028007a23 */ /* 0x000fc60000010802 */
[----:B------:R-:W-:-:S03]  /*f8c0*/  FSETP.NEU.FTZ.AND P2, PT, R135, -INF , PT ;  /* 0xff8000008700780b */ /* 0x000fc60003f5d000 */
[----:B------:R1:W-:Y:S01]  /*f8d0*/  MUFU.EX2 R245, R0 ;  /* 0x0000000000f57308 */ /* 0x0003e20000000800 */
[----:B----4-:R-:W-:Y:S02]  /*f8e0*/  FFMA.FTZ R4, R6, c[0x0][0x23c], -R2 ;  /* 0x00008f0006047a23 */ /* 0x010fe40000010802 */
[----:B------:R-:W4:Y:S05]  /*f8f0*/  SHFL.BFLY PT, R6, R134, 0x1, 0x1f ;  /* 0x0c201f0086067f89 */ /* 0x000f2a00000e0000 */
[----:B------:R4:W-:Y:S01]  /*f900*/  MUFU.EX2 R50, R4 ;  /* 0x0000000400327308 */ /* 0x0009e20000000800 */
[----:B-1----:R-:W-:-:S05]  /*f910*/  FMUL.FTZ R0, R135, c[0x0][0x23c] ;  /* 0x00008f0087007a20 */ /* 0x002fca0000410000 */
[----:B------:R-:W-:Y:S01]  /*f920*/  FSEL R0, R0, RZ, P2 ;  /* 0x000000ff00007208 */ /* 0x000fe20001000000 */
[----:B----4-:R-:W-:-:S04]  /*f930*/  FFMA.FTZ R4, R39, c[0x0][0x23c], -R2 ;  /* 0x00008f0027047a23 */ /* 0x010fc80000010802 */
[----:B------:R1:W-:Y:S01]  /*f940*/  MUFU.EX2 R55, R4 ;  /* 0x0000000400377308 */ /* 0x0003e20000000800 */
[----:B------:R-:W-:Y:S01]  /*f950*/  FMNMX.FTZ R134, R134, R6, !PT ;  /* 0x0000000686867209 */ /* 0x000fe20007810000 */
        /* <DEDUP_REMOVED lines=14> */
[----:B------:R-:W4:Y:S01]  /*fa40*/  LDL.LU R11, [R1+0x7c] ;  /* 0x00007c00010b7983 */ /* 0x000f220000300800 */
[----:B--2---:R-:W-:-:S04]  /*fa50*/  FMNMX.FTZ R3, R229, R3, !PT ;  /* 0x00000003e5037209 */ /* 0x004fc80007810000 */
[----:B---3--:R-:W-:-:S05]  /*fa60*/  FMNMX.FTZ R3, R224, R3, !PT ;  /* 0x00000003e0037209 */ /* 0x008fca0007810000 */
[----:B------:R-:W1:Y:S02]  /*fa70*/  SHFL.BFLY PT, R5, R3, 0x2, 0x1f ;  /* 0x0c401f0003057f89 */ /* 0x000e6400000e0000 */
[----:B-1----:R-:W-:-:S05]  /*fa80*/  FMNMX.FTZ R3, R3, R5, !PT ;  /* 0x0000000503037209 */ /* 0x002fca0007810000 */
[----:B------:R-:W1:Y:S01]  /*fa90*/  SHFL.BFLY PT, R5, R3, 0x1, 0x1f ;  /* 0x0c201f0003057f89 */ /* 0x000e6200000e0000 */
        /* <DEDUP_REMOVED lines=18> */
[----:B------:R-:W4:Y:S02]  /*fbc0*/  MUFU.EX2 R4, R4 ;  /* 0x0000000400047308 */ /* 0x000f240000000800 */
[----:B----4-:R-:W-:Y:S02]  /*fbd0*/  FFMA.FTZ R234, R11, R4, R8 ;  /* 0x000000040bea7223 */ /* 0x010fe40000010008 */
        /* <DEDUP_REMOVED lines=11> */
[----:B------:R-:W-:Y:S01]  /*fc90*/  FMUL.FTZ R7, R7, c[0x0][0x23c] ;  /* 0x00008f0007077a20 */ /* 0x000fe20000410000 */
[----:B------:R-:W-:Y:S08]  /*fca0*/  MUFU.EX2 R14, R14 ;  /* 0x0000000e000e7308 */ /* 0x000ff00000000800 */
[----:B------:R3:W-:Y:S01]  /*fcb0*/  MUFU.EX2 R20, R6 ;  /* 0x0000000600147308 */ /* 0x0007e20000000800 */
[----:B------:R-:W-:-:S07]  /*fcc0*/  FMUL.FTZ R40, R116, R4 ;  /* 0x0000000474287220 */ /* 0x000fce0000410000 */
[----:B------:R-:W-:Y:S08]  /*fcd0*/  MUFU.EX2 R15, R7 ;  /* 0x00000007000f7308 */ /* 0x000ff00000000800 */
[----:B------:R4:W1:Y:S01]  /*fce0*/  MUFU.EX2 R247, R5 ;  /* 0x0000000500f77308 */ /* 0x0008620000000800 */
[----:B------:R-:W-:Y:S01]  /*fcf0*/  MOV R116, R36 ;  /* 0x0000002400747202 */ /* 0x000fe20000000f00 */
[-C--:B------:R-:W-:Y:S01]  /*fd00*/  FMUL.FTZ R36, R128, R4.reuse ;  /* 0x0000000480247220 */ /* 0x080fe20000410000 */
[----:B------:R-:W-:Y:S01]  /*fd10*/  MOV R128, R37 ;  /* 0x0000002500807202 */ /* 0x000fe20000000f00 */
[----:B------:R-:W-:Y:S01]  /*fd20*/  FMUL.FTZ R37, R129, R4 ;  /* 0x0000000481257220 */ /* 0x000fe20000410000 */
[----:B------:R-:W-:Y:S01]  /*fd30*/  MOV R129, R38 ;  /* 0x0000002600817202 */ /* 0x000fe20000000f00 */
[----:B------:R-:W-:Y:S01]  /*fd40*/  FMUL.FTZ R41, R117, R4 ;  /* 0x0000000475297220 */ /* 0x000fe20000410000 */
[----:B------:R-:W-:Y:S01]  /*fd50*/  MOV R252, R10 ;  /* 0x0000000a00fc7202 */ /* 0x000fe20000000f00 */
[----:B------:R-:W-:Y:S01]  /*fd60*/  FMUL.FTZ R148, R148, R4 ;  /* 0x0000000494947220 */ /* 0x000fe20000410000 */
[----:B------:R-:W-:Y:S01]  /*fd70*/  F2FP.PACK_AB R8, R50, R8 ;  /* 0x000000083208723e */ /* 0x000fe200000000ff */
[-C--:B------:R-:W-:Y:S01]  /*fd80*/  FMUL.FTZ R149, R149, R4.reuse ;  /* 0x0000000495957220 */ /* 0x080fe20000410000 */
[----:B------:R-:W-:Y:S01]  /*fd90*/  F2FP.PACK_AB R10, R55, R245 ;  /* 0x000000f5370a723e */ /* 0x000fe200000000ff */
[-C--:B------:R-:W-:Y:S01]  /*fda0*/  FMUL.FTZ R156, R156, R4.reuse ;  /* 0x000000049c9c7220 */ /* 0x080fe20000410000 */
[----:B---3--:R-:W-:Y:S01]  /*fdb0*/  F2FP.PACK_AB R6, R128, R139 ;  /* 0x0000008b8006723e */ /* 0x008fe200000000ff */
[----:B------:R-:W-:-:S02]  /*fdc0*/  FMUL.FTZ R157, R157, R4 ;  /* 0x000000049d9d7220 */ /* 0x000fc40000410000 */
[----:B------:R-:W-:Y:S01]  /*fdd0*/  FMUL.FTZ R164, R164, R4 ;  /* 0x00000004a4a47220 */ /* 0x000fe20000410000 */
[----:B----4-:R-:W-:Y:S01]  /*fde0*/  F2FP.PACK_AB R5, R246, R44 ;  /* 0x0000002cf605723e */ /* 0x010fe200000000ff */
[----:B------:R-:W-:Y:S01]  /*fdf0*/  FMUL.FTZ R165, R165, R4 ;  /* 0x00000004a5a57220 */ /* 0x000fe20000410000 */
[----:B-1----:R-:W-:Y:S01]  /*fe00*/  F2FP.PACK_AB R7, R247, R248 ;  /* 0x000000f8f707723e */ /* 0x002fe200000000ff */
        /* <DEDUP_REMOVED lines=65> */
[C---:B------:R-:W-:Y:S01]  /*10220*/  HMMA.16816.F32 R216, R8.reuse, R18, R156 ;  /* 0x0000001208d8723c */ /* 0x040fe2000000189c */
[----:B------:R-:W1:Y:S07]  /*10230*/  LDSM.16.MT88.4 R16, [R226+0xc000] ;  /* 0x00c00000e210783b */ /* 0x000e6e0000004200 */
        /* <DEDUP_REMOVED lines=30> */
[----:B------:R-:W-:-:S07]  /*10420*/  FMUL.FTZ R75, R75, R14 ;  /* 0x0000000e4b4b7220 */ /* 0x000fce0000410000 */
[----:B-1----:R-:W-:Y:S01]  /*10430*/  HMMA.16816.F32 R160, R4, R16, R72 ;  /* 0x0000001004a0723c */ /* 0x002fe20000001848 */
[----:B------:R-:W2:Y:S04]  /*10440*/  LDL.LU R74, [R1+0x84] ;  /* 0x00008400014a7983 */ /* 0x000ea80000300800 */
[----:B------:R-:W3:Y:S01]  /*10450*/  LDL.LU R75, [R1+0x9c] ;  /* 0x00009c00014b7983 */ /* 0x000ee20000300800 */
        /* <DEDUP_REMOVED lines=8> */
[----:B------:R-:W-:Y:S07]  /*104e0*/  HMMA.16816.F32 R164, R8, R16, R68 ;  /* 0x0000001008a4723c */ /* 0x000fee0000001844 */
[----:B------:R-:W-:Y:S01]  /*104f0*/  MOV R71, R27 ;  /* 0x0000001b00477202 */ /* 0x000fe20000000f00 */
[----:B------:R-:W-:Y:S01]  /*10500*/  HMMA.16816.F32 R140, R4, R18, R76 ;  /* 0x00000012048c723c */ /* 0x000fe2000000184c */
[----:B------:R-:W-:-:S02]  /*10510*/  MOV R70, R26 ;  /* 0x0000001a00467202 */ /* 0x000fc40000000f00 */
[----:B------:R-:W-:Y:S02]  /*10520*/  MOV R69, R25 ;  /* 0x0000001900457202 */ /* 0x000fe40000000f00 */
[----:B------:R-:W-:-:S03]  /*10530*/  MOV R68, R24 ;  /* 0x0000001800447202 */ /* 0x000fc60000000f00 */
[----:B------:R-:W-:Y:S01]  /*10540*/  HMMA.16816.F32 R24, R8, R18, R80 ;  /* 0x000000120818723c */ /* 0x000fe20000001850 */
[----:B------:R-:W1:Y:S01]  /*10550*/  LDSM.16.MT88.4 R16, [R226+0xe000] ;  /* 0x00e00000e210783b */ /* 0x000e620000004200 */
[-C--:B------:R-:W-:Y:S02]  /*10560*/  FMUL.FTZ R86, R86, R20.reuse ;  /* 0x0000001456567220 */ /* 0x080fe40000410000 */
[----:B------:R-:W-:Y:S02]  /*10570*/  FMUL.FTZ R87, R87, R20 ;  /* 0x0000001457577220 */ /* 0x000fe40000410000 */
[-C--:B------:R-:W-:Y:S02]  /*10580*/  FMUL.FTZ R88, R88, R15.reuse ;  /* 0x0000000f58587220 */ /* 0x080fe40000410000 */
[----:B------:R-:W-:Y:S02]  /*10590*/  FMUL.FTZ R89, R89, R15 ;  /* 0x0000000f59597220 */ /* 0x000fe40000410000 */
[----:B------:R-:W-:-:S02]  /*105a0*/  FMUL.FTZ R90, R90, R14 ;  /* 0x0000000e5a5a7220 */ /* 0x000fc40000410000 */
[-C--:B------:R-:W-:Y:S02]  /*105b0*/  FMUL.FTZ R91, R91, R14.reuse ;  /* 0x0000000e5b5b7220 */ /* 0x080fe40000410000 */
[-C--:B------:R-:W-:Y:S02]  /*105c0*/  FMUL.FTZ R92, R92, R15.reuse ;  /* 0x0000000f5c5c7220 */ /* 0x080fe40000410000 */
[----:B------:R-:W-:Y:S02]  /*105d0*/  FMUL.FTZ R93, R93, R15 ;  /* 0x0000000f5d5d7220 */ /* 0x000fe40000410000 */
[-C--:B------:R-:W-:Y:S02]  /*105e0*/  FMUL.FTZ R94, R94, R14.reuse ;  /* 0x0000000e5e5e7220 */ /* 0x080fe40000410000 */
[----:B------:R-:W-:Y:S02]  /*105f0*/  FMUL.FTZ R95, R95, R14 ;  /* 0x0000000e5f5f7220 */ /* 0x000fe40000410000 */
[----:B------:R-:W-:-:S02]  /*10600*/  FMUL.FTZ R98, R98, R20 ;  /* 0x0000001462627220 */ /* 0x000fc40000410000 */
        /* <DEDUP_REMOVED lines=30> */
[----:B------:R-:W-:Y:S02]  /*107f0*/  FMUL.FTZ R127, R127, R14 ;  /* 0x0000000e7f7f7220 */ /* 0x000fe40000410000 */
[----:B------:R-:W-:Y:S01]  /*10800*/  FMUL.FTZ R43, R119, R20 ;  /* 0x00000014772b7220 */ /* 0x000fe20000410000 */
[C---:B-1----:R-:W-:Y:S08]  /*10810*/  HMMA.16816.F32 R120, R4.reuse, R16, R120 ;  /* 0x000000100478723c */ /* 0x042ff00000001878 */
[----:B------:R-:W-:Y:S07]  /*10820*/  HMMA.16816.F32 R124, R4, R18, R124 ;  /* 0x00000012047c723c */ /* 0x000fee000000187c */
[----:B------:R-:W-:-:S04]  /*10830*/  FFMA.FTZ R4, R68, c[0x0][0x23c], -R2 ;  /* 0x00008f0044047a23 */ /* 0x000fc80000010802 */
[----:B------:R1:W-:Y:S02]  /*10840*/  MUFU.EX2 R112, R4 ;  /* 0x0000000400707308 */ /* 0x0003e40000000800 */
[----:B-1----:R-:W-:-:S06]  /*10850*/  FFMA.FTZ R4, R69, c[0x0][0x23c], -R2 ;  /* 0x00008f0045047a23 */ /* 0x002fcc0000010802 */
[----:B------:R1:W4:Y:S01]  /*10860*/  MUFU.EX2 R72, R4 ;  /* 0x0000000400487308 */ /* 0x0003220000000800 */
[----:B------:R-:W-:Y:S02]  /*10870*/  FMUL.FTZ R39, R131, R20 ;  /* 0x0000001483277220 */ /* 0x000fe40000410000 */
[----:B-1----:R-:W-:-:S05]  /*10880*/  FFMA.FTZ R4, R70, c[0x0][0x23c], -R2 ;  /* 0x00008f0046047a23 */ /* 0x002fca0000010802 */
[----:B------:R1:W-:Y:S02]  /*10890*/  MUFU.EX2 R119, R4 ;  /* 0x0000000400777308 */ /* 0x0003e40000000800 */
[----:B-1----:R-:W-:-:S06]  /*108a0*/  FFMA.FTZ R4, R71, c[0x0][0x23c], -R2 ;  /* 0x00008f0047047a23 */ /* 0x002fcc0000010802 */
[----:B------:R1:W-:Y:S02]  /*108b0*/  MUFU.EX2 R100, R4 ;  /* 0x0000000400647308 */ /* 0x0003e40000000800 */
[----:B-1----:R-:W-:-:S06]  /*108c0*/  FFMA.FTZ R4, R252, c[0x0][0x23c], -R0 ;  /* 0x00008f00fc047a23 */ /* 0x002fcc0000010800 */
[----:B------:R1:W-:Y:S02]  /*108d0*/  MUFU.EX2 R131, R4 ;  /* 0x0000000400837308 */ /* 0x0003e40000000800 */
[----:B-1----:R-:W-:-:S06]  /*108e0*/  FFMA.FTZ R4, R51, c[0x0][0x23c], -R0 ;  /* 0x00008f0033047a23 */ /* 0x002fcc0000010800 */
[----:B------:R1:W1:Y:S01]  /*108f0*/  MUFU.EX2 R51, R4 ;  /* 0x0000000400337308 */ /* 0x0002620000000800 */
[----:B------:R-:W-:Y:S02]  /*10900*/  FMUL.FTZ R38, R130, R20 ;  /* 0x0000001482267220 */ /* 0x000fe40000410000 */
[----:B-1----:R-:W-:-:S05]  /*10910*/  FFMA.FTZ R4, R251, c[0x0][0x23c], -R0 ;  /* 0x00008f00fb047a23 */ /* 0x002fca0000010800 */
[----:B------:R1:W-:Y:S01]  /*10920*/  MUFU.EX2 R88, R4 ;  /* 0x0000000400587308 */ /* 0x0003e20000000800 */
[----:B------:R-:W-:Y:S01]  /*10930*/  FMUL.FTZ R42, R118, R20 ;  /* 0x00000014762a7220 */ /* 0x000fe20000410000 */
[----:B------:R-:W-:Y:S01]  /*10940*/  MOV R71, R50 ;  /* 0x0000003200477202 */ /* 0x000fe20000000f00 */
[----:B-1----:R-:W-:-:S05]  /*10950*/  FFMA.FTZ R4, R250, c[0x0][0x23c], -R0 ;  /* 0x00008f00fa047a23 */ /* 0x002fca0000010800 */
[----:B------:R1:W1:Y:S01]  /*10960*/  MUFU.EX2 R101, R4 ;  /* 0x0000000400657308 */ /* 0x0002620000000800 */
[----:B------:R-:W-:Y:S01]  /*10970*/  HMMA.16816.F32 R40, R8, R16, R40 ;  /* 0x000000100828723c */ /* 0x000fe20000001828 */
[----:B-1----:R-:W-:-:S06]  /*10980*/  FFMA.FTZ R4, R249, c[0x0][0x23c], -R12 ;  /* 0x00008f00f9047a23 */ /* 0x002fcc000001080c */
[----:B------:R1:W-:Y:S01]  /*10990*/  MUFU.EX2 R130, R4 ;  /* 0x0000000400827308 */ /* 0x0003e20000000800 */
[----:B------:R-:W-:Y:S01]  /*109a0*/  HMMA.16816.F32 R36, R8, R18, R36 ;  /* 0x000000120824723c */ /* 0x000fe20000001824 */
[----:B------:R-:W3:Y:S01]  /*109b0*/  LDSM.16.MT88.4 R16, [R225+0xc800] ;  /* 0x00c80000e110783b */ /* 0x000ee20000004200 */
[----:B-1----:R-:W-:-:S05]  /*109c0*/  FFMA.FTZ R4, R66, c[0x0][0x23c], -R12 ;  /* 0x00008f0042047a23 */ /* 0x002fca000001080c */
[----:B------:R1:W1:Y:S01]  /*109d0*/  MUFU.EX2 R50, R4 ;  /* 0x0000000400327308 */ /* 0x0002620000000800 */
[----:B--2---:R-:W-:Y:S01]  /*109e0*/  FFMA.FTZ R45, R74, R15, R45 ;  /* 0x0000000f4a2d7223 */ /* 0x004fe2000001002d */
[----:B------:R-:W-:Y:S01]  /*109f0*/  MOV R115, R248 ;  /* 0x000000f800737202 */ /* 0x000fe20000000f00 */
[----:B------:R-:W-:Y:S02]  /*10a00*/  FFMA.FTZ R252, R31, c[0x0][0x23c], -R2 ;  /* 0x00008f001ffc7a23 */ /* 0x000fe40000010802 */
[----:B-1----:R-:W-:-:S04]  /*10a10*/  FFMA.FTZ R4, R67, c[0x0][0x23c], -R12 ;  /* 0x00008f0043047a23 */ /* 0x002fc8000001080c */
[----:B------:R1:W-:Y:S01]  /*10a20*/  MUFU.EX2 R89, R4 ;  /* 0x0000000400597308 */ /* 0x0003e20000000800 */
[----:B------:R-:W-:Y:S01]  /*10a30*/  MOV R91, R246 ;  /* 0x000000f6005b7202 */ /* 0x000fe20000000f00 */
[--C-:B------:R-:W-:Y:S01]  /*10a40*/  FFMA.FTZ R250, R30, c[0x0][0x23c], -R2.reuse ;  /* 0x00008f001efa7a23 */ /* 0x100fe20000010802 */
[----:B------:R-:W-:Y:S01]  /*10a50*/  MOV R74, R244 ;  /* 0x000000f4004a7202 */ /* 0x000fe20000000f00 */
[--C-:B------:R-:W-:Y:S01]  /*10a60*/  FFMA.FTZ R249, R29, c[0x0][0x23c], -R2.reuse ;  /* 0x00008f001df97a23 */ /* 0x100fe20000010802 */
[----:B------:R-:W-:Y:S01]  /*10a70*/  MOV R66, R138 ;  /* 0x0000008a00427202 */ /* 0x000fe20000000f00 */
[----:B------:R-:W-:Y:S02]  /*10a80*/  FFMA.FTZ R251, R28, c[0x0][0x23c], -R2 ;  /* 0x00008f001cfb7a23 */ /* 0x000fe40000010802 */
[----:B-1----:R-:W-:-:S04]  /*10a90*/  FFMA.FTZ R4, R132, c[0x0][0x23c], -R12 ;  /* 0x00008f0084047a23 */ /* 0x002fc8000001080c */
[----:B------:R1:W-:Y:S01]  /*10aa0*/  MUFU.EX2 R102, R4 ;  /* 0x0000000400667308 */ /* 0x0003e20000000800 */
[--C-:B------:R-:W-:Y:S02]  /*10ab0*/  FFMA.FTZ R35, R35, c[0x0][0x23c], -R2.reuse ;  /* 0x00008f0023237a23 */ /* 0x100fe40000010802 */
[--C-:B------:R-:W-:Y:S02]  /*10ac0*/  FFMA.FTZ R34, R34, c[0x0][0x23c], -R2.reuse ;  /* 0x00008f0022227a23 */ /* 0x100fe40000010802 */
[--C-:B------:R-:W-:Y:S02]  /*10ad0*/  FFMA.FTZ R33, R33, c[0x0][0x23c], -R2.reuse ;  /* 0x00008f0021217a23 */ /* 0x100fe40000010802 */
[----:B------:R-:W-:Y:S02]  /*10ae0*/  FFMA.FTZ R32, R32, c[0x0][0x23c], -R2 ;  /* 0x00008f0020207a23 */ /* 0x000fe40000010802 */
[--C-:B------:R-:W-:Y:S02]  /*10af0*/  FFMA.FTZ R31, R59, c[0x0][0x23c], -R0.reuse ;  /* 0x00008f003b1f7a23 */ /* 0x100fe40000010800 */
[----:B------:R-:W-:-:S02]  /*10b00*/  FFMA.FTZ R30, R58, c[0x0][0x23c], -R0 ;  /* 0x00008f003a1e7a23 */ /* 0x000fc40000010800 */
[----:B-1----:R-:W-:Y:S02]  /*10b10*/  FFMA.FTZ R4, R137, c[0x0][0x23c], -R13 ;  /* 0x00008f0089047a23 */ /* 0x002fe4000001080d */
[--C-:B------:R-:W-:Y:S02]  /*10b20*/  FFMA.FTZ R29, R62, c[0x0][0x23c], -R0.reuse ;  /* 0x00008f003e1d7a23 */ /* 0x100fe40000010800 */
[----:B------:R1:W-:Y:S01]  /*10b30*/  MUFU.EX2 R113, R4 ;  /* 0x0000000400717308 */ /* 0x0003e20000000800 */
[--C-:B------:R-:W-:Y:S02]  /*10b40*/  FFMA.FTZ R28, R60, c[0x0][0x23c], -R0.reuse ;  /* 0x00008f003c1c7a23 */ /* 0x100fe40000010800 */
[--C-:B------:R-:W-:Y:S02]  /*10b50*/  FFMA.FTZ R248, R54, c[0x0][0x23c], -R0.reuse ;  /* 0x00008f0036f87a23 */ /* 0x100fe40000010800 */
[--C-:B------:R-:W-:Y:S02]  /*10b60*/  FFMA.FTZ R246, R47, c[0x0][0x23c], -R0.reuse ;  /* 0x00008f002ff67a23 */ /* 0x100fe40000010800 */
[----:B------:R-:W-:-:S02]  /*10b70*/  FFMA.FTZ R244, R23, c[0x0][0x23c], -R0 ;  /* 0x00008f0017f47a23 */ /* 0x000fc40000010800 */
[----:B------:R-:W-:Y:S02]  /*10b80*/  FFMA.FTZ R138, R21, c[0x0][0x23c], -R0 ;  /* 0x00008f00158a7a23 */ /* 0x000fe40000010800 */
[--C-:B------:R-:W-:Y:S02]  /*10b90*/  FFMA.FTZ R2, R65, c[0x0][0x23c], -R13.reuse ;  /* 0x00008f0041027a23 */ /* 0x100fe4000001080d */
[--C-:B------:R-:W-:Y:S02]  /*10ba0*/  FFMA.FTZ R0, R133, c[0x0][0x23c], -R13.reuse ;  /* 0x00008f0085007a23 */ /* 0x100fe4000001080d */
[----:B-1----:R-:W-:Y:S01]  /*10bb0*/  FFMA.FTZ R4, R63, c[0x0][0x23c], -R13 ;  /* 0x00008f003f047a23 */ /* 0x002fe2000001080d */
[----:B------:R-:W-:Y:S08]  /*10bc0*/  MUFU.EX2 R90, R2 ;  /* 0x00000002005a7308 */ /* 0x000ff00000000800 */
[----:B------:R1:W2:Y:S08]  /*10bd0*/  MUFU.EX2 R118, R4 ;  /* 0x0000000400767308 */ /* 0x0002b00000000800 */
[----:B------:R-:W3:Y:S01]  /*10be0*/  MUFU.EX2 R103, R0 ;  /* 0x0000000000677308 */ /* 0x000ee20000000800 */
[----:B------:R-:W-:Y:S01]  /*10bf0*/  MOV R73, R139 ;  /* 0x0000008b00497202 */ /* 0x000fe20000000f00 */
[----:B------:R-:W-:Y:S01]  /*10c00*/  FFMA.FTZ R139, R22, c[0x0][0x23c], -R12 ;  /* 0x00008f00168b7a23 */ /* 0x000fe2000001080c */
[----:B----4-:R-:W-:Y:S01]  /*10c10*/  F2FP.PACK_AB R8, R72, R112 ;  /* 0x000000704808723e */ /* 0x010fe200000000ff */
[----:B------:R-:W4:Y:S01]  /*10c20*/  LDSM.16.MT88.4 R20, [R226+0xc800] ;  /* 0x00c80000e214783b */ /* 0x000f220000004200 */
[----:B------:R-:W-:-:S02]  /*10c30*/  F2FP.PACK_AB R9, R51, R131 ;  /* 0x000000833309723e */ /* 0x000fc400000000ff */
[----:B------:R-:W-:Y:S02]  /*10c40*/  F2FP.PACK_AB R10, R100, R119 ;  /* 0x00000077640a723e */ /* 0x000fe400000000ff */
[----:B------:R-:W-:Y:S02]  /*10c50*/  F2FP.PACK_AB R11, R101, R88 ;  /* 0x00000058650b723e */ /* 0x000fe400000000ff */
[----:B-1----:R-:W-:Y:S02]  /*10c60*/  F2FP.PACK_AB R4, R50, R130 ;  /* 0x000000823204723e */ /* 0x002fe400000000ff */
[----:B--2---:R-:W-:Y:S02]  /*10c70*/  F2FP.PACK_AB R5, R118, R113 ;  /* 0x000000717605723e */ /* 0x004fe400000000ff */
[----:B------:R-:W-:Y:S02]  /*10c80*/  F2FP.PACK_AB R6, R102, R89 ;  /* 0x000000596606723e */ /* 0x000fe400000000ff */
[----:B---3--:R-:W-:Y:S01]  /*10c90*/  F2FP.PACK_AB R7, R103, R90 ;  /* 0x0000005a6707723e */ /* 0x008fe200000000ff */
[----:B------:R-:W-:Y:S01]  /*10ca0*/  FFMA.FTZ R15, R61, c[0x0][0x23c], -R12 ;  /* 0x00008f003d0f7a23 */ /* 0x000fe2000001080c */
[-C--:B------:R-:W-:Y:S08]  /*10cb0*/  HMMA.16816.F32 R148, R8, R16.reuse, R148 ;  /* 0x000000100894723c */ /* 0x080ff00000001894 */
[C---:B------:R-:W-:Y:S08]  /*10cc0*/  HMMA.16816.F32 R144, R4.reuse, R16, R144 ;  /* 0x000000100490723c */ /* 0x040ff00000001890 */
[-C--:B------:R-:W-:Y:S08]  /*10cd0*/  HMMA.16816.F32 R152, R4, R18.reuse, R152 ;  /* 0x000000120498723c */ /* 0x080ff00000001898 */
[----:B------:R-:W-:Y:S01]  /*10ce0*/  HMMA.16816.F32 R60, R8, R18, R216 ;  /* 0x00000012083c723c */ /* 0x000fe200000018d8 */
[----:B------:R-:W1:Y:S01]  /*10cf0*/  LDSM.16.MT88.4 R16, [R228+0xc800] ;  /* 0x00c80000e410783b */ /* 0x000e620000004200 */
[----:B------:R-:W-:Y:S01]  /*10d00*/  FFMA.FTZ R44, R75, R14, R44 ;  /* 0x0000000e4b2c7223 */ /* 0x000fe2000001002c */
[----:B------:R-:W-:Y:S01]  /*10d10*/  MOV R75, R245 ;  /* 0x000000f5004b7202 */ /* 0x000fe20000000f00 */
[----:B------:R-:W-:-:S04]  /*10d20*/  FFMA.FTZ R2, R64, c[0x0][0x23c], -R12 ;  /* 0x00008f0040027a23 */ /* 0x000fc8000001080c */
[----:B----4-:R-:W-:Y:S01]  /*10d30*/  HMMA.16816.F32 R76, R8, R20, R220 ;  /* 0x00000014084c723c */ /* 0x010fe200000018dc */
[----:B------:R-:W-:Y:S01]  /*10d40*/  FFMA.FTZ R245, R46, c[0x0][0x23c], -R12 ;  /* 0x00008f002ef57a23 */ /* 0x000fe2000001080c */
[----:B------:R-:W-:-:S05]  /*10d50*/  MOV R46, R116 ;  /* 0x00000074002e7202 */ /* 0x000fca0000000f00 */
[----:B------:R-:W-:Y:S02]  /*10d60*/  MOV R222, R71 ;  /* 0x0000004700de7202 */ /* 0x000fe40000000f00 */
[----:B------:R-:W-:Y:S01]  /*10d70*/  HMMA.16816.F32 R68, R4, R20, R212 ;  /* 0x000000140444723c */ /* 0x000fe200000018d4 */
[----:B------:R-:W-:Y:S02]  /*10d80*/  MOV R47, R55 ;  /* 0x00000037002f7202 */ /* 0x000fe40000000f00 */
[----:B------:R-:W-:-:S04]  /*10d90*/  MOV R116, R52 ;  /* 0x0000003400747202 */ /* 0x000fc80000000f00 */
[----:B------:R-:W-:Y:S02]  /*10da0*/  MOV R214, R66 ;  /* 0x0000004200d67202 */ /* 0x000fe40000000f00 */
[----:B------:R-:W-:Y:S01]  /*10db0*/  HMMA.16816.F32 R64, R4, R22, R208 ;  /* 0x000000160440723c */ /* 0x000fe200000018d0 */
[----:B------:R-:W-:Y:S01]  /*10dc0*/  MOV R114, R247 ;  /* 0x000000f700727202 */ /* 0x000fe20000000f00 */
[--C-:B------:R-:W-:Y:S02]  /*10dd0*/  FFMA.FTZ R137, R49, c[0x0][0x23c], -R12.reuse ;  /* 0x00008f0031897a23 */ /* 0x100fe4000001080c */
[----:B------:R-:W-:-:S03]  /*10de0*/  FFMA.FTZ R247, R48, c[0x0][0x23c], -R12 ;  /* 0x00008f0030f77a23 */ /* 0x000fc6000001080c */
[----:B------:R-:W-:Y:S02]  /*10df0*/  MOV R208, R128 ;  /* 0x0000008000d07202 */ /* 0x000fe40000000f00 */
[----:B------:R-:W-:Y:S02]  /*10e00*/  MOV R128, R53 ;  /* 0x0000003500807202 */ /* 0x000fe40000000f00 */
[----:B------:R-:W-:Y:S01]  /*10e10*/  MOV R132, R73 ;  /* 0x0000004900847202 */ /* 0x000fe20000000f00 */
[----:B-1----:R-:W-:Y:S01]  /*10e20*/  HMMA.16816.F32 R52, R8, R16, R180 ;  /* 0x000000100834723c */ /* 0x002fe200000018b4 */
[----:B------:R-:W-:Y:S01]  /*10e30*/  MOV R133, R75 ;  /* 0x0000004b00857202 */ /* 0x000fe20000000f00 */
[----:B------:R-:W-:-:S05]  /*10e40*/  FFMA.FTZ R14, R56, c[0x0][0x23c], -R12 ;  /* 0x00008f00380e7a23 */ /* 0x000fca000001080c */
[----:B------:R-:W-:Y:S02]  /*10e50*/  MOV R181, R51 ;  /* 0x0000003300b57202 */ /* 0x000fe40000000f00 */
[----:B------:R-:W-:Y:S02]  /*10e60*/  MOV R180, R50 ;  /* 0x0000003200b47202 */ /* 0x000fe40000000f00 */
[----:B------:R-:W-:Y:S01]  /*10e70*/  HMMA.16816.F32 R48, R4, R16, R176 ;  /* 0x000000100430723c */ /* 0x000fe200000018b0 */
[----:B------:R-:W-:Y:S01]  /*10e80*/  MOV R183, R72 ;  /* 0x0000004800b77202 */ /* 0x000fe20000000f00 */
[----:B------:R-:W-:-:S05]  /*10e90*/  FFMA.FTZ R0, R57, c[0x0][0x23c], -R12 ;  /* 0x00008f0039007a23 */ /* 0x000fca000001080c */
[----:B------:R-:W-:Y:S01]  /*10ea0*/  MOV R176, R74 ;  /* 0x0000004a00b07202 */ /* 0x000fe20000000f00 */
[-C--:B------:R-:W-:Y:S08]  /*10eb0*/  HMMA.16816.F32 R184, R4, R18.reuse, R184 ;  /* 0x0000001204b8723c */ /* 0x080ff000000018b8 */
[C---:B------:R-:W-:Y:S01]  /*10ec0*/  HMMA.16816.F32 R72, R8.reuse, R18, R188 ;  /* 0x000000120848723c */ /* 0x040fe200000018bc */
[----:B------:R-:W1:Y:S07]  /*10ed0*/  LDSM.16.MT88.4 R16, [R225+0xe800] ;  /* 0x00e80000e110783b */ /* 0x000e6e0000004200 */
[----:B------:R-:W-:Y:S01]  /*10ee0*/  HMMA.16816.F32 R56, R8, R22, R172 ;  /* 0x000000160838723c */ /* 0x000fe200000018ac */
[----:B------:R-:W2:Y:S01]  /*10ef0*/  LDSM.16.MT88.4 R20, [R227+0xc800] ;  /* 0x00c80000e314783b */ /* 0x000ea20000004200 */
[----:B------:R-:W-:-:S02]  /*10f00*/  MOV R191, R91 ;  /* 0x0000005b00bf7202 */ /* 0x000fc40000000f00 */
[----:B------:R-:W-:-:S03]  /*10f10*/  MOV R12, R131 ;  /* 0x00000083000c7202 */ /* 0x000fc60000000f00 */
[----:B------:R-:W-:Y:S02]  /*10f20*/  MOV R173, R90 ;  /* 0x0000005a00ad7202 */ /* 0x000fe40000000f00 */
[----:B------:R-:W-:Y:S02]  /*10f30*/  MOV R174, R89 ;  /* 0x0000005900ae7202 */ /* 0x000fe40000000f00 */
[----:B------:R-:W-:Y:S02]  /*10f40*/  MOV R175, R88 ;  /* 0x0000005800af7202 */ /* 0x000fe40000000f00 */
[----:B------:R-:W-:Y:S01]  /*10f50*/  MOV R215, R130 ;  /* 0x0000008200d77202 */ /* 0x000fe20000000f00 */
[----:B-1----:R-:W-:Y:S07]  /*10f60*/  HMMA.16816.F32 R88, R4, R16, R160 ;  /* 0x000000100458723c */ /* 0x002fee00000018a0 */
[----:B------:R-:W-:-:S02]  /*10f70*/  MOV R163, R129 ;  /* 0x0000008100a37202 */ /* 0x000fc40000000f00 */
[----:B------:R-:W-:Y:S01]  /*10f80*/  MOV R160, R128 ;  /* 0x0000008000a07202 */ /* 0x000fe20000000f00 */
[----:B--2---:R-:W-:Y:S08]  /*10f90*/  HMMA.16816.F32 R196, R8, R20, R196 ;  /* 0x0000001408c4723c */ /* 0x004ff000000018c4 */
[C---:B------:R-:W-:Y:S08]  /*10fa0*/  HMMA.16816.F32 R128, R4.reuse, R18, R140 ;  /* 0x000000120480723c */ /* 0x040ff0000000188c */
[C---:B------:R-:W-:Y:S08]  /*10fb0*/  HMMA.16816.F32 R192, R4.reuse, R20, R192 ;  /* 0x0000001404c0723c */ /* 0x040ff000000018c0 */
[-C--:B------:R-:W-:Y:S08]  /*10fc0*/  HMMA.16816.F32 R200, R4, R22.reuse, R200 ;  /* 0x0000001604c8723c */ /* 0x080ff000000018c8 */
[C---:B------:R-:W-:Y:S01]  /*10fd0*/  HMMA.16816.F32 R204, R8.reuse, R22, R204 ;  /* 0x0000001608cc723c */ /* 0x040fe200000018cc */
[----:B------:R-:W1:Y:S07]  /*10fe0*/  LDSM.16.MT88.4 R20, [R228+0xe800] ;  /* 0x00e80000e414783b */ /* 0x000e6e0000004200 */
[C---:B------:R-:W-:Y:S08]  /*10ff0*/  HMMA.16816.F32 R164, R8.reuse, R16, R164 ;  /* 0x0000001008a4723c */ /* 0x040ff000000018a4 */
[----:B------:R-:W-:Y:S01]  /*11000*/  HMMA.16816.F32 R140, R8, R18, R24 ;  /* 0x00000012088c723c */ /* 0x000fe20000001818 */
[----:B------:R-:W2:Y:S04]  /*11010*/  LDSM.16.MT88.4 R24, [R226+0xe800] ;  /* 0x00e80000e218783b */ /* 0x000ea80000004200 */
[----:B------:R-:W3:Y:S01]  /*11020*/  LDSM.16.MT88.4 R16, [R227+0xe800] ;  /* 0x00e80000e310783b */ /* 0x000ee20000004200 */
[----:B------:R-:W-:-:S02]  /*11030*/  MOV R161, R116 ;  /* 0x0000007400a17202 */ /* 0x000fc40000000f00 */
[----:B------:R-:W-:Y:S02]  /*11040*/  MOV R211, R113 ;  /* 0x0000007100d37202 */ /* 0x000fe40000000f00 */
[----:B------:R-:W-:Y:S02]  /*11050*/  MOV R210, R112 ;  /* 0x0000007000d27202 */ /* 0x000fe40000000f00 */
[----:B------:R-:W-:Y:S02]  /*11060*/  MOV R209, R114 ;  /* 0x0000007200d17202 */ /* 0x000fe40000000f00 */
[----:B------:R-:W-:Y:S01]  /*11070*/  MOV R182, R115 ;  /* 0x0000007300b67202 */ /* 0x000fe20000000f00 */
[----:B------:R4:W-:Y:S01]  /*11080*/  MUFU.EX2 R219, R0 ;  /* 0x0000000000db7308 */ /* 0x0009e20000000800 */
[----:B------:R-:W-:Y:S01]  /*11090*/  MOV R162, R117 ;  /* 0x0000007500a27202 */ /* 0x000fe20000000f00 */
[C---:B-1----:R-:W-:Y:S08]  /*110a0*/  HMMA.16816.F32 R104, R4.reuse, R20, R104 ;  /* 0x000000140468723c */ /* 0x042ff00000001868 */
[----:B------:R-:W-:Y:S01]  /*110b0*/  HMMA.16816.F32 R108, R4, R22, R108 ;  /* 0x00000016046c723c */ /* 0x000fe2000000186c */
[----:B----4-:R-:W-:Y:S01]  /*110c0*/  FFMA.FTZ R0, R160, c[0x0][0x23c], -R13 ;  /* 0x00008f00a0007a23 */ /* 0x010fe2000001080d */
[----:B------:R-:W-:-:S06]  /*110d0*/  MOV R160, R222 ;  /* 0x000000de00a07202 */ /* 0x000fcc0000000f00 */
[C---:B--2---:R-:W-:Y:S01]  /*110e0*/  HMMA.16816.F32 R112, R4.reuse, R24, R80 ;  /* 0x000000180470723c */ /* 0x044fe20000001850 */
[----:B------:R1:W-:Y:S07]  /*110f0*/  MUFU.EX2 R222, R2 ;  /* 0x0000000200de7308 */ /* 0x0003ee0000000800 */
[C---:B------:R-:W-:Y:S08]  /*11100*/  HMMA.16816.F32 R92, R4.reuse, R26, R92 ;  /* 0x0000001a045c723c */ /* 0x040ff0000000185c */
[C---:B---3--:R-:W-:Y:S08]  /*11110*/  HMMA.16816.F32 R120, R4.reuse, R16, R120 ;  /* 0x000000100478723c */ /* 0x048ff00000001878 */
[----:B------:R-:W-:Y:S07]  /*11120*/  HMMA.16816.F32 R124, R4, R18, R124 ;  /* 0x00000012047c723c */ /* 0x000fee000000187c */
[----:B------:R-:W-:-:S02]  /*11130*/  MOV R7, R161 ;  /* 0x000000a100077202 */ /* 0x000fc40000000f00 */
[----:B------:R-:W-:Y:S02]  /*11140*/  MOV R161, R234 ;  /* 0x000000ea00a17202 */ /* 0x000fe40000000f00 */
[----:B------:R-:W-:Y:S01]  /*11150*/  MOV R178, R102 ;  /* 0x0000006600b27202 */ /* 0x000fe20000000f00 */
[--C-:B-1----:R-:W-:Y:S01]  /*11160*/  FFMA.FTZ R2, R7, c[0x0][0x23c], -R13.reuse ;  /* 0x00008f0007027a23 */ /* 0x102fe2000001080d */
[----:B------:R-:W-:Y:S02]  /*11170*/  MOV R7, R161 ;  /* 0x000000a100077202 */ /* 0x000fe40000000f00 */
[----:B------:R-:W-:Y:S02]  /*11180*/  MOV R179, R103 ;  /* 0x0000006700b37202 */ /* 0x000fe40000000f00 */
[----:B------:R-:W-:Y:S02]  /*11190*/  MOV R212, R118 ;  /* 0x0000007600d47202 */ /* 0x000fe40000000f00 */
[----:B------:R-:W-:Y:S01]  /*111a0*/  MOV R213, R119 ;  /* 0x0000007700d57202 */ /* 0x000fe20000000f00 */
[C---:B------:R-:W-:Y:S01]  /*111b0*/  HMMA.16816.F32 R96, R8.reuse, R20, R96 ;  /* 0x000000140860723c */ /* 0x040fe20000001860 */
[----:B------:R-:W-:Y:S01]  /*111c0*/  MOV R161, R162 ;  /* 0x000000a200a17202 */ /* 0x000fe20000000f00 */
[----:B------:R-:W-:Y:S01]  /*111d0*/  MUFU.EX2 R221, R35 ;  /* 0x0000002300dd7308 */ /* 0x000fe20000000800 */
[----:B------:R-:W-:Y:S01]  /*111e0*/  MOV R162, R163 ;  /* 0x000000a300a27202 */ /* 0x000fe20000000f00 */
[--C-:B------:R-:W-:Y:S01]  /*111f0*/  FFMA.FTZ R4, R233, c[0x0][0x23c], -R13.reuse ;  /* 0x00008f00e9047a23 */ /* 0x100fe2000001080d */
[----:B------:R-:W-:Y:S01]  /*11200*/  MOV R163, R191 ;  /* 0x000000bf00a37202 */ /* 0x000fe20000000f00 */
[----:B------:R-:W-:Y:S01]  /*11210*/  FFMA.FTZ R5, R232, c[0x0][0x23c], -R13 ;  /* 0x00008f00e8057a23 */ /* 0x000fe2000001080d */
[----:B------:R-:W-:Y:S01]  /*11220*/  MOV R191, R176 ;  /* 0x000000b000bf7202 */ /* 0x000fe20000000f00 */
[----:B------:R-:W-:Y:S01]  /*11230*/  HMMA.16816.F32 R84, R8, R22, R84 ;  /* 0x000000160854723c */ /* 0x000fe20000001854 */
[----:B------:R-:W-:Y:S01]  /*11240*/  MOV R176, R178 ;  /* 0x000000b200b07202 */ /* 0x000fe20000000f00 */
[----:B------:R1:W-:Y:S01]  /*11250*/  MUFU.EX2 R190, R34 ;  /* 0x0000002200be7308 */ /* 0x0003e20000000800 */
[----:B------:R-:W-:Y:S01]  /*11260*/  MOV R178, R179 ;  /* 0x000000b300b27202 */ /* 0x000fe20000000f00 */
[----:B------:R-:W2:Y:S01]  /*11270*/  LDSM.16.MT88.4 R20, [R225+0xd000] ;  /* 0x00d00000e114783b */ /* 0x000ea20000004200 */
[----:B------:R-:W-:-:S02]  /*11280*/  MOV R179, R180 ;  /* 0x000000b400b37202 */ /* 0x000fc40000000f00 */
[----:B------:R-:W-:Y:S01]  /*11290*/  MOV R180, R181 ;  /* 0x000000b500b47202 */ /* 0x000fe20000000f00 */
[C---:B------:R-:W-:Y:S01]  /*112a0*/  HMMA.16816.F32 R80, R8.reuse, R16, R40 ;  /* 0x000000100850723c */ /* 0x040fe20000001828 */
[----:B------:R-:W-:Y:S01]  /*112b0*/  MOV R181, R182 ;  /* 0x000000b600b57202 */ /* 0x000fe20000000f00 */
[----:B------:R3:W-:Y:S01]  /*112c0*/  MUFU.EX2 R189, R33 ;  /* 0x0000002100bd7308 */ /* 0x0007e20000000800 */
[----:B------:R-:W-:Y:S01]  /*112d0*/  MOV R182, R208 ;  /* 0x000000d000b67202 */ /* 0x000fe20000000f00 */
[----:B------:R4:W5:Y:S01]  /*112e0*/  LDL.LU R234, [R1+0x108] ;  /* 0x0001080001ea7983 */ /* 0x0009620000300800 */
[----:B------:R-:W-:Y:S02]  /*112f0*/  MOV R208, R209 ;  /* 0x000000d100d07202 */ /* 0x000fe40000000f00 */
[----:B------:R-:W-:Y:S01]  /*11300*/  MOV R209, R210 ;  /* 0x000000d200d17202 */ /* 0x000fe20000000f00 */
[----:B------:R-:W-:Y:S01]  /*11310*/  HMMA.16816.F32 R116, R8, R24, R168 ;  /* 0x000000180874723c */ /* 0x000fe200000018a8 */
[----:B------:R-:W-:Y:S01]  /*11320*/  MOV R210, R211 ;  /* 0x000000d300d27202 */ /* 0x000fe20000000f00 */
[----:B------:R4:W-:Y:S01]  /*11330*/  MUFU.EX2 R188, R32 ;  /* 0x0000002000bc7308 */ /* 0x0009e20000000800 */
[----:B------:R-:W-:Y:S01]  /*11340*/  MOV R211, R212 ;  /* 0x000000d400d37202 */ /* 0x000fe20000000f00 */
[----:B-1----:R-:W-:-:S06]  /*11350*/  FFMA.FTZ R34, R231, c[0x0][0x23c], -R13 ;  /* 0x00008f00e7227a23 */ /* 0x002fcc000001080d */
[----:B------:R-:W-:Y:S01]  /*11360*/  MUFU.EX2 R216, R15 ;  /* 0x0000000f00d87308 */ /* 0x000fe20000000800 */
[----:B------:R-:W-:Y:S01]  /*11370*/  FADD.FTZ R168, R163, R44 ;  /* 0x0000002ca3a87221 */ /* 0x000fe20000010000 */
[----:B------:R-:W-:Y:S01]  /*11380*/  MOV R163, R180 ;  /* 0x000000b400a37202 */ /* 0x000fe20000000f00 */
[----:B------:R-:W-:Y:S01]  /*11390*/  HMMA.16816.F32 R36, R8, R18, R36 ;  /* 0x000000120824723c */ /* 0x000fe20000001824 */
[----:B------:R-:W-:Y:S01]  /*113a0*/  MOV R180, R208 ;  /* 0x000000d000b47202 */ /* 0x000fe20000000f00 */
[----:B------:R-:W1:Y:S01]  /*113b0*/  LDSM.16.MT88.4 R16, [R226+0xd000] ;  /* 0x00d00000e210783b */ /* 0x000e620000004200 */
[----:B------:R-:W-:Y:S01]  /*113c0*/  MOV R208, R211 ;  /* 0x000000d300d07202 */ /* 0x000fe20000000f00 */
[--C-:B---3--:R-:W-:Y:S01]  /*113d0*/  FFMA.FTZ R33, R230, c[0x0][0x23c], -R13.reuse ;  /* 0x00008f00e6217a23 */ /* 0x108fe2000001080d */
[----:B------:R3:W1:Y:S01]  /*113e0*/  MUFU.EX2 R217, R14 ;  /* 0x0000000e00d97308 */ /* 0x0006620000000800 */
[--C-:B----4-:R-:W-:Y:S01]  /*113f0*/  FFMA.FTZ R32, R229, c[0x0][0x23c], -R13.reuse ;  /* 0x00008f00e5207a23 */ /* 0x110fe2000001080d */
[----:B------:R-:W-:Y:S01]  /*11400*/  MOV R211, R12 ;  /* 0x0000000c00d37202 */ /* 0x000fe20000000f00 */
[----:B------:R-:W-:-:S05]  /*11410*/  FFMA.FTZ R35, R224, c[0x0][0x23c], -R13 ;  /* 0x00008f00e0237a23 */ /* 0x000fca000001080d */
[----:B------:R-:W-:Y:S01]  /*11420*/  MUFU.EX2 R218, R31 ;  /* 0x0000001f00da7308 */ /* 0x000fe20000000800 */
[----:B------:R-:W-:-:S07]  /*11430*/  FADD.FTZ R6, R214, R161 ;  /* 0x000000a1d6067221 */ /* 0x000fce0000010000 */
[----:B------:R-:W4:Y:S01]  /*11440*/  MUFU.EX2 R220, R30 ;  /* 0x0000001e00dc7308 */ /* 0x000f220000000800 */
[----:B---3--:R-:W3:Y:S01]  /*11450*/  LDSM.16.MT88.4 R12, [R228+0xd000] ;  /* 0x00d00000e40c783b */ /* 0x008ee20000004200 */
[----:B------:R-:W-:Y:S02]  /*11460*/  MOV R161, R191 ;  /* 0x000000bf00a17202 */ /* 0x000fe40000000f00 */
[----:B------:R-:W-:Y:S01]  /*11470*/  MOV R191, R178 ;  /* 0x000000b200bf7202 */ /* 0x000fe20000000f00 */
[----:B------:R1:W5:Y:S03]  /*11480*/  LDL.LU R233, [R1+0x104] ;  /* 0x0001040001e97983 */ /* 0x0003660000300800 */
[----:B------:R2:W-:Y:S01]  /*11490*/  MUFU.EX2 R214, R2 ;  /* 0x0000000200d67308 */ /* 0x0005e20000000800 */
[----:B------:R-:W-:Y:S01]  /*114a0*/  MOV R178, R181 ;  /* 0x000000b500b27202 */ /* 0x000fe20000000f00 */
[----:B------:R1:W5:Y:S01]  /*114b0*/  LDL.LU R232, [R1+0x100] ;  /* 0x0001000001e87983 */ /* 0x0003620000300800 */
[----:B------:R-:W-:-:S02]  /*114c0*/  MOV R181, R209 ;  /* 0x000000d100b57202 */ /* 0x000fc40000000f00 */
[----:B------:R-:W-:Y:S01]  /*114d0*/  MOV R209, R213 ;  /* 0x000000d500d17202 */ /* 0x000fe20000000f00 */
[----:B------:R1:W5:Y:S02]  /*114e0*/  LDL.LU R231, [R1+0xfc] ;  /* 0x0000fc0001e77983 */ /* 0x0003640000300800 */
[----:B------:R-:W-:Y:S08]  /*114f0*/  MUFU.EX2 R223, R29 ;  /* 0x0000001d00df7308 */ /* 0x000ff00000000800 */
[----:B------:R1:W1:Y:S01]  /*11500*/  MUFU.EX2 R171, R28 ;  /* 0x0000001c00ab7308 */ /* 0x0002620000000800 */
[----:B--2---:R-:W-:Y:S01]  /*11510*/  FADD.FTZ R2, R162, R45 ;  /* 0x0000002da2027221 */ /* 0x004fe20000010000 */
[----:B------:R-:W-:Y:S01]  /*11520*/  MOV R162, R179 ;  /* 0x000000b300a27202 */ /* 0x000fe20000000f00 */
[----:B------:R2:W5:Y:S01]  /*11530*/  LDL.LU R230, [R1+0xf8] ;  /* 0x0000f80001e67983 */ /* 0x0005620000300800 */
[----:B------:R-:W-:-:S02]  /*11540*/  MOV R179, R182 ;  /* 0x000000b600b37202 */ /* 0x000fc40000000f00 */
[----:B------:R-:W-:Y:S02]  /*11550*/  MOV R182, R210 ;  /* 0x000000d200b67202 */ /* 0x000fe40000000f00 */
[----:B------:R3:W2:Y:S01]  /*11560*/  MUFU.EX2 R212, R0 ;  /* 0x0000000000d47308 */ /* 0x0006a20000000800 */
[----:B------:R-:W-:-:S07]  /*11570*/  MOV R210, R215 ;  /* 0x000000d700d27202 */ /* 0x000fce0000000f00 */
[----:B------:R2:W-:Y:S01]  /*11580*/  MUFU.EX2 R213, R4 ;  /* 0x0000000400d57308 */ /* 0x0005e20000000800 */
[----:B------:R-:W-:Y:S02]  /*11590*/  MOV R177, R101 ;  /* 0x0000006500b17202 */ /* 0x000fe40000000f00 */
[----:B------:R-:W-:Y:S01]  /*115a0*/  MOV R172, R100 ;  /* 0x0000006400ac7202 */ /* 0x000fe20000000f00 */
[----:B------:R-:W-:Y:S01]  /*115b0*/  FADD.FTZ R132, R132, R2 ;  /* 0x0000000284847221 */ /* 0x000fe20000010000 */
[----:B------:R-:W-:Y:S01]  /*115c0*/  MOV R170, R162 ;  /* 0x000000a200aa7202 */ /* 0x000fe20000000f00 */
[----:B-1----:R-:W-:Y:S02]  /*115d0*/  LDSM.16.MT88.4 R28, [R227+0xd000] ;  /* 0x00d00000e31c783b */ /* 0x002fe40000004200 */
[----:B------:R1:W1:Y:S01]  /*115e0*/  MUFU.EX2 R215, R5 ;  /* 0x0000000500d77308 */ /* 0x0002620000000800 */
[----:B---3--:R-:W-:Y:S01]  /*115f0*/  FADD.FTZ R0, R160, R7 ;  /* 0x00000007a0007221 */ /* 0x008fe20000010000 */
[----:B------:R-:W-:Y:S01]  /*11600*/  HMMA.16816.F32 R100, R8, R26, R156 ;  /* 0x0000001a0864723c */ /* 0x000fe2000000189c */
[----:B------:R-:W-:Y:S01]  /*11610*/  MOV R169, R163 ;  /* 0x000000a300a97202 */ /* 0x000fe20000000f00 */
[----:B------:R-:W3:Y:S01]  /*11620*/  LDSM.16.MT88.4 R24, [R225+0xf000] ;  /* 0x00f00000e118783b */ /* 0x000ee20000004200 */
[----:B------:R-:W-:-:S02]  /*11630*/  FADD.FTZ R133, R133, R0 ;  /* 0x0000000085857221 */ /* 0x000fc40000010000 */
[----:B------:R-:W-:Y:S01]  /*11640*/  FADD.FTZ R0, R161, R6 ;  /* 0x00000006a1007221 */ /* 0x000fe20000010000 */
[----:B--2---:R-:W-:Y:S01]  /*11650*/  F2FP.PACK_AB R4, R217, R216 ;  /* 0x000000d8d904723e */ /* 0x004fe200000000ff */
[----:B------:R-:W-:Y:S01]  /*11660*/  MUFU.EX2 R252, R252 ;  /* 0x000000fc00fc7308 */ /* 0x000fe20000000800 */
[----:B------:R-:W-:Y:S01]  /*11670*/  F2FP.PACK_AB R8, R190, R221 ;  /* 0x000000ddbe08723e */ /* 0x000fe200000000ff */
[----:B------:R2:W5:Y:S01]  /*11680*/  LDL.LU R229, [R1+0xf4] ;  /* 0x0000f40001e57983 */ /* 0x0005620000300800 */
[----:B----4-:R-:W-:Y:S02]  /*11690*/  F2FP.PACK_AB R9, R220, R218 ;  /* 0x000000dadc09723e */ /* 0x010fe400000000ff */
[----:B------:R-:W-:Y:S01]  /*116a0*/  F2FP.PACK_AB R10, R188, R189 ;  /* 0x000000bdbc0a723e */ /* 0x000fe200000000ff */
[----:B------:R2:W5:Y:S01]  /*116b0*/  LDL.LU R224, [R1+0xf0] ;  /* 0x0000f00001e07983 */ /* 0x0005620000300800 */
[----:B------:R-:W-:Y:S02]  /*116c0*/  F2FP.PACK_AB R11, R171, R223 ;  /* 0x000000dfab0b723e */ /* 0x000fe400000000ff */
[----:B-1----:R-:W-:-:S02]  /*116d0*/  F2FP.PACK_AB R5, R214, R212 ;  /* 0x000000d4d605723e */ /* 0x002fc400000000ff */
[----:B------:R-:W-:Y:S02]  /*116e0*/  F2FP.PACK_AB R6, R222, R219 ;  /* 0x000000dbde06723e */ /* 0x000fe400000000ff */
[----:B------:R-:W-:Y:S01]  /*116f0*/  F2FP.PACK_AB R7, R215, R213 ;  /* 0x000000d5d707723e */ /* 0x000fe200000000ff */
[----:B------:R-:W-:Y:S01]  /*11700*/  HMMA.16816.F32 R148, R8, R20, R148 ;  /* 0x000000140894723c */ /* 0x000fe20000001894 */
[----:B------:R-:W-:Y:S02]  /*11710*/  MOV R157, R180 ;  /* 0x000000b4009d7202 */ /* 0x000fe40000000f00 */
[----:B------:R-:W-:Y:S02]  /*11720*/  MOV R156, R181 ;  /* 0x000000b5009c7202 */ /* 0x000fe40000000f00 */
[----:B------:R-:W-:-:S03]  /*11730*/  MOV R2, R182 ;  /* 0x000000b600027202 */ /* 0x000fc60000000f00 */
[----:B------:R-:W-:Y:S01]  /*11740*/  HMMA.16816.F32 R144, R4, R20, R144 ;  /* 0x000000140490723c */ /* 0x000fe20000001890 */
[----:B------:R-:W-:Y:S02]  /*11750*/  MOV R159, R178 ;  /* 0x000000b2009f7202 */ /* 0x000fe40000000f00 */
[----:B------:R-:W-:-:S05]  /*11760*/  MOV R158, R179 ;  /* 0x000000b3009e7202 */ /* 0x000fca0000000f00 */
[----:B------:R-:W-:Y:S01]  /*11770*/  HMMA.16816.F32 R152, R4, R22, R152 ;  /* 0x000000160498723c */ /* 0x000fe20000001898 */
[----:B------:R-:W-:-:S07]  /*11780*/  MOV R179, R208 ;  /* 0x000000d000b37202 */ /* 0x000fce0000000f00 */
[----:B------:R-:W-:Y:S01]  /*11790*/  HMMA.16816.F32 R40, R8, R22, R60 ;  /* 0x000000160828723c */ /* 0x000fe2000000183c */
[----:B------:R-:W1:Y:S01]  /*117a0*/  LDSM.16.MT88.4 R20, [R226+0xf000] ;  /* 0x00f00000e214783b */ /* 0x000e620000004200 */
[----:B------:R-:W-:-:S06]  /*117b0*/  MOV R178, R209 ;  /* 0x000000d100b27202 */ /* 0x000fcc0000000f00 */
[----:B------:R-:W-:Y:S01]  /*117c0*/  HMMA.16816.F32 R160, R4, R16, R68 ;  /* 0x0000001004a0723c */ /* 0x000fe20000001844 */
[----:B------:R-:W-:-:S06]  /*117d0*/  MOV R44, R210 ;  /* 0x000000d2002c7202 */ /* 0x000fcc0000000f00 */
[----:B------:R-:W-:Y:S01]  /*117e0*/  MOV R71, R183 ;  /* 0x000000b700477202 */ /* 0x000fe20000000f00 */
[----:B------:R-:W-:Y:S01]  /*117f0*/  HMMA.16816.F32 R60, R8, R18, R56 ;  /* 0x00000012083c723c */ /* 0x000fe20000001838 */
[----:B------:R-:W-:-:S07]  /*11800*/  MOV R45, R211 ;  /* 0x000000d3002d7202 */ /* 0x000fce0000000f00 */
[-C--:B------:R-:W-:Y:S08]  /*11810*/  HMMA.16816.F32 R180, R8, R12.reuse, R52 ;  /* 0x0000000c08b4723c */ /* 0x080ff00000001834 */
[C---:B------:R-:W-:Y:S08]  /*11820*/  HMMA.16816.F32 R48, R4.reuse, R12, R48 ;  /* 0x0000000c0430723c */ /* 0x040ff00000001830 */
[-C--:B------:R-:W-:Y:S08]  /*11830*/  HMMA.16816.F32 R184, R4, R14.reuse, R184 ;  /* 0x0000000e04b8723c */ /* 0x080ff000000018b8 */
[C---:B------:R-:W-:Y:S01]  /*11840*/  HMMA.16816.F32 R56, R8.reuse, R14, R72 ;  /* 0x0000000e0838723c */ /* 0x040fe20000001848 */
[----:B------:R-:W4:Y:S07]  /*11850*/  LDSM.16.MT88.4 R12, [R227+0xf000] ;  /* 0x00f00000e30c783b */ /* 0x000f2e0000004200 */
[----:B------:R-:W-:Y:S08]  /*11860*/  HMMA.16816.F32 R208, R8, R16, R76 ;  /* 0x0000001008d0723c */ /* 0x000ff0000000184c */
[C---:B------:R-:W-:Y:S01]  /*11870*/  HMMA.16816.F32 R64, R4.reuse, R18, R64 ;  /* 0x000000120440723c */ /* 0x040fe20000001840 */
[----:B------:R-:W2:Y:S07]  /*11880*/  LDSM.16.MT88.4 R16, [R228+0xf000] ;  /* 0x00f00000e410783b */ /* 0x000eae0000004200 */
[C---:B---3--:R-:W-:Y:S08]  /*11890*/  HMMA.16816.F32 R72, R4.reuse, R24, R88 ;  /* 0x000000180448723c */ /* 0x048ff00000001858 */
[C---:B------:R-:W-:Y:S07]  /*118a0*/  HMMA.16816.F32 R76, R4.reuse, R26, R128 ;  /* 0x0000001a044c723c */ /* 0x040fee0000001880 */
[----:B------:R-:W-:Y:S01]  /*118b0*/  MOV R131, R2 ;  /* 0x0000000200837202 */ /* 0x000fe20000000f00 */
[----:B-1----:R-:W-:Y:S01]  /*118c0*/  HMMA.16816.F32 R88, R4, R20, R112 ;  /* 0x000000140458723c */ /* 0x002fe20000001870 */
[----:B------:R-:W-:-:S02]  /*118d0*/  MOV R130, R44 ;  /* 0x0000002c00827202 */ /* 0x000fc40000000f00 */
[----:B------:R-:W-:Y:S02]  /*118e0*/  MOV R129, R45 ;  /* 0x0000002d00817202 */ /* 0x000fe40000000f00 */
[----:B------:R-:W-:Y:S02]  /*118f0*/  MOV R2, R47 ;  /* 0x0000002f00027202 */ /* 0x000fe40000000f00 */
[----:B------:R-:W-:Y:S02]  /*11900*/  MOV R112, R46 ;  /* 0x0000002e00707202 */ /* 0x000fe40000000f00 */
[----:B----4-:R-:W-:Y:S01]  /*11910*/  HMMA.16816.F32 R44, R4, R14, R124 ;  /* 0x0000000e042c723c */ /* 0x010fe2000000187c */
[----:B------:R-:W-:Y:S01]  /*11920*/  MOV R128, R156 ;  /* 0x0000009c00807202 */ /* 0x000fe20000000f00 */
[----:B------:R-:W-:Y:S01]  /*11930*/  FADD.FTZ R2, R2, R133 ;  /* 0x0000008502027221 */ /* 0x000fe20000010000 */
[----:B------:R-:W-:-:S04]  /*11940*/  MOV R114, R157 ;  /* 0x0000009d00727202 */ /* 0x000fc80000000f00 */
[----:B------:R-:W-:Y:S01]  /*11950*/  MOV R127, R159 ;  /* 0x0000009f007f7202 */ /* 0x000fe20000000f00 */
[C---:B------:R-:W-:Y:S01]  /*11960*/  HMMA.16816.F32 R192, R4.reuse, R28, R192 ;  /* 0x0000001c04c0723c */ /* 0x040fe200000018c0 */
[----:B------:R-:W-:Y:S02]  /*11970*/  MOV R113, R158 ;  /* 0x0000009e00717202 */ /* 0x000fe40000000f00 */
[----:B------:R-:W-:Y:S01]  /*11980*/  MOV R115, R71 ;  /* 0x0000004700737202 */ /* 0x000fe20000000f00 */
[----:B------:R-:W1:Y:S04]  /*11990*/  LDSM.16.MT88.4 R156, [R225+0xd800] ;  /* 0x00d80000e19c783b */ /* 0x000e680000004200 */
[----:B------:R-:W-:Y:S01]  /*119a0*/  HMMA.16816.F32 R200, R4, R30, R200 ;  /* 0x0000001e04c8723c */ /* 0x000fe200000018c8 */
[----:B------:R-:W-:-:S07]  /*119b0*/  FADD.FTZ R0, R112, R0 ;  /* 0x0000000070007221 */ /* 0x000fce0000010000 */
[C---:B------:R-:W-:Y:S08]  /*119c0*/  HMMA.16816.F32 R92, R4.reuse, R22, R92 ;  /* 0x00000016045c723c */ /* 0x040ff0000000185c */
[C---:B--2---:R-:W-:Y:S08]  /*119d0*/  HMMA.16816.F32 R104, R4.reuse, R16, R104 ;  /* 0x000000100468723c */ /* 0x044ff00000001868 */
[C---:B------:R-:W-:Y:S08]  /*119e0*/  HMMA.16816.F32 R108, R4.reuse, R18, R108 ;  /* 0x00000012046c723c */ /* 0x040ff0000000186c */
[----:B------:R-:W-:Y:S07]  /*119f0*/  HMMA.16816.F32 R120, R4, R12, R120 ;  /* 0x0000000c0478723c */ /* 0x000fee0000001878 */
[----:B------:R-:W-:Y:S01]  /*11a00*/  FADD.FTZ R6, R127, R168 ;  /* 0x000000a87f067221 */ /* 0x000fe20000010000 */
[----:B------:R-:W-:Y:S01]  /*11a10*/  HMMA.16816.F32 R68, R8, R24, R164 ;  /* 0x000000180844723c */ /* 0x000fe200000018a4 */
[----:B------:R-:W-:-:S02]  /*11a20*/  FADD.FTZ R4, R113, R132 ;  /* 0x0000008471047221 */ /* 0x000fc40000010000 */
[----:B------:R-:W-:Y:S02]  /*11a30*/  FADD.FTZ R6, R114, R6 ;  /* 0x0000000672067221 */ /* 0x000fe40000010000 */
[----:B------:R-:W-:-:S03]  /*11a40*/  FADD.FTZ R5, R128, R2 ;  /* 0x0000000280057221 */ /* 0x000fc60000010000 */
[----:B------:R-:W-:Y:S01]  /*11a50*/  HMMA.16816.F32 R52, R8, R26, R140 ;  /* 0x0000001a0834723c */ /* 0x000fe2000000188c */
[----:B------:R-:W-:Y:S01]  /*11a60*/  FADD.FTZ R2, R129, R0 ;  /* 0x0000000081027221 */ /* 0x000fe20000010000 */
[----:B------:R-:W-:Y:S01]  /*11a70*/  MOV R133, R174 ;  /* 0x000000ae00857202 */ /* 0x000fe20000000f00 */
[----:B------:R-:W-:Y:S01]  /*11a80*/  FADD.FTZ R0, R130, R4 ;  /* 0x0000000482007221 */ /* 0x000fe20000010000 */
[----:B------:R-:W-:-:S04]  /*11a90*/  MOV R132, R175 ;  /* 0x000000af00847202 */ /* 0x000fc80000000f00 */
[----:B------:R-:W-:Y:S01]  /*11aa0*/  HMMA.16816.F32 R24, R8, R20, R116 ;  /* 0x000000140818723c */ /* 0x000fe20000001874 */
[----:B------:R-:W-:Y:S02]  /*11ab0*/  MOV R142, R188 ;  /* 0x000000bc008e7202 */ /* 0x000fe40000000f00 */
[----:B------:R-:W-:Y:S02]  /*11ac0*/  MOV R141, R189 ;  /* 0x000000bd008d7202 */ /* 0x000fe40000000f00 */
[----:B------:R-:W-:-:S03]  /*11ad0*/  MOV R140, R190 ;  /* 0x000000be008c7202 */ /* 0x000fc60000000f00 */
[C---:B------:R-:W-:Y:S08]  /*11ae0*/  HMMA.16816.F32 R20, R8.reuse, R22, R100 ;  /* 0x000000160814723c */ /* 0x040ff00000001864 */
[C---:B------:R-:W-:Y:S08]  /*11af0*/  HMMA.16816.F32 R196, R8.reuse, R28, R196 ;  /* 0x0000001c08c4723c */ /* 0x040ff000000018c4 */
[C---:B------:R-:W-:Y:S01]  /*11b00*/  HMMA.16816.F32 R100, R8.reuse, R16, R96 ;  /* 0x000000100864723c */ /* 0x040fe20000001860 */
[----:B------:R-:W-:Y:S07]  /*11b10*/  LDSM.16.MT88.4 R96, [R226+0xf800] ;  /* 0x00f80000e260783b */ /* 0x000fee0000004200 */
[C---:B------:R-:W-:Y:S01]  /*11b20*/  HMMA.16816.F32 R28, R8.reuse, R30, R204 ;  /* 0x0000001e081c723c */ /* 0x040fe200000018cc */
[----:B------:R-:W-:Y:S07]  /*11b30*/  LDSM.16.MT88.4 R204, [R227+0xd800] ;  /* 0x00d80000e3cc783b */ /* 0x000fee0000004200 */
[C---:B------:R-:W-:Y:S08]  /*11b40*/  HMMA.16816.F32 R16, R8.reuse, R18, R84 ;  /* 0x000000120810723c */ /* 0x040ff00000001854 */
[C---:B------:R-:W-:Y:S01]  /*11b50*/  HMMA.16816.F32 R116, R8.reuse, R12, R80 ;  /* 0x0000000c0874723c */ /* 0x040fe20000001850 */
[----:B------:R-:W-:Y:S06]  /*11b60*/  LDSM.16.MT88.4 R80, [R225+0xf800] ;  /* 0x00f80000e150783b */ /* 0x000fec0000004200 */
[----:B------:R-:W-:Y:S01]  /*11b70*/  MOV R13, R191 ;  /* 0x000000bf000d7202 */ /* 0x000fe20000000f00 */
[----:B------:R-:W-:Y:S01]  /*11b80*/  HMMA.16816.F32 R36, R8, R14, R36 ;  /* 0x0000000e0824723c */ /* 0x000fe20000001824 */
[----:B------:R-:W-:Y:S06]  /*11b90*/  LDSM.16.MT88.4 R188, [R228+0xd800] ;  /* 0x00d80000e4bc783b */ /* 0x000fec0000004200 */
[----:B------:R-:W-:Y:S01]  /*11ba0*/  FADD.FTZ R9, R115, R5 ;  /* 0x0000000573097221 */ /* 0x000fe20000010000 */
[----:B------:R-:W-:Y:S01]  /*11bb0*/  MOV R14, R172 ;  /* 0x000000ac000e7202 */ /* 0x000fe20000000f00 */
[----:B------:R-:W-:Y:S01]  /*11bc0*/  FADD.FTZ R10, R131, R6 ;  /* 0x00000006830a7221 */ /* 0x000fe20000010000 */
[----:B------:R-:W-:Y:S01]  /*11bd0*/  MOV R11, R173 ;  /* 0x000000ad000b7202 */ /* 0x000fe20000000f00 */
[----:B------:R-:W-:Y:S04]  /*11be0*/  LDSM.16.MT88.4 R112, [R228+0xf800] ;  /* 0x00f80000e470783b */ /* 0x000fe80000004200 */
[----:B------:R-:W2:Y:S04]  /*11bf0*/  LDSM.16.MT88.4 R172, [R226+0xd800] ;  /* 0x00d80000e2ac783b */ /* 0x000ea80000004200 */
[----:B------:R-:W3:Y:S01]  /*11c00*/  LDSM.16.MT88.4 R4, [R227+0xf800] ;  /* 0x00f80000e304783b */ /* 0x000ee20000004200 */
[----:B------:R-:W4:Y:S08]  /*11c10*/  MUFU.EX2 R250, R250 ;  /* 0x000000fa00fa7308 */ /* 0x000f300000000800 */
[----:B------:R-:W-:Y:S08]  /*11c20*/  MUFU.EX2 R249, R249 ;  /* 0x000000f900f97308 */ /* 0x000ff00000000800 */
        /* <DEDUP_REMOVED lines=13> */
[----:B----4-:R-:W-:-:S02]  /*11d00*/  F2FP.PACK_AB R128, R250, R252 ;  /* 0x000000fcfa80723e */ /* 0x010fc400000000ff */
[----:B-1----:R-:W-:Y:S02]  /*11d10*/  F2FP.PACK_AB R129, R246, R248 ;  /* 0x000000f8f681723e */ /* 0x002fe400000000ff */
[----:B------:R-:W-:Y:S02]  /*11d20*/  F2FP.PACK_AB R130, R251, R249 ;  /* 0x000000f9fb82723e */ /* 0x000fe400000000ff */
[----:B------:R-:W-:Y:S02]  /*11d30*/  F2FP.PACK_AB R131, R138, R244 ;  /* 0x000000f48a83723e */ /* 0x000fe400000000ff */
[----:B------:R-:W-:Y:S02]  /*11d40*/  F2FP.PACK_AB R124, R247, R137 ;  /* 0x00000089f77c723e */ /* 0x000fe400000000ff */
[----:B------:R-:W-:Y:S02]  /*11d50*/  F2FP.PACK_AB R125, R33, R34 ;  /* 0x00000022217d723e */ /* 0x000fe400000000ff */
[----:B------:R-:W-:-:S02]  /*11d60*/  F2FP.PACK_AB R126, R139, R245 ;  /* 0x000000f58b7e723e */ /* 0x000fc400000000ff */
[----:B--2---:R-:W-:Y:S01]  /*11d70*/  F2FP.PACK_AB R127, R35, R32 ;  /* 0x00000020237f723e */ /* 0x004fe200000000ff */
[----:B------:R-:W-:Y:S01]  /*11d80*/  FADD.FTZ R8, R170, R0 ;  /* 0x00000000aa087221 */ /* 0x000fe20000010000 */
[----:B------:R-:W-:Y:S01]  /*11d90*/  HMMA.16816.F32 R148, R128, R156, R148 ;  /* 0x0000009c8094723c */ /* 0x000fe20000001894 */
[----:B------:R-:W-:Y:S01]  /*11da0*/  MOV R0, R179 ;  /* 0x000000b300007202 */ /* 0x000fe20000000f00 */
[----:B------:R-:W-:Y:S01]  /*11db0*/  FADD.FTZ R2, R169, R2 ;  /* 0x00000002a9027221 */ /* 0x000fe20000010000 */
[----:B------:R-:W-:-:S05]  /*11dc0*/  MOV R143, R171 ;  /* 0x000000ab008f7202 */ /* 0x000fca0000000f00 */
[----:B------:R-:W-:Y:S01]  /*11dd0*/  HMMA.16816.F32 R144, R124, R156, R144 ;  /* 0x0000009c7c90723c */ /* 0x000fe20000001890 */
[----:B------:R-:W-:Y:S01]  /*11de0*/  MOV R12, R176 ;  /* 0x000000b0000c7202 */ /* 0x000fe20000000f00 */
[----:B------:R-:W-:Y:S01]  /*11df0*/  FADD.FTZ R0, R0, R10 ;  /* 0x0000000a00007221 */ /* 0x000fe20000010000 */
[----:B------:R-:W-:-:S05]  /*11e00*/  MOV R15, R177 ;  /* 0x000000b1000f7202 */ /* 0x000fca0000000f00 */
[----:B------:R-:W-:Y:S01]  /*11e10*/  HMMA.16816.F32 R152, R124, R158, R152 ;  /* 0x0000009e7c98723c */ /* 0x000fe20000001898 */
[----:B------:R-:W-:-:S07]  /*11e20*/  FADD.FTZ R2, R132, R2 ;  /* 0x0000000284027221 */ /* 0x000fce0000010000 */
[----:B------:R-:W-:Y:S07]  /*11e30*/  HMMA.16816.F32 R156, R128, R158, R40 ;  /* 0x0000009e809c723c */ /* 0x000fee0000001828 */
[----:B------:R-:W-:Y:S01]  /*11e40*/  MOV R43, R178 ;  /* 0x000000b2002b7202 */ /* 0x000fe20000000f00 */
[----:B------:R-:W-:Y:S01]  /*11e50*/  HMMA.16816.F32 R160, R124, R172, R160 ;  /* 0x000000ac7ca0723c */ /* 0x000fe200000018a0 */
        /* <DEDUP_REMOVED lines=18> */
[----:B---3--:R-:W-:Y:S08]  /*11f80*/  HMMA.16816.F32 R120, R124, R4, R120 ;  /* 0x000000047c78723c */ /* 0x008ff00000001878 */
        /* <DEDUP_REMOVED lines=56> */
.L_x_77:
[----:B---3--:R-:W-:-:S12]  /*12310*/  UIADD3 UR8, UR14, -0x1, URZ ;  /* 0xffffffff0e087890 */ /* 0x008fd8000fffe03f */
.L_x_80:
[----:B------:R-:W-:-:S13]  /*12320*/  ISETP.LE.AND P0, PT, RZ, UR8, PT ;  /* 0x00000008ff007c0c */ /* 0x000fda000bf03270 */
[----:B------:R-:W-:Y:S05]  /*12330*/  @!P0 BRA `(.L_x_81) ;  /* 0x000048e000008947 */ /* 0x000fea0003800000 */
[----:B------:R-:W2:Y:S01]  /*12340*/  LDL.LU.64 R6, [R1+0xc8] ;  /* 0x0000c80001067983 */ /* 0x000ea20000300a00 */
[----:B------:R-:W-:Y:S01]  /*12350*/  MOV R141, R3 ;  /* 0x00000003008d7202 */ /* 0x000fe20000000f00 */
[----:B------:R-:W-:Y:S01]  /*12360*/  ULDC.64 UR6, c[0x0][0x198] ;  /* 0x0000660000067ab9 */ /* 0x000fe20000000a00 */
[----:B------:R-:W-:Y:S01]  /*12370*/  IMAD.MOV.U32 R139, RZ, RZ, R135 ;  /* 0x000000ffff8b7224 */ /* 0x000fe200078e0087 */
[----:B-1----:R-:W3:Y:S01]  /*12380*/  LDL.LU.64 R4, [R1+0xd0] ;  /* 0x0000d00001047983 */ /* 0x002ee20000300a00 */
[----:B------:R-:W-:Y:S01]  /*12390*/  IMAD.MOV.U32 R132, RZ, RZ, R136 ;  /* 0x000000ffff847224 */ /* 0x000fe200078e0088 */
[----:B------:R-:W-:Y:S01]  /*123a0*/  ULDC.64 UR4, c[0x0][0x1a0] ;  /* 0x0000680000047ab9 */ /* 0x000fe20000000a00 */
[----:B------:R-:W-:Y:S01]  /*123b0*/  IMAD.MOV.U32 R140, RZ, RZ, R134 ;  /* 0x000000ffff8c7224 */ /* 0x000fe200078e0086 */
[----:B------:R-:W-:Y:S02]  /*123c0*/  USHF.L.U64.HI UR7, UR6, 0x5, UR7 ;  /* 0x0000000506077899 */ /* 0x000fe40008010207 */
[----:B------:R-:W-:-:S02]  /*123d0*/  USHF.L.U64.HI UR11, UR4, 0x5, UR5 ;  /* 0x00000005040b7899 */ /* 0x000fc40008010205 */
[----:B------:R-:W-:Y:S02]  /*123e0*/  USHF.L.U32 UR12, UR4, 0x5, URZ ;  /* 0x00000005040c7899 */ /* 0x000fe4000800063f */
[----:B------:R-:W-:Y:S01]  /*123f0*/  USHF.L.U32 UR6, UR6, 0x5, URZ ;  /* 0x0000000506067899 */ /* 0x000fe2000800063f */
[----:B--2---:R-:W-:Y:S02]  /*12400*/  MOV R3, R7 ;  /* 0x0000000700037202 */ /* 0x004fe40000000f00 */
[----:B---3--:R-:W-:-:S05]  /*12410*/  MOV R2, R4 ;  /* 0x0000000400027202 */ /* 0x008fca0000000f00 */
[----:B------:R1:W-:Y:S01]  /*12420*/  STL.64 [R1+0xa0], R2 ;  /* 0x0000a00201007387 */ /* 0x0003e20000100a00 */
[----:B------:R-:W-:Y:S05]  /*12430*/  BRA `(.L_x_82) ;  /* 0x0000023000007947 */ /* 0x000fea0003800000 */
.L_x_84:
        /* <DEDUP_REMOVED lines=35> */
.L_x_82:
[----:B------:R-:W2:Y:S01]  /*12670*/  LDL.64 R4, [R1+0xa0] ;  /* 0x0000a00001047983 */ /* 0x000ea20000100a00 */
[----:B------:R-:W-:Y:S04]  /*12680*/  DEPBAR.LE SB0, 0x0 ;  /* 0x000080000000791a */ /* 0x000fe80000000000 */
[----:B-1----:R-:W-:Y:S01]  /*12690*/  MOV R2, UR8 ;  /* 0x0000000800027c02 */ /* 0x002fe20008000f00 */
[----:B------:R-:W-:Y:S01]  /*126a0*/  BAR.SYNC.DEFER_BLOCKING 0x0 ;  /* 0x0000000000007b1d */ /* 0x000fe20000010000 */
[----:B------:R-:W-:Y:S02]  /*126b0*/  USHF.R.S32.HI UR5, URZ, 0x1f, UR8 ;  /* 0x0000001f3f057899 */ /* 0x000fe40008011408 */
[----:B------:R-:W-:Y:S04]  /*126c0*/  UIMAD UR4, UR18, UR8, URZ ;  /* 0x00000008120472a4 */ /* 0x000fe8000f8e023f */
        /* <DEDUP_REMOVED lines=11> */
[----:B------:R-:W-:Y:S04]  /*12780*/  IADD3 R2, P0, R4, UR12, RZ ;  /* 0x0000000c04027c10 */ /* 0x000fe8000ff1e0ff */
[----:B------:R-:W-:Y:S01]  /*12790*/  IADD3.X R3, R5, UR11, RZ, P0, !PT ;  /* 0x0000000b05037c10 */ /* 0x000fe200087fe4ff */
[----:B------:R1:W-:Y:S01]  /*127a0*/  LDGSTS.E.BYPASS.LTC128B.128 [R243+0xe000], [R6.64+0x80] ;  /* 0x0e00008006f37fae */ /* 0x0003e2000b901d50 */
[----:B------:R-:W-:Y:S04]  /*127b0*/  IADD3 R8, P0, R2, UR12, RZ ;  /* 0x0000000c02087c10 */ /* 0x000fe8000ff1e0ff */
[----:B------:R-:W-:Y:S02]  /*127c0*/  IADD3.X R9, R3, UR11, RZ, P0, !PT ;  /* 0x0000000b03097c10 */ /* 0x000fe400087fe4ff */
[----:B------:R-:W-:Y:S01]  /*127d0*/  ISETP.LT.AND P0, PT, RZ, UR8, PT ;  /* 0x00000008ff007c0c */ /* 0x000fe2000bf01270 */
[----:B------:R1:W-:Y:S08]  /*127e0*/  LDGSTS.E.BYPASS.LTC128B.128 [R243+0xc800], [R4.64] ;  /* 0x0c80000004f37fae */ /* 0x0003f0000b901d50 */
[----:B------:R1:W-:Y:S08]  /*127f0*/  LDGSTS.E.BYPASS.LTC128B.128 [R243+0xe800], [R4.64+0x80] ;  /* 0x0e80008004f37fae */ /* 0x0003f0000b901d50 */
[----:B------:R2:W-:Y:S08]  /*12800*/  LDGSTS.E.BYPASS.LTC128B.128 [R243+0xd000], [R2.64] ;  /* 0x0d00000002f37fae */ /* 0x0005f0000b901d50 */
[----:B------:R2:W-:Y:S08]  /*12810*/  LDGSTS.E.BYPASS.LTC128B.128 [R243+0xf000], [R2.64+0x80] ;  /* 0x0f00008002f37fae */ /* 0x0005f0000b901d50 */
[----:B------:R3:W-:Y:S08]  /*12820*/  LDGSTS.E.BYPASS.LTC128B.128 [R243+0xd800], [R8.64] ;  /* 0x0d80000008f37fae */ /* 0x0007f0000b901d50 */
[----:B------:R3:W-:Y:S08]  /*12830*/  LDGSTS.E.BYPASS.LTC128B.128 [R243+0xf800], [R8.64+0x80] ;  /* 0x0f80008008f37fae */ /* 0x0007f0000b901d50 */
[----:B-----5:R-:W-:Y:S08]  /*12840*/  LDSM.16.M88.4 R64, [R231] ;  /* 0x00000000e740783b */ /* 0x020ff00000000200 */
[----:B------:R-:W1:Y:S08]  /*12850*/  LDSM.16.M88.4 R16, [R224+0x8000] ;  /* 0x00800000e010783b */ /* 0x000e700000000200 */
        /* <DEDUP_REMOVED lines=40> */
[-C--:B-1----:R-:W-:Y:S08]  /*12ae0*/  HMMA.16816.F32 R52, R212, R208.reuse, R52 ;  /* 0x000000d0d434723c */ /* 0x082ff00000001834 */
[C---:B------:R-:W-:Y:S08]  /*12af0*/  HMMA.16816.F32 R56, R220.reuse, R208, R56 ;  /* 0x000000d0dc38723c */ /* 0x040ff00000001838 */
[-C--:B------:R-:W-:Y:S01]  /*12b00*/  HMMA.16816.F32 R60, R220, R210.reuse, R60 ;  /* 0x000000d2dc3c723c */ /* 0x080fe2000000183c */
[----:B------:R-:W1:Y:S07]  /*12b10*/  LDSM.16.M88.4 R220, [R230+0x8000] ;  /* 0x00800000e6dc783b */ /* 0x000e6e0000000200 */
[----:B------:R-:W-:Y:S01]  /*12b20*/  HMMA.16816.F32 R64, R212, R210, R64 ;  /* 0x000000d2d440723c */ /* 0x000fe20000001840 */
[----:B------:R-:W2:Y:S08]  /*12b30*/  LDSM.16.M88.4 R208, [R234+0x2000] ;  /* 0x00200000ead0783b */ /* 0x000eb00000000200 */
        /* <DEDUP_REMOVED lines=65> */
[----:B------:R-:W2:Y:S08]  /*12f50*/  LDSM.16.M88.4 R212, [R232+0x6000] ;  /* 0x00600000e8d4783b */ /* 0x000eb00000000200 */
        /* <DEDUP_REMOVED lines=43> */
[----:B------:R-:W2:Y:S07]  /*13210*/  LDSM.16.M88.4 R212, [R233+0x6000] ;  /* 0x00600000e9d4783b */ /* 0x000eae0000000200 */
[-C--:B-1----:R-:W-:Y:S08]  /*13220*/  HMMA.16816.F32 R4, R220, R208.reuse, R4 ;  /* 0x000000d0dc04723c */ /* 0x082ff00000001804 */
[C---:B--2---:R-:W-:Y:S08]  /*13230*/  HMMA.16816.F32 R8, R212.reuse, R208, R8 ;  /* 0x000000d0d408723c */ /* 0x044ff00000001808 */
[-C--:B------:R-:W-:Y:S08]  /*13240*/  HMMA.16816.F32 R12, R212, R210.reuse, R12 ;  /* 0x000000d2d40c723c */ /* 0x080ff0000000180c */
[----:B------:R-:W-:Y:S01]  /*13250*/  FMUL.FTZ R4, R4, c[0x0][0x2ec] ;  /* 0x0000bb0004047a20 */ /* 0x000fe20000410000 */
[C---:B------:R-:W-:Y:S03]  /*13260*/  HMMA.16816.F32 R16, R220.reuse, R210, R16 ;  /* 0x000000d2dc10723c */ /* 0x040fe60000001810 */
[----:B------:R-:W-:Y:S01]  /*13270*/  MUFU.TANH R219, R4 ;  /* 0x0000000400db7308 */ /* 0x000fe20000002400 */
[----:B------:R-:W-:Y:S02]  /*13280*/  FMUL.FTZ R5, R5, c[0x0][0x2ec] ;  /* 0x0000bb0005057a20 */ /* 0x000fe40000410000 */
[----:B------:R-:W-:Y:S02]  /*13290*/  FMUL.FTZ R6, R6, c[0x0][0x2ec] ;  /* 0x0000bb0006067a20 */ /* 0x000fe40000410000 */
[----:B------:R-:W-:Y:S04]  /*132a0*/  FMUL.FTZ R7, R7, c[0x0][0x2ec] ;  /* 0x0000bb0007077a20 */ /* 0x000fe80000410000 */
[----:B------:R-:W-:Y:S01]  /*132b0*/  FMUL.FTZ R9, R9, c[0x0][0x2ec] ;  /* 0x0000bb0009097a20 */ /* 0x000fe20000410000 */
[----:B------:R-:W-:Y:S01]  /*132c0*/  MUFU.TANH R249, R5 ;  /* 0x0000000500f97308 */ /* 0x000fe20000002400 */
[----:B------:R-:W-:Y:S02]  /*132d0*/  FMUL.FTZ R11, R11, c[0x0][0x2ec] ;  /* 0x0000bb000b0b7a20 */ /* 0x000fe40000410000 */
[----:B------:R-:W-:Y:S02]  /*132e0*/  FMUL.FTZ R8, R8, c[0x0][0x2ec] ;  /* 0x0000bb0008087a20 */ /* 0x000fe40000410000 */
[----:B------:R-:W-:Y:S02]  /*132f0*/  FMUL.FTZ R10, R10, c[0x0][0x2ec] ;  /* 0x0000bb000a0a7a20 */ /* 0x000fe40000410000 */
[----:B------:R-:W-:Y:S02]  /*13300*/  FMUL.FTZ R12, R12, c[0x0][0x2ec] ;  /* 0x0000bb000c0c7a20 */ /* 0x000fe40000410000 */
[----:B------:R-:W-:Y:S01]  /*13310*/  FMUL.FTZ R13, R13, c[0x0][0x2ec] ;  /* 0x0000bb000d0d7a20 */ /* 0x000fe20000410000 */
[----:B------:R-:W-:Y:S01]  /*13320*/  MUFU.TANH R244, R6 ;  /* 0x0000000600f47308 */ /* 0x000fe20000002400 */
[----:B------:R-:W-:Y:S02]  /*13330*/  FMUL.FTZ R14, R14, c[0x0][0x2ec] ;  /* 0x0000bb000e0e7a20 */ /* 0x000fe40000410000 */
[----:B------:R-:W-:Y:S02]  /*13340*/  FMUL.FTZ R15, R15, c[0x0][0x2ec] ;  /* 0x0000bb000f0f7a20 */ /* 0x000fe40000410000 */
[----:B------:R-:W-:Y:S02]  /*13350*/  FMUL.FTZ R16, R16, c[0x0][0x2ec] ;  /* 0x0000bb0010107a20 */ /* 0x000fe40000410000 */
[----:B------:R-:W-:Y:S02]  /*13360*/  FMUL.FTZ R17, R17, c[0x0][0x2ec] ;  /* 0x0000bb0011117a20 */ /* 0x000fe40000410000 */
[----:B------:R-:W-:Y:S01]  /*13370*/  FMUL.FTZ R18, R18, c[0x0][0x2ec] ;  /* 0x0000bb0012127a20 */ /* 0x000fe20000410000 */
[----:B------:R1:W-:Y:S01]  /*13380*/  MUFU.TANH R250, R7 ;  /* 0x0000000700fa7308 */ /* 0x0003e20000002400 */
[----:B------:R-:W-:Y:S09]  /*13390*/  FMUL.FTZ R19, R19, c[0x0][0x2ec] ;  /* 0x0000bb0013137a20 */ /* 0x000ff20000410000 */
[----:B------:R-:W2:Y:S10]  /*133a0*/  MUFU.TANH R0, R9 ;  /* 0x0000000900007308 */ /* 0x000eb40000002400 */
[----:B------:R-:W-:Y:S01]  /*133b0*/  MUFU.TANH R246, R8 ;  /* 0x0000000800f67308 */ /* 0x000fe20000002400 */
[----:B-1----:R-:W1:Y:S09]  /*133c0*/  LDSM.16.M88.4 R4, [R229+0x2800] ;  /* 0x00280000e504783b */ /* 0x002e720000000200 */
[----:B------:R-:W-:Y:S01]  /*133d0*/  MUFU.TANH R245, R10 ;  /* 0x0000000a00f57308 */ /* 0x000fe20000002400 */
[----:B--2---:R2:W-:Y:S09]  /*133e0*/  STL [R1], R0 ;  /* 0x0000000001007387 */ /* 0x0045f20000100800 */
[----:B------:R-:W-:Y:S10]  /*133f0*/  MUFU.TANH R248, R12 ;  /* 0x0000000c00f87308 */ /* 0x000ff40000002400 */
[----:B------:R-:W-:Y:S10]  /*13400*/  MUFU.TANH R247, R13 ;  /* 0x0000000d00f77308 */ /* 0x000ff40000002400 */
[----:B--2---:R2:W3:Y:S01]  /*13410*/  MUFU.TANH R0, R11 ;  /* 0x0000000b00007308 */ /* 0x0044e20000002400 */
[-C--:B-1----:R-:W-:Y:S09]  /*13420*/  HMMA.16816.F32 R20, R220, R4.reuse, R20 ;  /* 0x00000004dc14723c */ /* 0x082ff20000001814 */
[----:B------:R-:W-:Y:S01]  /*13430*/  MUFU.TANH R252, R14 ;  /* 0x0000000e00fc7308 */ /* 0x000fe20000002400 */
[C---:B------:R-:W-:Y:S09]  /*13440*/  HMMA.16816.F32 R24, R212.reuse, R4, R24 ;  /* 0x00000004d418723c */ /* 0x040ff20000001818 */
[----:B------:R-:W-:Y:S01]  /*13450*/  MUFU.TANH R251, R15 ;  /* 0x0000000f00fb7308 */ /* 0x000fe20000002400 */
[-C--:B------:R-:W-:Y:S01]  /*13460*/  HMMA.16816.F32 R28, R212, R6.reuse, R28 ;  /* 0x00000006d41c723c */ /* 0x080fe2000000181c */
[----:B--2---:R-:W1:Y:S03]  /*13470*/  LDSM.16.M88.4 R8, [R229+0x3000] ;  /* 0x00300000e508783b */ /* 0x004e660000000200 */
[----:B------:R-:W-:Y:S04]  /*13480*/  FMUL.FTZ R22, R22, c[0x0][0x2ec] ;  /* 0x0000bb0016167a20 */ /* 0x000fe80000410000 */
[C---:B------:R-:W-:Y:S01]  /*13490*/  HMMA.16816.F32 R32, R220.reuse, R6, R32 ;  /* 0x00000006dc20723c */ /* 0x040fe20000001820 */
[----:B------:R-:W-:Y:S01]  /*134a0*/  MUFU.TANH R210, R16 ;  /* 0x0000001000d27308 */ /* 0x000fe20000002400 */
[----:B------:R-:W2:Y:S01]  /*134b0*/  LDSM.16.M88.4 R4, [R229+0x3800] ;  /* 0x00380000e504783b */ /* 0x000ea20000000200 */
[----:B------:R-:W-:Y:S04]  /*134c0*/  DEPBAR.LE SB0, 0x0 ;  /* 0x000080000000791a */ /* 0x000fe80000000000 */
[----:B------:R-:W-:Y:S04]  /*134d0*/  FMUL.FTZ R24, R24, c[0x0][0x2ec] ;  /* 0x0000bb0018187a20 */ /* 0x000fe80000410000 */
[----:B------:R-:W-:Y:S01]  /*134e0*/  MUFU.TANH R208, R17 ;  /* 0x0000001100d07308 */ /* 0x000fe20000002400 */
[----:B---3--:R3:W-:Y:S01]  /*134f0*/  STL [R1+0x4], R0 ;  /* 0x0000040001007387 */ /* 0x0087e20000100800 */
[----:B------:R-:W-:Y:S02]  /*13500*/  FMUL.FTZ R25, R25, c[0x0][0x2ec] ;  /* 0x0000bb0019197a20 */ /* 0x000fe40000410000 */
[----:B------:R-:W-:Y:S02]  /*13510*/  FMUL.FTZ R26, R26, c[0x0][0x2ec] ;  /* 0x0000bb001a1a7a20 */ /* 0x000fe40000410000 */
[----:B------:R-:W-:Y:S02]  /*13520*/  FMUL.FTZ R28, R28, c[0x0][0x2ec] ;  /* 0x0000bb001c1c7a20 */ /* 0x000fe40000410000 */
[----:B------:R-:W-:Y:S02]  /*13530*/  FMUL.FTZ R29, R29, c[0x0][0x2ec] ;  /* 0x0000bb001d1d7a20 */ /* 0x000fe40000410000 */
[----:B------:R-:W-:Y:S01]  /*13540*/  MUFU.TANH R143, R18 ;  /* 0x00000012008f7308 */ /* 0x000fe20000002400 */
[----:B------:R-:W-:Y:S01]  /*13550*/  BAR.SYNC.DEFER_BLOCKING 0x0 ;  /* 0x0000000000007b1d */ /* 0x000fe20000010000 */
[----:B------:R-:W-:Y:S02]  /*13560*/  FMUL.FTZ R23, R23, c[0x0][0x2ec] ;  /* 0x0000bb0017177a20 */ /* 0x000fe40000410000 */
[----:B------:R-:W-:Y:S02]  /*13570*/  FMUL.FTZ R27, R27, c[0x0][0x2ec] ;  /* 0x0000bb001b1b7a20 */ /* 0x000fe40000410000 */
[----:B------:R-:W-:Y:S02]  /*13580*/  FMUL.FTZ R30, R30, c[0x0][0x2ec] ;  /* 0x0000bb001e1e7a20 */ /* 0x000fe40000410000 */
[----:B------:R-:W-:Y:S02]  /*13590*/  FMUL.FTZ R31, R31, c[0x0][0x2ec] ;  /* 0x0000bb001f1f7a20 */ /* 0x000fe40000410000 */
[----:B------:R-:W-:Y:S01]  /*135a0*/  MUFU.TANH R209, R19 ;  /* 0x0000001300d17308 */ /* 0x000fe20000002400 */
[----:B------:R-:W-:Y:S02]  /*135b0*/  FMUL.FTZ R32, R32, c[0x0][0x2ec] ;  /* 0x0000bb0020207a20 */ /* 0x000fe40000410000 */
[----:B------:R-:W-:Y:S01]  /*135c0*/  FMUL.FTZ R20, R20, c[0x0][0x2ec] ;  /* 0x0000bb0014147a20 */ /* 0x000fe20000410000 */
[-C--:B-1----:R-:W-:Y:S05]  /*135d0*/  HMMA.16816.F32 R36, R220, R8.reuse, R36 ;  /* 0x00000008dc24723c */ /* 0x082fea0000001824 */
[----:B------:R-:W-:Y:S01]  /*135e0*/  FMUL.FTZ R21, R21, c[0x0][0x2ec] ;  /* 0x0000bb0015157a20 */ /* 0x000fe20000410000 */
[----:B---3--:R-:W1:Y:S02]  /*135f0*/  MUFU.TANH R0, R24 ;  /* 0x0000001800007308 */ /* 0x008e640000002400 */
[C---:B------:R-:W-:Y:S08]  /*13600*/  HMMA.16816.F32 R40, R212.reuse, R8, R40 ;  /* 0x00000008d428723c */ /* 0x040ff00000001828 */
[----:B------:R-:W-:Y:S01]  /*13610*/  MUFU.TANH R216, R22 ;  /* 0x0000001600d87308 */ /* 0x000fe20000002400 */
[-C--:B------:R-:W-:Y:S08]  /*13620*/  HMMA.16816.F32 R44, R212, R10.reuse, R44 ;  /* 0x0000000ad42c723c */ /* 0x080ff0000000182c */
[C---:B------:R-:W-:Y:S01]  /*13630*/  HMMA.16816.F32 R48, R220.reuse, R10, R48 ;  /* 0x0000000adc30723c */ /* 0x040fe20000001830 */
[----:B------:R-:W-:Y:S01]  /*13640*/  MUFU.TANH R211, R23 ;  /* 0x0000001700d37308 */ /* 0x000fe20000002400 */
[----:B-1----:R1:W-:Y:S05]  /*13650*/  STL [R1+0x3c], R0 ;  /* 0x00003c0001007387 */ /* 0x0023ea0000100800 */
[----:B------:R-:W-:Y:S01]  /*13660*/  FMUL.FTZ R40, R40, c[0x0][0x2ec] ;  /* 0x0000bb0028287a20 */ /* 0x000fe20000410000 */
[-C--:B--2---:R-:W-:Y:S03]  /*13670*/  HMMA.16816.F32 R52, R220, R4.reuse, R52 ;  /* 0x00000004dc34723c */ /* 0x084fe60000001834 */
[----:B------:R2:W-:Y:S01]  /*13680*/  MUFU.TANH R23, R27 ;  /* 0x0000001b00177308 */ /* 0x0005e20000002400 */
[----:B------:R-:W-:Y:S02]  /*13690*/  FMUL.FTZ R41, R41, c[0x0][0x2ec] ;  /* 0x0000bb0029297a20 */ /* 0x000fe40000410000 */
[----:B------:R-:W-:Y:S02]  /*136a0*/  FMUL.FTZ R42, R42, c[0x0][0x2ec] ;  /* 0x0000bb002a2a7a20 */ /* 0x000fe40000410000 */
[C---:B------:R-:W-:Y:S04]  /*136b0*/  HMMA.16816.F32 R56, R212.reuse, R4, R56 ;  /* 0x00000004d438723c */ /* 0x040fe80000001838 */
[----:B------:R-:W-:Y:S01]  /*136c0*/  FMUL.FTZ R43, R43, c[0x0][0x2ec] ;  /* 0x0000bb002b2b7a20 */ /* 0x000fe20000410000 */
[----:B------:R3:W-:Y:S01]  /*136d0*/  MUFU.TANH R22, R30 ;  /* 0x0000001e00167308 */ /* 0x0007e20000002400 */
[----:B------:R-:W-:Y:S02]  /*136e0*/  FMUL.FTZ R44, R44, c[0x0][0x2ec] ;  /* 0x0000bb002c2c7a20 */ /* 0x000fe40000410000 */
[-C--:B------:R-:W-:Y:S04]  /*136f0*/  HMMA.16816.F32 R60, R212, R6.reuse, R60 ;  /* 0x00000006d43c723c */ /* 0x080fe8000000183c */
[----:B------:R-:W-:Y:S02]  /*13700*/  FMUL.FTZ R24, R49, c[0x0][0x2ec] ;  /* 0x0000bb0031187a20 */ /* 0x000fe40000410000 */
[----:B------:R-:W-:Y:S01]  /*13710*/  FMUL.FTZ R19, R50, c[0x0][0x2ec] ;  /* 0x0000bb0032137a20 */ /* 0x000fe20000410000 */
[----:B-1----:R-:W1:Y:S01]  /*13720*/  MUFU.TANH R0, R25 ;  /* 0x0000001900007308 */ /* 0x002e620000002400 */
[----:B------:R-:W-:Y:S04]  /*13730*/  HMMA.16816.F32 R64, R220, R6, R64 ;  /* 0x00000006dc40723c */ /* 0x000fe80000001840 */
[----:B--2---:R-:W-:Y:S02]  /*13740*/  FMUL.FTZ R27, R38, c[0x0][0x2ec] ;  /* 0x0000bb00261b7a20 */ /* 0x004fe40000410000 */
[----:B------:R-:W-:Y:S02]  /*13750*/  FMUL.FTZ R18, R51, c[0x0][0x2ec] ;  /* 0x0000bb0033127a20 */ /* 0x000fe40000410000 */
[----:B------:R-:W-:Y:S01]  /*13760*/  FMUL.FTZ R17, R52, c[0x0][0x2ec] ;  /* 0x0000bb0034117a20 */ /* 0x000fe20000410000 */
[----:B------:R2:W-:Y:S03]  /*13770*/  MUFU.TANH R134, R31 ;  /* 0x0000001f00867308 */ /* 0x0005e60000002400 */
[----:B------:R-:W-:Y:S02]  /*13780*/  FMUL.FTZ R16, R53, c[0x0][0x2ec] ;  /* 0x0000bb0035107a20 */ /* 0x000fe40000410000 */
[----:B---3--:R-:W-:Y:S02]  /*13790*/  FMUL.FTZ R30, R35, c[0x0][0x2ec] ;  /* 0x0000bb00231e7a20 */ /* 0x008fe40000410000 */
[----:B------:R-:W-:Y:S02]  /*137a0*/  FMUL.FTZ R15, R54, c[0x0][0x2ec] ;  /* 0x0000bb00360f7a20 */ /* 0x000fe40000410000 */
[----:B------:R-:W-:Y:S01]  /*137b0*/  FMUL.FTZ R14, R55, c[0x0][0x2ec] ;  /* 0x0000bb00370e7a20 */ /* 0x000fe20000410000 */
[----:B------:R3:W-:Y:S01]  /*137c0*/  MUFU.TANH R142, R32 ;  /* 0x00000020008e7308 */ /* 0x0007e20000002400 */
[----:B------:R-:W-:Y:S02]  /*137d0*/  FMUL.FTZ R45, R45, c[0x0][0x2ec] ;  /* 0x0000bb002d2d7a20 */ /* 0x000fe40000410000 */
[----:B------:R-:W-:Y:S01]  /*137e0*/  FMUL.FTZ R46, R46, c[0x0][0x2ec] ;  /* 0x0000bb002e2e7a20 */ /* 0x000fe20000410000 */
[----:B-1----:R1:W-:Y:S01]  /*137f0*/  STL [R1+0x34], R0 ;  /* 0x0000340001007387 */ /* 0x0023e20000100800 */
[----:B------:R-:W-:Y:S02]  /*13800*/  FMUL.FTZ R25, R48, c[0x0][0x2ec] ;  /* 0x0000bb0030197a20 */ /* 0x000fe40000410000 */
[----:B------:R-:W-:Y:S02]  /*13810*/  FMUL.FTZ R13, R64, c[0x0][0x2ec] ;  /* 0x0000bb00400d7a20 */ /* 0x000fe40000410000 */
[----:B------:R-:W-:Y:S01]  /*13820*/  FMUL.FTZ R12, R65, c[0x0][0x2ec] ;  /* 0x0000bb00410c7a20 */ /* 0x000fe20000410000 */
[----:B------:R-:W-:Y:S01]  /*13830*/  MUFU.TANH R218, R20 ;  /* 0x0000001400da7308 */ /* 0x000fe20000002400 */
[----:B------:R-:W-:Y:S02]  /*13840*/  FMUL.FTZ R11, R66, c[0x0][0x2ec] ;  /* 0x0000bb00420b7a20 */ /* 0x000fe40000410000 */
[----:B------:R-:W-:Y:S02]  /*13850*/  FMUL.FTZ R10, R67, c[0x0][0x2ec] ;  /* 0x0000bb00430a7a20 */ /* 0x000fe40000410000 */
[----:B--2---:R-:W-:Y:S02]  /*13860*/  FMUL.FTZ R31, R34, c[0x0][0x2ec] ;  /* 0x0000bb00221f7a20 */ /* 0x004fe40000410000 */
[----:B------:R-:W-:Y:S02]  /*13870*/  FMUL.FTZ R47, R47, c[0x0][0x2ec] ;  /* 0x0000bb002f2f7a20 */ /* 0x000fe40000410000 */
[----:B------:R-:W-:Y:S01]  /*13880*/  FMUL.FTZ R56, R56, c[0x0][0x2ec] ;  /* 0x0000bb0038387a20 */ /* 0x000fe20000410000 */
[----:B------:R-:W-:Y:S01]  /*13890*/  MUFU.TANH R217, R21 ;  /* 0x0000001500d97308 */ /* 0x000fe20000002400 */
[----:B------:R-:W-:Y:S02]  /*138a0*/  FMUL.FTZ R57, R57, c[0x0][0x2ec] ;  /* 0x0000bb0039397a20 */ /* 0x000fe40000410000 */
[----:B------:R-:W-:Y:S02]  /*138b0*/  FMUL.FTZ R58, R58, c[0x0][0x2ec] ;  /* 0x0000bb003a3a7a20 */ /* 0x000fe40000410000 */
[----:B---3--:R-:W-:Y:S02]  /*138c0*/  FMUL.FTZ R32, R33, c[0x0][0x2ec] ;  /* 0x0000bb0021207a20 */ /* 0x008fe40000410000 */
[----:B------:R-:W-:Y:S02]  /*138d0*/  FMUL.FTZ R59, R59, c[0x0][0x2ec] ;  /* 0x0000bb003b3b7a20 */ /* 0x000fe40000410000 */
[----:B------:R-:W-:Y:S01]  /*138e0*/  FMUL.FTZ R60, R60, c[0x0][0x2ec] ;  /* 0x0000bb003c3c7a20 */ /* 0x000fe20000410000 */
[----:B-1----:R-:W1:Y:S01]  /*138f0*/  MUFU.TANH R0, R26 ;  /* 0x0000001a00007308 */ /* 0x002e620000002400 */
[----:B------:R-:W-:Y:S02]  /*13900*/  FMUL.FTZ R61, R61, c[0x0][0x2ec] ;  /* 0x0000bb003d3d7a20 */ /* 0x000fe40000410000 */
[----:B------:R-:W-:Y:S07]  /*13910*/  FMUL.FTZ R62, R62, c[0x0][0x2ec] ;  /* 0x0000bb003e3e7a20 */ /* 0x000fee0000410000 */
[----:B------:R-:W-:Y:S10]  /*13920*/  MUFU.TANH R32, R32 ;  /* 0x0000002000207308 */ /* 0x000ff40000002400 */
[----:B------:R-:W-:Y:S01]  /*13930*/  MUFU.TANH R31, R31 ;  /* 0x0000001f001f7308 */ /* 0x000fe20000002400 */
[----:B-1----:R1:W-:Y:S01]  /*13940*/  STL [R1+0x30], R0 ;  /* 0x0000300001007387 */ /* 0x0023e20000100800 */
[----:B------:R-:W-:Y:S08]  /*13950*/  FMUL.FTZ R26, R39, c[0x0][0x2ec] ;  /* 0x0000bb00271a7a20 */ /* 0x000ff00000410000 */
[----:B------:R-:W-:Y:S10]  /*13960*/  MUFU.TANH R30, R30 ;  /* 0x0000001e001e7308 */ /* 0x000ff40000002400 */
[----:B------:R-:W-:Y:S10]  /*13970*/  MUFU.TANH R27, R27 ;  /* 0x0000001b001b7308 */ /* 0x000ff40000002400 */
[----:B-1----:R-:W1:Y:S10]  /*13980*/  MUFU.TANH R0, R28 ;  /* 0x0000001c00007308 */ /* 0x002e740000002400 */
[----:B------:R-:W-:Y:S10]  /*13990*/  MUFU.TANH R26, R26 ;  /* 0x0000001a001a7308 */ /* 0x000ff40000002400 */
[----:B------:R-:W-:Y:S01]  /*139a0*/  MUFU.TANH R133, R40 ;  /* 0x0000002800857308 */ /* 0x000fe20000002400 */
[----:B-1----:R1:W-:Y:S01]  /*139b0*/  STL [R1+0x2c], R0 ;  /* 0x00002c0001007387 */ /* 0x0023e20000100800 */
[----:B------:R-:W-:Y:S08]  /*139c0*/  FMUL.FTZ R28, R37, c[0x0][0x2ec] ;  /* 0x0000bb00251c7a20 */ /* 0x000ff00000410000 */
[----:B------:R-:W-:Y:S10]  /*139d0*/  MUFU.TANH R135, R41 ;  /* 0x0000002900877308 */ /* 0x000ff40000002400 */
[----:B------:R-:W-:Y:S10]  /*139e0*/  MUFU.TANH R28, R28 ;  /* 0x0000001c001c7308 */ /* 0x000ff40000002400 */
[----:B-1----:R-:W1:Y:S10]  /*139f0*/  MUFU.TANH R0, R29 ;  /* 0x0000001d00007308 */ /* 0x002e740000002400 */
[----:B------:R2:W3:Y:S10]  /*13a00*/  MUFU.TANH R34, R42 ;  /* 0x0000002a00227308 */ /* 0x0004f40000002400 */
[----:B------:R2:W4:Y:S01]  /*13a10*/  MUFU.TANH R21, R43 ;  /* 0x0000002b00157308 */ /* 0x0005220000002400 */
[----:B-1----:R1:W-:Y:S01]  /*13a20*/  STL [R1+0x38], R0 ;  /* 0x0000380001007387 */ /* 0x0023e20000100800 */
[----:B------:R-:W-:Y:S08]  /*13a30*/  FMUL.FTZ R29, R36, c[0x0][0x2ec] ;  /* 0x0000bb00241d7a20 */ /* 0x000ff00000410000 */
[----:B------:R2:W2:Y:S10]  /*13a40*/  MUFU.TANH R33, R44 ;  /* 0x0000002c00217308 */ /* 0x0004b40000002400 */
[----:B------:R-:W2:Y:S01]  /*13a50*/  MUFU.TANH R29, R29 ;  /* 0x0000001d001d7308 */ /* 0x000ea20000002400 */
[----:B-1----:R-:W-:Y:S09]  /*13a60*/  FMUL.FTZ R0, R63, c[0x0][0x2ec] ;  /* 0x0000bb003f007a20 */ /* 0x002ff20000410000 */
[----:B------:R1:W1:Y:S10]  /*13a70*/  MUFU.TANH R35, R45 ;  /* 0x0000002d00237308 */ /* 0x0002740000002400 */
[----:B------:R1:W1:Y:S10]  /*13a80*/  MUFU.TANH R20, R46 ;  /* 0x0000002e00147308 */ /* 0x0002740000002400 */
[----:B------:R1:W1:Y:S10]  /*13a90*/  MUFU.TANH R136, R47 ;  /* 0x0000002f00887308 */ /* 0x0002740000002400 */
[----:B------:R-:W1:Y:S10]  /*13aa0*/  MUFU.TANH R25, R25 ;  /* 0x0000001900197308 */ /* 0x000e740000002400 */
[----:B------:R-:W1:Y:S10]  /*13ab0*/  MUFU.TANH R24, R24 ;  /* 0x0000001800187308 */ /* 0x000e740000002400 */
[----:B------:R-:W1:Y:S10]  /*13ac0*/  MUFU.TANH R19, R19 ;  /* 0x0000001300137308 */ /* 0x000e740000002400 */
[----:B------:R-:W1:Y:S10]  /*13ad0*/  MUFU.TANH R18, R18 ;  /* 0x0000001200127308 */ /* 0x000e740000002400 */
[----:B------:R-:W1:Y:S10]  /*13ae0*/  MUFU.TANH R17, R17 ;  /* 0x0000001100117308 */ /* 0x000e740000002400 */
[----:B------:R-:W1:Y:S10]  /*13af0*/  MUFU.TANH R16, R16 ;  /* 0x0000001000107308 */ /* 0x000e740000002400 */
[----:B------:R-:W1:Y:S10]  /*13b00*/  MUFU.TANH R15, R15 ;  /* 0x0000000f000f7308 */ /* 0x000e740000002400 */
        /* <DEDUP_REMOVED lines=9> */
[----:B------:R-:W1:Y:S10]  /*13ba0*/  MUFU.TANH R13, R13 ;  /* 0x0000000d000d7308 */ /* 0x000e740000002400 */
[----:B------:R-:W1:Y:S10]  /*13bb0*/  MUFU.TANH R12, R12 ;  /* 0x0000000c000c7308 */ /* 0x000e740000002400 */
[----:B------:R-:W1:Y:S10]  /*13bc0*/  MUFU.TANH R11, R11 ;  /* 0x0000000b000b7308 */ /* 0x000e740000002400 */
[----:B------:R-:W1:Y:S02]  /*13bd0*/  MUFU.TANH R10, R10 ;  /* 0x0000000a000a7308 */ /* 0x000e640000002400 */
[----:B-1234-:R-:W-:-:S05]  /*13be0*/  @P0 BRA `(.L_x_84) ;  /* 0xffffe85000000947 */ /* 0x01efca000383ffff */
.L_x_83:
[----:B-1----:R-:W2:Y:S01]  /*13bf0*/  LDL.LU R2, [R1+0x38] ;  /* 0x0000380001027983 */ /* 0x002ea20000300800 */
[----:B------:R-:W-:Y:S01]  /*13c00*/  MOV R48, R136 ;  /* 0x0000008800307202 */ /* 0x000fe20000000f00 */
[----:B------:R-:W-:Y:S01]  /*13c10*/  UIADD3 UR8, UR8, -0x1, URZ ;  /* 0xffffffff08087890 */ /* 0x000fe2000fffe03f */
[----:B------:R-:W-:Y:S01]  /*13c20*/  MOV R54, R133 ;  /* 0x0000008500367202 */ /* 0x000fe20000000f00 */
[----:B------:R-:W3:Y:S01]  /*13c30*/  LDL.LU R0, [R1+0x2c] ;  /* 0x00002c0001007983 */ /* 0x000ee20000300800 */
[----:B------:R-:W-:Y:S02]  /*13c40*/  MOV R52, R135 ;  /* 0x0000008700347202 */ /* 0x000fe40000000f00 */
[----:B------:R-:W-:Y:S01]  /*13c50*/  MOV R53, R134 ;  /* 0x0000008600357202 */ /* 0x000fe20000000f00 */
[----:B------:R-:W4:Y:S01]  /*13c60*/  LDL.LU R41, [R1+0x3c] ;  /* 0x00003c0001297983 */ /* 0x000f220000300800 */
[----:B------:R-:W-:Y:S02]  /*13c70*/  MOV R40, R23 ;  /* 0x0000001700287202 */ /* 0x000fe40000000f00 */
[----:B------:R-:W-:Y:S01]  /*13c80*/  MOV R45, R22 ;  /* 0x00000016002d7202 */ /* 0x000fe20000000f00 */
[----:B------:R-:W4:Y:S01]  /*13c90*/  LDL.LU R42, [R1+0x34] ;  /* 0x00003400012a7983 */ /* 0x000f220000300800 */
[----:B------:R-:W-:Y:S02]  /*13ca0*/  MOV R46, R21 ;  /* 0x00000015002e7202 */ /* 0x000fe40000000f00 */
[----:B------:R-:W-:Y:S01]  /*13cb0*/  MOV R47, R20 ;  /* 0x00000014002f7202 */ /* 0x000fe20000000f00 */
[----:B------:R-:W4:Y:S04]  /*13cc0*/  LDL.LU R43, [R1+0x30] ;  /* 0x00003000012b7983 */ /* 0x000f280000300800 */
[----:B------:R-:W4:Y:S04]  /*13cd0*/  LDL.LU R9, [R1] ;  /* 0x0000000001097983 */ /* 0x000f280000300800 */
[----:B------:R-:W4:Y:S04]  /*13ce0*/  LDL.LU R8, [R1+0x4] ;  /* 0x0000040001087983 */ /* 0x000f280000300800 */
        /* <DEDUP_REMOVED lines=10> */
[----:B------:R2:W-:Y:S04]  /*13d90*/  STL [R1+0xf0], R224 ;  /* 0x0000f0e001007387 */ /* 0x0005e80000100800 */
[----:B------:R-:W-:Y:S01]  /*13da0*/  LDSM.16.MT88.4 R20, [R225+0xc000] ;  /* 0x00c00000e114783b */ /* 0x000fe20000004200 */
[----:B--2---:R-:W-:Y:S02]  /*13db0*/  MOV R224, R2 ;  /* 0x0000000200e07202 */ /* 0x004fe40000000f00 */
[----:B---3--:R-:W-:Y:S02]  /*13dc0*/  MOV R44, R0 ;  /* 0x00000000002c7202 */ /* 0x008fe40000000f00 */
[----:B------:R-:W-:Y:S04]  /*13dd0*/  FMNMX.FTZ R0, R219, R132, !PT ;  /* 0x00000084db007209 */ /* 0x000fe80007810000 */
        /* <DEDUP_REMOVED lines=8> */
[----:B----4-:R-:W-:Y:S02]  /*13e60*/  FMNMX.FTZ R2, R9, R0, !PT ;  /* 0x0000000009027209 */ /* 0x010fe40007810000 */
        /* <DEDUP_REMOVED lines=35> */
[----:B------:R-:W2:Y:S01]  /*140a0*/  SHFL.BFLY PT, R5, R4, 0x2, 0x1f ;  /* 0x0c401f0004057f89 */ /* 0x000ea200000e0000 */
        /* <DEDUP_REMOVED lines=10> */
[----:B------:R-:W-:Y:S02]  /*14150*/  FMNMX.FTZ R3, R10, R3, !PT ;  /* 0x000000030a037209 */ /* 0x000fe40007810000 */
[----:B------:R-:W-:Y:S03]  /*14160*/  FMNMX.FTZ R0, R40, R0, !PT ;  /* 0x0000000028007209 */ /* 0x000fe60007810000 */
[----:B------:R-:W3:Y:S01]  /*14170*/  SHFL.BFLY PT, R135, R3, 0x2, 0x1f ;  /* 0x0c401f0003877f89 */ /* 0x000ee200000e0000 */
[----:B--2---:R-:W-:Y:S02]  /*14180*/  FMNMX.FTZ R4, R4, R5, !PT ;  /* 0x0000000504047209 */ /* 0x004fe40007810000 */
[----:B------:R-:W-:Y:S04]  /*14190*/  FMNMX.FTZ R0, R45, R0, !PT ;  /* 0x000000002d007209 */ /* 0x000fe80007810000 */
[----:B------:R-:W-:Y:S01]  /*141a0*/  FMNMX.FTZ R0, R53, R0, !PT ;  /* 0x0000000035007209 */ /* 0x000fe20007810000 */
[----:B------:R-:W2:Y:S03]  /*141b0*/  SHFL.BFLY PT, R134, R4, 0x1, 0x1f ;  /* 0x0c201f0004867f89 */ /* 0x000ea600000e0000 */
[----:B------:R-:W-:Y:S02]  /*141c0*/  FMNMX.FTZ R0, R34, R0, !PT ;  /* 0x0000000022007209 */ /* 0x000fe40007810000 */
[----:B-1----:R-:W-:Y:S02]  /*141d0*/  FMNMX.FTZ R136, R136, R6, !PT ;  /* 0x0000000688887209 */ /* 0x002fe40007810000 */
[----:B------:R-:W-:Y:S02]  /*141e0*/  FMNMX.FTZ R0, R46, R0, !PT ;  /* 0x000000002e007209 */ /* 0x000fe40007810000 */
[C---:B------:R-:W-:Y:S01]  /*141f0*/  FSETP.NEU.FTZ.AND P1, PT, R136.reuse, -INF , PT ;  /* 0xff8000008800780b */ /* 0x040fe20003f3d000 */
[----:B------:R-:W-:Y:S01]  /*14200*/  FMUL.FTZ R5, R136, c[0x0][0x23c] ;  /* 0x00008f0088057a20 */ /* 0x000fe20000410000 */
[----:B------:R-:W-:Y:S02]  /*14210*/  FMNMX.FTZ R0, R47, R0, !PT ;  /* 0x000000002f007209 */ /* 0x000fe40007810000 */
[----:B---3--:R-:W-:Y:S02]  /*14220*/  FMNMX.FTZ R135, R3, R135, !PT ;  /* 0x0000008703877209 */ /* 0x008fe40007810000 */
[----:B------:R-:W-:Y:S02]  /*14230*/  FSEL R5, R5, RZ, P1 ;  /* 0x000000ff05057208 */ /* 0x000fe40000800000 */
[----:B------:R-:W-:Y:S01]  /*14240*/  FMNMX.FTZ R0, R48, R0, !PT ;  /* 0x0000000030007209 */ /* 0x000fe20007810000 */
[----:B------:R-:W1:Y:S02]  /*14250*/  SHFL.BFLY PT, R7, R135, 0x1, 0x1f ;  /* 0x0c201f0087077f89 */ /* 0x000e6400000e0000 */
[--C-:B------:R-:W-:Y:S01]  /*14260*/  FFMA.FTZ R6, R249, c[0x0][0x23c], -R5.reuse ;  /* 0x00008f00f9067a23 */ /* 0x100fe20000010805 */
[----:B--2---:R-:W-:Y:S01]  /*14270*/  FMNMX.FTZ R134, R4, R134, !PT ;  /* 0x0000008604867209 */ /* 0x004fe20007810000 */
[--C-:B------:R-:W-:Y:S01]  /*14280*/  FFMA.FTZ R4, R219, c[0x0][0x23c], -R5.reuse ;  /* 0x00008f00db047a23 */ /* 0x100fe20000010805 */
[----:B------:R-:W-:Y:S01]  /*14290*/  FMNMX.FTZ R0, R49, R0, !PT ;  /* 0x0000000031007209 */ /* 0x000fe20007810000 */
[----:B------:R-:W-:Y:S01]  /*142a0*/  MUFU.EX2 R58, R6 ;  /* 0x00000006003a7308 */ /* 0x000fe20000000800 */
[--C-:B------:R-:W-:Y:S02]  /*142b0*/  FFMA.FTZ R238, R16, c[0x0][0x23c], -R5.reuse ;  /* 0x00008f0010ee7a23 */ /* 0x100fe40000010805 */
[----:B------:R-:W-:Y:S01]  /*142c0*/  FMNMX.FTZ R0, R50, R0, !PT ;  /* 0x0000000032007209 */ /* 0x000fe20007810000 */
[--C-:B------:R-:W-:Y:S02]  /*142d0*/  FFMA.FTZ R237, R13, c[0x0][0x23c], -R5.reuse ;  /* 0x00008f000ded7a23 */ /* 0x100fe40000010805 */
[--C-:B------:R-:W-:Y:S01]  /*142e0*/  FFMA.FTZ R236, R12, c[0x0][0x23c], -R5.reuse ;  /* 0x00008f000cec7a23 */ /* 0x100fe20000010805 */
[----:B------:R-:W-:Y:S01]  /*142f0*/  FMNMX.FTZ R0, R138, R0, !PT ;  /* 0x000000008a007209 */ /* 0x000fe20007810000 */
[--C-:B------:R-:W-:Y:S02]  /*14300*/  FFMA.FTZ R220, R218, c[0x0][0x23c], -R5.reuse ;  /* 0x00008f00dadc7a23 */ /* 0x100fe40000010805 */
[----:B------:R2:W-:Y:S01]  /*14310*/  MUFU.EX2 R51, R4 ;  /* 0x0000000400337308 */ /* 0x0005e20000000800 */
[----:B------:R-:W-:Y:S01]  /*14320*/  FMNMX.FTZ R0, R137, R0, !PT ;  /* 0x0000000089007209 */ /* 0x000fe20007810000 */
[--C-:B------:R-:W-:Y:S02]  /*14330*/  FFMA.FTZ R218, R142, c[0x0][0x23c], -R5.reuse ;  /* 0x00008f008eda7a23 */ /* 0x100fe40000010805 */
[--C-:B------:R-:W-:Y:S02]  /*14340*/  FFMA.FTZ R219, R217, c[0x0][0x23c], -R5.reuse ;  /* 0x00008f00d9db7a23 */ /* 0x100fe40000010805 */
[----:B------:R-:W3:Y:S01]  /*14350*/  SHFL.BFLY PT, R2, R0, 0x2, 0x1f ;  /* 0x0c401f0000027f89 */ /* 0x000ee200000e0000 */
[--C-:B------:R-:W-:Y:S01]  /*14360*/  FFMA.FTZ R217, R32, c[0x0][0x23c], -R5.reuse ;  /* 0x00008f0020d97a23 */ /* 0x100fe20000010805 */
[----:B-1----:R-:W-:Y:S02]  /*14370*/  FMNMX.FTZ R135, R135, R7, !PT ;  /* 0x0000000787877209 */ /* 0x002fe40007810000 */
[----:B------:R-:W-:Y:S02]  /*14380*/  MUFU.EX2 R220, R220 ;  /* 0x000000dc00dc7308 */ /* 0x000fe40000000800 */
[C---:B------:R-:W-:Y:S08]  /*14390*/  FSETP.NEU.FTZ.AND P1, PT, R135.reuse, -INF , PT ;  /* 0xff8000008700780b */ /* 0x040ff00003f3d000 */
[----:B------:R-:W-:Y:S01]  /*143a0*/  MUFU.EX2 R219, R219 ;  /* 0x000000db00db7308 */ /* 0x000fe20000000800 */
[----:B--2---:R-:W-:Y:S05]  /*143b0*/  FMUL.FTZ R4, R135, c[0x0][0x23c] ;  /* 0x00008f0087047a20 */ /* 0x004fea0000410000 */
[----:B------:R-:W-:Y:S02]  /*143c0*/  FSEL R4, R4, RZ, P1 ;  /* 0x000000ff04047208 */ /* 0x000fe40000800000 */
[----:B---3--:R-:W-:Y:S01]  /*143d0*/  FMNMX.FTZ R2, R0, R2, !PT ;  /* 0x0000000200027209 */ /* 0x008fe20007810000 */
[----:B------:R-:W-:Y:S01]  /*143e0*/  FADD.FTZ R0, -R136, R132 ;  /* 0x0000008488007221 */ /* 0x000fe20000010100 */
[----:B------:R-:W-:Y:S01]  /*143f0*/  FSETP.NEU.FTZ.AND P1, PT, R134, -INF , PT ;  /* 0xff8000008600780b */ /* 0x000fe20003f3d000 */
[--C-:B------:R-:W-:Y:S02]  /*14400*/  FFMA.FTZ R6, R244, c[0x0][0x23c], -R4.reuse ;  /* 0x00008f00f4067a23 */ /* 0x100fe40000010804 */
[----:B------:R-:W-:Y:S01]  /*14410*/  FMUL.FTZ R0, R0, c[0x0][0x23c] ;  /* 0x00008f0000007a20 */ /* 0x000fe20000410000 */
[----:B------:R-:W1:Y:S01]  /*14420*/  SHFL.BFLY PT, R3, R2, 0x1, 0x1f ;  /* 0x0c201f0002037f89 */ /* 0x000e6200000e0000 */
[----:B------:R2:W-:Y:S01]  /*14430*/  MUFU.EX2 R56, R6 ;  /* 0x0000000600387308 */ /* 0x0005e20000000800 */
[--C-:B------:R-:W-:Y:S02]  /*14440*/  FFMA.FTZ R7, R209, c[0x0][0x23c], -R4.reuse ;  /* 0x00008f00d1077a23 */ /* 0x100fe40000010804 */
[--C-:B------:R-:W-:Y:S02]  /*14450*/  FFMA.FTZ R223, R26, c[0x0][0x23c], -R4.reuse ;  /* 0x00008f001adf7a23 */ /* 0x100fe40000010804 */
        /* <DEDUP_REMOVED lines=9> */
[----:B------:R4:W-:Y:S01]  /*144f0*/  MUFU.EX2 R231, R7 ;  /* 0x0000000700e77308 */ /* 0x0009e20000000800 */
[----:B-1----:R-:W-:Y:S01]  /*14500*/  FMNMX.FTZ R3, R2, R3, !PT ;  /* 0x0000000302037209 */ /* 0x002fe20007810000 */
[--C-:B--2---:R-:W-:Y:S02]  /*14510*/  FFMA.FTZ R6, R250, c[0x0][0x23c], -R4.reuse ;  /* 0x00008f00fa067a23 */ /* 0x104fe40000010804 */
[----:B------:R-:W-:Y:S06]  /*14520*/  FFMA.FTZ R250, R17, c[0x0][0x23c], -R5 ;  /* 0x00008f0011fa7a23 */ /* 0x000fec0000010805 */
[----:B------:R1:W-:Y:S01]  /*14530*/  MUFU.EX2 R39, R6 ;  /* 0x0000000600277308 */ /* 0x0003e20000000800 */
[----:B---3--:R-:W-:Y:S02]  /*14540*/  FADD.FTZ R0, -R135, R139 ;  /* 0x0000008b87007221 */ /* 0x008fe40000010100 */
[----:B------:R-:W-:Y:S02]  /*14550*/  FMUL.FTZ R139, R134, c[0x0][0x23c] ;  /* 0x00008f00868b7a20 */ /* 0x000fe40000410000 */
[----:B------:R-:W-:Y:S02]  /*14560*/  FMUL.FTZ R0, R0, c[0x0][0x23c] ;  /* 0x00008f0000007a20 */ /* 0x000fe40000410000 */
[----:B----4-:R-:W-:Y:S01]  /*14570*/  FMUL.FTZ R16, R133, R156 ;  /* 0x0000009c85107220 */ /* 0x010fe20000410000 */
[----:B------:R-:W-:Y:S02]  /*14580*/  FSEL R139, R139, RZ, P1 ;  /* 0x000000ff8b8b7208 */ /* 0x000fe40000800000 */
[----:B------:R2:W3:Y:S01]  /*14590*/  MUFU.EX2 R132, R0 ;  /* 0x0000000000847308 */ /* 0x0004e20000000800 */
[----:B------:R-:W-:Y:S01]  /*145a0*/  FSETP.NEU.FTZ.AND P1, PT, R3, -INF , PT ;  /* 0xff8000000300780b */ /* 0x000fe20003f3d000 */
[----:B------:R-:W-:Y:S01]  /*145b0*/  FMUL.FTZ R17, R133, R157 ;  /* 0x0000009d85117220 */ /* 0x000fe20000410000 */
[----:B------:R-:W-:Y:S01]  /*145c0*/  MOV R157, R34 ;  /* 0x00000022009d7202 */ /* 0x000fe20000000f00 */
[----:B------:R-:W-:Y:S01]  /*145d0*/  FFMA.FTZ R7, R247, c[0x0][0x23c], -R139 ;  /* 0x00008f00f7077a23 */ /* 0x000fe2000001088b */
[----:B------:R-:W-:Y:S01]  /*145e0*/  MOV R156, R46 ;  /* 0x0000002e009c7202 */ /* 0x000fe20000000f00 */
[--C-:B------:R-:W-:Y:S02]  /*145f0*/  FFMA.FTZ R247, R28, c[0x0][0x23c], -R5.reuse ;  /* 0x00008f001cf77a23 */ /* 0x100fe40000010805 */
[C---:B------:R-:W-:Y:S01]  /*14600*/  FMUL.FTZ R32, R133.reuse, R172 ;  /* 0x000000ac85207220 */ /* 0x040fe20000410000 */
[----:B------:R-:W-:Y:S01]  /*14610*/  MOV R172, R53 ;  /* 0x0000003500ac7202 */ /* 0x000fe20000000f00 */
[----:B------:R4:W-:Y:S01]  /*14620*/  MUFU.EX2 R230, R7 ;  /* 0x0000000700e67308 */ /* 0x0009e20000000800 */
[----:B------:R-:W-:Y:S02]  /*14630*/  FMUL.FTZ R64, R133, R204 ;  /* 0x000000cc85407220 */ /* 0x000fe40000410000 */
[--C-:B-1----:R-:W-:Y:S02]  /*14640*/  FFMA.FTZ R6, R210, c[0x0][0x23c], -R5.reuse ;  /* 0x00008f00d2067a23 */ /* 0x102fe40000010805 */
[----:B------:R-:W-:Y:S02]  /*14650*/  FFMA.FTZ R210, R31, c[0x0][0x23c], -R4 ;  /* 0x00008f001fd27a23 */ /* 0x000fe40000010804 */
[C---:B------:R-:W-:Y:S02]  /*14660*/  FMUL.FTZ R65, R133.reuse, R205 ;  /* 0x000000cd85417220 */ /* 0x040fe40000410000 */
[C---:B------:R-:W-:Y:S01]  /*14670*/  FMUL.FTZ R68, R133.reuse, R68 ;  /* 0x0000004485447220 */ /* 0x040fe20000410000 */
[----:B------:R1:W-:Y:S01]  /*14680*/  MUFU.EX2 R36, R6 ;  /* 0x0000000600247308 */ /* 0x0003e20000000800 */
[C---:B------:R-:W-:Y:S02]  /*14690*/  FMUL.FTZ R69, R133.reuse, R69 ;  /* 0x0000004585457220 */ /* 0x040fe40000410000 */
[----:B------:R-:W-:Y:S02]  /*146a0*/  FMUL.FTZ R80, R133, R80 ;  /* 0x0000005085507220 */ /* 0x000fe40000410000 */
[----:B--2---:R-:W-:Y:S01]  /*146b0*/  FADD.FTZ R0, -R134, R140 ;  /* 0x0000008c86007221 */ /* 0x004fe20000010100 */
[----:B------:R-:W-:Y:S01]  /*146c0*/  F2FP.PACK_AB R140, R58, R51 ;  /* 0x000000333a8c723e */ /* 0x000fe200000000ff */
[----:B---3--:R-:W-:Y:S01]  /*146d0*/  FMUL.FTZ R18, R132, R158 ;  /* 0x0000009e84127220 */ /* 0x008fe20000410000 */
[----:B------:R-:W-:Y:S01]  /*146e0*/  MOV R158, R58 ;  /* 0x0000003a009e7202 */ /* 0x000fe20000000f00 */
[----:B------:R-:W-:Y:S01]  /*146f0*/  FMUL.FTZ R0, R0, c[0x0][0x23c] ;  /* 0x00008f0000007a20 */ /* 0x000fe20000410000 */
[----:B------:R-:W-:Y:S01]  /*14700*/  MUFU.EX2 R216, R216 ;  /* 0x000000d800d87308 */ /* 0x000fe20000000800 */
[C---:B------:R-:W-:Y:S01]  /*14710*/  FMUL.FTZ R19, R132.reuse, R159 ;  /* 0x0000009f84137220 */ /* 0x040fe20000410000 */
[----:B------:R-:W-:Y:S01]  /*14720*/  MOV R159, R54 ;  /* 0x00000036009f7202 */ /* 0x000fe20000000f00 */
[C---:B------:R-:W-:Y:S01]  /*14730*/  FMUL.FTZ R34, R132.reuse, R174 ;  /* 0x000000ae84227220 */ /* 0x040fe20000410000 */
[----:B------:R-:W-:Y:S01]  /*14740*/  MOV R174, R45 ;  /* 0x0000002d00ae7202 */ /* 0x000fe20000000f00 */
[C---:B----4-:R-:W-:Y:S02]  /*14750*/  FMUL.FTZ R7, R132.reuse, R151 ;  /* 0x0000009784077220 */ /* 0x050fe40000410000 */
[C---:B------:R-:W-:Y:S02]  /*14760*/  FMUL.FTZ R66, R132.reuse, R206 ;  /* 0x000000ce84427220 */ /* 0x040fe40000410000 */
[C---:B------:R-:W-:Y:S01]  /*14770*/  FMUL.FTZ R67, R132.reuse, R207 ;  /* 0x000000cf84437220 */ /* 0x040fe20000410000 */
[----:B------:R2:W3:Y:S01]  /*14780*/  MUFU.EX2 R2, R0 ;  /* 0x0000000000027308 */ /* 0x0004e20000000800 */
[C---:B------:R-:W-:Y:S02]  /*14790*/  FMUL.FTZ R70, R132.reuse, R70 ;  /* 0x0000004684467220 */ /* 0x040fe40000410000 */
[----:B------:R-:W-:Y:S02]  /*147a0*/  FMUL.FTZ R71, R132, R71 ;  /* 0x0000004784477220 */ /* 0x000fe40000410000 */
[----:B-1----:R-:W-:Y:S02]  /*147b0*/  FFMA.FTZ R6, R208, c[0x0][0x23c], -R5 ;  /* 0x00008f00d0067a23 */ /* 0x002fe40000010805 */
[----:B------:R-:W-:Y:S02]  /*147c0*/  FMUL.FTZ R208, R3, c[0x0][0x23c] ;  /* 0x00008f0003d07a20 */ /* 0x000fe40000410000 */
[C---:B------:R-:W-:Y:S01]  /*147d0*/  FMUL.FTZ R81, R133.reuse, R81 ;  /* 0x0000005185517220 */ /* 0x040fe20000410000 */
[----:B------:R-:W1:Y:S01]  /*147e0*/  MUFU.EX2 R232, R6 ;  /* 0x0000000600e87308 */ /* 0x000e620000000800 */
[----:B------:R-:W-:Y:S01]  /*147f0*/  FMUL.FTZ R82, R132, R82 ;  /* 0x0000005284527220 */ /* 0x000fe20000410000 */
[----:B------:R-:W-:Y:S01]  /*14800*/  FSEL R208, R208, RZ, P1 ;  /* 0x000000ffd0d07208 */ /* 0x000fe20000800000 */
[C---:B------:R-:W-:Y:S02]  /*14810*/  FMUL.FTZ R83, R132.reuse, R83 ;  /* 0x0000005384537220 */ /* 0x040fe40000410000 */
[C---:B------:R-:W-:Y:S02]  /*14820*/  FMUL.FTZ R84, R133.reuse, R84 ;  /* 0x0000005485547220 */ /* 0x040fe40000410000 */
[C---:B------:R-:W-:Y:S02]  /*14830*/  FMUL.FTZ R85, R133.reuse, R85 ;  /* 0x0000005585557220 */ /* 0x040fe40000410000 */
[C---:B------:R-:W-:Y:S01]  /*14840*/  FMUL.FTZ R86, R132.reuse, R86 ;  /* 0x0000005684567220 */ /* 0x040fe20000410000 */
[----:B------:R-:W-:Y:S01]  /*14850*/  MUFU.EX2 R205, R222 ;  /* 0x000000de00cd7308 */ /* 0x000fe20000000800 */
[----:B------:R-:W-:Y:S02]  /*14860*/  FMUL.FTZ R87, R132, R87 ;  /* 0x0000005784577220 */ /* 0x000fe40000410000 */
        /* <DEDUP_REMOVED lines=9> */
[----:B------:R-:W-:Y:S01]  /*14900*/  FMUL.FTZ R28, R2, R168 ;  /* 0x000000a8021c7220 */ /* 0x000fe20000410000 */
[----:B-1----:R-:W-:Y:S01]  /*14910*/  F2FP.PACK_AB R142, R232, R36 ;  /* 0x00000024e88e723e */ /* 0x002fe200000000ff */
[----:B------:R-:W-:Y:S01]  /*14920*/  FFMA.FTZ R6, R143, c[0x0][0x23c], -R4 ;  /* 0x00008f008f067a23 */ /* 0x000fe20000010804 */
[----:B------:R-:W-:Y:S01]  /*14930*/  MOV R168, R41 ;  /* 0x0000002900a87202 */ /* 0x000fe20000000f00 */
[----:B------:R-:W-:Y:S01]  /*14940*/  FMUL.FTZ R33, R133, R173 ;  /* 0x000000ad85217220 */ /* 0x000fe20000410000 */
[----:B------:R-:W-:Y:S01]  /*14950*/  MOV R173, R51 ;  /* 0x0000003300ad7202 */ /* 0x000fe20000000f00 */
[----:B------:R-:W-:Y:S01]  /*14960*/  FMUL.FTZ R35, R132, R175 ;  /* 0x000000af84237220 */ /* 0x000fe20000410000 */
[----:B------:R-:W1:Y:S01]  /*14970*/  MUFU.EX2 R59, R6 ;  /* 0x00000006003b7308 */ /* 0x000e620000000800 */
[C---:B------:R-:W-:Y:S01]  /*14980*/  FMUL.FTZ R41, R2.reuse, R177 ;  /* 0x000000b102297220 */ /* 0x040fe20000410000 */
[----:B------:R-:W-:Y:S01]  /*14990*/  MOV R175, R44 ;  /* 0x0000002c00af7202 */ /* 0x000fe20000000f00 */
[C---:B------:R-:W-:Y:S02]  /*149a0*/  FMUL.FTZ R44, R2.reuse, R184 ;  /* 0x000000b8022c7220 */ /* 0x040fe40000410000 */
[----:B------:R-:W-:Y:S02]  /*149b0*/  FMUL.FTZ R45, R2, R185 ;  /* 0x000000b9022d7220 */ /* 0x000fe40000410000 */
[----:B------:R-:W-:Y:S02]  /*149c0*/  FMUL.FTZ R51, R132, R191 ;  /* 0x000000bf84337220 */ /* 0x000fe40000410000 */
[C---:B------:R-:W-:Y:S01]  /*149d0*/  FMUL.FTZ R60, R2.reuse, R200 ;  /* 0x000000c8023c7220 */ /* 0x040fe20000410000 */
[----:B------:R-:W2:Y:S01]  /*149e0*/  MUFU.EX2 R0, R0 ;  /* 0x0000000000007308 */ /* 0x000ea20000000800 */
[C---:B------:R-:W-:Y:S02]  /*149f0*/  FMUL.FTZ R61, R2.reuse, R201 ;  /* 0x000000c9023d7220 */ /* 0x040fe40000410000 */
[C---:B------:R-:W-:Y:S02]  /*14a00*/  FMUL.FTZ R72, R2.reuse, R72 ;  /* 0x0000004802487220 */ /* 0x040fe40000410000 */
[C---:B------:R-:W-:Y:S02]  /*14a10*/  FMUL.FTZ R73, R2.reuse, R73 ;  /* 0x0000004902497220 */ /* 0x040fe40000410000 */
[C---:B------:R-:W-:Y:S02]  /*14a20*/  FMUL.FTZ R76, R2.reuse, R76 ;  /* 0x0000004c024c7220 */ /* 0x040fe40000410000 */
[C---:B------:R-:W-:Y:S01]  /*14a30*/  FMUL.FTZ R77, R2.reuse, R77 ;  /* 0x0000004d024d7220 */ /* 0x040fe20000410000 */
[----:B------:R-:W-:Y:S01]  /*14a40*/  MUFU.EX2 R201, R247 ;  /* 0x000000f700c97308 */ /* 0x000fe20000000800 */
[C---:B------:R-:W-:Y:S02]  /*14a50*/  FMUL.FTZ R88, R2.reuse, R88 ;  /* 0x0000005802587220 */ /* 0x040fe40000410000 */
[----:B------:R-:W-:Y:S01]  /*14a60*/  FMUL.FTZ R89, R2, R89 ;  /* 0x0000005902597220 */ /* 0x000fe20000410000 */
[----:B-1----:R-:W-:Y:S01]  /*14a70*/  F2FP.PACK_AB R143, R231, R59 ;  /* 0x0000003be78f723e */ /* 0x002fe200000000ff */
[----:B------:R-:W-:Y:S02]  /*14a80*/  FFMA.FTZ R6, R246, c[0x0][0x23c], -R139 ;  /* 0x00008f00f6067a23 */ /* 0x000fe4000001088b */
[----:B------:R-:W-:Y:S02]  /*14a90*/  FFMA.FTZ R246, R25, c[0x0][0x23c], -R5 ;  /* 0x00008f0019f67a23 */ /* 0x000fe40000010805 */
[C---:B------:R-:W-:Y:S01]  /*14aa0*/  FMUL.FTZ R25, R2.reuse, R161 ;  /* 0x000000a102197220 */ /* 0x040fe20000410000 */
[----:B------:R-:W1:Y:S01]  /*14ab0*/  MUFU.EX2 R55, R6 ;  /* 0x0000000600377308 */ /* 0x000e620000000800 */
[C---:B------:R-:W-:Y:S02]  /*14ac0*/  FMUL.FTZ R92, R2.reuse, R92 ;  /* 0x0000005c025c7220 */ /* 0x040fe40000410000 */
[----:B------:R-:W-:Y:S02]  /*14ad0*/  FMUL.FTZ R93, R2, R93 ;  /* 0x0000005d025d7220 */ /* 0x000fe40000410000 */
[C---:B--2---:R-:W-:Y:S02]  /*14ae0*/  FMUL.FTZ R11, R0.reuse, R147 ;  /* 0x00000093000b7220 */ /* 0x044fe40000410000 */
[C---:B------:R-:W-:Y:S01]  /*14af0*/  FMUL.FTZ R14, R0.reuse, R154 ;  /* 0x0000009a000e7220 */ /* 0x040fe20000410000 */
[----:B------:R-:W-:Y:S01]  /*14b00*/  MOV R154, R52 ;  /* 0x00000034009a7202 */ /* 0x000fe20000000f00 */
[C---:B------:R-:W-:Y:S01]  /*14b10*/  FMUL.FTZ R27, R0.reuse, R163 ;  /* 0x000000a3001b7220 */ /* 0x040fe20000410000 */
[----:B------:R-:W-:Y:S01]  /*14b20*/  MOV R163, R36 ;  /* 0x0000002400a37202 */ /* 0x000fe20000000f00 */
[C---:B------:R-:W-:Y:S01]  /*14b30*/  FMUL.FTZ R31, R0.reuse, R171 ;  /* 0x000000ab001f7220 */ /* 0x040fe20000410000 */
[----:B------:R-:W-:Y:S01]  /*14b40*/  MUFU.EX2 R250, R250 ;  /* 0x000000fa00fa7308 */ /* 0x000fe20000000800 */
[C---:B------:R-:W-:Y:S01]  /*14b50*/  FMUL.FTZ R26, R0.reuse, R162 ;  /* 0x000000a2001a7220 */ /* 0x040fe20000410000 */
[----:B------:R-:W-:Y:S01]  /*14b60*/  MOV R162, R47 ;  /* 0x0000002f00a27202 */ /* 0x000fe20000000f00 */
[C---:B------:R-:W-:Y:S01]  /*14b70*/  FMUL.FTZ R30, R0.reuse, R170 ;  /* 0x000000aa001e7220 */ /* 0x040fe20000410000 */
[----:B------:R-:W-:Y:S01]  /*14b80*/  MOV R170, R56 ;  /* 0x0000003800aa7202 */ /* 0x000fe20000000f00 */
[C---:B------:R-:W-:Y:S02]  /*14b90*/  FMUL.FTZ R46, R0.reuse, R186 ;  /* 0x000000ba002e7220 */ /* 0x040fe40000410000 */
[----:B------:R-:W-:Y:S02]  /*14ba0*/  FMUL.FTZ R47, R0, R187 ;  /* 0x000000bb002f7220 */ /* 0x000fe40000410000 */
[----:B------:R-:W-:Y:S01]  /*14bb0*/  FMUL.FTZ R56, R2, R192 ;  /* 0x000000c002387220 */ /* 0x000fe20000410000 */
[----:B------:R-:W-:Y:S01]  /*14bc0*/  MUFU.EX2 R186, R210 ;  /* 0x000000d200ba7308 */ /* 0x000fe20000000800 */
[----:B------:R-:W-:Y:S01]  /*14bd0*/  FMUL.FTZ R58, R0, R194 ;  /* 0x000000c2003a7220 */ /* 0x000fe20000410000 */
[----:B-1----:R-:W-:Y:S01]  /*14be0*/  MOV R171, R55 ;  /* 0x0000003700ab7202 */ /* 0x002fe20000000f00 */
[----:B------:R-:W-:Y:S02]  /*14bf0*/  FFMA.FTZ R6, R9, c[0x0][0x23c], -R139 ;  /* 0x00008f0009067a23 */ /* 0x000fe4000001088b */
[----:B------:R-:W-:Y:S02]  /*14c00*/  FMUL.FTZ R9, R2, R145 ;  /* 0x0000009102097220 */ /* 0x000fe40000410000 */
[C---:B------:R-:W-:Y:S02]  /*14c10*/  FMUL.FTZ R62, R0.reuse, R202 ;  /* 0x000000ca003e7220 */ /* 0x040fe40000410000 */
[C---:B------:R-:W-:Y:S01]  /*14c20*/  FMUL.FTZ R63, R0.reuse, R203 ;  /* 0x000000cb003f7220 */ /* 0x040fe20000410000 */
[----:B------:R1:W2:Y:S01]  /*14c30*/  MUFU.EX2 R38, R6 ;  /* 0x0000000600267308 */ /* 0x0002a20000000800 */
[C---:B------:R-:W-:Y:S02]  /*14c40*/  FMUL.FTZ R74, R0.reuse, R74 ;  /* 0x0000004a004a7220 */ /* 0x040fe40000410000 */
[C---:B------:R-:W-:Y:S02]  /*14c50*/  FMUL.FTZ R75, R0.reuse, R75 ;  /* 0x0000004b004b7220 */ /* 0x040fe40000410000 */
[C---:B------:R-:W-:Y:S02]  /*14c60*/  FMUL.FTZ R78, R0.reuse, R78 ;  /* 0x0000004e004e7220 */ /* 0x040fe40000410000 */
[C---:B------:R-:W-:Y:S02]  /*14c70*/  FMUL.FTZ R79, R0.reuse, R79 ;  /* 0x0000004f004f7220 */ /* 0x040fe40000410000 */
[C---:B------:R-:W-:Y:S01]  /*14c80*/  FMUL.FTZ R90, R0.reuse, R90 ;  /* 0x0000005a005a7220 */ /* 0x040fe20000410000 */
[----:B------:R-:W-:Y:S01]  /*14c90*/  MUFU.EX2 R202, R223 ;  /* 0x000000df00ca7308 */ /* 0x000fe20000000800 */
[C---:B------:R-:W-:Y:S02]  /*14ca0*/  FMUL.FTZ R91, R0.reuse, R91 ;  /* 0x0000005b005b7220 */ /* 0x040fe40000410000 */
[C---:B------:R-:W-:Y:S02]  /*14cb0*/  FMUL.FTZ R94, R0.reuse, R94 ;  /* 0x0000005e005e7220 */ /* 0x040fe40000410000 */
[----:B------:R-:W-:Y:S02]  /*14cc0*/  FMUL.FTZ R95, R0, R95 ;  /* 0x0000005f005f7220 */ /* 0x000fe40000410000 */
[C---:B------:R-:W-:Y:S02]  /*14cd0*/  FMUL.FTZ R97, R133.reuse, R97 ;  /* 0x0000006185617220 */ /* 0x040fe40000410000 */
[C---:B------:R-:W-:Y:S01]  /*14ce0*/  FMUL.FTZ R98, R132.reuse, R98 ;  /* 0x0000006284627220 */ /* 0x040fe20000410000 */
[----:B------:R-:W-:Y:S01]  /*14cf0*/  MUFU.EX2 R192, R235 ;  /* 0x000000eb00c07308 */ /* 0x000fe20000000800 */
[----:B------:R-:W-:Y:S02]  /*14d00*/  FMUL.FTZ R99, R132, R99 ;  /* 0x0000006384637220 */ /* 0x000fe40000410000 */
[----:B------:R-:W-:Y:S02]  /*14d10*/  FMUL.FTZ R100, R133, R100 ;  /* 0x0000006485647220 */ /* 0x000fe40000410000 */
[--C-:B-1----:R-:W-:Y:S02]  /*14d20*/  FFMA.FTZ R6, R245, c[0x0][0x23c], -R208.reuse ;  /* 0x00008f00f5067a23 */ /* 0x102fe400000108d0 */
[----:B------:R-:W-:Y:S02]  /*14d30*/  FFMA.FTZ R245, R24, c[0x0][0x23c], -R5 ;  /* 0x00008f0018f57a23 */ /* 0x000fe40000010805 */
[----:B------:R-:W-:Y:S01]  /*14d40*/  FMUL.FTZ R24, R2, R160 ;  /* 0x000000a002187220 */ /* 0x000fe20000410000 */
[----:B------:R1:W-:Y:S01]  /*14d50*/  MUFU.EX2 R57, R6 ;  /* 0x0000000600397308 */ /* 0x0003e20000000800 */
[----:B--2---:R-:W-:Y:S01]  /*14d60*/  MOV R160, R38 ;  /* 0x0000002600a07202 */ /* 0x004fe20000000f00 */
[C---:B------:R-:W-:Y:S02]  /*14d70*/  FMUL.FTZ R101, R133.reuse, R101 ;  /* 0x0000006585657220 */ /* 0x040fe40000410000 */
[C---:B------:R-:W-:Y:S02]  /*14d80*/  FMUL.FTZ R102, R132.reuse, R102 ;  /* 0x0000006684667220 */ /* 0x040fe40000410000 */
[----:B------:R-:W-:Y:S02]  /*14d90*/  FMUL.FTZ R103, R132, R103 ;  /* 0x0000006784677220 */ /* 0x000fe40000410000 */
[C---:B------:R-:W-:Y:S02]  /*14da0*/  FMUL.FTZ R104, R2.reuse, R104 ;  /* 0x0000006802687220 */ /* 0x040fe40000410000 */
[----:B------:R-:W-:Y:S01]  /*14db0*/  FMUL.FTZ R105, R2, R105 ;  /* 0x0000006902697220 */ /* 0x000fe20000410000 */
[----:B------:R-:W-:Y:S01]  /*14dc0*/  MUFU.EX2 R204, R245 ;  /* 0x000000f500cc7308 */ /* 0x000fe20000000800 */
[C---:B------:R-:W-:Y:S02]  /*14dd0*/  FMUL.FTZ R106, R0.reuse, R106 ;  /* 0x0000006a006a7220 */ /* 0x040fe40000410000 */
[----:B------:R-:W-:Y:S02]  /*14de0*/  FMUL.FTZ R107, R0, R107 ;  /* 0x0000006b006b7220 */ /* 0x000fe40000410000 */
[C---:B------:R-:W-:Y:S02]  /*14df0*/  FMUL.FTZ R108, R2.reuse, R108 ;  /* 0x0000006c026c7220 */ /* 0x040fe40000410000 */
[----:B------:R-:W-:Y:S02]  /*14e00*/  FMUL.FTZ R109, R2, R109 ;  /* 0x0000006d026d7220 */ /* 0x000fe40000410000 */
[C---:B------:R-:W-:Y:S01]  /*14e10*/  FMUL.FTZ R110, R0.reuse, R110 ;  /* 0x0000006e006e7220 */ /* 0x040fe20000410000 */
[----:B------:R-:W-:Y:S01]  /*14e20*/  MUFU.EX2 R203, R246 ;  /* 0x000000f600cb7308 */ /* 0x000fe20000000800 */
[----:B------:R-:W-:Y:S02]  /*14e30*/  FMUL.FTZ R111, R0, R111 ;  /* 0x0000006f006f7220 */ /* 0x000fe40000410000 */
[--C-:B-1----:R-:W-:Y:S02]  /*14e40*/  FFMA.FTZ R6, R8, c[0x0][0x23c], -R208.reuse ;  /* 0x00008f0008067a23 */ /* 0x102fe400000108d0 */
[----:B------:R-:W-:Y:S01]  /*14e50*/  FMUL.FTZ R8, R2, R144 ;  /* 0x0000009002087220 */ /* 0x000fe20000410000 */
[----:B------:R-:W-:Y:S01]  /*14e60*/  F2FP.PACK_AB R144, R38, R55 ;  /* 0x000000372690723e */ /* 0x000fe200000000ff */
[C---:B------:R-:W-:Y:S01]  /*14e70*/  FMUL.FTZ R112, R133.reuse, R112 ;  /* 0x0000007085707220 */ /* 0x040fe20000410000 */
[----:B------:R-:W-:Y:S01]  /*14e80*/  LDSM.16.MT88.4 R52, [R228+0xc000] ;  /* 0x00c00000e434783b */ /* 0x000fe20000004200 */
[C---:B------:R-:W-:Y:S01]  /*14e90*/  FMUL.FTZ R113, R133.reuse, R113 ;  /* 0x0000007185717220 */ /* 0x040fe20000410000 */
[----:B------:R-:W1:Y:S01]  /*14ea0*/  MUFU.EX2 R37, R6 ;  /* 0x0000000600257308 */ /* 0x000e620000000800 */
        /* <DEDUP_REMOVED lines=10> */
[C---:B------:R-:W-:Y:S02]  /*14f50*/  FMUL.FTZ R124, R2.reuse, R124 ;  /* 0x0000007c027c7220 */ /* 0x040fe40000410000 */
[----:B------:R-:W-:Y:S01]  /*14f60*/  FMUL.FTZ R125, R2, R125 ;  /* 0x0000007d027d7220 */ /* 0x000fe20000410000 */
[----:B-1----:R-:W-:Y:S01]  /*14f70*/  F2FP.PACK_AB R145, R37, R57 ;  /* 0x000000392591723e */ /* 0x002fe200000000ff */
[----:B------:R-:W-:Y:S01]  /*14f80*/  FFMA.FTZ R6, R248, c[0x0][0x23c], -R139 ;  /* 0x00008f00f8067a23 */ /* 0x000fe2000001088b */
[----:B------:R-:W-:Y:S01]  /*14f90*/  MOV R161, R37 ;  /* 0x0000002500a17202 */ /* 0x000fe20000000f00 */
[----:B------:R-:W-:Y:S02]  /*14fa0*/  FFMA.FTZ R248, R29, c[0x0][0x23c], -R5 ;  /* 0x00008f001df87a23 */ /* 0x000fe40000010805 */
[----:B------:R-:W1:Y:S01]  /*14fb0*/  MUFU.EX2 R234, R6 ;  /* 0x0000000600ea7308 */ /* 0x000e620000000800 */
[----:B------:R-:W-:Y:S02]  /*14fc0*/  FFMA.FTZ R5, R251, c[0x0][0x23c], -R208 ;  /* 0x00008f00fb057a23 */ /* 0x000fe400000108d0 */
[----:B------:R-:W-:Y:S02]  /*14fd0*/  FFMA.FTZ R251, R10, c[0x0][0x23c], -R4 ;  /* 0x00008f000afb7a23 */ /* 0x000fe40000010804 */
[----:B------:R-:W-:Y:S02]  /*14fe0*/  FMUL.FTZ R10, R0, R146 ;  /* 0x00000092000a7220 */ /* 0x000fe40000410000 */
[----:B------:R-:W-:Y:S01]  /*14ff0*/  FMUL.FTZ R29, R2, R169 ;  /* 0x000000a9021d7220 */ /* 0x000fe20000410000 */
[----:B------:R-:W-:Y:S01]  /*15000*/  MOV R169, R59 ;  /* 0x0000003b00a97202 */ /* 0x000fe20000000f00 */
[C---:B------:R-:W-:Y:S01]  /*15010*/  FMUL.FTZ R59, R0.reuse, R195 ;  /* 0x000000c3003b7220 */ /* 0x040fe20000410000 */
[----:B------:R2:W-:Y:S01]  /*15020*/  MUFU.EX2 R229, R5 ;  /* 0x0000000500e57308 */ /* 0x0005e20000000800 */
[C---:B------:R-:W-:Y:S02]  /*15030*/  FMUL.FTZ R126, R0.reuse, R126 ;  /* 0x0000007e007e7220 */ /* 0x040fe40000410000 */
[----:B------:R-:W-:Y:S02]  /*15040*/  FMUL.FTZ R127, R0, R127 ;  /* 0x0000007f007f7220 */ /* 0x000fe40000410000 */
[C---:B------:R-:W-:Y:S02]  /*15050*/  FMUL.FTZ R128, R133.reuse, R128 ;  /* 0x0000008085807220 */ /* 0x040fe40000410000 */
[----:B------:R-:W-:Y:S02]  /*15060*/  FMUL.FTZ R129, R133, R129 ;  /* 0x0000008185817220 */ /* 0x000fe40000410000 */
[C---:B------:R-:W-:Y:S01]  /*15070*/  FMUL.FTZ R130, R132.reuse, R130 ;  /* 0x0000008284827220 */ /* 0x040fe20000410000 */
[----:B------:R-:W-:Y:S01]  /*15080*/  MUFU.EX2 R194, R248 ;  /* 0x000000f800c27308 */ /* 0x000fe20000000800 */
[----:B------:R-:W-:Y:S02]  /*15090*/  FMUL.FTZ R131, R132, R131 ;  /* 0x0000008384837220 */ /* 0x000fe40000410000 */
[--C-:B------:R-:W-:Y:S01]  /*150a0*/  FFMA.FTZ R157, R157, c[0x0][0x23c], -R208.reuse ;  /* 0x00008f009d9d7a23 */ /* 0x100fe200000108d0 */
[----:B-1----:R-:W-:Y:S01]  /*150b0*/  F2FP.PACK_AB R146, R230, R234 ;  /* 0x000000eae692723e */ /* 0x002fe200000000ff */
[----:B------:R-:W-:Y:S02]  /*150c0*/  FFMA.FTZ R6, R252, c[0x0][0x23c], -R208 ;  /* 0x00008f00fc067a23 */ /* 0x000fe400000108d0 */
[----:B------:R-:W-:Y:S02]  /*150d0*/  FFMA.FTZ R252, R15, c[0x0][0x23c], -R4 ;  /* 0x00008f000ffc7a23 */ /* 0x000fe40000010804 */
[C---:B------:R-:W-:Y:S01]  /*150e0*/  FMUL.FTZ R4, R133.reuse, R148 ;  /* 0x0000009485047220 */ /* 0x040fe20000410000 */
[----:B------:R1:W3:Y:S01]  /*150f0*/  MUFU.EX2 R233, R6 ;  /* 0x0000000600e97308 */ /* 0x0002e20000000800 */
[----:B------:R-:W-:Y:S01]  /*15100*/  FMUL.FTZ R15, R0, R155 ;  /* 0x0000009b000f7220 */ /* 0x000fe20000410000 */
[----:B------:R-:W-:Y:S01]  /*15110*/  MOV R155, R57 ;  /* 0x00000039009b7202 */ /* 0x000fe20000000f00 */
[----:B------:R-:W-:Y:S02]  /*15120*/  FMUL.FTZ R57, R2, R193 ;  /* 0x000000c102397220 */ /* 0x000fe40000410000 */
[----:B--2---:R-:W-:Y:S02]  /*15130*/  FMUL.FTZ R5, R133, R149 ;  /* 0x0000009585057220 */ /* 0x004fe40000410000 */
[--C-:B------:R-:W-:Y:S02]  /*15140*/  FFMA.FTZ R156, R156, c[0x0][0x23c], -R208.reuse ;  /* 0x00008f009c9c7a23 */ /* 0x100fe400000108d0 */
[--C-:B------:R-:W-:Y:S01]  /*15150*/  FFMA.FTZ R162, R162, c[0x0][0x23c], -R208.reuse ;  /* 0x00008f00a2a27a23 */ /* 0x100fe200000108d0 */
[----:B------:R-:W-:Y:S01]  /*15160*/  MUFU.EX2 R200, R157 ;  /* 0x0000009d00c87308 */ /* 0x000fe20000000800 */
[--C-:B------:R-:W-:Y:S02]  /*15170*/  FFMA.FTZ R159, R159, c[0x0][0x23c], -R139.reuse ;  /* 0x00008f009f9f7a23 */ /* 0x100fe4000001088b */
[--C-:B------:R-:W-:Y:S02]  /*15180*/  FFMA.FTZ R215, R215, c[0x0][0x23c], -R139.reuse ;  /* 0x00008f00d7d77a23 */ /* 0x100fe4000001088b */
[--C-:B------:R-:W-:Y:S02]  /*15190*/  FFMA.FTZ R214, R214, c[0x0][0x23c], -R139.reuse ;  /* 0x00008f00d6d67a23 */ /* 0x100fe4000001088b */
[--C-:B------:R-:W-:Y:S02]  /*151a0*/  FFMA.FTZ R213, R213, c[0x0][0x23c], -R139.reuse ;  /* 0x00008f00d5d57a23 */ /* 0x100fe4000001088b */
[--C-:B------:R-:W-:Y:S01]  /*151b0*/  FFMA.FTZ R138, R138, c[0x0][0x23c], -R208.reuse ;  /* 0x00008f008a8a7a23 */ /* 0x100fe200000108d0 */
[----:B------:R-:W-:Y:S01]  /*151c0*/  MUFU.EX2 R193, R237 ;  /* 0x000000ed00c17308 */ /* 0x000fe20000000800 */
[----:B-1----:R-:W-:Y:S01]  /*151d0*/  FMUL.FTZ R6, R132, R150 ;  /* 0x0000009684067220 */ /* 0x002fe20000410000 */
[----:B---3--:R-:W-:Y:S01]  /*151e0*/  F2FP.PACK_AB R147, R229, R233 ;  /* 0x000000e9e593723e */ /* 0x008fe200000000ff */
[----:B------:R-:W-:Y:S07]  /*151f0*/  LDSM.16.MT88.4 R148, [R227+0xc000] ;  /* 0x00c00000e394783b */ /* 0x000fee0000004200 */
[----:B------:R-:W-:Y:S01]  /*15200*/  MUFU.EX2 R246, R213 ;  /* 0x000000d500f67308 */ /* 0x000fe20000000800 */
[-C--:B------:R-:W-:Y:S08]  /*15210*/  HMMA.16816.F32 R4, R140, R20.reuse, R4 ;  /* 0x000000148c04723c */ /* 0x080ff00000001804 */
[C---:B------:R-:W-:Y:S01]  /*15220*/  HMMA.16816.F32 R8, R144.reuse, R20, R8 ;  /* 0x000000149008723c */ /* 0x040fe20000001808 */
[----:B------:R-:W-:Y:S06]  /*15230*/  MUFU.EX2 R195, R244 ;  /* 0x000000f400c37308 */ /* 0x000fec0000000800 */
[C---:B------:R-:W-:Y:S01]  /*15240*/  FMUL.FTZ R20, R133.reuse, R164 ;  /* 0x000000a485147220 */ /* 0x040fe20000410000 */
[-C--:B------:R-:W-:Y:S03]  /*15250*/  HMMA.16816.F32 R12, R144, R22.reuse, R12 ;  /* 0x00000016900c723c */ /* 0x080fe6000000180c */
[----:B------:R-:W-:Y:S01]  /*15260*/  MUFU.EX2 R244, R138 ;  /* 0x0000008a00f47308 */ /* 0x000fe20000000800 */
[C---:B------:R-:W-:Y:S01]  /*15270*/  FMUL.FTZ R21, R133.reuse, R165 ;  /* 0x000000a585157220 */ /* 0x040fe20000410000 */
[----:B------:R-:W-:Y:S01]  /*15280*/  MOV R165, R49 ;  /* 0x0000003100a57202 */ /* 0x000fe20000000f00 */
[C---:B------:R-:W-:Y:S01]  /*15290*/  FMUL.FTZ R49, R133.reuse, R189 ;  /* 0x000000bd85317220 */ /* 0x040fe20000410000 */
[----:B------:R-:W-:Y:S01]  /*152a0*/  MOV R164, R48 ;  /* 0x0000003000a47202 */ /* 0x000fe20000000f00 */
[C---:B------:R-:W-:Y:S04]  /*152b0*/  HMMA.16816.F32 R16, R140.reuse, R22, R16 ;  /* 0x000000168c10723c */ /* 0x040fe80000001810 */
[----:B------:R-:W-:Y:S01]  /*152c0*/  FMUL.FTZ R48, R133, R188 ;  /* 0x000000bc85307220 */ /* 0x000fe20000410000 */
[----:B------:R-:W-:Y:S01]  /*152d0*/  MUFU.EX2 R189, R162 ;  /* 0x000000a200bd7308 */ /* 0x000fe20000000800 */
[--C-:B------:R-:W-:Y:S02]  /*152e0*/  FFMA.FTZ R164, R164, c[0x0][0x23c], -R208.reuse ;  /* 0x00008f00a4a47a23 */ /* 0x100fe400000108d0 */
[C---:B------:R-:W-:Y:S01]  /*152f0*/  FMUL.FTZ R23, R132.reuse, R167 ;  /* 0x000000a784177220 */ /* 0x040fe20000410000 */
[----:B------:R-:W-:Y:S02]  /*15300*/  MOV R167, R39 ;  /* 0x0000002700a77202 */ /* 0x000fe40000000f00 */
[----:B------:R-:W1:Y:S01]  /*15310*/  LDSM.16.MT88.4 R36, [R226+0xc000] ;  /* 0x00c00000e224783b */ /* 0x000e620000004200 */
[C---:B------:R-:W-:Y:S01]  /*15320*/  FMUL.FTZ R22, R132.reuse, R166 ;  /* 0x000000a684167220 */ /* 0x040fe20000410000 */
[----:B------:R-:W-:Y:S01]  /*15330*/  MOV R166, R50 ;  /* 0x0000003200a67202 */ /* 0x000fe20000000f00 */
[----:B------:R-:W-:Y:S01]  /*15340*/  FMUL.FTZ R50, R132, R190 ;  /* 0x000000be84327220 */ /* 0x000fe20000410000 */
[----:B------:R-:W-:Y:S01]  /*15350*/  MUFU.EX2 R184, R164 ;  /* 0x000000a400b87308 */ /* 0x000fe20000000800 */
[--C-:B------:R-:W-:Y:S02]  /*15360*/  FFMA.FTZ R165, R165, c[0x0][0x23c], -R208.reuse ;  /* 0x00008f00a5a57a23 */ /* 0x100fe400000108d0 */
[--C-:B------:R-:W-:Y:S07]  /*15370*/  FFMA.FTZ R166, R166, c[0x0][0x23c], -R208.reuse ;  /* 0x00008f00a6a67a23 */ /* 0x100fee00000108d0 */
[----:B------:R-:W-:Y:S10]  /*15380*/  MUFU.EX2 R252, R252 ;  /* 0x000000fc00fc7308 */ /* 0x000ff40000000800 */
[----:B------:R-:W-:Y:S10]  /*15390*/  MUFU.EX2 R247, R166 ;  /* 0x000000a600f77308 */ /* 0x000ff40000000800 */
[----:B------:R-:W2:Y:S01]  /*153a0*/  MUFU.EX2 R248, R165 ;  /* 0x000000a500f87308 */ /* 0x000ea20000000800 */
[-C--:B-1----:R-:W-:Y:S08]  /*153b0*/  HMMA.16816.F32 R20, R140, R36.reuse, R20 ;  /* 0x000000248c14723c */ /* 0x082ff00000001814 */
[C---:B------:R-:W-:Y:S07]  /*153c0*/  HMMA.16816.F32 R24, R144.reuse, R36, R24 ;  /* 0x000000249018723c */ /* 0x040fee0000001818 */
[C---:B------:R-:W-:Y:S01]  /*153d0*/  FMUL.FTZ R36, R133.reuse, R180 ;  /* 0x000000b485247220 */ /* 0x040fe20000410000 */
[-C--:B------:R-:W-:Y:S04]  /*153e0*/  HMMA.16816.F32 R28, R144, R38.reuse, R28 ;  /* 0x00000026901c723c */ /* 0x080fe8000000181c */
[----:B------:R-:W-:Y:S01]  /*153f0*/  FMUL.FTZ R37, R133, R181 ;  /* 0x000000b585257220 */ /* 0x000fe20000410000 */
[----:B------:R-:W-:Y:S01]  /*15400*/  MOV R180, R40 ;  /* 0x0000002800b47202 */ /* 0x000fe20000000f00 */
[----:B------:R-:W-:Y:S01]  /*15410*/  FMUL.FTZ R40, R2, R176 ;  /* 0x000000b002287220 */ /* 0x000fe20000410000 */
[----:B------:R-:W-:Y:S01]  /*15420*/  MOV R176, R42 ;  /* 0x0000002a00b07202 */ /* 0x000fe20000000f00 */
[C---:B------:R-:W-:Y:S01]  /*15430*/  HMMA.16816.F32 R32, R140.reuse, R38, R32 ;  /* 0x000000268c20723c */ /* 0x040fe20000001820 */
[----:B------:R2:W-:Y:S03]  /*15440*/  MUFU.EX2 R181, R209 ;  /* 0x000000d100b57308 */ /* 0x0005e60000000800 */
[----:B------:R-:W-:Y:S03]  /*15450*/  FMUL.FTZ R42, R0, R178 ;  /* 0x000000b2002a7220 */ /* 0x000fe60000410000 */
[C---:B------:R-:W-:Y:S02]  /*15460*/  FMUL.FTZ R38, R132.reuse, R182 ;  /* 0x000000b684267220 */ /* 0x040fe40000410000 */
[----:B------:R-:W-:Y:S02]  /*15470*/  FMUL.FTZ R39, R132, R183 ;  /* 0x000000b784277220 */ /* 0x000fe40000410000 */
[----:B------:R-:W-:Y:S01]  /*15480*/  MUFU.EX2 R182, R217 ;  /* 0x000000d900b67308 */ /* 0x000fe20000000800 */
[----:B------:R-:W-:Y:S01]  /*15490*/  MOV R183, R43 ;  /* 0x0000002b00b77202 */ /* 0x000fe20000000f00 */
[----:B------:R-:W-:Y:S03]  /*154a0*/  FMUL.FTZ R43, R0, R179 ;  /* 0x000000b3002b7220 */ /* 0x000fe60000410000 */
[-C--:B------:R-:W-:Y:S08]  /*154b0*/  HMMA.16816.F32 R36, R140, R52.reuse, R36 ;  /* 0x000000348c24723c */ /* 0x080ff00000001824 */
[C---:B------:R-:W-:Y:S04]  /*154c0*/  HMMA.16816.F32 R40, R144.reuse, R52, R40 ;  /* 0x000000349028723c */ /* 0x040fe80000001828 */
[----:B--2---:R-:W-:Y:S03]  /*154d0*/  F2FP.PACK_AB R209, R247, R248 ;  /* 0x000000f8f7d1723e */ /* 0x004fe600000000ff */
[C---:B------:R-:W-:Y:S01]  /*154e0*/  FMUL.FTZ R52, R133.reuse, R196 ;  /* 0x000000c485347220 */ /* 0x040fe20000410000 */
[-C--:B------:R-:W-:Y:S01]  /*154f0*/  HMMA.16816.F32 R44, R144, R54.reuse, R44 ;  /* 0x00000036902c723c */ /* 0x080fe2000000182c */
[----:B------:R-:W1:Y:S03]  /*15500*/  MUFU.EX2 R196, R218 ;  /* 0x000000da00c47308 */ /* 0x000e660000000800 */
[----:B------:R-:W-:Y:S04]  /*15510*/  FMUL.FTZ R53, R133, R197 ;  /* 0x000000c585357220 */ /* 0x000fe80000410000 */
[C---:B------:R-:W-:Y:S03]  /*15520*/  HMMA.16816.F32 R48, R140.reuse, R54, R48 ;  /* 0x000000368c30723c */ /* 0x040fe60000001830 */
[----:B------:R-:W-:Y:S04]  /*15530*/  MUFU.EX2 R197, R236 ;  /* 0x000000ec00c57308 */ /* 0x000fe80000000800 */
[C---:B------:R-:W-:Y:S02]  /*15540*/  FMUL.FTZ R54, R132.reuse, R198 ;  /* 0x000000c684367220 */ /* 0x040fe40000410000 */
[----:B------:R-:W-:Y:S04]  /*15550*/  FMUL.FTZ R55, R132, R199 ;  /* 0x000000c784377220 */ /* 0x000fe80000410000 */
[----:B------:R-:W-:Y:S03]  /*15560*/  MUFU.EX2 R199, R159 ;  /* 0x0000009f00c77308 */ /* 0x000fe60000000800 */
[-C--:B------:R-:W-:Y:S07]  /*15570*/  HMMA.16816.F32 R52, R140, R148.reuse, R52 ;  /* 0x000000948c34723c */ /* 0x080fee0000001834 */
[----:B------:R-:W-:Y:S01]  /*15580*/  MUFU.EX2 R198, R251 ;  /* 0x000000fb00c67308 */ /* 0x000fe20000000800 */
[C---:B------:R-:W-:Y:S08]  /*15590*/  HMMA.16816.F32 R56, R144.reuse, R148, R56 ;  /* 0x000000949038723c */ /* 0x040ff00000001838 */
[-C--:B------:R-:W-:Y:S01]  /*155a0*/  HMMA.16816.F32 R60, R144, R150.reuse, R60 ;  /* 0x00000096903c723c */ /* 0x080fe2000000183c */
[----:B------:R-:W-:Y:S07]  /*155b0*/  MUFU.EX2 R251, R215 ;  /* 0x000000d700fb7308 */ /* 0x000fee0000000800 */
[C---:B------:R-:W-:Y:S01]  /*155c0*/  HMMA.16816.F32 R64, R140.reuse, R150, R64 ;  /* 0x000000968c40723c */ /* 0x040fe20000001840 */
[----:B------:R-:W2:Y:S07]  /*155d0*/  LDSM.16.MT88.4 R148, [R225+0xe000] ;  /* 0x00e00000e194783b */ /* 0x000eae0000004200 */
[-C--:B--2---:R-:W-:Y:S08]  /*155e0*/  HMMA.16816.F32 R68, R140, R148.reuse, R68 ;  /* 0x000000948c44723c */ /* 0x084ff00000001844 */
[C---:B------:R-:W-:Y:S08]  /*155f0*/  HMMA.16816.F32 R72, R144.reuse, R148, R72 ;  /* 0x000000949048723c */ /* 0x040ff00000001848 */
[-C--:B------:R-:W-:Y:S08]  /*15600*/  HMMA.16816.F32 R76, R144, R150.reuse, R76 ;  /* 0x00000096904c723c */ /* 0x080ff0000000184c */
        /* <DEDUP_REMOVED lines=13> */
[C---:B------:R-:W-:Y:S07]  /*156e0*/  HMMA.16816.F32 R120, R144.reuse, R148, R120 ;  /* 0x000000949078723c */ /* 0x040fee0000001878 */
[--C-:B------:R-:W-:Y:S01]  /*156f0*/  FFMA.FTZ R148, R168, c[0x0][0x23c], -R139.reuse ;  /* 0x00008f00a8947a23 */ /* 0x100fe2000001088b */
[-C--:B------:R-:W-:Y:S03]  /*15700*/  HMMA.16816.F32 R124, R144, R150.reuse, R124 ;  /* 0x00000096907c723c */ /* 0x080fe6000000187c */
[----:B------:R2:W-:Y:S05]  /*15710*/  MUFU.EX2 R168, R148 ;  /* 0x0000009400a87308 */ /* 0x0005ea0000000800 */
[----:B------:R-:W-:Y:S01]  /*15720*/  HMMA.16816.F32 R128, R140, R150, R128 ;  /* 0x000000968c80723c */ /* 0x000fe20000001880 */
[----:B------:R-:W3:Y:S04]  /*15730*/  LDL.LU R141, [R1+0x7c] ;  /* 0x00007c00018d7983 */ /* 0x000ee80000300800 */
[----:B------:R-:W4:Y:S02]  /*15740*/  LDL.LU R149, [R1+0x80] ;  /* 0x0000800001957983 */ /* 0x000f240000300800 */
[----:B-1----:R-:W-:Y:S02]  /*15750*/  F2FP.PACK_AB R142, R182, R196 ;  /* 0x000000c4b68e723e */ /* 0x002fe400000000ff */
[----:B------:R-:W-:Y:S03]  /*15760*/  F2FP.PACK_AB R143, R181, R186 ;  /* 0x000000bab58f723e */ /* 0x000fe600000000ff */
[--C-:B--2---:R-:W-:Y:S04]  /*15770*/  FFMA.FTZ R148, R176, c[0x0][0x23c], -R139.reuse ;  /* 0x00008f00b0947a23 */ /* 0x104fe8000001088b */
[----:B------:R1:W-:Y:S02]  /*15780*/  MUFU.EX2 R187, R148 ;  /* 0x0000009400bb7308 */ /* 0x0003e40000000800 */
[--C-:B-1----:R-:W-:Y:S01]  /*15790*/  FFMA.FTZ R148, R183, c[0x0][0x23c], -R208.reuse ;  /* 0x00008f00b7947a23 */ /* 0x102fe200000108d0 */
[----:B------:R-:W-:Y:S02]  /*157a0*/  MOV R183, R175 ;  /* 0x000000af00b77202 */ /* 0x000fe40000000f00 */
[----:B------:R-:W-:Y:S02]  /*157b0*/  MOV R175, R174 ;  /* 0x000000ae00af7202 */ /* 0x000fe40000000f00 */
[----:B------:R-:W-:Y:S02]  /*157c0*/  MOV R174, R173 ;  /* 0x000000ad00ae7202 */ /* 0x000fe40000000f00 */
[----:B------:R-:W-:Y:S01]  /*157d0*/  MOV R173, R172 ;  /* 0x000000ac00ad7202 */ /* 0x000fe20000000f00 */
[--C-:B------:R-:W-:Y:S01]  /*157e0*/  FFMA.FTZ R140, R175, c[0x0][0x23c], -R208.reuse ;  /* 0x00008f00af8c7a23 */ /* 0x100fe200000108d0 */
[----:B------:R-:W-:Y:S02]  /*157f0*/  MOV R172, R171 ;  /* 0x000000ab00ac7202 */ /* 0x000fe40000000f00 */
[----:B------:R-:W-:Y:S02]  /*15800*/  MOV R171, R170 ;  /* 0x000000aa00ab7202 */ /* 0x000fe40000000f00 */
[----:B------:R-:W-:Y:S02]  /*15810*/  MOV R170, R169 ;  /* 0x000000a900aa7202 */ /* 0x000fe40000000f00 */
[----:B------:R-:W-:Y:S02]  /*15820*/  MOV R169, R163 ;  /* 0x000000a300a97202 */ /* 0x000fe40000000f00 */
[----:B------:R-:W-:Y:S02]  /*15830*/  MOV R163, R161 ;  /* 0x000000a100a37202 */ /* 0x000fe40000000f00 */
[----:B------:R-:W-:Y:S02]  /*15840*/  MOV R161, R160 ;  /* 0x000000a000a17202 */ /* 0x000fe40000000f00 */
[----:B------:R-:W-:Y:S02]  /*15850*/  MOV R160, R167 ;  /* 0x000000a700a07202 */ /* 0x000fe40000000f00 */
[----:B------:R1:W-:Y:S01]  /*15860*/  MUFU.EX2 R167, R148 ;  /* 0x0000009400a77308 */ /* 0x0003e20000000800 */
[----:B------:R-:W-:Y:S02]  /*15870*/  MOV R178, R174 ;  /* 0x000000ae00b27202 */ /* 0x000fe40000000f00 */
[----:B------:R-:W-:Y:S02]  /*15880*/  MOV R175, R172 ;  /* 0x000000ac00af7202 */ /* 0x000fe40000000f00 */
[----:B------:R-:W-:Y:S02]  /*15890*/  MOV R172, R170 ;  /* 0x000000aa00ac7202 */ /* 0x000fe40000000f00 */
[----:B------:R-:W-:Y:S02]  /*158a0*/  MOV R174, R163 ;  /* 0x000000a300ae7202 */ /* 0x000fe40000000f00 */
[----:B------:R-:W-:Y:S02]  /*158b0*/  MOV R163, R155 ;  /* 0x0000009b00a37202 */ /* 0x000fe40000000f00 */
[----:B------:R-:W-:Y:S01]  /*158c0*/  MOV R170, R160 ;  /* 0x000000a000aa7202 */ /* 0x000fe20000000f00 */
[--C-:B------:R-:W-:Y:S04]  /*158d0*/  FFMA.FTZ R160, R153, c[0x0][0x23c], -R139.reuse ;  /* 0x00008f0099a07a23 */ /* 0x100fe8000001088b */
[----:B------:R-:W-:Y:S01]  /*158e0*/  MUFU.EX2 R188, R160 ;  /* 0x000000a000bc7308 */ /* 0x000fe20000000800 */
[--C-:B-1----:R-:W-:Y:S01]  /*158f0*/  FFMA.FTZ R148, R180, c[0x0][0x23c], -R208.reuse ;  /* 0x00008f00b4947a23 */ /* 0x102fe200000108d0 */
[----:B------:R-:W-:Y:S08]  /*15900*/  MOV R180, R224 ;  /* 0x000000e000b47202 */ /* 0x000ff00000000f00 */
[----:B------:R1:W-:Y:S01]  /*15910*/  MUFU.EX2 R224, R148 ;  /* 0x0000009400e07308 */ /* 0x0003e20000000800 */
[--C-:B------:R-:W-:Y:S01]  /*15920*/  FFMA.FTZ R144, R180, c[0x0][0x23c], -R139.reuse ;  /* 0x00008f00b4907a23 */ /* 0x100fe2000001088b */
[----:B------:R-:W-:Y:S02]  /*15930*/  MOV R180, R171 ;  /* 0x000000ab00b47202 */ /* 0x000fe40000000f00 */
[----:B------:R-:W-:Y:S01]  /*15940*/  MOV R171, R161 ;  /* 0x000000a100ab7202 */ /* 0x000fe20000000f00 */
[--C-:B------:R-:W-:Y:S05]  /*15950*/  FFMA.FTZ R161, R152, c[0x0][0x23c], -R139.reuse ;  /* 0x00008f0098a17a23 */ /* 0x100fea000001088b */
[----:B------:R2:W-:Y:S10]  /*15960*/  MUFU.EX2 R179, R144 ;  /* 0x0000009000b37308 */ /* 0x0005f40000000800 */
[----:B------:R-:W-:Y:S01]  /*15970*/  MUFU.EX2 R185, R161 ;  /* 0x000000a100b97308 */ /* 0x000fe20000000800 */
[--C-:B-1----:R-:W-:Y:S09]  /*15980*/  FFMA.FTZ R148, R183, c[0x0][0x23c], -R139.reuse ;  /* 0x00008f00b7947a23 */ /* 0x102ff2000001088b */
[----:B------:R1:W1:Y:S01]  /*15990*/  MUFU.EX2 R176, R148 ;  /* 0x0000009400b07308 */ /* 0x0002620000000800 */
[----:B--2---:R-:W3:Y:S09]  /*159a0*/  LDSM.16.MT88.4 R144, [R225+0xc800] ;  /* 0x00c80000e190783b */ /* 0x004ef20000004200 */
[----:B------:R1:W-:Y:S02]  /*159b0*/  MUFU.EX2 R183, R140 ;  /* 0x0000008c00b77308 */ /* 0x0003e40000000800 */
[----:B-1----:R-:W2:Y:S01]  /*159c0*/  LDL.LU R148, [R1+0x84] ;  /* 0x0000840001947983 */ /* 0x002ea20000300800 */
[----:B------:R-:W-:Y:S01]  /*159d0*/  F2FP.PACK_AB R150, R179, R176 ;  /* 0x000000b0b396723e */ /* 0x000fe200000000ff */
[--C-:B------:R-:W-:Y:S01]  /*159e0*/  FFMA.FTZ R140, R173, c[0x0][0x23c], -R208.reuse ;  /* 0x00008f00ad8c7a23 */ /* 0x100fe200000108d0 */
[----:B------:R-:W-:Y:S01]  /*159f0*/  MOV R173, R169 ;  /* 0x000000a900ad7202 */ /* 0x000fe20000000f00 */
[----:B------:R-:W-:Y:S01]  /*15a00*/  FFMA.FTZ R208, R137, c[0x0][0x23c], -R208 ;  /* 0x00008f0089d07a23 */ /* 0x000fe200000108d0 */
[----:B------:R-:W-:Y:S03]  /*15a10*/  MOV R169, R158 ;  /* 0x0000009e00a97202 */ /* 0x000fe60000000f00 */
[----:B------:R1:W1:Y:S01]  /*15a20*/  MUFU.EX2 R177, R140 ;  /* 0x0000008c00b17308 */ /* 0x0002620000000800 */
[--C-:B------:R-:W-:Y:S02]  /*15a30*/  FFMA.FTZ R158, R154, c[0x0][0x23c], -R139.reuse ;  /* 0x00008f009a9e7a23 */ /* 0x100fe4000001088b */
[----:B------:R-:W2:Y:S01]  /*15a40*/  LDSM.16.MT88.4 R152, [R226+0xc800] ;  /* 0x00c80000e298783b */ /* 0x000ea20000004200 */
[----:B------:R-:W-:Y:S06]  /*15a50*/  FFMA.FTZ R139, R212, c[0x0][0x23c], -R139 ;  /* 0x00008f00d48b7a23 */ /* 0x000fec000001088b */
[----:B------:R-:W1:Y:S10]  /*15a60*/  MUFU.EX2 R245, R139 ;  /* 0x0000008b00f57308 */ /* 0x000e740000000800 */
[----:B------:R-:W-:Y:S01]  /*15a70*/  MUFU.EX2 R139, R208 ;  /* 0x000000d0008b7308 */ /* 0x000fe20000000800 */
[----:B-1----:R-:W-:Y:S02]  /*15a80*/  F2FP.PACK_AB R140, R219, R220 ;  /* 0x000000dcdb8c723e */ /* 0x002fe400000000ff */
[----:B------:R-:W-:Y:S02]  /*15a90*/  F2FP.PACK_AB R151, R177, R183 ;  /* 0x000000b7b197723e */ /* 0x000fe400000000ff */
[----:B------:R-:W-:Y:S01]  /*15aa0*/  F2FP.PACK_AB R210, R245, R246 ;  /* 0x000000f6f5d2723e */ /* 0x000fe200000000ff */
[----:B---3--:R-:W-:Y:S01]  /*15ab0*/  FFMA.FTZ R137, R133, R141, R178 ;  /* 0x0000008d85897223 */ /* 0x008fe200000100b2 */
[----:B------:R-:W-:Y:S02]  /*15ac0*/  F2FP.PACK_AB R141, R211, R216 ;  /* 0x000000d8d38d723e */ /* 0x000fe400000000ff */
[----:B------:R-:W-:Y:S01]  /*15ad0*/  MOV R178, R169 ;  /* 0x000000a900b27202 */ /* 0x000fe20000000f00 */
[----:B----4-:R-:W-:Y:S01]  /*15ae0*/  FFMA.FTZ R132, R132, R149, R180 ;  /* 0x0000009584847223 */ /* 0x010fe200000100b4 */
[----:B------:R-:W1:Y:S01]  /*15af0*/  MUFU.EX2 R169, R158 ;  /* 0x0000009e00a97308 */ /* 0x000e620000000800 */
[----:B------:R-:W-:Y:S02]  /*15b00*/  F2FP.PACK_AB R149, R224, R167 ;  /* 0x000000a7e095723e */ /* 0x000fe400000000ff */
[-C--:B------:R-:W-:Y:S03]  /*15b10*/  HMMA.16816.F32 R4, R140, R144.reuse, R4 ;  /* 0x000000908c04723c */ /* 0x080fe60000001804 */
[----:B------:R-:W-:Y:S04]  /*15b20*/  MOV R180, R170 ;  /* 0x000000aa00b47202 */ /* 0x000fe80000000f00 */
[----:B------:R-:W3:Y:S01]  /*15b30*/  MUFU.EX2 R170, R221 ;  /* 0x000000dd00aa7308 */ /* 0x000ee20000000800 */
[----:B------:R-:W-:Y:S09]  /*15b40*/  FADD.FTZ R132, R180, R132 ;  /* 0x00000084b4847221 */ /* 0x000ff20000010000 */
[----:B------:R4:W-:Y:S01]  /*15b50*/  MUFU.EX2 R180, R238 ;  /* 0x000000ee00b47308 */ /* 0x0009e20000000800 */
[----:B--2---:R-:W-:Y:S01]  /*15b60*/  FFMA.FTZ R133, R2, R148, R175 ;  /* 0x0000009402857223 */ /* 0x004fe200000100af */
[----:B------:R-:W-:Y:S01]  /*15b70*/  F2FP.PACK_AB R148, R187, R168 ;  /* 0x000000a8bb94723e */ /* 0x000fe200000000ff */
[----:B------:R-:W2:Y:S01]  /*15b80*/  LDL.LU R2, [R1+0x9c] ;  /* 0x00009c0001027983 */ /* 0x000ea20000300800 */
[----:B------:R-:W-:Y:S06]  /*15b90*/  MOV R175, R171 ;  /* 0x000000ab00af7202 */ /* 0x000fec0000000f00 */
[----:B------:R1:W1:Y:S01]  /*15ba0*/  MUFU.EX2 R171, R156 ;  /* 0x0000009c00ab7308 */ /* 0x0002620000000800 */
[----:B----4-:R4:W5:Y:S01]  /*15bb0*/  LDL.LU R238, [R1+0x118] ;  /* 0x0001180001ee7983 */ /* 0x0109620000300800 */
[C---:B------:R-:W-:Y:S03]  /*15bc0*/  HMMA.16816.F32 R8, R148.reuse, R144, R8 ;  /* 0x000000909408723c */ /* 0x040fe60000001808 */
[----:B------:R4:W5:Y:S04]  /*15bd0*/  LDL.LU R237, [R1+0x114] ;  /* 0x0001140001ed7983 */ /* 0x0009680000300800 */
[----:B------:R4:W5:Y:S01]  /*15be0*/  LDL.LU R236, [R1+0x110] ;  /* 0x0001100001ec7983 */ /* 0x0009620000300800 */
[-C--:B------:R-:W-:Y:S03]  /*15bf0*/  HMMA.16816.F32 R12, R148, R146.reuse, R12 ;  /* 0x00000092940c723c */ /* 0x080fe6000000180c */
[----:B------:R4:W5:Y:S05]  /*15c00*/  LDL.LU R235, [R1+0x10c] ;  /* 0x00010c0001eb7983 */ /* 0x00096a0000300800 */
[C---:B------:R-:W-:Y:S01]  /*15c10*/  HMMA.16816.F32 R16, R140.reuse, R146, R16 ;  /* 0x000000928c10723c */ /* 0x040fe20000001810 */
[----:B------:R-:W3:Y:S07]  /*15c20*/  LDSM.16.MT88.4 R144, [R228+0xc800] ;  /* 0x00c80000e490783b */ /* 0x000eee0000004200 */
[-C--:B------:R-:W-:Y:S01]  /*15c30*/  HMMA.16816.F32 R20, R140, R152.reuse, R20 ;  /* 0x000000988c14723c */ /* 0x080fe20000001814 */
[----:B-1----:R-:W-:Y:S07]  /*15c40*/  LDSM.16.MT88.4 R156, [R226+0xd000] ;  /* 0x00d00000e29c783b */ /* 0x002fee0000004200 */
[C---:B------:R-:W-:Y:S08]  /*15c50*/  HMMA.16816.F32 R24, R148.reuse, R152, R24 ;  /* 0x000000989418723c */ /* 0x040ff00000001818 */
[-C--:B------:R-:W-:Y:S08]  /*15c60*/  HMMA.16816.F32 R28, R148, R154.reuse, R28 ;  /* 0x0000009a941c723c */ /* 0x080ff0000000181c */
[C---:B------:R-:W-:Y:S01]  /*15c70*/  HMMA.16816.F32 R32, R140.reuse, R154, R32 ;  /* 0x0000009a8c20723c */ /* 0x040fe20000001820 */
[----:B------:R-:W1:Y:S07]  /*15c80*/  LDSM.16.MT88.4 R152, [R227+0xc800] ;  /* 0x00c80000e398783b */ /* 0x000e6e0000004200 */
[-C--:B---3--:R-:W-:Y:S08]  /*15c90*/  HMMA.16816.F32 R36, R140, R144.reuse, R36 ;  /* 0x000000908c24723c */ /* 0x088ff00000001824 */
        /* <DEDUP_REMOVED lines=37> */
[-C--:B---3--:R-:W-:Y:S08]  /*15ef0*/  HMMA.16816.F32 R4, R140, R144.reuse, R4 ;  /* 0x000000908c04723c */ /* 0x088ff00000001804 */
[C---:B------:R-:W-:Y:S08]  /*15f00*/  HMMA.16816.F32 R8, R148.reuse, R144, R8 ;  /* 0x000000909408723c */ /* 0x040ff00000001808 */
[-C--:B------:R-:W-:Y:S08]  /*15f10*/  HMMA.16816.F32 R12, R148, R146.reuse, R12 ;  /* 0x00000092940c723c */ /* 0x080ff0000000180c */
[C---:B------:R-:W-:Y:S01]  /*15f20*/  HMMA.16816.F32 R16, R140.reuse, R146, R16 ;  /* 0x000000928c10723c */ /* 0x040fe20000001810 */
[----:B------:R-:W-:Y:S03]  /*15f30*/  LDSM.16.MT88.4 R144, [R225+0xf000] ;  /* 0x00f00000e190783b */ /* 0x000fe60000004200 */
[----:B--2---:R-:W-:Y:S02]  /*15f40*/  FFMA.FTZ R0, R0, R2, R163 ;  /* 0x0000000200007223 */ /* 0x004fe400000100a3 */
[----:B------:R-:W-:Y:S02]  /*15f50*/  FADD.FTZ R2, R178, R137 ;  /* 0x00000089b2027221 */ /* 0x000fe40000010000 */
[-C--:B------:R-:W-:Y:S01]  /*15f60*/  HMMA.16816.F32 R20, R140, R156.reuse, R20 ;  /* 0x0000009c8c14723c */ /* 0x080fe20000001814 */
[----:B------:R-:W1:Y:S01]  /*15f70*/  LDSM.16.MT88.4 R160, [R228+0xd000] ;  /* 0x00d00000e4a0783b */ /* 0x000e620000004200 */
[----:B------:R-:W-:Y:S02]  /*15f80*/  MUFU.EX2 R178, R249 ;  /* 0x000000f900b27308 */ /* 0x000fe40000000800 */
[----:B------:R-:W-:Y:S02]  /*15f90*/  FADD.FTZ R137, R175, R133 ;  /* 0x00000085af897221 */ /* 0x000fe40000010000 */
[----:B------:R-:W-:Y:S02]  /*15fa0*/  FADD.FTZ R0, R174, R0 ;  /* 0x00000000ae007221 */ /* 0x000fe40000010000 */
[C---:B------:R-:W-:Y:S04]  /*15fb0*/  HMMA.16816.F32 R24, R148.reuse, R156, R24 ;  /* 0x0000009c9418723c */ /* 0x040fe80000001818 */
[----:B------:R-:W2:Y:S01]  /*15fc0*/  MUFU.EX2 R249, R214 ;  /* 0x000000d600f97308 */ /* 0x000ea20000000800 */
[----:B------:R-:W-:Y:S02]  /*15fd0*/  FADD.FTZ R2, R173, R2 ;  /* 0x00000002ad027221 */ /* 0x000fe40000010000 */
[----:B------:R-:W-:Y:S01]  /*15fe0*/  FADD.FTZ R133, R172, R132 ;  /* 0x00000084ac857221 */ /* 0x000fe20000010000 */
[-C--:B------:R-:W-:Y:S01]  /*15ff0*/  HMMA.16816.F32 R28, R148, R158.reuse, R28 ;  /* 0x0000009e941c723c */ /* 0x080fe2000000181c */
[----:B------:R-:W-:Y:S03]  /*16000*/  LDSM.16.MT88.4 R172, [R226+0xd800] ;  /* 0x00d80000e2ac783b */ /* 0x000fe60000004200 */
[----:B------:R-:W-:Y:S02]  /*16010*/  FADD.FTZ R0, R233, R0 ;  /* 0x00000000e9007221 */ /* 0x000fe40000010000 */
[----:B------:R-:W-:Y:S02]  /*16020*/  FADD.FTZ R132, R232, R2 ;  /* 0x00000002e8847221 */ /* 0x000fe40000010000 */
[C---:B------:R-:W-:Y:S01]  /*16030*/  HMMA.16816.F32 R32, R140.reuse, R158, R32 ;  /* 0x0000009e8c20723c */ /* 0x040fe20000001820 */
[----:B------:R-:W3:Y:S03]  /*16040*/  LDSM.16.MT88.4 R156, [R226+0xf000] ;  /* 0x00f00000e29c783b */ /* 0x000ee60000004200 */
[----:B------:R-:W-:Y:S02]  /*16050*/  FADD.FTZ R133, R231, R133 ;  /* 0x00000085e7857221 */ /* 0x000fe40000010000 */
[----:B------:R-:W-:Y:S02]  /*16060*/  FADD.FTZ R2, R229, R0 ;  /* 0x00000000e5027221 */ /* 0x000fe40000010000 */
[----:B------:R-:W-:Y:S02]  /*16070*/  FADD.FTZ R0, R220, R132 ;  /* 0x00000084dc007221 */ /* 0x000fe40000010000 */
[----:B------:R-:W-:Y:S02]  /*16080*/  LDSM.16.MT88.4 R220, [R228+0xf800] ;  /* 0x00f80000e4dc783b */ /* 0x000fe40000004200 */
[----:B------:R-:W-:Y:S01]  /*16090*/  FADD.FTZ R132, R216, R133 ;  /* 0x00000085d8847221 */ /* 0x000fe20000010000 */
[----:B--2---:R-:W-:Y:S01]  /*160a0*/  F2FP.PACK_AB R208, R249, R251 ;  /* 0x000000fbf9d0723e */ /* 0x004fe200000000ff */
[----:B------:R-:W-:Y:S02]  /*160b0*/  FADD.FTZ R137, R234, R137 ;  /* 0x00000089ea897221 */ /* 0x000fe40000010000 */
[----:B------:R-:W-:Y:S01]  /*160c0*/  FADD.FTZ R138, R219, R0 ;  /* 0x00000000db8a7221 */ /* 0x000fe20000010000 */
[-C--:B-1----:R-:W-:Y:S01]  /*160d0*/  HMMA.16816.F32 R36, R140, R160.reuse, R36 ;  /* 0x000000a08c24723c */ /* 0x082fe20000001824 */
[----:B------:R-:W-:Y:S02]  /*160e0*/  LDSM.16.MT88.4 R212, [R225+0xf800] ;  /* 0x00f80000e1d4783b */ /* 0x000fe40000004200 */
[----:B------:R-:W-:Y:S01]  /*160f0*/  MOV R0, R204 ;  /* 0x000000cc00007202 */ /* 0x000fe20000000f00 */
[----:B------:R-:W-:Y:S02]  /*16100*/  FADD.FTZ R137, R230, R137 ;  /* 0x00000089e6897221 */ /* 0x000fe40000010000 */
[----:B------:R-:W-:Y:S01]  /*16110*/  FADD.FTZ R133, R167, R2 ;  /* 0x00000002a7857221 */ /* 0x000fe20000010000 */
[----:B------:R-:W-:Y:S01]  /*16120*/  MOV R2, R187 ;  /* 0x000000bb00027202 */ /* 0x000fe20000000f00 */
[C---:B------:R-:W-:Y:S01]  /*16130*/  HMMA.16816.F32 R40, R148.reuse, R160, R40 ;  /* 0x000000a09428723c */ /* 0x040fe20000001828 */
[----:B------:R-:W-:Y:S03]  /*16140*/  LDSM.16.MT88.4 R216, [R226+0xf800] ;  /* 0x00f80000e2d8783b */ /* 0x000fe60000004200 */
[----:B------:R-:W-:Y:S01]  /*16150*/  FADD.FTZ R137, R168, R137 ;  /* 0x00000089a8897221 */ /* 0x000fe20000010000 */
[----:B------:R-:W-:Y:S01]  /*16160*/  MOV R168, R205 ;  /* 0x000000cd00a87202 */ /* 0x000fe20000000f00 */
[----:B------:R-:W-:Y:S01]  /*16170*/  FADD.FTZ R132, R211, R132 ;  /* 0x00000084d3847221 */ /* 0x000fe20000010000 */
[----:B------:R-:W-:Y:S01]  /*16180*/  F2FP.PACK_AB R211, R139, R244 ;  /* 0x000000f48bd3723e */ /* 0x000fe200000000ff */
[-C--:B------:R-:W-:Y:S01]  /*16190*/  HMMA.16816.F32 R44, R148, R162.reuse, R44 ;  /* 0x000000a2942c723c */ /* 0x080fe2000000182c */
[----:B------:R-:W-:Y:S03]  /*161a0*/  LDSM.16.MT88.4 R204, [R227+0xd800] ;  /* 0x00d80000e3cc783b */ /* 0x000fe60000004200 */
[----:B------:R-:W-:Y:S04]  /*161b0*/  FADD.FTZ R2, R2, R137 ;  /* 0x0000008902027221 */ /* 0x000fe80000010000 */
[C---:B------:R-:W-:Y:S01]  /*161c0*/  HMMA.16816.F32 R48, R140.reuse, R162, R48 ;  /* 0x000000a28c30723c */ /* 0x040fe20000001830 */
[----:B------:R-:W1:Y:S07]  /*161d0*/  LDSM.16.MT88.4 R160, [R228+0xf000] ;  /* 0x00f00000e4a0783b */ /* 0x000e6e0000004200 */
[-C--:B------:R-:W-:Y:S01]  /*161e0*/  HMMA.16816.F32 R52, R140, R152.reuse, R52 ;  /* 0x000000988c34723c */ /* 0x080fe20000001834 */
[----:B------:R4:W5:Y:S04]  /*161f0*/  LDL.LU R234, [R1+0x108] ;  /* 0x0001080001ea7983 */ /* 0x0009680000300800 */
[----:B------:R4:W5:Y:S03]  /*16200*/  LDL.LU R233, [R1+0x104] ;  /* 0x0001040001e97983 */ /* 0x0009660000300800 */
[C---:B------:R-:W-:Y:S01]  /*16210*/  HMMA.16816.F32 R56, R148.reuse, R152, R56 ;  /* 0x000000989438723c */ /* 0x040fe20000001838 */
[----:B------:R4:W5:Y:S04]  /*16220*/  LDL.LU R232, [R1+0x100] ;  /* 0x0001000001e87983 */ /* 0x0009680000300800 */
[----:B------:R4:W5:Y:S03]  /*16230*/  LDL.LU R231, [R1+0xfc] ;  /* 0x0000fc0001e77983 */ /* 0x0009660000300800 */
[-C--:B------:R-:W-:Y:S01]  /*16240*/  HMMA.16816.F32 R60, R148, R154.reuse, R60 ;  /* 0x0000009a943c723c */ /* 0x080fe2000000183c */
[----:B------:R4:W5:Y:S04]  /*16250*/  LDL.LU R230, [R1+0xf8] ;  /* 0x0000f80001e67983 */ /* 0x0009680000300800 */
[----:B------:R4:W5:Y:S03]  /*16260*/  LDL.LU R229, [R1+0xf4] ;  /* 0x0000f40001e57983 */ /* 0x0009660000300800 */
[C---:B------:R-:W-:Y:S01]  /*16270*/  HMMA.16816.F32 R64, R140.reuse, R154, R64 ;  /* 0x0000009a8c40723c */ /* 0x040fe20000001840 */
[----:B------:R-:W2:Y:S07]  /*16280*/  LDSM.16.MT88.4 R152, [R227+0xf000] ;  /* 0x00f00000e398783b */ /* 0x000eae0000004200 */
[-C--:B------:R-:W-:Y:S08]  /*16290*/  HMMA.16816.F32 R68, R140, R144.reuse, R68 ;  /* 0x000000908c44723c */ /* 0x080ff00000001844 */
[C---:B------:R-:W-:Y:S08]  /*162a0*/  HMMA.16816.F32 R72, R148.reuse, R144, R72 ;  /* 0x000000909448723c */ /* 0x040ff00000001848 */
[-C--:B------:R-:W-:Y:S08]  /*162b0*/  HMMA.16816.F32 R76, R148, R146.reuse, R76 ;  /* 0x00000092944c723c */ /* 0x080ff0000000184c */
[C---:B------:R-:W-:Y:S08]  /*162c0*/  HMMA.16816.F32 R80, R140.reuse, R146, R80 ;  /* 0x000000928c50723c */ /* 0x040ff00000001850 */
[-C--:B---3--:R-:W-:Y:S08]  /*162d0*/  HMMA.16816.F32 R84, R140, R156.reuse, R84 ;  /* 0x0000009c8c54723c */ /* 0x088ff00000001854 */
[C---:B------:R-:W-:Y:S08]  /*162e0*/  HMMA.16816.F32 R88, R148.reuse, R156, R88 ;  /* 0x0000009c9458723c */ /* 0x040ff00000001858 */
[-C--:B------:R-:W-:Y:S08]  /*162f0*/  HMMA.16816.F32 R92, R148, R158.reuse, R92 ;  /* 0x0000009e945c723c */ /* 0x080ff0000000185c */
[C---:B------:R-:W-:Y:S01]  /*16300*/  HMMA.16816.F32 R96, R140.reuse, R158, R96 ;  /* 0x0000009e8c60723c */ /* 0x040fe20000001860 */
[----:B------:R-:W3:Y:S07]  /*16310*/  LDSM.16.MT88.4 R156, [R225+0xd800] ;  /* 0x00d80000e19c783b */ /* 0x000eee0000004200 */
[-C--:B-1----:R-:W-:Y:S08]  /*16320*/  HMMA.16816.F32 R100, R140, R160.reuse, R100 ;  /* 0x000000a08c64723c */ /* 0x082ff00000001864 */
[C---:B------:R-:W-:Y:S07]  /*16330*/  HMMA.16816.F32 R104, R148.reuse, R160, R104 ;  /* 0x000000a09468723c */ /* 0x040fee0000001868 */
[----:B------:R-:W-:Y:S01]  /*16340*/  MOV R160, R189 ;  /* 0x000000bd00a07202 */ /* 0x000fe20000000f00 */
[-C--:B------:R-:W-:Y:S04]  /*16350*/  HMMA.16816.F32 R108, R148, R162.reuse, R108 ;  /* 0x000000a2946c723c */ /* 0x080fe8000000186c */
[----:B------:R-:W-:Y:S02]  /*16360*/  MOV R161, R188 ;  /* 0x000000bc00a17202 */ /* 0x000fe40000000f00 */
[----:B------:R-:W1:Y:S02]  /*16370*/  LDSM.16.MT88.4 R188, [R228+0xd800] ;  /* 0x00d80000e4bc783b */ /* 0x000e640000004200 */
[C---:B------:R-:W-:Y:S08]  /*16380*/  HMMA.16816.F32 R112, R140.reuse, R162, R112 ;  /* 0x000000a28c70723c */ /* 0x040ff00000001870 */
[-C--:B--2---:R-:W-:Y:S08]  /*16390*/  HMMA.16816.F32 R116, R140, R152.reuse, R116 ;  /* 0x000000988c74723c */ /* 0x084ff00000001874 */
[C---:B------:R-:W-:Y:S08]  /*163a0*/  HMMA.16816.F32 R120, R148.reuse, R152, R120 ;  /* 0x000000989478723c */ /* 0x040ff00000001878 */
[-C--:B------:R-:W-:Y:S08]  /*163b0*/  HMMA.16816.F32 R124, R148, R154.reuse, R124 ;  /* 0x0000009a947c723c */ /* 0x080ff0000000187c */
[----:B------:R-:W-:Y:S07]  /*163c0*/  HMMA.16816.F32 R128, R140, R154, R128 ;  /* 0x0000009a8c80723c */ /* 0x000fee0000001880 */
[----:B------:R-:W-:Y:S02]  /*163d0*/  F2FP.PACK_AB R140, R180, R250 ;  /* 0x000000fab48c723e */ /* 0x000fe400000000ff */
[----:B------:R-:W-:Y:S03]  /*163e0*/  F2FP.PACK_AB R141, R178, R252 ;  /* 0x000000fcb28d723e */ /* 0x000fe600000000ff */
[----:B------:R-:W-:Y:S02]  /*163f0*/  F2FP.PACK_AB R142, R197, R193 ;  /* 0x000000c1c58e723e */ /* 0x000fe400000000ff */
[----:B------:R-:W-:Y:S07]  /*16400*/  F2FP.PACK_AB R143, R198, R192 ;  /* 0x000000c0c68f723e */ /* 0x000fee00000000ff */
[-C--:B---3--:R-:W-:Y:S01]  /*16410*/  HMMA.16816.F32 R148, R140, R156.reuse, R4 ;  /* 0x0000009c8c94723c */ /* 0x088fe20000001804 */
[----:B------:R-:W2:Y:S07]  /*16420*/  LDSM.16.MT88.4 R4, [R227+0xf800] ;  /* 0x00f80000e304783b */ /* 0x000eae0000004200 */
[C---:B------:R-:W-:Y:S07]  /*16430*/  HMMA.16816.F32 R144, R208.reuse, R156, R8 ;  /* 0x0000009cd090723c */ /* 0x040fee0000001808 */
[----:B------:R-:W-:Y:S01]  /*16440*/  MOV R10, R179 ;  /* 0x000000b3000a7202 */ /* 0x000fe20000000f00 */
[-C--:B------:R-:W-:Y:S04]  /*16450*/  HMMA.16816.F32 R152, R208, R158.reuse, R12 ;  /* 0x0000009ed098723c */ /* 0x080fe8000000180c */
        /* <DEDUP_REMOVED lines=8> */
[----:B------:R-:W-:Y:S04]  /*164e0*/  MOV R21, R160 ;  /* 0x000000a000157202 */ /* 0x000fe80000000f00 */
[----:B------:R-:W-:Y:S02]  /*164f0*/  MOV R20, R161 ;  /* 0x000000a100147202 */ /* 0x000fe40000000f00 */
[C---:B------:R-:W-:Y:S04]  /*16500*/  HMMA.16816.F32 R160, R208.reuse, R172, R24 ;  /* 0x000000acd0a0723c */ /* 0x040fe80000001818 */
[----:B------:R-:W-:Y:S02]  /*16510*/  MOV R22, R170 ;  /* 0x000000aa00167202 */ /* 0x000fe40000000f00 */
[----:B------:R-:W-:Y:S02]  /*16520*/  MOV R23, R185 ;  /* 0x000000b900177202 */ /* 0x000fe40000000f00 */
[----:B------:R-:W-:Y:S04]  /*16530*/  MOV R27, R168 ;  /* 0x000000a8001b7202 */ /* 0x000fe80000000f00 */
[----:B------:R-:W-:Y:S02]  /*16540*/  MOV R25, R171 ;  /* 0x000000ab00197202 */ /* 0x000fe40000000f00 */
        /* <DEDUP_REMOVED lines=9> */
[----:B------:R-:W-:Y:S02]  /*165e0*/  MOV R32, R183 ;  /* 0x000000b700207202 */ /* 0x000fe40000000f00 */
[-C--:B-1----:R-:W-:Y:S03]  /*165f0*/  HMMA.16816.F32 R180, R140, R188.reuse, R36 ;  /* 0x000000bc8cb4723c */ /* 0x082fe60000001824 */
[----:B------:R-:W-:Y:S02]  /*16600*/  MOV R29, R200 ;  /* 0x000000c8001d7202 */ /* 0x000fe40000000f00 */
[----:B------:R-:W-:Y:S02]  /*16610*/  MOV R31, R202 ;  /* 0x000000ca001f7202 */ /* 0x000fe40000000f00 */
[----:B------:R-:W-:Y:S02]  /*16620*/  MOV R28, R199 ;  /* 0x000000c7001c7202 */ /* 0x000fe40000000f00 */
[----:B------:R-:W-:Y:S03]  /*16630*/  MOV R35, R195 ;  /* 0x000000c300237202 */ /* 0x000fe60000000f00 */
[----:B------:R-:W-:Y:S02]  /*16640*/  MOV R34, R194 ;  /* 0x000000c200227202 */ /* 0x000fe40000000f00 */
[----:B------:R-:W-:Y:S02]  /*16650*/  MOV R39, R176 ;  /* 0x000000b000277202 */ /* 0x000fe40000000f00 */
[C---:B------:R-:W-:Y:S04]  /*16660*/  HMMA.16816.F32 R176, R208.reuse, R188, R40 ;  /* 0x000000bcd0b0723c */ /* 0x040fe80000001828 */
[----:B------:R-:W-:Y:S02]  /*16670*/  MOV R38, R39 ;  /* 0x0000002700267202 */ /* 0x000fe40000000f00 */
[----:B------:R-:W-:Y:S02]  /*16680*/  MOV R39, R32 ;  /* 0x0000002000277202 */ /* 0x000fe40000000f00 */
[----:B------:R-:W-:Y:S01]  /*16690*/  MOV R32, R33 ;  /* 0x0000002100207202 */ /* 0x000fe20000000f00 */
[----:B------:R-:W-:Y:S03]  /*166a0*/  FADD.FTZ R2, R38, R2 ;  /* 0x0000000226027221 */ /* 0x000fe60000010000 */
        /* <DEDUP_REMOVED lines=17> */
[-C--:B------:R-:W-:Y:S03]  /*167c0*/  HMMA.16816.F32 R184, R208, R190.reuse, R44 ;  /* 0x000000bed0b8723c */ /* 0x080fe6000000182c */
[----:B------:R-:W-:Y:S01]  /*167d0*/  FADD.FTZ R8, R8, R132 ;  /* 0x0000008408087221 */ /* 0x000fe20000010000 */
[----:B------:R-:W-:Y:S01]  /*167e0*/  MOV R12, R196 ;  /* 0x000000c4000c7202 */ /* 0x000fe20000000f00 */
[----:B------:R-:W-:Y:S01]  /*167f0*/  FADD.FTZ R0, R39, R0 ;  /* 0x0000000027007221 */ /* 0x000fe20000010000 */
[----:B------:R-:W-:Y:S01]  /*16800*/  MOV R132, R136 ;  /* 0x0000008800847202 */ /* 0x000fe20000000f00 */
[----:B------:R-:W-:Y:S01]  /*16810*/  FADD.FTZ R11, R11, R8 ;  /* 0x000000080b0b7221 */ /* 0x000fe20000010000 */
        /* <DEDUP_REMOVED lines=33> */
[-C--:B--2---:R-:W-:Y:S08]  /*16a30*/  HMMA.16816.F32 R116, R140, R4.reuse, R116 ;  /* 0x000000048c74723c */ /* 0x084ff00000001874 */
        /* <DEDUP_REMOVED lines=10> */
[----:B------:R-:W-:Y:S01]  /*16ae0*/  FADD.FTZ R8, R251, R2 ;  /* 0x00000002fb087221 */ /* 0x000fe20000010000 */
[----:B------:R-:W-:Y:S03]  /*16af0*/  MOV R140, R134 ;  /* 0x00000086008c7202 */ /* 0x000fe60000000f00 */
        /* <DEDUP_REMOVED lines=17> */
[----:B----45:R-:W-:-:S05]  /*16c10*/  @P0 BRA `(.L_x_82) ;  /* 0xffffba5000000947 */ /* 0x030fca000383ffff */
.L_x_81:
[----:B-1----:R-:W2:Y:S01]  /*16c20*/  LDL.LU R2, [R1+0x7c] ;  /* 0x00007c0001027983 */ /* 0x002ea20000300800 */
        /* <DEDUP_REMOVED lines=67> */
[----:B------:R-:W4:Y:S01]  /*17060*/  @P4 MUFU.RCP R4, R132 ;  /* 0x0000008400044308 */ /* 0x000f220000001000 */
[----:B-1----:R-:W-:Y:S02]  /*17070*/  FADD.FTZ R138, R5, R7 ;  /* 0x00000007058a7221 */ /* 0x002fe40000010000 */
[----:B--2---:R-:W-:-:S03]  /*17080*/  FADD.FTZ R137, R2, R6 ;  /* 0x0000000602897221 */ /* 0x004fc60000010000 */
[----:B------:R-:W-:Y:S01]  /*17090*/  FSETP.NE.FTZ.AND P3, PT, R138, RZ, PT ;  /* 0x000000ff8a00720b */ /* 0x000fe20003f75000 */
[C---:B---3--:R-:W-:Y:S01]  /*170a0*/  FMUL.FTZ R50, R0.reuse, R85 ;  /* 0x0000005500327220 */ /* 0x048fe20000410000 */
[----:B------:R-:W-:Y:S01]  /*170b0*/  MOV R2, 0x3f800000 ;  /* 0x3f80000000027802 */ /* 0x000fe20000000f00 */
[----:B------:R-:W1:Y:S01]  /*170c0*/  S2R R85, SR_TID.X ;  /* 0x0000000000557919 */ /* 0x000e620000002100 */
[----:B------:R-:W-:Y:S01]  /*170d0*/  FSETP.NE.FTZ.AND P0, PT, R137, RZ, PT ;  /* 0x000000ff8900720b */ /* 0x000fe20003f15000 */
[C---:B------:R-:W-:Y:S02]  /*170e0*/  FMUL.FTZ R148, R0.reuse, R148 ;  /* 0x0000009400947220 */ /* 0x040fe40000410000 */
[C---:B------:R-:W-:Y:S02]  /*170f0*/  FMUL.FTZ R7, R0.reuse, R149 ;  /* 0x0000009500077220 */ /* 0x040fe40000410000 */
[C---:B------:R-:W-:Y:S02]  /*17100*/  FMUL.FTZ R156, R0.reuse, R156 ;  /* 0x0000009c009c7220 */ /* 0x040fe40000410000 */
[C---:B------:R-:W-:Y:S01]  /*17110*/  FMUL.FTZ R5, R0.reuse, R157 ;  /* 0x0000009d00057220 */ /* 0x040fe20000410000 */
[----:B------:R-:W-:Y:S01]  /*17120*/  F2FP.PACK_AB R7, R7, R148 ;  /* 0x000000940707723e */ /* 0x000fe200000000ff */
[----:B------:R-:W2:Y:S01]  /*17130*/  @P3 MUFU.RCP R2, R138 ;  /* 0x0000008a00023308 */ /* 0x000ea20000001000 */
[----:B------:R-:W-:-:S02]  /*17140*/  FMUL.FTZ R164, R0, R164 ;  /* 0x000000a400a47220 */ /* 0x000fc40000410000 */
[C---:B------:R-:W-:Y:S01]  /*17150*/  FMUL.FTZ R13, R0.reuse, R165 ;  /* 0x000000a5000d7220 */ /* 0x040fe20000410000 */
[----:B------:R-:W-:Y:S01]  /*17160*/  F2FP.PACK_AB R5, R5, R156 ;  /* 0x0000009c0505723e */ /* 0x000fe200000000ff */
[C---:B------:R-:W-:Y:S02]  /*17170*/  FMUL.FTZ R172, R0.reuse, R172 ;  /* 0x000000ac00ac7220 */ /* 0x040fe40000410000 */
        /* <DEDUP_REMOVED lines=37> */
[C---:B----4-:R-:W-:Y:S01]  /*173d0*/  FMUL.FTZ R57, R4.reuse, R71 ;  /* 0x0000004704397220 */ /* 0x050fe20000410000 */
[----:B-1----:R-:W-:Y:S01]  /*173e0*/  SHF.R.S32.HI R71, RZ, 0x1f, R85 ;  /* 0x0000001fff477819 */ /* 0x002fe20000011455 */
[----:B------:R-:W-:Y:S01]  /*173f0*/  FMUL.FTZ R150, R4, R150 ;  /* 0x0000009604967220 */ /* 0x000fe20000410000 */
[----:B------:R-:W-:Y:S01]  /*17400*/  F2FP.PACK_AB R34, R34, R116 ;  /* 0x000000742222723e */ /* 0x000fe200000000ff */
[C---:B------:R-:W-:Y:S01]  /*17410*/  FMUL.FTZ R6, R4.reuse, R151 ;  /* 0x0000009704067220 */ /* 0x040fe20000410000 */
[CC--:B------:R-:W-:Y:S01]  /*17420*/  LEA.HI R26, R71.reuse, R85.reuse, RZ, 0x2 ;  /* 0x00000055471a7211 */ /* 0x0c0fe200078f10ff */
[----:B------:R-:W1:Y:S01]  /*17430*/  @P0 MUFU.RCP R0, R137 ;  /* 0x0000008900000308 */ /* 0x000e620000001000 */
[C---:B------:R-:W-:Y:S01]  /*17440*/  FMUL.FTZ R158, R4.reuse, R158 ;  /* 0x0000009e049e7220 */ /* 0x040fe20000410000 */
[----:B------:R-:W-:Y:S01]  /*17450*/  LEA.HI R84, R71, R85, RZ, 0x5 ;  /* 0x0000005547547211 */ /* 0x000fe200078f28ff */
[----:B------:R-:W-:Y:S01]  /*17460*/  FMUL.FTZ R8, R4, R159 ;  /* 0x0000009f04087220 */ /* 0x000fe20000410000 */
[----:B------:R-:W-:Y:S01]  /*17470*/  F2FP.PACK_AB R6, R6, R150 ;  /* 0x000000960606723e */ /* 0x000fe200000000ff */
        /* <DEDUP_REMOVED lines=40> */
[----:B------:R-:W-:Y:S01]  /*17700*/  FMUL.FTZ R29, R4, R131 ;  /* 0x00000083041d7220 */ /* 0x000fe20000410000 */
[----:B------:R-:W-:Y:S01]  /*17710*/  SHF.R.S32.HI R4, RZ, 0x1f, R26 ;  /* 0x0000001fff047819 */ /* 0x000fe2000001141a */
[C---:B--2---:R-:W-:Y:S01]  /*17720*/  FMUL.FTZ R144, R2.reuse, R144 ;  /* 0x0000009002907220 */ /* 0x044fe20000410000 */
[----:B------:R-:W-:Y:S01]  /*17730*/  F2FP.PACK_AB R33, R33, R118 ;  /* 0x000000762121723e */ /* 0x000fe200000000ff */
        /* <DEDUP_REMOVED lines=46> */
[----:B------:R-:W-:Y:S01]  /*17a20*/  SHF.R.S32.HI R2, RZ, 0x2, R26 ;  /* 0x00000002ff027819 */ /* 0x000fe2000001141a */
[----:B-1----:R-:W-:Y:S01]  /*17a30*/  FMUL.FTZ R147, R0, R147 ;  /* 0x0000009300937220 */ /* 0x002fe20000410000 */
        /* <DEDUP_REMOVED lines=50> */
[----:B------:R-:W-:Y:S02]  /*17d60*/  LOP3.LUT R0, R26, 0x3ffffffc, RZ, 0xc0, !PT ;  /* 0x3ffffffc1a007812 */ /* 0x000fe400078ec0ff */
[----:B------:R-:W-:Y:S02]  /*17d70*/  SHF.R.S32.HI R26, RZ, 0x5, R84 ;  /* 0x00000005ff1a7819 */ /* 0x000fe40000011454 */
[----:B------:R-:W-:Y:S02]  /*17d80*/  IADD3 R28, -R0, R85, RZ ;  /* 0x00000055001c7210 */ /* 0x000fe40007ffe1ff */
[----:B------:R-:W-:-:S02]  /*17d90*/  LOP3.LUT R0, R2, 0x1c0, RZ, 0xc0, !PT ;  /* 0x000001c002007812 */ /* 0x000fc400078ec0ff */
[----:B------:R-:W-:Y:S02]  /*17da0*/  LOP3.LUT R2, R4, 0x1, RZ, 0xc0, !PT ;  /* 0x0000000104027812 */ /* 0x000fe400078ec0ff */
[----:B------:R-:W-:Y:S02]  /*17db0*/  LEA R28, R26, R28, 0x9 ;  /* 0x0000001c1a1c7211 */ /* 0x000fe400078e48ff */
[----:B------:R-:W-:Y:S02]  /*17dc0*/  LEA.HI R0, R0, R0, RZ, 0x1d ;  /* 0x0000000000007211 */ /* 0x000fe400078fe8ff */
[----:B------:R-:W-:Y:S02]  /*17dd0*/  ISETP.NE.U32.AND P1, PT, R2, 0x1, PT ;  /* 0x000000010200780c */ /* 0x000fe40003f25070 */
[----:B------:R-:W-:Y:S02]  /*17de0*/  LEA R0, R28, R0, 0x1 ;  /* 0x000000001c007211 */ /* 0x000fe400078e08ff */
[----:B------:R-:W-:-:S02]  /*17df0*/  F2FP.PACK_AB R31, R123, R31 ;  /* 0x0000001f7b1f723e */ /* 0x000fc400000000ff */
[----:B------:R-:W-:Y:S02]  /*17e00*/  SHF.L.U32 R0, R0, 0x1, RZ ;  /* 0x0000000100007819 */ /* 0x000fe400000006ff */
[----:B------:R-:W-:Y:S02]  /*17e10*/  F2FP.PACK_AB R28, R125, R124 ;  /* 0x0000007c7d1c723e */ /* 0x000fe400000000ff */
[C---:B------:R-:W-:Y:S01]  /*17e20*/  IADD3 R2, R0.reuse, -0x10, RZ ;  /* 0xfffffff000027810 */ /* 0x040fe20007ffe0ff */
[----:B------:R1:W-:Y:S01]  /*17e30*/  STS [R0+0x400], R6 ;  /* 0x0004000600007388 */ /* 0x0003e20000000800 */
[----:B------:R-:W-:Y:S02]  /*17e40*/  F2FP.PACK_AB R69, R127, R69 ;  /* 0x000000457f45723e */ /* 0x000fe400000000ff */
[----:B------:R-:W-:Y:S01]  /*17e50*/  @P1 IADD3 R2, R0, 0x10, RZ ;  /* 0x0000001000021810 */ /* 0x000fe20007ffe0ff */
[----:B------:R-:W-:Y:S01]  /*17e60*/  STS [R0], R7 ;  /* 0x0000000700007388 */ /* 0x000fe20000000800 */
[----:B------:R-:W-:-:S02]  /*17e70*/  R2P PR, R4, 0x6 ;  /* 0x0000000604007804 */ /* 0x000fc40000000000 */
[----:B------:R-:W-:Y:S01]  /*17e80*/  MOV R4, 0x20 ;  /* 0x0000002000047802 */ /* 0x000fe20000000f00 */
[----:B------:R2:W-:Y:S03]  /*17e90*/  STS [R2], R5 ;  /* 0x0000000502007388 */ /* 0x0005e60000000800 */
[----:B------:R-:W-:Y:S01]  /*17ea0*/  SEL R4, R4, 0xffffffe0, !P1 ;  /* 0xffffffe004047807 */ /* 0x000fe20004800000 */
[----:B------:R3:W-:Y:S04]  /*17eb0*/  STS [R2+0x400], R8 ;  /* 0x0004000802007388 */ /* 0x0007e80000000800 */
[----:B------:R-:W-:Y:S04]  /*17ec0*/  STS [R0+0x2000], R10 ;  /* 0x0020000a00007388 */ /* 0x000fe80000000800 */
[----:B------:R4:W-:Y:S04]  /*17ed0*/  STS [R0+0x2400], R9 ;  /* 0x0024000900007388 */ /* 0x0009e80000000800 */
[----:B------:R-:W-:Y:S01]  /*17ee0*/  STS [R2+0x2000], R11 ;  /* 0x0020000b02007388 */ /* 0x000fe20000000800 */
[----:B-1----:R-:W-:-:S03]  /*17ef0*/  MOV R6, 0x40 ;  /* 0x0000004000067802 */ /* 0x002fc60000000f00 */
[----:B------:R1:W-:Y:S01]  /*17f00*/  STS [R2+0x2400], R14 ;  /* 0x0024000e02007388 */ /* 0x0003e20000000800 */
[----:B------:R-:W-:Y:S02]  /*17f10*/  SEL R6, R6, 0xffffffc0, !P2 ;  /* 0xffffffc006067807 */ /* 0x000fe40005000000 */
        /* <DEDUP_REMOVED lines=9> */
[----:B------:R-:W-:Y:S01]  /*17fb0*/  STS [R4+0x400], R15 ;  /* 0x0004000f04007388 */ /* 0x000fe20000000800 */
[----:B-1----:R-:W-:-:S03]  /*17fc0*/  MOV R14, 0x7f800000 ;  /* 0x7f800000000e7802 */ /* 0x002fc60000000f00 */
[----:B------:R-:W-:Y:S04]  /*17fd0*/  STS [R5+0x2000], R17 ;  /* 0x0020001105007388 */ /* 0x000fe80000000800 */
        /* <DEDUP_REMOVED lines=46> */
[----:B-1----:R-:W1:Y:S01]  /*182c0*/  @P5 MUFU.LG2 R5, R133 ;  /* 0x0000008500055308 */ /* 0x002e620000000c00 */
[----:B---3--:R-:W-:-:S02]  /*182d0*/  @P0 FMUL.FTZ R0, R0, 0.69314718246459960938 ;  /* 0x3f31721800000820 */ /* 0x008fc40000410000 */
[----:B------:R-:W-:Y:S02]  /*182e0*/  STS [R8+0x6000], R40 ;  /* 0x0060002808007388 */ /* 0x000fe40000000800 */
[----:B------:R-:W-:Y:S02]  /*182f0*/  @P0 FFMA.FTZ R12, R3, c[0x0][0x238], R0 ;  /* 0x00008e00030c0a23 */ /* 0x000fe40000010000 */
[----:B------:R-:W-:Y:S01]  /*18300*/  STS [R8+0x6400], R39 ;  /* 0x0064002708007388 */ /* 0x000fe20000000800 */
[----:B--2---:R-:W-:-:S03]  /*18310*/  @P4 FMUL.FTZ R4, R2, 0.69314718246459960938 ;  /* 0x3f31721802044820 */ /* 0x004fc60000410000 */
[----:B------:R-:W-:Y:S01]  /*18320*/  STS [R9+0x6000], R36 ;  /* 0x0060002409007388 */ /* 0x000fe20000000800 */
[----:B------:R-:W-:-:S03]  /*18330*/  @P4 FFMA.FTZ R14, R135, c[0x0][0x238], R4 ;  /* 0x00008e00870e4a23 */ /* 0x000fc60000010004 */
[----:B------:R2:W-:Y:S01]  /*18340*/  STS [R9+0x6400], R35 ;  /* 0x0064002309007388 */ /* 0x0005e20000000800 */
[----:B-1----:R-:W-:-:S03]  /*18350*/  @P5 FMUL.FTZ R5, R5, 0.69314718246459960938 ;  /* 0x3f31721805055820 */ /* 0x002fc60000410000 */
[----:B------:R-:W-:Y:S01]  /*18360*/  STS [R7+0x4000], R34 ;  /* 0x0040002207007388 */ /* 0x000fe20000000800 */
[----:B------:R-:W-:-:S03]  /*18370*/  @P5 FFMA.FTZ R13, R136, c[0x0][0x238], R5 ;  /* 0x00008e00880d5a23 */ /* 0x000fc60000010005 */
        /* <DEDUP_REMOVED lines=8> */
[----:B------:R-:W-:Y:S06]  /*18400*/  BAR.SYNC.DEFER_BLOCKING 0x0 ;  /* 0x0000000000007b1d */ /* 0x000fec0000010000 */
[----:B-1----:R-:W1:Y:S01]  /*18410*/  @P3 MUFU.LG2 R6, R138 ;  /* 0x0000008a00063308 */ /* 0x002e620000000c00 */
[----:B------:R2:W3:Y:S04]  /*18420*/  LDS.128 R20, [R243] ;  /* 0x00000000f3147984 */ /* 0x0004e80000000c00 */
[----:B------:R2:W4:Y:S04]  /*18430*/  LDS.128 R32, [R243+0x800] ;  /* 0x00080000f3207984 */ /* 0x0005280000000c00 */
[----:B------:R2:W2:Y:S04]  /*18440*/  LDS.128 R40, [R243+0x1000] ;  /* 0x00100000f3287984 */ /* 0x0004a80000000c00 */
[----:B------:R2:W2:Y:S01]  /*18450*/  LDS.128 R48, [R243+0x1800] ;  /* 0x00180000f3307984 */ /* 0x0004a20000000c00 */
[----:B-1----:R-:W-:-:S03]  /*18460*/  @P3 FMUL.FTZ R2, R6, 0.69314718246459960938 ;  /* 0x3f31721806023820 */ /* 0x002fc60000410000 */
[----:B------:R1:W1:Y:S01]  /*18470*/  LDS.128 R56, [R243+0x2000] ;  /* 0x00200000f3387984 */ /* 0x0002620000000c00 */
[----:B------:R-:W-:-:S03]  /*18480*/  @P3 FFMA.FTZ R9, R134, c[0x0][0x238], R2 ;  /* 0x00008e0086093a23 */ /* 0x000fc60000010002 */
        /* <DEDUP_REMOVED lines=49> */
.L_x_86:
[----:B--234-:R-:W-:Y:S05]  /*187a0*/  BSYNC B0 ;  /* 0x0000000000007941 */ /* 0x01cfea0003800000 */
.L_x_85:
        /* <DEDUP_REMOVED lines=27> */
.L_x_88:
[----:B-1----:R-:W-:Y:S05]  /*18960*/  BSYNC B0 ;  /* 0x0000000000007941 */ /* 0x002fea0003800000 */
.L_x_87:
        /* <DEDUP_REMOVED lines=16> */
.L_x_90:
[----:B------:R-:W-:Y:S05]  /*18a70*/  BSYNC B0 ;  /* 0x0000000000007941 */ /* 0x000fea0003800000 */
.L_x_89:
        /* <DEDUP_REMOVED lines=16> */
.L_x_92:
[----:B------:R-:W-:Y:S05]  /*18b80*/  BSYNC B0 ;  /* 0x0000000000007941 */ /* 0x000fea0003800000 */
.L_x_91:
        /* <DEDUP_REMOVED lines=16> */
.L_x_94:
[----:B------:R-:W-:Y:S05]  /*18c90*/  BSYNC B0 ;  /* 0x0000000000007941 */ /* 0x000fea0003800000 */
.L_x_93:
        /* <DEDUP_REMOVED lines=16> */
.L_x_96:
[----:B------:R-:W-:Y:S05]  /*18da0*/  BSYNC B0 ;  /* 0x0000000000007941 */ /* 0x000fea0003800000 */
.L_x_95:
        /* <DEDUP_REMOVED lines=16> */
.L_x_98:
[----:B------:R-:W-:Y:S05]  /*18eb0*/  BSYNC B0 ;  /* 0x0000000000007941 */ /* 0x000fea0003800000 */
.L_x_97:
        /* <DEDUP_REMOVED lines=16> */
.L_x_100:
[----:B------:R-:W-:Y:S05]  /*18fc0*/  BSYNC B0 ;  /* 0x0000000000007941 */ /* 0x000fea0003800000 */
.L_x_99:
        /* <DEDUP_REMOVED lines=16> */
.L_x_73:
        /* <DEDUP_REMOVED lines=71> */
.L_x_102:
[----:B------:R-:W-:Y:S05]  /*19540*/  BSYNC B0 ;  /* 0x0000000000007941 */ /* 0x000fea0003800000 */
.L_x_101:
        /* <DEDUP_REMOVED lines=16> */
.L_x_104:
[----:B------:R-:W-:Y:S05]  /*19650*/  BSYNC B0 ;  /* 0x0000000000007941 */ /* 0x000fea0003800000 */
.L_x_103:
        /* <DEDUP_REMOVED lines=16> */
.L_x_106:
[----:B------:R-:W-:Y:S05]  /*19760*/  BSYNC B0 ;  /* 0x0000000000007941 */ /* 0x000fea0003800000 */
.L_x_105:
        /* <DEDUP_REMOVED lines=16> */
.L_x_108:
[----:B------:R-:W-:Y:S05]  /*19870*/  BSYNC B0 ;  /* 0x0000000000007941 */ /* 0x000fea0003800000 */
.L_x_107:
        /* <DEDUP_REMOVED lines=16> */
.L_x_110:
[----:B------:R-:W-:Y:S05]  /*19980*/  BSYNC B0 ;  /* 0x0000000000007941 */ /* 0x000fea0003800000 */
.L_x_109:
        /* <DEDUP_REMOVED lines=16> */
.L_x_112:
[----:B------:R-:W-:Y:S05]  /*19a90*/  BSYNC B0 ;  /* 0x0000000000007941 */ /* 0x000fea0003800000 */
.L_x_111:
        /* <DEDUP_REMOVED lines=16> */
.L_x_114:
[----:B------:R-:W-:Y:S05]  /*19ba0*/  BSYNC B0 ;  /* 0x0000000000007941 */ /* 0x000fea0003800000 */
.L_x_113:
        /* <DEDUP_REMOVED lines=16> */
.L_x_116:
[----:B------:R-:W-:Y:S05]  /*19cb0*/  BSYNC B0 ;  /* 0x0000000000007941 */ /* 0x000fea0003800000 */
.L_x_115:
        /* <DEDUP_REMOVED lines=67> */
.L_x_117:
        /* <DEDUP_REMOVED lines=9> */
.L_x_1395:


//--------------------- .text._ZN5flash16flash_fwd_kernelI23Flash_fwd_kernel_traitsILi128ELi128ELi64ELi4ELb0ELb0EN7cutlass6half_tE19Flash_kernel_traitsILi128ELi128ELi64ELi4ES3_EELb0ELb1ELb0ELb0ELb0ELb0ELb0ELb0EEEvNS_16Flash_fwd_paramsE --------------------------
	.section	.text._ZN5flash16flash_fwd_kernelI23Flash_fwd_kernel_traitsILi128ELi128ELi64ELi4ELb0ELb0EN7cutlass6half_tE19Flash_kernel_traitsILi128ELi128ELi64ELi4ES3_EELb0ELb1ELb0ELb0ELb0ELb0ELb0ELb0EEEvNS_16Flash_fwd_paramsE,"ax",@progbits
	.sectioninfo	@"SHI_REGISTERS=255"
	.align	128
        .global         _ZN5flash16flash_fwd_kernelI23Flash_fwd_kernel_traitsILi128ELi128ELi64ELi4ELb0ELb0EN7cutlass6half_tE19Flash_kernel_traitsILi128ELi128ELi64ELi4ES3_EELb0ELb1ELb0ELb0ELb0ELb0ELb0ELb0EEEvNS_16Flash_fwd_paramsE
        .type           _ZN5flash16flash_fwd_kernelI23Flash_fwd_kernel_traitsILi128ELi128ELi64ELi4ELb0ELb0EN7cutlass6half_tE19Flash_kernel_traitsILi128ELi128ELi64ELi4ES3_EELb0ELb1ELb0ELb0ELb0ELb0ELb0ELb0EEEvNS_16Flash_fwd_paramsE,@function
        .size           _ZN5flash16flash_fwd_kernelI23Flash_fwd_kernel_traitsILi128ELi128ELi64ELi4ELb0ELb0EN7cutlass6half_tE19Flash_kernel_traitsILi128ELi128ELi64ELi4ES3_EELb0ELb1ELb0ELb0ELb0ELb0ELb0ELb0EEEvNS_16Flash_fwd_paramsE,(.L_x_1396 - _ZN5flash16flash_fwd_kernelI23Flash_fwd_kernel_traitsILi128ELi128ELi64ELi4ELb0ELb0EN7cutlass6half_tE19Flash_kernel_traitsILi128ELi128ELi64ELi4ES3_EELb0ELb1ELb0ELb0ELb0ELb0ELb0ELb0EEEvNS_16Flash_fwd_paramsE)
        .other          _ZN5flash16flash_fwd_kernelI23Flash_fwd_kernel_traitsILi128ELi128ELi64ELi4ELb0ELb0EN7cutlass6half_tE19Flash_kernel_traitsILi128ELi128ELi64ELi4ES3_EELb0ELb1ELb0ELb0ELb0ELb0ELb0ELb0EEEvNS_16Flash_fwd_paramsE,@"STO_CUDA_ENTRY STV_DEFAULT"
_ZN5flash16flash_fwd_kernelI23Flash_fwd_kernel_traitsILi128ELi128ELi64ELi4ELb0ELb0EN7cutlass6half_tE19Flash_kernel_traitsILi128ELi128ELi64ELi4ES3_EELb0ELb1ELb0ELb0ELb0ELb0ELb0ELb0EEEvNS_16Flash_fwd_paramsE:
.text._ZN5flash16flash_fwd_kernelI23Flash_fwd_kernel_traitsILi128ELi128ELi64ELi4ELb0ELb0EN7cutlass6half_tE19Flash_kernel_traitsILi128ELi128ELi64ELi4ES3_EELb0ELb1ELb0ELb0ELb0ELb0ELb0ELb0EEEvNS_16Flash_fwd_paramsE:
        /* <DEDUP_REMOVED lines=56> */
.L_x_118:
[----:B------:R-:W-:Y:S02]  /*0380*/  ULDC UR6, c[0x0][0x218] ;  /* 0x0000860000067ab9 */ /* 0x000fe40000000800 */
.L_x_119:
        /* <DEDUP_REMOVED lines=42> */
[----:B------:R-:W-:Y:S02]  /*0630*/  @!UP1 USHF.R.S32.HI UR24, URZ, 0x1f, UR11 ;  /* 0x0000001f3f189899 */ /* 0x000fe4000801140b */
[----:B------:R-:W-:Y:S02]  /*0640*/  @UP1 UIMAD.WIDE.U32 UR26, UR10, UR4, URZ ;  /* 0x000000040a1a12a5 */ /* 0x000fe4000f8e003f */
[----:B------:R-:W-:Y:S02]  /*0650*/  @UP0 UIADD3 UR25, UR20, UR21, URZ ;  /* 0x0000001514190290 */ /* 0x000fe4000fffe03f */
[----:B------:R-:W-:Y:S02]  /*0660*/  @!UP1 UIMAD UR24, UR24, UR6, URZ ;  /* 0x00000006181892a4 */ /* 0x000fe4000f8e023f */
[----:B------:R-:W-:Y:S02]  /*0670*/  @UP1 UIMAD UR17, UR10, UR5, UR27 ;  /* 0x000000050a1112a4 */ /* 0x000fe4000f8e021b */
[----:B------:R-:W-:-:S02]  /*0680*/  @!UP1 UIMAD.WIDE.U32 UR22, UR11, UR6, URZ ;  /* 0x000000060b1692a5 */ /* 0x000fc4000f8e003f */
[----:B------:R-:W-:Y:S02]  /*0690*/  ULDC.64 UR4, c[0x0][0x198] ;  /* 0x0000660000047ab9 */ /* 0x000fe40000000a00 */
[----:B------:R-:W-:Y:S02]  /*06a0*/  @UP0 UIMAD.WIDE.U32 UR28, UR25, UR4, URZ ;  /* 0x00000004191c02a5 */ /* 0x000fe4000f8e003f */
[----:B------:R-:W-:Y:S02]  /*06b0*/  @!UP1 UIMAD UR24, UR11, UR7, UR24 ;  /* 0x000000070b1892a4 */ /* 0x000fe4000f8e0218 */
[----:B------:R-:W-:Y:S02]  /*06c0*/  @UP1 UMOV UR6, UR26 ;  /* 0x0000001a00061c82 */ /* 0x000fe40008000000 */
[----:B------:R-:W-:Y:S02]  /*06d0*/  @UP0 UIMAD UR7, UR25, UR5, UR29 ;  /* 0x00000005190702a4 */ /* 0x000fe4000f8e021d */
[----:B------:R-:W-:-:S02]  /*06e0*/  @!UP1 UIADD3 UR17, UR23, UR24, URZ ;  /* 0x0000001817119290 */ /* 0x000fc4000fffe03f */
[----:B------:R-:W-:Y:S01]  /*06f0*/  @!UP1 UMOV UR6, UR22 ;  /* 0x0000001600069c82 */ /* 0x000fe20008000000 */
[----:B------:R-:W-:Y:S05]  /*0700*/  @P0 BRA `(.L_x_121) ;  /* 0x000000d000000947 */ /* 0x000fea0003800000 */
[----:B------:R-:W-:Y:S02]  /*0710*/  USHF.R.S32.HI UR22, URZ, 0x1f, UR20 ;  /* 0x0000001f3f167899 */ /* 0x000fe40008011414 */
[----:B------:R-:W-:Y:S02]  /*0720*/  ULDC.64 UR4, c[0x0][0x198] ;  /* 0x0000660000047ab9 */ /* 0x000fe40000000a00 */
[----:B------:R-:W-:Y:S02]  /*0730*/  UIMAD UR22, UR22, UR4, URZ ;  /* 0x00000004161672a4 */ /* 0x000fe4000f8e023f */
[----:B------:R-:W-:Y:S02]  /*0740*/  UIMAD.WIDE.U32 UR24, UR20, UR4, URZ ;  /* 0x00000004141872a5 */ /* 0x000fe4000f8e003f */
[----:B------:R-:W-:Y:S02]  /*0750*/  UIMAD UR22, UR20, UR5, UR22 ;  /* 0x00000005141672a4 */ /* 0x000fe4000f8e0216 */
[----:B------:R-:W-:-:S02]  /*0760*/  USHF.R.S32.HI UR7, URZ, 0x1f, UR11 ;  /* 0x0000001f3f077899 */ /* 0x000fc4000801140b */
[----:B------:R-:W-:Y:S02]  /*0770*/  ULDC.64 UR4, c[0x0][0x180] ;  /* 0x0000600000047ab9 */ /* 0x000fe40000000a00 */
[----:B------:R-:W-:Y:S02]  /*0780*/  UIADD3 UR23, UR25, UR22, URZ ;  /* 0x0000001619177290 */ /* 0x000fe4000fffe03f */
[----:B------:R-:W-:Y:S02]  /*0790*/  UIMAD UR7, UR7, UR4, URZ ;  /* 0x00000004070772a4 */ /* 0x000fe4000f8e023f */
[----:B------:R-:W-:Y:S02]  /*07a0*/  UMOV UR22, UR24 ;  /* 0x0000001800167c82 */ /* 0x000fe40008000000 */
[----:B------:R-:W-:Y:S02]  /*07b0*/  UIMAD UR7, UR11, UR5, UR7 ;  /* 0x000000050b0772a4 */ /* 0x000fe4000f8e0207 */
[----:B------:R-:W-:-:S04]  /*07c0*/  UIMAD.WIDE.U32 UR28, UR11, UR4, UR22 ;  /* 0x000000040b1c72a5 */ /* 0x000fc8000f8e0016 */
[----:B------:R-:W-:Y:S02]  /*07d0*/  UIADD3 UR7, UR29, UR7, URZ ;  /* 0x000000071d077290 */ /* 0x000fe4000fffe03f */
.L_x_121:
        /* <DEDUP_REMOVED lines=19> */
[----:B------:R-:W-:Y:S01]  /*0910*/  IMAD.HI.U32 R0, R3, R0, R2 ;  /* 0x0000000003007227 */ /* 0x000fe200078e0002 */
[----:B------:R-:W-:-:S05]  /*0920*/  MOV R3, R5 ;  /* 0x0000000500037202 */ /* 0x000fca0000000f00 */
[----:B------:R-:W-:-:S04]  /*0930*/  IMAD.HI.U32 R0, R0, R3, RZ ;  /* 0x0000000300007227 */ /* 0x000fc800078e00ff */
[----:B------:R-:W-:-:S04]  /*0940*/  IMAD.MOV R2, RZ, RZ, -R0 ;  /* 0x000000ffff027224 */ /* 0x000fc800078e0a00 */
[----:B------:R-:W-:-:S05]  /*0950*/  IMAD R2, R4, R2, R3 ;  /* 0x0000000204027224 */ /* 0x000fca00078e0203 */
[----:B------:R-:W-:-:S13]  /*0960*/  ISETP.GT.U32.AND P2, PT, R4, R2, PT ;  /* 0x000000020400720c */ /* 0x000fda0003f44070 */
[----:B------:R-:W-:Y:S01]  /*0970*/  @!P2 IMAD.IADD R2, R2, 0x1, -R4 ;  /* 0x000000010202a824 */ /* 0x000fe200078e0a04 */
[----:B------:R-:W-:Y:S02]  /*0980*/  @!P2 IADD3 R0, R0, 0x1, RZ ;  /* 0x000000010000a810 */ /* 0x000fe40007ffe0ff */
[----:B------:R-:W-:Y:S02]  /*0990*/  ISETP.NE.AND P2, PT, RZ, c[0x0][0x1c8], PT ;  /* 0x00007200ff007a0c */ /* 0x000fe40003f45270 */
[----:B------:R-:W-:-:S13]  /*09a0*/  ISETP.GE.U32.AND P3, PT, R2, R4, PT ;  /* 0x000000040200720c */ /* 0x000fda0003f66070 */
[----:B------:R-:W-:-:S04]  /*09b0*/  @P3 IADD3 R0, R0, 0x1, RZ ;  /* 0x0000000100003810 */ /* 0x000fc80007ffe0ff */
        /* <DEDUP_REMOVED lines=16> */
.L_x_122:
[----:B------:R-:W-:Y:S01]  /*0ac0*/  SHF.R.S32.HI R16, RZ, 0x1f, R25 ;  /* 0x0000001fff107819 */ /* 0x000fe20000011419 */
[----:B------:R-:W1:Y:S01]  /*0ad0*/  S2R R14, SR_CTAID.Z ;  /* 0x00000000000e7919 */ /* 0x000e620000002700 */
[----:B------:R-:W-:Y:S01]  /*0ae0*/  IMAD.U32 R10, RZ, RZ, UR13 ;  /* 0x0000000dff0a7e24 */ /* 0x000fe2000f8e00ff */
[----:B------:R-:W-:Y:S01]  /*0af0*/  ULDC.64 UR4, c[0x0][0x1a8] ;  /* 0x00006a0000047ab9 */ /* 0x000fe20000000a00 */
[CC--:B------:R-:W-:Y:S01]  /*0b00*/  LEA.HI R3, R16.reuse, R25.reuse, RZ, 0x3 ;  /* 0x0000001910037211 */ /* 0x0c0fe200078f18ff */
[----:B------:R-:W-:Y:S01]  /*0b10*/  UIMAD UR4, UR21, UR4, URZ ;  /* 0x00000004150472a4 */ /* 0x000fe2000f8e023f */
[-C--:B------:R-:W-:Y:S01]  /*0b20*/  LEA.HI R24, R16, R25.reuse, RZ, 0x4 ;  /* 0x0000001910187211 */ /* 0x080fe200078f20ff */
[----:B------:R-:W-:Y:S01]  /*0b30*/  IMAD.MOV.U32 R26, RZ, RZ, 0x10 ;  /* 0x00000010ff1a7424 */ /* 0x000fe200078e00ff */
[----:B------:R-:W-:Y:S01]  /*0b40*/  SHF.R.S32.HI R2, RZ, 0x3, R3 ;  /* 0x00000003ff027819 */ /* 0x000fe20000011403 */
[----:B------:R-:W-:Y:S01]  /*0b50*/  UIMAD UR4, UR12, UR5, UR4 ;  /* 0x000000050c0472a4 */ /* 0x000fe2000f8e0204 */
[----:B------:R-:W-:Y:S01]  /*0b60*/  LOP3.LUT R3, R3, 0xfffffff8, RZ, 0xc0, !PT ;  /* 0xfffffff803037812 */ /* 0x000fe200078ec0ff */
[----:B------:R-:W-:Y:S01]  /*0b70*/  IMAD.MOV.U32 R27, RZ, RZ, 0x20 ;  /* 0x00000020ff1b7424 */ /* 0x000fe200078e00ff */
[----:B------:R-:W-:Y:S01]  /*0b80*/  LOP3.LUT R4, R24, 0xfffffff0, RZ, 0xc0, !PT ;  /* 0xfffffff018047812 */ /* 0x000fe200078ec0ff */
[----:B------:R-:W-:Y:S01]  /*0b90*/  IMAD.SHL.U32 R5, R2, 0x40, RZ ;  /* 0x0000004002057824 */ /* 0x000fe200078e00ff */
[----:B------:R-:W-:Y:S01]  /*0ba0*/  LEA.HI R9, R16, R25, RZ, 0x6 ;  /* 0x0000001910097211 */ /* 0x000fe200078f30ff */
[C---:B------:R-:W-:Y:S01]  /*0bb0*/  IMAD.IADD R21, R25.reuse, 0x1, -R3 ;  /* 0x0000000119157824 */ /* 0x040fe200078e0a03 */
[----:B------:R-:W-:Y:S01]  /*0bc0*/  SHF.R.S32.HI R3, RZ, 0x1f, R2 ;  /* 0x0000001fff037819 */ /* 0x000fe20000011402 */
[----:B------:R-:W-:Y:S01]  /*0bd0*/  IMAD.IADD R4, R25, 0x1, -R4 ;  /* 0x0000000119047824 */ /* 0x000fe200078e0a04 */
[----:B------:R-:W-:Y:S01]  /*0be0*/  LOP3.LUT R5, R5, 0x1c0, RZ, 0xc0, !PT ;  /* 0x000001c005057812 */ /* 0x000fe200078ec0ff */
[----:B------:R-:W-:Y:S01]  /*0bf0*/  IMAD.SHL.U32 R180, R21, 0x8, RZ ;  /* 0x0000000815b47824 */ /* 0x000fe200078e00ff */
[----:B------:R-:W-:Y:S01]  /*0c00*/  BSSY B0, `(.L_x_123) ;  /* 0x000004b000007945 */ /* 0x000fe20003800000 */
[----:B------:R-:W-:Y:S01]  /*0c10*/  IMAD.SHL.U32 R9, R9, 0x8, RZ ;  /* 0x0000000809097824 */ /* 0x000fe200078e00ff */
[----:B------:R-:W-:Y:S01]  /*0c20*/  SHF.R.S32.HI R7, RZ, 0x1f, R4 ;  /* 0x0000001fff077819 */ /* 0x000fe20000011404 */
[----:B------:R-:W-:Y:S01]  /*0c30*/  IMAD R13, R3, c[0x0][0x1a0], RZ ;  /* 0x00006800030d7a24 */ /* 0x000fe200078e02ff */
[----:B------:R-:W-:-:S02]  /*0c40*/  LOP3.LUT R6, R5, 0x38, R180, 0xf8, !PT ;  /* 0x0000003805067812 */ /* 0x000fc400078ef8b4 */
[----:B------:R-:W-:Y:S02]  /*0c50*/  SHF.R.U32.HI R5, RZ, 0x3, R5 ;  /* 0x00000003ff057819 */ /* 0x000fe40000011605 */
[----:B------:R-:W-:Y:S02]  /*0c60*/  LEA.HI R23, R7, R4, RZ, 0x3 ;  /* 0x0000000407177211 */ /* 0x000fe400078f18ff */
[----:B------:R-:W-:Y:S01]  /*0c70*/  LOP3.LUT R8, R6, R5, RZ, 0x3c, !PT ;  /* 0x0000000506087212 */ /* 0x000fe200078e3cff */
[----:B------:R-:W-:Y:S01]  /*0c80*/  IMAD.WIDE R6, R10, 0x80, R2 ;  /* 0x000000800a067825 */ /* 0x000fe200078e0202 */
[----:B------:R-:W-:Y:S02]  /*0c90*/  LOP3.LUT R5, R23, 0xfffffff8, RZ, 0xc0, !PT ;  /* 0xfffffff817057812 */ /* 0x000fe400078ec0ff */
[--C-:B------:R-:W-:Y:S02]  /*0ca0*/  SHF.R.S32.HI R181, RZ, 0x1f, R180.reuse ;  /* 0x0000001fffb57819 */ /* 0x100fe400000114b4 */
[----:B------:R-:W-:Y:S01]  /*0cb0*/  LOP3.LUT R244, R8, 0xfffffe00, R9, 0xf8, !PT ;  /* 0xfffffe0008f47812 */ /* 0x000fe200078ef809 */
[----:B------:R-:W-:Y:S01]  /*0cc0*/  IMAD.IADD R22, R4, 0x1, -R5 ;  /* 0x0000000104167824 */ /* 0x000fe200078e0a05 */
[C---:B------:R-:W-:Y:S01]  /*0cd0*/  IADD3 R4, P0, R180.reuse, UR6, RZ ;  /* 0x00000006b4047c10 */ /* 0x040fe2000ff1e0ff */
[----:B------:R-:W-:Y:S01]  /*0ce0*/  IMAD R8, R3, c[0x0][0x198], RZ ;  /* 0x0000660003087a24 */ /* 0x000fe200078e02ff */
[----:B------:R-:W-:Y:S01]  /*0cf0*/  IADD3 R166, R180, 0x40, RZ ;  /* 0x00000040b4a67810 */ /* 0x000fe20007ffe0ff */
[C---:B------:R-:W-:Y:S01]  /*0d00*/  IMAD.WIDE.U32 R10, R2.reuse, c[0x0][0x198], R180 ;  /* 0x00006600020a7a25 */ /* 0x040fe200078e00b4 */
[----:B------:R-:W-:Y:S01]  /*0d10*/  IADD3.X R5, R181, UR17, RZ, P0, !PT ;  /* 0x00000011b5057c10 */ /* 0x000fe200087fe4ff */
[----:B------:R2:W-:Y:S01]  /*0d20*/  STL.64 [R1+0x68], R180 ;  /* 0x000068b401007387 */ /* 0x0005e20000100a00 */
[----:B------:R-:W-:Y:S01]  /*0d30*/  UIADD3 UR6, -UR14, UR16, URZ ;  /* 0x000000100e067290 */ /* 0x000fe2000fffe13f */
[----:B------:R-:W-:Y:S01]  /*0d40*/  IMAD R12, R2, c[0x0][0x19c], R8 ;  /* 0x00006700020c7a24 */ /* 0x000fe200078e0208 */
[----:B------:R-:W-:Y:S01]  /*0d50*/  IADD3 R10, P0, R10, UR28, RZ ;  /* 0x0000001c0a0a7c10 */ /* 0x000fe2000ff1e0ff */
[----:B------:R-:W-:-:S03]  /*0d60*/  IMAD.WIDE.U32 R8, R2, c[0x0][0x1a0], R180 ;  /* 0x0000680002087a25 */ /* 0x000fc600078e00b4 */
[----:B------:R-:W-:Y:S01]  /*0d70*/  IADD3.X R11, R11, UR7, R12, P0, !PT ;  /* 0x000000070b0b7c10 */ /* 0x000fe200087fe40c */
[----:B-1----:R-:W-:Y:S01]  /*0d80*/  IMAD.WIDE.U32 R14, R14, c[0x0][0x1a8], R4 ;  /* 0x00006a000e0e7a25 */ /* 0x002fe200078e0004 */
[----:B------:R-:W-:Y:S02]  /*0d90*/  SHF.R.S32.HI R5, RZ, 0x1f, R0 ;  /* 0x0000001fff057819 */ /* 0x000fe40000011400 */
[----:B------:R-:W-:Y:S01]  /*0da0*/  IADD3 R4, P0, R8, UR24, RZ ;  /* 0x0000001808047c10 */ /* 0x000fe2000ff1e0ff */
[----:B------:R-:W-:Y:S02]  /*0db0*/  IMAD R12, R2, c[0x0][0x1a4], R13 ;  /* 0x00006900020c7a24 */ /* 0x000fe400078e020d */
[C---:B------:R-:W-:Y:S01]  /*0dc0*/  IMAD R13, R5.reuse, c[0x0][0x1b0], RZ ;  /* 0x00006c00050d7a24 */ /* 0x040fe200078e02ff */
[----:B------:R-:W-:Y:S01]  /*0dd0*/  R2P PR, R22, 0x6 ;  /* 0x0000000616007804 */ /* 0x000fe20000000000 */
[----:B------:R-:W-:Y:S01]  /*0de0*/  IMAD R8, R5, c[0x0][0x1b8], RZ ;  /* 0x00006e0005087a24 */ /* 0x000fe200078e02ff */
[----:B------:R-:W-:Y:S01]  /*0df0*/  IADD3.X R5, R9, UR22, R12, P0, !PT ;  /* 0x0000001609057c10 */ /* 0x000fe200087fe40c */
[----:B------:R-:W-:Y:S01]  /*0e00*/  IMAD R13, R0, c[0x0][0x1b4], R13 ;  /* 0x00006d00000d7a24 */ /* 0x000fe200078e020d */
[----:B------:R-:W-:Y:S01]  /*0e10*/  ISETP.GE.AND P0, PT, R2, UR6, PT ;  /* 0x0000000602007c0c */ /* 0x000fe2000bf06270 */
[C---:B------:R-:W-:Y:S01]  /*0e20*/  IMAD R8, R0.reuse, c[0x0][0x1bc], R8 ;  /* 0x00006f0000087a24 */ /* 0x040fe200078e0208 */
[----:B------:R-:W-:Y:S01]  /*0e30*/  IADD3 R9, R15, UR4, RZ ;  /* 0x000000040f097c10 */ /* 0x000fe2000fffe0ff */
[----:B------:R-:W-:Y:S01]  /*0e40*/  IMAD.WIDE.U32 R28, R0, c[0x0][0x1b8], R4 ;  /* 0x00006e00001c7a25 */ /* 0x000fe200078e0004 */
[----:B------:R-:W-:-:S03]  /*0e50*/  LEA.HI R4, R16, R25, RZ, 0x5 ;  /* 0x0000001910047211 */ /* 0x000fc600078f28ff */
[----:B------:R-:W-:Y:S01]  /*0e60*/  IMAD.WIDE.U32 R32, R0, c[0x0][0x1b0], R10 ;  /* 0x00006c0000207a25 */ /* 0x000fe200078e000a */
[----:B------:R-:W-:Y:S02]  /*0e70*/  LOP3.LUT R0, R4, 0xffffffe0, RZ, 0xc0, !PT ;  /* 0xffffffe004007812 */ /* 0x000fe400078ec0ff */
[----:B------:R-:W-:Y:S01]  /*0e80*/  SHF.R.S32.HI R20, RZ, 0x5, R4 ;  /* 0x00000005ff147819 */ /* 0x000fe20000011404 */
[----:B------:R-:W-:Y:S01]  /*0e90*/  IMAD.IADD R31, R29, 0x1, R8 ;  /* 0x000000011d1f7824 */ /* 0x000fe200078e0208 */
[----:B------:R2:W-:Y:S01]  /*0ea0*/  STL.64 [R1+0x80], R32 ;  /* 0x0000802001007387 */ /* 0x0005e20000100a00 */
[----:B------:R-:W-:Y:S01]  /*0eb0*/  IMAD.IADD R35, R33, 0x1, R13 ;  /* 0x0000000121237824 */ /* 0x000fe200078e020d */
[----:B------:R-:W-:Y:S01]  /*0ec0*/  SEL R4, R26, 0xfffffff0, !P1 ;  /* 0xfffffff01a047807 */ /* 0x000fe20004800000 */
[----:B------:R-:W-:Y:S01]  /*0ed0*/  IMAD.IADD R19, R25, 0x1, -R0 ;  /* 0x0000000119137824 */ /* 0x000fe200078e0a00 */
[----:B------:R2:W-:Y:S01]  /*0ee0*/  STL.64 [R1+0xa8], R28 ;  /* 0x0000a81c01007387 */ /* 0x0005e20000100a00 */
[----:B------:R-:W-:Y:S01]  /*0ef0*/  IMAD.SHL.U32 R244, R244, 0x2, RZ ;  /* 0x00000002f4f47824 */ /* 0x000fe200078e00ff */
[----:B------:R-:W-:-:S02]  /*0f00*/  SEL R0, R27, 0xffffffe0, !P2 ;  /* 0xffffffe01b007807 */ /* 0x000fc40005000000 */
[----:B------:R2:W-:Y:S04]  /*0f10*/  STL [R1+0x70], R166 ;  /* 0x000070a601007387 */ /* 0x0005e80000100800 */
[----:B------:R2:W-:Y:S04]  /*0f20*/  STL [R1+0xa4], R31 ;  /* 0x0000a41f01007387 */ /* 0x0005e80000100800 */
[----:B------:R2:W-:Y:S01]  /*0f30*/  STL [R1+0x7c], R35 ;  /* 0x00007c2301007387 */ /* 0x0005e20000100800 */
[----:B------:R-:W-:Y:S05]  /*0f40*/  @P0 BRA `(.L_x_124) ;  /* 0x0000016000000947 */ /* 0x000fea0003800000 */
[----:B------:R-:W-:Y:S01]  /*0f50*/  ISETP.GE.AND P2, PT, R180, c[0x0][0x220], PT ;  /* 0x00008800b4007a0c */ /* 0x000fe20003f46270 */
[----:B------:R-:W-:Y:S01]  /*0f60*/  IMAD R5, R7, c[0x0][0x190], RZ ;  /* 0x0000640007057a24 */ /* 0x000fe200078e02ff */
[----:B------:R-:W-:Y:S01]  /*0f70*/  ISETP.GE.AND P1, PT, R166, c[0x0][0x220], PT ;  /* 0x00008800a6007a0c */ /* 0x000fe20003f26270 */
[----:B------:R-:W-:-:S02]  /*0f80*/  IMAD.MOV.U32 R8, RZ, RZ, R14 ;  /* 0x000000ffff087224 */ /* 0x000fc400078e000e */
[C---:B------:R-:W-:Y:S02]  /*0f90*/  IMAD R5, R6.reuse, c[0x0][0x194], R5 ;  /* 0x0000650006057a24 */ /* 0x040fe400078e0205 */
[----:B------:R-:W-:-:S05]  /*0fa0*/  IMAD.WIDE.U32 R12, R6, c[0x0][0x190], R8 ;  /* 0x00006400060c7a25 */ /* 0x000fca00078e0008 */
[----:B------:R-:W-:Y:S01]  /*0fb0*/  IADD3 R5, R13, R5, RZ ;  /* 0x000000050d057210 */ /* 0x000fe20007ffe0ff */
[----:B------:R1:W-:Y:S01]  /*0fc0*/  @P2 STS.128 [R244], RZ ;  /* 0x000000fff4002388 */ /* 0x0003e20000000c00 */
[----:B------:R-:W-:-:S04]  /*0fd0*/  @!P2 LEA R10, P0, R12, c[0x0][0x160], 0x1 ;  /* 0x000058000c0aaa11 */ /* 0x000fc800078008ff */
[----:B------:R-:W-:-:S05]  /*0fe0*/  @!P2 LEA.HI.X R11, R12, c[0x0][0x164], R5, 0x1, P0 ;  /* 0x000059000c0baa11 */ /* 0x000fca00000f0c05 */
[----:B------:R-:W-:Y:S01]  /*0ff0*/  @!PT LDS RZ, [RZ] ;  /* 0x00000000fffff984 */ /* 0x000fe20000000800 */
[----:B------:R-:W-:Y:S01]  /*1000*/  @!PT LDS RZ, [RZ] ;  /* 0x00000000fffff984 */ /* 0x000fe20000000800 */
[----:B------:R-:W-:Y:S01]  /*1010*/  @!PT LDS RZ, [RZ] ;  /* 0x00000000fffff984 */ /* 0x000fe20000000800 */
[----:B------:R1:W-:Y:S04]  /*1020*/  @!P2 LDGSTS.E.BYPASS.LTC128B.128 [R244], [R10.64] ;  /* 0x000000000af4afae */ /* 0x0003e8000b901d52 */
[----:B------:R1:W-:Y:S01]  /*1030*/  @P1 STS.128 [R244+0x4000], RZ ;  /* 0x004000fff4001388 */ /* 0x0003e20000000c00 */
[----:B------:R-:W-:Y:S05]  /*1040*/  @P1 BRA `(.L_x_124) ;  /* 0x0000006000001947 */ /* 0x000fea0003800000 */
[----:B-1----:R-:W-:-:S04]  /*1050*/  LEA R10, P0, R12, c[0x0][0x160], 0x1 ;  /* 0x000058000c0a7a11 */ /* 0x002fc800078008ff */
[----:B------:R-:W-:-:S05]  /*1060*/  LEA.HI.X R11, R12, c[0x0][0x164], R5, 0x1, P0 ;  /* 0x000059000c0b7a11 */ /* 0x000fca00000f0c05 */
[----:B------:R-:W-:Y:S01]  /*1070*/  @!PT LDS RZ, [RZ] ;  /* 0x00000000fffff984 */ /* 0x000fe20000000800 */
[----:B------:R-:W-:Y:S01]  /*1080*/  @!PT LDS RZ, [RZ] ;  /* 0x00000000fffff984 */ /* 0x000fe20000000800 */
[----:B------:R-:W-:Y:S01]  /*1090*/  @!PT LDS RZ, [RZ] ;  /* 0x00000000fffff984 */ /* 0x000fe20000000800 */
[----:B------:R1:W-:Y:S04]  /*10a0*/  LDGSTS.E.BYPASS.LTC128B.128 [R244+0x4000], [R10.64+0x80] ;  /* 0x040000800af47fae */ /* 0x0003e8000b901d52 */
.L_x_124:
[----:B------:R-:W-:Y:S05]  /*10b0*/  BSYNC B0 ;  /* 0x0000000000007941 */ /* 0x000fea0003800000 */
.L_x_123:
[----:B------:R-:W-:Y:S01]  /*10c0*/  IADD3 R18, R2, 0x10, RZ ;  /* 0x0000001002127810 */ /* 0x000fe20007ffe0ff */
[----:B------:R-:W-:Y:S03]  /*10d0*/  BSSY B0, `(.L_x_125) ;  /* 0x000001c000007945 */ /* 0x000fe60003800000 */
[----:B------:R-:W-:-:S13]  /*10e0*/  ISETP.GE.AND P0, PT, R18, UR6, PT ;  /* 0x0000000612007c0c */ /* 0x000fda000bf06270 */
[----:B------:R-:W-:Y:S05]  /*10f0*/  @P0 BRA `(.L_x_126) ;  /* 0x0000019000000947 */ /* 0x000fea0003800000 */
[----:B------:R-:W-:Y:S02]  /*1100*/  IADD3 R5, P0, R6, 0x10, RZ ;  /* 0x0000001006057810 */ /* 0x000fe40007f1e0ff */
[----:B------:R-:W-:Y:S02]  /*1110*/  ISETP.GE.AND P1, PT, R180, c[0x0][0x220], PT ;  /* 0x00008800b4007a0c */ /* 0x000fe40003f26270 */
[----:B-1----:R-:W-:Y:S01]  /*1120*/  MOV R11, R9 ;  /* 0x00000009000b7202 */ /* 0x002fe20000000f00 */
[----:B------:R-:W-:Y:S01]  /*1130*/  IMAD.X R10, RZ, RZ, R7, P0 ;  /* 0x000000ffff0a7224 */ /* 0x000fe200000e0607 */
[----:B------:R-:W-:-:S03]  /*1140*/  ISETP.GE.AND P0, PT, R166, c[0x0][0x220], PT ;  /* 0x00008800a6007a0c */ /* 0x000fc60003f06270 */
[----:B------:R-:W-:Y:S02]  /*1150*/  IMAD R12, R10, c[0x0][0x190], RZ ;  /* 0x000064000a0c7a24 */ /* 0x000fe400078e02ff */
[----:B------:R-:W-:-:S04]  /*1160*/  IMAD.MOV.U32 R10, RZ, RZ, R14 ;  /* 0x000000ffff0a7224 */ /* 0x000fc800078e000e */
[C---:B------:R-:W-:Y:S01]  /*1170*/  IMAD.WIDE.U32 R10, R5.reuse, c[0x0][0x190], R10 ;  /* 0x00006400050a7a25 */ /* 0x040fe200078e000a */
[----:B------:R1:W-:Y:S03]  /*1180*/  @P1 STS.128 [R244+0x800], RZ ;  /* 0x000800fff4001388 */ /* 0x0003e60000000c00 */
[----:B------:R-:W-:Y:S01]  /*1190*/  IMAD R5, R5, c[0x0][0x194], R12 ;  /* 0x0000650005057a24 */ /* 0x000fe200078e020c */
[----:B------:R-:W-:-:S03]  /*11a0*/  @!P1 LEA R12, P2, R10, c[0x0][0x160], 0x1 ;  /* 0x000058000a0c9a11 */ /* 0x000fc600078408ff */
[----:B------:R-:W-:-:S05]  /*11b0*/  IMAD.IADD R5, R11, 0x1, R5 ;  /* 0x000000010b057824 */ /* 0x000fca00078e0205 */
[----:B------:R-:W-:-:S05]  /*11c0*/  @!P1 LEA.HI.X R13, R10, c[0x0][0x164], R5, 0x1, P2 ;  /* 0x000059000a0d9a11 */ /* 0x000fca00010f0c05 */
[----:B------:R-:W-:Y:S01]  /*11d0*/  @!PT LDS RZ, [RZ] ;  /* 0x00000000fffff984 */ /* 0x000fe20000000800 */
[----:B------:R-:W-:Y:S01]  /*11e0*/  @!PT LDS RZ, [RZ] ;  /* 0x00000000fffff984 */ /* 0x000fe20000000800 */
[----:B------:R-:W-:Y:S01]  /*11f0*/  @!PT LDS RZ, [RZ] ;  /* 0x00000000fffff984 */ /* 0x000fe20000000800 */
[----:B------:R1:W-:Y:S04]  /*1200*/  @!P1 LDGSTS.E.BYPASS.LTC128B.128 [R244+0x800], [R12.64] ;  /* 0x008000000cf49fae */ /* 0x0003e8000b901d52 */
        /* <DEDUP_REMOVED lines=8> */
.L_x_126:
[----:B------:R-:W-:Y:S05]  /*1290*/  BSYNC B0 ;  /* 0x0000000000007941 */ /* 0x000fea0003800000 */
.L_x_125:
        /* <DEDUP_REMOVED lines=29> */
.L_x_128:
[----:B------:R-:W-:Y:S05]  /*1470*/  BSYNC B0 ;  /* 0x0000000000007941 */ /* 0x000fea0003800000 */
.L_x_127:
        /* <DEDUP_REMOVED lines=29> */
.L_x_130:
[----:B------:R-:W-:Y:S05]  /*1650*/  BSYNC B0 ;  /* 0x0000000000007941 */ /* 0x000fea0003800000 */
.L_x_129:
        /* <DEDUP_REMOVED lines=29> */
.L_x_132:
[----:B------:R-:W-:Y:S05]  /*1830*/  BSYNC B0 ;  /* 0x0000000000007941 */ /* 0x000fea0003800000 */
.L_x_131:
        /* <DEDUP_REMOVED lines=29> */
.L_x_134:
[----:B------:R-:W-:Y:S05]  /*1a10*/  BSYNC B0 ;  /* 0x0000000000007941 */ /* 0x000fea0003800000 */
.L_x_133:
        /* <DEDUP_REMOVED lines=29> */
.L_x_136:
[----:B------:R-:W-:Y:S05]  /*1bf0*/  BSYNC B0 ;  /* 0x0000000000007941 */ /* 0x000fea0003800000 */
.L_x_135:
[----:B------:R-:W-:Y:S01]  /*1c00*/  IADD3 R5, R2, 0x70, RZ ;  /* 0x0000007002057810 */ /* 0x000fe20007ffe0ff */
[----:B------:R-:W-:Y:S01]  /*1c10*/  UMOV UR12, 0x6 ;  /* 0x00000006000c7882 */ /* 0x000fe20000000000 */
[----:B------:R-:W-:Y:S01]  /*1c20*/  BSSY B0, `(.L_x_137) ;  /* 0x000001e000007945 */ /* 0x000fe20003800000 */
[----:B------:R-:W-:Y:S01]  /*1c30*/  ULDC.64 UR4, c[0x0][0x198] ;  /* 0x0000660000047ab9 */ /* 0x000fe20000000a00 */
[----:B------:R-:W-:Y:S01]  /*1c40*/  ISETP.GE.AND P0, PT, R5, UR6, PT ;  /* 0x0000000605007c0c */ /* 0x000fe2000bf06270 */
[----:B------:R-:W-:Y:S02]  /*1c50*/  USHF.L.U64.HI UR22, UR4, UR12, UR5 ;  /* 0x0000000c04167299 */ /* 0x000fe40008010205 */
[----:B------:R-:W-:-:S10]  /*1c60*/  USHF.L.U32 UR23, UR4, 0x6, URZ ;  /* 0x0000000604177899 */ /* 0x000fd4000800063f */
[----:B------:R-:W-:Y:S05]  /*1c70*/  @P0 BRA `(.L_x_138) ;  /* 0x0000018000000947 */ /* 0x000fea0003800000 */
[----:B------:R-:W-:Y:S02]  /*1c80*/  IADD3 R5, P0, R6, 0x70, RZ ;  /* 0x0000007006057810 */ /* 0x000fe40007f1e0ff */
[----:B------:R-:W-:Y:S02]  /*1c90*/  ISETP.GE.AND P1, PT, R180, c[0x0][0x220], PT ;  /* 0x00008800b4007a0c */ /* 0x000fe40003f26270 */
[----:B------:R-:W-:Y:S01]  /*1ca0*/  MOV R8, R14 ;  /* 0x0000000e00087202 */ /* 0x000fe20000000f00 */
[----:B------:R-:W-:Y:S01]  /*1cb0*/  IMAD.X R6, RZ, RZ, R7, P0 ;  /* 0x000000ffff067224 */ /* 0x000fe200000e0607 */
[----:B------:R-:W-:-:S03]  /*1cc0*/  ISETP.GE.AND P0, PT, R166, c[0x0][0x220], PT ;  /* 0x00008800a6007a0c */ /* 0x000fc60003f06270 */
[----:B------:R-:W-:Y:S02]  /*1cd0*/  IMAD R6, R6, c[0x0][0x190], RZ ;  /* 0x0000640006067a24 */ /* 0x000fe400078e02ff */
[----:B------:R-:W-:-:S04]  /*1ce0*/  IMAD.WIDE.U32 R8, R5, c[0x0][0x190], R8 ;  /* 0x0000640005087a25 */ /* 0x000fc800078e0008 */
[----:B------:R-:W-:Y:S01]  /*1cf0*/  IMAD R5, R5, c[0x0][0x194], R6 ;  /* 0x0000650005057a24 */ /* 0x000fe200078e0206 */
[----:B------:R-:W-:Y:S01]  /*1d00*/  @!P1 LEA R6, P2, R8, c[0x0][0x160], 0x1 ;  /* 0x0000580008069a11 */ /* 0x000fe200078408ff */
[----:B------:R3:W-:Y:S02]  /*1d10*/  @P1 STS.128 [R244+0x3800], RZ ;  /* 0x003800fff4001388 */ /* 0x0007e40000000c00 */
        /* <DEDUP_REMOVED lines=8> */
[----:B---3--:R-:W-:-:S04]  /*1da0*/  LEA R6, P0, R8, c[0x0][0x160], 0x1 ;  /* 0x0000580008067a11 */ /* 0x008fc800078008ff */
[----:B------:R-:W-:-:S05]  /*1db0*/  LEA.HI.X R7, R8, c[0x0][0x164], R5, 0x1, P0 ;  /* 0x0000590008077a11 */ /* 0x000fca00000f0c05 */
[----:B------:R-:W-:Y:S01]  /*1dc0*/  @!PT LDS RZ, [RZ] ;  /* 0x00000000fffff984 */ /* 0x000fe20000000800 */
[----:B------:R-:W-:Y:S01]  /*1dd0*/  @!PT LDS RZ, [RZ] ;  /* 0x00000000fffff984 */ /* 0x000fe20000000800 */
[----:B------:R-:W-:Y:S01]  /*1de0*/  @!PT LDS RZ, [RZ] ;  /* 0x00000000fffff984 */ /* 0x000fe20000000800 */
[----:B------:R3:W-:Y:S04]  /*1df0*/  LDGSTS.E.BYPASS.LTC128B.128 [R244+0x7800], [R6.64+0x80] ;  /* 0x0780008006f47fae */ /* 0x0007e8000b901d52 */
.L_x_138:
[----:B------:R-:W-:Y:S05]  /*1e00*/  BSYNC B0 ;  /* 0x0000000000007941 */ /* 0x000fea0003800000 */
.L_x_137:
[----:B------:R-:W-:Y:S01]  /*1e10*/  IMAD.MOV.U32 R154, RZ, RZ, R34 ;  /* 0x000000ffff9a7224 */ /* 0x000fe200078e0022 */
[----:B------:R-:W-:Y:S01]  /*1e20*/  UIADD3 UR21, UR8, -0x1, URZ ;  /* 0xffffffff08157890 */ /* 0x000fe2000fffe03f */
[----:B------:R-:W-:Y:S01]  /*1e30*/  IMAD.MOV.U32 R155, RZ, RZ, R35 ;  /* 0x000000ffff9b7224 */ /* 0x000fe200078e0023 */
[----:B------:R-:W-:Y:S01]  /*1e40*/  MOV R154, R32 ;  /* 0x00000020009a7202 */ /* 0x000fe20000000f00 */
[----:B------:R-:W-:Y:S01]  /*1e50*/  BSSY B0, `(.L_x_139) ;  /* 0x000001c000007945 */ /* 0x000fe20003800000 */
[----:B------:R-:W-:Y:S01]  /*1e60*/  UIMAD UR20, UR21, -0x40, UR15 ;  /* 0xffffffc0151478a4 */ /* 0x000fe2000f8e020f */
[----:B------:R-:W-:Y:S01]  /*1e70*/  MOV R153, UR23 ;  /* 0x0000001700997c02 */ /* 0x000fe20008000f00 */
[----:B------:R-:W-:Y:S01]  /*1e80*/  USHF.R.S32.HI UR24, URZ, 0x1f, UR21 ;  /* 0x0000001f3f187899 */ /* 0x000fe20008011415 */
[----:B------:R4:W-:Y:S01]  /*1e90*/  STL.64 [R1+0x78], R154 ;  /* 0x0000789a01007387 */ /* 0x0009e20000100a00 */
[----:B------:R-:W-:Y:S02]  /*1ea0*/  UIMAD UR5, UR22, UR21, URZ ;  /* 0x00000015160572a4 */ /* 0x000fe4000f8e023f */
[----:B------:R-:W-:Y:S01]  /*1eb0*/  ISETP.GE.AND P0, PT, R2, UR20, PT ;  /* 0x0000001402007c0c */ /* 0x000fe2000bf06270 */
[----:B---3--:R-:W-:Y:S01]  /*1ec0*/  IMAD.WIDE.U32 R6, R153, UR21, R154 ;  /* 0x0000001599067c25 */ /* 0x008fe2000f8e009a */
[----:B------:R-:W-:-:S06]  /*1ed0*/  UIMAD UR5, UR24, UR23, UR5 ;  /* 0x00000017180572a4 */ /* 0x000fcc000f8e0205 */
[----:B------:R-:W-:-:S05]  /*1ee0*/  IADD3 R9, R7, UR5, RZ ;  /* 0x0000000507097c10 */ /* 0x000fca000fffe0ff */
[----:B------:R-:W-:Y:S05]  /*1ef0*/  @P0 BRA `(.L_x_140) ;  /* 0x0000011000000947 */ /* 0x000fea0003800000 */
[----:B------:R-:W-:Y:S02]  /*1f00*/  ISETP.GE.AND P1, PT, R180, c[0x0][0x220], PT ;  /* 0x00008800b4007a0c */ /* 0x000fe40003f26270 */
[----:B------:R-:W-:-:S11]  /*1f10*/  ISETP.GE.AND P0, PT, R166, c[0x0][0x220], PT ;  /* 0x00008800a6007a0c */ /* 0x000fd60003f06270 */
[C---:B-1----:R-:W-:Y:S01]  /*1f20*/  @!P1 LEA R10, P2, R6.reuse, c[0x0][0x168], 0x1 ;  /* 0x00005a00060a9a11 */ /* 0x042fe200078408ff */
[----:B------:R1:W-:Y:S03]  /*1f30*/  @P1 STS.128 [R244+0x8000], RZ ;  /* 0x008000fff4001388 */ /* 0x0003e60000000c00 */
        /* <DEDUP_REMOVED lines=13> */
.L_x_140:
[----:B------:R-:W-:Y:S05]  /*2010*/  BSYNC B0 ;  /* 0x0000000000007941 */ /* 0x000fea0003800000 */
.L_x_139:
[----:B------:R-:W-:Y:S01]  /*2020*/  ISETP.GE.AND P0, PT, R18, UR20, PT ;  /* 0x0000001412007c0c */ /* 0x000fe2000bf06270 */
[----:B------:R-:W-:Y:S01]  /*2030*/  ULDC UR11, c[0x0][0x19c] ;  /* 0x00006700000b7ab9 */ /* 0x000fe20000000800 */
[----:B------:R-:W-:Y:S01]  /*2040*/  BSSY B0, `(.L_x_141) ;  /* 0x0000017000007945 */ /* 0x000fe20003800000 */
[----:B------:R-:W-:Y:S02]  /*2050*/  USHF.L.U32 UR7, UR4, 0x4, URZ ;  /* 0x0000000404077899 */ /* 0x000fe4000800063f */
[----:B------:R-:W-:-:S08]  /*2060*/  USHF.L.U64.HI UR11, UR4, UR9, UR11 ;  /* 0x00000009040b7299 */ /* 0x000fd0000801020b */
[----:B------:R-:W-:Y:S05]  /*2070*/  @P0 BRA `(.L_x_142) ;  /* 0x0000013000000947 */ /* 0x000fea0003800000 */
[----:B------:R-:W-:Y:S02]  /*2080*/  ISETP.GE.AND P1, PT, R180, c[0x0][0x220], PT ;  /* 0x00008800b4007a0c */ /* 0x000fe40003f26270 */
[----:B------:R-:W-:Y:S02]  /*2090*/  IADD3 R5, P2, R6, UR7, RZ ;  /* 0x0000000706057c10 */ /* 0x000fe4000ff5e0ff */
[----:B------:R-:W-:Y:S02]  /*20a0*/  ISETP.GE.AND P0, PT, R166, c[0x0][0x220], PT ;  /* 0x00008800a6007a0c */ /* 0x000fe40003f06270 */
[----:B-1----:R-:W-:-:S07]  /*20b0*/  IADD3.X R12, R9, UR11, RZ, P2, !PT ;  /* 0x0000000b090c7c10 */ /* 0x002fce00097fe4ff */
[C---:B------:R-:W-:Y:S01]  /*20c0*/  @!P1 LEA R10, P2, R5.reuse, c[0x0][0x168], 0x1 ;  /* 0x00005a00050a9a11 */ /* 0x040fe200078408ff */
        /* <DEDUP_REMOVED lines=14> */
.L_x_142:
[----:B------:R-:W-:Y:S05]  /*21b0*/  BSYNC B0 ;  /* 0x0000000000007941 */ /* 0x000fea0003800000 */
.L_x_141:
[----:B------:R-:W-:Y:S01]  /*21c0*/  ISETP.GE.AND P0, PT, R17, UR20, PT ;  /* 0x0000001411007c0c */ /* 0x000fe2000bf06270 */
[----:B------:R-:W-:-:S12]  /*21d0*/  BSSY B0, `(.L_x_143) ;  /* 0x0000017000007945 */ /* 0x000fd80003800000 */
[----:B------:R-:W-:Y:S05]  /*21e0*/  @P0 BRA `(.L_x_144) ;  /* 0x0000015000000947 */ /* 0x000fea0003800000 */
[----:B------:R-:W-:Y:S01]  /*21f0*/  ISETP.GE.AND P1, PT, R180, c[0x0][0x220], PT ;  /* 0x00008800b4007a0c */ /* 0x000fe20003f26270 */
[----:B-1----:R-:W-:Y:S01]  /*2200*/  IMAD.MOV.U32 R12, RZ, RZ, c[0x0][0x198] ;  /* 0x00006600ff0c7624 */ /* 0x002fe200078e00ff */
[----:B------:R-:W-:Y:S01]  /*2210*/  ISETP.GE.AND P0, PT, R166, c[0x0][0x220], PT ;  /* 0x00008800a6007a0c */ /* 0x000fe20003f06270 */
[----:B------:R-:W-:-:S03]  /*2220*/  IMAD.MOV.U32 R10, RZ, RZ, c[0x0][0x19c] ;  /* 0x00006700ff0a7624 */ /* 0x000fc600078e00ff */
[----:B------:R-:W-:-:S04]  /*2230*/  LEA R5, P2, R12, R6, 0x5 ;  /* 0x000000060c057211 */ /* 0x000fc800078428ff */
[----:B------:R-:W-:-:S03]  /*2240*/  LEA.HI.X R12, R12, R9, R10, 0x5, P2 ;  /* 0x000000090c0c7211 */ /* 0x000fc600010f2c0a */
        /* <DEDUP_REMOVED lines=15> */
.L_x_144:
[----:B------:R-:W-:Y:S05]  /*2340*/  BSYNC B0 ;  /* 0x0000000000007941 */ /* 0x000fea0003800000 */
.L_x_143:
[----:B------:R-:W-:Y:S01]  /*2350*/  ISETP.GE.AND P0, PT, R16, UR20, PT ;  /* 0x0000001410007c0c */ /* 0x000fe2000bf06270 */
[----:B------:R-:W-:Y:S01]  /*2360*/  ULDC.64 UR4, c[0x0][0x1a0] ;  /* 0x0000680000047ab9 */ /* 0x000fe20000000a00 */
[----:B------:R-:W-:Y:S01]  /*2370*/  BSSY B0, `(.L_x_145) ;  /* 0x000001b000007945 */ /* 0x000fe20003800000 */
[----:B------:R-:W-:Y:S02]  /*2380*/  USHF.L.U64.HI UR12, UR4, UR12, UR5 ;  /* 0x0000000c040c7299 */ /* 0x000fe40008010205 */
[----:B------:R-:W-:-:S08]  /*2390*/  USHF.L.U32 UR17, UR4, 0x6, URZ ;  /* 0x0000000604117899 */ /* 0x000fd0000800063f */
[----:B------:R-:W-:Y:S05]  /*23a0*/  @P0 BRA `(.L_x_146) ;  /* 0x0000017000000947 */ /* 0x000fea0003800000 */
[----:B------:R-:W-:Y:S01]  /*23b0*/  ISETP.GE.AND P1, PT, R180, c[0x0][0x220], PT ;  /* 0x00008800b4007a0c */ /* 0x000fe20003f26270 */
[----:B------:R-:W-:Y:S01]  /*23c0*/  IMAD.MOV.U32 R5, RZ, RZ, c[0x0][0x198] ;  /* 0x00006600ff057624 */ /* 0x000fe200078e00ff */
[----:B------:R-:W-:Y:S01]  /*23d0*/  ULDC UR5, c[0x0][0x19c] ;  /* 0x0000670000057ab9 */ /* 0x000fe20000000800 */
[----:B------:R-:W-:Y:S01]  /*23e0*/  IMAD.MOV.U32 R8, RZ, RZ, R6 ;  /* 0x000000ffff087224 */ /* 0x000fe200078e0006 */
[----:B------:R-:W-:Y:S01]  /*23f0*/  UIMAD UR5, UR5, 0x30, URZ ;  /* 0x00000030050578a4 */ /* 0x000fe2000f8e023f */
[----:B------:R-:W-:Y:S02]  /*2400*/  ISETP.GE.AND P0, PT, R166, c[0x0][0x220], PT ;  /* 0x00008800a6007a0c */ /* 0x000fe40003f06270 */
[----:B------:R-:W-:-:S05]  /*2410*/  IMAD.WIDE.U32 R8, R5, 0x30, R8 ;  /* 0x0000003005087825 */ /* 0x000fca00078e0008 */
[----:B------:R-:W-:Y:S01]  /*2420*/  IADD3 R5, R9, UR5, RZ ;  /* 0x0000000509057c10 */ /* 0x000fe2000fffe0ff */
[----:B------:R3:W-:Y:S01]  /*2430*/  @P1 STS.128 [R244+0x9800], RZ ;  /* 0x009800fff4001388 */ /* 0x0007e20000000c00 */
[----:B------:R-:W-:-:S04]  /*2440*/  @!P1 LEA R6, P2, R8, c[0x0][0x168], 0x1 ;  /* 0x00005a0008069a11 */ /* 0x000fc800078408ff */
        /* <DEDUP_REMOVED lines=13> */
.L_x_146:
[----:B------:R-:W-:Y:S05]  /*2520*/  BSYNC B0 ;  /* 0x0000000000007941 */ /* 0x000fea0003800000 */
.L_x_145:
[----:B------:R-:W0:Y:S01]  /*2530*/  LDGDEPBAR ;  /* 0x00000000000079af */ /* 0x000e220000000000 */
[----:B------:R-:W-:Y:S01]  /*2540*/  SHF.R.S32.HI R8, RZ, 0x4, R24 ;  /* 0x00000004ff087819 */ /* 0x000fe20000011418 */
[----:B------:R-:W-:Y:S01]  /*2550*/  IMAD.SHL.U32 R3, R21, 0x40, RZ ;  /* 0x0000004015037824 */ /* 0x000fe200078e00ff */
[----:B------:R-:W-:Y:S01]  /*2560*/  SHF.R.S32.HI R5, RZ, 0x1f, R19 ;  /* 0x0000001fff057819 */ /* 0x000fe20000011413 */
[----:B---3--:R-:W-:Y:S01]  /*2570*/  IMAD.SHL.U32 R6, R2, 0x8, RZ ;  /* 0x0000000802067824 */ /* 0x008fe200078e00ff */
[----:B------:R-:W-:Y:S01]  /*2580*/  LEA.HI R7, R24, R8, RZ, 0x1 ;  /* 0x0000000818077211 */ /* 0x000fe200078f08ff */
[----:B-1----:R-:W-:Y:S01]  /*2590*/  IMAD.MOV.U32 R12, RZ, RZ, R30 ;  /* 0x000000ffff0c7224 */ /* 0x002fe200078e001e */
[----:B------:R-:W-:Y:S01]  /*25a0*/  ISETP.GE.AND P0, PT, R2, UR20, PT ;  /* 0x0000001402007c0c */ /* 0x000fe2000bf06270 */
[----:B------:R-:W-:Y:S01]  /*25b0*/  IMAD.MOV.U32 R13, RZ, RZ, R31 ;  /* 0x000000ffff0d7224 */ /* 0x000fe200078e001f */
[----:B------:R-:W-:Y:S01]  /*25c0*/  LOP3.LUT R7, R7, 0xfffffffe, RZ, 0xc0, !PT ;  /* 0xfffffffe07077812 */ /* 0x000fe200078ec0ff */
[----:B------:R-:W-:Y:S01]  /*25d0*/  IMAD.MOV.U32 R12, RZ, RZ, R28 ;  /* 0x000000ffff0c7224 */ /* 0x000fe200078e001c */
[----:B------:R-:W-:Y:S01]  /*25e0*/  LOP3.LUT R3, R3, 0x1c0, RZ, 0xc0, !PT ;  /* 0x000001c003037812 */ /* 0x000fe200078ec0ff */
[----:B------:R-:W-:Y:S01]  /*25f0*/  UIMAD UR5, UR12, UR21, URZ ;  /* 0x000000150c0572a4 */ /* 0x000fe2000f8e023f */
[----:B------:R-:W-:Y:S01]  /*2600*/  LEA.HI R5, R5, R19, RZ, 0x2 ;  /* 0x0000001305057211 */ /* 0x000fe200078f10ff */
[----:B------:R-:W-:Y:S01]  /*2610*/  IMAD.IADD R7, R8, 0x1, -R7 ;  /* 0x0000000108077824 */ /* 0x000fe200078e0a07 */
[----:B------:R-:W-:Y:S01]  /*2620*/  LOP3.LUT R8, R3, 0x8, R6, 0xf8, !PT ;  /* 0x0000000803087812 */ /* 0x000fe200078ef806 */
[----:B------:R-:W-:Y:S01]  /*2630*/  IMAD.SHL.U32 R6, R22, 0x40, RZ ;  /* 0x0000004016067824 */ /* 0x000fe200078e00ff */
[----:B------:R-:W-:Y:S01]  /*2640*/  SHF.R.U32.HI R2, RZ, 0x3, R3 ;  /* 0x00000003ff027819 */ /* 0x000fe20000011603 */
[----:B------:R1:W-:Y:S01]  /*2650*/  STL.64 [R1+0xa0], R12 ;  /* 0x0000a00c01007387 */ /* 0x0003e20000100a00 */
[----:B------:R-:W-:Y:S01]  /*2660*/  LEA R10, R20, UR14, 0x4 ;  /* 0x0000000e140a7c11 */ /* 0x000fe2000f8e20ff */
[----:B------:R-:W-:Y:S01]  /*2670*/  UIMAD UR5, UR24, UR17, UR5 ;  /* 0x00000011180572a4 */ /* 0x000fe2000f8e0205 */
[----:B------:R-:W-:Y:S01]  /*2680*/  SHF.R.S32.HI R3, RZ, 0x2, R5 ;  /* 0x00000002ff037819 */ /* 0x000fe20000011405 */
[----:B------:R-:W-:Y:S01]  /*2690*/  IMAD.SHL.U32 R25, R25, 0x2, RZ ;  /* 0x0000000219197824 */ /* 0x000fe200078e00ff */
[----:B------:R-:W-:Y:S01]  /*26a0*/  LOP3.LUT R5, R8, R2, RZ, 0x3c, !PT ;  /* 0x0000000208057212 */ /* 0x000fe200078e3cff */
[----:B------:R-:W-:-:S04]  /*26b0*/  DEPBAR.LE SB0, 0x0 ;  /* 0x000080000000791a */ /* 0x000fc80000000000 */
[----:B------:R-:W-:Y:S01]  /*26c0*/  BAR.SYNC.DEFER_BLOCKING 0x0 ;  /* 0x0000000000007b1d */ /* 0x000fe20000010000 */
[----:B------:R-:W-:Y:S01]  /*26d0*/  IADD3 R10, R10, 0x1, R3 ;  /* 0x000000010a0a7810 */ /* 0x000fe20007ffe003 */
[C---:B------:R-:W-:Y:S01]  /*26e0*/  IMAD.SHL.U32 R3, R7.reuse, 0x8, RZ ;  /* 0x0000000807037824 */ /* 0x040fe200078e00ff */
[----:B------:R-:W-:Y:S01]  /*26f0*/  LOP3.LUT R2, R6, 0x1c0, RZ, 0xc0, !PT ;  /* 0x000001c006027812 */ /* 0x000fe200078ec0ff */
[----:B------:R-:W-:Y:S01]  /*2700*/  IMAD R5, R7, 0x200, R5 ;  /* 0x0000020007057824 */ /* 0x000fe200078e0205 */
[----:B------:R-:W-:Y:S01]  /*2710*/  LOP3.LUT R156, R25, 0x6, RZ, 0xc0, !PT ;  /* 0x00000006199c7812 */ /* 0x000fe200078ec0ff */
[----:B------:R-:W-:Y:S01]  /*2720*/  IMAD.SHL.U32 R7, R23, 0x40, RZ ;  /* 0x0000004017077824 */ /* 0x000fe200078e00ff */
[----:B------:R-:W-:Y:S01]  /*2730*/  LOP3.LUT R3, R2, 0x8, R3, 0xf8, !PT ;  /* 0x0000000802037812 */ /* 0x000fe200078ef803 */
[----:B------:R-:W-:Y:S01]  /*2740*/  IMAD.U32 R8, RZ, RZ, UR21 ;  /* 0x00000015ff087e24 */ /* 0x000fe2000f8e00ff */
[----:B------:R-:W-:Y:S01]  /*2750*/  SHF.R.U32.HI R2, RZ, 0x3, R2 ;  /* 0x00000003ff027819 */ /* 0x000fe20000011602 */
[----:B------:R-:W-:Y:S01]  /*2760*/  BSSY B0, `(.L_x_147) ;  /* 0x000001f000007945 */ /* 0x000fe20003800000 */
[----:B------:R-:W-:Y:S01]  /*2770*/  LOP3.LUT R7, R7, 0xfffffe00, RZ, 0xc0, !PT ;  /* 0xfffffe0007077812 */ /* 0x000fe200078ec0ff */
[----:B------:R-:W-:Y:S01]  /*2780*/  IMAD.WIDE.U32 R8, R8, UR17, R12 ;  /* 0x0000001108087c25 */ /* 0x000fe2000f8e000c */
[----:B------:R-:W-:-:S03]  /*2790*/  LOP3.LUT R2, R3, R2, RZ, 0x3c, !PT ;  /* 0x0000000203027212 */ /* 0x000fc600078e3cff */
[----:B------:R-:W-:Y:S01]  /*27a0*/  IMAD.U32 R3, RZ, RZ, UR15 ;  /* 0x0000000fff037e24 */ /* 0x000fe2000f8e00ff */
[----:B------:R-:W-:Y:S01]  /*27b0*/  IADD3 R11, R9, UR5, RZ ;  /* 0x00000005090b7c10 */ /* 0x000fe2000fffe0ff */
[----:B------:R-:W-:Y:S01]  /*27c0*/  IMAD R6, R20, 0x400, R7 ;  /* 0x0000040014067824 */ /* 0x000fe200078e0207 */
[C---:B------:R-:W-:Y:S02]  /*27d0*/  LOP3.LUT R7, R2.reuse, R7, RZ, 0xfc, !PT ;  /* 0x0000000702077212 */ /* 0x040fe400078efcff */
[----:B------:R-:W-:Y:S01]  /*27e0*/  IADD3 R3, R3, -UR16, R10 ;  /* 0x8000001003037c10 */ /* 0x000fe2000fffe00a */
[----:B------:R-:W-:Y:S01]  /*27f0*/  IMAD.IADD R6, R2, 0x1, R6 ;  /* 0x0000000102067824 */ /* 0x000fe200078e0206 */
[----:B------:R1:W-:Y:S02]  /*2800*/  @P0 STS.128 [R244+0xc000], RZ ;  /* 0x00c000fff4000388 */ /* 0x0003e40000000c00 */
[----:B------:R-:W-:Y:S02]  /*2810*/  IADD3 R152, R3, c[0x0][0x2e8], RZ ;  /* 0x0000ba0003987a10 */ /* 0x000fe40007ffe0ff */
[----:B------:R1:W-:Y:S01]  /*2820*/  @P0 STS.128 [R244+0xe000], RZ ;  /* 0x00e000fff4000388 */ /* 0x0003e20000000c00 */
[----:B------:R-:W-:Y:S05]  /*2830*/  @P0 BRA `(.L_x_148) ;  /* 0x0000011000000947 */ /* 0x000fea0003800000 */
[----:B------:R-:W-:Y:S02]  /*2840*/  ISETP.GE.AND P1, PT, R180, c[0x0][0x220], PT ;  /* 0x00008800b4007a0c */ /* 0x000fe40003f26270 */
[----:B------:R-:W-:-:S11]  /*2850*/  ISETP.GE.AND P0, PT, R166, c[0x0][0x220], PT ;  /* 0x00008800a6007a0c */ /* 0x000fd60003f06270 */
        /* <DEDUP_REMOVED lines=15> */
.L_x_148:
[----:B------:R-:W-:Y:S05]  /*2950*/  BSYNC B0 ;  /* 0x0000000000007941 */ /* 0x000fea0003800000 */
.L_x_147:
[----:B------:R-:W-:Y:S01]  /*2960*/  ISETP.GE.AND P0, PT, R18, UR20, PT ;  /* 0x0000001412007c0c */ /* 0x000fe2000bf06270 */
[----:B------:R-:W-:Y:S01]  /*2970*/  ULDC UR5, c[0x0][0x1a4] ;  /* 0x0000690000057ab9 */ /* 0x000fe20000000800 */
[----:B------:R-:W-:Y:S01]  /*2980*/  BSSY B0, `(.L_x_149) ;  /* 0x0000019000007945 */ /* 0x000fe20003800000 */
[----:B------:R-:W-:Y:S02]  /*2990*/  USHF.L.U32 UR14, UR4, 0x4, URZ ;  /* 0x00000004040e7899 */ /* 0x000fe4000800063f */
[----:B------:R-:W-:-:S08]  /*29a0*/  USHF.L.U64.HI UR9, UR4, UR9, UR5 ;  /* 0x0000000904097299 */ /* 0x000fd00008010205 */
[----:B------:R1:W-:Y:S04]  /*29b0*/  @P0 STS.128 [R244+0xc800], RZ ;  /* 0x00c800fff4000388 */ /* 0x0003e80000000c00 */
[----:B------:R1:W-:Y:S01]  /*29c0*/  @P0 STS.128 [R244+0xe800], RZ ;  /* 0x00e800fff4000388 */ /* 0x0003e20000000c00 */
[----:B------:R-:W-:Y:S05]  /*29d0*/  @P0 BRA `(.L_x_150) ;  /* 0x0000013000000947 */ /* 0x000fea0003800000 */
[----:B------:R-:W-:Y:S02]  /*29e0*/  ISETP.GE.AND P1, PT, R180, c[0x0][0x220], PT ;  /* 0x00008800b4007a0c */ /* 0x000fe40003f26270 */
[----:B---3--:R-:W-:Y:S02]  /*29f0*/  IADD3 R2, P2, R8, UR14, RZ ;  /* 0x0000000e08027c10 */ /* 0x008fe4000ff5e0ff */
[----:B------:R-:W-:Y:S02]  /*2a00*/  ISETP.GE.AND P0, PT, R166, c[0x0][0x220], PT ;  /* 0x00008800a6007a0c */ /* 0x000fe40003f06270 */
[----:B------:R-:W-:-:S07]  /*2a10*/  IADD3.X R3, R11, UR9, RZ, P2, !PT ;  /* 0x000000090b037c10 */ /* 0x000fce00097fe4ff */
        /* <DEDUP_REMOVED lines=15> */
.L_x_150:
[----:B------:R-:W-:Y:S05]  /*2b10*/  BSYNC B0 ;  /* 0x0000000000007941 */ /* 0x000fea0003800000 */
.L_x_149:
[----:B------:R-:W-:Y:S01]  /*2b20*/  ISETP.GE.AND P0, PT, R17, UR20, PT ;  /* 0x0000001411007c0c */ /* 0x000fe2000bf06270 */
[----:B------:R-:W-:-:S12]  /*2b30*/  BSSY B0, `(.L_x_151) ;  /* 0x0000019000007945 */ /* 0x000fd80003800000 */
[----:B------:R1:W-:Y:S04]  /*2b40*/  @P0 STS.128 [R244+0xd000], RZ ;  /* 0x00d000fff4000388 */ /* 0x0003e80000000c00 */
[----:B------:R1:W-:Y:S01]  /*2b50*/  @P0 STS.128 [R244+0xf000], RZ ;  /* 0x00f000fff4000388 */ /* 0x0003e20000000c00 */
[----:B------:R-:W-:Y:S05]  /*2b60*/  @P0 BRA `(.L_x_152) ;  /* 0x0000015000000947 */ /* 0x000fea0003800000 */
[----:B------:R-:W-:Y:S01]  /*2b70*/  ISETP.GE.AND P1, PT, R180, c[0x0][0x220], PT ;  /* 0x00008800b4007a0c */ /* 0x000fe20003f26270 */
[----:B---3--:R-:W-:Y:S01]  /*2b80*/  IMAD.MOV.U32 R3, RZ, RZ, c[0x0][0x1a0] ;  /* 0x00006800ff037624 */ /* 0x008fe200078e00ff */
[----:B------:R-:W-:Y:S01]  /*2b90*/  ISETP.GE.AND P0, PT, R166, c[0x0][0x220], PT ;  /* 0x00008800a6007a0c */ /* 0x000fe20003f06270 */
[----:B-1----:R-:W-:-:S03]  /*2ba0*/  IMAD.MOV.U32 R12, RZ, RZ, c[0x0][0x1a4] ;  /* 0x00006900ff0c7624 */ /* 0x002fc600078e00ff */
        /* <DEDUP_REMOVED lines=17> */
.L_x_152:
[----:B------:R-:W-:Y:S05]  /*2cc0*/  BSYNC B0 ;  /* 0x0000000000007941 */ /* 0x000fea0003800000 */
.L_x_151:
[----:B------:R-:W-:Y:S01]  /*2cd0*/  ISETP.GE.AND P0, PT, R16, UR20, PT ;  /* 0x0000001410007c0c */ /* 0x000fe2000bf06270 */
[----:B------:R-:W-:Y:S03]  /*2ce0*/  BSSY B0, `(.L_x_153) ;  /* 0x000001e000007945 */ /* 0x000fe60003800000 */
[----:B------:R-:W-:-:S05]  /*2cf0*/  R2P PR, R21, 0x6 ;  /* 0x0000000615007804 */ /* 0x000fca0000000000 */
[----:B---3--:R-:W-:Y:S02]  /*2d00*/  SEL R3, R26, 0xfffffff0, !P1 ;  /* 0xfffffff01a037807 */ /* 0x008fe40004800000 */
[----:B------:R-:W-:Y:S02]  /*2d10*/  SEL R2, R27, 0xffffffe0, !P2 ;  /* 0xffffffe01b027807 */ /* 0x000fe40005000000 */
[----:B------:R3:W-:Y:S04]  /*2d20*/  @P0 STS.128 [R244+0xd800], RZ ;  /* 0x00d800fff4000388 */ /* 0x0007e80000000c00 */
[----:B------:R3:W-:Y:S01]  /*2d30*/  @P0 STS.128 [R244+0xf800], RZ ;  /* 0x00f800fff4000388 */ /* 0x0007e20000000c00 */
[----:B------:R-:W-:Y:S05]  /*2d40*/  @P0 BRA `(.L_x_154) ;  /* 0x0000017000000947 */ /* 0x000fea0003800000 */
[----:B------:R-:W-:Y:S01]  /*2d50*/  ISETP.GE.AND P1, PT, R180, c[0x0][0x220], PT ;  /* 0x00008800b4007a0c */ /* 0x000fe20003f26270 */
[----:B------:R-:W-:Y:S01]  /*2d60*/  IMAD.MOV.U32 R9, RZ, RZ, c[0x0][0x1a0] ;  /* 0x00006800ff097624 */ /* 0x000fe200078e00ff */
[----:B------:R-:W-:Y:S01]  /*2d70*/  ULDC UR4, c[0x0][0x1a4] ;  /* 0x0000690000047ab9 */ /* 0x000fe20000000800 */
[----:B------:R-:W-:Y:S01]  /*2d80*/  IMAD.MOV.U32 R10, RZ, RZ, R8 ;  /* 0x000000ffff0a7224 */ /* 0x000fe200078e0008 */
[----:B------:R-:W-:Y:S01]  /*2d90*/  UIMAD UR4, UR4, 0x30, URZ ;  /* 0x00000030040478a4 */ /* 0x000fe2000f8e023f */
[----:B------:R-:W-:-:S02]  /*2da0*/  ISETP.GE.AND P0, PT, R166, c[0x0][0x220], PT ;  /* 0x00008800a6007a0c */ /* 0x000fc40003f06270 */
[----:B------:R-:W-:-:S05]  /*2db0*/  IMAD.WIDE.U32 R10, R9, 0x30, R10 ;  /* 0x00000030090a7825 */ /* 0x000fca00078e000a */
[----:B-1----:R-:W-:Y:S01]  /*2dc0*/  IADD3 R12, R11, UR4, RZ ;  /* 0x000000040b0c7c10 */ /* 0x002fe2000fffe0ff */
        /* <DEDUP_REMOVED lines=15> */
.L_x_154:
[----:B------:R-:W-:Y:S05]  /*2ec0*/  BSYNC B0 ;  /* 0x0000000000007941 */ /* 0x000fea0003800000 */
.L_x_153:
[----:B------:R-:W-:Y:S01]  /*2ed0*/  IMAD.SHL.U32 R240, R6, 0x2, RZ ;  /* 0x0000000206f07824 */ /* 0x000fe200078e00ff */
[----:B------:R-:W0:Y:S01]  /*2ee0*/  LDGDEPBAR ;  /* 0x00000000000079af */ /* 0x000e220000000000 */
[----:B------:R-:W-:Y:S01]  /*2ef0*/  IMAD.SHL.U32 R232, R5, 0x2, RZ ;  /* 0x0000000205e87824 */ /* 0x000fe200078e00ff */
[----:B------:R-:W-:Y:S01]  /*2f00*/  UISETP.GE.AND UP0, UPT, UR8, 0x2, UPT ;  /* 0x000000020800788c */ /* 0x000fe2000bf06270 */
[----:B------:R-:W-:Y:S01]  /*2f10*/  IMAD R241, R4, 0x2, R240 ;  /* 0x0000000204f17824 */ /* 0x000fe200078e02f0 */
[----:B-1----:R-:W-:Y:S01]  /*2f20*/  LDSM.16.M88.4 R12, [R240] ;  /* 0x00000000f00c783b */ /* 0x002fe20000000200 */
[----:B------:R-:W-:Y:S01]  /*2f30*/  IMAD R6, R3, 0x2, R232 ;  /* 0x0000000203067824 */ /* 0x000fe200078e02e8 */
[----:B------:R-:W-:Y:S01]  /*2f40*/  IADD3 R5, R232, 0x8000, RZ ;  /* 0x00008000e8057810 */ /* 0x000fe20007ffe0ff */
[----:B------:R-:W-:Y:S01]  /*2f50*/  IMAD R243, R0, 0x2, R240 ;  /* 0x0000000200f37824 */ /* 0x000fe200078e02f0 */
[----:B------:R-:W1:Y:S01]  /*2f60*/  LDSM.16.M88.4 R20, [R232+0x8000] ;  /* 0x00800000e814783b */ /* 0x000e620000000200 */
[----:B------:R-:W-:-:S02]  /*2f70*/  IMAD R238, R2, 0x2, R232 ;  /* 0x0000000202ee7824 */ /* 0x000fc400078e02e8 */
[----:B------:R-:W-:Y:S01]  /*2f80*/  IMAD R239, R3, 0x2, R5 ;  /* 0x0000000203ef7824 */ /* 0x000fe200078e0205 */
[----:B------:R-:W5:Y:S01]  /*2f90*/  LDSM.16.M88.4 R8, [R240+0x2000] ;  /* 0x00200000f008783b */ /* 0x000f620000000200 */
[----:B------:R-:W-:Y:S01]  /*2fa0*/  IMAD R242, R0, 0x2, R241 ;  /* 0x0000000200f27824 */ /* 0x000fe200078e02f1 */
[----:B------:R-:W-:Y:S01]  /*2fb0*/  IADD3 R5, R152, 0x8, RZ ;  /* 0x0000000898057810 */ /* 0x000fe20007ffe0ff */
[----:B------:R-:W-:Y:S01]  /*2fc0*/  IMAD R237, R2, 0x2, R239 ;  /* 0x0000000202ed7824 */ /* 0x000fe200078e02ef */
[----:B--2---:R-:W2:Y:S01]  /*2fd0*/  LDSM.16.M88.4 R28, [R232+0x9000] ;  /* 0x00900000e81c783b */ /* 0x004ea20000000200 */
[----:B------:R-:W-:-:S03]  /*2fe0*/  IMAD.U32 R2, RZ, RZ, UR21 ;  /* 0x00000015ff027e24 */ /* 0x000fc6000f8e00ff */
[----:B------:R-:W3:Y:S01]  /*2ff0*/  LDSM.16.M88.4 R24, [R232+0x9800] ;  /* 0x00980000e818783b */ /* 0x000ee20000000200 */
[----:B------:R-:W-:-:S03]  /*3000*/  IMAD R2, R2, 0x40, R156 ;  /* 0x0000004002027824 */ /* 0x000fc600078e029c */
[----:B------:R-:W4:Y:S02]  /*3010*/  LDSM.16.M88.4 R32, [R232+0x8800] ;  /* 0x00880000e820783b */ /* 0x000f240000000200 */
[----:B------:R-:W-:Y:S02]  /*3020*/  IADD3 R3, R2, 0x1, RZ ;  /* 0x0000000102037810 */ /* 0x000fe40007ffe0ff */
[----:B------:R-:W-:Y:S04]  /*3030*/  LDSM.16.M88.4 R16, [R241+0x2000] ;  /* 0x00200000f110783b */ /* 0x000fe80000000200 */
[----:B------:R-:W2:Y:S04]  /*3040*/  LDSM.16.M88.4 R48, [R6+0x9000] ;  /* 0x009000000630783b */ /* 0x000ea80000000200 */
[----:B------:R-:W2:Y:S04]  /*3050*/  LDSM.16.M88.4 R44, [R6+0x9800] ;  /* 0x00980000062c783b */ /* 0x000ea80000000200 */
[----:B------:R-:W2:Y:S04]  /*3060*/  LDSM.16.M88.4 R40, [R6+0x8000] ;  /* 0x008000000628783b */ /* 0x000ea80000000200 */
[----:B------:R-:W3:Y:S01]  /*3070*/  LDSM.16.M88.4 R36, [R6+0x8800] ;  /* 0x008800000624783b */ /* 0x000ee20000000200 */
[-C--:B-1----:R-:W-:Y:S08]  /*3080*/  HMMA.16816.F32 R104, R12, R20.reuse, RZ ;  /* 0x000000140c68723c */ /* 0x082ff000000018ff */
[C---:B-----5:R-:W-:Y:S08]  /*3090*/  HMMA.16816.F32 R72, R8.reuse, R20, RZ ;  /* 0x000000140848723c */ /* 0x060ff000000018ff */
[-C--:B------:R-:W-:Y:S08]  /*30a0*/  HMMA.16816.F32 R68, R8, R22.reuse, RZ ;  /* 0x000000160844723c */ /* 0x080ff000000018ff */
[----:B------:R-:W-:Y:S08]  /*30b0*/  HMMA.16816.F32 R108, R12, R22, RZ ;  /* 0x000000160c6c723c */ /* 0x000ff000000018ff */
[C---:B--2---:R-:W-:Y:S08]  /*30c0*/  HMMA.16816.F32 R52, R8.reuse, R28, RZ ;  /* 0x0000001c0834723c */ /* 0x044ff000000018ff */
[C---:B---3--:R-:W-:Y:S08]  /*30d0*/  HMMA.16816.F32 R20, R8.reuse, R24, RZ ;  /* 0x000000180814723c */ /* 0x048ff000000018ff */
[C---:B----4-:R-:W-:Y:S08]  /*30e0*/  HMMA.16816.F32 R60, R8.reuse, R32, RZ ;  /* 0x00000020083c723c */ /* 0x050ff000000018ff */
[C---:B------:R-:W-:Y:S08]  /*30f0*/  HMMA.16816.F32 R56, R8.reuse, R34, RZ ;  /* 0x000000220838723c */ /* 0x040ff000000018ff */
[C---:B------:R-:W-:Y:S08]  /*3100*/  HMMA.16816.F32 R64, R8.reuse, R30, RZ ;  /* 0x0000001e0840723c */ /* 0x040ff000000018ff */
[----:B------:R-:W-:Y:S01]  /*3110*/  HMMA.16816.F32 R76, R8, R26, RZ ;  /* 0x0000001a084c723c */ /* 0x000fe200000018ff */
[----:B------:R-:W1:Y:S07]  /*3120*/  LDSM.16.M88.4 R8, [R241] ;  /* 0x00000000f108783b */ /* 0x000e6e0000000200 */
[C---:B------:R-:W-:Y:S08]  /*3130*/  HMMA.16816.F32 R88, R12.reuse, R32, RZ ;  /* 0x000000200c58723c */ /* 0x040ff000000018ff */
[C---:B------:R-:W-:Y:S01]  /*3140*/  HMMA.16816.F32 R100, R12.reuse, R34, RZ ;  /* 0x000000220c64723c */ /* 0x040fe200000018ff */
[----:B------:R-:W-:Y:S07]  /*3150*/  LDSM.16.M88.4 R32, [R238+0x8800] ;  /* 0x00880000ee20783b */ /* 0x000fee0000000200 */
[C---:B------:R-:W-:Y:S08]  /*3160*/  HMMA.16816.F32 R84, R12.reuse, R28, RZ ;  /* 0x0000001c0c54723c */ /* 0x040ff000000018ff */
[C---:B------:R-:W-:Y:S01]  /*3170*/  HMMA.16816.F32 R96, R12.reuse, R30, RZ ;  /* 0x0000001e0c60723c */ /* 0x040fe200000018ff */
[----:B------:R-:W-:Y:S07]  /*3180*/  LDSM.16.M88.4 R28, [R238+0x9000] ;  /* 0x00900000ee1c783b */ /* 0x000fee0000000200 */
[----:B------:R-:W-:Y:S08]  /*3190*/  HMMA.16816.F32 R80, R12, R24, RZ ;  /* 0x000000180c50723c */ /* 0x000ff000000018ff */
[C---:B------:R-:W-:Y:S01]  /*31a0*/  HMMA.16816.F32 R116, R16.reuse, R48, R52 ;  /* 0x000000301074723c */ /* 0x040fe20000001834 */
[----:B------:R-:W-:Y:S07]  /*31b0*/  LDSM.16.M88.4 R52, [R238+0x8000] ;  /* 0x00800000ee34783b */ /* 0x000fee0000000200 */
[----:B------:R-:W-:Y:S01]  /*31c0*/  HMMA.16816.F32 R124, R16, R44, R20 ;  /* 0x0000002c107c723c */ /* 0x000fe20000001814 */
[----:B------:R-:W2:Y:S07]  /*31d0*/  LDSM.16.M88.4 R20, [R243+0x2000] ;  /* 0x00200000f314783b */ /* 0x000eae0000000200 */
[----:B------:R-:W-:Y:S01]  /*31e0*/  HMMA.16816.F32 R12, R12, R26, RZ ;  /* 0x0000001a0c0c723c */ /* 0x000fe200000018ff */
[----:B------:R-:W3:Y:S07]  /*31f0*/  LDSM.16.M88.4 R24, [R238+0x9800] ;  /* 0x00980000ee18783b */ /* 0x000eee0000000200 */
[C---:B------:R-:W-:Y:S08]  /*3200*/  HMMA.16816.F32 R92, R16.reuse, R40, R72 ;  /* 0x00000028105c723c */ /* 0x040ff00000001848 */
[C---:B------:R-:W-:Y:S08]  /*3210*/  HMMA.16816.F32 R72, R16.reuse, R36, R60 ;  /* 0x000000241048723c */ /* 0x040ff0000000183c */
[C---:B------:R-:W-:Y:S08]  /*3220*/  HMMA.16816.F32 R148, R16.reuse, R42, R68 ;  /* 0x0000002a1094723c */ /* 0x040ff00000001844 */
[C---:B------:R-:W-:Y:S08]  /*3230*/  HMMA.16816.F32 R144, R16.reuse, R38, R56 ;  /* 0x000000261090723c */ /* 0x040ff00000001838 */
[C---:B------:R-:W-:Y:S08]  /*3240*/  HMMA.16816.F32 R140, R16.reuse, R50, R64 ;  /* 0x00000032108c723c */ /* 0x040ff00000001840 */
[----:B------:R-:W-:Y:S01]  /*3250*/  HMMA.16816.F32 R120, R16, R46, R76 ;  /* 0x0000002e1078723c */ /* 0x000fe2000000184c */
[----:B------:R-:W4:Y:S07]  /*3260*/  LDSM.16.M88.4 R16, [R243] ;  /* 0x00000000f310783b */ /* 0x000f2e0000000200 */
[C---:B-1----:R-:W-:Y:S08]  /*3270*/  HMMA.16816.F32 R64, R8.reuse, R38, R100 ;  /* 0x000000260840723c */ /* 0x042ff00000001864 */
[C---:B------:R-:W-:Y:S08]  /*3280*/  HMMA.16816.F32 R60, R8.reuse, R50, R96 ;  /* 0x00000032083c723c */ /* 0x040ff00000001860 */
[C---:B------:R-:W-:Y:S08]  /*3290*/  HMMA.16816.F32 R76, R8.reuse, R40, R104 ;  /* 0x00000028084c723c */ /* 0x040ff00000001868 */
[C---:B------:R-:W-:Y:S01]  /*32a0*/  HMMA.16816.F32 R128, R8.reuse, R36, R88 ;  /* 0x000000240880723c */ /* 0x040fe20000001858 */
[----:B------:R-:W-:Y:S07]  /*32b0*/  LDSM.16.M88.4 R36, [R237] ;  /* 0x00000000ed24783b */ /* 0x000fee0000000200 */
[C---:B------:R-:W-:Y:S01]  /*32c0*/  HMMA.16816.F32 R132, R8.reuse, R48, R84 ;  /* 0x000000300884723c */ /* 0x040fe20000001854 */
[----:B------:R-:W-:Y:S07]  /*32d0*/  LDSM.16.M88.4 R48, [R237+0x800] ;  /* 0x00080000ed30783b */ /* 0x000fee0000000200 */
[C---:B------:R-:W-:Y:S08]  /*32e0*/  HMMA.16816.F32 R136, R8.reuse, R44, R80 ;  /* 0x0000002c0888723c */ /* 0x040ff00000001850 */
[C---:B------:R-:W-:Y:S01]  /*32f0*/  HMMA.16816.F32 R68, R8.reuse, R42, R108 ;  /* 0x0000002a0844723c */ /* 0x040fe2000000186c */
[----:B------:R-:W-:Y:S07]  /*3300*/  LDSM.16.M88.4 R40, [R237+0x1800] ;  /* 0x00180000ed28783b */ /* 0x000fee0000000200 */
[----:B------:R-:W-:Y:S01]  /*3310*/  HMMA.16816.F32 R56, R8, R46, R12 ;  /* 0x0000002e0838723c */ /* 0x000fe2000000180c */
[----:B------:R-:W1:Y:S04]  /*3320*/  LDSM.16.M88.4 R8, [R242+0x2000] ;  /* 0x00200000f208783b */ /* 0x000e680000000200 */
[----:B------:R-:W5:Y:S03]  /*3330*/  LDSM.16.M88.4 R44, [R237+0x1000] ;  /* 0x00100000ed2c783b */ /* 0x000f660000000200 */
[C---:B--2---:R-:W-:Y:S01]  /*3340*/  HMMA.16816.F32 R112, R20.reuse, R52, R92 ;  /* 0x000000341470723c */ /* 0x044fe2000000185c */
[----:B------:R-:W2:Y:S07]  /*3350*/  LDSM.16.M88.4 R12, [R242] ;  /* 0x00000000f20c783b */ /* 0x000eae0000000200 */
[C---:B------:R-:W-:Y:S08]  /*3360*/  HMMA.16816.F32 R104, R20.reuse, R32, R72 ;  /* 0x000000201468723c */ /* 0x040ff00000001848 */
[C---:B------:R-:W-:Y:S08]  /*3370*/  HMMA.16816.F32 R88, R20.reuse, R28, R116 ;  /* 0x0000001c1458723c */ /* 0x040ff00000001874 */
[C---:B---3--:R-:W-:Y:S08]  /*3380*/  HMMA.16816.F32 R80, R20.reuse, R24, R124 ;  /* 0x000000181450723c */ /* 0x048ff0000000187c */
[C---:B------:R-:W-:Y:S08]  /*3390*/  HMMA.16816.F32 R100, R20.reuse, R54, R148 ;  /* 0x000000361464723c */ /* 0x040ff00000001894 */
[C---:B------:R-:W-:Y:S08]  /*33a0*/  HMMA.16816.F32 R92, R20.reuse, R34, R144 ;  /* 0x00000022145c723c */ /* 0x040ff00000001890 */
[C---:B------:R-:W-:Y:S08]  /*33b0*/  HMMA.16816.F32 R84, R20.reuse, R30, R140 ;  /* 0x0000001e1454723c */ /* 0x040ff0000000188c */
[----:B------:R-:W-:Y:S08]  /*33c0*/  HMMA.16816.F32 R20, R20, R26, R120 ;  /* 0x0000001a1414723c */ /* 0x000ff00000001878 */
[C---:B----4-:R-:W-:Y:S08]  /*33d0*/  HMMA.16816.F32 R72, R16.reuse, R34, R64 ;  /* 0x000000221048723c */ /* 0x050ff00000001840 */
[C---:B------:R-:W-:Y:S08]  /*33e0*/  HMMA.16816.F32 R64, R16.reuse, R30, R60 ;  /* 0x0000001e1040723c */ /* 0x040ff0000000183c */
[C---:B------:R-:W-:Y:S08]  /*33f0*/  HMMA.16816.F32 R108, R16.reuse, R52, R76 ;  /* 0x00000034106c723c */ /* 0x040ff0000000184c */
[C---:B------:R-:W-:Y:S01]  /*3400*/  HMMA.16816.F32 R96, R16.reuse, R54, R68 ;  /* 0x000000361060723c */ /* 0x040fe20000001844 */
[----:B------:R-:W-:Y:S07]  /*3410*/  LDSM.16.M88.4 R52, [R232+0xa000] ;  /* 0x00a00000e834783b */ /* 0x000fee0000000200 */
[C---:B------:R-:W-:Y:S08]  /*3420*/  HMMA.16816.F32 R60, R16.reuse, R24, R136 ;  /* 0x00000018103c723c */ /* 0x040ff00000001888 */
[C---:B------:R-:W-:Y:S01]  /*3430*/  HMMA.16816.F32 R76, R16.reuse, R32, R128 ;  /* 0x00000020104c723c */ /* 0x040fe20000001880 */
[----:B------:R-:W-:Y:S07]  /*3440*/  LDSM.16.M88.4 R32, [R232+0xa800] ;  /* 0x00a80000e820783b */ /* 0x000fee0000000200 */
[C---:B------:R-:W-:Y:S01]  /*3450*/  HMMA.16816.F32 R68, R16.reuse, R28, R132 ;  /* 0x0000001c1044723c */ /* 0x040fe20000001884 */
[----:B------:R-:W-:Y:S07]  /*3460*/  LDSM.16.M88.4 R28, [R232+0xb000] ;  /* 0x00b00000e81c783b */ /* 0x000fee0000000200 */
[----:B------:R-:W-:Y:S01]  /*3470*/  HMMA.16816.F32 R24, R16, R26, R56 ;  /* 0x0000001a1018723c */ /* 0x000fe20000001838 */
[----:B------:R-:W3:Y:S07]  /*3480*/  LDSM.16.M88.4 R16, [R240+0x6000] ;  /* 0x00600000f010783b */ /* 0x000eee0000000200 */
[C---:B-1----:R-:W-:Y:S01]  /*3490*/  HMMA.16816.F32 R120, R8.reuse, R42, R20 ;  /* 0x0000002a0878723c */ /* 0x042fe20000001814 */
[----:B------:R-:W1:Y:S07]  /*34a0*/  LDSM.16.M88.4 R20, [R232+0xb800] ;  /* 0x00b80000e814783b */ /* 0x000e6e0000000200 */
[C---:B------:R-:W-:Y:S08]  /*34b0*/  HMMA.16816.F32 R56, R8.reuse, R36, R112 ;  /* 0x000000240838723c */ /* 0x040ff00000001870 */
[C---:B-----5:R-:W-:Y:S08]  /*34c0*/  HMMA.16816.F32 R132, R8.reuse, R44, R88 ;  /* 0x0000002c0884723c */ /* 0x060ff00000001858 */
[C---:B------:R-:W-:Y:S08]  /*34d0*/  HMMA.16816.F32 R116, R8.reuse, R38, R100 ;  /* 0x000000260874723c */ /* 0x040ff00000001864 */
[C---:B------:R-:W-:Y:S08]  /*34e0*/  HMMA.16816.F32 R140, R8.reuse, R48, R104 ;  /* 0x00000030088c723c */ /* 0x040ff00000001868 */
[C---:B------:R-:W-:Y:S08]  /*34f0*/  HMMA.16816.F32 R136, R8.reuse, R50, R92 ;  /* 0x000000320888723c */ /* 0x040ff0000000185c */
[----:B------:R-:W-:Y:S08]  /*3500*/  HMMA.16816.F32 R128, R8, R46, R84 ;  /* 0x0000002e0880723c */ /* 0x000ff00000001854 */
[C---:B--2---:R-:W-:Y:S08]  /*3510*/  HMMA.16816.F32 R88, R12.reuse, R36, R108 ;  /* 0x000000240c58723c */ /* 0x044ff0000000186c */
[----:B------:R-:W-:Y:S08]  /*3520*/  HMMA.16816.F32 R112, R12, R38, R96 ;  /* 0x000000260c70723c */ /* 0x000ff00000001860 */
[----:B------:R-:W-:Y:S01]  /*3530*/  HMMA.16816.F32 R124, R8, R40, R80 ;  /* 0x00000028087c723c */ /* 0x000fe20000001850 */
[----:B------:R-:W-:Y:S07]  /*3540*/  LDSM.16.M88.4 R8, [R241+0x6000] ;  /* 0x00600000f108783b */ /* 0x000fee0000000200 */
        /* <DEDUP_REMOVED lines=9> */
[----:B------:R-:W2:Y:S04]  /*35e0*/  LDSM.16.M88.4 R12, [R240+0x4000] ;  /* 0x00400000f00c783b */ /* 0x000ea80000000200 */
[----:B------:R-:W-:Y:S03]  /*35f0*/  LDSM.16.M88.4 R24, [R241+0x4000] ;  /* 0x00400000f118783b */ /* 0x000fe60000000200 */
[C---:B---3--:R-:W-:Y:S01]  /*3600*/  HMMA.16816.F32 R80, R16.reuse, R52, R56 ;  /* 0x000000341050723c */ /* 0x048fe20000001838 */
[----:B------:R3:W4:Y:S07]  /*3610*/  LDSM.16.M88.4 R56, [R6+0xb800] ;  /* 0x00b800000638783b */ /* 0x00072e0000000200 */
[C---:B------:R-:W-:Y:S08]  /*3620*/  HMMA.16816.F32 R76, R16.reuse, R54, R116 ;  /* 0x00000036104c723c */ /* 0x040ff00000001874 */
[C---:B------:R-:W-:Y:S08]  /*3630*/  HMMA.16816.F32 R72, R16.reuse, R32, R140 ;  /* 0x000000201048723c */ /* 0x040ff0000000188c */
[----:B------:R-:W-:Y:S01]  /*3640*/  HMMA.16816.F32 R68, R16, R34, R136 ;  /* 0x000000221044723c */ /* 0x000fe20000001888 */
[----:B---3--:R-:W-:-:S07]  /*3650*/  IADD3 R6, R152, 0x40, RZ ;  /* 0x0000004098067810 */ /* 0x008fce0007ffe0ff */
[C---:B------:R-:W-:Y:S08]  /*3660*/  HMMA.16816.F32 R64, R16.reuse, R28, R132 ;  /* 0x0000001c1040723c */ /* 0x040ff00000001884 */
[C---:B------:R-:W-:Y:S08]  /*3670*/  HMMA.16816.F32 R40, R16.reuse, R30, R128 ;  /* 0x0000001e1028723c */ /* 0x040ff00000001880 */
[C---:B-1----:R-:W-:Y:S08]  /*3680*/  HMMA.16816.F32 R36, R16.reuse, R20, R124 ;  /* 0x000000141024723c */ /* 0x042ff0000000187c */
[----:B------:R-:W-:Y:S08]  /*3690*/  HMMA.16816.F32 R16, R16, R22, R120 ;  /* 0x000000161010723c */ /* 0x000ff00000001878 */
[C---:B--2---:R-:W-:Y:S08]  /*36a0*/  HMMA.16816.F32 R88, R12.reuse, R52, R88 ;  /* 0x000000340c58723c */ /* 0x044ff00000001858 */
[C---:B------:R-:W-:Y:S08]  /*36b0*/  HMMA.16816.F32 R112, R12.reuse, R54, R112 ;  /* 0x000000360c70723c */ /* 0x040ff00000001870 */
[C---:B------:R-:W-:Y:S08]  /*36c0*/  HMMA.16816.F32 R132, R12.reuse, R30, R96 ;  /* 0x0000001e0c84723c */ /* 0x040ff00000001860 */
[----:B------:R-:W-:Y:S08]  /*36d0*/  HMMA.16816.F32 R52, R12, R22, R84 ;  /* 0x000000160c34723c */ /* 0x000ff00000001854 */
[C---:B------:R-:W-:Y:S01]  /*36e0*/  HMMA.16816.F32 R96, R8.reuse, R62, R40 ;  /* 0x0000003e0860723c */ /* 0x040fe20000001828 */
[----:B------:R-:W-:Y:S07]  /*36f0*/  LDSM.16.M88.4 R40, [R238+0xa000] ;  /* 0x00a00000ee28783b */ /* 0x000fee0000000200 */
[----:B----4-:R-:W-:Y:S01]  /*3700*/  HMMA.16816.F32 R84, R8, R58, R16 ;  /* 0x0000003a0854723c */ /* 0x010fe20000001810 */
[----:B------:R-:W1:Y:S07]  /*3710*/  LDSM.16.M88.4 R16, [R243+0x4000] ;  /* 0x00400000f310783b */ /* 0x000e6e0000000200 */
[C---:B------:R-:W-:Y:S01]  /*3720*/  HMMA.16816.F32 R116, R12.reuse, R20, R92 ;  /* 0x000000140c74723c */ /* 0x040fe2000000185c */
[----:B------:R-:W2:Y:S07]  /*3730*/  LDSM.16.M88.4 R20, [R243+0x6000] ;  /* 0x00600000f314783b */ /* 0x000eae0000000200 */
[C---:B------:R-:W-:Y:S08]  /*3740*/  HMMA.16816.F32 R108, R12.reuse, R32, R108 ;  /* 0x000000200c6c723c */ /* 0x040ff0000000186c */
[C---:B------:R-:W-:Y:S01]  /*3750*/  HMMA.16816.F32 R136, R12.reuse, R34, R104 ;  /* 0x000000220c88723c */ /* 0x040fe20000001868 */
[----:B------:R-:W-:Y:S07]  /*3760*/  LDSM.16.M88.4 R32, [R238+0xb000] ;  /* 0x00b00000ee20783b */ /* 0x000fee0000000200 */
[----:B------:R-:W-:Y:S01]  /*3770*/  HMMA.16816.F32 R140, R12, R28, R100 ;  /* 0x0000001c0c8c723c */ /* 0x000fe20000001864 */
[----:B------:R-:W-:Y:S04]  /*3780*/  LDSM.16.M88.4 R28, [R238+0xb800] ;  /* 0x00b80000ee1c783b */ /* 0x000fe80000000200 */
[----:B------:R-:W-:Y:S03]  /*3790*/  LDSM.16.M88.4 R12, [R242+0x4000] ;  /* 0x00400000f20c783b */ /* 0x000fe60000000200 */
[C---:B------:R-:W-:Y:S08]  /*37a0*/  HMMA.16816.F32 R104, R8.reuse, R44, R80 ;  /* 0x0000002c0868723c */ /* 0x040ff00000001850 */
[C---:B------:R-:W-:Y:S08]  /*37b0*/  HMMA.16816.F32 R100, R8.reuse, R46, R76 ;  /* 0x0000002e0864723c */ /* 0x040ff0000000184c */
[----:B------:R-:W-:Y:S01]  /*37c0*/  HMMA.16816.F32 R92, R8, R56, R36 ;  /* 0x00000038085c723c */ /* 0x000fe20000001824 */
[----:B------:R-:W3:Y:S07]  /*37d0*/  LDSM.16.M88.4 R36, [R238+0xa800] ;  /* 0x00a80000ee24783b */ /* 0x000eee0000000200 */
[C---:B------:R-:W-:Y:S08]  /*37e0*/  HMMA.16816.F32 R88, R24.reuse, R44, R88 ;  /* 0x0000002c1858723c */ /* 0x040ff00000001858 */
[----:B------:R-:W-:Y:S08]  /*37f0*/  HMMA.16816.F32 R44, R24, R46, R112 ;  /* 0x0000002e182c723c */ /* 0x000ff00000001870 */
[C---:B------:R-:W-:Y:S08]  /*3800*/  HMMA.16816.F32 R128, R8.reuse, R48, R72 ;  /* 0x000000300880723c */ /* 0x040ff00000001848 */
[C---:B------:R-:W-:Y:S01]  /*3810*/  HMMA.16816.F32 R124, R8.reuse, R50, R68 ;  /* 0x00000032087c723c */ /* 0x040fe20000001844 */
[----:B------:R-:W-:Y:S07]  /*3820*/  LDSM.16.M88.4 R68, [R237+0x2000] ;  /* 0x00200000ed44783b */ /* 0x000fee0000000200 */
[----:B------:R-:W-:Y:S01]  /*3830*/  HMMA.16816.F32 R120, R8, R60, R64 ;  /* 0x0000003c0878723c */ /* 0x000fe20000001840 */
[----:B------:R-:W4:Y:S07]  /*3840*/  LDSM.16.M88.4 R8, [R242+0x6000] ;  /* 0x00600000f208783b */ /* 0x000f2e0000000200 */
[C---:B------:R-:W-:Y:S08]  /*3850*/  HMMA.16816.F32 R76, R24.reuse, R48, R108 ;  /* 0x00000030184c723c */ /* 0x040ff0000000186c */
[C---:B------:R-:W-:Y:S08]  /*3860*/  HMMA.16816.F32 R72, R24.reuse, R60, R140 ;  /* 0x0000003c1848723c */ /* 0x040ff0000000188c */
[C---:B------:R-:W-:Y:S08]  /*3870*/  HMMA.16816.F32 R64, R24.reuse, R62, R132 ;  /* 0x0000003e1840723c */ /* 0x040ff00000001884 */
[C---:B------:R-:W-:Y:S08]  /*3880*/  HMMA.16816.F32 R60, R24.reuse, R56, R116 ;  /* 0x00000038183c723c */ /* 0x040ff00000001874 */
[----:B------:R-:W-:Y:S08]  /*3890*/  HMMA.16816.F32 R52, R24, R58, R52 ;  /* 0x0000003a1834723c */ /* 0x000ff00000001834 */
[----:B-1----:R-:W-:Y:S01]  /*38a0*/  HMMA.16816.F32 R56, R16, R42, R44 ;  /* 0x0000002a1038723c */ /* 0x002fe2000000182c */
[----:B------:R-:W1:Y:S07]  /*38b0*/  LDSM.16.M88.4 R44, [R237+0x2800] ;  /* 0x00280000ed2c783b */ /* 0x000e6e0000000200 */
[----:B------:R-:W-:Y:S08]  /*38c0*/  HMMA.16816.F32 R80, R24, R50, R136 ;  /* 0x000000321850723c */ /* 0x000ff00000001888 */
[C---:B--2---:R-:W-:Y:S08]  /*38d0*/  HMMA.16816.F32 R24, R20.reuse, R42, R100 ;  /* 0x0000002a1418723c */ /* 0x044ff00000001864 */
[C---:B------:R-:W-:Y:S08]  /*38e0*/  HMMA.16816.F32 R48, R20.reuse, R40, R104 ;  /* 0x000000281430723c */ /* 0x040ff00000001868 */
[C---:B---3--:R-:W-:Y:S08]  /*38f0*/  HMMA.16816.F32 R100, R20.reuse, R36, R128 ;  /* 0x000000241464723c */ /* 0x048ff00000001880 */
[C---:B------:R-:W-:Y:S08]  /*3900*/  HMMA.16816.F32 R104, R20.reuse, R38, R124 ;  /* 0x000000261468723c */ /* 0x040ff0000000187c */
[C---:B------:R-:W-:Y:S08]  /*3910*/  HMMA.16816.F32 R120, R20.reuse, R32, R120 ;  /* 0x000000201478723c */ /* 0x040ff00000001878 */
[C---:B------:R-:W-:Y:S08]  /*3920*/  HMMA.16816.F32 R96, R20.reuse, R34, R96 ;  /* 0x000000221460723c */ /* 0x040ff00000001860 */
[C---:B------:R-:W-:Y:S08]  /*3930*/  HMMA.16816.F32 R92, R20.reuse, R28, R92 ;  /* 0x0000001c145c723c */ /* 0x040ff0000000185c */
[----:B------:R-:W-:Y:S08]  /*3940*/  HMMA.16816.F32 R108, R20, R30, R84 ;  /* 0x0000001e146c723c */ /* 0x000ff00000001854 */
[C---:B------:R-:W-:Y:S08]  /*3950*/  HMMA.16816.F32 R20, R16.reuse, R36, R76 ;  /* 0x000000241014723c */ /* 0x040ff0000000184c */
[C---:B------:R-:W-:Y:S08]  /*3960*/  HMMA.16816.F32 R80, R16.reuse, R38, R80 ;  /* 0x000000261050723c */ /* 0x040ff00000001850 */
[----:B------:R-:W-:Y:S08]  /*3970*/  HMMA.16816.F32 R76, R16, R28, R60 ;  /* 0x0000001c104c723c */ /* 0x000ff0000000183c */
[C---:B----4-:R-:W-:Y:S08]  /*3980*/  HMMA.16816.F32 R36, R8.reuse, R70, R24 ;  /* 0x000000460824723c */ /* 0x050ff00000001818 */
[----:B------:R-:W-:Y:S08]  /*3990*/  HMMA.16816.F32 R60, R8, R68, R48 ;  /* 0x00000044083c723c */ /* 0x000ff00000001830 */
[----:B------:R-:W-:Y:S08]  /*39a0*/  HMMA.16816.F32 R24, R12, R70, R56 ;  /* 0x000000460c18723c */ /* 0x000ff00000001838 */
[C---:B------:R-:W-:Y:S08]  /*39b0*/  HMMA.16816.F32 R72, R16.reuse, R32, R72 ;  /* 0x000000201048723c */ /* 0x040ff00000001848 */
[----:B------:R-:W-:Y:S08]  /*39c0*/  HMMA.16816.F32 R64, R16, R34, R64 ;  /* 0x000000221040723c */ /* 0x000ff00000001840 */
[----:B-1----:R-:W-:Y:S01]  /*39d0*/  HMMA.16816.F32 R32, R12, R44, R20 ;  /* 0x0000002c0c20723c */ /* 0x002fe20000001814 */
[----:B------:R-:W1:Y:S07]  /*39e0*/  LDSM.16.M88.4 R20, [R237+0x3000] ;  /* 0x00300000ed14783b */ /* 0x000e6e0000000200 */
[C---:B------:R-:W-:Y:S08]  /*39f0*/  HMMA.16816.F32 R88, R16.reuse, R40, R88 ;  /* 0x000000281058723c */ /* 0x040ff00000001858 */
[----:B------:R-:W-:Y:S07]  /*3a00*/  HMMA.16816.F32 R84, R16, R30, R52 ;  /* 0x0000001e1054723c */ /* 0x000fee0000001834 */
[----:B------:R-:W-:Y:S01]  /*3a10*/  IADD3 R19, R152, 0x48, RZ ;  /* 0x0000004898137810 */ /* 0x000fe20007ffe0ff */
[----:B------:R-:W-:Y:S01]  /*3a20*/  HMMA.16816.F32 R48, R8, R44, R100 ;  /* 0x0000002c0830723c */ /* 0x000fe20000001864 */
[----:B------:R-:W-:-:S02]  /*3a30*/  IMNMX R17, R5, UR15, PT ;  /* 0x0000000f05117c17 */ /* 0x000fc4000b800200 */
[----:B------:R-:W-:Y:S02]  /*3a40*/  IMNMX R16, R152, UR15, PT ;  /* 0x0000000f98107c17 */ /* 0x000fe4000b800200 */
[----:B------:R-:W-:Y:S02]  /*3a50*/  IMNMX R18, R6, UR15, PT ;  /* 0x0000000f06127c17 */ /* 0x000fe4000b800200 */
[----:B------:R-:W-:Y:S01]  /*3a60*/  IMNMX R19, R19, UR15, PT ;  /* 0x0000000f13137c17 */ /* 0x000fe2000b800200 */
[----:B------:R-:W-:Y:S01]  /*3a70*/  HMMA.16816.F32 R28, R12, R46, R80 ;  /* 0x0000002e0c1c723c */ /* 0x000fe20000001850 */
[----:B------:R-:W-:Y:S02]  /*3a80*/  IADD3 R5, R2, 0x8, RZ ;  /* 0x0000000802057810 */ /* 0x000fe40007ffe0ff */
[C---:B------:R-:W-:Y:S02]  /*3a90*/  ISETP.GE.AND P5, PT, R3.reuse, R16, PT ;  /* 0x000000100300720c */ /* 0x040fe40003fa6270 */
[----:B------:R-:W-:-:S02]  /*3aa0*/  ISETP.GE.AND P1, PT, R3, R17, PT ;  /* 0x000000110300720c */ /* 0x000fc40003f26270 */
[C---:B------:R-:W-:Y:S01]  /*3ab0*/  ISETP.GE.AND P2, PT, R3.reuse, R18, PT ;  /* 0x000000120300720c */ /* 0x040fe20003f46270 */
[C---:B------:R-:W-:Y:S01]  /*3ac0*/  HMMA.16816.F32 R52, R8.reuse, R46, R104 ;  /* 0x0000002e0834723c */ /* 0x040fe20000001868 */
[----:B------:R-:W-:Y:S02]  /*3ad0*/  ISETP.GE.AND P0, PT, R3, R19, PT ;  /* 0x000000130300720c */ /* 0x000fe40003f06270 */
[----:B------:R-:W-:Y:S02]  /*3ae0*/  ISETP.GE.AND P6, PT, R5, R16, PT ;  /* 0x000000100500720c */ /* 0x000fe40003fc6270 */
[----:B------:R-:W-:Y:S02]  /*3af0*/  IADD3 R3, R2, 0x9, RZ ;  /* 0x0000000902037810 */ /* 0x000fe40007ffe0ff */
[----:B------:R-:W-:Y:S01]  /*3b00*/  FSEL R59, R63, -INF , !P0 ;  /* 0xff8000003f3b7808 */ /* 0x000fe20004000000 */
[----:B-1----:R-:W-:Y:S01]  /*3b10*/  HMMA.16816.F32 R40, R8, R20, R120 ;  /* 0x000000140828723c */ /* 0x002fe20000001878 */
[----:B------:R-:W-:-:S02]  /*3b20*/  FSEL R165, R24, -INF , !P6 ;  /* 0xff80000018a57808 */ /* 0x000fc40007000000 */
[-C--:B------:R-:W-:Y:S02]  /*3b30*/  ISETP.GE.AND P3, PT, R5, R17.reuse, PT ;  /* 0x000000110500720c */ /* 0x080fe40003f66270 */
[C---:B------:R-:W-:Y:S02]  /*3b40*/  ISETP.GE.AND P0, PT, R3.reuse, R16, PT ;  /* 0x000000100300720c */ /* 0x040fe40003f06270 */
[----:B------:R-:W-:Y:S01]  /*3b50*/  ISETP.GE.AND P6, PT, R3, R17, PT ;  /* 0x000000110300720c */ /* 0x000fe20003fc6270 */
[----:B------:R-:W-:Y:S01]  /*3b60*/  HMMA.16816.F32 R44, R8, R22, R96 ;  /* 0x00000016082c723c */ /* 0x000fe20000001860 */
[----:B------:R-:W-:Y:S02]  /*3b70*/  FSEL R170, R26, -INF , !P3 ;  /* 0xff8000001aaa7808 */ /* 0x000fe40005800000 */
[----:B------:R-:W-:Y:S02]  /*3b80*/  FSEL R164, R25, -INF , !P0 ;  /* 0xff80000019a47808 */ /* 0x000fe40004000000 */
[----:B------:R-:W-:-:S02]  /*3b90*/  FSEL R169, R27, -INF , !P6 ;  /* 0xff8000001ba97808 */ /* 0x000fc40007000000 */
[----:B------:R-:W1:Y:S01]  /*3ba0*/  LDSM.16.M88.4 R24, [R237+0x3800] ;  /* 0x00380000ed18783b */ /* 0x000e620000000200 */
[----:B------:R-:W-:Y:S01]  /*3bb0*/  FSEL R58, R61, -INF , !P2 ;  /* 0xff8000003d3a7808 */ /* 0x000fe20005000000 */
[----:B------:R-:W-:-:S04]  /*3bc0*/  DEPBAR.LE SB0, 0x0 ;  /* 0x000080000000791a */ /* 0x000fc80000000000 */
[----:B------:R-:W-:Y:S01]  /*3bd0*/  BAR.SYNC.DEFER_BLOCKING 0x0 ;  /* 0x0000000000007b1d */ /* 0x000fe20000010000 */
[CC--:B------:R-:W-:Y:S02]  /*3be0*/  ISETP.GE.AND P4, PT, R5.reuse, R18.reuse, PT ;  /* 0x000000120500720c */ /* 0x0c0fe40003f86270 */
[-C--:B------:R-:W-:Y:S02]  /*3bf0*/  ISETP.GE.AND P2, PT, R5, R19.reuse, PT ;  /* 0x000000130500720c */ /* 0x080fe40003f46270 */
[----:B------:R-:W-:Y:S02]  /*3c00*/  IADD3 R5, R2, 0x10, RZ ;  /* 0x0000001002057810 */ /* 0x000fe40007ffe0ff */
[C---:B------:R-:W-:Y:S02]  /*3c10*/  ISETP.GE.AND P3, PT, R3.reuse, R18, PT ;  /* 0x000000120300720c */ /* 0x040fe40003f66270 */
[----:B------:R-:W-:Y:S02]  /*3c20*/  ISETP.GE.AND P0, PT, R3, R19, PT ;  /* 0x000000130300720c */ /* 0x000fe40003f06270 */
[----:B------:R-:W-:-:S02]  /*3c30*/  ISETP.GE.AND P6, PT, R5, R16, PT ;  /* 0x000000100500720c */ /* 0x000fc40003fc6270 */
[----:B------:R-:W-:Y:S02]  /*3c40*/  IADD3 R3, R2, 0x11, RZ ;  /* 0x0000001102037810 */ /* 0x000fe40007ffe0ff */
[----:B------:R-:W-:Y:S02]  /*3c50*/  FSEL R63, R38, -INF , !P2 ;  /* 0xff800000263f7808 */ /* 0x000fe40005000000 */
[----:B------:R-:W-:Y:S02]  /*3c60*/  FSEL R61, R39, -INF , !P0 ;  /* 0xff800000273d7808 */ /* 0x000fe40004000000 */
[----:B------:R-:W-:Y:S02]  /*3c70*/  FSEL R161, R32, -INF , !P6 ;  /* 0xff80000020a17808 */ /* 0x000fe40007000000 */
[----:B------:R-:W-:Y:S02]  /*3c80*/  ISETP.GE.AND P2, PT, R5, R17, PT ;  /* 0x000000110500720c */ /* 0x000fe40003f46270 */
[----:B------:R-:W-:-:S02]  /*3c90*/  ISETP.GE.AND P0, PT, R3, R16, PT ;  /* 0x000000100300720c */ /* 0x000fc40003f06270 */
[----:B------:R-:W-:Y:S02]  /*3ca0*/  ISETP.GE.AND P6, PT, R3, R17, PT ;  /* 0x000000110300720c */ /* 0x000fe40003fc6270 */
[----:B------:R-:W-:Y:S02]  /*3cb0*/  FSEL R163, R34, -INF , !P2 ;  /* 0xff80000022a37808 */ /* 0x000fe40005000000 */
[----:B------:R-:W-:Y:S02]  /*3cc0*/  FSEL R160, R33, -INF , !P0 ;  /* 0xff80000021a07808 */ /* 0x000fe40004000000 */
[----:B------:R-:W-:Y:S02]  /*3cd0*/  FSEL R162, R35, -INF , !P6 ;  /* 0xff80000023a27808 */ /* 0x000fe40007000000 */
[----:B------:R-:W-:Y:S01]  /*3ce0*/  HMMA.16816.F32 R32, R12, R20, R72 ;  /* 0x000000140c20723c */ /* 0x000fe20000001848 */
[----:B------:R-:W-:Y:S02]  /*3cf0*/  FSEL R57, R36, -INF , !P4 ;  /* 0xff80000024397808 */ /* 0x000fe40006000000 */
[----:B------:R-:W-:-:S02]  /*3d00*/  FSEL R56, R37, -INF , !P3 ;  /* 0xff80000025387808 */ /* 0x000fc40005800000 */
[CC--:B------:R-:W-:Y:S02]  /*3d10*/  ISETP.GE.AND P4, PT, R5.reuse, R18.reuse, PT ;  /* 0x000000120500720c */ /* 0x0c0fe40003f86270 */
[-C--:B------:R-:W-:Y:S01]  /*3d20*/  ISETP.GE.AND P3, PT, R5, R19.reuse, PT ;  /* 0x000000130500720c */ /* 0x080fe20003f66270 */
[C---:B------:R-:W-:Y:S01]  /*3d30*/  HMMA.16816.F32 R36, R12.reuse, R22, R64 ;  /* 0x000000160c24723c */ /* 0x040fe20000001840 */
[C---:B------:R-:W-:Y:S02]  /*3d40*/  ISETP.GE.AND P2, PT, R3.reuse, R18, PT ;  /* 0x000000120300720c */ /* 0x040fe40003f46270 */
[----:B------:R-:W-:Y:S02]  /*3d50*/  ISETP.GE.AND P0, PT, R3, R19, PT ;  /* 0x000000130300720c */ /* 0x000fe40003f06270 */
[C---:B------:R-:W-:Y:S02]  /*3d60*/  IADD3 R5, R2.reuse, 0x18, RZ ;  /* 0x0000001802057810 */ /* 0x040fe40007ffe0ff */
[----:B------:R-:W-:Y:S01]  /*3d70*/  IADD3 R3, R2, 0x19, RZ ;  /* 0x0000001902037810 */ /* 0x000fe20007ffe0ff */
[----:B-1----:R-:W-:Y:S01]  /*3d80*/  HMMA.16816.F32 R20, R12, R24, R76 ;  /* 0x000000180c14723c */ /* 0x002fe2000000184c */
[----:B------:R-:W-:-:S02]  /*3d90*/  FSEL R72, R50, -INF , !P3 ;  /* 0xff80000032487808 */ /* 0x000fc40005800000 */
[----:B------:R-:W-:Y:S02]  /*3da0*/  FSEL R73, R51, -INF , !P0 ;  /* 0xff80000033497808 */ /* 0x000fe40004000000 */
[CC--:B------:R-:W-:Y:S02]  /*3db0*/  ISETP.GE.AND P6, PT, R5.reuse, R16.reuse, PT ;  /* 0x000000100500720c */ /* 0x0c0fe40003fc6270 */
[----:B------:R-:W-:Y:S02]  /*3dc0*/  ISETP.GE.AND P3, PT, R5, R17, PT ;  /* 0x000000110500720c */ /* 0x000fe40003f66270 */
[----:B------:R-:W-:Y:S02]  /*3dd0*/  ISETP.GE.AND P0, PT, R3, R16, PT ;  /* 0x000000100300720c */ /* 0x000fe40003f06270 */
[----:B------:R-:W-:Y:S02]  /*3de0*/  FSEL R70, R48, -INF , !P4 ;  /* 0xff80000030467808 */ /* 0x000fe40006000000 */
        /* <DEDUP_REMOVED lines=8> */
[----:B------:R-:W-:Y:S02]  /*3e70*/  ISETP.GE.AND P0, PT, R3, R19, PT ;  /* 0x000000130300720c */ /* 0x000fe40003f06270 */
[C---:B------:R-:W-:Y:S02]  /*3e80*/  IADD3 R5, R2.reuse, 0x20, RZ ;  /* 0x0000002002057810 */ /* 0x040fe40007ffe0ff */
[----:B------:R-:W-:Y:S02]  /*3e90*/  IADD3 R3, R2, 0x21, RZ ;  /* 0x0000002102037810 */ /* 0x000fe40007ffe0ff */
[----:B------:R-:W-:Y:S02]  /*3ea0*/  FSEL R159, R31, -INF , !P6 ;  /* 0xff8000001f9f7808 */ /* 0x000fe40007000000 */
[----:B------:R-:W-:Y:S01]  /*3eb0*/  FSEL R54, R54, -INF , !P2 ;  /* 0xff80000036367808 */ /* 0x000fe20005000000 */
[----:B------:R-:W-:Y:S01]  /*3ec0*/  HMMA.16816.F32 R28, R8, R24, R92 ;  /* 0x00000018081c723c */ /* 0x000fe2000000185c */
[----:B------:R-:W-:-:S02]  /*3ed0*/  FSEL R64, R55, -INF , !P0 ;  /* 0xff80000037407808 */ /* 0x000fc40004000000 */
[CC--:B------:R-:W-:Y:S02]  /*3ee0*/  ISETP.GE.AND P6, PT, R5.reuse, R16.reuse, PT ;  /* 0x000000100500720c */ /* 0x0c0fe40003fc6270 */
[----:B------:R-:W-:Y:S02]  /*3ef0*/  ISETP.GE.AND P2, PT, R5, R17, PT ;  /* 0x000000110500720c */ /* 0x000fe40003f46270 */
[----:B------:R-:W-:Y:S01]  /*3f00*/  ISETP.GE.AND P0, PT, R3, R16, PT ;  /* 0x000000100300720c */ /* 0x000fe20003f06270 */
[----:B------:R-:W-:Y:S01]  /*3f10*/  HMMA.16816.F32 R8, R8, R26, R108 ;  /* 0x0000001a0808723c */ /* 0x000fe2000000186c */
[----:B------:R-:W-:Y:S02]  /*3f20*/  FSEL R52, R52, -INF , !P4 ;  /* 0xff80000034347808 */ /* 0x000fe40006000000 */
[----:B------:R-:W-:Y:S02]  /*3f30*/  FSEL R53, R53, -INF , !P3 ;  /* 0xff80000035357808 */ /* 0x000fe40005800000 */
[----:B------:R-:W-:-:S02]  /*3f40*/  FSEL R190, R32, -INF , !P6 ;  /* 0xff80000020be7808 */ /* 0x000fc40007000000 */
[----:B------:R-:W-:Y:S02]  /*3f50*/  FSEL R193, R34, -INF , !P2 ;  /* 0xff80000022c17808 */ /* 0x000fe40005000000 */
[----:B------:R-:W-:Y:S02]  /*3f60*/  FSEL R189, R33, -INF , !P0 ;  /* 0xff80000021bd7808 */ /* 0x000fe40004000000 */
[CC--:B------:R-:W-:Y:S02]  /*3f70*/  ISETP.GE.AND P4, PT, R5.reuse, R18.reuse, PT ;  /* 0x000000120500720c */ /* 0x0c0fe40003f86270 */
[----:B------:R-:W-:Y:S02]  /*3f80*/  ISETP.GE.AND P3, PT, R5, R19, PT ;  /* 0x000000130500720c */ /* 0x000fe40003f66270 */
[C---:B------:R-:W-:Y:S02]  /*3f90*/  ISETP.GE.AND P6, PT, R3.reuse, R17, PT ;  /* 0x000000110300720c */ /* 0x040fe40003fc6270 */
[----:B------:R-:W-:-:S02]  /*3fa0*/  ISETP.GE.AND P2, PT, R3, R18, PT ;  /* 0x000000120300720c */ /* 0x000fc40003f46270 */
        /* <DEDUP_REMOVED lines=19> */
[----:B------:R-:W-:-:S02]  /*40e0*/  ISETP.GE.AND P0, PT, R3, R16, PT ;  /* 0x000000100300720c */ /* 0x000fc40003f06270 */
[----:B------:R-:W-:Y:S02]  /*40f0*/  FSEL R188, R40, -INF , !P4 ;  /* 0xff80000028bc7808 */ /* 0x000fe40006000000 */
[----:B------:R-:W-:Y:S02]  /*4100*/  FSEL R187, R41, -INF , !P2 ;  /* 0xff80000029bb7808 */ /* 0x000fe40005000000 */
[C---:B------:R-:W-:Y:S02]  /*4110*/  ISETP.GE.AND P4, PT, R5.reuse, R18, PT ;  /* 0x000000120500720c */ /* 0x040fe40003f86270 */
[----:B------:R-:W-:Y:S02]  /*4120*/  ISETP.GE.AND P2, PT, R5, R19, PT ;  /* 0x000000130500720c */ /* 0x000fe40003f46270 */
[----:B------:R-:W-:Y:S02]  /*4130*/  FSEL R226, R21, -INF , !P0 ;  /* 0xff80000015e27808 */ /* 0x000fe40004000000 */
[----:B------:R-:W-:-:S02]  /*4140*/  IADD3 R5, R2, 0x30, RZ ;  /* 0x0000003002057810 */ /* 0x000fc40007ffe0ff */
[----:B------:R-:W-:Y:S02]  /*4150*/  ISETP.GE.AND P0, PT, R3, R19, PT ;  /* 0x000000130300720c */ /* 0x000fe40003f06270 */
[----:B------:R-:W-:Y:S02]  /*4160*/  FSEL R171, R39, -INF , !P6 ;  /* 0xff80000027ab7808 */ /* 0x000fe40007000000 */
[-C--:B------:R-:W-:Y:S02]  /*4170*/  ISETP.GE.AND P6, PT, R5, R16.reuse, PT ;  /* 0x000000100500720c */ /* 0x080fe40003fc6270 */
[----:B------:R-:W-:Y:S02]  /*4180*/  FSEL R197, R31, -INF , !P0 ;  /* 0xff8000001fc57808 */ /* 0x000fe40004000000 */
[----:B------:R-:W-:Y:S02]  /*4190*/  ISETP.GE.AND P0, PT, R2, R16, PT ;  /* 0x000000100200720c */ /* 0x000fe40003f06270 */
[----:B------:R-:W-:-:S02]  /*41a0*/  FSEL R246, R20, -INF , !P6 ;  /* 0xff80000014f67808 */ /* 0x000fc40007000000 */
[----:B------:R-:W-:Y:S02]  /*41b0*/  ISETP.GE.AND P6, PT, R3, R17, PT ;  /* 0x000000110300720c */ /* 0x000fe40003fc6270 */
[----:B------:R-:W-:Y:S02]  /*41c0*/  FSEL R132, R32, -INF , !P0 ;  /* 0xff80000020847808 */ /* 0x000fe40004000000 */
[----:B------:R-:W-:Y:S02]  /*41d0*/  FSEL R186, R46, -INF , !P2 ;  /* 0xff8000002eba7808 */ /* 0x000fe40005000000 */
[----:B------:R-:W-:Y:S02]  /*41e0*/  ISETP.GE.AND P0, PT, R2, R19, PT ;  /* 0x000000130200720c */ /* 0x000fe40003f06270 */
[----:B------:R-:W-:Y:S02]  /*41f0*/  ISETP.GE.AND P2, PT, R5, R17, PT ;  /* 0x000000110500720c */ /* 0x000fe40003f46270 */
[----:B------:R-:W-:-:S02]  /*4200*/  FSEL R225, R23, -INF , !P6 ;  /* 0xff80000017e17808 */ /* 0x000fc40007000000 */
[----:B------:R-:W-:Y:S02]  /*4210*/  FSEL R23, R62, -INF , !P0 ;  /* 0xff8000003e177808 */ /* 0x000fe40004000000 */
[----:B------:R-:W-:Y:S02]  /*4220*/  FSEL R184, R45, -INF , !P3 ;  /* 0xff8000002db87808 */ /* 0x000fe40005800000 */
[----:B------:R-:W-:Y:S02]  /*4230*/  FSEL R178, R22, -INF , !P2 ;  /* 0xff80000016b27808 */ /* 0x000fe40005000000 */
[----:B------:R-:W-:Y:S02]  /*4240*/  PLOP3.LUT P0, PT, PT, PT, UP0, 0x80, 0x0 ;  /* 0x000000000000781c */ /* 0x000fe40003f0f008 */
[----:B------:R-:W-:Y:S02]  /*4250*/  ISETP.GE.AND P3, PT, R5, R19, PT ;  /* 0x000000130500720c */ /* 0x000fe40003f66270 */
[----:B------:R-:W-:-:S02]  /*4260*/  ISETP.GE.AND P2, PT, R3, R18, PT ;  /* 0x000000120300720c */ /* 0x000fc40003f46270 */
[----:B------:R-:W-:Y:S02]  /*4270*/  IADD3 R3, R2, 0x38, RZ ;  /* 0x0000003802037810 */ /* 0x000fe40007ffe0ff */
[----:B------:R-:W-:Y:S02]  /*4280*/  FSEL R174, R44, -INF , !P4 ;  /* 0xff8000002cae7808 */ /* 0x000fe40006000000 */
[----:B------:R-:W-:Y:S02]  /*4290*/  FSEL R176, R30, -INF , !P3 ;  /* 0xff8000001eb07808 */ /* 0x000fe40005800000 */
[----:B------:R-:W-:Y:S02]  /*42a0*/  FSEL R247, R29, -INF , !P2 ;  /* 0xff8000001df77808 */ /* 0x000fe40005000000 */
[----:B------:R-:W-:Y:S02]  /*42b0*/  FSEL R133, R33, -INF , !P5 ;  /* 0xff80000021857808 */ /* 0x000fe40006800000 */
[----:B------:R-:W-:-:S02]  /*42c0*/  FSEL R135, R35, -INF , !P1 ;  /* 0xff80000023877808 */ /* 0x000fc40004800000 */
[-C--:B------:R-:W-:Y:S02]  /*42d0*/  ISETP.GE.AND P4, PT, R5, R18.reuse, PT ;  /* 0x000000120500720c */ /* 0x080fe40003f86270 */
[CC--:B------:R-:W-:Y:S02]  /*42e0*/  ISETP.GE.AND P3, PT, R3.reuse, R18.reuse, PT ;  /* 0x000000120300720c */ /* 0x0c0fe40003f66270 */
[----:B------:R-:W-:Y:S02]  /*42f0*/  ISETP.GE.AND P2, PT, R3, R19, PT ;  /* 0x000000130300720c */ /* 0x000fe40003f46270 */
[C---:B------:R-:W-:Y:S02]  /*4300*/  ISETP.GE.AND P5, PT, R2.reuse, R17, PT ;  /* 0x000000110200720c */ /* 0x040fe40003fa6270 */
[C---:B------:R-:W-:Y:S02]  /*4310*/  ISETP.GE.AND P1, PT, R2.reuse, R18, PT ;  /* 0x000000120200720c */ /* 0x040fe40003f26270 */
[----:B------:R-:W-:-:S02]  /*4320*/  IADD3 R2, R2, 0x39, RZ ;  /* 0x0000003902027810 */ /* 0x000fc40007ffe0ff */
[----:B------:R-:W-:Y:S02]  /*4330*/  FSEL R252, R28, -INF , !P4 ;  /* 0xff8000001cfc7808 */ /* 0x000fe40006000000 */
[----:B------:R-:W-:Y:S02]  /*4340*/  FSEL R134, R34, -INF , !P5 ;  /* 0xff80000022867808 */ /* 0x000fe40006800000 */
[----:B------:R-:W-:Y:S02]  /*4350*/  FSEL R224, R8, -INF , !P3 ;  /* 0xff80000008e07808 */ /* 0x000fe40005800000 */
[----:B------:R-:W-:Y:S02]  /*4360*/  FSEL R245, R10, -INF , !P2 ;  /* 0xff8000000af57808 */ /* 0x000fe40005000000 */
[----:B------:R-:W-:Y:S02]  /*4370*/  FSEL R22, R60, -INF , !P1 ;  /* 0xff8000003c167808 */ /* 0x000fe40004800000 */
[----:B------:R-:W-:-:S02]  /*4380*/  ISETP.GE.AND P6, PT, R3, R16, PT ;  /* 0x000000100300720c */ /* 0x000fc40003fc6270 */
[-C--:B------:R-:W-:Y:S02]  /*4390*/  ISETP.GE.AND P4, PT, R3, R17.reuse, PT ;  /* 0x000000110300720c */ /* 0x080fe40003f86270 */
        /* <DEDUP_REMOVED lines=9> */
[----:B------:R-:W-:Y:S01]  /*4430*/  FSEL R217, R15, -INF , !P3 ;  /* 0xff8000000fd97808 */ /* 0x000fe20005800000 */
[----:B------:R-:W-:Y:S05]  /*4440*/  @!P0 BRA `(.L_x_155) ;  /* 0x000004a000008947 */ /* 0x000fea0003800000 */
[----:B------:R-:W-:Y:S01]  /*4450*/  UIADD3 UR5, UR8, -0x2, URZ ;  /* 0xfffffffe08057890 */ /* 0x000fe2000fffe03f */
[----:B------:R-:W-:Y:S01]  /*4460*/  ISETP.GE.AND P3, PT, R180, c[0x0][0x220], PT ;  /* 0x00008800b4007a0c */ /* 0x000fe20003f66270 */
[----:B------:R-:W-:Y:S01]  /*4470*/  BSSY B0, `(.L_x_156) ;  /* 0x0000046000007945 */ /* 0x000fe20003800000 */
[----:B------:R-:W-:Y:S01]  /*4480*/  ISETP.GE.AND P2, PT, R166, c[0x0][0x220], PT ;  /* 0x00008800a6007a0c */ /* 0x000fe20003f46270 */
[----:B------:R-:W-:-:S02]  /*4490*/  USHF.R.S32.HI UR4, URZ, 0x1f, UR5 ;  /* 0x0000001f3f047899 */ /* 0x000fc40008011405 */
[----:B------:R-:W-:Y:S01]  /*44a0*/  UIMAD UR22, UR22, UR5, URZ ;  /* 0x00000005161672a4 */ /* 0x000fe2000f8e023f */
[----:B------:R-:W-:-:S03]  /*44b0*/  IMAD.WIDE.U32 R2, R153, UR5, R154 ;  /* 0x0000000599027c25 */ /* 0x000fc6000f8e009a */
[----:B------:R-:W-:-:S04]  /*44c0*/  UIMAD UR4, UR4, UR23, UR22 ;  /* 0x00000017040472a4 */ /* 0x000fc8000f8e0216 */
[C---:B------:R-:W-:Y:S01]  /*44d0*/  @!P3 LEA R8, P5, R2.reuse, c[0x0][0x168], 0x1 ;  /* 0x00005a000208ba11 */ /* 0x040fe200078a08ff */
[----:B------:R1:W-:Y:S01]  /*44e0*/  @P3 STS.128 [R244+0x8000], RZ ;  /* 0x008000fff4003388 */ /* 0x0003e20000000c00 */
[----:B------:R-:W-:Y:S02]  /*44f0*/  IADD3 R6, R3, UR4, RZ ;  /* 0x0000000403067c10 */ /* 0x000fe4000fffe0ff */
[C---:B------:R-:W-:Y:S02]  /*4500*/  @!P2 LEA R10, P4, R2.reuse, c[0x0][0x168], 0x1 ;  /* 0x00005a00020aaa11 */ /* 0x040fe400078808ff */
[C---:B------:R-:W-:Y:S02]  /*4510*/  IADD3 R3, P1, R2.reuse, UR7, RZ ;  /* 0x0000000702037c10 */ /* 0x040fe4000ff3e0ff */
[C-C-:B------:R-:W-:Y:S02]  /*4520*/  @!P3 LEA.HI.X R9, R2.reuse, c[0x0][0x16c], R6.reuse, 0x1, P5 ;  /* 0x00005b000209ba11 */ /* 0x140fe400028f0c06 */
[----:B------:R-:W-:-:S02]  /*4530*/  @!P2 LEA.HI.X R11, R2, c[0x0][0x16c], R6, 0x1, P4 ;  /* 0x00005b00020baa11 */ /* 0x000fc400020f0c06 */
[----:B------:R-:W-:Y:S01]  /*4540*/  IADD3.X R6, R6, UR11, RZ, P1, !PT ;  /* 0x0000000b06067c10 */ /* 0x000fe20008ffe4ff */
[----:B------:R-:W-:Y:S01]  /*4550*/  @!PT LDS RZ, [RZ] ;  /* 0x00000000fffff984 */ /* 0x000fe20000000800 */
[----:B------:R-:W-:Y:S01]  /*4560*/  @!PT LDS RZ, [RZ] ;  /* 0x00000000fffff984 */ /* 0x000fe20000000800 */
[----:B------:R-:W-:Y:S01]  /*4570*/  @!PT LDS RZ, [RZ] ;  /* 0x00000000fffff984 */ /* 0x000fe20000000800 */
[----:B------:R2:W-:Y:S01]  /*4580*/  @!P3 LDGSTS.E.BYPASS.LTC128B.128 [R244+0x8000], [R8.64] ;  /* 0x0800000008f4bfae */ /* 0x0005e2000b901d52 */
[C---:B------:R-:W-:Y:S02]  /*4590*/  @!P3 LEA R20, P5, R3.reuse, c[0x0][0x168], 0x1 ;  /* 0x00005a000314ba11 */ /* 0x040fe400078a08ff */
[C---:B------:R-:W-:Y:S01]  /*45a0*/  @!P2 LEA R12, P1, R3.reuse, c[0x0][0x168], 0x1 ;  /* 0x00005a00030caa11 */ /* 0x040fe200078208ff */
[----:B------:R1:W-:Y:S01]  /*45b0*/  @P2 STS.128 [R244+0xa000], RZ ;  /* 0x00a000fff4002388 */ /* 0x0003e20000000c00 */
[C---:B------:R-:W-:Y:S02]  /*45c0*/  IADD3 R2, P4, R3.reuse, UR7, RZ ;  /* 0x0000000703027c10 */ /* 0x040fe4000ff9e0ff */
[C-C-:B------:R-:W-:Y:S01]  /*45d0*/  @!P3 LEA.HI.X R21, R3.reuse, c[0x0][0x16c], R6.reuse, 0x1, P5 ;  /* 0x00005b000315ba11 */ /* 0x140fe200028f0c06 */
[----:B------:R-:W-:Y:S01]  /*45e0*/  @!PT LDS RZ, [RZ] ;  /* 0x00000000fffff984 */ /* 0x000fe20000000800 */
[----:B------:R-:W-:Y:S01]  /*45f0*/  @!PT LDS RZ, [RZ] ;  /* 0x00000000fffff984 */ /* 0x000fe20000000800 */
[----:B------:R-:W-:Y:S01]  /*4600*/  @!PT LDS RZ, [RZ] ;  /* 0x00000000fffff984 */ /* 0x000fe20000000800 */
[----:B------:R3:W-:Y:S01]  /*4610*/  @!P2 LDGSTS.E.BYPASS.LTC128B.128 [R244+0xa000], [R10.64+0x80] ;  /* 0x0a0000800af4afae */ /* 0x0007e2000b901d52 */
[----:B------:R-:W-:-:S02]  /*4620*/  @!P2 LEA.HI.X R13, R3, c[0x0][0x16c], R6, 0x1, P1 ;  /* 0x00005b00030daa11 */ /* 0x000fc400008f0c06 */
[----:B------:R-:W-:Y:S01]  /*4630*/  @!P3 LEA R14, P6, R2, c[0x0][0x168], 0x1 ;  /* 0x00005a00020eba11 */ /* 0x000fe200078c08ff */
[----:B------:R1:W-:Y:S01]  /*4640*/  @P3 STS.128 [R244+0x8800], RZ ;  /* 0x008800fff4003388 */ /* 0x0003e20000000c00 */
[----:B------:R-:W-:Y:S02]  /*4650*/  IADD3.X R3, R6, UR11, RZ, P4, !PT ;  /* 0x0000000b06037c10 */ /* 0x000fe4000a7fe4ff */
[C---:B------:R-:W-:Y:S01]  /*4660*/  IADD3 R5, P5, R2.reuse, UR7, RZ ;  /* 0x0000000702057c10 */ /* 0x040fe2000ffbe0ff */
[----:B------:R-:W-:Y:S01]  /*4670*/  @!PT LDS RZ, [RZ] ;  /* 0x00000000fffff984 */ /* 0x000fe20000000800 */
[----:B------:R-:W-:Y:S01]  /*4680*/  @!PT LDS RZ, [RZ] ;  /* 0x00000000fffff984 */ /* 0x000fe20000000800 */
[----:B------:R-:W-:Y:S01]  /*4690*/  @!PT LDS RZ, [RZ] ;  /* 0x00000000fffff984 */ /* 0x000fe20000000800 */
[----:B------:R1:W-:Y:S01]  /*46a0*/  @!P3 LDGSTS.E.BYPASS.LTC128B.128 [R244+0x8800], [R20.64] ;  /* 0x0880000014f4bfae */ /* 0x0003e2000b901d52 */
[----:B------:R-:W-:-:S03]  /*46b0*/  @!P3 LEA.HI.X R15, R2, c[0x0][0x16c], R3, 0x1, P6 ;  /* 0x00005b00020fba11 */ /* 0x000fc600030f0c03 */
[----:B------:R1:W-:Y:S04]  /*46c0*/  @P2 STS.128 [R244+0xa800], RZ ;  /* 0x00a800fff4002388 */ /* 0x0003e80000000c00 */
[----:B------:R-:W-:Y:S01]  /*46d0*/  @!PT LDS RZ, [RZ] ;  /* 0x00000000fffff984 */ /* 0x000fe20000000800 */
[----:B------:R-:W-:Y:S01]  /*46e0*/  @!PT LDS RZ, [RZ] ;  /* 0x00000000fffff984 */ /* 0x000fe20000000800 */
[----:B------:R-:W-:Y:S01]  /*46f0*/  @!PT LDS RZ, [RZ] ;  /* 0x00000000fffff984 */ /* 0x000fe20000000800 */
[----:B------:R1:W-:Y:S01]  /*4700*/  @!P2 LDGSTS.E.BYPASS.LTC128B.128 [R244+0xa800], [R12.64+0x80] ;  /* 0x0a8000800cf4afae */ /* 0x0003e2000b901d52 */
[----:B--2---:R-:W-:-:S03]  /*4710*/  @!P2 LEA R8, P1, R2, c[0x0][0x168], 0x1 ;  /* 0x00005a000208aa11 */ /* 0x004fc600078208ff */
[----:B------:R1:W-:Y:S01]  /*4720*/  @P3 STS.128 [R244+0x9000], RZ ;  /* 0x009000fff4003388 */ /* 0x0003e20000000c00 */
[----:B------:R-:W-:-:S03]  /*4730*/  @!P2 LEA.HI.X R9, R2, c[0x0][0x16c], R3, 0x1, P1 ;  /* 0x00005b000209aa11 */ /* 0x000fc600008f0c03 */
[----:B------:R-:W-:Y:S01]  /*4740*/  @!PT LDS RZ, [RZ] ;  /* 0x00000000fffff984 */ /* 0x000fe20000000800 */
[----:B------:R-:W-:Y:S01]  /*4750*/  @!PT LDS RZ, [RZ] ;  /* 0x00000000fffff984 */ /* 0x000fe20000000800 */
[----:B------:R-:W-:Y:S01]  /*4760*/  @!PT LDS RZ, [RZ] ;  /* 0x00000000fffff984 */ /* 0x000fe20000000800 */
[----:B------:R1:W-:Y:S01]  /*4770*/  @!P3 LDGSTS.E.BYPASS.LTC128B.128 [R244+0x9000], [R14.64] ;  /* 0x090000000ef4bfae */ /* 0x0003e2000b901d52 */
[----:B------:R-:W-:Y:S02]  /*4780*/  IADD3.X R3, R3, UR11, RZ, P5, !PT ;  /* 0x0000000b03037c10 */ /* 0x000fe4000affe4ff */
[C---:B---3--:R-:W-:Y:S01]  /*4790*/  @!P3 LEA R10, P4, R5.reuse, c[0x0][0x168], 0x1 ;  /* 0x00005a00050aba11 */ /* 0x048fe200078808ff */
[----:B------:R1:W-:Y:S03]  /*47a0*/  @P2 STS.128 [R244+0xb000], RZ ;  /* 0x00b000fff4002388 */ /* 0x0003e60000000c00 */
[----:B------:R-:W-:Y:S01]  /*47b0*/  @!P3 LEA.HI.X R11, R5, c[0x0][0x16c], R3, 0x1, P4 ;  /* 0x00005b00050bba11 */ /* 0x000fe200020f0c03 */
[----:B------:R-:W-:Y:S01]  /*47c0*/  @!PT LDS RZ, [RZ] ;  /* 0x00000000fffff984 */ /* 0x000fe20000000800 */
[----:B------:R-:W-:Y:S01]  /*47d0*/  @!PT LDS RZ, [RZ] ;  /* 0x00000000fffff984 */ /* 0x000fe20000000800 */
[----:B------:R-:W-:Y:S01]  /*47e0*/  @!PT LDS RZ, [RZ] ;  /* 0x00000000fffff984 */ /* 0x000fe20000000800 */
[----:B------:R1:W-:Y:S04]  /*47f0*/  @!P2 LDGSTS.E.BYPASS.LTC128B.128 [R244+0xb000], [R8.64+0x80] ;  /* 0x0b00008008f4afae */ /* 0x0003e8000b901d52 */
[----:B------:R1:W-:Y:S04]  /*4800*/  @P3 STS.128 [R244+0x9800], RZ ;  /* 0x009800fff4003388 */ /* 0x0003e80000000c00 */
[----:B------:R-:W-:Y:S01]  /*4810*/  @!PT LDS RZ, [RZ] ;  /* 0x00000000fffff984 */ /* 0x000fe20000000800 */
[----:B------:R-:W-:Y:S01]  /*4820*/  @!PT LDS RZ, [RZ] ;  /* 0x00000000fffff984 */ /* 0x000fe20000000800 */
[----:B------:R-:W-:Y:S01]  /*4830*/  @!PT LDS RZ, [RZ] ;  /* 0x00000000fffff984 */ /* 0x000fe20000000800 */
[----:B------:R1:W-:Y:S04]  /*4840*/  @!P3 LDGSTS.E.BYPASS.LTC128B.128 [R244+0x9800], [R10.64] ;  /* 0x098000000af4bfae */ /* 0x0003e8000b901d52 */
[----:B------:R1:W-:Y:S01]  /*4850*/  @P2 STS.128 [R244+0xb800], RZ ;  /* 0x00b800fff4002388 */ /* 0x0003e20000000c00 */
[----:B------:R-:W-:Y:S05]  /*4860*/  @P2 BRA `(.L_x_157) ;  /* 0x0000006000002947 */ /* 0x000fea0003800000 */
[----:B------:R-:W-:-:S04]  /*4870*/  LEA R2, P1, R5, c[0x0][0x168], 0x1 ;  /* 0x00005a0005027a11 */ /* 0x000fc800078208ff */
[----:B------:R-:W-:-:S05]  /*4880*/  LEA.HI.X R3, R5, c[0x0][0x16c], R3, 0x1, P1 ;  /* 0x00005b0005037a11 */ /* 0x000fca00008f0c03 */
[----:B------:R-:W-:Y:S01]  /*4890*/  @!PT LDS RZ, [RZ] ;  /* 0x00000000fffff984 */ /* 0x000fe20000000800 */
[----:B------:R-:W-:Y:S01]  /*48a0*/  @!PT LDS RZ, [RZ] ;  /* 0x00000000fffff984 */ /* 0x000fe20000000800 */
[----:B------:R-:W-:Y:S01]  /*48b0*/  @!PT LDS RZ, [RZ] ;  /* 0x00000000fffff984 */ /* 0x000fe20000000800 */
[----:B------:R2:W-:Y:S04]  /*48c0*/  LDGSTS.E.BYPASS.LTC128B.128 [R244+0xb800], [R2.64+0x80] ;  /* 0x0b80008002f47fae */ /* 0x0005e8000b901d52 */
.L_x_157:
[----:B------:R-:W-:Y:S05]  /*48d0*/  BSYNC B0 ;  /* 0x0000000000007941 */ /* 0x000fea0003800000 */
.L_x_156:
[----:B------:R-:W0:Y:S02]  /*48e0*/  LDGDEPBAR ;  /* 0x00000000000079af */ /* 0x000e240000000000 */
.L_x_155:
[----:B--2---:R-:W-:Y:S01]  /*48f0*/  FMNMX.FTZ R2, R22, R58, !PT ;  /* 0x0000003a16027209 */ /* 0x004fe20007810000 */
[----:B------:R-:W-:Y:S01]  /*4900*/  STL [R1+0xe0], R244 ;  /* 0x0000e0f401007387 */ /* 0x000fe20000100800 */
[----:B------:R-:W-:Y:S02]  /*4910*/  SHF.L.U32 R233, R7, 0x1, RZ ;  /* 0x0000000107e97819 */ /* 0x000fe400000006ff */
[----:B------:R-:W-:Y:S01]  /*4920*/  FMNMX.FTZ R2, R57, R2, !PT ;  /* 0x0000000239027209 */ /* 0x000fe20007810000 */
[----:B------:R-:W-:Y:S01]  /*4930*/  STL [R1+0xdc], R243 ;  /* 0x0000dcf301007387 */ /* 0x000fe20000100800 */
[----:B------:R-:W-:Y:S01]  /*4940*/  LEA R236, R0, R233, 0x1 ;  /* 0x000000e900ec7211 */ /* 0x000fe200078e08ff */
[----:B------:R-:W-:Y:S01]  /*4950*/  IMAD R234, R4, 0x2, R233 ;  /* 0x0000000204ea7824 */ /* 0x000fe200078e02e9 */
[----:B------:R-:W-:Y:S01]  /*4960*/  FMNMX.FTZ R2, R56, R2, !PT ;  /* 0x0000000238027209 */ /* 0x000fe20007810000 */
[----:B------:R-:W-:Y:S01]  /*4970*/  STL [R1+0xd8], R242 ;  /* 0x0000d8f201007387 */ /* 0x000fe20000100800 */
[----:B-1----:R-:W-:Y:S01]  /*4980*/  FMNMX.FTZ R8, R134, R135, !PT ;  /* 0x0000008786087209 */ /* 0x002fe20007810000 */
[----:B------:R-:W-:Y:S01]  /*4990*/  IMAD R235, R0, 0x2, R234 ;  /* 0x0000000200eb7824 */ /* 0x000fe200078e02ea */
        /* <DEDUP_REMOVED lines=31> */
[----:B------:R-:W-:Y:S01]  /*4b90*/  LDSM.16.MT88.4 R44, [R233+0xc000] ;  /* 0x00c00000e92c783b */ /* 0x000fe20000004200 */
[----:B------:R-:W-:Y:S02]  /*4ba0*/  FMNMX.FTZ R2, R186, R2, !PT ;  /* 0x00000002ba027209 */ /* 0x000fe40007810000 */
[----:B------:R-:W-:Y:S01]  /*4bb0*/  FMNMX.FTZ R166, R219, R166, !PT ;  /* 0x000000a6dba67209 */ /* 0x000fe20007810000 */
[----:B------:R-:W-:Y:S01]  /*4bc0*/  LDSM.16.MT88.4 R48, [R234+0xc000] ;  /* 0x00c00000ea30783b */ /* 0x000fe20000004200 */
[----:B------:R-:W-:Y:S02]  /*4bd0*/  FMNMX.FTZ R2, R185, R2, !PT ;  /* 0x00000002b9027209 */ /* 0x000fe40007810000 */
[----:B------:R-:W-:Y:S01]  /*4be0*/  FMNMX.FTZ R0, R165, R0, !PT ;  /* 0x00000000a5007209 */ /* 0x000fe20007810000 */
[----:B------:R-:W1:Y:S01]  /*4bf0*/  SHFL.BFLY PT, R5, R166, 0x2, 0x1f ;  /* 0x0c401f00a6057f89 */ /* 0x000e6200000e0000 */
        /* <DEDUP_REMOVED lines=8> */
[----:B------:R-:W-:Y:S01]  /*4c80*/  LDSM.16.MT88.4 R96, [R233+0xe000] ;  /* 0x00e00000e960783b */ /* 0x000fe20000004200 */
[----:B------:R-:W-:-:S02]  /*4c90*/  FMNMX.FTZ R2, R227, R2, !PT ;  /* 0x00000002e3027209 */ /* 0x000fc40007810000 */
[----:B------:R-:W-:Y:S01]  /*4ca0*/  FMNMX.FTZ R0, R157, R0, !PT ;  /* 0x000000009d007209 */ /* 0x000fe20007810000 */
[----:B------:R-:W-:Y:S03]  /*4cb0*/  LDSM.16.MT88.4 R104, [R234+0xe000] ;  /* 0x00e00000ea68783b */ /* 0x000fe60000004200 */
[----:B------:R-:W-:Y:S01]  /*4cc0*/  FMNMX.FTZ R0, R156, R0, !PT ;  /* 0x000000009c007209 */ /* 0x000fe20007810000 */
[----:B------:R-:W2:Y:S03]  /*4cd0*/  SHFL.BFLY PT, R3, R2, 0x2, 0x1f ;  /* 0x0c401f0002037f89 */ /* 0x000ea600000e0000 */
[----:B------:R-:W-:Y:S01]  /*4ce0*/  FMNMX.FTZ R0, R190, R0, !PT ;  /* 0x00000000be007209 */ /* 0x000fe20007810000 */
[----:B------:R-:W-:Y:S01]  /*4cf0*/  LDSM.16.MT88.4 R112, [R236+0xe000] ;  /* 0x00e00000ec70783b */ /* 0x000fe20000004200 */
[----:B-1----:R-:W-:-:S02]  /*4d00*/  FMNMX.FTZ R166, R166, R5, !PT ;  /* 0x00000005a6a67209 */ /* 0x002fc40007810000 */
[----:B------:R-:W-:Y:S01]  /*4d10*/  FMNMX.FTZ R0, R189, R0, !PT ;  /* 0x00000000bd007209 */ /* 0x000fe20007810000 */
[----:B------:R-:W-:Y:S03]  /*4d20*/  LDSM.16.MT88.4 R116, [R235+0xe000] ;  /* 0x00e00000eb74783b */ /* 0x000fe60000004200 */
[----:B------:R-:W-:Y:S01]  /*4d30*/  FMNMX.FTZ R0, R173, R0, !PT ;  /* 0x00000000ad007209 */ /* 0x000fe20007810000 */
[----:B------:R-:W1:Y:S03]  /*4d40*/  SHFL.BFLY PT, R5, R166, 0x1, 0x1f ;  /* 0x0c201f00a6057f89 */ /* 0x000e6600000e0000 */
[----:B------:R-:W-:Y:S01]  /*4d50*/  FMNMX.FTZ R0, R172, R0, !PT ;  /* 0x00000000ac007209 */ /* 0x000fe20007810000 */
[----:B------:R-:W-:Y:S04]  /*4d60*/  LDSM.16.MT88.4 R80, [R236+0xc800] ;  /* 0x00c80000ec50783b */ /* 0x000fe80000004200 */
[----:B------:R-:W-:Y:S01]  /*4d70*/  LDSM.16.MT88.4 R76, [R233+0xe800] ;  /* 0x00e80000e94c783b */ /* 0x000fe20000004200 */
[----:B--2---:R-:W-:-:S05]  /*4d80*/  FMNMX.FTZ R2, R2, R3, !PT ;  /* 0x0000000302027209 */ /* 0x004fca0007810000 */
[----:B------:R-:W2:Y:S01]  /*4d90*/  SHFL.BFLY PT, R6, R2, 0x1, 0x1f ;  /* 0x0c201f0002067f89 */ /* 0x000ea200000e0000 */
[----:B-1----:R-:W-:-:S04]  /*4da0*/  FMNMX.FTZ R166, R166, R5, !PT ;  /* 0x00000005a6a67209 */ /* 0x002fc80007810000 */
[C---:B------:R-:W-:Y:S01]  /*4db0*/  FSETP.NEU.FTZ.AND P1, PT, R166.reuse, -INF , PT ;  /* 0xff800000a600780b */ /* 0x040fe20003f3d000 */
[----:B------:R-:W-:Y:S01]  /*4dc0*/  FMUL.FTZ R13, R166, c[0x0][0x23c] ;  /* 0x00008f00a60d7a20 */ /* 0x000fe20000410000 */
[----:B------:R1:W-:Y:S04]  /*4dd0*/  STL [R1+0xe4], R166 ;  /* 0x0000e4a601007387 */ /* 0x0003e80000100800 */
[----:B------:R-:W-:-:S05]  /*4de0*/  FSEL R13, R13, RZ, P1 ;  /* 0x000000ff0d0d7208 */ /* 0x000fca0000800000 */
[----:B------:R-:W-:-:S04]  /*4df0*/  FFMA.FTZ R3, R22, c[0x0][0x23c], -R13 ;  /* 0x00008f0016037a23 */ /* 0x000fc8000001080d */
[----:B------:R2:W3:Y:S02]  /*4e00*/  MUFU.EX2 R244, R3 ;  /* 0x0000000300f47308 */ /* 0x0004e40000000800 */
[----:B--2---:R-:W-:Y:S01]  /*4e10*/  FMNMX.FTZ R3, R2, R6, !PT ;  /* 0x0000000602037209 */ /* 0x004fe20007810000 */
[----:B------:R-:W-:-:S03]  /*4e20*/  FFMA.FTZ R2, R58, c[0x0][0x23c], -R13 ;  /* 0x00008f003a027a23 */ /* 0x000fc6000001080d */
[C---:B------:R-:W-:Y:S02]  /*4e30*/  FSETP.NEU.FTZ.AND P1, PT, R3.reuse, -INF , PT ;  /* 0xff8000000300780b */ /* 0x040fe40003f3d000 */
[----:B-1----:R1:W2:Y:S01]  /*4e40*/  MUFU.EX2 R166, R2 ;  /* 0x0000000200a67308 */ /* 0x0022a20000000800 */
[----:B------:R-:W-:Y:S01]  /*4e50*/  FMUL.FTZ R12, R3, c[0x0][0x23c] ;  /* 0x00008f00030c7a20 */ /* 0x000fe20000410000 */
[----:B------:R-:W-:Y:S04]  /*4e60*/  STL [R1+0xe8], R3 ;  /* 0x0000e80301007387 */ /* 0x000fe80000100800 */
[----:B------:R-:W-:Y:S01]  /*4e70*/  FSEL R12, R12, RZ, P1 ;  /* 0x000000ff0c0c7208 */ /* 0x000fe20000800000 */
[----:B---3--:R-:W-:Y:S01]  /*4e80*/  STL [R1+0xf0], R244 ;  /* 0x0000f0f401007387 */ /* 0x008fe20000100800 */
[----:B-1----:R-:W-:Y:S01]  /*4e90*/  FFMA.FTZ R2, R57, c[0x0][0x23c], -R13 ;  /* 0x00008f0039027a23 */ /* 0x002fe2000001080d */
[----:B--2---:R-:W-:-:S02]  /*4ea0*/  F2FP.PACK_AB R4, R166, R244 ;  /* 0x000000f4a604723e */ /* 0x004fc400000000ff */
[----:B------:R-:W-:Y:S01]  /*4eb0*/  STL [R1+0xec], R166 ;  /* 0x0000eca601007387 */ /* 0x000fe20000100800 */
[----:B------:R1:W-:Y:S02]  /*4ec0*/  MUFU.EX2 R239, R2 ;  /* 0x0000000200ef7308 */ /* 0x0003e40000000800 */
[----:B-1----:R-:W-:-:S06]  /*4ed0*/  FFMA.FTZ R2, R56, c[0x0][0x23c], -R13 ;  /* 0x00008f0038027a23 */ /* 0x002fcc000001080d */
[----:B------:R1:W2:Y:S02]  /*4ee0*/  MUFU.EX2 R19, R2 ;  /* 0x0000000200137308 */ /* 0x0002a40000000800 */
[----:B-1----:R-:W-:Y:S01]  /*4ef0*/  FFMA.FTZ R2, R23, c[0x0][0x23c], -R12 ;  /* 0x00008f0017027a23 */ /* 0x002fe2000001080c */
[----:B--2---:R-:W-:-:S05]  /*4f00*/  F2FP.PACK_AB R6, R19, R239 ;  /* 0x000000ef1306723e */ /* 0x004fca00000000ff */
[----:B------:R1:W-:Y:S02]  /*4f10*/  MUFU.EX2 R243, R2 ;  /* 0x0000000200f37308 */ /* 0x0003e40000000800 */
[--C-:B-1----:R-:W-:Y:S02]  /*4f20*/  FFMA.FTZ R2, R59, c[0x0][0x23c], -R12.reuse ;  /* 0x00008f003b027a23 */ /* 0x102fe4000001080c */
[----:B------:R-:W-:Y:S04]  /*4f30*/  LDSM.16.MT88.4 R56, [R236+0xe800] ;  /* 0x00e80000ec38783b */ /* 0x000fe80000004200 */
[----:B------:R1:W2:Y:S02]  /*4f40*/  MUFU.EX2 R242, R2 ;  /* 0x0000000200f27308 */ /* 0x0002a40000000800 */
[----:B-1----:R-:W-:Y:S01]  /*4f50*/  FFMA.FTZ R2, R63, c[0x0][0x23c], -R12 ;  /* 0x00008f003f027a23 */ /* 0x002fe2000001080c */
[----:B--2---:R-:W-:-:S05]  /*4f60*/  F2FP.PACK_AB R5, R242, R243 ;  /* 0x000000f3f205723e */ /* 0x004fca00000000ff */
[----:B------:R1:W-:Y:S02]  /*4f70*/  MUFU.EX2 R238, R2 ;  /* 0x0000000200ee7308 */ /* 0x0003e40000000800 */
[----:B-1----:R-:W-:Y:S02]  /*4f80*/  FFMA.FTZ R2, R61, c[0x0][0x23c], -R12 ;  /* 0x00008f003d027a23 */ /* 0x002fe4000001080c */
[----:B------:R-:W-:Y:S04]  /*4f90*/  LDSM.16.MT88.4 R60, [R233+0xc800] ;  /* 0x00c80000e93c783b */ /* 0x000fe80000004200 */
[----:B------:R1:W2:Y:S02]  /*4fa0*/  MUFU.EX2 R18, R2 ;  /* 0x0000000200127308 */ /* 0x0002a40000000800 */
[----:B-1----:R-:W-:Y:S01]  /*4fb0*/  FFMA.FTZ R2, R70, c[0x0][0x23c], -R13 ;  /* 0x00008f0046027a23 */ /* 0x002fe2000001080d */
[----:B--2---:R-:W-:-:S05]  /*4fc0*/  F2FP.PACK_AB R7, R18, R238 ;  /* 0x000000ee1207723e */ /* 0x004fca00000000ff */
[----:B------:R1:W-:Y:S02]  /*4fd0*/  MUFU.EX2 R232, R2 ;  /* 0x0000000200e87308 */ /* 0x0003e40000000800 */
[C---:B------:R-:W-:Y:S08]  /*4fe0*/  HMMA.16816.F32 R124, R4.reuse, R44, RZ ;  /* 0x0000002c047c723c */ /* 0x040ff000000018ff */
[----:B------:R-:W-:Y:S01]  /*4ff0*/  HMMA.16816.F32 R144, R4, R48, RZ ;  /* 0x000000300490723c */ /* 0x000fe200000018ff */
[----:B-1----:R-:W-:-:S02]  /*5000*/  FMNMX.FTZ R2, R246, R0, !PT ;  /* 0x00000000f6027209 */ /* 0x002fc40007810000 */
[----:B------:R-:W-:Y:S01]  /*5010*/  FMNMX.FTZ R0, R170, R8, !PT ;  /* 0x00000008aa007209 */ /* 0x000fe20007810000 */
[----:B------:R-:W-:Y:S01]  /*5020*/  FFMA.FTZ R8, R71, c[0x0][0x23c], -R13 ;  /* 0x00008f0047087a23 */ /* 0x000fe2000001080d */
[----:B------:R-:W-:-:S03]  /*5030*/  FMNMX.FTZ R2, R226, R2, !PT ;  /* 0x00000002e2027209 */ /* 0x000fc60007810000 */
[C---:B------:R-:W-:Y:S01]  /*5040*/  HMMA.16816.F32 R152, R4.reuse, R88, RZ ;  /* 0x000000580498723c */ /* 0x040fe200000018ff */
[----:B------:R-:W-:Y:S01]  /*5050*/  FMNMX.FTZ R0, R169, R0, !PT ;  /* 0x00000000a9007209 */ /* 0x000fe20007810000 */
[----:B------:R1:W-:Y:S01]  /*5060*/  MUFU.EX2 R21, R8 ;  /* 0x0000000800157308 */ /* 0x0003e20000000800 */
[----:B------:R-:W-:Y:S01]  /*5070*/  FMNMX.FTZ R9, R216, R2, !PT ;  /* 0x00000002d8097209 */ /* 0x000fe20007810000 */
[----:B------:R-:W-:Y:S01]  /*5080*/  FFMA.FTZ R2, R52, c[0x0][0x23c], -R13 ;  /* 0x00008f0034027a23 */ /* 0x000fe2000001080d */
[----:B------:R-:W-:Y:S03]  /*5090*/  LDSM.16.MT88.4 R68, [R235+0xe800] ;  /* 0x00e80000eb44783b */ /* 0x000fe60000004200 */
[C---:B------:R-:W-:Y:S02]  /*50a0*/  HMMA.16816.F32 R148, R4.reuse, R92, RZ ;  /* 0x0000005c0494723c */ /* 0x040fe400000018ff */
[----:B------:R2:W-:Y:S06]  /*50b0*/  MUFU.EX2 R196, R2 ;  /* 0x0000000200c47308 */ /* 0x0005ec0000000800 */
[----:B------:R-:W-:Y:S01]  /*50c0*/  HMMA.16816.F32 R140, R4, R96, RZ ;  /* 0x00000060048c723c */ /* 0x000fe200000018ff */
[----:B-1----:R-:W-:-:S02]  /*50d0*/  FMNMX.FTZ R8, R163, R0, !PT ;  /* 0x00000000a3087209 */ /* 0x002fc40007810000 */
[----:B------:R-:W-:-:S05]  /*50e0*/  FMNMX.FTZ R0, R195, R9, !PT ;  /* 0x00000009c3007209 */ /* 0x000fca0007810000 */
[----:B------:R-:W-:Y:S01]  /*50f0*/  HMMA.16816.F32 R136, R4, R104, RZ ;  /* 0x000000680488723c */ /* 0x000fe200000018ff */
[----:B------:R-:W1:Y:S01]  /*5100*/  SHFL.BFLY PT, R9, R0, 0x2, 0x1f ;  /* 0x0c401f0000097f89 */ /* 0x000e6200000e0000 */
[----:B--2---:R-:W-:Y:S01]  /*5110*/  FMNMX.FTZ R2, R162, R8, !PT ;  /* 0x00000008a2027209 */ /* 0x004fe20007810000 */
[----:B------:R-:W-:-:S03]  /*5120*/  FFMA.FTZ R8, R53, c[0x0][0x23c], -R13 ;  /* 0x00008f0035087a23 */ /* 0x000fc6000001080d */
[----:B------:R-:W-:Y:S01]  /*5130*/  FMNMX.FTZ R2, R158, R2, !PT ;  /* 0x000000029e027209 */ /* 0x000fe20007810000 */
[----:B------:R2:W3:Y:S01]  /*5140*/  MUFU.EX2 R199, R8 ;  /* 0x0000000800c77308 */ /* 0x0004e20000000800 */
[----:B------:R-:W-:Y:S02]  /*5150*/  HMMA.16816.F32 R128, R4, R112, RZ ;  /* 0x000000700480723c */ /* 0x000fe400000018ff */
[----:B------:R-:W-:-:S04]  /*5160*/  FMNMX.FTZ R2, R159, R2, !PT ;  /* 0x000000029f027209 */ /* 0x000fc80007810000 */
[----:B------:R-:W-:Y:S02]  /*5170*/  FMNMX.FTZ R2, R193, R2, !PT ;  /* 0x00000002c1027209 */ /* 0x000fe40007810000 */
[----:B------:R-:W-:Y:S02]  /*5180*/  HMMA.16816.F32 R120, R4, R116, RZ ;  /* 0x000000740478723c */ /* 0x000fe400000018ff */
[----:B------:R-:W-:-:S04]  /*5190*/  FMNMX.FTZ R2, R191, R2, !PT ;  /* 0x00000002bf027209 */ /* 0x000fc80007810000 */
[----:B------:R-:W-:Y:S01]  /*51a0*/  FMNMX.FTZ R2, R175, R2, !PT ;  /* 0x00000002af027209 */ /* 0x000fe20007810000 */
[--C-:B--2---:R-:W-:Y:S01]  /*51b0*/  FFMA.FTZ R8, R72, c[0x0][0x23c], -R12.reuse ;  /* 0x00008f0048087a23 */ /* 0x104fe2000001080c */
[C---:B------:R-:W-:Y:S01]  /*51c0*/  HMMA.16816.F32 R108, R4.reuse, R46, RZ ;  /* 0x0000002e046c723c */ /* 0x040fe200000018ff */
[----:B-1----:R-:W-:Y:S02]  /*51d0*/  FMNMX.FTZ R0, R0, R9, !PT ;  /* 0x0000000900007209 */ /* 0x002fe40007810000 */
[----:B------:R1:W-:Y:S01]  /*51e0*/  MUFU.EX2 R177, R8 ;  /* 0x0000000800b17308 */ /* 0x0003e20000000800 */
[----:B---3--:R-:W-:Y:S02]  /*51f0*/  F2FP.PACK_AB R10, R199, R196 ;  /* 0x000000c4c70a723e */ /* 0x008fe400000000ff */
[----:B------:R-:W2:Y:S02]  /*5200*/  SHFL.BFLY PT, R20, R0, 0x1, 0x1f ;  /* 0x0c201f0000147f89 */ /* 0x000ea400000e0000 */
[C---:B------:R-:W-:Y:S08]  /*5210*/  HMMA.16816.F32 R100, R4.reuse, R50, RZ ;  /* 0x000000320464723c */ /* 0x040ff000000018ff */
[----:B------:R-:W-:Y:S01]  /*5220*/  HMMA.16816.F32 R84, R4, R90, RZ ;  /* 0x0000005a0454723c */ /* 0x000fe200000018ff */
[----:B-1----:R-:W-:-:S02]  /*5230*/  FFMA.FTZ R8, R73, c[0x0][0x23c], -R12 ;  /* 0x00008f0049087a23 */ /* 0x002fc4000001080c */
[----:B------:R-:W-:Y:S02]  /*5240*/  LDSM.16.MT88.4 R72, [R234+0xe800] ;  /* 0x00e80000ea48783b */ /* 0x000fe40000004200 */
[----:B------:R1:W3:Y:S03]  /*5250*/  MUFU.EX2 R3, R8 ;  /* 0x0000000800037308 */ /* 0x0002e60000000800 */
[----:B------:R-:W-:Y:S01]  /*5260*/  HMMA.16816.F32 R40, R4, R94, RZ ;  /* 0x0000005e0428723c */ /* 0x000fe200000018ff */
[----:B--2---:R-:W-:-:S07]  /*5270*/  FMNMX.FTZ R168, R0, R20, !PT ;  /* 0x0000001400a87209 */ /* 0x004fce0007810000 */
[----:B------:R-:W-:Y:S01]  /*5280*/  HMMA.16816.F32 R36, R4, R98, RZ ;  /* 0x000000620424723c */ /* 0x000fe200000018ff */
[----:B------:R-:W-:Y:S02]  /*5290*/  FSETP.NEU.FTZ.AND P1, PT, R168, -INF , PT ;  /* 0xff800000a800780b */ /* 0x000fe40003f3d000 */
[----:B-1----:R-:W-:Y:S01]  /*52a0*/  FMNMX.FTZ R8, R171, R2, !PT ;  /* 0x00000002ab087209 */ /* 0x002fe20007810000 */
[----:B------:R-:W-:-:S04]  /*52b0*/  FFMA.FTZ R2, R54, c[0x0][0x23c], -R12 ;  /* 0x00008f0036027a23 */ /* 0x000fc8000001080c */
[C---:B------:R-:W-:Y:S01]  /*52c0*/  HMMA.16816.F32 R32, R4.reuse, R106, RZ ;  /* 0x0000006a0420723c */ /* 0x040fe200000018ff */
[----:B---3--:R-:W-:Y:S01]  /*52d0*/  F2FP.PACK_AB R9, R3, R177 ;  /* 0x000000b10309723e */ /* 0x008fe200000000ff */
[----:B------:R-:W-:Y:S01]  /*52e0*/  LDSM.16.MT88.4 R52, [R234+0xc800] ;  /* 0x00c80000ea34783b */ /* 0x000fe20000004200 */
[----:B------:R-:W-:Y:S01]  /*52f0*/  FMNMX.FTZ R8, R178, R8, !PT ;  /* 0x00000008b2087209 */ /* 0x000fe20007810000 */
[----:B------:R1:W-:Y:S04]  /*5300*/  MUFU.EX2 R198, R2 ;  /* 0x0000000200c67308 */ /* 0x0003e80000000800 */
[C---:B------:R-:W-:Y:S08]  /*5310*/  HMMA.16816.F32 R28, R4.reuse, R114, RZ ;  /* 0x00000072041c723c */ /* 0x040ff000000018ff */
[----:B------:R-:W-:Y:S01]  /*5320*/  HMMA.16816.F32 R24, R4, R118, RZ ;  /* 0x000000760418723c */ /* 0x000fe200000018ff */
[----:B-1----:R-:W-:Y:S01]  /*5330*/  FMNMX.FTZ R2, R225, R8, !PT ;  /* 0x00000008e1027209 */ /* 0x002fe20007810000 */
[----:B------:R-:W-:-:S02]  /*5340*/  FFMA.FTZ R8, R64, c[0x0][0x23c], -R12 ;  /* 0x00008f0040087a23 */ /* 0x000fc4000001080c */
[----:B------:R-:W-:Y:S01]  /*5350*/  LDSM.16.MT88.4 R64, [R235+0xc800] ;  /* 0x00c80000eb40783b */ /* 0x000fe20000004200 */
[----:B------:R-:W-:Y:S01]  /*5360*/  FMNMX.FTZ R2, R218, R2, !PT ;  /* 0x00000002da027209 */ /* 0x000fe20007810000 */
[----:B------:R1:W2:Y:S03]  /*5370*/  MUFU.EX2 R244, R8 ;  /* 0x0000000800f47308 */ /* 0x0002a60000000800 */
[----:B------:R-:W-:Y:S01]  /*5380*/  FMNMX.FTZ R14, R217, R2, !PT ;  /* 0x00000002d90e7209 */ /* 0x000fe20007810000 */
[----:B------:R-:W-:-:S04]  /*5390*/  FMUL.FTZ R2, R168, c[0x0][0x23c] ;  /* 0x00008f00a8027a20 */ /* 0x000fc80000410000 */
[----:B------:R-:W3:Y:S01]  /*53a0*/  SHFL.BFLY PT, R15, R14, 0x2, 0x1f ;  /* 0x0c401f000e0f7f89 */ /* 0x000ee200000e0000 */
[----:B------:R-:W-:-:S05]  /*53b0*/  FSEL R2, R2, RZ, P1 ;  /* 0x000000ff02027208 */ /* 0x000fca0000800000 */
[----:B------:R-:W-:Y:S01]  /*53c0*/  FFMA.FTZ R4, R132, c[0x0][0x23c], -R2 ;  /* 0x00008f0084047a23 */ /* 0x000fe20000010802 */
[----:B-1----:R-:W-:-:S03]  /*53d0*/  F2FP.PACK_AB R8, R21, R232 ;  /* 0x000000e81508723e */ /* 0x002fc600000000ff */
[----:B------:R1:W4:Y:S01]  /*53e0*/  MUFU.EX2 R167, R4 ;  /* 0x0000000400a77308 */ /* 0x0003220000000800 */
[----:B--2---:R-:W-:-:S07]  /*53f0*/  F2FP.PACK_AB R11, R244, R198 ;  /* 0x000000c6f40b723e */ /* 0x004fce00000000ff */
[----:B------:R-:W-:Y:S01]  /*5400*/  HMMA.16816.F32 R204, R8, R80, R152 ;  /* 0x0000005008cc723c */ /* 0x000fe20000001898 */
[----:B---3--:R-:W-:-:S06]  /*5410*/  FMNMX.FTZ R0, R14, R15, !PT ;  /* 0x0000000f0e007209 */ /* 0x008fcc0007810000 */
[----:B------:R-:W-:Y:S01]  /*5420*/  IMAD.MOV.U32 R153, RZ, RZ, R21 ;  /* 0x000000ffff997224 */ /* 0x000fe200078e0015 */
[C---:B------:R-:W-:Y:S01]  /*5430*/  HMMA.16816.F32 R228, R8.reuse, R56, R128 ;  /* 0x0000003808e4723c */ /* 0x040fe20000001880 */
[--C-:B-1----:R-:W-:Y:S01]  /*5440*/  FFMA.FTZ R4, R133, c[0x0][0x23c], -R2.reuse ;  /* 0x00008f0085047a23 */ /* 0x102fe20000010802 */
[----:B------:R-:W-:Y:S01]  /*5450*/  MOV R154, R176 ;  /* 0x000000b0009a7202 */ /* 0x000fe20000000f00 */
[----:B------:R-:W1:Y:S01]  /*5460*/  SHFL.BFLY PT, R5, R0, 0x1, 0x1f ;  /* 0x0c201f0000057f89 */ /* 0x000e6200000e0000 */
[----:B------:R-:W-:Y:S01]  /*5470*/  IMAD.MOV.U32 R155, RZ, RZ, R177 ;  /* 0x000000ffff9b7224 */ /* 0x000fe200078e00b1 */
[----:B------:R2:W-:Y:S03]  /*5480*/  MUFU.EX2 R14, R4 ;  /* 0x00000004000e7308 */ /* 0x0005e60000000800 */
[C---:B------:R-:W-:Y:S08]  /*5490*/  HMMA.16816.F32 R180, R8.reuse, R76, R140 ;  /* 0x0000004c08b4723c */ /* 0x040ff0000000188c */
[----:B------:R-:W-:Y:S01]  /*54a0*/  HMMA.16816.F32 R200, R8, R60, R124 ;  /* 0x0000003c08c8723c */ /* 0x000fe2000000187c */
[----:B--2---:R-:W-:-:S02]  /*54b0*/  FFMA.FTZ R4, R165, c[0x0][0x23c], -R2 ;  /* 0x00008f00a5047a23 */ /* 0x004fc40000010802 */
[----:B------:R-:W-:-:S05]  /*54c0*/  IMAD.MOV.U32 R165, RZ, RZ, R155 ;  /* 0x000000ffffa57224 */ /* 0x000fca00078e009b */
[C---:B------:R-:W-:Y:S01]  /*54d0*/  HMMA.16816.F32 R124, R8.reuse, R82, R84 ;  /* 0x00000052087c723c */ /* 0x040fe20000001854 */
[----:B------:R2:W-:Y:S07]  /*54e0*/  MUFU.EX2 R241, R4 ;  /* 0x0000000400f17308 */ /* 0x0005ee0000000800 */
[----:B------:R-:W-:Y:S01]  /*54f0*/  HMMA.16816.F32 R212, R8, R64, R148 ;  /* 0x0000004008d4723c */ /* 0x000fe20000001894 */
[----:B------:R-:W-:Y:S01]  /*5500*/  MOV R143, R181 ;  /* 0x000000b5008f7202 */ /* 0x000fe20000000f00 */
[----:B------:R-:W-:Y:S01]  /*5510*/  IMAD.MOV.U32 R142, RZ, RZ, R182 ;  /* 0x000000ffff8e7224 */ /* 0x000fe200078e00b6 */
[----:B------:R-:W-:Y:S01]  /*5520*/  MOV R141, R183 ;  /* 0x000000b7008d7202 */ /* 0x000fe20000000f00 */
[----:B------:R-:W-:-:S04]  /*5530*/  IMAD.MOV.U32 R140, RZ, RZ, R180 ;  /* 0x000000ffff8c7224 */ /* 0x000fc800078e00b4 */
[C---:B------:R-:W-:Y:S01]  /*5540*/  HMMA.16816.F32 R248, R8.reuse, R72, R136 ;  /* 0x0000004808f8723c */ /* 0x040fe20000001888 */
[--C-:B--2---:R-:W-:Y:S01]  /*5550*/  FFMA.FTZ R4, R164, c[0x0][0x23c], -R2.reuse ;  /* 0x00008f00a4047a23 */ /* 0x104fe20000010802 */
[----:B----4-:R-:W-:Y:S02]  /*5560*/  MOV R164, R167 ;  /* 0x000000a700a47202 */ /* 0x010fe40000000f00 */
[----:B-1----:R-:W-:Y:S01]  /*5570*/  FMNMX.FTZ R167, R0, R5, !PT ;  /* 0x0000000500a77209 */ /* 0x002fe20007810000 */
[----:B------:R1:W-:Y:S01]  /*5580*/  MUFU.EX2 R237, R4 ;  /* 0x0000000400ed7308 */ /* 0x0003e20000000800 */
[--C-:B------:R-:W-:Y:S02]  /*5590*/  FFMA.FTZ R0, R160, c[0x0][0x23c], -R2.reuse ;  /* 0x00008f00a0007a23 */ /* 0x100fe40000010802 */
[----:B------:R-:W-:Y:S01]  /*55a0*/  FSETP.NEU.FTZ.AND P1, PT, R167, -INF , PT ;  /* 0xff800000a700780b */ /* 0x000fe20003f3d000 */
[C---:B------:R-:W-:Y:S04]  /*55b0*/  HMMA.16816.F32 R220, R8.reuse, R68, R120 ;  /* 0x0000004408dc723c */ /* 0x040fe80000001878 */
[----:B------:R2:W-:Y:S04]  /*55c0*/  MUFU.EX2 R152, R0 ;  /* 0x0000000000987308 */ /* 0x0005e80000000800 */
[----:B------:R-:W-:Y:S01]  /*55d0*/  HMMA.16816.F32 R144, R8, R52, R144 ;  /* 0x000000340890723c */ /* 0x000fe20000001890 */
[----:B-1----:R-:W-:-:S04]  /*55e0*/  FFMA.FTZ R4, R161, c[0x0][0x23c], -R2 ;  /* 0x00008f00a1047a23 */ /* 0x002fc80000010802 */
[----:B------:R1:W-:Y:S03]  /*55f0*/  MUFU.EX2 R17, R4 ;  /* 0x0000000400117308 */ /* 0x0003e60000000800 */
[----:B------:R-:W-:Y:S01]  /*5600*/  HMMA.16816.F32 R180, R8, R62, R108 ;  /* 0x0000003e08b4723c */ /* 0x000fe2000000186c */
[----:B--2---:R-:W-:-:S05]  /*5610*/  FMUL.FTZ R0, R167, c[0x0][0x23c] ;  /* 0x00008f00a7007a20 */ /* 0x004fca0000410000 */
[----:B------:R-:W-:Y:S02]  /*5620*/  FSEL R0, R0, RZ, P1 ;  /* 0x000000ff00007208 */ /* 0x000fe40000800000 */
[----:B------:R-:W-:Y:S01]  /*5630*/  HMMA.16816.F32 R120, R8, R54, R100 ;  /* 0x000000360878723c */ /* 0x000fe20000001864 */
[----:B-1----:R-:W-:-:S07]  /*5640*/  FFMA.FTZ R4, R157, c[0x0][0x23c], -R2 ;  /* 0x00008f009d047a23 */ /* 0x002fce0000010802 */
[C---:B------:R-:W-:Y:S01]  /*5650*/  HMMA.16816.F32 R208, R8.reuse, R78, R36 ;  /* 0x0000004e08d0723c */ /* 0x040fe20000001824 */
[----:B------:R-:W-:Y:S01]  /*5660*/  IMAD.MOV.U32 R157, RZ, RZ, R178 ;  /* 0x000000ffff9d7224 */ /* 0x000fe200078e00b2 */
[----:B------:R1:W-:Y:S06]  /*5670*/  MUFU.EX2 R166, R4 ;  /* 0x0000000400a67308 */ /* 0x0003ec0000000800 */
[C---:B------:R-:W-:Y:S08]  /*5680*/  HMMA.16816.F32 R136, R8.reuse, R74, R32 ;  /* 0x0000004a0888723c */ /* 0x040ff00000001820 */
[----:B------:R-:W-:Y:S01]  /*5690*/  HMMA.16816.F32 R148, R8, R58, R28 ;  /* 0x0000003a0894723c */ /* 0x000fe2000000181c */
[----:B-1----:R-:W-:Y:S01]  /*56a0*/  FFMA.FTZ R4, R156, c[0x0][0x23c], -R2 ;  /* 0x00008f009c047a23 */ /* 0x002fe20000010802 */
[----:B------:R-:W-:-:S03]  /*56b0*/  MOV R156, R199 ;  /* 0x000000c7009c7202 */ /* 0x000fc60000000f00 */
[----:B------:R1:W2:Y:S02]  /*56c0*/  MUFU.EX2 R5, R4 ;  /* 0x0000000400057308 */ /* 0x0002a40000000800 */
[----:B-1----:R-:W-:-:S06]  /*56d0*/  FFMA.FTZ R4, R134, c[0x0][0x23c], -R0 ;  /* 0x00008f0086047a23 */ /* 0x002fcc0000010800 */
[----:B------:R1:W-:Y:S02]  /*56e0*/  MUFU.EX2 R129, R4 ;  /* 0x0000000400817308 */ /* 0x0003e40000000800 */
[--C-:B-1----:R-:W-:Y:S02]  /*56f0*/  FFMA.FTZ R4, R135, c[0x0][0x23c], -R0.reuse ;  /* 0x00008f0087047a23 */ /* 0x102fe40000010800 */
[----:B------:R-:W-:Y:S04]  /*5700*/  HMMA.16816.F32 R132, R8, R66, R40 ;  /* 0x000000420884723c */ /* 0x000fe80000001828 */
[----:B------:R1:W3:Y:S02]  /*5710*/  MUFU.EX2 R128, R4 ;  /* 0x0000000400807308 */ /* 0x0002e40000000800 */
[----:B-1----:R-:W-:-:S06]  /*5720*/  FFMA.FTZ R4, R170, c[0x0][0x23c], -R0 ;  /* 0x00008f00aa047a23 */ /* 0x002fcc0000010800 */
[----:B------:R1:W-:Y:S02]  /*5730*/  MUFU.EX2 R240, R4 ;  /* 0x0000000400f07308 */ /* 0x0003e40000000800 */
[----:B-1----:R-:W-:Y:S01]  /*5740*/  FFMA.FTZ R4, R169, c[0x0][0x23c], -R0 ;  /* 0x00008f00a9047a23 */ /* 0x002fe20000010800 */
[----:B--2---:R-:W-:-:S05]  /*5750*/  MOV R169, R5 ;  /* 0x0000000500a97202 */ /* 0x004fca0000000f00 */
[----:B------:R1:W2:Y:S01]  /*5760*/  MUFU.EX2 R15, R4 ;  /* 0x00000004000f7308 */ /* 0x0002a20000000800 */
[----:B------:R-:W-:Y:S01]  /*5770*/  F2FP.PACK_AB R6, R169, R166 ;  /* 0x000000a6a906723e */ /* 0x000fe200000000ff */
[----:B-1----:R-:W-:-:S06]  /*5780*/  FFMA.FTZ R4, R163, c[0x0][0x23c], -R0 ;  /* 0x00008f00a3047a23 */ /* 0x002fcc0000010800 */
[----:B------:R1:W-:Y:S02]  /*5790*/  MUFU.EX2 R16, R4 ;  /* 0x0000000400107308 */ /* 0x0003e40000000800 */
[----:B-1----:R-:W-:Y:S02]  /*57a0*/  FFMA.FTZ R4, R162, c[0x0][0x23c], -R0 ;  /* 0x00008f00a2047a23 */ /* 0x002fe40000010800 */
[----:B------:R-:W-:Y:S04]  /*57b0*/  HMMA.16816.F32 R160, R8, R70, R24 ;  /* 0x0000004608a0723c */ /* 0x000fe80000001818 */
[----:B------:R1:W-:Y:S03]  /*57c0*/  MUFU.EX2 R84, R4 ;  /* 0x0000000400547308 */ /* 0x0003e60000000800 */
[----:B------:R-:W-:-:S02]  /*57d0*/  F2FP.PACK_AB R8, R14, R164 ;  /* 0x000000a40e08723e */ /* 0x000fc400000000ff */
[----:B------:R-:W-:Y:S02]  /*57e0*/  F2FP.PACK_AB R10, R237, R241 ;  /* 0x000000f1ed0a723e */ /* 0x000fe400000000ff */
[----:B---3--:R-:W-:Y:S02]  /*57f0*/  F2FP.PACK_AB R9, R128, R129 ;  /* 0x000000818009723e */ /* 0x008fe400000000ff */
[----:B--2---:R-:W-:Y:S01]  /*5800*/  F2FP.PACK_AB R11, R15, R240 ;  /* 0x000000f00f0b723e */ /* 0x004fe200000000ff */
[----:B-1----:R-:W-:-:S06]  /*5810*/  FFMA.FTZ R4, R158, c[0x0][0x23c], -R0 ;  /* 0x00008f009e047a23 */ /* 0x002fcc0000010800 */
[C---:B------:R-:W-:Y:S01]  /*5820*/  HMMA.16816.F32 R24, R8.reuse, R44, RZ ;  /* 0x0000002c0818723c */ /* 0x040fe200000018ff */
[----:B------:R-:W-:Y:S01]  /*5830*/  IMAD.MOV.U32 R158, RZ, RZ, R198 ;  /* 0x000000ffff9e7224 */ /* 0x000fe200078e00c6 */
[----:B------:R1:W2:Y:S06]  /*5840*/  MUFU.EX2 R5, R4 ;  /* 0x0000000400057308 */ /* 0x0002ac0000000800 */
[C---:B------:R-:W-:Y:S08]  /*5850*/  HMMA.16816.F32 R20, R8.reuse, R48, RZ ;  /* 0x000000300814723c */ /* 0x040ff000000018ff */
[----:B------:R-:W-:Y:S01]  /*5860*/  HMMA.16816.F32 R40, R8, R88, RZ ;  /* 0x000000580828723c */ /* 0x000fe200000018ff */
[----:B-1----:R-:W-:Y:S01]  /*5870*/  FFMA.FTZ R4, R159, c[0x0][0x23c], -R0 ;  /* 0x00008f009f047a23 */ /* 0x002fe20000010800 */
[----:B--2---:R-:W-:-:S02]  /*5880*/  MOV R159, R5 ;  /* 0x00000005009f7202 */ /* 0x004fc40000000f00 */
[----:B------:R-:W-:Y:S01]  /*5890*/  F2FP.PACK_AB R5, R84, R16 ;  /* 0x000000105405723e */ /* 0x000fe200000000ff */
[----:B------:R1:W2:Y:S02]  /*58a0*/  MUFU.EX2 R170, R4 ;  /* 0x0000000400aa7308 */ /* 0x0002a40000000800 */
[----:B------:R-:W-:Y:S01]  /*58b0*/  MOV R88, R197 ;  /* 0x000000c500587202 */ /* 0x000fe20000000f00 */
[----:B------:R-:W-:Y:S01]  /*58c0*/  HMMA.16816.F32 R36, R8, R92, RZ ;  /* 0x0000005c0824723c */ /* 0x000fe200000018ff */
[----:B------:R-:W-:-:S06]  /*58d0*/  IMAD.MOV.U32 R89, RZ, RZ, R196 ;  /* 0x000000ffff597224 */ /* 0x000fcc00078e00c4 */
[----:B------:R-:W-:Y:S01]  /*58e0*/  IMAD.MOV.U32 R92, RZ, RZ, R154 ;  /* 0x000000ffff5c7224 */ /* 0x000fe200078e009a */
[----:B------:R-:W-:Y:S01]  /*58f0*/  HMMA.16816.F32 R32, R8, R96, RZ ;  /* 0x000000600820723c */ /* 0x000fe200000018ff */
[----:B------:R-:W-:Y:S02]  /*5900*/  MOV R93, R152 ;  /* 0x00000098005d7202 */ /* 0x000fe40000000f00 */
[----:B-1----:R-:W-:-:S04]  /*5910*/  F2FP.PACK_AB R4, R152, R17 ;  /* 0x000000119804723e */ /* 0x002fc800000000ff */
[----:B------:R-:W-:Y:S01]  /*5920*/  IMAD.MOV.U32 R96, RZ, RZ, R153 ;  /* 0x000000ffff607224 */ /* 0x000fe200078e0099 */
[----:B--2---:R-:W-:Y:S01]  /*5930*/  F2FP.PACK_AB R7, R170, R159 ;  /* 0x0000009faa07723e */ /* 0x004fe200000000ff */
[----:B------:R-:W-:Y:S01]  /*5940*/  HMMA.16816.F32 R28, R8, R104, RZ ;  /* 0x00000068081c723c */ /* 0x000fe200000018ff */
[----:B------:R-:W-:-:S07]  /*5950*/  MOV R97, R84 ;  /* 0x0000005400617202 */ /* 0x000fce0000000f00 */
[C---:B------:R-:W-:Y:S07]  /*5960*/  HMMA.16816.F32 R176, R4.reuse, R60, R24 ;  /* 0x0000003c04b0723c */ /* 0x040fee0000001818 */
[----:B------:R-:W-:Y:S01]  /*5970*/  MOV R60, R142 ;  /* 0x0000008e003c7202 */ /* 0x000fe20000000f00 */
[----:B------:R-:W-:Y:S01]  /*5980*/  HMMA.16816.F32 R100, R4, R52, R20 ;  /* 0x000000340464723c */ /* 0x000fe20000001814 */
[----:B------:R-:W-:-:S06]  /*5990*/  IMAD.MOV.U32 R61, RZ, RZ, R141 ;  /* 0x000000ffff3d7224 */ /* 0x000fcc00078e008d */
[----:B------:R-:W-:Y:S01]  /*59a0*/  IMAD.MOV.U32 R53, RZ, RZ, R143 ;  /* 0x000000ffff357224 */ /* 0x000fe200078e008f */
[----:B------:R-:W-:Y:S01]  /*59b0*/  HMMA.16816.F32 R24, R8, R112, RZ ;  /* 0x000000700818723c */ /* 0x000fe200000018ff */
[----:B------:R-:W-:-:S06]  /*59c0*/  MOV R52, R140 ;  /* 0x0000008c00347202 */ /* 0x000fcc0000000f00 */
[----:B------:R-:W-:Y:S01]  /*59d0*/  IMAD.MOV.U32 R113, RZ, RZ, R170 ;  /* 0x000000ffff717224 */ /* 0x000fe200078e00aa */
[----:B------:R-:W-:Y:S01]  /*59e0*/  HMMA.16816.F32 R20, R8, R116, RZ ;  /* 0x000000740814723c */ /* 0x000fe200000018ff */
[----:B------:R-:W-:Y:S02]  /*59f0*/  MOV R112, R169 ;  /* 0x000000a900707202 */ /* 0x000fe40000000f00 */
[----:B------:R-:W-:-:S04]  /*5a00*/  MOV R169, R156 ;  /* 0x0000009c00a97202 */ /* 0x000fc80000000f00 */
[----:B------:R-:W-:Y:S01]  /*5a10*/  IMAD.MOV.U32 R117, RZ, RZ, R129 ;  /* 0x000000ffff757224 */ /* 0x000fe200078e0081 */
[----:B------:R-:W-:Y:S01]  /*5a20*/  MOV R116, R128 ;  /* 0x0000008000747202 */ /* 0x000fe20000000f00 */
[C---:B------:R-:W-:Y:S08]  /*5a30*/  HMMA.16816.F32 R84, R4.reuse, R80, R40 ;  /* 0x000000500454723c */ /* 0x040ff00000001828 */
[C---:B------:R-:W-:Y:S08]  /*5a40*/  HMMA.16816.F32 R108, R4.reuse, R64, R36 ;  /* 0x00000040046c723c */ /* 0x040ff00000001824 */
[C---:B------:R-:W-:Y:S08]  /*5a50*/  HMMA.16816.F32 R152, R4.reuse, R76, R32 ;  /* 0x0000004c0498723c */ /* 0x040ff00000001820 */
[C---:B------:R-:W-:Y:S08]  /*5a60*/  HMMA.16816.F32 R140, R4.reuse, R72, R28 ;  /* 0x00000048048c723c */ /* 0x040ff0000000181c */
[C---:B------:R-:W-:Y:S08]  /*5a70*/  HMMA.16816.F32 R128, R4.reuse, R56, R24 ;  /* 0x000000380480723c */ /* 0x040ff00000001818 */
[----:B------:R-:W-:Y:S08]  /*5a80*/  HMMA.16816.F32 R196, R4, R68, R20 ;  /* 0x0000004404c4723c */ /* 0x000ff00000001814 */
[C---:B------:R-:W-:Y:S08]  /*5a90*/  HMMA.16816.F32 R40, R8.reuse, R50, RZ ;  /* 0x000000320828723c */ /* 0x040ff000000018ff */
[C---:B------:R-:W-:Y:S08]  /*5aa0*/  HMMA.16816.F32 R44, R8.reuse, R46, RZ ;  /* 0x0000002e082c723c */ /* 0x040ff000000018ff */
[C---:B------:R-:W-:Y:S08]  /*5ab0*/  HMMA.16816.F32 R36, R8.reuse, R90, RZ ;  /* 0x0000005a0824723c */ /* 0x040ff000000018ff */
[C---:B------:R-:W-:Y:S08]  /*5ac0*/  HMMA.16816.F32 R32, R8.reuse, R94, RZ ;  /* 0x0000005e0820723c */ /* 0x040ff000000018ff */
[C---:B------:R-:W-:Y:S08]  /*5ad0*/  HMMA.16816.F32 R28, R8.reuse, R98, RZ ;  /* 0x00000062081c723c */ /* 0x040ff000000018ff */
[C---:B------:R-:W-:Y:S08]  /*5ae0*/  HMMA.16816.F32 R24, R8.reuse, R106, RZ ;  /* 0x0000006a0818723c */ /* 0x040ff000000018ff */
[C---:B------:R-:W-:Y:S07]  /*5af0*/  HMMA.16816.F32 R20, R8.reuse, R114, RZ ;  /* 0x000000720814723c */ /* 0x040fee00000018ff */
[----:B------:R-:W-:Y:S01]  /*5b00*/  IMAD.MOV.U32 R114, RZ, RZ, R97 ;  /* 0x000000ffff727224 */ /* 0x000fe200078e0061 */
[----:B------:R-:W-:Y:S01]  /*5b10*/  HMMA.16816.F32 R48, R8, R118, RZ ;  /* 0x000000760830723c */ /* 0x000fe200000018ff */
[----:B------:R-:W-:-:S06]  /*5b20*/  IMAD.MOV.U32 R115, RZ, RZ, R93 ;  /* 0x000000ffff737224 */ /* 0x000fcc00078e005d */
[--C-:B------:R-:W-:Y:S01]  /*5b30*/  FFMA.FTZ R8, R190, c[0x0][0x23c], -R2.reuse ;  /* 0x00008f00be087a23 */ /* 0x100fe20000010802 */
[C---:B------:R-:W-:Y:S01]  /*5b40*/  HMMA.16816.F32 R44, R4.reuse, R62, R44 ;  /* 0x0000003e042c723c */ /* 0x040fe2000000182c */
[----:B------:R-:W-:Y:S02]  /*5b50*/  MOV R190, R88 ;  /* 0x0000005800be7202 */ /* 0x000fe40000000f00 */
[----:B------:R1:W-:Y:S05]  /*5b60*/  MUFU.EX2 R97, R8 ;  /* 0x0000000800617308 */ /* 0x0003ea0000000800 */
[C---:B------:R-:W-:Y:S08]  /*5b70*/  HMMA.16816.F32 R40, R4.reuse, R54, R40 ;  /* 0x000000360428723c */ /* 0x040ff00000001828 */
[----:B------:R-:W-:Y:S01]  /*5b80*/  HMMA.16816.F32 R36, R4, R82, R36 ;  /* 0x000000520424723c */ /* 0x000fe20000001824 */
[----:B-1----:R-:W-:-:S02]  /*5b90*/  FFMA.FTZ R8, R189, c[0x0][0x23c], -R2 ;  /* 0x00008f00bd087a23 */ /* 0x002fc40000010802 */
[----:B------:R-:W-:Y:S02]  /*5ba0*/  IMAD.MOV.U32 R189, RZ, RZ, R159 ;  /* 0x000000ffffbd7224 */ /* 0x000fe400078e009f */
[----:B------:R1:W-:Y:S03]  /*5bb0*/  MUFU.EX2 R99, R8 ;  /* 0x0000000800637308 */ /* 0x0003e60000000800 */
[C---:B------:R-:W-:Y:S07]  /*5bc0*/  HMMA.16816.F32 R32, R4.reuse, R66, R32 ;  /* 0x000000420420723c */ /* 0x040fee0000001820 */
[----:B------:R-:W-:Y:S01]  /*5bd0*/  MOV R67, R96 ;  /* 0x0000006000437202 */ /* 0x000fe20000000f00 */
[----:B------:R-:W-:Y:S01]  /*5be0*/  HMMA.16816.F32 R76, R4, R78, R28 ;  /* 0x0000004e044c723c */ /* 0x000fe2000000181c */
[----:B------:R-:W-:Y:S01]  /*5bf0*/  LDSM.16.MT88.4 R28, [R234+0xd000] ;  /* 0x00d00000ea1c783b */ /* 0x000fe20000004200 */
[----:B------:R-:W-:Y:S01]  /*5c00*/  MOV R66, R92 ;  /* 0x0000005c00427202 */ /* 0x000fe20000000f00 */
[----:B-1----:R-:W-:-:S05]  /*5c10*/  FFMA.FTZ R8, R173, c[0x0][0x23c], -R2 ;  /* 0x00008f00ad087a23 */ /* 0x002fca0000010802 */
[C---:B------:R-:W-:Y:S01]  /*5c20*/  HMMA.16816.F32 R72, R4.reuse, R74, R24 ;  /* 0x0000004a0448723c */ /* 0x040fe20000001818 */
[----:B------:R-:W-:Y:S01]  /*5c30*/  LDSM.16.MT88.4 R24, [R236+0xd000] ;  /* 0x00d00000ec18783b */ /* 0x000fe20000004200 */
[----:B------:R1:W-:Y:S06]  /*5c40*/  MUFU.EX2 R159, R8 ;  /* 0x00000008009f7308 */ /* 0x0003ec0000000800 */
[C---:B------:R-:W-:Y:S01]  /*5c50*/  HMMA.16816.F32 R56, R4.reuse, R58, R20 ;  /* 0x0000003a0438723c */ /* 0x040fe20000001814 */
[----:B------:R-:W2:Y:S07]  /*5c60*/  LDSM.16.MT88.4 R20, [R233+0xd000] ;  /* 0x00d00000e914783b */ /* 0x000eae0000004200 */
[----:B------:R-:W-:Y:S01]  /*5c70*/  HMMA.16816.F32 R48, R4, R70, R48 ;  /* 0x000000460430723c */ /* 0x000fe20000001830 */
[----:B-1----:R-:W-:-:S04]  /*5c80*/  FFMA.FTZ R8, R172, c[0x0][0x23c], -R2 ;  /* 0x00008f00ac087a23 */ /* 0x002fc80000010802 */
[----:B------:R1:W3:Y:S02]  /*5c90*/  MUFU.EX2 R118, R8 ;  /* 0x0000000800767308 */ /* 0x0002e40000000800 */
[----:B------:R-:W-:-:S06]  /*5ca0*/  FFMA.FTZ R4, R174, c[0x0][0x23c], -R13 ;  /* 0x00008f00ae047a23 */ /* 0x000fcc000001080d */
[----:B------:R4:W-:Y:S01]  /*5cb0*/  MUFU.EX2 R170, R4 ;  /* 0x0000000400aa7308 */ /* 0x0009e20000000800 */
[----:B-1----:R-:W-:Y:S01]  /*5cc0*/  FFMA.FTZ R8, R193, c[0x0][0x23c], -R0 ;  /* 0x00008f00c1087a23 */ /* 0x002fe20000010800 */
[----:B---3--:R-:W-:Y:S02]  /*5cd0*/  F2FP.PACK_AB R10, R118, R159 ;  /* 0x0000009f760a723e */ /* 0x008fe400000000ff */
[----:B------:R-:W-:-:S04]  /*5ce0*/  MOV R193, R89 ;  /* 0x0000005900c17202 */ /* 0x000fc80000000f00 */
[----:B------:R1:W-:Y:S01]  /*5cf0*/  MUFU.EX2 R96, R8 ;  /* 0x0000000800607308 */ /* 0x0003e20000000800 */
[----:B----4-:R-:W-:Y:S02]  /*5d00*/  FFMA.FTZ R4, R184, c[0x0][0x23c], -R13 ;  /* 0x00008f00b8047a23 */ /* 0x010fe4000001080d */
[----:B------:R-:W-:-:S05]  /*5d10*/  IMAD.MOV.U32 R184, RZ, RZ, R52 ;  /* 0x000000ffffb87224 */ /* 0x000fca00078e0034 */
[----:B------:R3:W4:Y:S01]  /*5d20*/  MUFU.EX2 R64, R4 ;  /* 0x0000000400407308 */ /* 0x0007220000000800 */
[----:B-1----:R-:W-:Y:S02]  /*5d30*/  FFMA.FTZ R8, R191, c[0x0][0x23c], -R0 ;  /* 0x00008f00bf087a23 */ /* 0x002fe40000010800 */
[----:B------:R-:W-:-:S05]  /*5d40*/  IMAD.MOV.U32 R191, RZ, RZ, R158 ;  /* 0x000000ffffbf7224 */ /* 0x000fca00078e009e */
[----:B------:R1:W1:Y:S01]  /*5d50*/  MUFU.EX2 R98, R8 ;  /* 0x0000000800627308 */ /* 0x0002620000000800 */
[----:B---3--:R-:W-:Y:S01]  /*5d60*/  FFMA.FTZ R4, R194, c[0x0][0x23c], -R12 ;  /* 0x00008f00c2047a23 */ /* 0x008fe2000001080c */
[----:B----4-:R-:W-:-:S06]  /*5d70*/  F2FP.PACK_AB R6, R64, R170 ;  /* 0x000000aa4006723e */ /* 0x010fcc00000000ff */
[----:B------:R3:W-:Y:S01]  /*5d80*/  MUFU.EX2 R80, R4 ;  /* 0x0000000400507308 */ /* 0x0007e20000000800 */
[----:B-1----:R-:W-:Y:S01]  /*5d90*/  FFMA.FTZ R8, R175, c[0x0][0x23c], -R0 ;  /* 0x00008f00af087a23 */ /* 0x002fe20000010800 */
[----:B------:R-:W-:-:S06]  /*5da0*/  F2FP.PACK_AB R9, R98, R96 ;  /* 0x000000606209723e */ /* 0x000fcc00000000ff */
[----:B------:R1:W-:Y:S01]  /*5db0*/  MUFU.EX2 R158, R8 ;  /* 0x00000008009e7308 */ /* 0x0003e20000000800 */
[----:B---3--:R-:W-:-:S07]  /*5dc0*/  FFMA.FTZ R4, R192, c[0x0][0x23c], -R12 ;  /* 0x00008f00c0047a23 */ /* 0x008fce000001080c */
[----:B------:R3:W4:Y:S01]  /*5dd0*/  MUFU.EX2 R82, R4 ;  /* 0x0000000400527308 */ /* 0x0007220000000800 */
[----:B-1----:R-:W-:-:S07]  /*5de0*/  FFMA.FTZ R8, R171, c[0x0][0x23c], -R0 ;  /* 0x00008f00ab087a23 */ /* 0x002fce0000010800 */
[----:B------:R1:W1:Y:S01]  /*5df0*/  MUFU.EX2 R119, R8 ;  /* 0x0000000800777308 */ /* 0x0002620000000800 */
[----:B---3--:R-:W-:Y:S01]  /*5e00*/  FFMA.FTZ R4, R186, c[0x0][0x23c], -R12 ;  /* 0x00008f00ba047a23 */ /* 0x008fe2000001080c */
[----:B----4-:R-:W-:Y:S01]  /*5e10*/  F2FP.PACK_AB R5, R82, R80 ;  /* 0x000000505205723e */ /* 0x010fe200000000ff */
[----:B------:R-:W-:-:S05]  /*5e20*/  IMAD.MOV.U32 R186, RZ, RZ, R60 ;  /* 0x000000ffffba7224 */ /* 0x000fca00078e003c */
[----:B------:R3:W-:Y:S01]  /*5e30*/  MUFU.EX2 R156, R4 ;  /* 0x00000004009c7308 */ /* 0x0007e20000000800 */
[----:B-1----:R-:W-:Y:S01]  /*5e40*/  FFMA.FTZ R8, R188, c[0x0][0x23c], -R13 ;  /* 0x00008f00bc087a23 */ /* 0x002fe2000001080d */
[----:B------:R-:W-:-:S06]  /*5e50*/  F2FP.PACK_AB R11, R119, R158 ;  /* 0x0000009e770b723e */ /* 0x000fcc00000000ff */
[----:B------:R1:W-:Y:S01]  /*5e60*/  MUFU.EX2 R81, R8 ;  /* 0x0000000800517308 */ /* 0x0003e20000000800 */
[----:B---3--:R-:W-:Y:S01]  /*5e70*/  FFMA.FTZ R4, R185, c[0x0][0x23c], -R12 ;  /* 0x00008f00b9047a23 */ /* 0x008fe2000001080c */
[----:B------:R-:W-:-:S06]  /*5e80*/  MOV R185, R53 ;  /* 0x0000003500b97202 */ /* 0x000fcc0000000f00 */
[----:B------:R-:W3:Y:S01]  /*5e90*/  MUFU.EX2 R65, R4 ;  /* 0x0000000400417308 */ /* 0x000ee20000000800 */
[----:B-1----:R-:W-:Y:S01]  /*5ea0*/  FFMA.FTZ R8, R187, c[0x0][0x23c], -R13 ;  /* 0x00008f00bb087a23 */ /* 0x002fe2000001080d */
[----:B------:R-:W-:-:S06]  /*5eb0*/  MOV R187, R61 ;  /* 0x0000003d00bb7202 */ /* 0x000fcc0000000f00 */
[----:B------:R1:W4:Y:S01]  /*5ec0*/  MUFU.EX2 R83, R8 ;  /* 0x0000000800537308 */ /* 0x0003220000000800 */
[----:B---3--:R-:W-:Y:S02]  /*5ed0*/  F2FP.PACK_AB R7, R65, R156 ;  /* 0x0000009c4107723e */ /* 0x008fe400000000ff */
[----:B-1----:R-:W-:Y:S02]  /*5ee0*/  F2FP.PACK_AB R8, R99, R97 ;  /* 0x000000616308723e */ /* 0x002fe400000000ff */
[----:B----4-:R-:W-:-:S05]  /*5ef0*/  F2FP.PACK_AB R4, R83, R81 ;  /* 0x000000515304723e */ /* 0x010fca00000000ff */
[-C--:B--2---:R-:W-:Y:S08]  /*5f00*/  HMMA.16816.F32 R176, R8, R20.reuse, R176 ;  /* 0x0000001408b0723c */ /* 0x084ff000000018b0 */
[C---:B------:R-:W-:Y:S07]  /*5f10*/  HMMA.16816.F32 R172, R4.reuse, R20, R200 ;  /* 0x0000001404ac723c */ /* 0x040fee00000018c8 */
[----:B------:R-:W-:Y:S01]  /*5f20*/  IMAD.MOV.U32 R203, RZ, RZ, R66 ;  /* 0x000000ffffcb7224 */ /* 0x000fe200078e0042 */
[----:B------:R-:W-:Y:S01]  /*5f30*/  HMMA.16816.F32 R180, R4, R22, R180 ;  /* 0x0000001604b4723c */ /* 0x000fe200000018b4 */
[----:B------:R-:W-:Y:S01]  /*5f40*/  MOV R202, R67 ;  /* 0x0000004300ca7202 */ /* 0x000fe20000000f00 */
[----:B------:R-:W-:Y:S01]  /*5f50*/  IMAD.MOV.U32 R200, RZ, RZ, R116 ;  /* 0x000000ffffc87224 */ /* 0x000fe200078e0074 */
[----:B------:R-:W-:-:S05]  /*5f60*/  MOV R201, R117 ;  /* 0x0000007500c97202 */ /* 0x000fca0000000f00 */
[C---:B------:R-:W-:Y:S01]  /*5f70*/  HMMA.16816.F32 R44, R8.reuse, R22, R44 ;  /* 0x00000016082c723c */ /* 0x040fe2000000182c */
[----:B------:R-:W1:Y:S07]  /*5f80*/  LDSM.16.MT88.4 R20, [R235+0xd000] ;  /* 0x00d00000eb14783b */ /* 0x000e6e0000004200 */
[----:B------:R-:W-:Y:S08]  /*5f90*/  HMMA.16816.F32 R68, R8, R28, R100 ;  /* 0x0000001c0844723c */ /* 0x000ff00000001864 */
[C---:B------:R-:W-:Y:S08]  /*5fa0*/  HMMA.16816.F32 R88, R4.reuse, R24, R204 ;  /* 0x000000180458723c */ /* 0x040ff000000018cc */
[C---:B------:R-:W-:Y:S08]  /*5fb0*/  HMMA.16816.F32 R52, R4.reuse, R28, R144 ;  /* 0x0000001c0434723c */ /* 0x040ff00000001890 */
[-C--:B------:R-:W-:Y:S08]  /*5fc0*/  HMMA.16816.F32 R60, R4, R30.reuse, R120 ;  /* 0x0000001e043c723c */ /* 0x080ff00000001878 */
[C---:B------:R-:W-:Y:S01]  /*5fd0*/  HMMA.16816.F32 R40, R8.reuse, R30, R40 ;  /* 0x0000001e0828723c */ /* 0x040fe20000001828 */
[----:B------:R-:W2:Y:S07]  /*5fe0*/  LDSM.16.MT88.4 R28, [R236+0xf000] ;  /* 0x00f00000ec1c783b */ /* 0x000eae0000004200 */
[-C--:B-1----:R-:W-:Y:S08]  /*5ff0*/  HMMA.16816.F32 R100, R8, R20.reuse, R108 ;  /* 0x000000140864723c */ /* 0x082ff0000000186c */
[C---:B------:R-:W-:Y:S07]  /*6000*/  HMMA.16816.F32 R104, R4.reuse, R20, R212 ;  /* 0x000000140468723c */ /* 0x040fee00000018d4 */
[----:B------:R-:W-:Y:S01]  /*6010*/  IMAD.MOV.U32 R214, RZ, RZ, R64 ;  /* 0x000000ffffd67224 */ /* 0x000fe200078e0040 */
[----:B------:R-:W-:Y:S01]  /*6020*/  HMMA.16816.F32 R108, R4, R22, R132 ;  /* 0x00000016046c723c */ /* 0x000fe20000001884 */
[----:B------:R-:W-:Y:S01]  /*6030*/  MOV R215, R65 ;  /* 0x0000004100d77202 */ /* 0x000fe20000000f00 */
[----:B------:R-:W-:Y:S01]  /*6040*/  IMAD.MOV.U32 R212, RZ, RZ, R118 ;  /* 0x000000ffffd47224 */ /* 0x000fe200078e0076 */
[----:B------:R-:W-:-:S05]  /*6050*/  MOV R213, R119 ;  /* 0x0000007700d57202 */ /* 0x000fca0000000f00 */
[C---:B------:R-:W-:Y:S01]  /*6060*/  HMMA.16816.F32 R204, R8.reuse, R22, R32 ;  /* 0x0000001608cc723c */ /* 0x040fe20000001820 */
[----:B------:R-:W1:Y:S04]  /*6070*/  LDSM.16.MT88.4 R20, [R234+0xf000] ;  /* 0x00f00000ea14783b */ /* 0x000e680000004200 */
[----:B------:R-:W-:Y:S03]  /*6080*/  LDSM.16.MT88.4 R32, [R235+0xf000] ;  /* 0x00f00000eb20783b */ /* 0x000fe60000004200 */
[----:B------:R-:W-:Y:S08]  /*6090*/  HMMA.16816.F32 R84, R8, R24, R84 ;  /* 0x000000180854723c */ /* 0x000ff00000001854 */
[-C--:B------:R-:W-:Y:S08]  /*60a0*/  HMMA.16816.F32 R92, R4, R26.reuse, R124 ;  /* 0x0000001a045c723c */ /* 0x080ff0000000187c */
[----:B------:R-:W-:Y:S01]  /*60b0*/  HMMA.16816.F32 R36, R8, R26, R36 ;  /* 0x0000001a0824723c */ /* 0x000fe20000001824 */
[----:B------:R-:W3:Y:S07]  /*60c0*/  LDSM.16.MT88.4 R24, [R233+0xf000] ;  /* 0x00f00000e918783b */ /* 0x000eee0000004200 */
[C---:B--2---:R-:W-:Y:S07]  /*60d0*/  HMMA.16816.F32 R144, R4.reuse, R28, R228 ;  /* 0x0000001c0490723c */ /* 0x044fee00000018e4 */
[----:B------:R-:W-:Y:S01]  /*60e0*/  MOV R231, R157 ;  /* 0x0000009d00e77202 */ /* 0x000fe20000000f00 */
[----:B------:R-:W-:Y:S01]  /*60f0*/  HMMA.16816.F32 R148, R4, R30, R148 ;  /* 0x0000001e0494723c */ /* 0x000fe20000001894 */
[----:B------:R-:W-:-:S02]  /*6100*/  MOV R228, R164 ;  /* 0x000000a400e47202 */ /* 0x000fc40000000f00 */
[----:B------:R-:W-:Y:S02]  /*6110*/  MOV R230, R201 ;  /* 0x000000c900e67202 */ /* 0x000fe40000000f00 */
[----:B------:R-:W-:-:S03]  /*6120*/  MOV R229, R202 ;  /* 0x000000ca00e57202 */ /* 0x000fc60000000f00 */
[C---:B-1----:R-:W-:Y:S07]  /*6130*/  HMMA.16816.F32 R132, R4.reuse, R20, R248 ;  /* 0x000000140484723c */ /* 0x042fee00000018f8 */
[----:B------:R-:W-:Y:S01]  /*6140*/  IMAD.MOV.U32 R248, RZ, RZ, R159 ;  /* 0x000000fffff87224 */ /* 0x000fe200078e009f */
[----:B------:R-:W-:Y:S01]  /*6150*/  MOV R249, R158 ;  /* 0x0000009e00f97202 */ /* 0x000fe20000000f00 */
[----:B------:R-:W-:Y:S01]  /*6160*/  HMMA.16816.F32 R136, R4, R22, R136 ;  /* 0x000000160488723c */ /* 0x000fe20000001888 */
[----:B------:R-:W-:Y:S01]  /*6170*/  MOV R251, R156 ;  /* 0x0000009c00fb7202 */ /* 0x000fe20000000f00 */
[----:B------:R-:W-:-:S06]  /*6180*/  IMAD.MOV.U32 R250, RZ, RZ, R170 ;  /* 0x000000fffffa7224 */ /* 0x000fcc00078e00aa */
[C---:B---3--:R-:W-:Y:S07]  /*6190*/  HMMA.16816.F32 R120, R4.reuse, R24, R184 ;  /* 0x000000180478723c */ /* 0x048fee00000018b8 */
[----:B------:R-:W-:Y:S01]  /*61a0*/  MOV R184, R193 ;  /* 0x000000c100b87202 */ /* 0x000fe20000000f00 */
[----:B------:R-:W-:Y:S01]  /*61b0*/  HMMA.16816.F32 R156, R4, R32, R220 ;  /* 0x00000020049c723c */ /* 0x000fe200000018dc */
[----:B------:R-:W-:Y:S01]  /*61c0*/  IMAD.MOV.U32 R187, RZ, RZ, R191 ;  /* 0x000000ffffbb7224 */ /* 0x000fe200078e00bf */
[----:B------:R-:W-:Y:S01]  /*61d0*/  MOV R185, R190 ;  /* 0x000000be00b97202 */ /* 0x000fe20000000f00 */
[----:B------:R-:W-:-:S02]  /*61e0*/  IMAD.MOV.U32 R186, RZ, RZ, R189 ;  /* 0x000000ffffba7224 */ /* 0x000fc400078e00bd */
[----:B------:R-:W-:Y:S01]  /*61f0*/  IMAD.MOV.U32 R202, RZ, RZ, R184 ;  /* 0x000000ffffca7224 */ /* 0x000fe200078e00b8 */
[----:B------:R-:W-:Y:S01]  /*6200*/  MOV R201, R187 ;  /* 0x000000bb00c97202 */ /* 0x000fe20000000f00 */
[----:B------:R-:W-:Y:S01]  /*6210*/  IMAD.MOV.U32 R222, RZ, RZ, R113 ;  /* 0x000000ffffde7224 */ /* 0x000fe200078e0071 */
[C---:B------:R-:W-:Y:S01]  /*6220*/  HMMA.16816.F32 R124, R4.reuse, R26, R208 ;  /* 0x0000001a047c723c */ /* 0x040fe200000018d0 */
[----:B------:R-:W-:Y:S01]  /*6230*/  IMAD.MOV.U32 R113, RZ, RZ, R165 ;  /* 0x000000ffff717224 */ /* 0x000fe200078e00a5 */
[----:B------:R-:W-:Y:S01]  /*6240*/  MOV R221, R185 ;  /* 0x000000b900dd7202 */ /* 0x000fe20000000f00 */
[----:B------:R-:W-:Y:S01]  /*6250*/  IMAD.MOV.U32 R220, RZ, RZ, R203 ;  /* 0x000000ffffdc7224 */ /* 0x000fe200078e00cb */
[----:B------:R-:W-:Y:S02]  /*6260*/  MOV R223, R169 ;  /* 0x000000a900df7202 */ /* 0x000fe40000000f00 */
[----:B------:R-:W-:Y:S02]  /*6270*/  MOV R203, R186 ;  /* 0x000000ba00cb7202 */ /* 0x000fe40000000f00 */
[----:B------:R-:W-:Y:S01]  /*6280*/  HMMA.16816.F32 R64, R4, R34, R160 ;  /* 0x000000220440723c */ /* 0x000fe200000018a0 */
[----:B------:R-:W-:Y:S01]  /*6290*/  MOV R211, R244 ;  /* 0x000000f400d37202 */ /* 0x000fe20000000f00 */
[----:B------:R-:W-:Y:S01]  /*62a0*/  IMAD.MOV.U32 R210, RZ, RZ, R223 ;  /* 0x000000ffffd27224 */ /* 0x000fe200078e00df */
[----:B------:R-:W2:Y:S01]  /*62b0*/  LDL.LU R244, [R1+0xf0] ;  /* 0x0000f00001f47983 */ /* 0x000ea20000300800 */
[----:B------:R-:W-:-:S03]  /*62c0*/  IMAD.MOV.U32 R223, RZ, RZ, R80 ;  /* 0x000000ffffdf7224 */ /* 0x000fc600078e0050 */
[----:B------:R-:W-:Y:S01]  /*62d0*/  FFMA.FTZ R4, R246, c[0x0][0x23c], -R2 ;  /* 0x00008f00f6047a23 */ /* 0x000fe20000010802 */
[----:B------:R-:W-:Y:S01]  /*62e0*/  HMMA.16816.F32 R116, R8, R24, R152 ;  /* 0x000000180874723c */ /* 0x000fe20000001898 */
[----:B------:R-:W-:-:S07]  /*62f0*/  MOV R7, R228 ;  /* 0x000000e400077202 */ /* 0x000fce0000000f00 */
[C---:B------:R-:W-:Y:S01]  /*6300*/  HMMA.16816.F32 R56, R8.reuse, R30, R56 ;  /* 0x0000001e0838723c */ /* 0x040fe20000001838 */
[----:B------:R1:W-:Y:S01]  /*6310*/  MUFU.EX2 R171, R4 ;  /* 0x0000000400ab7308 */ /* 0x0003e20000000800 */
[----:B------:R-:W-:Y:S01]  /*6320*/  IMAD.MOV.U32 R6, RZ, RZ, R201 ;  /* 0x000000ffff067224 */ /* 0x000fe200078e00c9 */
[----:B------:R-:W-:Y:S01]  /*6330*/  MOV R162, R222 ;  /* 0x000000de00a27202 */ /* 0x000fe20000000f00 */
[----:B------:R-:W-:Y:S01]  /*6340*/  IMAD.MOV.U32 R160, RZ, RZ, R230 ;  /* 0x000000ffffa07224 */ /* 0x000fe200078e00e6 */
[----:B------:R-:W-:Y:S01]  /*6350*/  MOV R163, R229 ;  /* 0x000000e500a37202 */ /* 0x000fe20000000f00 */
[----:B------:R-:W-:Y:S01]  /*6360*/  IMAD.MOV.U32 R230, RZ, RZ, R83 ;  /* 0x000000ffffe67224 */ /* 0x000fe200078e0053 */
[----:B------:R-:W-:Y:S01]  /*6370*/  MOV R228, R99 ;  /* 0x0000006300e47202 */ /* 0x000fe20000000f00 */
[C---:B------:R-:W-:Y:S01]  /*6380*/  HMMA.16816.F32 R188, R8.reuse, R20, R140 ;  /* 0x0000001408bc723c */ /* 0x040fe2000000188c */
[----:B------:R-:W-:Y:S07]  /*6390*/  LDSM.16.MT88.4 R184, [R233+0xd800] ;  /* 0x00d80000e9b8783b */ /* 0x000fee0000004200 */
[----:B------:R-:W-:Y:S01]  /*63a0*/  HMMA.16816.F32 R24, R8, R26, R76 ;  /* 0x0000001a0818723c */ /* 0x000fe2000000184c */
[----:B-1----:R-:W-:-:S07]  /*63b0*/  FFMA.FTZ R4, R226, c[0x0][0x23c], -R2 ;  /* 0x00008f00e2047a23 */ /* 0x002fce0000010802 */
[C---:B------:R-:W-:Y:S01]  /*63c0*/  HMMA.16816.F32 R196, R8.reuse, R32, R196 ;  /* 0x0000002008c4723c */ /* 0x040fe200000018c4 */
[----:B------:R1:W3:Y:S07]  /*63d0*/  MUFU.EX2 R208, R4 ;  /* 0x0000000400d07308 */ /* 0x0002ee0000000800 */
[----:B------:R-:W-:Y:S01]  /*63e0*/  HMMA.16816.F32 R48, R8, R34, R48 ;  /* 0x000000220830723c */ /* 0x000fe20000001830 */
[----:B------:R-:W-:Y:S01]  /*63f0*/  MOV R154, R160 ;  /* 0x000000a0009a7202 */ /* 0x000fe20000000f00 */
[----:B------:R-:W-:Y:S01]  /*6400*/  LDSM.16.MT88.4 R140, [R234+0xf800] ;  /* 0x00f80000ea8c783b */ /* 0x000fe20000004200 */
[----:B------:R-:W-:-:S02]  /*6410*/  MOV R155, R162 ;  /* 0x000000a2009b7202 */ /* 0x000fc40000000f00 */
[----:B------:R-:W-:Y:S02]  /*6420*/  MOV R229, R98 ;  /* 0x0000006200e57202 */ /* 0x000fe40000000f00 */
[----:B------:R-:W-:Y:S01]  /*6430*/  MOV R222, R81 ;  /* 0x0000005100de7202 */ /* 0x000fe20000000f00 */
[C---:B------:R-:W-:Y:S01]  /*6440*/  HMMA.16816.F32 R20, R8.reuse, R22, R72 ;  /* 0x000000160814723c */ /* 0x040fe20000001848 */
[--C-:B-1----:R-:W-:Y:S02]  /*6450*/  FFMA.FTZ R4, R216, c[0x0][0x23c], -R2.reuse ;  /* 0x00008f00d8047a23 */ /* 0x102fe40000010802 */
[----:B------:R-:W-:Y:S01]  /*6460*/  FFMA.FTZ R2, R195, c[0x0][0x23c], -R2 ;  /* 0x00008f00c3027a23 */ /* 0x000fe20000010802 */
[----:B------:R-:W-:Y:S01]  /*6470*/  MOV R216, R6 ;  /* 0x0000000600d87202 */ /* 0x000fe20000000f00 */
[----:B------:R-:W-:Y:S03]  /*6480*/  MUFU.EX2 R209, R4 ;  /* 0x0000000400d17308 */ /* 0x000fe60000000800 */
[----:B------:R-:W-:Y:S01]  /*6490*/  HMMA.16816.F32 R192, R8, R28, R128 ;  /* 0x0000001c08c0723c */ /* 0x000fe20000001880 */
[----:B------:R-:W-:Y:S01]  /*64a0*/  MOV R246, R155 ;  /* 0x0000009b00f67202 */ /* 0x000fe20000000f00 */
[----:B------:R-:W-:Y:S03]  /*64b0*/  LDSM.16.MT88.4 R128, [R233+0xf800] ;  /* 0x00f80000e980783b */ /* 0x000fe60000004200 */
[----:B------:R1:W-:Y:S02]  /*64c0*/  MUFU.EX2 R170, R2 ;  /* 0x0000000200aa7308 */ /* 0x0003e40000000800 */
[----:B-1----:R-:W-:-:S02]  /*64d0*/  FFMA.FTZ R2, R231, c[0x0][0x23c], -R0 ;  /* 0x00008f00e7027a23 */ /* 0x002fc40000010800 */
[----:B------:R-:W-:Y:S01]  /*64e0*/  IMAD.MOV.U32 R231, RZ, RZ, R200 ;  /* 0x000000ffffe77224 */ /* 0x000fe200078e00c8 */
[----:B------:R-:W-:-:S03]  /*64f0*/  MOV R200, R112 ;  /* 0x0000007000c87202 */ /* 0x000fc60000000f00 */
[----:B------:R1:W-:Y:S01]  /*6500*/  MUFU.EX2 R164, R2 ;  /* 0x0000000200a47308 */ /* 0x0003e20000000800 */
[----:B------:R-:W-:Y:S02]  /*6510*/  MOV R112, R15 ;  /* 0x0000000f00707202 */ /* 0x000fe40000000f00 */
[----:B------:R-:W-:Y:S01]  /*6520*/  MOV R161, R231 ;  /* 0x000000e700a17202 */ /* 0x000fe20000000f00 */
[----:B------:R-:W-:Y:S01]  /*6530*/  FADD.FTZ R8, R7, R14 ;  /* 0x0000000e07087221 */ /* 0x000fe20000010000 */
[----:B------:R-:W-:Y:S02]  /*6540*/  MOV R5, R200 ;  /* 0x000000c800057202 */ /* 0x000fe40000000f00 */
[----:B------:R-:W-:Y:S01]  /*6550*/  MOV R231, R82 ;  /* 0x0000005200e77202 */ /* 0x000fe20000000f00 */
[----:B------:R-:W-:Y:S02]  /*6560*/  IMAD.MOV.U32 R153, RZ, RZ, R161 ;  /* 0x000000ffff997224 */ /* 0x000fe400078e00a1 */
[----:B-1----:R-:W-:Y:S01]  /*6570*/  FFMA.FTZ R2, R225, c[0x0][0x23c], -R0 ;  /* 0x00008f00e1027a23 */ /* 0x002fe20000010800 */
[----:B------:R-:W-:Y:S01]  /*6580*/  MOV R7, R202 ;  /* 0x000000ca00077202 */ /* 0x000fe20000000f00 */
[----:B------:R-:W-:Y:S01]  /*6590*/  IMAD.MOV.U32 R161, RZ, RZ, R166 ;  /* 0x000000ffffa17224 */ /* 0x000fe200078e00a6 */
[----:B------:R-:W-:Y:S01]  /*65a0*/  MOV R33, R114 ;  /* 0x0000007200217202 */ /* 0x000fe20000000f00 */
[----:B------:R-:W2:Y:S01]  /*65b0*/  LDL.LU R166, [R1+0xec] ;  /* 0x0000ec0001a67983 */ /* 0x000ea20000300800 */
[----:B------:R1:W4:Y:S01]  /*65c0*/  MUFU.EX2 R165, R2 ;  /* 0x0000000200a57308 */ /* 0x0003220000000800 */
[----:B------:R-:W-:Y:S01]  /*65d0*/  IMAD.MOV.U32 R226, RZ, RZ, R5 ;  /* 0x000000ffffe27224 */ /* 0x000fe200078e0005 */
[----:B------:R-:W-:Y:S01]  /*65e0*/  MOV R32, R115 ;  /* 0x0000007300207202 */ /* 0x000fe20000000f00 */
[----:B------:R-:W-:Y:S01]  /*65f0*/  LDSM.16.MT88.4 R80, [R234+0xd800] ;  /* 0x00d80000ea50783b */ /* 0x000fe20000004200 */
[----:B-1----:R-:W-:-:S02]  /*6600*/  FFMA.FTZ R2, R218, c[0x0][0x23c], -R0 ;  /* 0x00008f00da027a23 */ /* 0x002fc40000010800 */
[----:B------:R-:W-:Y:S01]  /*6610*/  FFMA.FTZ R0, R217, c[0x0][0x23c], -R0 ;  /* 0x00008f00d9007a23 */ /* 0x000fe20000010800 */
[----:B------:R-:W-:Y:S01]  /*6620*/  MOV R225, R7 ;  /* 0x0000000700e17202 */ /* 0x000fe20000000f00 */
[----:B------:R-:W-:Y:S01]  /*6630*/  MUFU.EX2 R169, R2 ;  /* 0x0000000200a97308 */ /* 0x000fe20000000800 */
[----:B------:R-:W1:Y:S07]  /*6640*/  LDSM.16.MT88.4 R4, [R235+0xf800] ;  /* 0x00f80000eb04783b */ /* 0x000e6e0000004200 */
[----:B------:R3:W1:Y:S02]  /*6650*/  MUFU.EX2 R31, R0 ;  /* 0x00000000001f7308 */ /* 0x0006640000000800 */
[----:B---3--:R-:W-:-:S06]  /*6660*/  FFMA.FTZ R0, R252, c[0x0][0x23c], -R13 ;  /* 0x00008f00fc007a23 */ /* 0x008fcc000001080d */
[----:B------:R3:W-:Y:S02]  /*6670*/  MUFU.EX2 R29, R0 ;  /* 0x00000000001d7308 */ /* 0x0007e40000000800 */
[----:B---3--:R-:W-:-:S06]  /*6680*/  FFMA.FTZ R0, R247, c[0x0][0x23c], -R13 ;  /* 0x00008f00f7007a23 */ /* 0x008fcc000001080d */
[----:B------:R3:W1:Y:S02]  /*6690*/  MUFU.EX2 R30, R0 ;  /* 0x00000000001e7308 */ /* 0x0006640000000800 */
[----:B---3--:R-:W-:-:S06]  /*66a0*/  FFMA.FTZ R0, R224, c[0x0][0x23c], -R13 ;  /* 0x00008f00e0007a23 */ /* 0x008fcc000001080d */
[----:B------:R3:W-:Y:S01]  /*66b0*/  MUFU.EX2 R28, R0 ;  /* 0x00000000001c7308 */ /* 0x0007e20000000800 */
[----:B------:R-:W-:Y:S02]  /*66c0*/  FFMA.FTZ R2, R245, c[0x0][0x23c], -R12 ;  /* 0x00008f00f5027a23 */ /* 0x000fe4000001080c */
[----:B---3--:R-:W-:-:S05]  /*66d0*/  FFMA.FTZ R0, R219, c[0x0][0x23c], -R13 ;  /* 0x00008f00db007a23 */ /* 0x008fca000001080d */
[----:B------:R3:W-:Y:S01]  /*66e0*/  MUFU.EX2 R15, R0 ;  /* 0x00000000000f7308 */ /* 0x0007e20000000800 */
[----:B------:R-:W-:Y:S01]  /*66f0*/  IMAD.MOV.U32 R219, RZ, RZ, R112 ;  /* 0x000000ffffdb7224 */ /* 0x000fe200078e0070 */
[----:B------:R-:W-:Y:S02]  /*6700*/  MOV R224, R113 ;  /* 0x0000007100e07202 */ /* 0x000fe40000000f00 */
[----:B------:R-:W-:Y:S01]  /*6710*/  LDSM.16.MT88.4 R112, [R235+0xd800] ;  /* 0x00d80000eb70783b */ /* 0x000fe20000004200 */
[--C-:B---3--:R-:W-:Y:S02]  /*6720*/  FFMA.FTZ R0, R220, c[0x0][0x23c], -R12.reuse ;  /* 0x00008f00dc007a23 */ /* 0x108fe4000001080c */
[----:B------:R-:W-:Y:S02]  /*6730*/  IMAD.MOV.U32 R220, RZ, RZ, R97 ;  /* 0x000000ffffdc7224 */ /* 0x000fe400078e0061 */
[----:B------:R3:W-:Y:S02]  /*6740*/  MUFU.EX2 R11, R0 ;  /* 0x00000000000b7308 */ /* 0x0007e40000000800 */
[----:B---3--:R-:W-:Y:S01]  /*6750*/  FFMA.FTZ R0, R221, c[0x0][0x23c], -R12 ;  /* 0x00008f00dd007a23 */ /* 0x008fe2000001080c */
[----:B------:R-:W-:-:S02]  /*6760*/  MOV R221, R96 ;  /* 0x0000006000dd7202 */ /* 0x000fc40000000f00 */
[----:B------:R-:W3:Y:S03]  /*6770*/  LDSM.16.MT88.4 R96, [R236+0xd800] ;  /* 0x00d80000ec60783b */ /* 0x000ee60000004200 */
[----:B------:R1:W1:Y:S02]  /*6780*/  MUFU.EX2 R13, R0 ;  /* 0x00000000000d7308 */ /* 0x0002640000000800 */
[----:B-1----:R-:W-:-:S06]  /*6790*/  FFMA.FTZ R0, R227, c[0x0][0x23c], -R12 ;  /* 0x00008f00e3007a23 */ /* 0x002fcc000001080c */
[----:B------:R1:W-:Y:S02]  /*67a0*/  MUFU.EX2 R12, R2 ;  /* 0x00000002000c7308 */ /* 0x0003e40000000800 */
[----:B-1----:R-:W-:Y:S02]  /*67b0*/  FADD.FTZ R2, R154, R153 ;  /* 0x000000999a027221 */ /* 0x002fe40000010000 */
[----:B------:R-:W1:Y:S04]  /*67c0*/  LDSM.16.MT88.4 R152, [R236+0xf800] ;  /* 0x00f80000ec98783b */ /* 0x000e680000004200 */
[----:B------:R3:W3:Y:S01]  /*67d0*/  MUFU.EX2 R14, R0 ;  /* 0x00000000000e7308 */ /* 0x0006e20000000800 */
[----:B------:R-:W-:Y:S02]  /*67e0*/  MOV R160, R203 ;  /* 0x000000cb00a07202 */ /* 0x000fe40000000f00 */
[----:B------:R-:W-:Y:S01]  /*67f0*/  MOV R162, R3 ;  /* 0x0000000300a27202 */ /* 0x000fe20000000f00 */
[----:B------:R-:W-:Y:S01]  /*6800*/  IMAD.MOV.U32 R34, RZ, RZ, R242 ;  /* 0x000000ffff227224 */ /* 0x000fe200078e00f2 */
[----:B------:R-:W-:Y:S01]  /*6810*/  MOV R35, R243 ;  /* 0x000000f300237202 */ /* 0x000fe20000000f00 */
[----:B------:R-:W-:Y:S01]  /*6820*/  IMAD.MOV.U32 R218, RZ, RZ, R160 ;  /* 0x000000ffffda7224 */ /* 0x000fe200078e00a0 */
[----:B------:R-:W-:Y:S01]  /*6830*/  MOV R217, R161 ;  /* 0x000000a100d97202 */ /* 0x000fe20000000f00 */
[----:B------:R-:W-:Y:S01]  /*6840*/  IMAD.MOV.U32 R247, RZ, RZ, R163 ;  /* 0x000000fffff77224 */ /* 0x000fe200078e00a3 */
[----:B------:R-:W-:Y:S01]  /*6850*/  MOV R252, R162 ;  /* 0x000000a200fc7202 */ /* 0x000fe20000000f00 */
[----:B------:R-:W-:Y:S01]  /*6860*/  FADD.FTZ R9, R35, R34 ;  /* 0x0000002223097221 */ /* 0x000fe20000010000 */
[----:B------:R-:W-:-:S02]  /*6870*/  F2FP.PACK_AB R200, R208, R171 ;  /* 0x000000abd0c8723e */ /* 0x000fc400000000ff */
[----:B----4-:R-:W-:Y:S02]  /*6880*/  F2FP.PACK_AB R201, R165, R164 ;  /* 0x000000a4a5c9723e */ /* 0x010fe400000000ff */
[----:B------:R-:W-:Y:S01]  /*6890*/  F2FP.PACK_AB R202, R170, R209 ;  /* 0x000000d1aaca723e */ /* 0x000fe200000000ff */
[----:B---3--:R-:W-:Y:S01]  /*68a0*/  FADD.FTZ R0, R241, R8 ;  /* 0x00000008f1007221 */ /* 0x008fe20000010000 */
[----:B------:R-:W-:Y:S01]  /*68b0*/  F2FP.PACK_AB R203, R31, R169 ;  /* 0x000000a91fcb723e */ /* 0x000fe200000000ff */
[----:B------:R-:W-:Y:S01]  /*68c0*/  FADD.FTZ R2, R240, R2 ;  /* 0x00000002f0027221 */ /* 0x000fe20000010000 */
[----:B------:R-:W-:Y:S01]  /*68d0*/  F2FP.PACK_AB R160, R30, R29 ;  /* 0x0000001d1ea0723e */ /* 0x000fe200000000ff */
[----:B------:R3:W5:Y:S01]  /*68e0*/  LDL.LU R3, [R1+0xe8] ;  /* 0x0000e80001037983 */ /* 0x0007620000300800 */
[----:B------:R-:W-:Y:S02]  /*68f0*/  F2FP.PACK_AB R161, R13, R11 ;  /* 0x0000000b0da1723e */ /* 0x000fe400000000ff */
[----:B------:R-:W-:-:S02]  /*6900*/  F2FP.PACK_AB R162, R15, R28 ;  /* 0x0000001c0fa2723e */ /* 0x000fc400000000ff */
[----:B------:R-:W-:Y:S02]  /*6910*/  F2FP.PACK_AB R163, R14, R12 ;  /* 0x0000000c0ea3723e */ /* 0x000fe400000000ff */
[----:B------:R-:W-:Y:S01]  /*6920*/  MOV R35, R219 ;  /* 0x000000db00237202 */ /* 0x000fe20000000f00 */
[----:B------:R-:W-:Y:S01]  /*6930*/  FADD.FTZ R9, R238, R9 ;  /* 0x00000009ee097221 */ /* 0x000fe20000010000 */
[----:B------:R-:W-:Y:S01]  /*6940*/  MOV R219, R232 ;  /* 0x000000e800db7202 */ /* 0x000fe20000000f00 */
[----:B------:R-:W-:Y:S01]  /*6950*/  FADD.FTZ R0, R237, R0 ;  /* 0x00000000ed007221 */ /* 0x000fe20000010000 */
[----:B------:R-:W-:Y:S01]  /*6960*/  HMMA.16816.F32 R196, R200, R4, R196 ;  /* 0x00000004c8c4723c */ /* 0x000fe200000018c4 */
[----:B------:R-:W-:Y:S02]  /*6970*/  FADD.FTZ R2, R35, R2 ;  /* 0x0000000223027221 */ /* 0x000fe40000010000 */
[----:B------:R-:W-:-:S05]  /*6980*/  FADD.FTZ R0, R17, R0 ;  /* 0x0000000011007221 */ /* 0x000fca0000010000 */
[----:B------:R-:W-:Y:S01]  /*6990*/  HMMA.16816.F32 R156, R160, R4, R156 ;  /* 0x00000004a09c723c */ /* 0x000fe2000000189c */
[----:B------:R-:W-:-:S06]  /*69a0*/  FADD.FTZ R2, R16, R2 ;  /* 0x0000000210027221 */ /* 0x000fcc0000010000 */
[----:B------:R-:W-:Y:S01]  /*69b0*/  FADD.FTZ R4, R18, R9 ;  /* 0x0000000912047221 */ /* 0x000fe20000010000 */
[----:B------:R-:W-:Y:S01]  /*69c0*/  HMMA.16816.F32 R176, R200, R184, R176 ;  /* 0x000000b8c8b0723c */ /* 0x000fe200000018b0 */
[----:B------:R-:W-:-:S07]  /*69d0*/  FADD.FTZ R2, R33, R2 ;  /* 0x0000000221027221 */ /* 0x000fce0000010000 */
[C---:B------:R-:W-:Y:S08]  /*69e0*/  HMMA.16816.F32 R172, R160.reuse, R184, R172 ;  /* 0x000000b8a0ac723c */ /* 0x040ff000000018ac */
[----:B------:R-:W-:Y:S08]  /*69f0*/  HMMA.16816.F32 R180, R160, R186, R180 ;  /* 0x000000baa0b4723c */ /* 0x000ff000000018b4 */
[-C--:B------:R-:W-:Y:S08]  /*6a00*/  HMMA.16816.F32 R68, R200, R80.reuse, R68 ;  /* 0x00000050c844723c */ /* 0x080ff00000001844 */
[C---:B------:R-:W-:Y:S08]  /*6a10*/  HMMA.16816.F32 R72, R160.reuse, R80, R52 ;  /* 0x00000050a048723c */ /* 0x040ff00000001834 */
[----:B------:R-:W-:Y:S08]  /*6a20*/  HMMA.16816.F32 R76, R160, R82, R60 ;  /* 0x00000052a04c723c */ /* 0x000ff0000000183c */
[----:B------:R-:W-:Y:S01]  /*6a30*/  HMMA.16816.F32 R84, R200, R96, R84 ;  /* 0x00000060c854723c */ /* 0x000fe20000001854 */
[----:B--2---:R-:W-:-:S07]  /*6a40*/  FADD.FTZ R10, R244, R166 ;  /* 0x000000a6f40a7221 */ /* 0x004fce0000010000 */
[----:B------:R-:W-:Y:S01]  /*6a50*/  HMMA.16816.F32 R88, R160, R96, R88 ;  /* 0x00000060a058723c */ /* 0x000fe20000001858 */
[----:B------:R3:W5:Y:S01]  /*6a60*/  LDL.LU R166, [R1+0xe4] ;  /* 0x0000e40001a67983 */ /* 0x0007620000300800 */
[----:B------:R-:W-:-:S03]  /*6a70*/  FADD.FTZ R8, R239, R10 ;  /* 0x0000000aef087221 */ /* 0x000fc60000010000 */
[----:B------:R3:W5:Y:S01]  /*6a80*/  LDL.LU R244, [R1+0xe0] ;  /* 0x0000e00001f47983 */ /* 0x0007620000300800 */
[----:B------:R-:W-:Y:S02]  /*6a90*/  FADD.FTZ R5, R19, R8 ;  /* 0x0000000813057221 */ /* 0x000fe40000010000 */
[----:B------:R-:W-:Y:S01]  /*6aa0*/  FADD.FTZ R8, R224, R4 ;  /* 0x00000004e0087221 */ /* 0x000fe20000010000 */
[C---:B------:R-:W-:Y:S01]  /*6ab0*/  HMMA.16816.F32 R92, R160.reuse, R98, R92 ;  /* 0x00000062a05c723c */ /* 0x040fe2000000185c */
[----:B------:R-:W-:Y:S01]  /*6ac0*/  FADD.FTZ R5, R219, R5 ;  /* 0x00000005db057221 */ /* 0x000fe20000010000 */
[----:B------:R3:W5:Y:S01]  /*6ad0*/  LDL.LU R243, [R1+0xdc] ;  /* 0x0000dc0001f37983 */ /* 0x0007620000300800 */
[----:B------:R-:W-:Y:S02]  /*6ae0*/  FADD.FTZ R4, R32, R0 ;  /* 0x0000000020047221 */ /* 0x000fe40000010000 */
[----:B------:R-:W-:Y:S01]  /*6af0*/  FADD.FTZ R0, R247, R5 ;  /* 0x00000005f7007221 */ /* 0x000fe20000010000 */
[----:B------:R3:W5:Y:S02]  /*6b00*/  LDL.LU R242, [R1+0xd8] ;  /* 0x0000d80001f27983 */ /* 0x0007640000300800 */
[C---:B------:R-:W-:Y:S01]  /*6b10*/  HMMA.16816.F32 R104, R160.reuse, R112, R104 ;  /* 0x00000070a068723c */ /* 0x040fe20000001868 */
[----:B------:R-:W-:Y:S01]  /*6b20*/  FADD.FTZ R5, R252, R8 ;  /* 0x00000008fc057221 */ /* 0x000fe20000010000 */
[----:B------:R3:W5:Y:S04]  /*6b30*/  LDL.LU R241, [R1+0xd4] ;  /* 0x0000d40001f17983 */ /* 0x0007680000300800 */
[----:B------:R3:W5:Y:S02]  /*6b40*/  LDL.LU R240, [R1+0xd0] ;  /* 0x0000d00001f07983 */ /* 0x0007640000300800 */
[C---:B------:R-:W-:Y:S02]  /*6b50*/  HMMA.16816.F32 R108, R160.reuse, R114, R108 ;  /* 0x00000072a06c723c */ /* 0x040fe4000000186c */
        /* <DEDUP_REMOVED lines=11> */
[C---:B------:R-:W-:Y:S08]  /*6c10*/  HMMA.16816.F32 R136, R160.reuse, R142, R136 ;  /* 0x0000008ea088723c */ /* 0x040ff00000001888 */
[C---:B-1----:R-:W-:Y:S08]  /*6c20*/  HMMA.16816.F32 R144, R160.reuse, R152, R144 ;  /* 0x00000098a090723c */ /* 0x042ff00000001890 */
        /* <DEDUP_REMOVED lines=59> */
[----:B------:R-:W2:Y:S04]  /*6fe0*/  LDL.64 R250, [R1+0x68] ;  /* 0x0000680001fa7983 */ /* 0x000ea80000100a00 */
[----:B------:R-:W4:Y:S04]  /*6ff0*/  LDL R213, [R1+0x70] ;  /* 0x0000700001d57983 */ /* 0x000f280000100800 */
[----:B---3--:R-:W3:Y:S01]  /*7000*/  LDL.64 R214, [R1+0xa0] ;  /* 0x0000a00001d67983 */ /* 0x008ee20000100a00 */
[----:B------:R-:W-:Y:S01]  /*7010*/  UIADD3 UR21, UR8, -0x2, URZ ;  /* 0xfffffffe08157890 */ /* 0x000fe2000fffe03f */
[----:B------:R-:W-:-:S04]  /*7020*/  DEPBAR.LE SB0, 0x0 ;  /* 0x000080000000791a */ /* 0x000fc80000000000 */
[----:B------:R-:W-:Y:S01]  /*7030*/  USHF.R.S32.HI UR5, URZ, 0x1f, UR21 ;  /* 0x0000001f3f057899 */ /* 0x000fe20008011415 */
[----:B------:R-:W-:Y:S01]  /*7040*/  IMAD.U32 R4, RZ, RZ, UR21 ;  /* 0x00000015ff047e24 */ /* 0x000fe2000f8e00ff */
[----:B------:R-:W-:Y:S02]  /*7050*/  UIMAD UR4, UR12, UR21, URZ ;  /* 0x000000150c0472a4 */ /* 0x000fe4000f8e023f */
[----:B------:R-:W-:Y:S02]  /*7060*/  UISETP.GE.AND UP0, UPT, UR8, 0x3, UPT ;  /* 0x000000030800788c */ /* 0x000fe4000bf06270 */
[----:B------:R-:W-:Y:S01]  /*7070*/  UIMAD UR4, UR5, UR17, UR4 ;  /* 0x00000011050472a4 */ /* 0x000fe2000f8e0204 */
[----:B------:R-:W-:Y:S01]  /*7080*/  BAR.SYNC.DEFER_BLOCKING 0x0 ;  /* 0x0000000000007b1d */ /* 0x000fe20000010000 */
[----:B--2---:R-:W-:Y:S02]  /*7090*/  ISETP.GE.AND P3, PT, R250, c[0x0][0x220], PT ;  /* 0x00008800fa007a0c */ /* 0x004fe40003f66270 */
[----:B----4-:R-:W-:Y:S01]  /*70a0*/  ISETP.GE.AND P2, PT, R213, c[0x0][0x220], PT ;  /* 0x00008800d5007a0c */ /* 0x010fe20003f46270 */
[----:B---3--:R-:W-:-:S05]  /*70b0*/  IMAD.WIDE.U32 R4, R4, UR17, R214 ;  /* 0x0000001104047c25 */ /* 0x008fca000f8e00d6 */
[----:B------:R-:W-:-:S05]  /*70c0*/  IADD3 R0, R5, UR4, RZ ;  /* 0x0000000405007c10 */ /* 0x000fca000fffe0ff */
[----:B-----5:R-:W-:Y:S01]  /*70d0*/  @P3 STS.128 [R244+0xc000], RZ ;  /* 0x00c000fff4003388 */ /* 0x020fe20000000c00 */
[C---:B------:R-:W-:Y:S02]  /*70e0*/  @!P3 LEA R6, P4, R4.reuse, c[0x0][0x170], 0x1 ;  /* 0x00005c000406ba11 */ /* 0x040fe400078808ff */
[C---:B------:R-:W-:Y:S02]  /*70f0*/  @!P2 LEA R22, P0, R4.reuse, c[0x0][0x170], 0x1 ;  /* 0x00005c000416aa11 */ /* 0x040fe400078008ff */
[C---:B------:R-:W-:Y:S02]  /*7100*/  IADD3 R2, P1, R4.reuse, UR14, RZ ;  /* 0x0000000e04027c10 */ /* 0x040fe4000ff3e0ff */
[C-C-:B------:R-:W-:Y:S02]  /*7110*/  @!P3 LEA.HI.X R7, R4.reuse, c[0x0][0x174], R0.reuse, 0x1, P4 ;  /* 0x00005d000407ba11 */ /* 0x140fe400020f0c00 */
[----:B------:R-:W-:Y:S02]  /*7120*/  @!P2 LEA.HI.X R23, R4, c[0x0][0x174], R0, 0x1, P0 ;  /* 0x00005d000417aa11 */ /* 0x000fe400000f0c00 */
[----:B------:R-:W-:Y:S01]  /*7130*/  IADD3.X R4, R0, UR9, RZ, P1, !PT ;  /* 0x0000000900047c10 */ /* 0x000fe20008ffe4ff */
[----:B------:R-:W-:Y:S01]  /*7140*/  @!PT LDS RZ, [RZ] ;  /* 0x00000000fffff984 */ /* 0x000fe20000000800 */
[----:B------:R-:W-:Y:S01]  /*7150*/  @!PT LDS RZ, [RZ] ;  /* 0x00000000fffff984 */ /* 0x000fe20000000800 */
[----:B------:R-:W-:Y:S01]  /*7160*/  @!PT LDS RZ, [RZ] ;  /* 0x00000000fffff984 */ /* 0x000fe20000000800 */
[----:B------:R1:W-:Y:S01]  /*7170*/  @!P3 LDGSTS.E.BYPASS.LTC128B.128 [R244+0xc000], [R6.64] ;  /* 0x0c00000006f4bfae */ /* 0x0003e2000b901d52 */
[----:B------:R-:W-:-:S02]  /*7180*/  @!P3 LEA R20, P4, R2, c[0x0][0x170], 0x1 ;  /* 0x00005c000214ba11 */ /* 0x000fc400078808ff */
[C---:B------:R-:W-:Y:S01]  /*7190*/  @!P2 LEA R14, P0, R2.reuse, c[0x0][0x170], 0x1 ;  /* 0x00005c00020eaa11 */ /* 0x040fe200078008ff */
[----:B------:R-:W-:Y:S01]  /*71a0*/  @P2 STS.128 [R244+0xe000], RZ ;  /* 0x00e000fff4002388 */ /* 0x000fe20000000c00 */
[C---:B------:R-:W-:Y:S02]  /*71b0*/  IADD3 R0, P1, R2.reuse, UR14, RZ ;  /* 0x0000000e02007c10 */ /* 0x040fe4000ff3e0ff */
[C-C-:B------:R-:W-:Y:S01]  /*71c0*/  @!P3 LEA.HI.X R21, R2.reuse, c[0x0][0x174], R4.reuse, 0x1, P4 ;  /* 0x00005d000215ba11 */ /* 0x140fe200020f0c04 */
[----:B------:R-:W-:Y:S01]  /*71d0*/  @!PT LDS RZ, [RZ] ;  /* 0x00000000fffff984 */ /* 0x000fe20000000800 */
[----:B------:R-:W-:Y:S01]  /*71e0*/  @!PT LDS RZ, [RZ] ;  /* 0x00000000fffff984 */ /* 0x000fe20000000800 */
[----:B------:R-:W-:Y:S01]  /*71f0*/  @!PT LDS RZ, [RZ] ;  /* 0x00000000fffff984 */ /* 0x000fe20000000800 */
[----:B------:R2:W-:Y:S01]  /*7200*/  @!P2 LDGSTS.E.BYPASS.LTC128B.128 [R244+0xe000], [R22.64+0x80] ;  /* 0x0e00008016f4afae */ /* 0x0005e2000b901d52 */
[----:B------:R-:W-:Y:S02]  /*7210*/  @!P2 LEA.HI.X R15, R2, c[0x0][0x174], R4, 0x1, P0 ;  /* 0x00005d00020faa11 */ /* 0x000fe400000f0c04 */
[----:B------:R-:W-:Y:S01]  /*7220*/  IADD3.X R4, R4, UR9, RZ, P1, !PT ;  /* 0x0000000904047c10 */ /* 0x000fe20008ffe4ff */
[----:B------:R-:W-:Y:S01]  /*7230*/  @P3 STS.128 [R244+0xc800], RZ ;  /* 0x00c800fff4003388 */ /* 0x000fe20000000c00 */
[----:B------:R-:W-:-:S02]  /*7240*/  IADD3 R2, P0, R0, UR14, RZ ;  /* 0x0000000e00027c10 */ /* 0x000fc4000ff1e0ff */
[C---:B------:R-:W-:Y:S01]  /*7250*/  @!P3 LEA R12, P5, R0.reuse, c[0x0][0x170], 0x1 ;  /* 0x00005c00000cba11 */ /* 0x040fe200078a08ff */
[----:B------:R-:W-:Y:S01]  /*7260*/  @!PT LDS RZ, [RZ] ;  /* 0x00000000fffff984 */ /* 0x000fe20000000800 */
[----:B------:R-:W-:Y:S01]  /*7270*/  @!PT LDS RZ, [RZ] ;  /* 0x00000000fffff984 */ /* 0x000fe20000000800 */
[----:B------:R-:W-:Y:S01]  /*7280*/  @!PT LDS RZ, [RZ] ;  /* 0x00000000fffff984 */ /* 0x000fe20000000800 */
[----:B------:R2:W-:Y:S01]  /*7290*/  @!P3 LDGSTS.E.BYPASS.LTC128B.128 [R244+0xc800], [R20.64] ;  /* 0x0c80000014f4bfae */ /* 0x0005e2000b901d52 */
[----:B------:R-:W-:Y:S02]  /*72a0*/  @!P2 LEA R8, P1, R0, c[0x0][0x170], 0x1 ;  /* 0x00005c000008aa11 */ /* 0x000fe400078208ff */
[----:B------:R-:W-:Y:S01]  /*72b0*/  IADD3.X R5, R4, UR9, RZ, P0, !PT ;  /* 0x0000000904057c10 */ /* 0x000fe200087fe4ff */
[----:B------:R-:W-:Y:S01]  /*72c0*/  @P2 STS.128 [R244+0xe800], RZ ;  /* 0x00e800fff4002388 */ /* 0x000fe20000000c00 */
[----:B------:R-:W-:Y:S02]  /*72d0*/  @!P3 LEA R10, P4, R2, c[0x0][0x170], 0x1 ;  /* 0x00005c00020aba11 */ /* 0x000fe400078808ff */
[C-C-:B------:R-:W-:Y:S01]  /*72e0*/  @!P3 LEA.HI.X R13, R0.reuse, c[0x0][0x174], R4.reuse, 0x1, P5 ;  /* 0x00005d00000dba11 */ /* 0x140fe200028f0c04 */
[----:B------:R-:W-:Y:S01]  /*72f0*/  @!PT LDS RZ, [RZ] ;  /* 0x00000000fffff984 */ /* 0x000fe20000000800 */
[----:B------:R-:W-:Y:S01]  /*7300*/  @!PT LDS RZ, [RZ] ;  /* 0x00000000fffff984 */ /* 0x000fe20000000800 */
[----:B------:R-:W-:Y:S01]  /*7310*/  @!PT LDS RZ, [RZ] ;  /* 0x00000000fffff984 */ /* 0x000fe20000000800 */
[----:B------:R3:W-:Y:S01]  /*7320*/  @!P2 LDGSTS.E.BYPASS.LTC128B.128 [R244+0xe800], [R14.64+0x80] ;  /* 0x0e8000800ef4afae */ /* 0x0007e2000b901d52 */
[----:B------:R-:W-:-:S02]  /*7330*/  @!P2 LEA.HI.X R9, R0, c[0x0][0x174], R4, 0x1, P1 ;  /* 0x00005d000009aa11 */ /* 0x000fc400008f0c04 */
[C---:B-1----:R-:W-:Y:S01]  /*7340*/  @!P2 LEA R6, P0, R2.reuse, c[0x0][0x170], 0x1 ;  /* 0x00005c000206aa11 */ /* 0x042fe200078008ff */
[----:B------:R-:W-:Y:S01]  /*7350*/  @P3 STS.128 [R244+0xd000], RZ ;  /* 0x00d000fff4003388 */ /* 0x000fe20000000c00 */
[C-C-:B------:R-:W-:Y:S02]  /*7360*/  @!P3 LEA.HI.X R11, R2.reuse, c[0x0][0x174], R5.reuse, 0x1, P4 ;  /* 0x00005d00020bba11 */ /* 0x140fe400020f0c05 */
[----:B------:R-:W-:Y:S01]  /*7370*/  @!P2 LEA.HI.X R7, R2, c[0x0][0x174], R5, 0x1, P0 ;  /* 0x00005d000207aa11 */ /* 0x000fe200000f0c05 */
[----:B------:R-:W-:Y:S01]  /*7380*/  @!PT LDS RZ, [RZ] ;  /* 0x00000000fffff984 */ /* 0x000fe20000000800 */
[----:B------:R-:W-:Y:S01]  /*7390*/  @!PT LDS RZ, [RZ] ;  /* 0x00000000fffff984 */ /* 0x000fe20000000800 */
[----:B------:R-:W-:Y:S01]  /*73a0*/  @!PT LDS RZ, [RZ] ;  /* 0x00000000fffff984 */ /* 0x000fe20000000800 */
[----:B------:R3:W-:Y:S04]  /*73b0*/  @!P3 LDGSTS.E.BYPASS.LTC128B.128 [R244+0xd000], [R12.64] ;  /* 0x0d0000000cf4bfae */ /* 0x0007e8000b901d52 */
[----:B------:R-:W-:Y:S04]  /*73c0*/  @P2 STS.128 [R244+0xf000], RZ ;  /* 0x00f000fff4002388 */ /* 0x000fe80000000c00 */
[----:B------:R-:W-:Y:S01]  /*73d0*/  @!PT LDS RZ, [RZ] ;  /* 0x00000000fffff984 */ /* 0x000fe20000000800 */
[----:B------:R-:W-:Y:S01]  /*73e0*/  @!PT LDS RZ, [RZ] ;  /* 0x00000000fffff984 */ /* 0x000fe20000000800 */
[----:B------:R-:W-:Y:S01]  /*73f0*/  @!PT LDS RZ, [RZ] ;  /* 0x00000000fffff984 */ /* 0x000fe20000000800 */
[----:B------:R1:W-:Y:S04]  /*7400*/  @!P2 LDGSTS.E.BYPASS.LTC128B.128 [R244+0xf000], [R8.64+0x80] ;  /* 0x0f00008008f4afae */ /* 0x0003e8000b901d52 */
[----:B------:R-:W-:Y:S04]  /*7410*/  @P3 STS.128 [R244+0xd800], RZ ;  /* 0x00d800fff4003388 */ /* 0x000fe80000000c00 */
        /* <DEDUP_REMOVED lines=9> */
[----:B------:R-:W-:Y:S04]  /*74b0*/  LDSM.16.M88.4 R24, [R232+0x9800] ;  /* 0x00980000e818783b */ /* 0x000fe80000000200 */
[----:B------:R-:W-:Y:S04]  /*74c0*/  LDSM.16.M88.4 R32, [R232+0x8800] ;  /* 0x00880000e820783b */ /* 0x000fe80000000200 */
[----:B------:R-:W-:Y:S04]  /*74d0*/  LDSM.16.M88.4 R40, [R239+0x1800] ;  /* 0x00180000ef28783b */ /* 0x000fe80000000200 */
[----:B------:R-:W-:Y:S04]  /*74e0*/  LDSM.16.M88.4 R48, [R239+0x800] ;  /* 0x00080000ef30783b */ /* 0x000fe80000000200 */
[----:B-1----:R-:W1:Y:S04]  /*74f0*/  LDSM.16.M88.4 R8, [R240+0x2000] ;  /* 0x00200000f008783b */ /* 0x002e680000000200 */
[----:B------:R-:W-:Y:S04]  /*7500*/  LDSM.16.M88.4 R28, [R232+0x9000] ;  /* 0x00900000e81c783b */ /* 0x000fe80000000200 */
[----:B----4-:R-:W4:Y:S04]  /*7510*/  LDSM.16.M88.4 R4, [R241+0x2000] ;  /* 0x00200000f104783b */ /* 0x010f280000000200 */
[----:B------:R-:W4:Y:S04]  /*7520*/  LDSM.16.M88.4 R36, [R232+0x8000] ;  /* 0x00800000e824783b */ /* 0x000f280000000200 */
[----:B------:R-:W4:Y:S04]  /*7530*/  LDSM.16.M88.4 R44, [R239+0x1000] ;  /* 0x00100000ef2c783b */ /* 0x000f280000000200 */
[----:B--2---:R-:W2:Y:S04]  /*7540*/  LDSM.16.M88.4 R20, [R239] ;  /* 0x00000000ef14783b */ /* 0x004ea80000000200 */
[----:B---3--:R-:W3:Y:S04]  /*7550*/  LDSM.16.M88.4 R12, [R240] ;  /* 0x00000000f00c783b */ /* 0x008ee80000000200 */
[----:B------:R-:W0:Y:S01]  /*7560*/  LDGDEPBAR ;  /* 0x00000000000079af */ /* 0x000e220000000000 */
[C---:B-1----:R-:W-:Y:S08]  /*7570*/  HMMA.16816.F32 R52, R8.reuse, R24, RZ ;  /* 0x000000180834723c */ /* 0x042ff000000018ff */
[C---:B------:R-:W-:Y:S08]  /*7580*/  HMMA.16816.F32 R64, R8.reuse, R34, RZ ;  /* 0x000000220840723c */ /* 0x040ff000000018ff */
[----:B------:R-:W-:Y:S08]  /*7590*/  HMMA.16816.F32 R204, R8, R32, RZ ;  /* 0x0000002008cc723c */ /* 0x000ff000000018ff */
[C---:B----4-:R-:W-:Y:S08]  /*75a0*/  HMMA.16816.F32 R228, R4.reuse, R40, R52 ;  /* 0x0000002804e4723c */ /* 0x050ff00000001834 */
[----:B------:R-:W-:Y:S08]  /*75b0*/  HMMA.16816.F32 R52, R4, R50, R64 ;  /* 0x000000320434723c */ /* 0x000ff00000001840 */
[C---:B------:R-:W-:Y:S08]  /*75c0*/  HMMA.16816.F32 R56, R8.reuse, R30, RZ ;  /* 0x0000001e0838723c */ /* 0x040ff000000018ff */
[C---:B------:R-:W-:Y:S08]  /*75d0*/  HMMA.16816.F32 R212, R8.reuse, R36, RZ ;  /* 0x0000002408d4723c */ /* 0x040ff000000018ff */
[----:B------:R-:W-:Y:S01]  /*75e0*/  HMMA.16816.F32 R60, R8, R28, RZ ;  /* 0x0000001c083c723c */ /* 0x000fe200000018ff */
[----:B------:R-:W-:-:S02]  /*75f0*/  IMAD.MOV.U32 R165, RZ, RZ, R52 ;  /* 0x000000ffffa57224 */ /* 0x000fc400078e0034 */
[----:B------:R-:W-:Y:S02]  /*7600*/  IMAD.MOV.U32 R164, RZ, RZ, R53 ;  /* 0x000000ffffa47224 */ /* 0x000fe400078e0035 */
[----:B------:R-:W-:Y:S02]  /*7610*/  IMAD.MOV.U32 R2, RZ, RZ, R54 ;  /* 0x000000ffff027224 */ /* 0x000fe400078e0036 */
[----:B------:R-:W-:Y:S01]  /*7620*/  IMAD.MOV.U32 R0, RZ, RZ, R55 ;  /* 0x000000ffff007224 */ /* 0x000fe200078e0037 */
[C---:B------:R-:W-:Y:S08]  /*7630*/  HMMA.16816.F32 R208, R8.reuse, R38, RZ ;  /* 0x0000002608d0723c */ /* 0x040ff000000018ff */
[----:B------:R-:W-:Y:S08]  /*7640*/  HMMA.16816.F32 R8, R8, R26, RZ ;  /* 0x0000001a0808723c */ /* 0x000ff000000018ff */
[C---:B------:R-:W-:Y:S08]  /*7650*/  HMMA.16816.F32 R220, R4.reuse, R48, R204 ;  /* 0x0000003004dc723c */ /* 0x040ff000000018cc */
[C---:B------:R-:W-:Y:S08]  /*7660*/  HMMA.16816.F32 R52, R4.reuse, R46, R56 ;  /* 0x0000002e0434723c */ /* 0x040ff00000001838 */
[C---:B------:R-:W-:Y:S01]  /*7670*/  HMMA.16816.F32 R224, R4.reuse, R42, R8 ;  /* 0x0000002a04e0723c */ /* 0x040fe20000001808 */
[----:B------:R-:W1:Y:S07]  /*7680*/  LDSM.16.M88.4 R8, [R241] ;  /* 0x00000000f108783b */ /* 0x000e6e0000000200 */
[----:B--2---:R-:W-:Y:S01]  /*7690*/  HMMA.16816.F32 R216, R4, R20, R212 ;  /* 0x0000001404d8723c */ /* 0x004fe200000018d4 */
[----:B------:R-:W-:-:S02]  /*76a0*/  IMAD.MOV.U32 R207, RZ, RZ, R220 ;  /* 0x000000ffffcf7224 */ /* 0x000fc400078e00dc */
[----:B------:R-:W-:Y:S02]  /*76b0*/  IMAD.MOV.U32 R206, RZ, RZ, R221 ;  /* 0x000000ffffce7224 */ /* 0x000fe400078e00dd */
[----:B------:R-:W-:Y:S02]  /*76c0*/  IMAD.MOV.U32 R205, RZ, RZ, R222 ;  /* 0x000000ffffcd7224 */ /* 0x000fe400078e00de */
[----:B------:R-:W-:Y:S01]  /*76d0*/  IMAD.MOV.U32 R204, RZ, RZ, R223 ;  /* 0x000000ffffcc7224 */ /* 0x000fe200078e00df */
[----:B------:R-:W-:Y:S01]  /*76e0*/  HMMA.16816.F32 R212, R4, R22, R208 ;  /* 0x0000001604d4723c */ /* 0x000fe200000018d0 */
[----:B------:R-:W-:Y:S01]  /*76f0*/  IMAD.MOV.U32 R245, RZ, RZ, R52 ;  /* 0x000000fffff57224 */ /* 0x000fe200078e0034 */
[----:B------:R-:W-:Y:S01]  /*7700*/  MOV R171, R53 ;  /* 0x0000003500ab7202 */ /* 0x000fe20000000f00 */
[----:B------:R-:W-:Y:S02]  /*7710*/  IMAD.MOV.U32 R170, RZ, RZ, R54 ;  /* 0x000000ffffaa7224 */ /* 0x000fe400078e0036 */
[----:B------:R-:W-:-:S03]  /*7720*/  IMAD.MOV.U32 R169, RZ, RZ, R55 ;  /* 0x000000ffffa97224 */ /* 0x000fc600078e0037 */
[----:B---3--:R-:W-:Y:S08]  /*7730*/  HMMA.16816.F32 R56, R12, R32, RZ ;  /* 0x000000200c38723c */ /* 0x008ff000000018ff */
[----:B------:R-:W-:Y:S08]  /*7740*/  HMMA.16816.F32 R220, R4, R44, R60 ;  /* 0x0000002c04dc723c */ /* 0x000ff0000000183c */
[----:B------:R-:W-:Y:S01]  /*7750*/  HMMA.16816.F32 R52, R12, R28, RZ ;  /* 0x0000001c0c34723c */ /* 0x000fe200000018ff */
[----:B------:R-:W-:-:S02]  /*7760*/  IMAD.MOV.U32 R211, RZ, RZ, R212 ;  /* 0x000000ffffd37224 */ /* 0x000fc400078e00d4 */
[----:B------:R-:W-:Y:S02]  /*7770*/  IMAD.MOV.U32 R210, RZ, RZ, R213 ;  /* 0x000000ffffd27224 */ /* 0x000fe400078e00d5 */
[----:B------:R-:W-:Y:S02]  /*7780*/  IMAD.MOV.U32 R209, RZ, RZ, R214 ;  /* 0x000000ffffd17224 */ /* 0x000fe400078e00d6 */
[----:B------:R-:W-:Y:S01]  /*7790*/  IMAD.MOV.U32 R208, RZ, RZ, R215 ;  /* 0x000000ffffd07224 */ /* 0x000fe200078e00d7 */
[C---:B------:R-:W-:Y:S08]  /*77a0*/  HMMA.16816.F32 R60, R12.reuse, R36, RZ ;  /* 0x000000240c3c723c */ /* 0x040ff000000018ff */
[C---:B------:R-:W-:Y:S08]  /*77b0*/  HMMA.16816.F32 R4, R12.reuse, R24, RZ ;  /* 0x000000180c04723c */ /* 0x040ff000000018ff */
[C---:B------:R-:W-:Y:S08]  /*77c0*/  HMMA.16816.F32 R36, R12.reuse, R38, RZ ;  /* 0x000000260c24723c */ /* 0x040ff000000018ff */
[----:B------:R-:W-:Y:S08]  /*77d0*/  HMMA.16816.F32 R28, R12, R30, RZ ;  /* 0x0000001e0c1c723c */ /* 0x000ff000000018ff */
[----:B-1----:R-:W-:Y:S07]  /*77e0*/  HMMA.16816.F32 R212, R8, R48, R56 ;  /* 0x0000003008d4723c */ /* 0x002fee0000001838 */
[----:B------:R-:W-:Y:S01]  /*77f0*/  IMAD.MOV.U32 R56, RZ, RZ, R211 ;  /* 0x000000ffff387224 */ /* 0x000fe200078e00d3 */
[----:B------:R-:W-:Y:S01]  /*7800*/  HMMA.16816.F32 R64, R12, R34, RZ ;  /* 0x000000220c40723c */ /* 0x000fe200000018ff */
[----:B------:R-:W-:-:S02]  /*7810*/  IMAD.MOV.U32 R57, RZ, RZ, R210 ;  /* 0x000000ffff397224 */ /* 0x000fc400078e00d2 */
[----:B------:R-:W-:Y:S02]  /*7820*/  IMAD.MOV.U32 R58, RZ, RZ, R209 ;  /* 0x000000ffff3a7224 */ /* 0x000fe400078e00d1 */
[----:B------:R-:W-:-:S03]  /*7830*/  IMAD.MOV.U32 R59, RZ, RZ, R208 ;  /* 0x000000ffff3b7224 */ /* 0x000fc600078e00d0 */
[C---:B------:R-:W-:Y:S07]  /*7840*/  HMMA.16816.F32 R208, R8.reuse, R44, R52 ;  /* 0x0000002c08d0723c */ /* 0x040fee0000001834 */
[----:B------:R-:W-:Y:S01]  /*7850*/  IMAD.MOV.U32 R52, RZ, RZ, R207 ;  /* 0x000000ffff347224 */ /* 0x000fe200078e00cf */
[----:B------:R-:W-:Y:S01]  /*7860*/  HMMA.16816.F32 R32, R8, R20, R60 ;  /* 0x000000140820723c */ /* 0x000fe2000000183c */
[----:B------:R-:W-:Y:S02]  /*7870*/  IMAD.MOV.U32 R53, RZ, RZ, R206 ;  /* 0x000000ffff357224 */ /* 0x000fe400078e00ce */
[----:B------:R-:W-:-:S02]  /*7880*/  IMAD.MOV.U32 R54, RZ, RZ, R205 ;  /* 0x000000ffff367224 */ /* 0x000fc400078e00cd */
[----:B------:R-:W-:Y:S02]  /*7890*/  IMAD.MOV.U32 R55, RZ, RZ, R204 ;  /* 0x000000ffff377224 */ /* 0x000fe400078e00cc */
[----:B------:R-:W-:Y:S01]  /*78a0*/  IMAD.MOV.U32 R44, RZ, RZ, R165 ;  /* 0x000000ffff2c7224 */ /* 0x000fe200078e00a5 */
[----:B------:R-:W-:Y:S01]  /*78b0*/  HMMA.16816.F32 R248, R8, R40, R4 ;  /* 0x0000002808f8723c */ /* 0x000fe20000001804 */
[----:B------:R-:W-:Y:S01]  /*78c0*/  LDSM.16.M88.4 R4, [R243+0x2000] ;  /* 0x00200000f304783b */ /* 0x000fe20000000200 */
[----:B------:R-:W-:-:S06]  /*78d0*/  IMAD.MOV.U32 R45, RZ, RZ, R164 ;  /* 0x000000ffff2d7224 */ /* 0x000fcc00078e00a4 */
[C---:B------:R-:W-:Y:S01]  /*78e0*/  HMMA.16816.F32 R204, R8.reuse, R22, R36 ;  /* 0x0000001608cc723c */ /* 0x040fe20000001824 */
[----:B------:R-:W1:Y:S07]  /*78f0*/  LDSM.16.M88.4 R20, [R238+0x8000] ;  /* 0x00800000ee14783b */ /* 0x000e6e0000000200 */
[----:B------:R-:W-:Y:S01]  /*7900*/  HMMA.16816.F32 R60, R8, R46, R28 ;  /* 0x0000002e083c723c */ /* 0x000fe2000000181c */
[----:B------:R-:W2:Y:S06]  /*7910*/  LDSM.16.M88.4 R28, [R238+0x9800] ;  /* 0x00980000ee1c783b */ /* 0x000eac0000000200 */
[----:B------:R-:W-:Y:S01]  /*7920*/  IMAD.MOV.U32 R46, RZ, RZ, R2 ;  /* 0x000000ffff2e7224 */ /* 0x000fe200078e0002 */
[----:B------:R-:W-:Y:S01]  /*7930*/  HMMA.16816.F32 R24, R12, R26, RZ ;  /* 0x0000001a0c18723c */ /* 0x000fe200000018ff */
[----:B------:R-:W3:Y:S01]  /*7940*/  LDSM.16.M88.4 R12, [R243] ;  /* 0x00000000f30c783b */ /* 0x000ee20000000200 */
[----:B------:R-:W-:-:S06]  /*7950*/  IMAD.MOV.U32 R47, RZ, RZ, R0 ;  /* 0x000000ffff2f7224 */ /* 0x000fcc00078e0000 */
[----:B------:R-:W-:Y:S07]  /*7960*/  HMMA.16816.F32 R48, R8, R50, R64 ;  /* 0x000000320830723c */ /* 0x000fee0000001840 */
[----:B------:R-:W-:Y:S01]  /*7970*/  IMAD.MOV.U32 R64, RZ, RZ, R245 ;  /* 0x000000ffff407224 */ /* 0x000fe200078e00f5 */
[----:B------:R-:W-:Y:S01]  /*7980*/  MOV R67, R169 ;  /* 0x000000a900437202 */ /* 0x000fe20000000f00 */
[----:B------:R-:W-:Y:S02]  /*7990*/  IMAD.MOV.U32 R65, RZ, RZ, R171 ;  /* 0x000000ffff417224 */ /* 0x000fe400078e00ab */
[----:B------:R-:W-:-:S05]  /*79a0*/  IMAD.MOV.U32 R66, RZ, RZ, R170 ;  /* 0x000000ffff427224 */ /* 0x000fca00078e00aa */
[----:B------:R-:W-:Y:S01]  /*79b0*/  HMMA.16816.F32 R40, R8, R42, R24 ;  /* 0x0000002a0828723c */ /* 0x000fe20000001818 */
[----:B------:R-:W4:Y:S04]  /*79c0*/  LDSM.16.M88.4 R24, [R238+0x9000] ;  /* 0x00900000ee18783b */ /* 0x000f280000000200 */
[----:B------:R-:W4:Y:S03]  /*79d0*/  LDSM.16.M88.4 R8, [R238+0x8800] ;  /* 0x00880000ee08783b */ /* 0x000f260000000200 */
[C---:B-1----:R-:W-:Y:S08]  /*79e0*/  HMMA.16816.F32 R36, R4.reuse, R20, R216 ;  /* 0x000000140424723c */ /* 0x042ff000000018d8 */
[----:B--2---:R-:W-:Y:S08]  /*79f0*/  HMMA.16816.F32 R216, R4, R28, R228 ;  /* 0x0000001c04d8723c */ /* 0x004ff000000018e4 */
[----:B---3--:R-:W-:Y:S08]  /*7a00*/  HMMA.16816.F32 R32, R12, R20, R32 ;  /* 0x000000140c20723c */ /* 0x008ff00000001820 */
[C---:B------:R-:W-:Y:S08]  /*7a10*/  HMMA.16816.F32 R56, R4.reuse, R22, R56 ;  /* 0x000000160438723c */ /* 0x040ff00000001838 */
[----:B------:R-:W-:Y:S01]  /*7a20*/  IMAD.MOV.U32 R20, RZ, RZ, R216 ;  /* 0x000000ffff147224 */ /* 0x000fe200078e00d8 */
[----:B----4-:R-:W-:Y:S01]  /*7a30*/  HMMA.16816.F32 R220, R4, R24, R220 ;  /* 0x0000001804dc723c */ /* 0x010fe200000018dc */
[----:B------:R-:W-:-:S02]  /*7a40*/  IMAD.MOV.U32 R252, RZ, RZ, R217 ;  /* 0x000000fffffc7224 */ /* 0x000fc400078e00d9 */
[----:B------:R-:W-:Y:S02]  /*7a50*/  IMAD.MOV.U32 R247, RZ, RZ, R218 ;  /* 0x000000fffff77224 */ /* 0x000fe400078e00da */
[----:B------:R-:W-:-:S03]  /*7a60*/  IMAD.MOV.U32 R246, RZ, RZ, R219 ;  /* 0x000000fffff67224 */ /* 0x000fc600078e00db */
[C---:B------:R-:W-:Y:S08]  /*7a70*/  HMMA.16816.F32 R216, R4.reuse, R26, R64 ;  /* 0x0000001a04d8723c */ /* 0x040ff00000001840 */
[C---:B------:R-:W-:Y:S08]  /*7a80*/  HMMA.16816.F32 R52, R4.reuse, R8, R52 ;  /* 0x000000080434723c */ /* 0x040ff00000001834 */
[----:B------:R-:W-:Y:S08]  /*7a90*/  HMMA.16816.F32 R44, R4, R10, R44 ;  /* 0x0000000a042c723c */ /* 0x000ff0000000182c */
[----:B------:R-:W-:Y:S01]  /*7aa0*/  IMAD.MOV.U32 R67, RZ, RZ, R216 ;  /* 0x000000ffff437224 */ /* 0x000fe200078e00d8 */
[----:B------:R-:W-:Y:S01]  /*7ab0*/  HMMA.16816.F32 R228, R12, R22, R204 ;  /* 0x000000160ce4723c */ /* 0x000fe200000018cc */
[----:B------:R-:W-:-:S02]  /*7ac0*/  IMAD.MOV.U32 R66, RZ, RZ, R217 ;  /* 0x000000ffff427224 */ /* 0x000fc400078e00d9 */
[----:B------:R-:W-:Y:S02]  /*7ad0*/  IMAD.MOV.U32 R65, RZ, RZ, R218 ;  /* 0x000000ffff417224 */ /* 0x000fe400078e00da */
[----:B------:R-:W-:Y:S02]  /*7ae0*/  IMAD.MOV.U32 R64, RZ, RZ, R219 ;  /* 0x000000ffff407224 */ /* 0x000fe400078e00db */
[----:B------:R-:W-:Y:S01]  /*7af0*/  IMAD.MOV.U32 R207, RZ, RZ, R20 ;  /* 0x000000ffffcf7224 */ /* 0x000fe200078e0014 */
[----:B------:R-:W-:Y:S01]  /*7b00*/  HMMA.16816.F32 R216, R4, R30, R224 ;  /* 0x0000001e04d8723c */ /* 0x000fe200000018e0 */
[----:B------:R-:W-:Y:S07]  /*7b10*/  LDSM.16.M88.4 R20, [R237] ;  /* 0x00000000ed14783b */ /* 0x000fee0000000200 */
[C---:B------:R-:W-:Y:S08]  /*7b20*/  HMMA.16816.F32 R224, R12.reuse, R8, R212 ;  /* 0x000000080ce0723c */ /* 0x040ff000000018d4 */
[C---:B------:R-:W-:Y:S08]  /*7b30*/  HMMA.16816.F32 R212, R12.reuse, R24, R208 ;  /* 0x000000180cd4723c */ /* 0x040ff000000018d0 */
[----:B------:R-:W-:Y:S01]  /*7b40*/  IMAD.MOV.U32 R5, RZ, RZ, R216 ;  /* 0x000000ffff057224 */ /* 0x000fe200078e00d8 */
[----:B------:R-:W-:Y:S01]  /*7b50*/  MOV R4, R217 ;  /* 0x000000d900047202 */ /* 0x000fe20000000f00 */
[----:B------:R-:W-:Y:S01]  /*7b60*/  IMAD.MOV.U32 R2, RZ, RZ, R218 ;  /* 0x000000ffff027224 */ /* 0x000fe200078e00da */
[----:B------:R-:W-:Y:S01]  /*7b70*/  HMMA.16816.F32 R60, R12, R26, R60 ;  /* 0x0000001a0c3c723c */ /* 0x000fe2000000183c */
[----:B------:R-:W-:-:S07]  /*7b80*/  IMAD.MOV.U32 R0, RZ, RZ, R219 ;  /* 0x000000ffff007224 */ /* 0x000fce00078e00db */
[C---:B------:R-:W-:Y:S01]  /*7b90*/  HMMA.16816.F32 R216, R12.reuse, R10, R48 ;  /* 0x0000000a0cd8723c */ /* 0x040fe20000001830 */
[----:B------:R-:W-:Y:S06]  /*7ba0*/  LDSM.16.M88.4 R8, [R242] ;  /* 0x00000000f208783b */ /* 0x000fec0000000200 */
[----:B------:R-:W-:Y:S01]  /*7bb0*/  IMAD.MOV.U32 R48, RZ, RZ, R5 ;  /* 0x000000ffff307224 */ /* 0x000fe200078e0005 */
[----:B------:R-:W-:Y:S01]  /*7bc0*/  HMMA.16816.F32 R24, R12, R28, R248 ;  /* 0x0000001c0c18723c */ /* 0x000fe200000018f8 */
[----:B------:R-:W-:Y:S02]  /*7bd0*/  IMAD.MOV.U32 R49, RZ, RZ, R4 ;  /* 0x000000ffff317224 */ /* 0x000fe400078e0004 */
[----:B------:R-:W1:Y:S01]  /*7be0*/  LDSM.16.M88.4 R4, [R242+0x2000] ;  /* 0x00200000f204783b */ /* 0x000e620000000200 */
[----:B------:R-:W-:-:S02]  /*7bf0*/  IMAD.MOV.U32 R51, RZ, RZ, R0 ;  /* 0x000000ffff337224 */ /* 0x000fc400078e0000 */
[----:B------:R-:W-:Y:S02]  /*7c00*/  IMAD.MOV.U32 R50, RZ, RZ, R2 ;  /* 0x000000ffff327224 */ /* 0x000fe400078e0002 */
[----:B------:R-:W-:Y:S01]  /*7c10*/  HMMA.16816.F32 R208, R12, R30, R40 ;  /* 0x0000001e0cd0723c */ /* 0x000fe20000001828 */
[----:B------:R-:W2:Y:S01]  /*7c20*/  LDSM.16.M88.4 R12, [R237+0x800] ;  /* 0x00080000ed0c783b */ /* 0x000ea20000000200 */
[----:B------:R-:W-:Y:S02]  /*7c30*/  IMAD.MOV.U32 R169, RZ, RZ, R60 ;  /* 0x000000ffffa97224 */ /* 0x000fe400078e003c */
[----:B------:R-:W-:Y:S01]  /*7c40*/  IMAD.MOV.U32 R165, RZ, RZ, R61 ;  /* 0x000000ffffa57224 */ /* 0x000fe200078e003d */
[----:B------:R-:W-:Y:S01]  /*7c50*/  LDSM.16.M88.4 R28, [R237+0x1800] ;  /* 0x00180000ed1c783b */ /* 0x000fe20000000200 */
[----:B------:R-:W-:Y:S02]  /*7c60*/  IMAD.MOV.U32 R164, RZ, RZ, R62 ;  /* 0x000000ffffa47224 */ /* 0x000fe400078e003e */
[----:B------:R-:W-:-:S02]  /*7c70*/  IMAD.MOV.U32 R40, RZ, RZ, R207 ;  /* 0x000000ffff287224 */ /* 0x000fc400078e00cf */
[----:B------:R-:W-:Y:S02]  /*7c80*/  IMAD.MOV.U32 R41, RZ, RZ, R252 ;  /* 0x000000ffff297224 */ /* 0x000fe400078e00fc */
[----:B------:R-:W-:Y:S02]  /*7c90*/  IMAD.MOV.U32 R42, RZ, RZ, R247 ;  /* 0x000000ffff2a7224 */ /* 0x000fe400078e00f7 */
[----:B------:R-:W-:Y:S02]  /*7ca0*/  IMAD.MOV.U32 R43, RZ, RZ, R246 ;  /* 0x000000ffff2b7224 */ /* 0x000fe400078e00f6 */
[----:B------:R-:W-:Y:S01]  /*7cb0*/  IMAD.MOV.U32 R245, RZ, RZ, R24 ;  /* 0x000000fffff57224 */ /* 0x000fe200078e0018 */
[----:B------:R-:W-:Y:S01]  /*7cc0*/  MOV R170, R26 ;  /* 0x0000001a00aa7202 */ /* 0x000fe20000000f00 */
[----:B------:R-:W-:Y:S02]  /*7cd0*/  IMAD.MOV.U32 R171, RZ, RZ, R25 ;  /* 0x000000ffffab7224 */ /* 0x000fe400078e0019 */
[----:B------:R-:W-:-:S02]  /*7ce0*/  IMAD.MOV.U32 R0, RZ, RZ, R27 ;  /* 0x000000ffff007224 */ /* 0x000fc400078e001b */
[----:B------:R-:W3:Y:S01]  /*7cf0*/  LDSM.16.M88.4 R24, [R237+0x1000] ;  /* 0x00100000ed18783b */ /* 0x000ee20000000200 */
[----:B------:R-:W-:Y:S01]  /*7d00*/  IMAD.MOV.U32 R2, RZ, RZ, R63 ;  /* 0x000000ffff027224 */ /* 0x000fe200078e003f */
[C---:B-1----:R-:W-:Y:S08]  /*7d10*/  HMMA.16816.F32 R56, R4.reuse, R22, R56 ;  /* 0x000000160438723c */ /* 0x042ff00000001838 */
[C---:B------:R-:W-:Y:S07]  /*7d20*/  HMMA.16816.F32 R204, R4.reuse, R20, R36 ;  /* 0x0000001404cc723c */ /* 0x040fee0000001824 */
[----:B------:R-:W-:Y:S01]  /*7d30*/  IMAD.MOV.U32 R36, RZ, RZ, R67 ;  /* 0x000000ffff247224 */ /* 0x000fe200078e0043 */
[----:B--2---:R-:W-:Y:S01]  /*7d40*/  HMMA.16816.F32 R248, R4, R12, R52 ;  /* 0x0000000c04f8723c */ /* 0x004fe20000001834 */
[----:B------:R-:W-:-:S02]  /*7d50*/  IMAD.MOV.U32 R37, RZ, RZ, R66 ;  /* 0x000000ffff257224 */ /* 0x000fc400078e0042 */
[----:B------:R-:W-:Y:S02]  /*7d60*/  IMAD.MOV.U32 R38, RZ, RZ, R65 ;  /* 0x000000ffff267224 */ /* 0x000fe400078e0041 */
[----:B------:R-:W-:-:S03]  /*7d70*/  IMAD.MOV.U32 R39, RZ, RZ, R64 ;  /* 0x000000ffff277224 */ /* 0x000fc600078e0040 */
[----:B------:R-:W-:Y:S07]  /*7d80*/  HMMA.16816.F32 R64, R8, R20, R32 ;  /* 0x000000140840723c */ /* 0x000fee0000001820 */
[----:B------:R-:W-:Y:S01]  /*7d90*/  IMAD.MOV.U32 R21, RZ, RZ, R58 ;  /* 0x000000ffff157224 */ /* 0x000fe200078e003a */
[----:B---3--:R-:W-:Y:S01]  /*7da0*/  HMMA.16816.F32 R52, R4, R26, R36 ;  /* 0x0000001a0434723c */ /* 0x008fe20000001824 */
[----:B------:R-:W-:Y:S02]  /*7db0*/  IMAD.MOV.U32 R20, RZ, RZ, R59 ;  /* 0x000000ffff147224 */ /* 0x000fe400078e003b */
[----:B------:R-:W-:-:S02]  /*7dc0*/  IMAD.MOV.U32 R33, RZ, RZ, R56 ;  /* 0x000000ffff217224 */ /* 0x000fc400078e0038 */
[----:B------:R-:W-:-:S03]  /*7dd0*/  IMAD.MOV.U32 R32, RZ, RZ, R57 ;  /* 0x000000ffff207224 */ /* 0x000fc600078e0039 */
[C---:B------:R-:W-:Y:S08]  /*7de0*/  HMMA.16816.F32 R36, R4.reuse, R28, R40 ;  /* 0x0000001c0424723c */ /* 0x040ff00000001828 */
[----:B------:R-:W-:Y:S08]  /*7df0*/  HMMA.16816.F32 R60, R4, R14, R44 ;  /* 0x0000000e043c723c */ /* 0x000ff0000000182c */
[----:B------:R-:W-:Y:S07]  /*7e00*/  HMMA.16816.F32 R44, R8, R22, R228 ;  /* 0x00000016082c723c */ /* 0x000fee00000018e4 */
[----:B------:R-:W-:Y:S01]  /*7e10*/  IMAD.MOV.U32 R230, RZ, RZ, R21 ;  /* 0x000000ffffe67224 */ /* 0x000fe200078e0015 */
[----:B------:R-:W-:Y:S01]  /*7e20*/  HMMA.16816.F32 R56, R4, R24, R220 ;  /* 0x000000180438723c */ /* 0x000fe200000018dc */
[----:B------:R-:W-:-:S02]  /*7e30*/  IMAD.MOV.U32 R231, RZ, RZ, R20 ;  /* 0x000000ffffe77224 */ /* 0x000fc400078e0014 */
[----:B------:R-:W-:Y:S01]  /*7e40*/  LDSM.16.M88.4 R20, [R232+0xa000] ;  /* 0x00a00000e814783b */ /* 0x000fe20000000200 */
[----:B------:R-:W-:Y:S02]  /*7e50*/  IMAD.MOV.U32 R228, RZ, RZ, R33 ;  /* 0x000000ffffe47224 */ /* 0x000fe400078e0021 */
[----:B------:R-:W-:Y:S01]  /*7e60*/  IMAD.MOV.U32 R229, RZ, RZ, R32 ;  /* 0x000000ffffe57224 */ /* 0x000fe200078e0020 */
[----:B------:R-:W-:Y:S01]  /*7e70*/  MOV R220, R169 ;  /* 0x000000a900dc7202 */ /* 0x000fe20000000f00 */
[----:B------:R-:W-:Y:S01]  /*7e80*/  HMMA.16816.F32 R48, R4, R30, R48 ;  /* 0x0000001e0430723c */ /* 0x000fe20000001830 */
[----:B------:R-:W1:Y:S01]  /*7e90*/  LDSM.16.M88.4 R4, [R240+0x6000] ;  /* 0x00600000f004783b */ /* 0x000e620000000200 */
[----:B------:R-:W-:Y:S02]  /*7ea0*/  IMAD.MOV.U32 R221, RZ, RZ, R165 ;  /* 0x000000ffffdd7224 */ /* 0x000fe400078e00a5 */
[----:B------:R-:W-:Y:S02]  /*7eb0*/  IMAD.MOV.U32 R222, RZ, RZ, R164 ;  /* 0x000000ffffde7224 */ /* 0x000fe400078e00a4 */
[----:B------:R-:W-:-:S02]  /*7ec0*/  IMAD.MOV.U32 R223, RZ, RZ, R2 ;  /* 0x000000ffffdf7224 */ /* 0x000fc400078e0002 */
[C---:B------:R-:W-:Y:S01]  /*7ed0*/  HMMA.16816.F32 R40, R8.reuse, R12, R224 ;  /* 0x0000000c0828723c */ /* 0x040fe200000018e0 */
[----:B------:R-:W-:Y:S02]  /*7ee0*/  IMAD.MOV.U32 R169, RZ, RZ, R36 ;  /* 0x000000ffffa97224 */ /* 0x000fe400078e0024 */
[----:B------:R-:W-:Y:S02]  /*7ef0*/  IMAD.MOV.U32 R165, RZ, RZ, R37 ;  /* 0x000000ffffa57224 */ /* 0x000fe400078e0025 */
[----:B------:R-:W-:Y:S02]  /*7f00*/  IMAD.MOV.U32 R164, RZ, RZ, R38 ;  /* 0x000000ffffa47224 */ /* 0x000fe400078e0026 */
[----:B------:R-:W-:Y:S01]  /*7f10*/  IMAD.MOV.U32 R224, RZ, RZ, R245 ;  /* 0x000000ffffe07224 */ /* 0x000fe200078e00f5 */
[----:B------:R-:W-:Y:S01]  /*7f20*/  MOV R226, R170 ;  /* 0x000000aa00e27202 */ /* 0x000fe20000000f00 */
[----:B------:R-:W-:Y:S01]  /*7f30*/  IMAD.MOV.U32 R225, RZ, RZ, R171 ;  /* 0x000000ffffe17224 */ /* 0x000fe200078e00ab */
[----:B------:R-:W-:Y:S01]  /*7f40*/  HMMA.16816.F32 R32, R8, R24, R212 ;  /* 0x000000180820723c */ /* 0x000fe200000018d4 */
[----:B------:R-:W-:-:S02]  /*7f50*/  IMAD.MOV.U32 R227, RZ, RZ, R0 ;  /* 0x000000ffffe37224 */ /* 0x000fc400078e0000 */
[----:B------:R-:W-:-:S05]  /*7f60*/  IMAD.MOV.U32 R2, RZ, RZ, R39 ;  /* 0x000000ffff027224 */ /* 0x000fca00078e0027 */
[C---:B------:R-:W-:Y:S01]  /*7f70*/  HMMA.16816.F32 R36, R8.reuse, R14, R216 ;  /* 0x0000000e0824723c */ /* 0x040fe200000018d8 */
[----:B------:R-:W2:Y:S07]  /*7f80*/  LDSM.16.M88.4 R12, [R240+0x4000] ;  /* 0x00400000f00c783b */ /* 0x000eae0000000200 */
[C---:B------:R-:W-:Y:S01]  /*7f90*/  HMMA.16816.F32 R220, R8.reuse, R26, R220 ;  /* 0x0000001a08dc723c */ /* 0x040fe200000018dc */
[----:B------:R-:W3:Y:S07]  /*7fa0*/  LDSM.16.M88.4 R24, [R232+0xb000] ;  /* 0x00b00000e818783b */ /* 0x000eee0000000200 */
[C---:B------:R-:W-:Y:S08]  /*7fb0*/  HMMA.16816.F32 R212, R8.reuse, R28, R224 ;  /* 0x0000001c08d4723c */ /* 0x040ff000000018e0 */
[----:B------:R-:W-:Y:S01]  /*7fc0*/  HMMA.16816.F32 R216, R8, R30, R208 ;  /* 0x0000001e08d8723c */ /* 0x000fe200000018d0 */
[----:B------:R-:W4:Y:S04]  /*7fd0*/  LDSM.16.M88.4 R28, [R232+0xb800] ;  /* 0x00b80000e81c783b */ /* 0x000f280000000200 */
[----:B------:R-:W4:Y:S03]  /*7fe0*/  LDSM.16.M88.4 R8, [R232+0xa800] ;  /* 0x00a80000e808783b */ /* 0x000f260000000200 */
[----:B-1----:R-:W-:Y:S08]  /*7ff0*/  HMMA.16816.F32 R224, R4, R22, R228 ;  /* 0x0000001604e0723c */ /* 0x002ff000000018e4 */
[----:B------:R-:W-:Y:S01]  /*8000*/  IMAD.MOV.U32 R0, RZ, RZ, R212 ;  /* 0x000000ffff007224 */ /* 0x000fe200078e00d4 */
[----:B--2---:R-:W-:Y:S01]  /*8010*/  HMMA.16816.F32 R208, R12, R20, R64 ;  /* 0x000000140cd0723c */ /* 0x004fe20000001840 */
[----:B------:R-:W-:-:S02]  /*8020*/  IMAD.MOV.U32 R252, RZ, RZ, R213 ;  /* 0x000000fffffc7224 */ /* 0x000fc400078e00d5 */
[----:B------:R-:W-:Y:S02]  /*8030*/  IMAD.MOV.U32 R247, RZ, RZ, R214 ;  /* 0x000000fffff77224 */ /* 0x000fe400078e00d6 */
[----:B------:R-:W-:Y:S02]  /*8040*/  IMAD.MOV.U32 R246, RZ, RZ, R215 ;  /* 0x000000fffff67224 */ /* 0x000fe400078e00d7 */
[----:B------:R-:W-:Y:S01]  /*8050*/  IMAD.MOV.U32 R67, RZ, RZ, R0 ;  /* 0x000000ffff437224 */ /* 0x000fe200078e0000 */
[C---:B------:R-:W-:Y:S07]  /*8060*/  HMMA.16816.F32 R212, R4.reuse, R20, R204 ;  /* 0x0000001404d4723c */ /* 0x040fee00000018cc */
[----:B------:R-:W-:Y:S01]  /*8070*/  IMAD.MOV.U32 R204, RZ, RZ, R169 ;  /* 0x000000ffffcc7224 */ /* 0x000fe200078e00a9 */
[----:B---3--:R-:W-:Y:S01]  /*8080*/  HMMA.16816.F32 R228, R4, R24, R56 ;  /* 0x0000001804e4723c */ /* 0x008fe20000001838 */
[----:B------:R-:W-:Y:S01]  /*8090*/  IMAD.MOV.U32 R205, RZ, RZ, R165 ;  /* 0x000000ffffcd7224 */ /* 0x000fe200078e00a5 */
[----:B------:R-:W-:Y:S01]  /*80a0*/  MOV R169, R227 ;  /* 0x000000e300a97202 */ /* 0x000fe20000000f00 */
[----:B------:R-:W-:-:S02]  /*80b0*/  IMAD.MOV.U32 R206, RZ, RZ, R164 ;  /* 0x000000ffffce7224 */ /* 0x000fc400078e00a4 */
[----:B------:R-:W-:Y:S02]  /*80c0*/  IMAD.MOV.U32 R207, RZ, RZ, R2 ;  /* 0x000000ffffcf7224 */ /* 0x000fe400078e0002 */
[----:B------:R-:W-:Y:S01]  /*80d0*/  IMAD.MOV.U32 R245, RZ, RZ, R224 ;  /* 0x000000fffff57224 */ /* 0x000fe200078e00e0 */
[----:B------:R-:W-:Y:S01]  /*80e0*/  HMMA.16816.F32 R32, R12, R24, R32 ;  /* 0x000000180c20723c */ /* 0x000fe20000001820 */
[----:B------:R-:W-:Y:S02]  /*80f0*/  IMAD.MOV.U32 R171, RZ, RZ, R225 ;  /* 0x000000ffffab7224 */ /* 0x000fe400078e00e1 */
[----:B------:R-:W-:-:S05]  /*8100*/  IMAD.MOV.U32 R170, RZ, RZ, R226 ;  /* 0x000000ffffaa7224 */ /* 0x000fca00078e00e2 */
[C---:B----4-:R-:W-:Y:S08]  /*8110*/  HMMA.16816.F32 R56, R4.reuse, R28, R204 ;  /* 0x0000001c0438723c */ /* 0x050ff000000018cc */
[C---:B------:R-:W-:Y:S08]  /*8120*/  HMMA.16816.F32 R224, R4.reuse, R8, R248 ;  /* 0x0000000804e0723c */ /* 0x040ff000000018f8 */
[C---:B------:R-:W-:Y:S08]  /*8130*/  HMMA.16816.F32 R204, R4.reuse, R30, R48 ;  /* 0x0000001e04cc723c */ /* 0x040ff00000001830 */
[----:B------:R-:W-:Y:S01]  /*8140*/  IMAD.MOV.U32 R20, RZ, RZ, R56 ;  /* 0x000000ffff147224 */ /* 0x000fe200078e0038 */
[----:B------:R-:W-:Y:S03]  /*8150*/  HMMA.16816.F32 R248, R4, R10, R60 ;  /* 0x0000000a04f8723c */ /* 0x000fe6000000183c */
[----:B------:R-:W-:-:S04]  /*8160*/  IMAD.MOV.U32 R51, RZ, RZ, R20 ;  /* 0x000000ffff337224 */ /* 0x000fc800078e0014 */
[----:B------:R-:W-:Y:S01]  /*8170*/  IMAD.MOV.U32 R165, RZ, RZ, R224 ;  /* 0x000000ffffa57224 */ /* 0x000fe200078e00e0 */
[----:B------:R-:W-:Y:S01]  /*8180*/  HMMA.16816.F32 R60, R12, R8, R40 ;  /* 0x000000080c3c723c */ /* 0x000fe20000001828 */
[----:B------:R-:W-:Y:S02]  /*8190*/  IMAD.MOV.U32 R164, RZ, RZ, R225 ;  /* 0x000000ffffa47224 */ /* 0x000fe400078e00e1 */
[----:B------:R-:W-:Y:S02]  /*81a0*/  IMAD.MOV.U32 R2, RZ, RZ, R226 ;  /* 0x000000ffff027224 */ /* 0x000fe400078e00e2 */
[----:B------:R-:W-:-:S03]  /*81b0*/  IMAD.MOV.U32 R0, RZ, RZ, R227 ;  /* 0x000000ffff007224 */ /* 0x000fc600078e00e3 */
[----:B------:R-:W-:Y:S01]  /*81c0*/  HMMA.16816.F32 R224, R4, R26, R52 ;  /* 0x0000001a04e0723c */ /* 0x000fe20000001834 */
[----:B------:R-:W-:Y:S06]  /*81d0*/  LDSM.16.M88.4 R4, [R241+0x6000] ;  /* 0x00600000f104783b */ /* 0x000fec0000000200 */
[----:B------:R-:W-:Y:S02]  /*81e0*/  IMAD.MOV.U32 R52, RZ, RZ, R67 ;  /* 0x000000ffff347224 */ /* 0x000fe400078e0043 */
[----:B------:R-:W-:Y:S01]  /*81f0*/  HMMA.16816.F32 R64, R12, R22, R44 ;  /* 0x000000160c40723c */ /* 0x000fe2000000182c */
[----:B------:R-:W-:Y:S01]  /*8200*/  IMAD.MOV.U32 R53, RZ, RZ, R252 ;  /* 0x000000ffff357224 */ /* 0x000fe200078e00fc */
[----:B------:R-:W1:Y:S01]  /*8210*/  LDSM.16.M88.4 R20, [R239+0x2000] ;  /* 0x00200000ef14783b */ /* 0x000e620000000200 */
[----:B------:R-:W-:-:S02]  /*8220*/  IMAD.MOV.U32 R54, RZ, RZ, R247 ;  /* 0x000000ffff367224 */ /* 0x000fc400078e00f7 */
[----:B------:R-:W-:Y:S02]  /*8230*/  IMAD.MOV.U32 R55, RZ, RZ, R246 ;  /* 0x000000ffff377224 */ /* 0x000fe400078e00f6 */
[----:B------:R-:W-:Y:S01]  /*8240*/  IMAD.MOV.U32 R252, RZ, RZ, R57 ;  /* 0x000000fffffc7224 */ /* 0x000fe200078e0039 */
[----:B------:R-:W-:Y:S01]  /*8250*/  HMMA.16816.F32 R44, R12, R10, R36 ;  /* 0x0000000a0c2c723c */ /* 0x000fe20000001824 */
[----:B------:R-:W-:Y:S01]  /*8260*/  IMAD.MOV.U32 R247, RZ, RZ, R58 ;  /* 0x000000fffff77224 */ /* 0x000fe200078e003a */
[----:B------:R-:W2:Y:S01]  /*8270*/  LDSM.16.M88.4 R8, [R241+0x4000] ;  /* 0x00400000f108783b */ /* 0x000ea20000000200 */
[----:B------:R-:W-:-:S05]  /*8280*/  IMAD.MOV.U32 R246, RZ, RZ, R59 ;  /* 0x000000fffff67224 */ /* 0x000fca00078e003b */
[C---:B------:R-:W-:Y:S01]  /*8290*/  HMMA.16816.F32 R56, R12.reuse, R26, R220 ;  /* 0x0000001a0c38723c */ /* 0x040fe200000018dc */
[----:B------:R-:W3:Y:S06]  /*82a0*/  LDSM.16.M88.4 R24, [R239+0x3000] ;  /* 0x00300000ef18783b */ /* 0x000eec0000000200 */
[----:B------:R-:W-:Y:S01]  /*82b0*/  MOV R220, R51 ;  /* 0x0000003300dc7202 */ /* 0x000fe20000000f00 */
[----:B------:R-:W-:Y:S01]  /*82c0*/  HMMA.16816.F32 R52, R12, R28, R52 ;  /* 0x0000001c0c34723c */ /* 0x000fe20000001834 */
[----:B------:R-:W-:Y:S02]  /*82d0*/  IMAD.MOV.U32 R221, RZ, RZ, R252 ;  /* 0x000000ffffdd7224 */ /* 0x000fe400078e00fc */
[----:B------:R-:W-:-:S02]  /*82e0*/  IMAD.MOV.U32 R222, RZ, RZ, R247 ;  /* 0x000000ffffde7224 */ /* 0x000fc400078e00f7 */
[----:B------:R-:W-:-:S03]  /*82f0*/  IMAD.MOV.U32 R223, RZ, RZ, R246 ;  /* 0x000000ffffdf7224 */ /* 0x000fc600078e00f6 */
[----:B------:R-:W-:Y:S01]  /*8300*/  HMMA.16816.F32 R36, R12, R30, R216 ;  /* 0x0000001e0c24723c */ /* 0x000fe200000018d8 */
[----:B------:R-:W4:Y:S04]  /*8310*/  LDSM.16.M88.4 R12, [R239+0x2800] ;  /* 0x00280000ef0c783b */ /* 0x000f280000000200 */
[----:B------:R-:W4:Y:S02]  /*8320*/  LDSM.16.M88.4 R28, [R239+0x3800] ;  /* 0x00380000ef1c783b */ /* 0x000f240000000200 */
[----:B------:R-:W-:Y:S02]  /*8330*/  IMAD.MOV.U32 R216, RZ, RZ, R245 ;  /* 0x000000ffffd87224 */ /* 0x000fe400078e00f5 */
[----:B------:R-:W-:Y:S01]  /*8340*/  IMAD.MOV.U32 R217, RZ, RZ, R171 ;  /* 0x000000ffffd97224 */ /* 0x000fe200078e00ab */
[----:B-1----:R-:W-:Y:S01]  /*8350*/  HMMA.16816.F32 R40, R4, R20, R212 ;  /* 0x000000140428723c */ /* 0x002fe200000018d4 */
[----:B------:R-:W-:-:S02]  /*8360*/  IMAD.MOV.U32 R218, RZ, RZ, R170 ;  /* 0x000000ffffda7224 */ /* 0x000fc400078e00aa */
[----:B------:R-:W-:-:S04]  /*8370*/  IMAD.MOV.U32 R219, RZ, RZ, R169 ;  /* 0x000000ffffdb7224 */ /* 0x000fc800078e00a9 */
[----:B------:R-:W-:Y:S01]  /*8380*/  IMAD.MOV.U32 R212, RZ, RZ, R165 ;  /* 0x000000ffffd47224 */ /* 0x000fe200078e00a5 */
[----:B--2---:R-:W-:Y:S01]  /*8390*/  HMMA.16816.F32 R48, R8, R20, R208 ;  /* 0x000000140830723c */ /* 0x004fe200000018d0 */
[----:B------:R-:W-:Y:S02]  /*83a0*/  IMAD.MOV.U32 R213, RZ, RZ, R164 ;  /* 0x000000ffffd57224 */ /* 0x000fe400078e00a4 */
[----:B------:R-:W-:Y:S02]  /*83b0*/  IMAD.MOV.U32 R214, RZ, RZ, R2 ;  /* 0x000000ffffd67224 */ /* 0x000fe400078e0002 */
[----:B------:R-:W-:-:S03]  /*83c0*/  IMAD.MOV.U32 R215, RZ, RZ, R0 ;  /* 0x000000ffffd77224 */ /* 0x000fc600078e0000 */
[C---:B------:R-:W-:Y:S08]  /*83d0*/  HMMA.16816.F32 R216, R4.reuse, R22, R216 ;  /* 0x0000001604d8723c */ /* 0x040ff000000018d8 */
[C---:B---3--:R-:W-:Y:S08]  /*83e0*/  HMMA.16816.F32 R228, R4.reuse, R24, R228 ;  /* 0x0000001804e4723c */ /* 0x048ff000000018e4 */
[C---:B----4-:R-:W-:Y:S08]  /*83f0*/  HMMA.16816.F32 R208, R4.reuse, R12, R212 ;  /* 0x0000000c04d0723c */ /* 0x050ff000000018d4 */
[C---:B------:R-:W-:Y:S08]  /*8400*/  HMMA.16816.F32 R212, R4.reuse, R14, R248 ;  /* 0x0000000e04d4723c */ /* 0x040ff000000018f8 */
[C---:B------:R-:W-:Y:S08]  /*8410*/  HMMA.16816.F32 R248, R4.reuse, R26, R224 ;  /* 0x0000001a04f8723c */ /* 0x040ff000000018e0 */
        /* <DEDUP_REMOVED lines=8> */
[----:B------:R-:W-:Y:S02]  /*84a0*/  IMAD.MOV.U32 R21, RZ, RZ, R214 ;  /* 0x000000ffff157224 */ /* 0x000fe400078e00d6 */
[----:B------:R-:W-:Y:S02]  /*84b0*/  IMAD.MOV.U32 R20, RZ, RZ, R215 ;  /* 0x000000ffff147224 */ /* 0x000fe400078e00d7 */
[----:B------:R-:W-:Y:S01]  /*84c0*/  IMAD.MOV.U32 R206, RZ, RZ, R21 ;  /* 0x000000ffffce7224 */ /* 0x000fe200078e0015 */
[----:B------:R-:W-:Y:S01]  /*84d0*/  HMMA.16816.F32 R212, R4, R28, R220 ;  /* 0x0000001c04d4723c */ /* 0x000fe200000018dc */
[----:B------:R-:W-:Y:S01]  /*84e0*/  IMAD.MOV.U32 R207, RZ, RZ, R20 ;  /* 0x000000ffffcf7224 */ /* 0x000fe200078e0014 */
[----:B------:R-:W-:Y:S01]  /*84f0*/  LDSM.16.M88.4 R4, [R243+0x6000] ;  /* 0x00600000f304783b */ /* 0x000fe20000000200 */
[----:B------:R-:W-:-:S02]  /*8500*/  IMAD.MOV.U32 R204, RZ, RZ, R209 ;  /* 0x000000ffffcc7224 */ /* 0x000fc400078e00d1 */
[----:B------:R-:W-:-:S03]  /*8510*/  IMAD.MOV.U32 R205, RZ, RZ, R208 ;  /* 0x000000ffffcd7224 */ /* 0x000fc600078e00d0 */
[C---:B------:R-:W-:Y:S01]  /*8520*/  HMMA.16816.F32 R220, R8.reuse, R22, R64 ;  /* 0x0000001608dc723c */ /* 0x040fe20000001840 */
[----:B------:R-:W1:Y:S07]  /*8530*/  LDSM.16.M88.4 R20, [R238+0xa000] ;  /* 0x00a00000ee14783b */ /* 0x000e6e0000000200 */
[----:B------:R-:W-:Y:S01]  /*8540*/  HMMA.16816.F32 R64, R8, R24, R32 ;  /* 0x000000180840723c */ /* 0x000fe20000001820 */
[----:B------:R-:W2:Y:S01]  /*8550*/  LDSM.16.M88.4 R32, [R238+0xb800] ;  /* 0x00b80000ee20783b */ /* 0x000ea20000000200 */
[----:B------:R-:W-:Y:S01]  /*8560*/  MOV R27, R56 ;  /* 0x00000038001b7202 */ /* 0x000fe20000000f00 */
        /* <DEDUP_REMOVED lines=8> */
[----:B------:R-:W-:Y:S01]  /*85f0*/  HMMA.16816.F32 R44, R8, R30, R36 ;  /* 0x0000001e082c723c */ /* 0x000fe20000001824 */
[----:B------:R-:W-:-:S02]  /*8600*/  IMAD.MOV.U32 R24, RZ, RZ, R59 ;  /* 0x000000ffff187224 */ /* 0x000fc400078e003b */
[----:B------:R-:W-:Y:S02]  /*8610*/  IMAD.MOV.U32 R57, RZ, RZ, R171 ;  /* 0x000000ffff397224 */ /* 0x000fe400078e00ab */
[----:B------:R-:W-:Y:S02]  /*8620*/  IMAD.MOV.U32 R58, RZ, RZ, R170 ;  /* 0x000000ffff3a7224 */ /* 0x000fe400078e00aa */
[----:B------:R-:W-:Y:S01]  /*8630*/  IMAD.MOV.U32 R59, RZ, RZ, R169 ;  /* 0x000000ffff3b7224 */ /* 0x000fe200078e00a9 */
[C---:B------:R-:W-:Y:S01]  /*8640*/  HMMA.16816.F32 R212, R8.reuse, R12, R60 ;  /* 0x0000000c08d4723c */ /* 0x040fe2000000183c */
[----:B------:R-:W3:Y:S07]  /*8650*/  LDSM.16.M88.4 R12, [R243+0x4000] ;  /* 0x00400000f30c783b */ /* 0x000eee0000000200 */
[----:B------:R-:W-:Y:S01]  /*8660*/  HMMA.16816.F32 R60, R8, R28, R52 ;  /* 0x0000001c083c723c */ /* 0x000fe20000001834 */
[----:B------:R-:W4:Y:S04]  /*8670*/  LDSM.16.M88.4 R8, [R238+0xa800] ;  /* 0x00a80000ee08783b */ /* 0x000f280000000200 */
[----:B------:R-:W4:Y:S03]  /*8680*/  LDSM.16.M88.4 R28, [R238+0xb000] ;  /* 0x00b00000ee1c783b */ /* 0x000f260000000200 */
[C---:B-1----:R-:W-:Y:S07]  /*8690*/  HMMA.16816.F32 R52, R4.reuse, R22, R216 ;  /* 0x000000160434723c */ /* 0x042fee00000018d8 */
[----:B------:R-:W-:Y:S01]  /*86a0*/  IMAD.MOV.U32 R216, RZ, RZ, R165 ;  /* 0x000000ffffd87224 */ /* 0x000fe200078e00a5 */
[----:B------:R-:W-:Y:S01]  /*86b0*/  HMMA.16816.F32 R40, R4, R20, R40 ;  /* 0x000000140428723c */ /* 0x000fe20000001828 */
[----:B------:R-:W-:-:S02]  /*86c0*/  IMAD.MOV.U32 R217, RZ, RZ, R164 ;  /* 0x000000ffffd97224 */ /* 0x000fc400078e00a4 */
[----:B------:R-:W-:Y:S02]  /*86d0*/  IMAD.MOV.U32 R218, RZ, RZ, R2 ;  /* 0x000000ffffda7224 */ /* 0x000fe400078e0002 */
[----:B------:R-:W-:-:S07]  /*86e0*/  IMAD.MOV.U32 R219, RZ, RZ, R0 ;  /* 0x000000ffffdb7224 */ /* 0x000fce00078e0000 */
[----:B--2---:R-:W-:Y:S08]  /*86f0*/  HMMA.16816.F32 R216, R4, R32, R216 ;  /* 0x0000002004d8723c */ /* 0x004ff000000018d8 */
[----:B---3--:R-:W-:Y:S08]  /*8700*/  HMMA.16816.F32 R36, R12, R20, R48 ;  /* 0x000000140c24723c */ /* 0x008ff00000001830 */
[C---:B----4-:R-:W-:Y:S08]  /*8710*/  HMMA.16816.F32 R48, R4.reuse, R8, R56 ;  /* 0x000000080430723c */ /* 0x050ff00000001838 */
[----:B------:R-:W-:Y:S01]  /*8720*/  HMMA.16816.F32 R56, R4, R10, R204 ;  /* 0x0000000a0438723c */ /* 0x000fe200000018cc */
[----:B------:R-:W-:Y:S01]  /*8730*/  IMAD.MOV.U32 R21, RZ, RZ, R216 ;  /* 0x000000ffff157224 */ /* 0x000fe200078e00d8 */
[----:B------:R-:W-:Y:S01]  /*8740*/  MOV R2, R218 ;  /* 0x000000da00027202 */ /* 0x000fe20000000f00 */
[----:B------:R-:W-:-:S02]  /*8750*/  IMAD.MOV.U32 R20, RZ, RZ, R217 ;  /* 0x000000ffff147224 */ /* 0x000fc400078e00d9 */
[----:B------:R-:W-:-:S03]  /*8760*/  IMAD.MOV.U32 R0, RZ, RZ, R219 ;  /* 0x000000ffff007224 */ /* 0x000fc600078e00db */
[C---:B------:R-:W-:Y:S08]  /*8770*/  HMMA.16816.F32 R204, R4.reuse, R28, R228 ;  /* 0x0000001c04cc723c */ /* 0x040ff000000018e4 */
[----:B------:R-:W-:Y:S08]  /*8780*/  HMMA.16816.F32 R228, R4, R34, R224 ;  /* 0x0000002204e4723c */ /* 0x000ff000000018e0 */
[C---:B------:R-:W-:Y:S08]  /*8790*/  HMMA.16816.F32 R224, R12.reuse, R22, R220 ;  /* 0x000000160ce0723c */ /* 0x040ff000000018dc */
[----:B------:R-:W-:Y:S07]  /*87a0*/  HMMA.16816.F32 R220, R12, R8, R212 ;  /* 0x000000080cdc723c */ /* 0x000fee00000018d4 */
[----:B------:R-:W-:Y:S01]  /*87b0*/  IMAD.MOV.U32 R212, RZ, RZ, R27 ;  /* 0x000000ffffd47224 */ /* 0x000fe200078e001b */
[----:B------:R-:W-:Y:S01]  /*87c0*/  HMMA.16816.F32 R248, R4, R30, R248 ;  /* 0x0000001e04f8723c */ /* 0x000fe200000018f8 */
[----:B------:R-:W-:Y:S01]  /*87d0*/  IMAD.MOV.U32 R213, RZ, RZ, R26 ;  /* 0x000000ffffd57224 */ /* 0x000fe200078e001a */
[----:B------:R-:W-:Y:S01]  /*87e0*/  LDSM.16.M88.4 R4, [R242+0x6000] ;  /* 0x00600000f204783b */ /* 0x000fe20000000200 */
[----:B------:R-:W-:-:S02]  /*87f0*/  IMAD.MOV.U32 R214, RZ, RZ, R25 ;  /* 0x000000ffffd67224 */ /* 0x000fc400078e0019 */
[----:B------:R-:W-:Y:S02]  /*8800*/  IMAD.MOV.U32 R215, RZ, RZ, R24 ;  /* 0x000000ffffd77224 */ /* 0x000fe400078e0018 */
[----:B------:R-:W1:Y:S01]  /*8810*/  LDSM.16.M88.4 R24, [R237+0x2000] ;  /* 0x00200000ed18783b */ /* 0x000e620000000200 */
[C---:B------:R-:W-:Y:S03]  /*8820*/  HMMA.16816.F32 R216, R12.reuse, R10, R208 ;  /* 0x0000000a0cd8723c */ /* 0x040fe600000018d0 */
[----:B------:R-:W-:Y:S05]  /*8830*/  LDSM.16.M88.4 R8, [R242+0x4000] ;  /* 0x00400000f208783b */ /* 0x000fea0000000200 */
[C---:B------:R-:W-:Y:S08]  /*8840*/  HMMA.16816.F32 R208, R12.reuse, R28, R64 ;  /* 0x0000001c0cd0723c */ /* 0x040ff00000001840 */
[C---:B------:R-:W-:Y:S01]  /*8850*/  HMMA.16816.F32 R212, R12.reuse, R30, R212 ;  /* 0x0000001e0cd4723c */ /* 0x040fe200000018d4 */
[----:B------:R-:W2:Y:S07]  /*8860*/  LDSM.16.M88.4 R28, [R237+0x3800] ;  /* 0x00380000ed1c783b */ /* 0x000eae0000000200 */
[C---:B------:R-:W-:Y:S07]  /*8870*/  HMMA.16816.F32 R64, R12.reuse, R32, R60 ;  /* 0x000000200c40723c */ /* 0x040fee000000183c */
[----:B------:R-:W-:Y:S01]  /*8880*/  IMAD.MOV.U32 R63, RZ, RZ, R0 ;  /* 0x000000ffff3f7224 */ /* 0x000fe200078e0000 */
[----:B------:R-:W-:Y:S01]  /*8890*/  HMMA.16816.F32 R12, R12, R34, R44 ;  /* 0x000000220c0c723c */ /* 0x000fe2000000182c */
[----:B------:R-:W-:-:S02]  /*88a0*/  IMAD.MOV.U32 R60, RZ, RZ, R21 ;  /* 0x000000ffff3c7224 */ /* 0x000fc400078e0015 */
[----:B------:R-:W-:Y:S02]  /*88b0*/  IMAD.MOV.U32 R61, RZ, RZ, R20 ;  /* 0x000000ffff3d7224 */ /* 0x000fe400078e0014 */
[----:B------:R-:W-:Y:S01]  /*88c0*/  IMAD.MOV.U32 R62, RZ, RZ, R2 ;  /* 0x000000ffff3e7224 */ /* 0x000fe200078e0002 */
[----:B------:R-:W3:Y:S02]  /*88d0*/  LDSM.16.M88.4 R20, [R237+0x2800] ;  /* 0x00280000ed14783b */ /* 0x000ee40000000200 */
[C---:B-1----:R-:W-:Y:S11]  /*88e0*/  HMMA.16816.F32 R52, R4.reuse, R26, R52 ;  /* 0x0000001a0434723c */ /* 0x042ff60000001834 */
[----:B------:R-:W-:Y:S05]  /*88f0*/  @!UPT UIADD3 URZ, URZ, URZ, URZ ;  /* 0x0000003f3f3ff290 */ /* 0x000fea000fffe03f */
[----:B------:R-:W-:Y:S01]  /*8900*/  IMAD.MOV.U32 R245, RZ, RZ, R12 ;  /* 0x000000fffff57224 */ /* 0x000fe200078e000c */
[----:B------:R-:W-:Y:S01]  /*8910*/  MOV R169, R15 ;  /* 0x0000000f00a97202 */ /* 0x000fe20000000f00 */
[----:B------:R-:W-:Y:S01]  /*8920*/  IMAD.MOV.U32 R171, RZ, RZ, R13 ;  /* 0x000000ffffab7224 */ /* 0x000fe200078e000d */
[----:B--2---:R-:W-:Y:S01]  /*8930*/  HMMA.16816.F32 R60, R4, R28, R60 ;  /* 0x0000001c043c723c */ /* 0x004fe2000000183c */
[----:B------:R-:W-:-:S07]  /*8940*/  IMAD.MOV.U32 R170, RZ, RZ, R14 ;  /* 0x000000ffffaa7224 */ /* 0x000fce00078e000e */
[C---:B------:R-:W-:Y:S08]  /*8950*/  HMMA.16816.F32 R12, R4.reuse, R24, R40 ;  /* 0x00000018040c723c */ /* 0x040ff00000001828 */
[C---:B---3--:R-:W-:Y:S08]  /*8960*/  HMMA.16816.F32 R44, R4.reuse, R22, R56 ;  /* 0x00000016042c723c */ /* 0x048ff00000001838 */
[----:B------:R-:W-:Y:S08]  /*8970*/  HMMA.16816.F32 R40, R4, R20, R48 ;  /* 0x000000140428723c */ /* 0x000ff00000001830 */
[----:B------:R-:W-:-:S02]  /*8980*/  IMAD.MOV.U32 R32, RZ, RZ, R15 ;  /* 0x000000ffff207224 */ /* 0x000fc400078e000f */
[----:B------:R-:W-:Y:S02]  /*8990*/  IMAD.MOV.U32 R0, RZ, RZ, R12 ;  /* 0x000000ffff007224 */ /* 0x000fe400078e000c */
[----:B------:R-:W-:Y:S02]  /*89a0*/  IMAD.MOV.U32 R247, RZ, RZ, R14 ;  /* 0x000000fffff77224 */ /* 0x000fe400078e000e */
[----:B------:R-:W-:Y:S02]  /*89b0*/  IMAD.MOV.U32 R246, RZ, RZ, R13 ;  /* 0x000000fffff67224 */ /* 0x000fe400078e000d */
[C---:B------:R-:W-:Y:S08]  /*89c0*/  HMMA.16816.F32 R12, R8.reuse, R24, R36 ;  /* 0x00000018080c723c */ /* 0x040ff00000001824 */
[----:B------:R-:W-:Y:S07]  /*89d0*/  HMMA.16816.F32 R36, R8, R28, R64 ;  /* 0x0000001c0824723c */ /* 0x000fee0000001840 */
[----:B------:R-:W-:-:S02]  /*89e0*/  IMAD.MOV.U32 R65, RZ, RZ, R171 ;  /* 0x000000ffff417224 */ /* 0x000fc400078e00ab */
[----:B------:R-:W-:Y:S02]  /*89f0*/  IMAD.MOV.U32 R66, RZ, RZ, R170 ;  /* 0x000000ffff427224 */ /* 0x000fe400078e00aa */
[----:B------:R-:W-:Y:S02]  /*8a00*/  IMAD.MOV.U32 R67, RZ, RZ, R169 ;  /* 0x000000ffff437224 */ /* 0x000fe400078e00a9 */
[----:B------:R-:W-:-:S03]  /*8a10*/  IMAD.MOV.U32 R64, RZ, RZ, R245 ;  /* 0x000000ffff407224 */ /* 0x000fc600078e00f5 */
[----:B------:R-:W-:Y:S02]  /*8a20*/  IMAD.MOV.U32 R165, RZ, RZ, R12 ;  /* 0x000000ffffa57224 */ /* 0x000fe400078e000c */
[----:B------:R-:W-:Y:S02]  /*8a30*/  IMAD.MOV.U32 R164, RZ, RZ, R14 ;  /* 0x000000ffffa47224 */ /* 0x000fe400078e000e */
[----:B------:R-:W-:Y:S02]  /*8a40*/  IMAD.MOV.U32 R2, RZ, RZ, R13 ;  /* 0x000000ffff027224 */ /* 0x000fe400078e000d */
[----:B------:R-:W-:Y:S02]  /*8a50*/  IMAD.MOV.U32 R252, RZ, RZ, R15 ;  /* 0x000000fffffc7224 */ /* 0x000fe400078e000f */
[----:B------:R-:W1:Y:S01]  /*8a60*/  LDSM.16.M88.4 R12, [R237+0x3000] ;  /* 0x00300000ed0c783b */ /* 0x000e620000000200 */
[----:B------:R-:W-:-:S04]  /*8a70*/  DEPBAR.LE SB0, 0x0 ;  /* 0x000080000000791a */ /* 0x000fc80000000000 */
[C---:B-1----:R-:W-:Y:S01]  /*8a80*/  HMMA.16816.F32 R56, R4.reuse, R14, R248 ;  /* 0x0000000e0438723c */ /* 0x042fe200000018f8 */
[----:B------:R-:W1:Y:S06]  /*8a90*/  S2R R249, SR_TID.X ;  /* 0x0000000000f97919 */ /* 0x000e6c0000002100 */
[----:B------:R-:W-:Y:S01]  /*8aa0*/  IMAD.MOV.U32 R250, RZ, RZ, R32 ;  /* 0x000000fffffa7224 */ /* 0x000fe200078e0020 */
[----:B------:R-:W-:Y:S01]  /*8ab0*/  HMMA.16816.F32 R48, R4, R12, R204 ;  /* 0x0000000c0430723c */ /* 0x000fe200000018cc */
[----:B------:R-:W-:Y:S02]  /*8ac0*/  IMAD.MOV.U32 R251, RZ, RZ, R0 ;  /* 0x000000fffffb7224 */ /* 0x000fe400078e0000 */
[----:B------:R-:W-:-:S02]  /*8ad0*/  IMAD.U32 R0, RZ, RZ, UR21 ;  /* 0x00000015ff007e24 */ /* 0x000fc4000f8e00ff */
[----:B------:R-:W-:-:S03]  /*8ae0*/  IMAD.MOV.U32 R248, RZ, RZ, R2 ;  /* 0x000000fffff87224 */ /* 0x000fc600078e0002 */
[C---:B------:R-:W-:Y:S07]  /*8af0*/  HMMA.16816.F32 R32, R8.reuse, R26, R224 ;  /* 0x0000001a0820723c */ /* 0x040fee00000018e0 */
[----:B------:R-:W-:Y:S01]  /*8b00*/  IMAD.MOV.U32 R226, RZ, RZ, R165 ;  /* 0x000000ffffe27224 */ /* 0x000fe200078e00a5 */
[----:B------:R-:W-:Y:S01]  /*8b10*/  HMMA.16816.F32 R24, R8, R20, R220 ;  /* 0x000000140818723c */ /* 0x000fe200000018dc */
[----:B-1----:R-:W-:-:S05]  /*8b20*/  IMAD.SHL.U32 R249, R249, 0x2, RZ ;  /* 0x00000002f9f97824 */ /* 0x002fca00078e00ff */
[----:B------:R-:W-:Y:S02]  /*8b30*/  LOP3.LUT R249, R249, 0x6, RZ, 0xc0, !PT ;  /* 0x00000006f9f97812 */ /* 0x000fe400078ec0ff */
[----:B------:R-:W-:Y:S02]  /*8b40*/  HMMA.16816.F32 R20, R8, R22, R216 ;  /* 0x000000160814723c */ /* 0x000fe400000018d8 */
[----:B------:R-:W-:Y:S01]  /*8b50*/  LEA R0, R0, R249, 0x6 ;  /* 0x000000f900007211 */ /* 0x000fe200078e30ff */
[----:B------:R-:W-:Y:S02]  /*8b60*/  IMAD.MOV.U32 R249, RZ, RZ, R251 ;  /* 0x000000fffff97224 */ /* 0x000fe400078e00fb */
[----:B------:R-:W-:Y:S01]  /*8b70*/  IMAD.MOV.U32 R251, RZ, RZ, R164 ;  /* 0x000000fffffb7224 */ /* 0x000fe200078e00a4 */
[----:B------:R-:W-:Y:S01]  /*8b80*/  IADD3 R2, R0, 0x8, RZ ;  /* 0x0000000800027810 */ /* 0x000fe20007ffe0ff */
[----:B------:R-:W-:Y:S01]  /*8b90*/  IMAD.MOV.U32 R217, RZ, RZ, R250 ;  /* 0x000000ffffd97224 */ /* 0x000fe200078e00fa */
[----:B------:R-:W-:Y:S01]  /*8ba0*/  HMMA.16816.F32 R204, R4, R30, R228 ;  /* 0x0000001e04cc723c */ /* 0x000fe200000018e4 */
[----:B------:R-:W-:Y:S01]  /*8bb0*/  IMAD.MOV.U32 R250, RZ, RZ, R247 ;  /* 0x000000fffffa7224 */ /* 0x000fe200078e00f7 */
[----:B------:R-:W-:Y:S01]  /*8bc0*/  BAR.SYNC.DEFER_BLOCKING 0x0 ;  /* 0x0000000000007b1d */ /* 0x000fe20000010000 */
[----:B------:R-:W-:-:S02]  /*8bd0*/  ISETP.GE.AND P6, PT, R2, R16, PT ;  /* 0x000000100200720c */ /* 0x000fc40003fc6270 */
[C---:B------:R-:W-:Y:S02]  /*8be0*/  ISETP.GE.AND P0, PT, R2.reuse, R17, PT ;  /* 0x000000110200720c */ /* 0x040fe40003f06270 */
[C---:B------:R-:W-:Y:S01]  /*8bf0*/  ISETP.GE.AND P5, PT, R2.reuse, R18, PT ;  /* 0x000000120200720c */ /* 0x040fe20003fa6270 */
[C---:B------:R-:W-:Y:S01]  /*8c00*/  HMMA.16816.F32 R4, R8.reuse, R12, R208 ;  /* 0x0000000c0804723c */ /* 0x040fe200000018d0 */
[----:B------:R-:W-:Y:S02]  /*8c10*/  ISETP.GE.AND P1, PT, R2, R19, PT ;  /* 0x000000130200720c */ /* 0x000fe40003f26270 */
[----:B------:R-:W-:Y:S02]  /*8c20*/  IADD3 R2, R0, 0x9, RZ ;  /* 0x0000000900027810 */ /* 0x000fe40007ffe0ff */
[----:B------:R-:W-:Y:S02]  /*8c30*/  FSEL R29, R32, -INF , !P6 ;  /* 0xff800000201d7808 */ /* 0x000fe40007000000 */
[----:B------:R-:W-:Y:S01]  /*8c40*/  ISETP.GE.AND P4, PT, R2, R16, PT ;  /* 0x000000100200720c */ /* 0x000fe20003f86270 */
[----:B------:R-:W-:Y:S01]  /*8c50*/  HMMA.16816.F32 R12, R8, R14, R212 ;  /* 0x0000000e080c723c */ /* 0x000fe200000018d4 */
[----:B------:R-:W-:Y:S01]  /*8c60*/  FSEL R34, R34, -INF , !P0 ;  /* 0xff80000022227808 */ /* 0x000fe20004000000 */
[----:B------:R-:W-:Y:S01]  /*8c70*/  IMAD.MOV.U32 R211, RZ, RZ, R246 ;  /* 0x000000ffffd37224 */ /* 0x000fe200078e00f6 */
[----:B------:R-:W-:-:S02]  /*8c80*/  FSEL R33, R33, -INF , !P4 ;  /* 0xff80000021217808 */ /* 0x000fc40006000000 */
[C---:B------:R-:W-:Y:S02]  /*8c90*/  ISETP.GE.AND P6, PT, R2.reuse, R17, PT ;  /* 0x000000110200720c */ /* 0x040fe40003fc6270 */
[C---:B------:R-:W-:Y:S01]  /*8ca0*/  ISETP.GE.AND P0, PT, R2.reuse, R18, PT ;  /* 0x000000120200720c */ /* 0x040fe20003f06270 */
[----:B------:R-:W-:Y:S01]  /*8cb0*/  HMMA.16816.F32 R8, R8, R30, R64 ;  /* 0x0000001e0808723c */ /* 0x000fe20000001840 */
        /* <DEDUP_REMOVED lines=77> */
[C---:B------:R-:W-:Y:S02]  /*9190*/  ISETP.GE.AND P1, PT, R2.reuse, R17, PT ;  /* 0x000000110200720c */ /* 0x040fe40003f26270 */
[----:B------:R-:W-:Y:S02]  /*91a0*/  FSEL R218, R57, -INF , !P0 ;  /* 0xff80000039da7808 */ /* 0x000fe40004000000 */
[C---:B------:R-:W-:Y:S02]  /*91b0*/  ISETP.GE.AND P6, PT, R2.reuse, R16, PT ;  /* 0x000000100200720c */ /* 0x040fe40003fc6270 */
[C---:B------:R-:W-:Y:S02]  /*91c0*/  ISETP.GE.AND P5, PT, R2.reuse, R18, PT ;  /* 0x000000120200720c */ /* 0x040fe40003fa6270 */
[----:B------:R-:W-:-:S02]  /*91d0*/  ISETP.GE.AND P0, PT, R2, R19, PT ;  /* 0x000000130200720c */ /* 0x000fc40003f06270 */
[C---:B------:R-:W-:Y:S02]  /*91e0*/  IADD3 R4, R0.reuse, 0x30, RZ ;  /* 0x0000003000047810 */ /* 0x040fe40007ffe0ff */
[----:B------:R-:W-:Y:S02]  /*91f0*/  IADD3 R2, R0, 0x31, RZ ;  /* 0x0000003100027810 */ /* 0x000fe40007ffe0ff */
[----:B------:R-:W-:Y:S02]  /*9200*/  FSEL R24, R252, -INF , !P1 ;  /* 0xff800000fc187808 */ /* 0x000fe40004800000 */
[----:B------:R-:W-:Y:S02]  /*9210*/  FSEL R247, R59, -INF , !P4 ;  /* 0xff8000003bf77808 */ /* 0x000fe40006000000 */
[----:B------:R-:W-:Y:S02]  /*9220*/  ISETP.GE.AND P1, PT, R4, R17, PT ;  /* 0x000000110400720c */ /* 0x000fe40003f26270 */
[----:B------:R-:W-:-:S02]  /*9230*/  ISETP.GE.AND P4, PT, R2, R16, PT ;  /* 0x000000100200720c */ /* 0x000fc40003f86270 */
[----:B------:R-:W-:Y:S02]  /*9240*/  FSEL R224, R38, -INF , !P1 ;  /* 0xff80000026e07808 */ /* 0x000fe40004800000 */
[C---:B------:R-:W-:Y:S02]  /*9250*/  ISETP.GE.AND P1, PT, R4.reuse, R18, PT ;  /* 0x000000120400720c */ /* 0x040fe40003f26270 */
[----:B------:R-:W-:Y:S02]  /*9260*/  FSEL R221, R37, -INF , !P4 ;  /* 0xff80000025dd7808 */ /* 0x000fe40006000000 */
[----:B------:R-:W-:Y:S02]  /*9270*/  ISETP.GE.AND P4, PT, R4, R19, PT ;  /* 0x000000130400720c */ /* 0x000fe40003f86270 */
[----:B------:R-:W-:Y:S02]  /*9280*/  FSEL R21, R248, -INF , !P6 ;  /* 0xff800000f8157808 */ /* 0x000fe40007000000 */
[----:B------:R-:W-:-:S02]  /*9290*/  FSEL R248, R60, -INF , !P1 ;  /* 0xff8000003cf87808 */ /* 0x000fc40004800000 */
[----:B------:R-:W-:Y:S02]  /*92a0*/  ISETP.GE.AND P1, PT, R0, R16, PT ;  /* 0x000000100000720c */ /* 0x000fe40003f26270 */
[----:B------:R-:W-:Y:S02]  /*92b0*/  FSEL R252, R62, -INF , !P4 ;  /* 0xff8000003efc7808 */ /* 0x000fe40006000000 */
[----:B------:R-:W-:Y:S02]  /*92c0*/  ISETP.GE.AND P4, PT, R2, R18, PT ;  /* 0x000000120200720c */ /* 0x000fe40003f86270 */
[----:B------:R-:W-:Y:S02]  /*92d0*/  ISETP.GE.AND P6, PT, R4, R16, PT ;  /* 0x000000100400720c */ /* 0x000fe40003fc6270 */
[----:B------:R-:W-:Y:S02]  /*92e0*/  FSEL R14, R226, -INF , !P1 ;  /* 0xff800000e20e7808 */ /* 0x000fe40004800000 */
[----:B------:R-:W-:-:S02]  /*92f0*/  FSEL R226, R61, -INF , !P4 ;  /* 0xff8000003de27808 */ /* 0x000fc40006000000 */
[----:B------:R-:W-:Y:S02]  /*9300*/  FSEL R214, R36, -INF , !P6 ;  /* 0xff80000024d67808 */ /* 0x000fe40007000000 */
[----:B------:R-:W-:Y:S02]  /*9310*/  ISETP.GE.AND P4, PT, R0, R18, PT ;  /* 0x000000120000720c */ /* 0x000fe40003f86270 */
[C---:B------:R-:W-:Y:S02]  /*9320*/  ISETP.GE.AND P6, PT, R2.reuse, R17, PT ;  /* 0x000000110200720c */ /* 0x040fe40003fc6270 */
[----:B------:R-:W-:Y:S02]  /*9330*/  ISETP.GE.AND P1, PT, R2, R19, PT ;  /* 0x000000130200720c */ /* 0x000fe40003f26270 */
[----:B------:R-:W-:Y:S02]  /*9340*/  IADD3 R2, R0, 0x38, RZ ;  /* 0x0000003800027810 */ /* 0x000fe40007ffe0ff */
[----:B------:R-:W-:-:S02]  /*9350*/  FSEL R20, R249, -INF , !P4 ;  /* 0xff800000f9147808 */ /* 0x000fc40006000000 */
[----:B------:R-:W-:Y:S02]  /*9360*/  FSEL R222, R39, -INF , !P6 ;  /* 0xff80000027de7808 */ /* 0x000fe40007000000 */
[----:B------:R-:W-:Y:S02]  /*9370*/  FSEL R25, R217, -INF , !P0 ;  /* 0xff800000d9197808 */ /* 0x000fe40004000000 */
[C---:B------:R-:W-:Y:S02]  /*9380*/  ISETP.GE.AND P4, PT, R0.reuse, R19, PT ;  /* 0x000000130000720c */ /* 0x040fe40003f86270 */
[----:B------:R-:W-:Y:S02]  /*9390*/  ISETP.GE.AND P6, PT, R0, R17, PT ;  /* 0x000000110000720c */ /* 0x000fe40003fc6270 */
[----:B------:R-:W-:Y:S02]  /*93a0*/  ISETP.GE.AND P0, PT, R2, R19, PT ;  /* 0x000000130200720c */ /* 0x000fe40003f06270 */
[----:B------:R-:W-:-:S02]  /*93b0*/  IADD3 R0, R0, 0x39, RZ ;  /* 0x0000003900007810 */ /* 0x000fc40007ffe0ff */
[----:B------:R-:W-:Y:S02]  /*93c0*/  FSEL R22, R250, -INF , !P4 ;  /* 0xff800000fa167808 */ /* 0x000fe40006000000 */
[----:B------:R-:W-:Y:S02]  /*93d0*/  FSEL R250, R206, -INF , !P0 ;  /* 0xff800000cefa7808 */ /* 0x000fe40004000000 */
[----:B------:R-:W-:Y:S02]  /*93e0*/  ISETP.GE.AND P0, PT, R0, R18, PT ;  /* 0x000000120000720c */ /* 0x000fe40003f06270 */
[----:B------:R-:W-:Y:S02]  /*93f0*/  FSEL R15, R251, -INF , !P6 ;  /* 0xff800000fb0f7808 */ /* 0x000fe40007000000 */
[----:B------:R-:W-:Y:S02]  /*9400*/  FSEL R213, R205, -INF , !P0 ;  /* 0xff800000cdd57808 */ /* 0x000fe40004000000 */
[----:B------:R-:W-:-:S02]  /*9410*/  PLOP3.LUT P0, PT, PT, PT, UP0, 0x80, 0x0 ;  /* 0x000000000000781c */ /* 0x000fc40003f0f008 */
[----:B------:R-:W-:Y:S02]  /*9420*/  FSEL R251, R63, -INF , !P1 ;  /* 0xff8000003ffb7808 */ /* 0x000fe40004800000 */
[C---:B------:R-:W-:Y:S02]  /*9430*/  ISETP.GE.AND P1, PT, R2.reuse, R16, PT ;  /* 0x000000100200720c */ /* 0x040fe40003f26270 */
[----:B------:R-:W-:Y:S02]  /*9440*/  ISETP.GE.AND P6, PT, R2, R18, PT ;  /* 0x000000120200720c */ /* 0x000fe40003fc6270 */
[----:B------:R-:W-:Y:S02]  /*9450*/  FSEL R23, R211, -INF , !P5 ;  /* 0xff800000d3177808 */ /* 0x000fe40006800000 */
[----:B------:R-:W-:Y:S02]  /*9460*/  FSEL R217, R204, -INF , !P6 ;  /* 0xff800000ccd97808 */ /* 0x000fe40007000000 */
[----:B------:R-:W-:-:S02]  /*9470*/  FSEL R211, R8, -INF , !P1 ;  /* 0xff80000008d37808 */ /* 0x000fc40004800000 */
[-C--:B------:R-:W-:Y:S02]  /*9480*/  ISETP.GE.AND P5, PT, R2, R17.reuse, PT ;  /* 0x000000110200720c */ /* 0x080fe40003fa6270 */
[C---:B------:R-:W-:Y:S02]  /*9490*/  ISETP.GE.AND P6, PT, R0.reuse, R16, PT ;  /* 0x000000100000720c */ /* 0x040fe40003fc6270 */
[C---:B------:R-:W-:Y:S02]  /*94a0*/  ISETP.GE.AND P4, PT, R0.reuse, R17, PT ;  /* 0x000000110000720c */ /* 0x040fe40003f86270 */
[----:B------:R-:W-:Y:S02]  /*94b0*/  ISETP.GE.AND P1, PT, R0, R19, PT ;  /* 0x000000130000720c */ /* 0x000fe40003f26270 */
[----:B------:R-:W-:Y:S02]  /*94c0*/  FSEL R212, R10, -INF , !P5 ;  /* 0xff8000000ad47808 */ /* 0x000fe40006800000 */
[----:B------:R-:W-:-:S02]  /*94d0*/  FSEL R249, R207, -INF , !P1 ;  /* 0xff800000cff97808 */ /* 0x000fc40004800000 */
[----:B------:R-:W-:Y:S02]  /*94e0*/  FSEL R50, R9, -INF , !P6 ;  /* 0xff80000009327808 */ /* 0x000fe40007000000 */
[----:B------:R-:W-:Y:S01]  /*94f0*/  FSEL R51, R11, -INF , !P4 ;  /* 0xff8000000b337808 */ /* 0x000fe20006000000 */
[----:B------:R-:W-:Y:S05]  /*9500*/  @!P0 BRA `(.L_x_159) ;  /* 0x0000050000008947 */ /* 0x000fea0003800000 */
[----:B------:R-:W2:Y:S04]  /*9510*/  LDL.64 R64, [R1+0x80] ;  /* 0x0000800001407983 */ /* 0x000ea80000100a00 */
[----:B------:R-:W3:Y:S01]  /*9520*/  LDL.64 R66, [R1+0x78] ;  /* 0x0000780001427983 */ /* 0x000ee20000100a00 */
[----:B------:R-:W-:Y:S01]  /*9530*/  UIADD3 UR20, UR8, -0x3, URZ ;  /* 0xfffffffd08147890 */ /* 0x000fe2000fffe03f */
[----:B------:R-:W-:Y:S01]  /*9540*/  BSSY B0, `(.L_x_160) ;  /* 0x000004b000007945 */ /* 0x000fe20003800000 */
[----:B------:R-:W-:Y:S01]  /*9550*/  ULDC.64 UR4, c[0x0][0x198] ;  /* 0x0000660000047ab9 */ /* 0x000fe20000000a00 */
[----:B------:R1:W-:Y:S01]  /*9560*/  @P3 STS.128 [R244+0x8000], RZ ;  /* 0x008000fff4003388 */ /* 0x0003e20000000c00 */
[----:B------:R-:W-:-:S02]  /*9570*/  USHF.R.S32.HI UR15, URZ, 0x1f, UR20 ;  /* 0x0000001f3f0f7899 */ /* 0x000fc40008011414 */
[----:B------:R-:W-:Y:S02]  /*9580*/  UIMAD.WIDE.U32 UR22, UR20, UR4, URZ ;  /* 0x00000004141672a5 */ /* 0x000fe4000f8e003f */
[----:B------:R-:W-:-:S04]  /*9590*/  UIMAD UR15, UR15, UR4, URZ ;  /* 0x000000040f0f72a4 */ /* 0x000fc8000f8e023f */
[----:B------:R-:W-:Y:S01]  /*95a0*/  UIMAD UR5, UR20, UR5, UR15 ;  /* 0x00000005140572a4 */ /* 0x000fe2000f8e020f */
[----:B------:R-:W-:Y:S02]  /*95b0*/  IMAD.U32 R0, RZ, RZ, UR22 ;  /* 0x00000016ff007e24 */ /* 0x000fe4000f8e00ff */
[----:B------:R-:W-:Y:S01]  /*95c0*/  IMAD.U32 R2, RZ, RZ, UR22 ;  /* 0x00000016ff027e24 */ /* 0x000fe2000f8e00ff */
[----:B------:R-:W-:-:S06]  /*95d0*/  UIADD3 UR5, UR23, UR5, URZ ;  /* 0x0000000517057290 */ /* 0x000fcc000fffe03f */
[----:B------:R-:W-:Y:S01]  /*95e0*/  IMAD.U32 R4, RZ, RZ, UR5 ;  /* 0x00000005ff047e24 */ /* 0x000fe2000f8e00ff */
[----:B--2---:R-:W-:-:S04]  /*95f0*/  LEA R0, P1, R0, R64, 0x6 ;  /* 0x0000004000007211 */ /* 0x004fc800078230ff */
[----:B------:R-:W-:Y:S02]  /*9600*/  @!P3 LEA R6, P5, R0, c[0x0][0x168], 0x1 ;  /* 0x00005a000006ba11 */ /* 0x000fe400078a08ff */
[----:B---3--:R-:W-:Y:S02]  /*9610*/  LEA.HI.X R4, R2, R67, R4, 0x6, P1 ;  /* 0x0000004302047211 */ /* 0x008fe400008f3404 */
[C---:B------:R-:W-:Y:S02]  /*9620*/  @!P2 LEA R8, P1, R0.reuse, c[0x0][0x168], 0x1 ;  /* 0x00005a000008aa11 */ /* 0x040fe400078208ff */
[C---:B------:R-:W-:Y:S02]  /*9630*/  IADD3 R2, P4, R0.reuse, UR7, RZ ;  /* 0x0000000700027c10 */ /* 0x040fe4000ff9e0ff */
[C-C-:B------:R-:W-:Y:S02]  /*9640*/  @!P3 LEA.HI.X R7, R0.reuse, c[0x0][0x16c], R4.reuse, 0x1, P5 ;  /* 0x00005b000007ba11 */ /* 0x140fe400028f0c04 */
[----:B------:R-:W-:-:S02]  /*9650*/  @!P2 LEA.HI.X R9, R0, c[0x0][0x16c], R4, 0x1, P1 ;  /* 0x00005b000009aa11 */ /* 0x000fc400008f0c04 */
[----:B------:R-:W-:Y:S01]  /*9660*/  @!P3 LEA R12, P5, R2, c[0x0][0x168], 0x1 ;  /* 0x00005a00020cba11 */ /* 0x000fe200078a08ff */
[----:B------:R-:W-:Y:S01]  /*9670*/  @!PT LDS RZ, [RZ] ;  /* 0x00000000fffff984 */ /* 0x000fe20000000800 */
[----:B------:R-:W-:Y:S01]  /*9680*/  @!PT LDS RZ, [RZ] ;  /* 0x00000000fffff984 */ /* 0x000fe20000000800 */
[----:B------:R-:W-:Y:S01]  /*9690*/  @!PT LDS RZ, [RZ] ;  /* 0x00000000fffff984 */ /* 0x000fe20000000800 */
[----:B------:R2:W-:Y:S01]  /*96a0*/  @!P3 LDGSTS.E.BYPASS.LTC128B.128 [R244+0x8000], [R6.64] ;  /* 0x0800000006f4bfae */ /* 0x0005e2000b901d52 */
[----:B------:R-:W-:Y:S02]  /*96b0*/  IADD3.X R4, R4, UR11, RZ, P4, !PT ;  /* 0x0000000b04047c10 */ /* 0x000fe4000a7fe4ff */
[C---:B------:R-:W-:Y:S01]  /*96c0*/  IADD3 R0, P1, R2.reuse, UR7, RZ ;  /* 0x0000000702007c10 */ /* 0x040fe2000ff3e0ff */
[----:B------:R1:W-:Y:S01]  /*96d0*/  @P2 STS.128 [R244+0xa000], RZ ;  /* 0x00a000fff4002388 */ /* 0x0003e20000000c00 */
[----:B------:R-:W-:Y:S02]  /*96e0*/  @!P3 LEA.HI.X R13, R2, c[0x0][0x16c], R4, 0x1, P5 ;  /* 0x00005b00020dba11 */ /* 0x000fe400028f0c04 */
[----:B------:R-:W-:Y:S01]  /*96f0*/  @!P3 LEA R10, P6, R0, c[0x0][0x168], 0x1 ;  /* 0x00005a00000aba11 */ /* 0x000fe200078c08ff */
        /* <DEDUP_REMOVED lines=10> */
[----:B--2---:R-:W-:-:S04]  /*97a0*/  @!P2 LEA R6, P4, R2, c[0x0][0x168], 0x1 ;  /* 0x00005a000206aa11 */ /* 0x004fc800078808ff */
[----:B------:R-:W-:Y:S02]  /*97b0*/  @!P2 LEA.HI.X R7, R2, c[0x0][0x16c], R4, 0x1, P4 ;  /* 0x00005b000207aa11 */ /* 0x000fe400020f0c04 */
[----:B------:R-:W-:Y:S02]  /*97c0*/  IADD3 R2, P5, R0, UR7, RZ ;  /* 0x0000000700027c10 */ /* 0x000fe4000ffbe0ff */
[----:B------:R-:W-:Y:S01]  /*97d0*/  IADD3.X R4, R4, UR11, RZ, P1, !PT ;  /* 0x0000000b04047c10 */ /* 0x000fe20008ffe4ff */
[----:B------:R-:W-:Y:S01]  /*97e0*/  @!PT LDS RZ, [RZ] ;  /* 0x00000000fffff984 */ /* 0x000fe20000000800 */
[----:B------:R-:W-:Y:S01]  /*97f0*/  @!PT LDS RZ, [RZ] ;  /* 0x00000000fffff984 */ /* 0x000fe20000000800 */
[----:B------:R-:W-:Y:S01]  /*9800*/  @!PT LDS RZ, [RZ] ;  /* 0x00000000fffff984 */ /* 0x000fe20000000800 */
[----:B------:R2:W-:Y:S01]  /*9810*/  @!P2 LDGSTS.E.BYPASS.LTC128B.128 [R244+0xa800], [R6.64+0x80] ;  /* 0x0a80008006f4afae */ /* 0x0005e2000b901d52 */
[----:B---3--:R-:W-:Y:S02]  /*9820*/  @!P3 LEA R8, P4, R2, c[0x0][0x168], 0x1 ;  /* 0x00005a000208ba11 */ /* 0x008fe400078808ff */
[----:B------:R-:W-:Y:S01]  /*9830*/  @!P3 LEA.HI.X R11, R0, c[0x0][0x16c], R4, 0x1, P6 ;  /* 0x00005b00000bba11 */ /* 0x000fe200030f0c04 */
[----:B------:R1:W-:Y:S01]  /*9840*/  @P3 STS.128 [R244+0x9000], RZ ;  /* 0x009000fff4003388 */ /* 0x0003e20000000c00 */
[----:B------:R-:W-:-:S03]  /*9850*/  IADD3.X R5, R4, UR11, RZ, P5, !PT ;  /* 0x0000000b04057c10 */ /* 0x000fc6000affe4ff */
[----:B------:R-:W-:Y:S01]  /*9860*/  @!PT LDS RZ, [RZ] ;  /* 0x00000000fffff984 */ /* 0x000fe20000000800 */
[----:B------:R-:W-:Y:S01]  /*9870*/  @!PT LDS RZ, [RZ] ;  /* 0x00000000fffff984 */ /* 0x000fe20000000800 */
[----:B------:R-:W-:Y:S01]  /*9880*/  @!PT LDS RZ, [RZ] ;  /* 0x00000000fffff984 */ /* 0x000fe20000000800 */
[----:B------:R1:W-:Y:S01]  /*9890*/  @!P3 LDGSTS.E.BYPASS.LTC128B.128 [R244+0x9000], [R10.64] ;  /* 0x090000000af4bfae */ /* 0x0003e2000b901d52 */
[----:B------:R-:W-:-:S03]  /*98a0*/  @!P3 LEA.HI.X R9, R2, c[0x0][0x16c], R5, 0x1, P4 ;  /* 0x00005b000209ba11 */ /* 0x000fc600020f0c05 */
[----:B------:R1:W-:Y:S01]  /*98b0*/  @P2 STS.128 [R244+0xb000], RZ ;  /* 0x00b000fff4002388 */ /* 0x0003e20000000c00 */
[----:B--2---:R-:W-:-:S04]  /*98c0*/  @!P2 LEA R6, P1, R0, c[0x0][0x168], 0x1 ;  /* 0x00005a000006aa11 */ /* 0x004fc800078208ff */
[----:B------:R-:W-:-:S05]  /*98d0*/  @!P2 LEA.HI.X R7, R0, c[0x0][0x16c], R4, 0x1, P1 ;  /* 0x00005b000007aa11 */ /* 0x000fca00008f0c04 */
        /* <DEDUP_REMOVED lines=17> */
.L_x_161:
[----:B------:R-:W-:Y:S05]  /*99f0*/  BSYNC B0 ;  /* 0x0000000000007941 */ /* 0x000fea0003800000 */
.L_x_160:
[----:B------:R-:W0:Y:S02]  /*9a00*/  LDGDEPBAR ;  /* 0x00000000000079af */ /* 0x000e240000000000 */
.L_x_159:
        /* <DEDUP_REMOVED lines=31> */
[----:B------:R-:W-:Y:S01]  /*9c00*/  FMNMX.FTZ R5, R227, R4, !PT ;  /* 0x00000004e3057209 */ /* 0x000fe20007810000 */
[----:B-1----:R-:W1:Y:S01]  /*9c10*/  SHFL.BFLY PT, R7, R0, 0x2, 0x1f ;  /* 0x0c401f0000077f89 */ /* 0x002e6200000e0000 */
        /* <DEDUP_REMOVED lines=19> */
[----:B------:R-:W-:Y:S01]  /*9d50*/  FMNMX.FTZ R4, R46, R4, !PT ;  /* 0x000000042e047209 */ /* 0x000fe20007810000 */
[----:B------:R-:W1:Y:S01]  /*9d60*/  SHFL.BFLY PT, R7, R2, 0x2, 0x1f ;  /* 0x0c401f0002077f89 */ /* 0x000e6200000e0000 */
[----:B------:R-:W-:Y:S02]  /*9d70*/  FMNMX.FTZ R6, R219, R6, !PT ;  /* 0x00000006db067209 */ /* 0x000fe40007810000 */
[----:B------:R-:W-:Y:S01]  /*9d80*/  FMNMX.FTZ R4, R47, R4, !PT ;  /* 0x000000042f047209 */ /* 0x000fe20007810000 */
[----:B------:R-:W2:Y:S01]  /*9d90*/  SHFL.BFLY PT, R9, R0, 0x1, 0x1f ;  /* 0x0c201f0000097f89 */ /* 0x000ea200000e0000 */
        /* <DEDUP_REMOVED lines=10> */
[----:B-1----:R-:W-:Y:S01]  /*9e40*/  FMNMX.FTZ R2, R2, R7, !PT ;  /* 0x0000000702027209 */ /* 0x002fe20007810000 */
[----:B------:R-:W1:Y:S01]  /*9e50*/  SHFL.BFLY PT, R8, R4, 0x2, 0x1f ;  /* 0x0c401f0004087f89 */ /* 0x000e6200000e0000 */
[----:B--2---:R-:W-:Y:S02]  /*9e60*/  FMNMX.FTZ R10, R0, R9, !PT ;  /* 0x00000009000a7209 */ /* 0x004fe40007810000 */
[----:B------:R-:W-:Y:S01]  /*9e70*/  FMNMX.FTZ R0, R251, R5, !PT ;  /* 0x00000005fb007209 */ /* 0x000fe20007810000 */
[----:B------:R-:W2:Y:S01]  /*9e80*/  SHFL.BFLY PT, R7, R2, 0x1, 0x1f ;  /* 0x0c201f0002077f89 */ /* 0x000ea200000e0000 */
[C---:B------:R-:W-:Y:S01]  /*9e90*/  FSETP.NEU.FTZ.AND P6, PT, R10.reuse, -INF , PT ;  /* 0xff8000000a00780b */ /* 0x040fe20003fdd000 */
[----:B------:R-:W-:Y:S01]  /*9ea0*/  FMUL.FTZ R28, R10, c[0x0][0x23c] ;  /* 0x00008f000a1c7a20 */ /* 0x000fe20000410000 */
[----:B------:R-:W-:Y:S01]  /*9eb0*/  FMNMX.FTZ R0, R250, R0, !PT ;  /* 0x00000000fa007209 */ /* 0x000fe20007810000 */
[----:B------:R-:W-:Y:S03]  /*9ec0*/  STL [R1+0x58], R10 ;  /* 0x0000580a01007387 */ /* 0x000fe60000100800 */
[----:B------:R-:W-:-:S02]  /*9ed0*/  FMNMX.FTZ R0, R249, R0, !PT ;  /* 0x00000000f9007209 */ /* 0x000fc40007810000 */
[----:B------:R-:W-:-:S03]  /*9ee0*/  FSEL R28, R28, RZ, P6 ;  /* 0x000000ff1c1c7208 */ /* 0x000fc60003000000 */
[----:B------:R-:W3:Y:S02]  /*9ef0*/  SHFL.BFLY PT, R6, R0, 0x2, 0x1f ;  /* 0x0c401f0000067f89 */ /* 0x000ee400000e0000 */
[----:B------:R-:W-:-:S04]  /*9f00*/  FFMA.FTZ R5, R14, c[0x0][0x23c], -R28 ;  /* 0x00008f000e057a23 */ /* 0x000fc8000001081c */
[----:B------:R4:W-:Y:S01]  /*9f10*/  MUFU.EX2 R49, R5 ;  /* 0x0000000500317308 */ /* 0x0009e20000000800 */
[----:B-1----:R-:W-:-:S05]  /*9f20*/  FMNMX.FTZ R4, R4, R8, !PT ;  /* 0x0000000804047209 */ /* 0x002fca0007810000 */
[----:B------:R-:W1:Y:S01]  /*9f30*/  SHFL.BFLY PT, R8, R4, 0x1, 0x1f ;  /* 0x0c201f0004087f89 */ /* 0x000e6200000e0000 */
[----:B--2---:R-:W-:Y:S01]  /*9f40*/  FMNMX.FTZ R12, R2, R7, !PT ;  /* 0x00000007020c7209 */ /* 0x004fe20007810000 */
[----:B------:R-:W-:-:S03]  /*9f50*/  FFMA.FTZ R2, R29, c[0x0][0x23c], -R28 ;  /* 0x00008f001d027a23 */ /* 0x000fc6000001081c */
[C---:B------:R-:W-:Y:S01]  /*9f60*/  FSETP.NEU.FTZ.AND P5, PT, R12.reuse, -INF , PT ;  /* 0xff8000000c00780b */ /* 0x040fe20003fbd000 */
[----:B------:R-:W-:Y:S01]  /*9f70*/  FMUL.FTZ R29, R12, c[0x0][0x23c] ;  /* 0x00008f000c1d7a20 */ /* 0x000fe20000410000 */
[----:B------:R2:W-:Y:S01]  /*9f80*/  MUFU.EX2 R27, R2 ;  /* 0x00000002001b7308 */ /* 0x0005e20000000800 */
[----:B------:R-:W-:Y:S01]  /*9f90*/  STL [R1+0x54], R12 ;  /* 0x0000540c01007387 */ /* 0x000fe20000100800 */
[--C-:B----4-:R-:W-:Y:S02]  /*9fa0*/  FFMA.FTZ R5, R21, c[0x0][0x23c], -R28.reuse ;  /* 0x00008f0015057a23 */ /* 0x110fe4000001081c */
[----:B------:R-:W-:Y:S02]  /*9fb0*/  FSEL R29, R29, RZ, P5 ;  /* 0x000000ff1d1d7208 */ /* 0x000fe40002800000 */
[----:B---3--:R-:W-:Y:S02]  /*9fc0*/  FMNMX.FTZ R0, R0, R6, !PT ;  /* 0x0000000600007209 */ /* 0x008fe40007810000 */
[----:B------:R3:W4:Y:S01]  /*9fd0*/  MUFU.EX2 R13, R5 ;  /* 0x00000005000d7308 */ /* 0x0007220000000800 */
[----:B--2---:R-:W-:Y:S01]  /*9fe0*/  FFMA.FTZ R2, R33, c[0x0][0x23c], -R28 ;  /* 0x00008f0021027a23 */ /* 0x004fe2000001081c */
[----:B-1----:R-:W-:-:S06]  /*9ff0*/  FMNMX.FTZ R38, R4, R8, !PT ;  /* 0x0000000804267209 */ /* 0x002fcc0007810000 */
[----:B------:R1:W2:Y:S01]  /*a000*/  MUFU.EX2 R26, R2 ;  /* 0x00000002001a7308 */ /* 0x0002a20000000800 */
[C---:B------:R-:W-:Y:S01]  /*a010*/  FSETP.NEU.FTZ.AND P4, PT, R38.reuse, -INF , PT ;  /* 0xff8000002600780b */ /* 0x040fe20003f9d000 */
[----:B------:R-:W-:Y:S01]  /*a020*/  FMUL.FTZ R30, R38, c[0x0][0x23c] ;  /* 0x00008f00261e7a20 */ /* 0x000fe20000410000 */
[----:B------:R-:W-:Y:S04]  /*a030*/  STL [R1+0x4c], R38 ;  /* 0x00004c2601007387 */ /* 0x000fe80000100800 */
[----:B---3--:R-:W3:Y:S01]  /*a040*/  SHFL.BFLY PT, R5, R0, 0x1, 0x1f ;  /* 0x0c201f0000057f89 */ /* 0x008ee200000e0000 */
[----:B------:R-:W-:Y:S01]  /*a050*/  FSEL R30, R30, RZ, P4 ;  /* 0x000000ff1e1e7208 */ /* 0x000fe20002000000 */
[----:B-1----:R-:W-:-:S04]  /*a060*/  FFMA.FTZ R2, R15, c[0x0][0x23c], -R29 ;  /* 0x00008f000f027a23 */ /* 0x002fc8000001081d */
[----:B------:R1:W-:Y:S01]  /*a070*/  MUFU.EX2 R33, R2 ;  /* 0x0000000200217308 */ /* 0x0003e20000000800 */
[----:B---3--:R-:W-:Y:S01]  /*a080*/  FMNMX.FTZ R5, R0, R5, !PT ;  /* 0x0000000500057209 */ /* 0x008fe20007810000 */
[----:B------:R-:W-:-:S03]  /*a090*/  FFMA.FTZ R0, R32, c[0x0][0x23c], -R30 ;  /* 0x00008f0020007a23 */ /* 0x000fc6000001081e */
[C---:B------:R-:W-:Y:S01]  /*a0a0*/  FSETP.NEU.FTZ.AND P1, PT, R5.reuse, -INF , PT ;  /* 0xff8000000500780b */ /* 0x040fe20003f3d000 */
[----:B-1----:R-:W-:Y:S02]  /*a0b0*/  FFMA.FTZ R2, R24, c[0x0][0x23c], -R29 ;  /* 0x00008f0018027a23 */ /* 0x002fe4000001081d */
[----:B------:R1:W-:Y:S01]  /*a0c0*/  MUFU.EX2 R36, R0 ;  /* 0x0000000000247308 */ /* 0x0003e20000000800 */
[----:B------:R-:W-:Y:S01]  /*a0d0*/  FMUL.FTZ R32, R5, c[0x0][0x23c] ;  /* 0x00008f0005207a20 */ /* 0x000fe20000410000 */
[----:B------:R3:W-:Y:S04]  /*a0e0*/  STL [R1+0x48], R5 ;  /* 0x0000480501007387 */ /* 0x0007e80000100800 */
[----:B------:R-:W-:Y:S02]  /*a0f0*/  FSEL R32, R32, RZ, P1 ;  /* 0x000000ff20207208 */ /* 0x000fe40000800000 */
[----:B------:R2:W-:Y:S01]  /*a100*/  MUFU.EX2 R11, R2 ;  /* 0x00000002000b7308 */ /* 0x0005e20000000800 */
[----:B-1----:R-:W-:Y:S01]  /*a110*/  FFMA.FTZ R0, R52, c[0x0][0x23c], -R30 ;  /* 0x00008f0034007a23 */ /* 0x002fe2000001081e */
[----:B------:R-:W-:-:S06]  /*a120*/  MOV R52, R12 ;  /* 0x0000000c00347202 */ /* 0x000fcc0000000f00 */
[----:B------:R1:W-:Y:S01]  /*a130*/  MUFU.EX2 R16, R0 ;  /* 0x0000000000107308 */ /* 0x0003e20000000800 */
[----:B--2---:R-:W-:Y:S01]  /*a140*/  FFMA.FTZ R2, R34, c[0x0][0x23c], -R29 ;  /* 0x00008f0022027a23 */ /* 0x004fe2000001081d */
[----:B----4-:R-:W-:Y:S02]  /*a150*/  MOV R34, R13 ;  /* 0x0000000d00227202 */ /* 0x010fe40000000f00 */
[----:B------:R-:W2:Y:S04]  /*a160*/  LDSM.16.MT88.4 R12, [R233+0xc000] ;  /* 0x00c00000e90c783b */ /* 0x000ea80000004200 */
[----:B------:R4:W-:Y:S01]  /*a170*/  MUFU.EX2 R6, R2 ;  /* 0x0000000200067308 */ /* 0x0009e20000000800 */
[----:B------:R-:W-:Y:S01]  /*a180*/  F2FP.PACK_AB R8, R34, R49 ;  /* 0x000000312208723e */ /* 0x000fe200000000ff */
[----:B-1----:R-:W-:-:S06]  /*a190*/  FFMA.FTZ R0, R22, c[0x0][0x23c], -R32 ;  /* 0x00008f0016007a23 */ /* 0x002fcc0000010820 */
[----:B------:R1:W-:Y:S01]  /*a1a0*/  MUFU.EX2 R17, R0 ;  /* 0x0000000000117308 */ /* 0x0003e20000000800 */
[----:B----4-:R-:W-:-:S07]  /*a1b0*/  FFMA.FTZ R2, R35, c[0x0][0x23c], -R29 ;  /* 0x00008f0023027a23 */ /* 0x010fce000001081d */
[----:B------:R4:W-:Y:S01]  /*a1c0*/  MUFU.EX2 R37, R2 ;  /* 0x0000000200257308 */ /* 0x0009e20000000800 */
[----:B-1----:R-:W-:-:S07]  /*a1d0*/  FFMA.FTZ R0, R25, c[0x0][0x23c], -R32 ;  /* 0x00008f0019007a23 */ /* 0x002fce0000010820 */
[----:B------:R1:W-:Y:S01]  /*a1e0*/  MUFU.EX2 R24, R0 ;  /* 0x0000000000187308 */ /* 0x0003e20000000800 */
[----:B----4-:R-:W-:-:S07]  /*a1f0*/  FFMA.FTZ R2, R20, c[0x0][0x23c], -R30 ;  /* 0x00008f0014027a23 */ /* 0x010fce000001081e */
[----:B------:R4:W-:Y:S01]  /*a200*/  MUFU.EX2 R35, R2 ;  /* 0x0000000200237308 */ /* 0x0009e20000000800 */
[----:B-1----:R-:W-:Y:S01]  /*a210*/  FFMA.FTZ R0, R54, c[0x0][0x23c], -R32 ;  /* 0x00008f0036007a23 */ /* 0x002fe20000010820 */
[----:B------:R-:W-:-:S06]  /*a220*/  MOV R54, R10 ;  /* 0x0000000a00367202 */ /* 0x000fcc0000000f00 */
[----:B------:R1:W-:Y:S01]  /*a230*/  MUFU.EX2 R25, R0 ;  /* 0x0000000000197308 */ /* 0x0003e20000000800 */
[----:B----4-:R-:W-:Y:S02]  /*a240*/  FFMA.FTZ R2, R23, c[0x0][0x23c], -R30 ;  /* 0x00008f0017027a23 */ /* 0x010fe4000001081e */
[----:B------:R-:W4:Y:S05]  /*a250*/  LDSM.16.MT88.4 R20, [R234+0xc000] ;  /* 0x00c00000ea14783b */ /* 0x000f2a0000004200 */
[----:B------:R2:W2:Y:S01]  /*a260*/  MUFU.EX2 R4, R2 ;  /* 0x0000000200047308 */ /* 0x0004a20000000800 */
[----:B-1----:R-:W-:Y:S02]  /*a270*/  FSEL R0, R52, RZ, P5 ;  /* 0x000000ff34007208 */ /* 0x002fe40002800000 */
[----:B--2---:R-:W-:-:S02]  /*a280*/  FSEL R2, R10, RZ, P6 ;  /* 0x000000ff0a027208 */ /* 0x004fc40003000000 */
[----:B------:R-:W-:-:S03]  /*a290*/  F2FP.PACK_AB R10, R26, R27 ;  /* 0x0000001b1a0a723e */ /* 0x000fc600000000ff */
[----:B------:R-:W-:Y:S01]  /*a2a0*/  FADD.FTZ R2, R168, -R2 ;  /* 0x80000002a8027221 */ /* 0x000fe20000010000 */
[----:B------:R-:W-:Y:S01]  /*a2b0*/  MOV R168, R4 ;  /* 0x0000000400a87202 */ /* 0x000fe20000000f00 */
[----:B------:R-:W-:Y:S01]  /*a2c0*/  FADD.FTZ R4, R167, -R0 ;  /* 0x80000000a7047221 */ /* 0x000fe20000010000 */
[----:B------:R-:W-:Y:S01]  /*a2d0*/  FSEL R0, R38, RZ, P4 ;  /* 0x000000ff26007208 */ /* 0x000fe20002000000 */
[----:B------:R-:W-:Y:S01]  /*a2e0*/  FMUL.FTZ R2, R2, c[0x0][0x23c] ;  /* 0x00008f0002027a20 */ /* 0x000fe20000410000 */
[----:B------:R-:W-:Y:S01]  /*a2f0*/  MOV R167, R11 ;  /* 0x0000000b00a77202 */ /* 0x000fe20000000f00 */
[----:B------:R-:W-:Y:S02]  /*a300*/  FMUL.FTZ R31, R4, c[0x0][0x23c] ;  /* 0x00008f00041f7a20 */ /* 0x000fe40000410000 */
[----:B------:R-:W-:Y:S01]  /*a310*/  FADD.FTZ R4, R166, -R0 ;  /* 0x80000000a6047221 */ /* 0x000fe20000010000 */
[----:B------:R-:W-:Y:S01]  /*a320*/  FSEL R0, R5, RZ, P1 ;  /* 0x000000ff05007208 */ /* 0x000fe20000800000 */
[----:B------:R-:W1:Y:S01]  /*a330*/  MUFU.EX2 R2, R2 ;  /* 0x0000000200027308 */ /* 0x000e620000000800 */
[----:B------:R-:W-:-:S02]  /*a340*/  MOV R166, R6 ;  /* 0x0000000600a67202 */ /* 0x000fc40000000f00 */
[----:B------:R-:W-:Y:S01]  /*a350*/  F2FP.PACK_AB R9, R167, R33 ;  /* 0x00000021a709723e */ /* 0x000fe200000000ff */
[----:B------:R-:W-:Y:S01]  /*a360*/  FADD.FTZ R0, R3, -R0 ;  /* 0x8000000003007221 */ /* 0x000fe20000010000 */
[----:B------:R-:W-:Y:S01]  /*a370*/  F2FP.PACK_AB R11, R37, R166 ;  /* 0x000000a6250b723e */ /* 0x000fe200000000ff */
[----:B------:R-:W-:Y:S01]  /*a380*/  FMUL.FTZ R3, R4, c[0x0][0x23c] ;  /* 0x00008f0004037a20 */ /* 0x000fe20000410000 */
[----:B------:R-:W-:Y:S01]  /*a390*/  F2FP.PACK_AB R4, R168, R35 ;  /* 0x00000023a804723e */ /* 0x000fe200000000ff */
[----:B------:R-:W-:Y:S01]  /*a3a0*/  FMUL.FTZ R0, R0, c[0x0][0x23c] ;  /* 0x00008f0000007a20 */ /* 0x000fe20000410000 */
[----:B------:R-:W2:Y:S01]  /*a3b0*/  MUFU.EX2 R31, R31 ;  /* 0x0000001f001f7308 */ /* 0x000ea20000000800 */
[----:B------:R-:W-:Y:S01]  /*a3c0*/  F2FP.PACK_AB R6, R16, R36 ;  /* 0x000000241006723e */ /* 0x000fe200000000ff */
[----:B-1----:R-:W-:-:S06]  /*a3d0*/  FMUL.FTZ R176, R176, R2 ;  /* 0x00000002b0b07220 */ /* 0x002fcc0000410000 */
[----:B------:R1:W1:Y:S01]  /*a3e0*/  MUFU.EX2 R48, R0 ;  /* 0x0000000000307308 */ /* 0x0002620000000800 */
[-C--:B------:R-:W-:Y:S02]  /*a3f0*/  FMUL.FTZ R177, R177, R2.reuse ;  /* 0x00000002b1b17220 */ /* 0x080fe40000410000 */
[-C--:B------:R-:W-:Y:S02]  /*a400*/  FMUL.FTZ R184, R184, R2.reuse ;  /* 0x00000002b8b87220 */ /* 0x080fe40000410000 */
[-C--:B------:R-:W-:Y:S02]  /*a410*/  FMUL.FTZ R185, R185, R2.reuse ;  /* 0x00000002b9b97220 */ /* 0x080fe40000410000 */
[----:B------:R-:W-:Y:S01]  /*a420*/  FMUL.FTZ R68, R68, R2 ;  /* 0x0000000244447220 */ /* 0x000fe20000410000 */
[----:B------:R-:W4:Y:S01]  /*a430*/  MUFU.EX2 R3, R3 ;  /* 0x0000000300037308 */ /* 0x000f220000000800 */
[-C--:B--2---:R-:W-:Y:S02]  /*a440*/  FMUL.FTZ R178, R178, R31.reuse ;  /* 0x0000001fb2b27220 */ /* 0x084fe40000410000 */
[----:B------:R-:W-:-:S02]  /*a450*/  FMUL.FTZ R179, R179, R31 ;  /* 0x0000001fb3b37220 */ /* 0x000fc40000410000 */
[-C--:B------:R-:W-:Y:S02]  /*a460*/  FMUL.FTZ R186, R186, R31.reuse ;  /* 0x0000001fbaba7220 */ /* 0x080fe40000410000 */
[----:B------:R-:W-:Y:S02]  /*a470*/  FMUL.FTZ R187, R187, R31 ;  /* 0x0000001fbbbb7220 */ /* 0x000fe40000410000 */
[----:B-1----:R-:W-:Y:S01]  /*a480*/  FFMA.FTZ R0, R55, c[0x0][0x23c], -R32 ;  /* 0x00008f0037007a23 */ /* 0x002fe20000010820 */
[----:B------:R-:W-:Y:S01]  /*a490*/  MOV R55, R5 ;  /* 0x0000000500377202 */ /* 0x000fe20000000f00 */
[-C--:B------:R-:W-:Y:S01]  /*a4a0*/  FMUL.FTZ R174, R174, R48.reuse ;  /* 0x00000030aeae7220 */ /* 0x080fe20000410000 */
[----:B---3--:R-:W-:Y:S01]  /*a4b0*/  F2FP.PACK_AB R5, R24, R17 ;  /* 0x000000111805723e */ /* 0x008fe200000000ff */
[----:B------:R-:W-:Y:S01]  /*a4c0*/  FMUL.FTZ R175, R175, R48 ;  /* 0x00000030afaf7220 */ /* 0x000fe20000410000 */
[----:B------:R-:W-:Y:S01]  /*a4d0*/  HMMA.16816.F32 R176, R8, R12, R176 ;  /* 0x0000000c08b0723c */ /* 0x000fe200000018b0 */
[----:B------:R-:W1:Y:S01]  /*a4e0*/  MUFU.EX2 R0, R0 ;  /* 0x0000000000007308 */ /* 0x000e620000000800 */
[----:B----4-:R-:W-:-:S02]  /*a4f0*/  FMUL.FTZ R172, R172, R3 ;  /* 0x00000003acac7220 */ /* 0x010fc40000410000 */
[-C--:B------:R-:W-:Y:S02]  /*a500*/  FMUL.FTZ R173, R173, R3.reuse ;  /* 0x00000003adad7220 */ /* 0x080fe40000410000 */
[-C--:B------:R-:W-:Y:S02]  /*a510*/  FMUL.FTZ R180, R180, R3.reuse ;  /* 0x00000003b4b47220 */ /* 0x080fe40000410000 */
[----:B------:R-:W-:Y:S01]  /*a520*/  FMUL.FTZ R181, R181, R3 ;  /* 0x00000003b5b57220 */ /* 0x000fe20000410000 */
[----:B------:R-:W-:Y:S01]  /*a530*/  HMMA.16816.F32 R184, R8, R14, R184 ;  /* 0x0000000e08b8723c */ /* 0x000fe200000018b8 */
[-C--:B------:R-:W-:Y:S02]  /*a540*/  FMUL.FTZ R182, R182, R48.reuse ;  /* 0x00000030b6b67220 */ /* 0x080fe40000410000 */
[----:B------:R-:W-:Y:S02]  /*a550*/  FMUL.FTZ R183, R183, R48 ;  /* 0x00000030b7b77220 */ /* 0x000fe40000410000 */
[----:B------:R-:W-:-:S02]  /*a560*/  FMUL.FTZ R69, R69, R2 ;  /* 0x0000000245457220 */ /* 0x000fc40000410000 */
[----:B------:R-:W-:Y:S01]  /*a570*/  FMUL.FTZ R70, R70, R31 ;  /* 0x0000001f46467220 */ /* 0x000fe20000410000 */
[----:B-1----:R-:W-:Y:S01]  /*a580*/  F2FP.PACK_AB R7, R0, R25 ;  /* 0x000000190007723e */ /* 0x002fe200000000ff */
[----:B------:R-:W-:Y:S02]  /*a590*/  FMUL.FTZ R71, R71, R31 ;  /* 0x0000001f47477220 */ /* 0x000fe40000410000 */
[-C--:B------:R-:W-:Y:S02]  /*a5a0*/  FMUL.FTZ R72, R72, R3.reuse ;  /* 0x0000000348487220 */ /* 0x080fe40000410000 */
[----:B------:R-:W-:Y:S02]  /*a5b0*/  FMUL.FTZ R73, R73, R3 ;  /* 0x0000000349497220 */ /* 0x000fe40000410000 */
[----:B------:R-:W-:Y:S01]  /*a5c0*/  HMMA.16816.F32 R172, R4, R12, R172 ;  /* 0x0000000c04ac723c */ /* 0x000fe200000018ac */
[-C--:B------:R-:W-:Y:S02]  /*a5d0*/  FMUL.FTZ R74, R74, R48.reuse ;  /* 0x000000304a4a7220 */ /* 0x080fe40000410000 */
[----:B------:R-:W-:-:S02]  /*a5e0*/  FMUL.FTZ R75, R75, R48 ;  /* 0x000000304b4b7220 */ /* 0x000fc40000410000 */
[-C--:B------:R-:W-:Y:S02]  /*a5f0*/  FMUL.FTZ R96, R96, R2.reuse ;  /* 0x0000000260607220 */ /* 0x080fe40000410000 */
[----:B------:R-:W-:Y:S01]  /*a600*/  FMUL.FTZ R97, R97, R2 ;  /* 0x0000000261617220 */ /* 0x000fe20000410000 */
[----:B------:R-:W-:Y:S01]  /*a610*/  HMMA.16816.F32 R180, R4, R14, R180 ;  /* 0x0000000e04b4723c */ /* 0x000fe200000018b4 */
[----:B------:R-:W1:Y:S01]  /*a620*/  LDSM.16.MT88.4 R12, [R236+0xc000] ;  /* 0x00c00000ec0c783b */ /* 0x000e620000004200 */
[-C--:B------:R-:W-:Y:S02]  /*a630*/  FMUL.FTZ R98, R98, R31.reuse ;  /* 0x0000001f62627220 */ /* 0x080fe40000410000 */
[----:B------:R-:W-:Y:S02]  /*a640*/  FMUL.FTZ R99, R99, R31 ;  /* 0x0000001f63637220 */ /* 0x000fe40000410000 */
[-C--:B------:R-:W-:Y:S02]  /*a650*/  FMUL.FTZ R76, R76, R3.reuse ;  /* 0x000000034c4c7220 */ /* 0x080fe40000410000 */
[----:B------:R-:W-:Y:S01]  /*a660*/  HMMA.16816.F32 R204, R8, R20, R68 ;  /* 0x0000001408cc723c */ /* 0x000fe20000001844 */
[----:B------:R-:W-:-:S02]  /*a670*/  FMUL.FTZ R77, R77, R3 ;  /* 0x000000034d4d7220 */ /* 0x000fc40000410000 */
[-C--:B------:R-:W-:Y:S02]  /*a680*/  FMUL.FTZ R78, R78, R48.reuse ;  /* 0x000000304e4e7220 */ /* 0x080fe40000410000 */
[----:B------:R-:W-:Y:S02]  /*a690*/  FMUL.FTZ R79, R79, R48 ;  /* 0x000000304f4f7220 */ /* 0x000fe40000410000 */
[-C--:B------:R-:W-:Y:S01]  /*a6a0*/  FMUL.FTZ R80, R80, R2.reuse ;  /* 0x0000000250507220 */ /* 0x080fe20000410000 */
[----:B------:R-:W-:Y:S01]  /*a6b0*/  HMMA.16816.F32 R68, R4, R20, R72 ;  /* 0x000000140444723c */ /* 0x000fe20000001848 */
[----:B------:R-:W-:Y:S02]  /*a6c0*/  FMUL.FTZ R81, R81, R2 ;  /* 0x0000000251517220 */ /* 0x000fe40000410000 */
[-C--:B------:R-:W-:Y:S02]  /*a6d0*/  FMUL.FTZ R82, R82, R31.reuse ;  /* 0x0000001f52527220 */ /* 0x080fe40000410000 */
[----:B------:R-:W-:-:S02]  /*a6e0*/  FMUL.FTZ R83, R83, R31 ;  /* 0x0000001f53537220 */ /* 0x000fc40000410000 */
[-C--:B------:R-:W-:Y:S01]  /*a6f0*/  FMUL.FTZ R84, R84, R2.reuse ;  /* 0x0000000254547220 */ /* 0x080fe20000410000 */
[-C--:B------:R-:W-:Y:S01]  /*a700*/  HMMA.16816.F32 R64, R4, R22.reuse, R76 ;  /* 0x000000160440723c */ /* 0x080fe2000000184c */
[----:B------:R-:W-:Y:S02]  /*a710*/  FMUL.FTZ R85, R85, R2 ;  /* 0x0000000255557220 */ /* 0x000fe40000410000 */
[-C--:B------:R-:W-:Y:S02]  /*a720*/  FMUL.FTZ R86, R86, R31.reuse ;  /* 0x0000001f56567220 */ /* 0x080fe40000410000 */
[----:B------:R-:W-:Y:S02]  /*a730*/  FMUL.FTZ R87, R87, R31 ;  /* 0x0000001f57577220 */ /* 0x000fe40000410000 */
[-C--:B------:R-:W-:Y:S01]  /*a740*/  FMUL.FTZ R88, R88, R3.reuse ;  /* 0x0000000358587220 */ /* 0x080fe20000410000 */
[C---:B------:R-:W-:Y:S01]  /*a750*/  HMMA.16816.F32 R60, R8.reuse, R22, R80 ;  /* 0x00000016083c723c */ /* 0x040fe20000001850 */
[----:B------:R-:W-:Y:S01]  /*a760*/  FMUL.FTZ R89, R89, R3 ;  /* 0x0000000359597220 */ /* 0x000fe20000410000 */
[----:B------:R-:W2:Y:S01]  /*a770*/  LDSM.16.MT88.4 R20, [R235+0xc000] ;  /* 0x00c00000eb14783b */ /* 0x000ea20000004200 */
[----:B------:R-:W-:Y:S01]  /*a780*/  FMUL.FTZ R90, R90, R48 ;  /* 0x000000305a5a7220 */ /* 0x000fe20000410000 */
[----:B------:R-:W-:Y:S01]  /*a790*/  MOV R79, R38 ;  /* 0x00000026004f7202 */ /* 0x000fe20000000f00 */
[----:B------:R-:W-:Y:S01]  /*a7a0*/  FMUL.FTZ R91, R91, R48 ;  /* 0x000000305b5b7220 */ /* 0x000fe20000410000 */
[----:B------:R-:W-:Y:S01]  /*a7b0*/  MOV R78, R37 ;  /* 0x00000025004e7202 */ /* 0x000fe20000000f00 */
[-C--:B------:R-:W-:Y:S01]  /*a7c0*/  FMUL.FTZ R92, R92, R3.reuse ;  /* 0x000000035c5c7220 */ /* 0x080fe20000410000 */
[----:B------:R-:W-:Y:S01]  /*a7d0*/  MOV R76, R36 ;  /* 0x00000024004c7202 */ /* 0x000fe20000000f00 */
[----:B-1----:R-:W-:Y:S01]  /*a7e0*/  HMMA.16816.F32 R72, R8, R14, R96 ;  /* 0x0000000e0848723c */ /* 0x002fe20000001860 */
[----:B------:R-:W3:Y:S01]  /*a7f0*/  LDL.LU R99, [R1+0x38] ;  /* 0x0000380001637983 */ /* 0x000ee20000300800 */
[----:B------:R-:W-:Y:S01]  /*a800*/  FMUL.FTZ R93, R93, R3 ;  /* 0x000000035d5d7220 */ /* 0x000fe20000410000 */
[----:B------:R-:W-:Y:S01]  /*a810*/  MOV R77, R25 ;  /* 0x00000019004d7202 */ /* 0x000fe20000000f00 */
[----:B------:R-:W-:-:S02]  /*a820*/  FMUL.FTZ R94, R94, R48 ;  /* 0x000000305e5e7220 */ /* 0x000fc40000410000 */
[----:B------:R-:W-:Y:S02]  /*a830*/  FMUL.FTZ R95, R95, R48 ;  /* 0x000000305f5f7220 */ /* 0x000fe40000410000 */
[-C--:B------:R-:W-:Y:S01]  /*a840*/  HMMA.16816.F32 R56, R8, R12.reuse, R84 ;  /* 0x0000000c0838723c */ /* 0x080fe20000001854 */
[-C--:B------:R-:W-:Y:S02]  /*a850*/  FMUL.FTZ R100, R100, R2.reuse ;  /* 0x0000000264647220 */ /* 0x080fe40000410000 */
[----:B------:R-:W-:Y:S02]  /*a860*/  FMUL.FTZ R101, R101, R2 ;  /* 0x0000000265657220 */ /* 0x000fe40000410000 */
[-C--:B------:R-:W-:Y:S02]  /*a870*/  FMUL.FTZ R102, R102, R31.reuse ;  /* 0x0000001f66667220 */ /* 0x080fe40000410000 */
[----:B------:R-:W-:Y:S01]  /*a880*/  FMUL.FTZ R103, R103, R31 ;  /* 0x0000001f67677220 */ /* 0x000fe20000410000 */
[----:B------:R-:W-:Y:S01]  /*a890*/  HMMA.16816.F32 R36, R4, R12, R88 ;  /* 0x0000000c0424723c */ /* 0x000fe20000001858 */
[----:B------:R-:W-:Y:S01]  /*a8a0*/  FMUL.FTZ R104, R104, R3 ;  /* 0x0000000368687220 */ /* 0x000fe20000410000 */
[----:B------:R-:W-:-:S06]  /*a8b0*/  MOV R84, R0 ;  /* 0x0000000000547202 */ /* 0x000fcc0000000f00 */
[----:B------:R-:W-:Y:S01]  /*a8c0*/  HMMA.16816.F32 R92, R4, R14, R92 ;  /* 0x0000000e045c723c */ /* 0x000fe2000000185c */
[----:B------:R-:W1:Y:S01]  /*a8d0*/  LDSM.16.MT88.4 R12, [R233+0xe000] ;  /* 0x00e00000e90c783b */ /* 0x000e620000004200 */
[----:B------:R-:W-:Y:S01]  /*a8e0*/  FMUL.FTZ R105, R105, R3 ;  /* 0x0000000369697220 */ /* 0x000fe20000410000 */
[----:B------:R-:W-:Y:S01]  /*a8f0*/  MOV R87, R27 ;  /* 0x0000001b00577202 */ /* 0x000fe20000000f00 */
[----:B------:R-:W-:Y:S01]  /*a900*/  FMUL.FTZ R106, R106, R48 ;  /* 0x000000306a6a7220 */ /* 0x000fe20000410000 */
[----:B------:R-:W-:Y:S01]  /*a910*/  MOV R86, R24 ;  /* 0x0000001800567202 */ /* 0x000fe20000000f00 */
[----:B------:R-:W-:Y:S01]  /*a920*/  FMUL.FTZ R107, R107, R48 ;  /* 0x000000306b6b7220 */ /* 0x000fe20000410000 */
[----:B------:R-:W-:Y:S01]  /*a930*/  MOV R91, R26 ;  /* 0x0000001a005b7202 */ /* 0x000fe20000000f00 */
[-C--:B------:R-:W-:Y:S02]  /*a940*/  FMUL.FTZ R108, R108, R3.reuse ;  /* 0x000000036c6c7220 */ /* 0x080fe40000410000 */
[----:B------:R-:W-:-:S02]  /*a950*/  FMUL.FTZ R109, R109, R3 ;  /* 0x000000036d6d7220 */ /* 0x000fc40000410000 */
[----:B------:R-:W-:Y:S01]  /*a960*/  FMUL.FTZ R110, R110, R48 ;  /* 0x000000306e6e7220 */ /* 0x000fe20000410000 */
[----:B------:R-:W-:Y:S01]  /*a970*/  MOV R85, R16 ;  /* 0x0000001000557202 */ /* 0x000fe20000000f00 */
        /* <DEDUP_REMOVED lines=21> */
[--C-:B------:R-:W-:Y:S01]  /*aad0*/  FFMA.FTZ R0, R165, c[0x0][0x23c], -R28.reuse ;  /* 0x00008f00a5007a23 */ /* 0x100fe2000001081c */
[-C--:B--2---:R-:W-:Y:S01]  /*aae0*/  HMMA.16816.F32 R100, R8, R20.reuse, R100 ;  /* 0x000000140864723c */ /* 0x084fe20000001864 */
[----:B------:R-:W-:Y:S02]  /*aaf0*/  LDSM.16.MT88.4 R24, [R235+0xe000] ;  /* 0x00e00000eb18783b */ /* 0x000fe40000004200 */
[----:B------:R2:W-:Y:S05]  /*ab00*/  MUFU.EX2 R96, R0 ;  /* 0x0000000000607308 */ /* 0x0005ea0000000800 */
[C---:B------:R-:W-:Y:S08]  /*ab10*/  HMMA.16816.F32 R104, R4.reuse, R20, R104 ;  /* 0x000000140468723c */ /* 0x040ff00000001868 */
[----:B------:R-:W-:Y:S01]  /*ab20*/  HMMA.16816.F32 R108, R4, R22, R108 ;  /* 0x00000016046c723c */ /* 0x000fe2000000186c */
[----:B--2---:R-:W-:-:S07]  /*ab30*/  FFMA.FTZ R0, R164, c[0x0][0x23c], -R28 ;  /* 0x00008f00a4007a23 */ /* 0x004fce000001081c */
[C---:B------:R-:W-:Y:S01]  /*ab40*/  HMMA.16816.F32 R112, R8.reuse, R22, R112 ;  /* 0x000000160870723c */ /* 0x040fe20000001870 */
[----:B------:R-:W2:Y:S01]  /*ab50*/  LDSM.16.MT88.4 R20, [R234+0xe000] ;  /* 0x00e00000ea14783b */ /* 0x000ea20000004200 */
[----:B------:R4:W-:Y:S06]  /*ab60*/  MUFU.EX2 R90, R0 ;  /* 0x00000000005a7308 */ /* 0x0009ec0000000800 */
[-C--:B-1----:R-:W-:Y:S08]  /*ab70*/  HMMA.16816.F32 R116, R8, R12.reuse, R116 ;  /* 0x0000000c0874723c */ /* 0x082ff00000001874 */
[----:B------:R-:W-:Y:S01]  /*ab80*/  HMMA.16816.F32 R120, R4, R12, R120 ;  /* 0x0000000c0478723c */ /* 0x000fe20000001878 */
[----:B----4-:R-:W-:-:S07]  /*ab90*/  FFMA.FTZ R0, R41, c[0x0][0x23c], -R28 ;  /* 0x00008f0029007a23 */ /* 0x010fce000001081c */
[-C--:B------:R-:W-:Y:S01]  /*aba0*/  HMMA.16816.F32 R124, R4, R14.reuse, R124 ;  /* 0x0000000e047c723c */ /* 0x080fe2000000187c */
[----:B------:R1:W4:Y:S07]  /*abb0*/  MUFU.EX2 R88, R0 ;  /* 0x0000000000587308 */ /* 0x00032e0000000800 */
[----:B------:R-:W-:Y:S01]  /*abc0*/  HMMA.16816.F32 R128, R8, R14, R128 ;  /* 0x0000000e0880723c */ /* 0x000fe20000001880 */
[----:B------:R-:W2:Y:S01]  /*abd0*/  LDSM.16.MT88.4 R12, [R236+0xe000] ;  /* 0x00e00000ec0c783b */ /* 0x000ea20000004200 */
[----:B-1----:R-:W-:-:S04]  /*abe0*/  FFMA.FTZ R0, R40, c[0x0][0x23c], -R28 ;  /* 0x00008f0028007a23 */ /* 0x002fc8000001081c */
[----:B------:R1:W-:Y:S02]  /*abf0*/  MUFU.EX2 R98, R0 ;  /* 0x0000000000627308 */ /* 0x0003e40000000800 */
[----:B-1----:R-:W-:-:S06]  /*ac00*/  FFMA.FTZ R0, R208, c[0x0][0x23c], -R29 ;  /* 0x00008f00d0007a23 */ /* 0x002fcc000001081d */
[----:B------:R1:W-:Y:S01]  /*ac10*/  MUFU.EX2 R208, R0 ;  /* 0x0000000000d07308 */ /* 0x0003e20000000800 */
[-C--:B------:R-:W-:Y:S02]  /*ac20*/  FMUL.FTZ R188, R188, R2.reuse ;  /* 0x00000002bcbc7220 */ /* 0x080fe40000410000 */
[----:B------:R-:W-:Y:S02]  /*ac30*/  FMUL.FTZ R189, R189, R2 ;  /* 0x00000002bdbd7220 */ /* 0x000fe40000410000 */
[----:B------:R-:W-:Y:S02]  /*ac40*/  FMUL.FTZ R190, R190, R31 ;  /* 0x0000001fbebe7220 */ /* 0x000fe40000410000 */
[----:B-1----:R-:W-:-:S04]  /*ac50*/  FFMA.FTZ R0, R169, c[0x0][0x23c], -R29 ;  /* 0x00008f00a9007a23 */ /* 0x002fc8000001081d */
[----:B------:R1:W-:Y:S01]  /*ac60*/  MUFU.EX2 R16, R0 ;  /* 0x0000000000107308 */ /* 0x0003e20000000800 */
[----:B------:R-:W-:Y:S02]  /*ac70*/  FMUL.FTZ R191, R191, R31 ;  /* 0x0000001fbfbf7220 */ /* 0x000fe40000410000 */
        /* <DEDUP_REMOVED lines=11> */
[----:B------:R1:W1:Y:S01]  /*ad30*/  MUFU.EX2 R97, R0 ;  /* 0x0000000000617308 */ /* 0x0002620000000800 */
        /* <DEDUP_REMOVED lines=8> */
[----:B-1----:R-:W-:Y:S02]  /*adc0*/  FFMA.FTZ R0, R171, c[0x0][0x23c], -R30 ;  /* 0x00008f00ab007a23 */ /* 0x002fe4000001081e */
        /* <DEDUP_REMOVED lines=16> */
[----:B--2---:R-:W-:Y:S01]  /*aed0*/  HMMA.16816.F32 R80, R8, R20, R188 ;  /* 0x000000140850723c */ /* 0x004fe200000018bc */
[----:B------:R1:W-:Y:S01]  /*aee0*/  MUFU.EX2 R191, R0 ;  /* 0x0000000000bf7308 */ /* 0x0003e20000000800 */
[-C--:B------:R-:W-:Y:S02]  /*aef0*/  FMUL.FTZ R140, R140, R2.reuse ;  /* 0x000000028c8c7220 */ /* 0x080fe40000410000 */
[----:B------:R-:W-:-:S04]  /*af00*/  FMUL.FTZ R141, R141, R2 ;  /* 0x000000028d8d7220 */ /* 0x000fc80000410000 */
[----:B------:R-:W-:Y:S01]  /*af10*/  HMMA.16816.F32 R132, R4, R20, R132 ;  /* 0x000000140484723c */ /* 0x000fe20000001884 */
[----:B------:R-:W-:Y:S02]  /*af20*/  FMUL.FTZ R196, R196, R2 ;  /* 0x00000002c4c47220 */ /* 0x000fe40000410000 */
[----:B-1----:R-:W-:-:S05]  /*af30*/  FFMA.FTZ R0, R170, c[0x0][0x23c], -R30 ;  /* 0x00008f00aa007a23 */ /* 0x002fca000001081e */
[----:B------:R-:W-:Y:S01]  /*af40*/  HMMA.16816.F32 R136, R4, R22, R136 ;  /* 0x000000160488723c */ /* 0x000fe20000001888 */
[-C--:B------:R-:W-:Y:S02]  /*af50*/  FMUL.FTZ R197, R197, R2.reuse ;  /* 0x00000002c5c57220 */ /* 0x080fe40000410000 */
[----:B------:R-:W-:-:S05]  /*af60*/  FMUL.FTZ R200, R200, R2 ;  /* 0x00000002c8c87220 */ /* 0x000fca0000410000 */
[----:B------:R-:W-:Y:S01]  /*af70*/  HMMA.16816.F32 R144, R4, R12, R144 ;  /* 0x0000000c0490723c */ /* 0x000fe20000001890 */
[-C--:B------:R-:W-:Y:S02]  /*af80*/  FMUL.FTZ R201, R201, R2.reuse ;  /* 0x00000002c9c97220 */ /* 0x080fe40000410000 */
[----:B---3--:R-:W-:-:S05]  /*af90*/  FFMA.FTZ R49, R99, R2, R49 ;  /* 0x0000000263317223 */ /* 0x008fca0000010031 */
[----:B------:R-:W-:Y:S01]  /*afa0*/  HMMA.16816.F32 R148, R4, R14, R148 ;  /* 0x0000000e0494723c */ /* 0x000fe20000001894 */
[----:B------:R-:W-:-:S07]  /*afb0*/  FFMA.FTZ R2, R43, c[0x0][0x23c], -R30 ;  /* 0x00008f002b027a23 */ /* 0x000fce000001081e */
[C---:B------:R-:W-:Y:S08]  /*afc0*/  HMMA.16816.F32 R156, R4.reuse, R24, R156 ;  /* 0x00000018049c723c */ /* 0x040ff0000000189c */
[----:B------:R-:W-:Y:S01]  /*afd0*/  HMMA.16816.F32 R160, R4, R26, R160 ;  /* 0x0000001a04a0723c */ /* 0x000fe200000018a0 */
[----:B------:R1:W-:Y:S07]  /*afe0*/  MUFU.EX2 R4, R0 ;  /* 0x0000000000047308 */ /* 0x0003ee0000000800 */
[C---:B------:R-:W-:Y:S08]  /*aff0*/  HMMA.16816.F32 R192, R8.reuse, R12, R192 ;  /* 0x0000000c08c0723c */ /* 0x040ff000000018c0 */
[----:B------:R-:W-:Y:S01]  /*b000*/  HMMA.16816.F32 R152, R8, R14, R152 ;  /* 0x0000000e0898723c */ /* 0x000fe20000001898 */
[----:B------:R-:W2:Y:S01]  /*b010*/  LDSM.16.MT88.4 R12, [R233+0xc800] ;  /* 0x00c80000e90c783b */ /* 0x000ea20000004200 */
[----:B-1----:R-:W-:-:S04]  /*b020*/  FFMA.FTZ R0, R44, c[0x0][0x23c], -R30 ;  /* 0x00008f002c007a23 */ /* 0x002fc8000001081e */
[----:B------:R1:W-:Y:S02]  /*b030*/  MUFU.EX2 R43, R0 ;  /* 0x00000000002b7308 */ /* 0x0003e40000000800 */
[----:B-1----:R-:W-:Y:S01]  /*b040*/  FFMA.FTZ R0, R210, c[0x0][0x23c], -R32 ;  /* 0x00008f00d2007a23 */ /* 0x002fe20000010820 */
[----:B----4-:R-:W-:-:S05]  /*b050*/  MOV R210, R88 ;  /* 0x0000005800d27202 */ /* 0x010fca0000000f00 */
[----:B------:R1:W-:Y:S01]  /*b060*/  MUFU.EX2 R88, R0 ;  /* 0x0000000000587308 */ /* 0x0003e20000000800 */
[----:B------:R-:W-:Y:S02]  /*b070*/  FMUL.FTZ R142, R142, R31 ;  /* 0x0000001f8e8e7220 */ /* 0x000fe40000410000 */
[----:B-1----:R-:W-:-:S05]  /*b080*/  FFMA.FTZ R0, R209, c[0x0][0x23c], -R32 ;  /* 0x00008f00d1007a23 */ /* 0x002fca0000010820 */
[----:B------:R1:W-:Y:S01]  /*b090*/  MUFU.EX2 R209, R0 ;  /* 0x0000000000d17308 */ /* 0x0003e20000000800 */
[-C--:B------:R-:W-:Y:S02]  /*b0a0*/  FMUL.FTZ R143, R143, R31.reuse ;  /* 0x0000001f8f8f7220 */ /* 0x080fe40000410000 */
[-C--:B------:R-:W-:Y:S02]  /*b0b0*/  FMUL.FTZ R198, R198, R31.reuse ;  /* 0x0000001fc6c67220 */ /* 0x080fe40000410000 */
[-C--:B------:R-:W-:Y:S02]  /*b0c0*/  FMUL.FTZ R199, R199, R31.reuse ;  /* 0x0000001fc7c77220 */ /* 0x080fe40000410000 */
[----:B------:R-:W-:Y:S02]  /*b0d0*/  FMUL.FTZ R202, R202, R31 ;  /* 0x0000001fcaca7220 */ /* 0x000fe40000410000 */
[----:B-1----:R-:W-:-:S04]  /*b0e0*/  FFMA.FTZ R0, R46, c[0x0][0x23c], -R32 ;  /* 0x00008f002e007a23 */ /* 0x002fc80000010820 */
[----:B------:R1:W-:Y:S01]  /*b0f0*/  MUFU.EX2 R46, R0 ;  /* 0x00000000002e7308 */ /* 0x0003e20000000800 */
[----:B------:R-:W-:Y:S01]  /*b100*/  FMUL.FTZ R203, R203, R31 ;  /* 0x0000001fcbcb7220 */ /* 0x000fe20000410000 */
[----:B------:R-:W-:Y:S02]  /*b110*/  MOV R171, R97 ;  /* 0x0000006100ab7202 */ /* 0x000fe40000000f00 */
[----:B------:R-:W-:-:S04]  /*b120*/  MOV R170, R98 ;  /* 0x0000006200aa7202 */ /* 0x000fc80000000f00 */
[----:B------:R3:W-:Y:S01]  /*b130*/  MUFU.EX2 R169, R2 ;  /* 0x0000000200a97308 */ /* 0x0007e20000000800 */
[----:B-1----:R-:W-:Y:S01]  /*b140*/  FFMA.FTZ R0, R47, c[0x0][0x23c], -R32 ;  /* 0x00008f002f007a23 */ /* 0x002fe20000010820 */
[C---:B------:R-:W-:Y:S01]  /*b150*/  HMMA.16816.F32 R140, R8.reuse, R22, R140 ;  /* 0x00000016088c723c */ /* 0x040fe2000000188c */
[----:B------:R-:W-:Y:S01]  /*b160*/  MOV R189, R55 ;  /* 0x0000003700bd7202 */ /* 0x000fe20000000f00 */
[----:B------:R-:W4:Y:S04]  /*b170*/  LDL.LU R47, [R1+0x3c] ;  /* 0x00003c00012f7983 */ /* 0x000f280000300800 */
[----:B------:R-:W1:Y:S01]  /*b180*/  MUFU.EX2 R164, R0 ;  /* 0x0000000000a47308 */ /* 0x000e620000000800 */
[----:B------:R-:W-:Y:S02]  /*b190*/  MOV R188, R54 ;  /* 0x0000003600bc7202 */ /* 0x000fe40000000f00 */
[----:B------:R-:W-:Y:S01]  /*b1a0*/  MOV R165, R52 ;  /* 0x0000003400a57202 */ /* 0x000fe20000000f00 */
[----:B------:R-:W2:Y:S01]  /*b1b0*/  LDSM.16.MT88.4 R20, [R234+0xc800] ;  /* 0x00c80000ea14783b */ /* 0x000ea20000004200 */
[----:B---3--:R-:W-:Y:S01]  /*b1c0*/  MOV R2, R89 ;  /* 0x0000005900027202 */ /* 0x008fe20000000f00 */
[C---:B------:R-:W-:Y:S08]  /*b1d0*/  HMMA.16816.F32 R196, R8.reuse, R24, R196 ;  /* 0x0000001808c4723c */ /* 0x040ff000000018c4 */
[----:B------:R-:W-:Y:S01]  /*b1e0*/  HMMA.16816.F32 R200, R8, R26, R200 ;  /* 0x0000001a08c8723c */ /* 0x000fe200000018c8 */
[----:B-1----:R-:W-:-:S02]  /*b1f0*/  F2FP.PACK_AB R7, R164, R46 ;  /* 0x0000002ea407723e */ /* 0x002fc400000000ff */
[----:B------:R-:W-:Y:S02]  /*b200*/  MOV R44, R4 ;  /* 0x00000004002c7202 */ /* 0x000fe40000000f00 */
[----:B------:R-:W-:Y:S02]  /*b210*/  F2FP.PACK_AB R5, R209, R88 ;  /* 0x00000058d105723e */ /* 0x000fe400000000ff */
[----:B------:R-:W-:Y:S02]  /*b220*/  F2FP.PACK_AB R6, R169, R43 ;  /* 0x0000002ba906723e */ /* 0x000fe400000000ff */
[----:B------:R-:W-:Y:S02]  /*b230*/  MOV R98, R76 ;  /* 0x0000004c00627202 */ /* 0x000fe40000000f00 */
[----:B------:R-:W-:Y:S02]  /*b240*/  MOV R97, R77 ;  /* 0x0000004d00617202 */ /* 0x000fe40000000f00 */
[----:B------:R-:W-:Y:S01]  /*b250*/  MOV R190, R79 ;  /* 0x0000004f00be7202 */ /* 0x000fe20000000f00 */
[----:B------:R-:W-:Y:S01]  /*b260*/  FFMA.FTZ R0, R225, c[0x0][0x23c], -R28 ;  /* 0x00008f00e1007a23 */ /* 0x000fe2000001081c */
[----:B------:R-:W-:Y:S01]  /*b270*/  F2FP.PACK_AB R8, R90, R96 ;  /* 0x000000605a08723e */ /* 0x000fe200000000ff */
[----:B------:R-:W-:Y:S01]  /*b280*/  LDSM.16.MT88.4 R24, [R234+0xe800] ;  /* 0x00e80000ea18783b */ /* 0x000fe20000004200 */
[----:B------:R-:W-:-:S02]  /*b290*/  F2FP.PACK_AB R9, R16, R208 ;  /* 0x000000d01009723e */ /* 0x000fc400000000ff */
[----:B------:R-:W-:Y:S02]  /*b2a0*/  F2FP.PACK_AB R10, R170, R210 ;  /* 0x000000d2aa0a723e */ /* 0x000fe400000000ff */
[----:B------:R-:W-:-:S07]  /*b2b0*/  F2FP.PACK_AB R11, R171, R2 ;  /* 0x00000002ab0b723e */ /* 0x000fce00000000ff */
[C---:B--2---:R-:W-:Y:S07]  /*b2c0*/  HMMA.16816.F32 R52, R8.reuse, R14, R184 ;  /* 0x0000000e0834723c */ /* 0x044fee00000018b8 */
[----:B------:R-:W-:Y:S02]  /*b2d0*/  MOV R186, R46 ;  /* 0x0000002e00ba7202 */ /* 0x000fe40000000f00 */
[----:B------:R-:W2:Y:S01]  /*b2e0*/  LDL.LU R46, [R1+0x40] ;  /* 0x00004000012e7983 */ /* 0x000ea20000300800 */
[----:B------:R-:W-:Y:S01]  /*b2f0*/  F2FP.PACK_AB R4, R44, R191 ;  /* 0x000000bf2c04723e */ /* 0x000fe200000000ff */
[-C--:B------:R-:W-:Y:S08]  /*b300*/  HMMA.16816.F32 R176, R8, R12.reuse, R176 ;  /* 0x0000000c08b0723c */ /* 0x080ff000000018b0 */
[C---:B------:R-:W-:Y:S08]  /*b310*/  HMMA.16816.F32 R172, R4.reuse, R12, R172 ;  /* 0x0000000c04ac723c */ /* 0x040ff000000018ac */
[----:B------:R-:W-:Y:S01]  /*b320*/  HMMA.16816.F32 R180, R4, R14, R180 ;  /* 0x0000000e04b4723c */ /* 0x000fe200000018b4 */
[----:B------:R-:W1:Y:S01]  /*b330*/  LDSM.16.MT88.4 R12, [R236+0xc800] ;  /* 0x00c80000ec0c783b */ /* 0x000e620000004200 */
[----:B------:R-:W-:-:S02]  /*b340*/  MOV R89, R86 ;  /* 0x0000005600597202 */ /* 0x000fc40000000f00 */
[----:B------:R-:W-:-:S04]  /*b350*/  MOV R86, R78 ;  /* 0x0000004e00567202 */ /* 0x000fc80000000f00 */
        /* <DEDUP_REMOVED lines=8> */
[----:B------:R-:W-:Y:S01]  /*b3e0*/  HMMA.16816.F32 R72, R8, R14, R72 ;  /* 0x0000000e0848723c */ /* 0x000fe20000001848 */
[----:B------:R-:W1:Y:S01]  /*b3f0*/  LDSM.16.MT88.4 R12, [R233+0xe800] ;  /* 0x00e80000e90c783b */ /* 0x000e620000004200 */
[----:B------:R-:W-:-:S02]  /*b400*/  MOV R99, R87 ;  /* 0x0000005700637202 */ /* 0x000fc40000000f00 */
[----:B------:R-:W-:Y:S02]  /*b410*/  MOV R87, R34 ;  /* 0x0000002200577202 */ /* 0x000fe40000000f00 */
[----:B------:R3:W-:Y:S02]  /*b420*/  MUFU.EX2 R34, R0 ;  /* 0x0000000000227308 */ /* 0x0007e40000000800 */
[----:B---3--:R-:W-:Y:S01]  /*b430*/  HMMA.16816.F32 R100, R8, R20, R100 ;  /* 0x000000140864723c */ /* 0x008fe20000001864 */
[----:B------:R-:W-:-:S05]  /*b440*/  FFMA.FTZ R0, R223, c[0x0][0x23c], -R28 ;  /* 0x00008f00df007a23 */ /* 0x000fca000001081c */
[----:B------:R3:W-:Y:S02]  /*b450*/  MUFU.EX2 R40, R0 ;  /* 0x0000000000287308 */ /* 0x0007e40000000800 */
[C---:B------:R-:W-:Y:S08]  /*b460*/  HMMA.16816.F32 R104, R4.reuse, R20, R104 ;  /* 0x000000140468723c */ /* 0x040ff00000001868 */
[----:B------:R-:W-:Y:S01]  /*b470*/  HMMA.16816.F32 R108, R4, R22, R108 ;  /* 0x00000016046c723c */ /* 0x000fe2000000186c */
[----:B---3--:R-:W-:-:S07]  /*b480*/  FFMA.FTZ R0, R215, c[0x0][0x23c], -R28 ;  /* 0x00008f00d7007a23 */ /* 0x008fce000001081c */
[C---:B------:R-:W-:Y:S01]  /*b490*/  HMMA.16816.F32 R112, R8.reuse, R22, R112 ;  /* 0x000000160870723c */ /* 0x040fe20000001870 */
[----:B------:R-:W3:Y:S01]  /*b4a0*/  LDSM.16.MT88.4 R20, [R236+0xe800] ;  /* 0x00e80000ec14783b */ /* 0x000ee20000004200 */
[----:B------:R1:W1:Y:S06]  /*b4b0*/  MUFU.EX2 R41, R0 ;  /* 0x0000000000297308 */ /* 0x00026c0000000800 */
[-C--:B-1----:R-:W-:Y:S08]  /*b4c0*/  HMMA.16816.F32 R116, R8, R12.reuse, R116 ;  /* 0x0000000c0874723c */ /* 0x082ff00000001874 */
[----:B------:R-:W-:Y:S01]  /*b4d0*/  HMMA.16816.F32 R120, R4, R12, R120 ;  /* 0x0000000c0478723c */ /* 0x000fe20000001878 */
[----:B------:R-:W-:-:S07]  /*b4e0*/  FFMA.FTZ R0, R45, c[0x0][0x23c], -R28 ;  /* 0x00008f002d007a23 */ /* 0x000fce000001081c */
[-C--:B------:R-:W-:Y:S01]  /*b4f0*/  HMMA.16816.F32 R124, R4, R14.reuse, R124 ;  /* 0x0000000e047c723c */ /* 0x080fe2000000187c */
[----:B------:R1:W1:Y:S07]  /*b500*/  MUFU.EX2 R42, R0 ;  /* 0x00000000002a7308 */ /* 0x00026e0000000800 */
[----:B------:R-:W-:Y:S01]  /*b510*/  HMMA.16816.F32 R128, R8, R14, R128 ;  /* 0x0000000e0880723c */ /* 0x000fe20000001880 */
[----:B------:R-:W3:Y:S01]  /*b520*/  LDSM.16.MT88.4 R12, [R235+0xe800] ;  /* 0x00e80000eb0c783b */ /* 0x000ee20000004200 */
[----:B-1----:R-:W-:-:S04]  /*b530*/  FFMA.FTZ R0, R230, c[0x0][0x23c], -R29 ;  /* 0x00008f00e6007a23 */ /* 0x002fc8000001081d */
[----:B------:R1:W-:Y:S02]  /*b540*/  MUFU.EX2 R223, R0 ;  /* 0x0000000000df7308 */ /* 0x0003e40000000800 */
[----:B-1----:R-:W-:-:S06]  /*b550*/  FFMA.FTZ R0, R227, c[0x0][0x23c], -R29 ;  /* 0x00008f00e3007a23 */ /* 0x002fcc000001081d */
[----:B------:R1:W1:Y:S02]  /*b560*/  MUFU.EX2 R225, R0 ;  /* 0x0000000000e17308 */ /* 0x0002640000000800 */
[----:B-1----:R-:W-:-:S06]  /*b570*/  FFMA.FTZ R0, R220, c[0x0][0x23c], -R29 ;  /* 0x00008f00dc007a23 */ /* 0x002fcc000001081d */
[----:B------:R1:W-:Y:S02]  /*b580*/  MUFU.EX2 R220, R0 ;  /* 0x0000000000dc7308 */ /* 0x0003e40000000800 */
[----:B-1----:R-:W-:-:S06]  /*b590*/  FFMA.FTZ R0, R216, c[0x0][0x23c], -R29 ;  /* 0x00008f00d8007a23 */ /* 0x002fcc000001081d */
[----:B------:R1:W1:Y:S01]  /*b5a0*/  MUFU.EX2 R227, R0 ;  /* 0x0000000000e37308 */ /* 0x0002620000000800 */
[----:B---3--:R-:W-:Y:S01]  /*b5b0*/  HMMA.16816.F32 R144, R4, R20, R144 ;  /* 0x000000140490723c */ /* 0x008fe20000001890 */
[----:B-1----:R-:W-:-:S06]  /*b5c0*/  FFMA.FTZ R0, R229, c[0x0][0x23c], -R30 ;  /* 0x00008f00e5007a23 */ /* 0x002fcc000001081e */
[----:B------:R1:W-:Y:S01]  /*b5d0*/  MUFU.EX2 R215, R0 ;  /* 0x0000000000d77308 */ /* 0x0003e20000000800 */
[----:B------:R-:W-:Y:S01]  /*b5e0*/  HMMA.16816.F32 R148, R4, R22, R148 ;  /* 0x000000160494723c */ /* 0x000fe20000001894 */
[----:B-1----:R-:W-:-:S06]  /*b5f0*/  FFMA.FTZ R0, R228, c[0x0][0x23c], -R30 ;  /* 0x00008f00e4007a23 */ /* 0x002fcc000001081e */
[----:B------:R1:W3:Y:S01]  /*b600*/  MUFU.EX2 R216, R0 ;  /* 0x0000000000d87308 */ /* 0x0002e20000000800 */
[C---:B------:R-:W-:Y:S08]  /*b610*/  HMMA.16816.F32 R192, R8.reuse, R20, R192 ;  /* 0x0000001408c0723c */ /* 0x040ff000000018c0 */
[----:B------:R-:W-:Y:S01]  /*b620*/  HMMA.16816.F32 R152, R8, R22, R152 ;  /* 0x000000160898723c */ /* 0x000fe20000001898 */
[----:B------:R-:W2:Y:S01]  /*b630*/  LDSM.16.MT88.4 R20, [R234+0xd000] ;  /* 0x00d00000ea14783b */ /* 0x000ea20000004200 */
[----:B-1----:R-:W-:-:S06]  /*b640*/  FFMA.FTZ R0, R219, c[0x0][0x23c], -R30 ;  /* 0x00008f00db007a23 */ /* 0x002fcc000001081e */
[C---:B------:R-:W-:Y:S01]  /*b650*/  HMMA.16816.F32 R156, R4.reuse, R12, R156 ;  /* 0x0000000c049c723c */ /* 0x040fe2000000189c */
[----:B------:R1:W-:Y:S07]  /*b660*/  MUFU.EX2 R219, R0 ;  /* 0x0000000000db7308 */ /* 0x0003ee0000000800 */
[----:B------:R-:W-:Y:S08]  /*b670*/  HMMA.16816.F32 R160, R4, R14, R160 ;  /* 0x0000000e04a0723c */ /* 0x000ff000000018a0 */
[----:B------:R-:W-:Y:S01]  /*b680*/  HMMA.16816.F32 R196, R8, R12, R196 ;  /* 0x0000000c08c4723c */ /* 0x000fe200000018c4 */
[----:B-1----:R-:W-:-:S07]  /*b690*/  FFMA.FTZ R0, R218, c[0x0][0x23c], -R30 ;  /* 0x00008f00da007a23 */ /* 0x002fce000001081e */
[----:B------:R-:W-:Y:S01]  /*b6a0*/  HMMA.16816.F32 R200, R8, R14, R200 ;  /* 0x0000000e08c8723c */ /* 0x000fe200000018c8 */
[----:B------:R-:W1:Y:S01]  /*b6b0*/  LDSM.16.MT88.4 R12, [R236+0xd000] ;  /* 0x00d00000ec0c783b */ /* 0x000e620000004200 */
[----:B------:R2:W-:Y:S06]  /*b6c0*/  MUFU.EX2 R218, R0 ;  /* 0x0000000000da7308 */ /* 0x0005ec0000000800 */
[----:B------:R-:W-:Y:S01]  /*b6d0*/  HMMA.16816.F32 R132, R4, R24, R132 ;  /* 0x000000180484723c */ /* 0x000fe20000001884 */
[----:B------:R-:W-:-:S07]  /*b6e0*/  FFMA.FTZ R45, R214, c[0x0][0x23c], -R28 ;  /* 0x00008f00d62d7a23 */ /* 0x000fce000001081c */
[----:B------:R-:W-:Y:S01]  /*b6f0*/  HMMA.16816.F32 R136, R4, R26, R136 ;  /* 0x0000001a0488723c */ /* 0x000fe20000001888 */
[----:B--2---:R-:W-:-:S07]  /*b700*/  FFMA.FTZ R0, R231, c[0x0][0x23c], -R32 ;  /* 0x00008f00e7007a23 */ /* 0x004fce0000010820 */
[C---:B------:R-:W-:Y:S08]  /*b710*/  HMMA.16816.F32 R80, R8.reuse, R24, R80 ;  /* 0x000000180850723c */ /* 0x040ff00000001850 */
[----:B------:R-:W-:Y:S01]  /*b720*/  HMMA.16816.F32 R140, R8, R26, R140 ;  /* 0x0000001a088c723c */ /* 0x000fe2000000188c */
[----:B------:R-:W2:Y:S01]  /*b730*/  LDSM.16.MT88.4 R24, [R233+0xd000] ;  /* 0x00d00000e918783b */ /* 0x000ea20000004200 */
[----:B------:R1:W-:Y:S01]  /*b740*/  MUFU.EX2 R214, R0 ;  /* 0x0000000000d67308 */ /* 0x0003e20000000800 */
[----:B------:R-:W-:Y:S01]  /*b750*/  MOV R185, R43 ;  /* 0x0000002b00b97202 */ /* 0x000fe20000000f00 */
[----:B------:R-:W-:Y:S01]  /*b760*/  FFMA.FTZ R43, R211, c[0x0][0x23c], -R28 ;  /* 0x00008f00d32b7a23 */ /* 0x000fe2000001081c */
[----:B------:R-:W-:Y:S01]  /*b770*/  MOV R184, R2 ;  /* 0x0000000200b87202 */ /* 0x000fe20000000f00 */
[----:B------:R-:W-:Y:S01]  /*b780*/  FFMA.FTZ R2, R247, c[0x0][0x23c], -R32 ;  /* 0x00008f00f7027a23 */ /* 0x000fe20000010820 */
[----:B------:R-:W-:-:S02]  /*b790*/  MOV R206, R185 ;  /* 0x000000b900ce7202 */ /* 0x000fc40000000f00 */
[----:B------:R-:W-:Y:S01]  /*b7a0*/  MOV R207, R186 ;  /* 0x000000ba00cf7202 */ /* 0x000fe20000000f00 */
[----:B-1----:R-:W-:-:S04]  /*b7b0*/  FFMA.FTZ R0, R246, c[0x0][0x23c], -R32 ;  /* 0x00008f00f6007a23 */ /* 0x002fc80000010820 */
[----:B------:R1:W1:Y:S01]  /*b7c0*/  MUFU.EX2 R211, R0 ;  /* 0x0000000000d37308 */ /* 0x0002620000000800 */
[----:B------:R-:W-:Y:S02]  /*b7d0*/  MOV R186, R209 ;  /* 0x000000d100ba7202 */ /* 0x000fe40000000f00 */
[----:B------:R-:W-:-:S05]  /*b7e0*/  MOV R185, R210 ;  /* 0x000000d200b97202 */ /* 0x000fca0000000f00 */
[----:B------:R-:W-:Y:S01]  /*b7f0*/  MUFU.EX2 R210, R2 ;  /* 0x0000000200d27308 */ /* 0x000fe20000000800 */
[----:B-1----:R-:W-:-:S07]  /*b800*/  FFMA.FTZ R0, R245, c[0x0][0x23c], -R32 ;  /* 0x00008f00f5007a23 */ /* 0x002fce0000010820 */
[----:B------:R-:W1:Y:S01]  /*b810*/  MUFU.EX2 R209, R0 ;  /* 0x0000000000d17308 */ /* 0x000e620000000800 */
[----:B------:R-:W-:Y:S01]  /*b820*/  MOV R246, R41 ;  /* 0x0000002900f67202 */ /* 0x000fe20000000f00 */
[--C-:B------:R-:W-:Y:S01]  /*b830*/  FFMA.FTZ R41, R224, c[0x0][0x23c], -R29.reuse ;  /* 0x00008f00e0297a23 */ /* 0x100fe2000001081d */
[----:B------:R-:W-:Y:S01]  /*b840*/  MOV R187, R44 ;  /* 0x0000002c00bb7202 */ /* 0x000fe20000000f00 */
[----:B------:R-:W-:Y:S01]  /*b850*/  FFMA.FTZ R44, R221, c[0x0][0x23c], -R28 ;  /* 0x00008f00dd2c7a23 */ /* 0x000fe2000001081c */
[----:B------:R-:W-:Y:S01]  /*b860*/  MOV R224, R40 ;  /* 0x0000002800e07202 */ /* 0x000fe20000000f00 */
[----:B------:R-:W-:Y:S01]  /*b870*/  FFMA.FTZ R40, R222, c[0x0][0x23c], -R29 ;  /* 0x00008f00de287a23 */ /* 0x000fe2000001081d */
[----:B------:R-:W-:Y:S02]  /*b880*/  MOV R221, R42 ;  /* 0x0000002a00dd7202 */ /* 0x000fe40000000f00 */
[----:B------:R-:W-:Y:S02]  /*b890*/  MOV R222, R34 ;  /* 0x0000002200de7202 */ /* 0x000fe40000000f00 */
[----:B------:R-:W-:-:S02]  /*b8a0*/  F2FP.PACK_AB R9, R225, R223 ;  /* 0x000000dfe109723e */ /* 0x000fc400000000ff */
[----:B------:R-:W-:Y:S02]  /*b8b0*/  F2FP.PACK_AB R8, R224, R222 ;  /* 0x000000dee008723e */ /* 0x000fe400000000ff */
[----:B------:R-:W-:Y:S02]  /*b8c0*/  F2FP.PACK_AB R10, R221, R246 ;  /* 0x000000f6dd0a723e */ /* 0x000fe400000000ff */
[----:B------:R-:W-:Y:S01]  /*b8d0*/  F2FP.PACK_AB R11, R227, R220 ;  /* 0x000000dce30b723e */ /* 0x000fe200000000ff */
[----:B----4-:R-:W-:Y:S01]  /*b8e0*/  FFMA.FTZ R47, R47, R31, R33 ;  /* 0x0000001f2f2f7223 */ /* 0x010fe20000010021 */
[----:B---3--:R-:W-:Y:S01]  /*b8f0*/  F2FP.PACK_AB R4, R216, R215 ;  /* 0x000000d7d804723e */ /* 0x008fe200000000ff */
[----:B------:R-:W-:Y:S01]  /*b900*/  FFMA.FTZ R42, R50, c[0x0][0x23c], -R28 ;  /* 0x00008f00322a7a23 */ /* 0x000fe2000001081c */
[----:B------:R-:W-:Y:S02]  /*b910*/  F2FP.PACK_AB R5, R211, R214 ;  /* 0x000000d6d305723e */ /* 0x000fe400000000ff */
[----:B------:R-:W-:-:S02]  /*b920*/  F2FP.PACK_AB R6, R218, R219 ;  /* 0x000000dbda06723e */ /* 0x000fc400000000ff */
[----:B-1----:R-:W-:Y:S01]  /*b930*/  F2FP.PACK_AB R7, R210, R209 ;  /* 0x000000d1d207723e */ /* 0x002fe200000000ff */
[----:B------:R-:W-:Y:S01]  /*b940*/  FFMA.FTZ R34, R212, c[0x0][0x23c], -R29 ;  /* 0x00008f00d4227a23 */ /* 0x000fe2000001081d */
[----:B------:R-:W-:Y:S01]  /*b950*/  MOV R28, R98 ;  /* 0x00000062001c7202 */ /* 0x000fe20000000f00 */
[--C-:B------:R-:W-:Y:S01]  /*b960*/  FFMA.FTZ R2, R226, c[0x0][0x23c], -R30.reuse ;  /* 0x00008f00e2027a23 */ /* 0x100fe2000001081e */
[----:B------:R-:W-:Y:S01]  /*b970*/  MOV R31, R99 ;  /* 0x00000063001f7202 */ /* 0x000fe20000000f00 */
[----:B------:R-:W-:Y:S01]  /*b980*/  FFMA.FTZ R46, R46, R3, R35 ;  /* 0x000000032e2e7223 */ /* 0x000fe20000010023 */
[----:B------:R-:W-:Y:S01]  /*b990*/  MOV R229, R189 ;  /* 0x000000bd00e57202 */ /* 0x000fe20000000f00 */
[--C-:B------:R-:W-:Y:S01]  /*b9a0*/  FFMA.FTZ R0, R217, c[0x0][0x23c], -R30.reuse ;  /* 0x00008f00d9007a23 */ /* 0x100fe2000001081e */
[----:B------:R-:W-:Y:S01]  /*b9b0*/  MOV R230, R190 ;  /* 0x000000be00e67202 */ /* 0x000fe20000000f00 */
[--C-:B------:R-:W-:Y:S01]  /*b9c0*/  FFMA.FTZ R3, R248, c[0x0][0x23c], -R30.reuse ;  /* 0x00008f00f8037a23 */ /* 0x100fe2000001081e */
[----:B------:R-:W-:Y:S01]  /*b9d0*/  MOV R226, R207 ;  /* 0x000000cf00e27202 */ /* 0x000fe20000000f00 */
[----:B------:R-:W-:Y:S01]  /*b9e0*/  FFMA.FTZ R35, R213, c[0x0][0x23c], -R30 ;  /* 0x00008f00d5237a23 */ /* 0x000fe2000001081e */
[----:B------:R-:W-:-:S02]  /*b9f0*/  MOV R212, R164 ;  /* 0x000000a400d47202 */ /* 0x000fc40000000f00 */
[----:B------:R-:W-:Y:S02]  /*ba00*/  MOV R231, R165 ;  /* 0x000000a500e77202 */ /* 0x000fe40000000f00 */
[----:B------:R-:W-:Y:S02]  /*ba10*/  MOV R190, R166 ;  /* 0x000000a600be7202 */ /* 0x000fe40000000f00 */
[----:B------:R-:W-:Y:S02]  /*ba20*/  MOV R189, R167 ;  /* 0x000000a700bd7202 */ /* 0x000fe40000000f00 */
[----:B------:R-:W-:Y:S01]  /*ba30*/  MOV R217, R206 ;  /* 0x000000ce00d97202 */ /* 0x000fe20000000f00 */
[----:B------:R-:W-:Y:S01]  /*ba40*/  HMMA.16816.F32 R164, R8, R22, R60 ;  /* 0x0000001608a4723c */ /* 0x000fe2000000183c */
[----:B------:R-:W-:Y:S02]  /*ba50*/  MOV R228, R188 ;  /* 0x000000bc00e47202 */ /* 0x000fe40000000f00 */
[----:B------:R-:W-:-:S02]  /*ba60*/  MOV R207, R191 ;  /* 0x000000bf00cf7202 */ /* 0x000fc40000000f00 */
[----:B------:R-:W-:Y:S01]  /*ba70*/  MOV R50, R97 ;  /* 0x0000006100327202 */ /* 0x000fe20000000f00 */
[----:B------:R-:W-:Y:S01]  /*ba80*/  FFMA.FTZ R33, R51, c[0x0][0x23c], -R29 ;  /* 0x00008f0033217a23 */ /* 0x000fe2000001081d */
[----:B------:R-:W-:Y:S01]  /*ba90*/  MOV R248, R170 ;  /* 0x000000aa00f87202 */ /* 0x000fe20000000f00 */
[C---:B------:R-:W-:Y:S01]  /*baa0*/  HMMA.16816.F32 R60, R8.reuse, R14, R72 ;  /* 0x0000000e083c723c */ /* 0x040fe20000001848 */
[----:B------:R-:W-:Y:S02]  /*bab0*/  MOV R247, R171 ;  /* 0x000000ab00f77202 */ /* 0x000fe40000000f00 */
[----:B------:R-:W-:Y:S02]  /*bac0*/  MOV R245, R169 ;  /* 0x000000a900f57202 */ /* 0x000fe40000000f00 */
[----:B------:R-:W-:Y:S02]  /*bad0*/  MOV R204, R89 ;  /* 0x0000005900cc7202 */ /* 0x000fe40000000f00 */
[----:B------:R-:W-:Y:S01]  /*bae0*/  MOV R205, R90 ;  /* 0x0000005a00cd7202 */ /* 0x000fe20000000f00 */
[----:B--2---:R-:W-:Y:S01]  /*baf0*/  HMMA.16816.F32 R176, R8, R24, R176 ;  /* 0x0000001808b0723c */ /* 0x004fe200000018b0 */
[----:B------:R-:W-:-:S02]  /*bb00*/  MOV R206, R88 ;  /* 0x0000005800ce7202 */ /* 0x000fc40000000f00 */
[----:B------:R-:W-:Y:S02]  /*bb10*/  MOV R213, R91 ;  /* 0x0000005b00d57202 */ /* 0x000fe40000000f00 */
[----:B------:R-:W-:Y:S02]  /*bb20*/  MOV R97, R84 ;  /* 0x0000005400617202 */ /* 0x000fe40000000f00 */
[----:B------:R-:W-:Y:S01]  /*bb30*/  MOV R98, R85 ;  /* 0x0000005500627202 */ /* 0x000fe20000000f00 */
[----:B------:R-:W-:Y:S01]  /*bb40*/  HMMA.16816.F32 R172, R4, R24, R172 ;  /* 0x0000001804ac723c */ /* 0x000fe200000018ac */
[----:B------:R-:W-:Y:S02]  /*bb50*/  MOV R99, R86 ;  /* 0x0000005600637202 */ /* 0x000fe40000000f00 */
[----:B------:R-:W-:Y:S02]  /*bb60*/  MOV R191, R87 ;  /* 0x0000005700bf7202 */ /* 0x000fe40000000f00 */
[----:B------:R-:W-:-:S02]  /*bb70*/  MOV R188, R168 ;  /* 0x000000a800bc7202 */ /* 0x000fc40000000f00 */
[----:B------:R-:W-:Y:S01]  /*bb80*/  MOV R74, R28 ;  /* 0x0000001c004a7202 */ /* 0x000fe20000000f00 */
[-C--:B------:R-:W-:Y:S01]  /*bb90*/  HMMA.16816.F32 R180, R4, R26.reuse, R180 ;  /* 0x0000001a04b4723c */ /* 0x080fe200000018b4 */
[----:B------:R-:W-:Y:S02]  /*bba0*/  MOV R73, R31 ;  /* 0x0000001f00497202 */ /* 0x000fe40000000f00 */
[----:B------:R-:W1:Y:S05]  /*bbb0*/  LDSM.16.MT88.4 R28, [R235+0xd000] ;  /* 0x00d00000eb1c783b */ /* 0x000e6a0000004200 */
[C---:B------:R-:W-:Y:S01]  /*bbc0*/  HMMA.16816.F32 R52, R8.reuse, R26, R52 ;  /* 0x0000001a0834723c */ /* 0x040fe20000001834 */
[----:B------:R-:W2:Y:S07]  /*bbd0*/  LDSM.16.MT88.4 R24, [R233+0xf000] ;  /* 0x00f00000e918783b */ /* 0x000eae0000004200 */
[-C--:B------:R-:W-:Y:S08]  /*bbe0*/  HMMA.16816.F32 R168, R8, R20.reuse, R76 ;  /* 0x0000001408a8723c */ /* 0x080ff0000000184c */
[C---:B------:R-:W-:Y:S08]  /*bbf0*/  HMMA.16816.F32 R68, R4.reuse, R20, R68 ;  /* 0x000000140444723c */ /* 0x040ff00000001844 */
[----:B------:R-:W-:Y:S01]  /*bc00*/  HMMA.16816.F32 R64, R4, R22, R64 ;  /* 0x000000160440723c */ /* 0x000fe20000001840 */
[----:B------:R-:W3:Y:S07]  /*bc10*/  LDSM.16.MT88.4 R20, [R234+0xf000] ;  /* 0x00f00000ea14783b */ /* 0x000eee0000004200 */
[-C--:B------:R-:W-:Y:S08]  /*bc20*/  HMMA.16816.F32 R84, R8, R12.reuse, R56 ;  /* 0x0000000c0854723c */ /* 0x080ff00000001838 */
[C---:B------:R-:W-:Y:S01]  /*bc30*/  HMMA.16816.F32 R88, R4.reuse, R12, R36 ;  /* 0x0000000c0458723c */ /* 0x040fe20000001824 */
[----:B------:R-:W-:Y:S07]  /*bc40*/  LDSM.16.MT88.4 R36, [R235+0xf000] ;  /* 0x00f00000eb24783b */ /* 0x000fee0000004200 */
[C---:B------:R-:W-:Y:S01]  /*bc50*/  HMMA.16816.F32 R92, R4.reuse, R14, R92 ;  /* 0x0000000e045c723c */ /* 0x040fe2000000185c */
[----:B------:R-:W4:Y:S07]  /*bc60*/  LDSM.16.MT88.4 R12, [R236+0xf000] ;  /* 0x00f00000ec0c783b */ /* 0x000f2e0000004200 */
[C---:B-1----:R-:W-:Y:S08]  /*bc70*/  HMMA.16816.F32 R104, R4.reuse, R28, R104 ;  /* 0x0000001c0468723c */ /* 0x042ff00000001868 */
[C---:B------:R-:W-:Y:S08]  /*bc80*/  HMMA.16816.F32 R108, R4.reuse, R30, R108 ;  /* 0x0000001e046c723c */ /* 0x040ff0000000186c */
[C---:B--2---:R-:W-:Y:S08]  /*bc90*/  HMMA.16816.F32 R120, R4.reuse, R24, R120 ;  /* 0x000000180478723c */ /* 0x044ff00000001878 */
[C---:B------:R-:W-:Y:S08]  /*bca0*/  HMMA.16816.F32 R124, R4.reuse, R26, R124 ;  /* 0x0000001a047c723c */ /* 0x040ff0000000187c */
[C---:B---3--:R-:W-:Y:S08]  /*bcb0*/  HMMA.16816.F32 R132, R4.reuse, R20, R132 ;  /* 0x000000140484723c */ /* 0x048ff00000001884 */
[C---:B------:R-:W-:Y:S08]  /*bcc0*/  HMMA.16816.F32 R136, R4.reuse, R22, R136 ;  /* 0x000000160488723c */ /* 0x040ff00000001888 */
[C---:B----4-:R-:W-:Y:S08]  /*bcd0*/  HMMA.16816.F32 R144, R4.reuse, R12, R144 ;  /* 0x0000000c0490723c */ /* 0x050ff00000001890 */
[C---:B------:R-:W-:Y:S08]  /*bce0*/  HMMA.16816.F32 R148, R4.reuse, R14, R148 ;  /* 0x0000000e0494723c */ /* 0x040ff00000001894 */
[C---:B------:R-:W-:Y:S08]  /*bcf0*/  HMMA.16816.F32 R156, R4.reuse, R36, R156 ;  /* 0x00000024049c723c */ /* 0x040ff0000000189c */
[----:B------:R-:W-:Y:S01]  /*bd00*/  HMMA.16816.F32 R56, R4, R38, R160 ;  /* 0x000000260438723c */ /* 0x000fe200000018a0 */
[----:B------:R-:W2:Y:S01]  /*bd10*/  LDL.LU R7, [R1+0x44] ;  /* 0x0000440001077983 */ /* 0x000ea20000300800 */
[----:B------:R-:W-:-:S02]  /*bd20*/  MOV R79, R208 ;  /* 0x000000d0004f7202 */ /* 0x000fc40000000f00 */
[----:B------:R-:W-:Y:S08]  /*bd30*/  MUFU.EX2 R208, R42 ;  /* 0x0000002a00d07308 */ /* 0x000ff00000000800 */
[----:B------:R1:W-:Y:S01]  /*bd40*/  MUFU.EX2 R42, R0 ;  /* 0x00000000002a7308 */ /* 0x0003e20000000800 */
[----:B------:R-:W-:Y:S02]  /*bd50*/  MOV R160, R188 ;  /* 0x000000bc00a07202 */ /* 0x000fe40000000f00 */
[----:B------:R-:W-:-:S05]  /*bd60*/  MOV R161, R189 ;  /* 0x000000bd00a17202 */ /* 0x000fca0000000f00 */
[----:B------:R-:W-:Y:S01]  /*bd70*/  MUFU.EX2 R51, R41 ;  /* 0x0000002900337308 */ /* 0x000fe20000000800 */
[----:B------:R-:W-:Y:S01]  /*bd80*/  MOV R163, R191 ;  /* 0x000000bf00a37202 */ /* 0x000fe20000000f00 */
[----:B-1----:R-:W-:-:S06]  /*bd90*/  FFMA.FTZ R0, R252, c[0x0][0x23c], -R32 ;  /* 0x00008f00fc007a23 */ /* 0x002fcc0000010820 */
[----:B------:R-:W-:Y:S01]  /*bda0*/  MUFU.EX2 R41, R35 ;  /* 0x0000002300297308 */ /* 0x000fe20000000800 */
[----:B------:R-:W-:Y:S01]  /*bdb0*/  HMMA.16816.F32 R196, R8, R36, R196 ;  /* 0x0000002408c4723c */ /* 0x000fe200000018c4 */
[----:B------:R-:W-:-:S06]  /*bdc0*/  MOV R5, R160 ;  /* 0x000000a000057202 */ /* 0x000fcc0000000f00 */
[----:B------:R1:W-:Y:S01]  /*bdd0*/  MUFU.EX2 R35, R0 ;  /* 0x0000000000237308 */ /* 0x0003e20000000800 */
[C---:B------:R-:W-:Y:S01]  /*bde0*/  HMMA.16816.F32 R100, R8.reuse, R28, R100 ;  /* 0x0000001c0864723c */ /* 0x040fe20000001864 */
[----:B------:R-:W-:Y:S02]  /*bdf0*/  MOV R4, R161 ;  /* 0x000000a100047202 */ /* 0x000fe40000000f00 */
[----:B------:R-:W-:Y:S02]  /*be00*/  MOV R72, R204 ;  /* 0x000000cc00487202 */ /* 0x000fe40000000f00 */
[----:B------:R-:W-:Y:S02]  /*be10*/  MOV R76, R205 ;  /* 0x000000cd004c7202 */ /* 0x000fe40000000f00 */
[----:B------:R-:W-:Y:S01]  /*be20*/  MOV R77, R206 ;  /* 0x000000ce004d7202 */ /* 0x000fe20000000f00 */
[----:B------:R-:W-:Y:S01]  /*be30*/  HMMA.16816.F32 R28, R8, R30, R112 ;  /* 0x0000001e081c723c */ /* 0x000fe20000001870 */
[----:B------:R-:W-:Y:S01]  /*be40*/  MOV R162, R190 ;  /* 0x000000be00a27202 */ /* 0x000fe20000000f00 */
[----:B-1----:R-:W-:-:S05]  /*be50*/  FFMA.FTZ R0, R251, c[0x0][0x23c], -R32 ;  /* 0x00008f00fb007a23 */ /* 0x002fca0000010820 */
[----:B------:R-:W-:Y:S01]  /*be60*/  MOV R115, R163 ;  /* 0x000000a300737202 */ /* 0x000fe20000000f00 */
[----:B------:R1:W-:Y:S01]  /*be70*/  MUFU.EX2 R36, R0 ;  /* 0x0000000000247308 */ /* 0x0003e20000000800 */
[----:B------:R-:W-:Y:S01]  /*be80*/  MOV R78, R207 ;  /* 0x000000cf004e7202 */ /* 0x000fe20000000f00 */
[----:B------:R-:W-:Y:S01]  /*be90*/  FADD.FTZ R4, R4, R47 ;  /* 0x0000002f04047221 */ /* 0x000fe20000010000 */
[----:B------:R-:W-:Y:S01]  /*bea0*/  MOV R160, R162 ;  /* 0x000000a200a07202 */ /* 0x000fe20000000f00 */
[----:B------:R-:W-:Y:S01]  /*beb0*/  FADD.FTZ R5, R5, R46 ;  /* 0x0000002e05057221 */ /* 0x000fe20000010000 */
[----:B------:R-:W-:-:S03]  /*bec0*/  MOV R6, R72 ;  /* 0x0000004800067202 */ /* 0x000fc60000000f00 */
[----:B------:R-:W-:Y:S01]  /*bed0*/  MUFU.EX2 R205, R45 ;  /* 0x0000002d00cd7308 */ /* 0x000fe20000000800 */
[----:B------:R-:W-:Y:S01]  /*bee0*/  MOV R161, R74 ;  /* 0x0000004a00a17202 */ /* 0x000fe20000000f00 */
[----:B-1----:R-:W-:-:S06]  /*bef0*/  FFMA.FTZ R0, R250, c[0x0][0x23c], -R32 ;  /* 0x00008f00fa007a23 */ /* 0x002fcc0000010820 */
[----:B------:R-:W-:Y:S01]  /*bf00*/  MUFU.EX2 R206, R44 ;  /* 0x0000002c00ce7308 */ /* 0x000fe20000000800 */
[----:B------:R-:W-:-:S07]  /*bf10*/  MOV R75, R50 ;  /* 0x00000032004b7202 */ /* 0x000fce0000000f00 */
[----:B------:R-:W-:Y:S08]  /*bf20*/  MUFU.EX2 R45, R40 ;  /* 0x00000028002d7308 */ /* 0x000ff00000000800 */
[----:B------:R-:W-:Y:S08]  /*bf30*/  MUFU.EX2 R44, R2 ;  /* 0x00000002002c7308 */ /* 0x000ff00000000800 */
[----:B------:R-:W-:Y:S08]  /*bf40*/  MUFU.EX2 R207, R43 ;  /* 0x0000002b00cf7308 */ /* 0x000ff00000000800 */
[----:B------:R1:W-:Y:S08]  /*bf50*/  MUFU.EX2 R40, R0 ;  /* 0x0000000000287308 */ /* 0x0003f00000000800 */
[----:B------:R3:W4:Y:S01]  /*bf60*/  MUFU.EX2 R43, R3 ;  /* 0x00000003002b7308 */ /* 0x0007220000000800 */
[----:B-1----:R-:W-:-:S07]  /*bf70*/  FFMA.FTZ R0, R249, c[0x0][0x23c], -R32 ;  /* 0x00008f00f9007a23 */ /* 0x002fce0000010820 */
[----:B------:R1:W-:Y:S01]  /*bf80*/  MUFU.EX2 R50, R34 ;  /* 0x0000002200327308 */ /* 0x0003e20000000800 */
[----:B---3--:R-:W-:-:S07]  /*bf90*/  FADD.FTZ R3, R115, R49 ;  /* 0x0000003173037221 */ /* 0x008fce0000010000 */
[----:B------:R3:W3:Y:S01]  /*bfa0*/  MUFU.EX2 R204, R33 ;  /* 0x0000002100cc7308 */ /* 0x0006e20000000800 */
[----:B------:R-:W-:Y:S01]  /*bfb0*/  MOV R162, R75 ;  /* 0x0000004b00a27202 */ /* 0x000fe20000000f00 */
[C---:B------:R-:W-:Y:S01]  /*bfc0*/  HMMA.16816.F32 R116, R8.reuse, R24, R116 ;  /* 0x000000180874723c */ /* 0x040fe20000001874 */
[----:B------:R-:W-:Y:S01]  /*bfd0*/  MOV R163, R213 ;  /* 0x000000d500a37202 */ /* 0x000fe20000000f00 */
[----:B------:R-:W-:Y:S04]  /*bfe0*/  LDSM.16.MT88.4 R112, [R235+0xd800] ;  /* 0x00d80000eb70783b */ /* 0x000fe80000004200 */
[----:B------:R2:W2:Y:S01]  /*bff0*/  MUFU.EX2 R37, R0 ;  /* 0x0000000000257308 */ /* 0x0004a20000000800 */
[----:B-1----:R-:W-:Y:S02]  /*c000*/  FADD.FTZ R34, R160, R4 ;  /* 0x00000004a0227221 */ /* 0x002fe40000010000 */
[----:B---3--:R-:W-:Y:S01]  /*c010*/  FADD.FTZ R33, R161, R5 ;  /* 0x00000005a1217221 */ /* 0x008fe20000010000 */
[----:B------:R-:W-:Y:S01]  /*c020*/  HMMA.16816.F32 R188, R8, R20, R80 ;  /* 0x0000001408bc723c */ /* 0x000fe20000001850 */
[----:B----4-:R-:W-:Y:S01]  /*c030*/  F2FP.PACK_AB R160, R44, R43 ;  /* 0x0000002b2ca0723e */ /* 0x010fe200000000ff */
[----:B------:R-:W-:Y:S01]  /*c040*/  LDSM.16.MT88.4 R80, [R234+0xd800] ;  /* 0x00d80000ea50783b */ /* 0x000fe20000004200 */
[----:B------:R-:W-:-:S05]  /*c050*/  F2FP.PACK_AB R161, R36, R35 ;  /* 0x0000002324a1723e */ /* 0x000fca00000000ff */
[----:B------:R-:W-:Y:S01]  /*c060*/  HMMA.16816.F32 R192, R8, R12, R192 ;  /* 0x0000000c08c0723c */ /* 0x000fe200000018c0 */
[----:B------:R-:W-:-:S07]  /*c070*/  MOV R75, R16 ;  /* 0x00000010004b7202 */ /* 0x000fce0000000f00 */
[C---:B------:R-:W-:Y:S01]  /*c080*/  HMMA.16816.F32 R24, R8.reuse, R26, R128 ;  /* 0x0000001a0818723c */ /* 0x040fe20000001880 */
[----:B------:R-:W-:Y:S01]  /*c090*/  MOV R46, R79 ;  /* 0x0000004f002e7202 */ /* 0x000fe20000000f00 */
[----:B------:R-:W-:Y:S06]  /*c0a0*/  LDSM.16.MT88.4 R128, [R233+0xf800] ;  /* 0x00f80000e980783b */ /* 0x000fec0000004200 */
[C---:B------:R-:W-:Y:S08]  /*c0b0*/  HMMA.16816.F32 R20, R8.reuse, R22, R140 ;  /* 0x000000160814723c */ /* 0x040ff0000000188c */
[C---:B------:R-:W-:Y:S01]  /*c0c0*/  HMMA.16816.F32 R12, R8.reuse, R14, R152 ;  /* 0x0000000e080c723c */ /* 0x040fe20000001898 */
[----:B------:R-:W-:Y:S01]  /*c0d0*/  MOV R74, R187 ;  /* 0x000000bb004a7202 */ /* 0x000fe20000000f00 */
[----:B------:R-:W-:Y:S06]  /*c0e0*/  LDSM.16.MT88.4 R140, [R234+0xf800] ;  /* 0x00f80000ea8c783b */ /* 0x000fec0000004200 */
[----:B------:R-:W-:Y:S01]  /*c0f0*/  HMMA.16816.F32 R8, R8, R38, R200 ;  /* 0x000000260808723c */ /* 0x000fe200000018c8 */
[----:B------:R-:W-:Y:S01]  /*c100*/  MOV R47, R78 ;  /* 0x0000004e002f7202 */ /* 0x000fe20000000f00 */
[----:B------:R-:W-:Y:S05]  /*c110*/  LDSM.16.MT88.4 R152, [R236+0xf800] ;  /* 0x00f80000ec98783b */ /* 0x000fea0000004200 */
[----:B------:R-:W-:-:S02]  /*c120*/  F2FP.PACK_AB R200, R206, R205 ;  /* 0x000000cdcec8723e */ /* 0x000fc400000000ff */
[----:B------:R-:W-:Y:S02]  /*c130*/  F2FP.PACK_AB R201, R45, R51 ;  /* 0x000000332dc9723e */ /* 0x000fe400000000ff */
[----:B------:R-:W-:Y:S02]  /*c140*/  F2FP.PACK_AB R202, R208, R207 ;  /* 0x000000cfd0ca723e */ /* 0x000fe400000000ff */
[----:B------:R-:W-:Y:S02]  /*c150*/  F2FP.PACK_AB R203, R204, R50 ;  /* 0x00000032cccb723e */ /* 0x000fe400000000ff */
[----:B------:R-:W-:Y:S02]  /*c160*/  MOV R38, R97 ;  /* 0x0000006100267202 */ /* 0x000fe40000000f00 */
[----:B------:R-:W-:Y:S02]  /*c170*/  MOV R39, R96 ;  /* 0x0000006000277202 */ /* 0x000fe40000000f00 */
[----:B------:R-:W-:-:S02]  /*c180*/  MOV R49, R77 ;  /* 0x0000004d00317202 */ /* 0x000fc40000000f00 */
[----:B------:R-:W-:Y:S02]  /*c190*/  MOV R72, R185 ;  /* 0x000000b900487202 */ /* 0x000fe40000000f00 */
[----:B------:R-:W-:Y:S02]  /*c1a0*/  MOV R249, R76 ;  /* 0x0000004c00f97202 */ /* 0x000fe40000000f00 */
[----:B------:R-:W-:Y:S02]  /*c1b0*/  MOV R250, R75 ;  /* 0x0000004b00fa7202 */ /* 0x000fe40000000f00 */
[----:B------:R-:W-:Y:S02]  /*c1c0*/  MOV R251, R74 ;  /* 0x0000004a00fb7202 */ /* 0x000fe40000000f00 */
[----:B------:R-:W-:Y:S01]  /*c1d0*/  MOV R213, R184 ;  /* 0x000000b800d57202 */ /* 0x000fe20000000f00 */
[----:B--2---:R-:W-:Y:S01]  /*c1e0*/  FFMA.FTZ R2, R7, R48, R17 ;  /* 0x0000003007027223 */ /* 0x004fe20000010011 */
[----:B------:R-:W-:Y:S01]  /*c1f0*/  MOV R7, R73 ;  /* 0x0000004900077202 */ /* 0x000fe20000000f00 */
[----:B------:R1:W5:Y:S02]  /*c200*/  LDL.LU R17, [R1+0xb4] ;  /* 0x0000b40001117983 */ /* 0x0003640000300800 */
[----:B------:R-:W-:-:S02]  /*c210*/  FADD.FTZ R2, R6, R2 ;  /* 0x0000000206027221 */ /* 0x000fc40000010000 */
[----:B------:R-:W-:Y:S01]  /*c220*/  FADD.FTZ R0, R7, R3 ;  /* 0x0000000307007221 */ /* 0x000fe20000010000 */
[----:B------:R-:W-:Y:S01]  /*c230*/  MOV R73, R186 ;  /* 0x000000ba00497202 */ /* 0x000fe20000000f00 */
[----:B------:R-:W2:Y:S01]  /*c240*/  LDSM.16.MT88.4 R4, [R235+0xf800] ;  /* 0x00f80000eb04783b */ /* 0x000ea20000004200 */
[----:B------:R-:W-:Y:S01]  /*c250*/  FADD.FTZ R32, R162, R2 ;  /* 0x00000002a2207221 */ /* 0x000fe20000010000 */
[----:B------:R-:W-:Y:S01]  /*c260*/  F2FP.PACK_AB R162, R41, R42 ;  /* 0x0000002a29a2723e */ /* 0x000fe200000000ff */
[----:B------:R-:W-:Y:S01]  /*c270*/  FADD.FTZ R3, R163, R0 ;  /* 0x00000000a3037221 */ /* 0x000fe20000010000 */
[----:B------:R-:W-:Y:S01]  /*c280*/  F2FP.PACK_AB R163, R37, R40 ;  /* 0x0000002825a3723e */ /* 0x000fe200000000ff */
[----:B------:R-:W3:Y:S01]  /*c290*/  LDSM.16.MT88.4 R184, [R233+0xd800] ;  /* 0x00d80000e9b8783b */ /* 0x000ee20000004200 */
[----:B------:R-:W-:Y:S02]  /*c2a0*/  MOV R2, R99 ;  /* 0x0000006300027202 */ /* 0x000fe40000000f00 */
[----:B------:R-:W-:Y:S01]  /*c2b0*/  MOV R0, R98 ;  /* 0x0000006200007202 */ /* 0x000fe20000000f00 */
[----:B------:R-:W-:Y:S01]  /*c2c0*/  FADD.FTZ R3, R39, R3 ;  /* 0x0000000327037221 */ /* 0x000fe20000010000 */
[----:B------:R-:W-:Y:S01]  /*c2d0*/  MOV R252, R73 ;  /* 0x0000004900fc7202 */ /* 0x000fe20000000f00 */
[----:B------:R-:W-:Y:S01]  /*c2e0*/  FADD.FTZ R2, R2, R34 ;  /* 0x0000002202027221 */ /* 0x000fe20000010000 */
[----:B------:R-:W-:Y:S01]  /*c2f0*/  MOV R48, R72 ;  /* 0x0000004800307202 */ /* 0x000fe20000000f00 */
[----:B------:R-:W-:Y:S01]  /*c300*/  FADD.FTZ R0, R0, R33 ;  /* 0x0000002100007221 */ /* 0x000fe20000010000 */
[----:B------:R-:W4:Y:S01]  /*c310*/  LDSM.16.MT88.4 R96, [R236+0xd800] ;  /* 0x00d80000ec60783b */ /* 0x000f220000004200 */
[----:B------:R-:W-:-:S02]  /*c320*/  FADD.FTZ R2, R46, R2 ;  /* 0x000000022e027221 */ /* 0x000fc40000010000 */
[----:B------:R-:W-:Y:S01]  /*c330*/  FADD.FTZ R0, R47, R0 ;  /* 0x000000002f007221 */ /* 0x000fe20000010000 */
[----:B------:R1:W5:Y:S01]  /*c340*/  LDL.LU R16, [R1+0xb0] ;  /* 0x0000b00001107983 */ /* 0x0003620000300800 */
[----:B------:R-:W-:Y:S02]  /*c350*/  FADD.FTZ R3, R249, R3 ;  /* 0x00000003f9037221 */ /* 0x000fe40000010000 */
[----:B------:R-:W-:Y:S02]  /*c360*/  FADD.FTZ R2, R250, R2 ;  /* 0x00000002fa027221 */ /* 0x000fe40000010000 */
[----:B------:R-:W-:Y:S01]  /*c370*/  FADD.FTZ R0, R251, R0 ;  /* 0x00000000fb007221 */ /* 0x000fe20000010000 */
[-C--:B--2---:R-:W-:Y:S08]  /*c380*/  HMMA.16816.F32 R156, R160, R4.reuse, R156 ;  /* 0x00000004a09c723c */ /* 0x084ff0000000189c */
[----:B------:R-:W-:Y:S07]  /*c390*/  HMMA.16816.F32 R196, R200, R4, R196 ;  /* 0x00000004c8c4723c */ /* 0x000fee00000018c4 */
[----:B------:R-:W-:-:S04]  /*c3a0*/  FADD.FTZ R4, R38, R32 ;  /* 0x0000002026047221 */ /* 0x000fc80000010000 */
        /* <DEDUP_REMOVED lines=41> */
[----:B------:R-:W-:Y:S01]  /*c640*/  FADD.FTZ R0, R37, R0 ;  /* 0x0000000025007221 */ /* 0x000fe20000010000 */
[----:B------:R-:W-:Y:S04]  /*c650*/  STL [R1+0x38], R4 ;  /* 0x0000380401007387 */ /* 0x000fe80000100800 */
[----:B------:R2:W-:Y:S04]  /*c660*/  STL [R1+0x3c], R3 ;  /* 0x00003c0301007387 */ /* 0x0005e80000100800 */
[----:B------:R1:W-:Y:S04]  /*c670*/  STL [R1+0x40], R2 ;  /* 0x0000400201007387 */ /* 0x0003e80000100800 */
[----:B------:R1:W-:Y:S01]  /*c680*/  STL [R1+0x44], R0 ;  /* 0x0000440001007387 */ /* 0x0003e20000100800 */
[----:B------:R-:W-:Y:S08]  /*c690*/  HMMA.16816.F32 R72, R160, R80, R68 ;  /* 0x00000050a048723c */ /* 0x000ff00000001844 */
[-C--:B---3--:R-:W-:Y:S08]  /*c6a0*/  HMMA.16816.F32 R176, R200, R184.reuse, R176 ;  /* 0x000000b8c8b0723c */ /* 0x088ff000000018b0 */
[----:B------:R-:W-:Y:S01]  /*c6b0*/  HMMA.16816.F32 R172, R160, R184, R172 ;  /* 0x000000b8a0ac723c */ /* 0x000fe200000018ac */
[----:B--2---:R-:W-:-:S07]  /*c6c0*/  MOV R3, R229 ;  /* 0x000000e500037202 */ /* 0x004fce0000000f00 */
[C---:B------:R-:W-:Y:S08]  /*c6d0*/  HMMA.16816.F32 R180, R160.reuse, R186, R180 ;  /* 0x000000baa0b4723c */ /* 0x040ff000000018b4 */
[C---:B------:R-:W-:Y:S08]  /*c6e0*/  HMMA.16816.F32 R76, R160.reuse, R82, R64 ;  /* 0x00000052a04c723c */ /* 0x040ff00000001840 */
[C---:B----4-:R-:W-:Y:S08]  /*c6f0*/  HMMA.16816.F32 R88, R160.reuse, R96, R88 ;  /* 0x00000060a058723c */ /* 0x050ff00000001858 */
        /* <DEDUP_REMOVED lines=10> */
[----:B------:R-:W-:Y:S01]  /*c7a0*/  HMMA.16816.F32 R84, R200, R96, R84 ;  /* 0x00000060c854723c */ /* 0x000fe20000001854 */
[----:B------:R-:W-:-:S07]  /*c7b0*/  MOV R168, R228 ;  /* 0x000000e400a87202 */ /* 0x000fce0000000f00 */
[C---:B------:R-:W-:Y:S08]  /*c7c0*/  HMMA.16816.F32 R100, R200.reuse, R112, R100 ;  /* 0x00000070c864723c */ /* 0x040ff00000001864 */
[C---:B------:R-:W-:Y:S08]  /*c7d0*/  HMMA.16816.F32 R116, R200.reuse, R128, R116 ;  /* 0x00000080c874723c */ /* 0x040ff00000001874 */
[C---:B------:R-:W-:Y:S08]  /*c7e0*/  HMMA.16816.F32 R188, R200.reuse, R140, R188 ;  /* 0x0000008cc8bc723c */ /* 0x040ff000000018bc */
[C---:B------:R-:W-:Y:S08]  /*c7f0*/  HMMA.16816.F32 R192, R200.reuse, R152, R192 ;  /* 0x00000098c8c0723c */ /* 0x040ff000000018c0 */
[C---:B------:R-:W-:Y:S08]  /*c800*/  HMMA.16816.F32 R184, R200.reuse, R186, R52 ;  /* 0x000000bac8b8723c */ /* 0x040ff00000001834 */
[C---:B------:R-:W-:Y:S08]  /*c810*/  HMMA.16816.F32 R80, R200.reuse, R82, R164 ;  /* 0x00000052c850723c */ /* 0x040ff000000018a4 */
[----:B------:R-:W-:Y:S01]  /*c820*/  HMMA.16816.F32 R96, R200, R98, R60 ;  /* 0x00000062c860723c */ /* 0x000fe2000000183c */
[----:B------:R-:W-:-:S02]  /*c830*/  MOV R167, R231 ;  /* 0x000000e700a77202 */ /* 0x000fc40000000f00 */
[----:B------:R-:W-:-:S05]  /*c840*/  MOV R166, R230 ;  /* 0x000000e600a67202 */ /* 0x000fca0000000f00 */
[C---:B------:R-:W-:Y:S08]  /*c850*/  HMMA.16816.F32 R112, R200.reuse, R114, R28 ;  /* 0x00000072c870723c */ /* 0x040ff0000000181c */
[C---:B------:R-:W-:Y:S08]  /*c860*/  HMMA.16816.F32 R128, R200.reuse, R130, R24 ;  /* 0x00000082c880723c */ /* 0x040ff00000001818 */
[C---:B------:R-:W-:Y:S08]  /*c870*/  HMMA.16816.F32 R140, R200.reuse, R142, R20 ;  /* 0x0000008ec88c723c */ /* 0x040ff00000001814 */
[----:B------:R-:W-:Y:S08]  /*c880*/  HMMA.16816.F32 R152, R200, R154, R12 ;  /* 0x0000009ac898723c */ /* 0x000ff0000000180c */
[-C--:B------:R-:W-:Y:S08]  /*c890*/  HMMA.16816.F32 R160, R160, R6.reuse, R56 ;  /* 0x00000006a0a0723c */ /* 0x080ff00000001838 */
[----:B------:R-:W-:Y:S01]  /*c8a0*/  HMMA.16816.F32 R200, R200, R6, R8 ;  /* 0x00000006c8c8723c */ /* 0x000fe20000001808 */
[----:B------:R-:W-:Y:S11]  /*c8b0*/  @!P0 BRA `(.L_x_158) ;  /* 0x0000513000008947 */ /* 0x000ff60003800000 */
[----:B-1----:R-:W2:Y:S04]  /*c8c0*/  LDL.64 R230, [R1+0xa8] ;  /* 0x0000a80001e67983 */ /* 0x002ea80000100a00 */
[----:B------:R-:W3:Y:S01]  /*c8d0*/  LDL.64 R228, [R1+0xa0] ;  /* 0x0000a00001e47983 */ /* 0x000ee20000100a00 */
[----:B------:R-:W-:Y:S01]  /*c8e0*/  UIADD3 UR21, UR8, -0x3, URZ ;  /* 0xfffffffd08157890 */ /* 0x000fe2000fffe03f */
[----:B------:R-:W-:-:S04]  /*c8f0*/  DEPBAR.LE SB0, 0x0 ;  /* 0x000080000000791a */ /* 0x000fc80000000000 */
[----:B------:R-:W-:Y:S01]  /*c900*/  USHF.R.S32.HI UR15, URZ, 0x1f, UR21 ;  /* 0x0000001f3f0f7899 */ /* 0x000fe20008011415 */
[----:B------:R-:W-:Y:S06]  /*c910*/  BAR.SYNC.DEFER_BLOCKING 0x0 ;  /* 0x0000000000007b1d */ /* 0x000fec0000010000 */
[----:B------:R-:W-:Y:S01]  /*c920*/  ULDC.64 UR4, c[0x0][0x1a0] ;  /* 0x0000680000047ab9 */ /* 0x000fe20000000a00 */
[----:B------:R-:W-:Y:S01]  /*c930*/  STL.64 [R1+0xd8], R78 ;  /* 0x0000d84e01007387 */ /* 0x000fe20000100a00 */
[----:B------:R-:W-:Y:S02]  /*c940*/  UIMAD UR15, UR15, UR4, URZ ;  /* 0x000000040f0f72a4 */ /* 0x000fe4000f8e023f */
[----:B------:R-:W-:Y:S01]  /*c950*/  UIMAD.WIDE.U32 UR22, UR21, UR4, URZ ;  /* 0x00000004151672a5 */ /* 0x000fe2000f8e003f */
[----:B------:R-:W-:Y:S01]  /*c960*/  STL.64 [R1+0xd0], R76 ;  /* 0x0000d04c01007387 */ /* 0x000fe20000100a00 */
[----:B------:R-:W-:-:S03]  /*c970*/  UIMAD UR5, UR21, UR5, UR15 ;  /* 0x00000005150572a4 */ /* 0x000fc6000f8e020f */
[----:B------:R-:W-:Y:S01]  /*c980*/  STL [R1+0xcc], R75 ;  /* 0x0000cc4b01007387 */ /* 0x000fe20000100800 */
[----:B------:R-:W-:Y:S01]  /*c990*/  UIADD3 UR5, UR23, UR5, URZ ;  /* 0x0000000517057290 */ /* 0x000fe2000fffe03f */
[----:B------:R-:W-:Y:S02]  /*c9a0*/  IMAD.U32 R4, RZ, RZ, UR22 ;  /* 0x00000016ff047e24 */ /* 0x000fe4000f8e00ff */
[----:B------:R-:W-:Y:S01]  /*c9b0*/  IMAD.U32 R5, RZ, RZ, UR23 ;  /* 0x00000017ff057e24 */ /* 0x000fe2000f8e00ff */
[----:B------:R-:W-:Y:S02]  /*c9c0*/  STL [R1+0xc8], R74 ;  /* 0x0000c84a01007387 */ /* 0x000fe40000100800 */
[----:B------:R-:W-:Y:S02]  /*c9d0*/  IMAD.U32 R0, RZ, RZ, UR5 ;  /* 0x00000005ff007e24 */ /* 0x000fe4000f8e00ff */
[----:B------:R-:W-:Y:S04]  /*c9e0*/  @P3 STS.128 [R244+0xc000], RZ ;  /* 0x00c000fff4003388 */ /* 0x000fe80000000c00 */
[----:B------:R-:W-:Y:S04]  /*c9f0*/  STL [R1+0xc4], R73 ;  /* 0x0000c44901007387 */ /* 0x000fe80000100800 */
[----:B------:R-:W-:Y:S04]  /*ca00*/  STL [R1+0xc0], R72 ;  /* 0x0000c04801007387 */ /* 0x000fe80000100800 */
[----:B------:R-:W-:Y:S04]  /*ca10*/  STL [R1+0xbc], R71 ;  /* 0x0000bc4701007387 */ /* 0x000fe80000100800 */
[----:B------:R-:W-:Y:S04]  /*ca20*/  STL [R1+0xb8], R70 ;  /* 0x0000b84601007387 */ /* 0x000fe80000100800 */
[----:B------:R-:W-:Y:S04]  /*ca30*/  STL [R1+0xb4], R69 ;  /* 0x0000b44501007387 */ /* 0x000fe80000100800 */
[----:B------:R-:W-:Y:S01]  /*ca40*/  STL [R1+0xb0], R68 ;  /* 0x0000b04401007387 */ /* 0x000fe20000100800 */
[----:B--2---:R-:W-:-:S04]  /*ca50*/  LEA R3, P0, R4, R230, 0x6 ;  /* 0x000000e604037211 */ /* 0x004fc800078030ff */
[----:B---3--:R-:W-:Y:S02]  /*ca60*/  LEA.HI.X R4, R4, R229, R0, 0x6, P0 ;  /* 0x000000e504047211 */ /* 0x008fe400000f3400 */
[C---:B------:R-:W-:Y:S02]  /*ca70*/  @!P3 LEA R6, P0, R3.reuse, c[0x0][0x170], 0x1 ;  /* 0x00005c000306ba11 */ /* 0x040fe400078008ff */
[C---:B------:R-:W-:Y:S02]  /*ca80*/  @!P2 LEA R14, P1, R3.reuse, c[0x0][0x170], 0x1 ;  /* 0x00005c00030eaa11 */ /* 0x040fe400078208ff */
[C---:B------:R-:W-:Y:S02]  /*ca90*/  IADD3 R2, P6, R3.reuse, UR14, RZ ;  /* 0x0000000e03027c10 */ /* 0x040fe4000ffde0ff */
[C-C-:B------:R-:W-:Y:S02]  /*caa0*/  @!P3 LEA.HI.X R7, R3.reuse, c[0x0][0x174], R4.reuse, 0x1, P0 ;  /* 0x00005d000307ba11 */ /* 0x140fe400000f0c04 */
[----:B------:R-:W-:-:S02]  /*cab0*/  @!P2 LEA.HI.X R15, R3, c[0x0][0x174], R4, 0x1, P1 ;  /* 0x00005d00030faa11 */ /* 0x000fc400008f0c04 */
        /* <DEDUP_REMOVED lines=8> */
[C---:B------:R-:W-:Y:S02]  /*cb40*/  IADD3 R0, P4, R2.reuse, UR14, RZ ;  /* 0x0000000e02007c10 */ /* 0x040fe4000ff9e0ff */
[C-C-:B------:R-:W-:Y:S01]  /*cb50*/  @!P3 LEA.HI.X R21, R2.reuse, c[0x0][0x174], R4.reuse, 0x1, P5 ;  /* 0x00005d000215ba11 */ /* 0x140fe200028f0c04 */
[----:B------:R-:W-:Y:S01]  /*cb60*/  @!PT LDS RZ, [RZ] ;  /* 0x00000000fffff984 */ /* 0x000fe20000000800 */
[----:B------:R-:W-:Y:S01]  /*cb70*/  @!PT LDS RZ, [RZ] ;  /* 0x00000000fffff984 */ /* 0x000fe20000000800 */
[----:B------:R-:W-:Y:S01]  /*cb80*/  @!PT LDS RZ, [RZ] ;  /* 0x00000000fffff984 */ /* 0x000fe20000000800 */
[----:B------:R2:W-:Y:S01]  /*cb90*/  @!P2 LDGSTS.E.BYPASS.LTC128B.128 [R244+0xe000], [R14.64+0x80] ;  /* 0x0e0000800ef4afae */ /* 0x0005e2000b901d52 */
[----:B------:R-:W-:-:S02]  /*cba0*/  @!P2 LEA.HI.X R13, R2, c[0x0][0x174], R4, 0x1, P0 ;  /* 0x00005d00020daa11 */ /* 0x000fc400000f0c04 */
[----:B------:R-:W-:Y:S01]  /*cbb0*/  IADD3 R3, P1, R0, UR14, RZ ;  /* 0x0000000e00037c10 */ /* 0x000fe2000ff3e0ff */
[----:B------:R-:W-:Y:S01]  /*cbc0*/  @P3 STS.128 [R244+0xc800], RZ ;  /* 0x00c800fff4003388 */ /* 0x000fe20000000c00 */
[----:B------:R-:W-:Y:S02]  /*cbd0*/  IADD3.X R2, R4, UR9, RZ, P4, !PT ;  /* 0x0000000904027c10 */ /* 0x000fe4000a7fe4ff */
[----:B------:R-:W-:Y:S01]  /*cbe0*/  @!P3 LEA R10, P5, R0, c[0x0][0x170], 0x1 ;  /* 0x00005c00000aba11 */ /* 0x000fe200078a08ff */
[----:B------:R-:W-:Y:S01]  /*cbf0*/  @!PT LDS RZ, [RZ] ;  /* 0x00000000fffff984 */ /* 0x000fe20000000800 */
[----:B------:R-:W-:Y:S01]  /*cc00*/  @!PT LDS RZ, [RZ] ;  /* 0x00000000fffff984 */ /* 0x000fe20000000800 */
[----:B------:R-:W-:Y:S01]  /*cc10*/  @!PT LDS RZ, [RZ] ;  /* 0x00000000fffff984 */ /* 0x000fe20000000800 */
[----:B------:R3:W-:Y:S01]  /*cc20*/  @!P3 LDGSTS.E.BYPASS.LTC128B.128 [R244+0xc800], [R20.64] ;  /* 0x0c80000014f4bfae */ /* 0x0007e2000b901d52 */
[----:B------:R-:W-:Y:S02]  /*cc30*/  @!P3 LEA R8, P4, R3, c[0x0][0x170], 0x1 ;  /* 0x00005c000308ba11 */ /* 0x000fe400078808ff */
[----:B------:R-:W-:Y:S01]  /*cc40*/  IADD3.X R5, R2, UR9, RZ, P1, !PT ;  /* 0x0000000902057c10 */ /* 0x000fe20008ffe4ff */
[----:B------:R-:W-:Y:S01]  /*cc50*/  @P2 STS.128 [R244+0xe800], RZ ;  /* 0x00e800fff4002388 */ /* 0x000fe20000000c00 */
[----:B------:R-:W-:-:S02]  /*cc60*/  @!P3 LEA.HI.X R11, R0, c[0x0][0x174], R2, 0x1, P5 ;  /* 0x00005d00000bba11 */ /* 0x000fc400028f0c02 */
[C---:B------:R-:W-:Y:S01]  /*cc70*/  @!P2 LEA R4, P1, R3.reuse, c[0x0][0x170], 0x1 ;  /* 0x00005c000304aa11 */ /* 0x040fe200078208ff */
[----:B------:R-:W-:Y:S01]  /*cc80*/  @!PT LDS RZ, [RZ] ;  /* 0x00000000fffff984 */ /* 0x000fe20000000800 */
[----:B------:R-:W-:Y:S01]  /*cc90*/  @!PT LDS RZ, [RZ] ;  /* 0x00000000fffff984 */ /* 0x000fe20000000800 */
[----:B------:R-:W-:Y:S01]  /*cca0*/  @!PT LDS RZ, [RZ] ;  /* 0x00000000fffff984 */ /* 0x000fe20000000800 */
[----:B------:R2:W-:Y:S01]  /*ccb0*/  @!P2 LDGSTS.E.BYPASS.LTC128B.128 [R244+0xe800], [R12.64+0x80] ;  /* 0x0e8000800cf4afae */ /* 0x0005e2000b901d52 */
[C-C-:B------:R-:W-:Y:S02]  /*ccc0*/  @!P3 LEA.HI.X R9, R3.reuse, c[0x0][0x174], R5.reuse, 0x1, P4 ;  /* 0x00005d000309ba11 */ /* 0x140fe400020f0c05 */
[C---:B-1----:R-:W-:Y:S01]  /*ccd0*/  @!P2 LEA R6, P0, R0.reuse, c[0x0][0x170], 0x1 ;  /* 0x00005c000006aa11 */ /* 0x042fe200078008ff */
[----:B------:R-:W-:Y:S01]  /*cce0*/  @P3 STS.128 [R244+0xd000], RZ ;  /* 0x00d000fff4003388 */ /* 0x000fe20000000c00 */
[----:B------:R-:W-:Y:S02]  /*ccf0*/  @!P2 LEA.HI.X R5, R3, c[0x0][0x174], R5, 0x1, P1 ;  /* 0x00005d000305aa11 */ /* 0x000fe400008f0c05 */
        /* <DEDUP_REMOVED lines=20> */
[----:B------:R-:W-:Y:S04]  /*ce40*/  LDSM.16.M88.4 R164, [R240] ;  /* 0x00000000f0a4783b */ /* 0x000fe80000000200 */
[----:B------:R-:W-:Y:S04]  /*ce50*/  LDSM.16.M88.4 R64, [R240+0x2000] ;  /* 0x00200000f040783b */ /* 0x000fe80000000200 */
[----:B--2---:R-:W2:Y:S04]  /*ce60*/  LDSM.16.M88.4 R12, [R232+0x8800] ;  /* 0x00880000e80c783b */ /* 0x004ea80000000200 */
[----:B------:R-:W-:Y:S04]  /*ce70*/  LDSM.16.M88.4 R60, [R241] ;  /* 0x00000000f13c783b */ /* 0x000fe80000000200 */
[----:B-1----:R-:W-:Y:S04]  /*ce80*/  LDSM.16.M88.4 R8, [R239] ;  /* 0x00000000ef08783b */ /* 0x002fe80000000200 */
[----:B------:R-:W-:Y:S04]  /*ce90*/  LDSM.16.M88.4 R56, [R241+0x2000] ;  /* 0x00200000f138783b */ /* 0x000fe80000000200 */
[----:B----4-:R-:W1:Y:S04]  /*cea0*/  LDSM.16.M88.4 R4, [R232+0x8000] ;  /* 0x00800000e804783b */ /* 0x010e680000000200 */
[----:B---3--:R-:W3:Y:S04]  /*ceb0*/  LDSM.16.M88.4 R20, [R239+0x800] ;  /* 0x00080000ef14783b */ /* 0x008ee80000000200 */
[----:B------:R-:W-:Y:S04]  /*cec0*/  LDSM.16.M88.4 R52, [R243] ;  /* 0x00000000f334783b */ /* 0x000fe80000000200 */
[----:B------:R-:W-:Y:S04]  /*ced0*/  LDSM.16.M88.4 R48, [R243+0x2000] ;  /* 0x00200000f330783b */ /* 0x000fe80000000200 */
[----:B------:R-:W-:Y:S04]  /*cee0*/  LDSM.16.M88.4 R44, [R242] ;  /* 0x00000000f22c783b */ /* 0x000fe80000000200 */
[----:B------:R-:W-:Y:S01]  /*cef0*/  LDSM.16.M88.4 R40, [R242+0x2000] ;  /* 0x00200000f228783b */ /* 0x000fe20000000200 */
[-C--:B--2---:R-:W-:Y:S03]  /*cf00*/  HMMA.16816.F32 R204, R164, R12.reuse, RZ ;  /* 0x0000000ca4cc723c */ /* 0x084fe600000018ff */
[----:B------:R-:W0:Y:S05]  /*cf10*/  LDGDEPBAR ;  /* 0x00000000000079af */ /* 0x000e2a0000000000 */
[----:B------:R-:W-:Y:S08]  /*cf20*/  HMMA.16816.F32 R168, R64, R12, RZ ;  /* 0x0000000c40a8723c */ /* 0x000ff000000018ff */
[-C--:B-1----:R-:W-:Y:S08]  /*cf30*/  HMMA.16816.F32 R36, R164, R4.reuse, RZ ;  /* 0x00000004a424723c */ /* 0x082ff000000018ff */
[C---:B------:R-:W-:Y:S08]  /*cf40*/  HMMA.16816.F32 R32, R64.reuse, R4, RZ ;  /* 0x000000044020723c */ /* 0x040ff000000018ff */
[-C--:B------:R-:W-:Y:S08]  /*cf50*/  HMMA.16816.F32 R28, R64, R6.reuse, RZ ;  /* 0x00000006401c723c */ /* 0x080ff000000018ff */
[----:B------:R-:W-:Y:S01]  /*cf60*/  HMMA.16816.F32 R24, R164, R6, RZ ;  /* 0x00000006a418723c */ /* 0x000fe200000018ff */
[----:B------:R-:W1:Y:S07]  /*cf70*/  LDSM.16.M88.4 R4, [R238+0x8000] ;  /* 0x00800000ee04783b */ /* 0x000e6e0000000200 */
[-C--:B------:R-:W-:Y:S08]  /*cf80*/  HMMA.16816.F32 R224, R60, R8.reuse, R36 ;  /* 0x000000083ce0723c */ /* 0x080ff00000001824 */
[----:B------:R-:W-:Y:S08]  /*cf90*/  HMMA.16816.F32 R212, R56, R8, R32 ;  /* 0x0000000838d4723c */ /* 0x000ff00000001820 */
[-C--:B------:R-:W-:Y:S08]  /*cfa0*/  HMMA.16816.F32 R36, R64, R14.reuse, RZ ;  /* 0x0000000e4024723c */ /* 0x080ff000000018ff */
[----:B------:R-:W-:Y:S01]  /*cfb0*/  HMMA.16816.F32 R32, R164, R14, RZ ;  /* 0x0000000ea420723c */ /* 0x000fe200000018ff */
[----:B------:R-:W-:Y:S07]  /*cfc0*/  LDSM.16.M88.4 R12, [R237] ;  /* 0x00000000ed0c783b */ /* 0x000fee0000000200 */
[-C--:B------:R-:W-:Y:S08]  /*cfd0*/  HMMA.16816.F32 R208, R56, R10.reuse, R28 ;  /* 0x0000000a38d0723c */ /* 0x080ff0000000181c */
[C---:B------:R-:W-:Y:S01]  /*cfe0*/  HMMA.16816.F32 R8, R60.reuse, R10, R24 ;  /* 0x0000000a3c08723c */ /* 0x040fe20000001818 */
[----:B------:R-:W2:Y:S07]  /*cff0*/  LDSM.16.M88.4 R24, [R238+0x8800] ;  /* 0x00880000ee18783b */ /* 0x000eae0000000200 */
[-C--:B---3--:R-:W-:Y:S08]  /*d000*/  HMMA.16816.F32 R228, R60, R20.reuse, R204 ;  /* 0x000000143ce4723c */ /* 0x088ff000000018cc */
[C---:B------:R-:W-:Y:S08]  /*d010*/  HMMA.16816.F32 R220, R56.reuse, R20, R168 ;  /* 0x0000001438dc723c */ /* 0x040ff000000018a8 */
[-C--:B------:R-:W-:Y:S01]  /*d020*/  HMMA.16816.F32 R216, R56, R22.reuse, R36 ;  /* 0x0000001638d8723c */ /* 0x080fe20000001824 */
[----:B------:R-:W-:Y:S07]  /*d030*/  LDSM.16.M88.4 R36, [R240+0x4000] ;  /* 0x00400000f024783b */ /* 0x000fee0000000200 */
[----:B------:R-:W-:Y:S01]  /*d040*/  HMMA.16816.F32 R204, R60, R22, R32 ;  /* 0x000000163ccc723c */ /* 0x000fe20000001820 */
[----:B------:R-:W-:Y:S07]  /*d050*/  LDSM.16.M88.4 R32, [R240+0x6000] ;  /* 0x00600000f020783b */ /* 0x000fee0000000200 */
[C---:B-1----:R-:W-:Y:S01]  /*d060*/  HMMA.16816.F32 R20, R52.reuse, R6, R8 ;  /* 0x000000063414723c */ /* 0x042fe20000001808 */
[----:B------:R-:W1:Y:S07]  /*d070*/  LDSM.16.M88.4 R8, [R237+0x800] ;  /* 0x00080000ed08783b */ /* 0x000e6e0000000200 */
[C---:B--2---:R-:W-:Y:S08]  /*d080*/  HMMA.16816.F32 R248, R52.reuse, R24, R228 ;  /* 0x0000001834f8723c */ /* 0x044ff000000018e4 */
[----:B------:R-:W-:Y:S08]  /*d090*/  HMMA.16816.F32 R28, R52, R4, R224 ;  /* 0x00000004341c723c */ /* 0x000ff000000018e0 */
[C---:B------:R-:W-:Y:S08]  /*d0a0*/  HMMA.16816.F32 R228, R48.reuse, R24, R220 ;  /* 0x0000001830e4723c */ /* 0x040ff000000018dc */
[-C--:B------:R-:W-:Y:S08]  /*d0b0*/  HMMA.16816.F32 R224, R48, R26.reuse, R216 ;  /* 0x0000001a30e0723c */ /* 0x080ff000000018d8 */
[----:B------:R-:W-:Y:S01]  /*d0c0*/  HMMA.16816.F32 R220, R52, R26, R204 ;  /* 0x0000001a34dc723c */ /* 0x000fe200000018cc */
[----:B------:R-:W2:Y:S04]  /*d0d0*/  LDSM.16.M88.4 R204, [R232+0xa800] ;  /* 0x00a80000e8cc783b */ /* 0x000ea80000000200 */
[----:B------:R-:W-:Y:S03]  /*d0e0*/  LDSM.16.M88.4 R24, [R241+0x6000] ;  /* 0x00600000f118783b */ /* 0x000fe60000000200 */
[----:B-1----:R-:W-:Y:S08]  /*d0f0*/  HMMA.16816.F32 R68, R44, R8, R248 ;  /* 0x000000082c44723c */ /* 0x002ff000000018f8 */
[----:B------:R-:W-:Y:S08]  /*d100*/  HMMA.16816.F32 R168, R48, R4, R212 ;  /* 0x0000000430a8723c */ /* 0x000ff000000018d4 */
[C---:B------:R-:W-:Y:S08]  /*d110*/  HMMA.16816.F32 R248, R40.reuse, R8, R228 ;  /* 0x0000000828f8723c */ /* 0x040ff000000018e4 */
[----:B------:R-:W-:Y:S08]  /*d120*/  HMMA.16816.F32 R228, R40, R10, R224 ;  /* 0x0000000a28e4723c */ /* 0x000ff000000018e0 */
[C---:B------:R-:W-:Y:S01]  /*d130*/  HMMA.16816.F32 R212, R44.reuse, R12, R28 ;  /* 0x0000000c2cd4723c */ /* 0x040fe2000000181c */
[----:B------:R-:W-:Y:S07]  /*d140*/  LDSM.16.M88.4 R28, [R241+0x4000] ;  /* 0x00400000f11c783b */ /* 0x000fee0000000200 */
[----:B------:R-:W-:Y:S01]  /*d150*/  HMMA.16816.F32 R224, R44, R10, R220 ;  /* 0x0000000a2ce0723c */ /* 0x000fe200000018dc */
[----:B------:R-:W1:Y:S07]  /*d160*/  LDSM.16.M88.4 R8, [R239+0x2800] ;  /* 0x00280000ef08783b */ /* 0x000e6e0000000200 */
[----:B------:R-:W-:Y:S01]  /*d170*/  HMMA.16816.F32 R208, R48, R6, R208 ;  /* 0x0000000630d0723c */ /* 0x000fe200000018d0 */
[----:B------:R-:W3:Y:S07]  /*d180*/  LDSM.16.M88.4 R4, [R232+0xa000] ;  /* 0x00a00000e804783b */ /* 0x000eee0000000200 */
[----:B--2---:R-:W-:Y:S08]  /*d190*/  HMMA.16816.F32 R68, R36, R204, R68 ;  /* 0x000000cc2444723c */ /* 0x004ff00000001844 */
[C---:B------:R-:W-:Y:S01]  /*d1a0*/  HMMA.16816.F32 R216, R40.reuse, R12, R168 ;  /* 0x0000000c28d8723c */ /* 0x040fe200000018a8 */
[----:B------:R-:W2:Y:S07]  /*d1b0*/  LDSM.16.M88.4 R168, [R239+0x2000] ;  /* 0x00200000efa8783b */ /* 0x000eae0000000200 */
[-C--:B------:R-:W-:Y:S08]  /*d1c0*/  HMMA.16816.F32 R208, R40, R14.reuse, R208 ;  /* 0x0000000e28d0723c */ /* 0x080ff000000018d0 */
[----:B------:R-:W-:Y:S01]  /*d1d0*/  HMMA.16816.F32 R20, R44, R14, R20 ;  /* 0x0000000e2c14723c */ /* 0x000fe20000001814 */
[----:B------:R-:W-:Y:S07]  /*d1e0*/  LDSM.16.M88.4 R12, [R243+0x6000] ;  /* 0x00600000f30c783b */ /* 0x000fee0000000200 */
[----:B-1----:R-:W-:Y:S08]  /*d1f0*/  HMMA.16816.F32 R72, R28, R8, R68 ;  /* 0x000000081c48723c */ /* 0x002ff00000001844 */
[----:B------:R-:W-:Y:S08]  /*d200*/  HMMA.16816.F32 R224, R36, R206, R224 ;  /* 0x000000ce24e0723c */ /* 0x000ff000000018e0 */
[-C--:B---3--:R-:W-:Y:S08]  /*d210*/  HMMA.16816.F32 R220, R32, R4.reuse, R216 ;  /* 0x0000000420dc723c */ /* 0x088ff000000018d8 */
[----:B------:R-:W-:Y:S01]  /*d220*/  HMMA.16816.F32 R212, R36, R4, R212 ;  /* 0x0000000424d4723c */ /* 0x000fe200000018d4 */
[----:B------:R-:W-:-:S02]  /*d230*/  IMAD.MOV.U32 R71, RZ, RZ, R72 ;  /* 0x000000ffff477224 */ /* 0x000fc400078e0048 */
[----:B------:R-:W-:Y:S02]  /*d240*/  IMAD.MOV.U32 R70, RZ, RZ, R73 ;  /* 0x000000ffff467224 */ /* 0x000fe400078e0049 */
[----:B------:R-:W-:Y:S02]  /*d250*/  IMAD.MOV.U32 R69, RZ, RZ, R74 ;  /* 0x000000ffff457224 */ /* 0x000fe400078e004a */
[----:B------:R-:W-:Y:S01]  /*d260*/  IMAD.MOV.U32 R68, RZ, RZ, R75 ;  /* 0x000000ffff447224 */ /* 0x000fe200078e004b */
[-C--:B------:R-:W-:Y:S08]  /*d270*/  HMMA.16816.F32 R216, R32, R6.reuse, R208 ;  /* 0x0000000620d8723c */ /* 0x080ff000000018d0 */
[----:B------:R-:W-:Y:S01]  /*d280*/  HMMA.16816.F32 R208, R36, R6, R20 ;  /* 0x0000000624d0723c */ /* 0x000fe20000001814 */
[----:B------:R-:W1:Y:S04]  /*d290*/  LDSM.16.M88.4 R4, [R238+0xa000] ;  /* 0x00a00000ee04783b */ /* 0x000e680000000200 */
[----:B------:R-:W3:Y:S03]  /*d2a0*/  LDSM.16.M88.4 R20, [R243+0x4000] ;  /* 0x00400000f314783b */ /* 0x000ee60000000200 */
[----:B------:R-:W-:Y:S08]  /*d2b0*/  HMMA.16816.F32 R248, R32, R204, R248 ;  /* 0x000000cc20f8723c */ /* 0x000ff000000018f8 */
[----:B------:R-:W-:Y:S07]  /*d2c0*/  HMMA.16816.F32 R72, R28, R10, R224 ;  /* 0x0000000a1c48723c */ /* 0x000fee00000018e0 */
[----:B------:R-:W-:Y:S01]  /*d2d0*/  IMAD.MOV.U32 R224, RZ, RZ, R71 ;  /* 0x000000ffffe07224 */ /* 0x000fe200078e0047 */
[----:B--2---:R-:W-:Y:S01]  /*d2e0*/  HMMA.16816.F32 R220, R24, R168, R220 ;  /* 0x000000a818dc723c */ /* 0x004fe200000018dc */
[----:B------:R-:W-:-:S02]  /*d2f0*/  IMAD.MOV.U32 R225, RZ, RZ, R70 ;  /* 0x000000ffffe17224 */ /* 0x000fc400078e0046 */
[----:B------:R-:W-:Y:S02]  /*d300*/  IMAD.MOV.U32 R226, RZ, RZ, R69 ;  /* 0x000000ffffe27224 */ /* 0x000fe400078e0045 */
[----:B------:R-:W-:-:S03]  /*d310*/  IMAD.MOV.U32 R227, RZ, RZ, R68 ;  /* 0x000000ffffe37224 */ /* 0x000fc600078e0044 */
[----:B------:R-:W-:Y:S08]  /*d320*/  HMMA.16816.F32 R228, R32, R206, R228 ;  /* 0x000000ce20e4723c */ /* 0x000ff000000018e4 */
[----:B------:R-:W-:Y:S01]  /*d330*/  HMMA.16816.F32 R212, R28, R168, R212 ;  /* 0x000000a81cd4723c */ /* 0x000fe200000018d4 */
[----:B------:R-:W-:Y:S02]  /*d340*/  IMAD.MOV.U32 R3, RZ, RZ, R73 ;  /* 0x000000ffff037224 */ /* 0x000fe400078e0049 */
[----:B------:R-:W-:-:S02]  /*d350*/  IMAD.MOV.U32 R2, RZ, RZ, R74 ;  /* 0x000000ffff027224 */ /* 0x000fc400078e004a */
[----:B------:R-:W-:-:S03]  /*d360*/  IMAD.MOV.U32 R0, RZ, RZ, R75 ;  /* 0x000000ffff007224 */ /* 0x000fc600078e004b */
[C---:B------:R-:W-:Y:S08]  /*d370*/  HMMA.16816.F32 R204, R24.reuse, R170, R216 ;  /* 0x000000aa18cc723c */ /* 0x040ff000000018d8 */
[C---:B------:R-:W-:Y:S07]  /*d380*/  HMMA.16816.F32 R216, R24.reuse, R8, R248 ;  /* 0x0000000818d8723c */ /* 0x040fee00000018f8 */
[----:B------:R-:W-:Y:S01]  /*d390*/  IMAD.MOV.U32 R8, RZ, RZ, R72 ;  /* 0x000000ffff087224 */ /* 0x000fe200078e0048 */
[----:B------:R-:W-:Y:S08]  /*d3a0*/  HMMA.16816.F32 R248, R24, R10, R228 ;  /* 0x0000000a18f8723c */ /* 0x000ff000000018e4 */
[----:B-1----:R-:W-:Y:S07]  /*d3b0*/  HMMA.16816.F32 R72, R12, R4, R220 ;  /* 0x000000040c48723c */ /* 0x002fee00000018dc */
[----:B------:R-:W-:Y:S01]  /*d3c0*/  IMAD.MOV.U32 R220, RZ, RZ, R8 ;  /* 0x000000ffffdc7224 */ /* 0x000fe200078e0008 */
[----:B------:R-:W-:Y:S01]  /*d3d0*/  HMMA.16816.F32 R168, R28, R170, R208 ;  /* 0x000000aa1ca8723c */ /* 0x000fe200000018d0 */
[----:B------:R-:W1:Y:S01]  /*d3e0*/  LDSM.16.M88.4 R208, [R238+0xa800] ;  /* 0x00a80000eed0783b */ /* 0x000e620000000200 */
[----:B------:R-:W-:-:S02]  /*d3f0*/  IMAD.MOV.U32 R221, RZ, RZ, R3 ;  /* 0x000000ffffdd7224 */ /* 0x000fc400078e0003 */
[----:B------:R-:W-:Y:S02]  /*d400*/  IMAD.MOV.U32 R222, RZ, RZ, R2 ;  /* 0x000000ffffde7224 */ /* 0x000fe400078e0002 */
[----:B------:R-:W-:Y:S02]  /*d410*/  IMAD.MOV.U32 R223, RZ, RZ, R0 ;  /* 0x000000ffffdf7224 */ /* 0x000fe400078e0000 */
[----:B---3--:R-:W-:Y:S01]  /*d420*/  HMMA.16816.F32 R8, R20, R4, R212 ;  /* 0x000000041408723c */ /* 0x008fe200000018d4 */
[----:B------:R-:W-:Y:S07]  /*d430*/  LDSM.16.M88.4 R212, [R232+0x9800] ;  /* 0x00980000e8d4783b */ /* 0x000fee0000000200 */
[-C--:B------:R-:W-:Y:S01]  /*d440*/  HMMA.16816.F32 R68, R12, R6.reuse, R204 ;  /* 0x000000060c44723c */ /* 0x080fe200000018cc */
[----:B------:R-:W-:Y:S07]  /*d450*/  LDSM.16.M88.4 R204, [R237+0x2000] ;  /* 0x00200000edcc783b */ /* 0x000fee0000000200 */
[----:B------:R-:W-:Y:S01]  /*d460*/  HMMA.16816.F32 R228, R20, R6, R168 ;  /* 0x0000000614e4723c */ /* 0x000fe200000018a8 */
[----:B------:R-:W2:Y:S04]  /*d470*/  LDSM.16.M88.4 R4, [R242+0x6000] ;  /* 0x00600000f204783b */ /* 0x000ea80000000200 */
[----:B------:R-:W-:Y:S03]  /*d480*/  LDSM.16.M88.4 R168, [R237+0x2800] ;  /* 0x00280000eda8783b */ /* 0x000fe60000000200 */
[----:B------:R-:W-:-:S02]  /*d490*/  IMAD.MOV.U32 R76, RZ, RZ, R8 ;  /* 0x000000ffff4c7224 */ /* 0x000fc400078e0008 */
[----:B------:R-:W-:Y:S02]  /*d4a0*/  IMAD.MOV.U32 R3, RZ, RZ, R9 ;  /* 0x000000ffff037224 */ /* 0x000fe400078e0009 */
[----:B------:R-:W-:Y:S02]  /*d4b0*/  IMAD.MOV.U32 R2, RZ, RZ, R10 ;  /* 0x000000ffff027224 */ /* 0x000fe400078e000a */
[----:B------:R-:W-:Y:S02]  /*d4c0*/  IMAD.MOV.U32 R0, RZ, RZ, R11 ;  /* 0x000000ffff007224 */ /* 0x000fe400078e000b */
[----:B------:R-:W3:Y:S01]  /*d4d0*/  LDSM.16.M88.4 R8, [R242+0x4000] ;  /* 0x00400000f208783b */ /* 0x000ee20000000200 */
[-C--:B-1----:R-:W-:Y:S08]  /*d4e0*/  HMMA.16816.F32 R224, R20, R208.reuse, R224 ;  /* 0x000000d014e0723c */ /* 0x082ff000000018e0 */
[C---:B------:R-:W-:Y:S07]  /*d4f0*/  HMMA.16816.F32 R216, R12.reuse, R208, R216 ;  /* 0x000000d00cd8723c */ /* 0x040fee00000018d8 */
[----:B------:R-:W-:Y:S01]  /*d500*/  IMAD.MOV.U32 R208, RZ, RZ, R76 ;  /* 0x000000ffffd07224 */ /* 0x000fe200078e004c */
[----:B------:R-:W-:Y:S01]  /*d510*/  HMMA.16816.F32 R248, R12, R210, R248 ;  /* 0x000000d20cf8723c */ /* 0x000fe200000018f8 */
[----:B------:R-:W-:-:S07]  /*d520*/  IMAD.MOV.U32 R209, RZ, RZ, R3 ;  /* 0x000000ffffd17224 */ /* 0x000fce00078e0003 */
[----:B------:R-:W-:Y:S07]  /*d530*/  HMMA.16816.F32 R220, R20, R210, R220 ;  /* 0x000000d214dc723c */ /* 0x000fee00000018dc */
[----:B------:R-:W-:Y:S01]  /*d540*/  IMAD.MOV.U32 R210, RZ, RZ, R2 ;  /* 0x000000ffffd27224 */ /* 0x000fe200078e0002 */
[----:B--2---:R-:W-:Y:S01]  /*d550*/  HMMA.16816.F32 R76, R4, R204, R72 ;  /* 0x000000cc044c723c */ /* 0x004fe20000001848 */
[----:B------:R-:W-:-:S07]  /*d560*/  IMAD.MOV.U32 R211, RZ, RZ, R0 ;  /* 0x000000ffffd37224 */ /* 0x000fce00078e0000 */
[C---:B---3--:R-:W-:Y:S08]  /*d570*/  HMMA.16816.F32 R208, R8.reuse, R204, R208 ;  /* 0x000000cc08d0723c */ /* 0x048ff000000018d0 */
[----:B------:R-:W-:Y:S08]  /*d580*/  HMMA.16816.F32 R228, R8, R206, R228 ;  /* 0x000000ce08e4723c */ /* 0x000ff000000018e4 */
[----:B------:R-:W-:Y:S01]  /*d590*/  HMMA.16816.F32 R248, R4, R170, R248 ;  /* 0x000000aa04f8723c */ /* 0x000fe200000018f8 */
[----:B------:R-:W-:-:S02]  /*d5a0*/  IMAD.MOV.U32 R3, RZ, RZ, R77 ;  /* 0x000000ffff037224 */ /* 0x000fc400078e004d */
[----:B------:R-:W-:Y:S02]  /*d5b0*/  IMAD.MOV.U32 R75, RZ, RZ, R79 ;  /* 0x000000ffff4b7224 */ /* 0x000fe400078e004f */
[----:B------:R-:W-:Y:S02]  /*d5c0*/  IMAD.MOV.U32 R252, RZ, RZ, R78 ;  /* 0x000000fffffc7224 */ /* 0x000fe400078e004e */
[----:B------:R-:W-:Y:S01]  /*d5d0*/  IMAD.MOV.U32 R247, RZ, RZ, R76 ;  /* 0x000000fffff77224 */ /* 0x000fe200078e004c */
[C---:B------:R-:W-:Y:S01]  /*d5e0*/  HMMA.16816.F32 R224, R8.reuse, R168, R224 ;  /* 0x000000a808e0723c */ /* 0x040fe200000018e0 */
[----:B------:R-:W-:Y:S01]  /*d5f0*/  IMAD.MOV.U32 R2, RZ, RZ, R209 ;  /* 0x000000ffff027224 */ /* 0x000fe200078e00d1 */
[----:B------:R1:W5:Y:S01]  /*d600*/  LDL.LU.64 R78, [R1+0xd8] ;  /* 0x0000d800014e7983 */ /* 0x0003620000300a00 */
[----:B------:R-:W-:Y:S02]  /*d610*/  IMAD.MOV.U32 R0, RZ, RZ, R211 ;  /* 0x000000ffff007224 */ /* 0x000fe400078e00d3 */
[----:B------:R-:W-:Y:S01]  /*d620*/  IMAD.MOV.U32 R245, RZ, RZ, R208 ;  /* 0x000000fffff57224 */ /* 0x000fe200078e00d0 */
[----:B------:R1:W5:Y:S01]  /*d630*/  LDL.LU.64 R76, [R1+0xd0] ;  /* 0x0000d000014c7983 */ /* 0x0003620000300a00 */
[----:B------:R-:W-:Y:S01]  /*d640*/  IMAD.MOV.U32 R246, RZ, RZ, R210 ;  /* 0x000000fffff67224 */ /* 0x000fe200078e00d2 */
[----:B------:R-:W-:Y:S01]  /*d650*/  HMMA.16816.F32 R220, R8, R170, R220 ;  /* 0x000000aa08dc723c */ /* 0x000fe200000018dc */
[----:B------:R-:W-:-:S07]  /*d660*/  IMAD.MOV.U32 R205, RZ, RZ, R3 ;  /* 0x000000ffffcd7224 */ /* 0x000fce00078e0003 */
[C---:B------:R-:W-:Y:S07]  /*d670*/  HMMA.16816.F32 R208, R4.reuse, R206, R68 ;  /* 0x000000ce04d0723c */ /* 0x040fee0000001844 */
[----:B------:R-:W-:Y:S11]  /*d680*/  IMAD.MOV.U32 R207, RZ, RZ, R2 ;  /* 0x000000ffffcf7224 */ /* 0x000ff600078e0002 */
[----:B------:R-:W-:Y:S06]  /*d690*/  @!UPT UIADD3 URZ, URZ, URZ, URZ ;  /* 0x0000003f3f3ff290 */ /* 0x000fec000fffe03f */
[----:B------:R-:W-:Y:S02]  /*d6a0*/  IMAD.MOV.U32 R68, RZ, RZ, R208 ;  /* 0x000000ffff447224 */ /* 0x000fe400078e00d0 */
[----:B------:R-:W-:Y:S02]  /*d6b0*/  IMAD.MOV.U32 R204, RZ, RZ, R211 ;  /* 0x000000ffffcc7224 */ /* 0x000fe400078e00d3 */
[----:B------:R-:W-:Y:S02]  /*d6c0*/  IMAD.MOV.U32 R206, RZ, RZ, R68 ;  /* 0x000000ffffce7224 */ /* 0x000fe400078e0044 */
[----:B------:R-:W-:Y:S01]  /*d6d0*/  HMMA.16816.F32 R68, R4, R168, R216 ;  /* 0x000000a80444723c */ /* 0x000fe200000018d8 */
[----:B------:R-:W-:Y:S02]  /*d6e0*/  IMAD.MOV.U32 R74, RZ, RZ, R210 ;  /* 0x000000ffff4a7224 */ /* 0x000fe400078e00d2 */
[----:B------:R-:W-:Y:S02]  /*d6f0*/  IMAD.MOV.U32 R3, RZ, RZ, R209 ;  /* 0x000000ffff037224 */ /* 0x000fe400078e00d1 */
[----:B------:R-:W2:Y:S02]  /*d700*/  LDSM.16.M88.4 R208, [R239+0x1800] ;  /* 0x00180000efd0783b */ /* 0x000ea40000000200 */
[----:B------:R-:W-:Y:S01]  /*d710*/  IMAD.MOV.U32 R219, RZ, RZ, R204 ;  /* 0x000000ffffdb7224 */ /* 0x000fe200078e00cc */
[----:B------:R-:W-:Y:S11]  /*d720*/  HMMA.16816.F32 R168, R64, R212, RZ ;  /* 0x000000d440a8723c */ /* 0x000ff600000018ff */
[----:B------:R-:W-:Y:S05]  /*d730*/  @!UPT UIADD3 URZ, URZ, URZ, URZ ;  /* 0x0000003f3f3ff290 */ /* 0x000fea000fffe03f */
        /* <DEDUP_REMOVED lines=9> */
[----:B------:R-:W-:Y:S01]  /*d7d0*/  HMMA.16816.F32 R204, R164, R212, RZ ;  /* 0x000000d4a4cc723c */ /* 0x000fe200000018ff */
[----:B------:R-:W-:Y:S02]  /*d7e0*/  IMAD.MOV.U32 R72, RZ, RZ, R71 ;  /* 0x000000ffff487224 */ /* 0x000fe400078e0047 */
[----:B------:R-:W-:-:S04]  /*d7f0*/  IMAD.MOV.U32 R71, RZ, RZ, R248 ;  /* 0x000000ffff477224 */ /* 0x000fc800078e00f8 */
[----:B------:R-:W-:Y:S02]  /*d800*/  IMAD.MOV.U32 R212, RZ, RZ, R74 ;  /* 0x000000ffffd47224 */ /* 0x000fe400078e004a */
[----:B------:R-:W-:Y:S11]  /*d810*/  IMAD.MOV.U32 R213, RZ, RZ, R73 ;  /* 0x000000ffffd57224 */ /* 0x000ff600078e0049 */
[----:B------:R-:W-:Y:S04]  /*d820*/  @!UPT UIADD3 URZ, URZ, URZ, URZ ;  /* 0x0000003f3f3ff290 */ /* 0x000fe8000fffe03f */
[----:B--2---:R-:W-:Y:S11]  /*d830*/  HMMA.16816.F32 R204, R60, R208, R204 ;  /* 0x000000d03ccc723c */ /* 0x004ff600000018cc */
[----:B------:R-:W-:Y:S11]  /*d840*/  @!UPT UIADD3 URZ, URZ, URZ, URZ ;  /* 0x0000003f3f3ff290 */ /* 0x000ff6000fffe03f */
[----:B------:R-:W-:Y:S02]  /*d850*/  @!UPT UIADD3 URZ, URZ, URZ, URZ ;  /* 0x0000003f3f3ff290 */ /* 0x000fe4000fffe03f */
[----:B------:R-:W-:Y:S02]  /*d860*/  IMAD.MOV.U32 R216, RZ, RZ, R204 ;  /* 0x000000ffffd87224 */ /* 0x000fe400078e00cc */
[----:B------:R-:W-:Y:S02]  /*d870*/  IMAD.MOV.U32 R204, RZ, RZ, R250 ;  /* 0x000000ffffcc7224 */ /* 0x000fe400078e00fa */
[----:B------:R-:W2:Y:S01]  /*d880*/  S2R R250, SR_TID.X ;  /* 0x0000000000fa7919 */ /* 0x000ea20000002100 */
[----:B------:R-:W-:Y:S02]  /*d890*/  IMAD.MOV.U32 R74, RZ, RZ, R206 ;  /* 0x000000ffff4a7224 */ /* 0x000fe400078e00ce */
[----:B------:R-:W-:Y:S02]  /*d8a0*/  IMAD.MOV.U32 R206, RZ, RZ, R0 ;  /* 0x000000ffffce7224 */ /* 0x000fe400078e0000 */
[----:B------:R-:W-:Y:S02]  /*d8b0*/  IMAD.U32 R0, RZ, RZ, UR21 ;  /* 0x00000015ff007e24 */ /* 0x000fe4000f8e00ff */
[----:B------:R-:W-:-:S02]  /*d8c0*/  IMAD.MOV.U32 R217, RZ, RZ, R205 ;  /* 0x000000ffffd97224 */ /* 0x000fc400078e00cd */
[----:B------:R-:W-:Y:S02]  /*d8d0*/  IMAD.MOV.U32 R73, RZ, RZ, R207 ;  /* 0x000000ffff497224 */ /* 0x000fe400078e00cf */
[----:B------:R-:W-:Y:S02]  /*d8e0*/  IMAD.MOV.U32 R205, RZ, RZ, R249 ;  /* 0x000000ffffcd7224 */ /* 0x000fe400078e00f9 */
[----:B------:R-:W-:Y:S02]  /*d8f0*/  IMAD.MOV.U32 R207, RZ, RZ, R251 ;  /* 0x000000ffffcf7224 */ /* 0x000fe400078e00fb */
[----:B--2---:R-:W-:-:S05]  /*d900*/  IMAD.SHL.U32 R250, R250, 0x2, RZ ;  /* 0x00000002fafa7824 */ /* 0x004fca00078e00ff */
[----:B------:R-:W-:-:S05]  /*d910*/  LOP3.LUT R250, R250, 0x6, RZ, 0xc0, !PT ;  /* 0x00000006fafa7812 */ /* 0x000fca00078ec0ff */
[----:B------:R-:W-:Y:S02]  /*d920*/  IMAD R0, R0, 0x40, R250 ;  /* 0x0000004000007824 */ /* 0x000fe400078e02fa */
[----:B------:R-:W-:Y:S07]  /*d930*/  HMMA.16816.F32 R248, R56, R208, R168 ;  /* 0x000000d038f8723c */ /* 0x000fee00000018a8 */
[----:B------:R-:W-:Y:S01]  /*d940*/  IMAD.MOV.U32 R171, RZ, RZ, R2 ;  /* 0x000000ffffab7224 */ /* 0x000fe200078e0002 */
[C---:B------:R-:W-:Y:S01]  /*d950*/  IADD3 R2, R0.reuse, 0x1, RZ ;  /* 0x0000000100027810 */ /* 0x040fe20007ffe0ff */
[----:B------:R-:W-:Y:S01]  /*d960*/  IMAD.MOV.U32 R170, RZ, RZ, R3 ;  /* 0x000000ffffaa7224 */ /* 0x000fe200078e0003 */
[-C--:B-----5:R-:W-:Y:S01]  /*d970*/  ISETP.GE.AND P4, PT, R0, R16.reuse, PT ;  /* 0x000000100000720c */ /* 0x0a0fe20003f86270 */
[----:B------:R-:W-:Y:S01]  /*d980*/  IMAD.MOV.U32 R168, RZ, RZ, R75 ;  /* 0x000000ffffa87224 */ /* 0x000fe200078e004b */
[-C--:B------:R-:W-:Y:S01]  /*d990*/  ISETP.GE.AND P5, PT, R2, R16.reuse, PT ;  /* 0x000000100200720c */ /* 0x080fe20003fa6270 */
[----:B------:R-:W-:Y:S01]  /*d9a0*/  IMAD.MOV.U32 R169, RZ, RZ, R204 ;  /* 0x000000ffffa97224 */ /* 0x000fe200078e00cc */
[----:B------:R-:W-:Y:S01]  /*d9b0*/  IADD3 R3, R0, 0x8, RZ ;  /* 0x0000000800037810 */ /* 0x000fe20007ffe0ff */
[----:B------:R1:W5:Y:S01]  /*d9c0*/  LDL.LU R75, [R1+0xcc] ;  /* 0x0000cc00014b7983 */ /* 0x0003620000300800 */
[----:B------:R-:W-:Y:S01]  /*d9d0*/  FSEL R204, R205, -INF , !P5 ;  /* 0xff800000cdcc7808 */ /* 0x000fe20006800000 */
[----:B------:R-:W-:Y:S01]  /*d9e0*/  IMAD.MOV.U32 R209, RZ, RZ, R217 ;  /* 0x000000ffffd17224 */ /* 0x000fe200078e00d9 */
[----:B------:R-:W-:Y:S01]  /*d9f0*/  FSEL R245, R245, -INF , !P4 ;  /* 0xff800000f5f57808 */ /* 0x000fe20006000000 */
[----:B------:R-:W-:Y:S01]  /*da00*/  IMAD.MOV.U32 R208, RZ, RZ, R216 ;  /* 0x000000ffffd07224 */ /* 0x000fe200078e00d8 */
[----:B------:R-:W-:Y:S01]  /*da10*/  ISETP.GE.AND P4, PT, R3, R16, PT ;  /* 0x000000100300720c */ /* 0x000fe20003f86270 */
[----:B------:R2:W-:Y:S01]  /*da20*/  STL [R1+0x10], R204 ;  /* 0x000010cc01007387 */ /* 0x0005e20000100800 */
[----:B------:R-:W-:-:S02]  /*da30*/  ISETP.GE.AND P6, PT, R2, R17, PT ;  /* 0x000000110200720c */ /* 0x000fc40003fc6270 */
[C---:B------:R-:W-:Y:S02]  /*da40*/  ISETP.GE.AND P1, PT, R2.reuse, R18, PT ;  /* 0x000000120200720c */ /* 0x040fe40003f26270 */
[----:B------:R-:W-:Y:S02]  /*da50*/  ISETP.GE.AND P0, PT, R2, R19, PT ;  /* 0x000000130200720c */ /* 0x000fe40003f06270 */
[----:B------:R-:W-:-:S04]  /*da60*/  IADD3 R2, R0, 0x9, RZ ;  /* 0x0000000900027810 */ /* 0x000fc80007ffe0ff */
[----:B------:R-:W-:Y:S02]  /*da70*/  ISETP.GE.AND P5, PT, R2, R16, PT ;  /* 0x000000100200720c */ /* 0x000fe40003fa6270 */
[----:B--2---:R-:W-:Y:S02]  /*da80*/  FSEL R204, R228, -INF , !P4 ;  /* 0xff800000e4cc7808 */ /* 0x004fe40006000000 */
[----:B------:R-:W-:-:S03]  /*da90*/  ISETP.GE.AND P4, PT, R0, R17, PT ;  /* 0x000000110000720c */ /* 0x000fc60003f86270 */
[----:B------:R2:W-:Y:S01]  /*daa0*/  STL [R1+0x14], R204 ;  /* 0x000014cc01007387 */ /* 0x0005e20000100800 */
[----:B------:R-:W-:Y:S02]  /*dab0*/  FSEL R246, R246, -INF , !P4 ;  /* 0xff800000f6f67808 */ /* 0x000fe40006000000 */
[-C--:B------:R-:W-:Y:S02]  /*dac0*/  ISETP.GE.AND P4, PT, R2, R17.reuse, PT ;  /* 0x000000110200720c */ /* 0x080fe40003f86270 */
[----:B--2---:R-:W-:Y:S02]  /*dad0*/  FSEL R204, R229, -INF , !P5 ;  /* 0xff800000e5cc7808 */ /* 0x004fe40006800000 */
[----:B------:R-:W-:-:S03]  /*dae0*/  ISETP.GE.AND P5, PT, R3, R17, PT ;  /* 0x000000110300720c */ /* 0x000fc60003fa6270 */
[----:B------:R2:W-:Y:S01]  /*daf0*/  STL [R1+0x30], R204 ;  /* 0x000030cc01007387 */ /* 0x0005e20000100800 */
[----:B------:R-:W-:Y:S02]  /*db00*/  FSEL R205, R230, -INF , !P5 ;  /* 0xff800000e6cd7808 */ /* 0x000fe40006800000 */
[----:B------:R-:W-:Y:S02]  /*db10*/  ISETP.GE.AND P5, PT, R3, R19, PT ;  /* 0x000000130300720c */ /* 0x000fe40003fa6270 */
[----:B--2---:R-:W-:Y:S02]  /*db20*/  FSEL R204, R206, -INF , !P6 ;  /* 0xff800000cecc7808 */ /* 0x004fe40007000000 */
[----:B------:R-:W-:-:S03]  /*db30*/  ISETP.GE.AND P6, PT, R0, R18, PT ;  /* 0x000000120000720c */ /* 0x000fc60003fc6270 */
[----:B------:R2:W-:Y:S01]  /*db40*/  STL [R1+0x18], R204 ;  /* 0x000018cc01007387 */ /* 0x0005e20000100800 */
[----:B------:R-:W-:Y:S02]  /*db50*/  FSEL R247, R247, -INF , !P6 ;  /* 0xff800000f7f77808 */ /* 0x000fe40007000000 */
[-C--:B------:R-:W-:Y:S01]  /*db60*/  ISETP.GE.AND P6, PT, R0, R19.reuse, PT ;  /* 0x000000130000720c */ /* 0x080fe20003fc6270 */
[----:B------:R-:W-:Y:S03]  /*db70*/  STL [R1+0x1c], R205 ;  /* 0x00001ccd01007387 */ /* 0x000fe60000100800 */
[----:B------:R-:W-:Y:S02]  /*db80*/  FSEL R252, R252, -INF , !P6 ;  /* 0xff800000fcfc7808 */ /* 0x000fe40007000000 */
[----:B------:R-:W-:Y:S02]  /*db90*/  ISETP.GE.AND P6, PT, R2, R19, PT ;  /* 0x000000130200720c */ /* 0x000fe40003fc6270 */
[----:B--2---:R-:W-:-:S02]  /*dba0*/  FSEL R204, R231, -INF , !P4 ;  /* 0xff800000e7cc7808 */ /* 0x004fc40006000000 */
[-C--:B------:R-:W-:Y:S02]  /*dbb0*/  ISETP.GE.AND P4, PT, R3, R18.reuse, PT ;  /* 0x000000120300720c */ /* 0x080fe40003f86270 */
[----:B------:R-:W-:Y:S01]  /*dbc0*/  FSEL R3, R207, -INF , !P1 ;  /* 0xff800000cf037808 */ /* 0x000fe20004800000 */
[----:B------:R-:W-:Y:S01]  /*dbd0*/  STL [R1+0x34], R204 ;  /* 0x000034cc01007387 */ /* 0x000fe20000100800 */
[----:B------:R-:W-:Y:S02]  /*dbe0*/  ISETP.GE.AND P1, PT, R2, R18, PT ;  /* 0x000000120200720c */ /* 0x000fe40003f26270 */
[----:B------:R-:W-:Y:S01]  /*dbf0*/  IADD3 R2, R0, 0x10, RZ ;  /* 0x0000001000027810 */ /* 0x000fe20007ffe0ff */
[----:B------:R-:W2:Y:S04]  /*dc00*/  LDSM.16.M88.4 R204, [R232+0x9000] ;  /* 0x00900000e8cc783b */ /* 0x000ea80000000200 */
[----:B------:R3:W-:Y:S02]  /*dc10*/  STL [R1+0x20], R3 ;  /* 0x0000200301007387 */ /* 0x0007e40000100800 */
[----:B---3--:R-:W-:-:S02]  /*dc20*/  FSEL R3, R168, -INF , !P0 ;  /* 0xff800000a8037808 */ /* 0x008fc40004000000 */
[----:B------:R-:W-:Y:S02]  /*dc30*/  FSEL R168, R169, -INF , !P4 ;  /* 0xff800000a9a87808 */ /* 0x000fe40006000000 */
[C---:B------:R-:W-:Y:S01]  /*dc40*/  ISETP.GE.AND P0, PT, R2.reuse, R16, PT ;  /* 0x000000100200720c */ /* 0x040fe20003f06270 */
[----:B------:R3:W-:Y:S01]  /*dc50*/  STL [R1+0x24], R3 ;  /* 0x0000240301007387 */ /* 0x0007e20000100800 */
[----:B------:R-:W-:-:S03]  /*dc60*/  ISETP.GE.AND P4, PT, R2, R18, PT ;  /* 0x000000120200720c */ /* 0x000fc60003f86270 */
[----:B------:R4:W-:Y:S01]  /*dc70*/  STL [R1], R168 ;  /* 0x000000a801007387 */ /* 0x0009e20000100800 */
[C---:B--2---:R-:W-:Y:S01]  /*dc80*/  HMMA.16816.F32 R228, R64.reuse, R206, RZ ;  /* 0x000000ce40e4723c */ /* 0x044fe200000018ff */
[----:B---3--:R-:W-:Y:S02]  /*dc90*/  FSEL R3, R170, -INF , !P1 ;  /* 0xff800000aa037808 */ /* 0x008fe40004800000 */
[----:B------:R-:W-:Y:S02]  /*dca0*/  ISETP.GE.AND P1, PT, R2, R17, PT ;  /* 0x000000110200720c */ /* 0x000fe40003f26270 */
[----:B----4-:R-:W-:Y:S01]  /*dcb0*/  IADD3 R168, R0, 0x11, RZ ;  /* 0x0000001100a87810 */ /* 0x010fe20007ffe0ff */
[----:B------:R2:W-:Y:S01]  /*dcc0*/  STL [R1+0x4], R3 ;  /* 0x0000040301007387 */ /* 0x0005e20000100800 */
[----:B------:R-:W-:Y:S02]  /*dcd0*/  FSEL R170, R226, -INF , !P1 ;  /* 0xff800000e2aa7808 */ /* 0x000fe40004800000 */
[----:B--2---:R-:W-:Y:S01]  /*dce0*/  FSEL R3, R212, -INF , !P5 ;  /* 0xff800000d4037808 */ /* 0x004fe20006800000 */
[----:B------:R-:W-:Y:S01]  /*dcf0*/  IMAD.MOV.U32 R212, RZ, RZ, R213 ;  /* 0x000000ffffd47224 */ /* 0x000fe200078e00d5 */
[----:B------:R-:W-:Y:S01]  /*dd00*/  ISETP.GE.AND P5, PT, R2, R19, PT ;  /* 0x000000130200720c */ /* 0x000fe20003fa6270 */
[----:B------:R-:W-:Y:S01]  /*dd10*/  IMAD.MOV.U32 R213, RZ, RZ, R218 ;  /* 0x000000ffffd57224 */ /* 0x000fe200078e00da */
[----:B------:R-:W-:Y:S01]  /*dd20*/  FSEL R2, R219, -INF , !P6 ;  /* 0xff800000db027808 */ /* 0x000fe20007000000 */
[----:B------:R2:W-:Y:S01]  /*dd30*/  STL [R1+0x8], R3 ;  /* 0x0000080301007387 */ /* 0x0005e20000100800 */
[----:B------:R-:W-:Y:S01]  /*dd40*/  ISETP.GE.AND P6, PT, R168, R16, PT ;  /* 0x00000010a800720c */ /* 0x000fe20003fc6270 */
[----:B------:R-:W-:Y:S02]  /*dd50*/  HMMA.16816.F32 R216, R64, R214, RZ ;  /* 0x000000d640d8723c */ /* 0x000fe400000018ff */
[----:B------:R3:W-:Y:S01]  /*dd60*/  STL [R1+0xc], R2 ;  /* 0x00000c0201007387 */ /* 0x0007e20000100800 */
[----:B--2---:R-:W-:-:S02]  /*dd70*/  FSEL R3, R224, -INF , !P0 ;  /* 0xff800000e0037808 */ /* 0x004fc40004000000 */
[----:B------:R-:W-:Y:S02]  /*dd80*/  ISETP.GE.AND P0, PT, R168, R17, PT ;  /* 0x00000011a800720c */ /* 0x000fe40003f06270 */
[----:B---3--:R-:W-:Y:S01]  /*dd90*/  FSEL R2, R225, -INF , !P6 ;  /* 0xff800000e1027808 */ /* 0x008fe20007000000 */
[----:B------:R2:W-:Y:S01]  /*dda0*/  STL [R1+0x90], R3 ;  /* 0x0000900301007387 */ /* 0x0005e20000100800 */
[----:B------:R-:W-:Y:S02]  /*ddb0*/  FSEL R169, R227, -INF , !P0 ;  /* 0xff800000e3a97808 */ /* 0x000fe40004000000 */
[----:B------:R-:W-:Y:S01]  /*ddc0*/  HMMA.16816.F32 R224, R64, R204, RZ ;  /* 0x000000cc40e0723c */ /* 0x000fe200000018ff */
[----:B------:R3:W-:Y:S04]  /*ddd0*/  STL [R1+0x8c], R2 ;  /* 0x00008c0201007387 */ /* 0x0007e80000100800 */
[----:B------:R4:W-:Y:S04]  /*dde0*/  STL [R1+0x98], R170 ;  /* 0x000098aa01007387 */ /* 0x0009e80000100800 */
[----:B------:R1:W-:Y:S01]  /*ddf0*/  STL [R1+0x94], R169 ;  /* 0x000094a901007387 */ /* 0x0003e20000100800 */
[----:B--2---:R-:W-:-:S02]  /*de00*/  IADD3 R3, R0, 0x18, RZ ;  /* 0x0000001800037810 */ /* 0x004fc40007ffe0ff */
[----:B---3--:R-:W-:Y:S02]  /*de10*/  IADD3 R2, R0, 0x19, RZ ;  /* 0x0000001900027810 */ /* 0x008fe40007ffe0ff */
[CC--:B------:R-:W-:Y:S02]  /*de20*/  ISETP.GE.AND P6, PT, R3.reuse, R16.reuse, PT ;  /* 0x000000100300720c */ /* 0x0c0fe40003fc6270 */
[----:B------:R-:W-:Y:S02]  /*de30*/  ISETP.GE.AND P1, PT, R2, R16, PT ;  /* 0x000000100200720c */ /* 0x000fe40003f26270 */
[----:B------:R-:W-:Y:S02]  /*de40*/  ISETP.GE.AND P0, PT, R3, R17, PT ;  /* 0x000000110300720c */ /* 0x000fe40003f06270 */
[----:B----4-:R-:W-:Y:S02]  /*de50*/  FSEL R170, R220, -INF , !P6 ;  /* 0xff800000dcaa7808 */ /* 0x010fe40007000000 */
[----:B-1----:R-:W-:-:S02]  /*de60*/  FSEL R169, R221, -INF , !P1 ;  /* 0xff800000dda97808 */ /* 0x002fc40004800000 */
[----:B------:R-:W-:Y:S01]  /*de70*/  FSEL R64, R222, -INF , !P0 ;  /* 0xff800000de407808 */ /* 0x000fe20004000000 */
[----:B------:R-:W-:Y:S01]  /*de80*/  STL [R1+0x88], R170 ;  /* 0x000088aa01007387 */ /* 0x000fe20000100800 */
[----:B------:R-:W-:Y:S02]  /*de90*/  ISETP.GE.AND P6, PT, R2, R17, PT ;  /* 0x000000110200720c */ /* 0x000fe40003fc6270 */
[CC--:B------:R-:W-:Y:S01]  /*dea0*/  ISETP.GE.AND P1, PT, R168.reuse, R18.reuse, PT ;  /* 0x00000012a800720c */ /* 0x0c0fe20003f26270 */
[----:B------:R-:W-:Y:S01]  /*deb0*/  STL [R1+0x74], R169 ;  /* 0x000074a901007387 */ /* 0x000fe20000100800 */
[----:B------:R-:W-:Y:S02]  /*dec0*/  FSEL R65, R223, -INF , !P6 ;  /* 0xff800000df417808 */ /* 0x000fe40007000000 */
[----:B------:R-:W-:Y:S01]  /*ded0*/  ISETP.GE.AND P0, PT, R168, R19, PT ;  /* 0x00000013a800720c */ /* 0x000fe20003f06270 */
[----:B------:R1:W-:Y:S01]  /*dee0*/  STL [R1+0x60], R64 ;  /* 0x0000604001007387 */ /* 0x0003e20000100800 */
[----:B------:R-:W-:-:S03]  /*def0*/  ISETP.GE.AND P6, PT, R3, R18, PT ;  /* 0x000000120300720c */ /* 0x000fc60003fc6270 */
[----:B------:R-:W-:Y:S01]  /*df00*/  STL [R1+0x5c], R65 ;  /* 0x00005c4101007387 */ /* 0x000fe20000100800 */
[----:B-1----:R-:W-:Y:S02]  /*df10*/  FSEL R64, R171, -INF , !P4 ;  /* 0xff800000ab407808 */ /* 0x002fe40006000000 */
[C---:B------:R-:W-:Y:S01]  /*df20*/  HMMA.16816.F32 R168, R164.reuse, R204, RZ ;  /* 0x000000cca4a8723c */ /* 0x040fe200000018ff */
[-C--:B------:R-:W-:Y:S02]  /*df30*/  ISETP.GE.AND P4, PT, R3, R19.reuse, PT ;  /* 0x000000130300720c */ /* 0x080fe40003f86270 */
[----:B------:R1:W-:Y:S01]  /*df40*/  STL [R1+0x2c], R64 ;  /* 0x00002c4001007387 */ /* 0x0003e20000100800 */
[----:B------:R-:W-:Y:S02]  /*df50*/  FSEL R3, R213, -INF , !P5 ;  /* 0xff800000d5037808 */ /* 0x000fe40006800000 */
[----:B------:R-:W-:Y:S02]  /*df60*/  ISETP.GE.AND P5, PT, R2, R19, PT ;  /* 0x000000130200720c */ /* 0x000fe40003fa6270 */
[----:B------:R-:W-:Y:S01]  /*df70*/  HMMA.16816.F32 R204, R164, R206, RZ ;  /* 0x000000cea4cc723c */ /* 0x000fe200000018ff */
[----:B-1----:R-:W-:-:S07]  /*df80*/  FSEL R64, R212, -INF , !P1 ;  /* 0xff800000d4407808 */ /* 0x002fce0004800000 */
[----:B------:R-:W-:Y:S01]  /*df90*/  HMMA.16816.F32 R212, R164, R214, RZ ;  /* 0x000000d6a4d4723c */ /* 0x000fe200000018ff */
[----:B------:R-:W-:Y:S01]  /*dfa0*/  ISETP.GE.AND P1, PT, R2, R18, PT ;  /* 0x000000120200720c */ /* 0x000fe20003f26270 */
[----:B------:R-:W-:Y:S04]  /*dfb0*/  STL [R1+0x28], R64 ;  /* 0x0000284001007387 */ /* 0x000fe80000100800 */
[----:B------:R-:W1:Y:S02]  /*dfc0*/  LDSM.16.M88.4 R64, [R239+0x1000] ;  /* 0x00100000ef40783b */ /* 0x000e640000000200 */
[-C--:B------:R-:W-:Y:S02]  /*dfd0*/  HMMA.16816.F32 R216, R56, R210.reuse, R216 ;  /* 0x000000d238d8723c */ /* 0x080fe400000018d8 */
[----:B------:R-:W-:Y:S11]  /*dfe0*/  STL [R1+0x50], R3 ;  /* 0x0000500301007387 */ /* 0x000ff60000100800 */
[----:B------:R-:W-:Y:S03]  /*dff0*/  @!UPT UIADD3 URZ, URZ, URZ, URZ ;  /* 0x0000003f3f3ff290 */ /* 0x000fe6000fffe03f */
[C---:B------:R-:W-:Y:S08]  /*e000*/  HMMA.16816.F32 R212, R60.reuse, R210, R212 ;  /* 0x000000d23cd4723c */ /* 0x040ff000000018d4 */
[-C--:B-1----:R-:W-:Y:S08]  /*e010*/  HMMA.16816.F32 R164, R60, R64.reuse, R168 ;  /* 0x000000403ca4723c */ /* 0x082ff000000018a8 */
[C---:B------:R-:W-:Y:S07]  /*e020*/  HMMA.16816.F32 R168, R56.reuse, R64, R224 ;  /* 0x0000004038a8723c */ /* 0x040fee00000018e0 */
[----:B------:R-:W-:Y:S01]  /*e030*/  IMAD.MOV.U32 R224, RZ, RZ, R208 ;  /* 0x000000ffffe07224 */ /* 0x000fe200078e00d0 */
[----:B------:R-:W-:Y:S01]  /*e040*/  HMMA.16816.F32 R228, R56, R66, R228 ;  /* 0x0000004238e4723c */ /* 0x000fe200000018e4 */
[----:B------:R-:W1:Y:S01]  /*e050*/  LDSM.16.M88.4 R56, [R238+0x9800] ;  /* 0x00980000ee38783b */ /* 0x000e620000000200 */
[----:B------:R-:W-:-:S02]  /*e060*/  IMAD.MOV.U32 R225, RZ, RZ, R209 ;  /* 0x000000ffffe17224 */ /* 0x000fc400078e00d1 */
[----:B------:R-:W-:-:S04]  /*e070*/  IMAD.MOV.U32 R226, RZ, RZ, R74 ;  /* 0x000000ffffe27224 */ /* 0x000fc800078e004a */
[----:B------:R-:W-:Y:S01]  /*e080*/  HMMA.16816.F32 R204, R60, R66, R204 ;  /* 0x000000423ccc723c */ /* 0x000fe200000018cc */
[----:B------:R-:W2:Y:S04]  /*e090*/  LDSM.16.M88.4 R64, [R238+0x9000] ;  /* 0x00900000ee40783b */ /* 0x000ea80000000200 */
[----:B------:R-:W3:Y:S01]  /*e0a0*/  LDSM.16.M88.4 R60, [R237+0x1000] ;  /* 0x00100000ed3c783b */ /* 0x000ee20000000200 */
[----:B------:R-:W-:-:S03]  /*e0b0*/  IMAD.MOV.U32 R227, RZ, RZ, R73 ;  /* 0x000000ffffe37224 */ /* 0x000fc600078e0049 */
[----:B------:R4:W5:Y:S04]  /*e0c0*/  LDL.LU R74, [R1+0xc8] ;  /* 0x0000c800014a7983 */ /* 0x0009680000300800 */
[----:B------:R4:W5:Y:S01]  /*e0d0*/  LDL.LU R73, [R1+0xc4] ;  /* 0x0000c40001497983 */ /* 0x0009620000300800 */
[C---:B------:R-:W-:Y:S01]  /*e0e0*/  IADD3 R2, R0.reuse, 0x20, RZ ;  /* 0x0000002000027810 */ /* 0x040fe20007ffe0ff */
[----:B-1----:R-:W-:Y:S08]  /*e0f0*/  HMMA.16816.F32 R220, R48, R56, R248 ;  /* 0x0000003830dc723c */ /* 0x002ff000000018f8 */
[-C--:B--2---:R-:W-:Y:S08]  /*e100*/  HMMA.16816.F32 R164, R52, R64.reuse, R164 ;  /* 0x0000004034a4723c */ /* 0x084ff000000018a4 */
[C---:B------:R-:W-:Y:S08]  /*e110*/  HMMA.16816.F32 R168, R48.reuse, R64, R168 ;  /* 0x0000004030a8723c */ /* 0x040ff000000018a8 */
[C---:B------:R-:W-:Y:S08]  /*e120*/  HMMA.16816.F32 R208, R48.reuse, R66, R228 ;  /* 0x0000004230d0723c */ /* 0x040ff000000018e4 */
[----:B------:R-:W-:Y:S01]  /*e130*/  HMMA.16816.F32 R228, R48, R58, R216 ;  /* 0x0000003a30e4723c */ /* 0x000fe200000018d8 */
[----:B------:R-:W1:Y:S07]  /*e140*/  LDSM.16.M88.4 R48, [R232+0xb000] ;  /* 0x00b00000e830783b */ /* 0x000e6e0000000200 */
[C---:B------:R-:W-:Y:S08]  /*e150*/  HMMA.16816.F32 R216, R52.reuse, R56, R224 ;  /* 0x0000003834d8723c */ /* 0x040ff000000018e0 */
[C---:B------:R-:W-:Y:S08]  /*e160*/  HMMA.16816.F32 R204, R52.reuse, R66, R204 ;  /* 0x0000004234cc723c */ /* 0x040ff000000018cc */
[----:B------:R-:W-:Y:S01]  /*e170*/  HMMA.16816.F32 R224, R52, R58, R212 ;  /* 0x0000003a34e0723c */ /* 0x000fe200000018d4 */
[----:B------:R-:W2:Y:S07]  /*e180*/  LDSM.16.M88.4 R52, [R237+0x1800] ;  /* 0x00180000ed34783b */ /* 0x000eae0000000200 */
[-C--:B---3--:R-:W-:Y:S08]  /*e190*/  HMMA.16816.F32 R64, R44, R60.reuse, R164 ;  /* 0x0000003c2c40723c */ /* 0x088ff000000018a4 */
[C---:B------:R-:W-:Y:S08]  /*e1a0*/  HMMA.16816.F32 R56, R40.reuse, R60, R168 ;  /* 0x0000003c2838723c */ /* 0x040ff000000018a8 */
[-C--:B------:R-:W-:Y:S08]  /*e1b0*/  HMMA.16816.F32 R212, R40, R62.reuse, R208 ;  /* 0x0000003e28d4723c */ /* 0x080ff000000018d0 */
[----:B------:R-:W-:Y:S01]  /*e1c0*/  HMMA.16816.F32 R208, R44, R62, R204 ;  /* 0x0000003e2cd0723c */ /* 0x000fe200000018cc */
[----:B------:R-:W3:Y:S07]  /*e1d0*/  LDSM.16.M88.4 R60, [R232+0xb800] ;  /* 0x00b80000e83c783b */ /* 0x000eee0000000200 */
[----:B-1----:R-:W-:Y:S08]  /*e1e0*/  HMMA.16816.F32 R204, R36, R48, R64 ;  /* 0x0000003024cc723c */ /* 0x002ff00000001840 */
[C---:B--2---:R-:W-:Y:S08]  /*e1f0*/  HMMA.16816.F32 R168, R44.reuse, R52, R216 ;  /* 0x000000342ca8723c */ /* 0x044ff000000018d8 */
[----:B------:R-:W-:Y:S01]  /*e200*/  HMMA.16816.F32 R164, R44, R54, R224 ;  /* 0x000000362ca4723c */ /* 0x000fe200000018e0 */
[----:B------:R-:W-:Y:S07]  /*e210*/  LDSM.16.M88.4 R44, [R239+0x3800] ;  /* 0x00380000ef2c783b */ /* 0x000fee0000000200 */
[----:B------:R-:W-:Y:S01]  /*e220*/  HMMA.16816.F32 R64, R32, R48, R56 ;  /* 0x000000302040723c */ /* 0x000fe20000001838 */
[----:B------:R-:W1:Y:S07]  /*e230*/  LDSM.16.M88.4 R56, [R239+0x3000] ;  /* 0x00300000ef38783b */ /* 0x000e6e0000000200 */
[C---:B------:R-:W-:Y:S08]  /*e240*/  HMMA.16816.F32 R220, R40.reuse, R52, R220 ;  /* 0x0000003428dc723c */ /* 0x040ff000000018dc */
[----:B------:R-:W-:Y:S01]  /*e250*/  HMMA.16816.F32 R216, R40, R54, R228 ;  /* 0x0000003628d8723c */ /* 0x000fe200000018e4 */
[----:B------:R-:W2:Y:S07]  /*e260*/  LDSM.16.M88.4 R40, [R238+0xb000] ;  /* 0x00b00000ee28783b */ /* 0x000eae0000000200 */
[-C--:B------:R-:W-:Y:S08]  /*e270*/  HMMA.16816.F32 R224, R32, R50.reuse, R212 ;  /* 0x0000003220e0723c */ /* 0x080ff000000018d4 */
[C---:B------:R-:W-:Y:S08]  /*e280*/  HMMA.16816.F32 R208, R36.reuse, R50, R208 ;  /* 0x0000003224d0723c */ /* 0x040ff000000018d0 */
[C---:B---3--:R-:W-:Y:S08]  /*e290*/  HMMA.16816.F32 R52, R36.reuse, R60, R168 ;  /* 0x0000003c2434723c */ /* 0x048ff000000018a8 */
[----:B------:R-:W-:Y:S01]  /*e2a0*/  HMMA.16816.F32 R48, R36, R62, R164 ;  /* 0x0000003e2430723c */ /* 0x000fe200000018a4 */
[----:B------:R-:W3:Y:S07]  /*e2b0*/  LDSM.16.M88.4 R36, [R238+0xb800] ;  /* 0x00b80000ee24783b */ /* 0x000eee0000000200 */
[----:B-1----:R-:W-:Y:S08]  /*e2c0*/  HMMA.16816.F32 R212, R24, R56, R64 ;  /* 0x0000003818d4723c */ /* 0x002ff00000001840 */
[C---:B------:R-:W-:Y:S08]  /*e2d0*/  HMMA.16816.F32 R64, R32.reuse, R60, R220 ;  /* 0x0000003c2040723c */ /* 0x040ff000000018dc */
[----:B------:R-:W-:Y:S01]  /*e2e0*/  HMMA.16816.F32 R60, R32, R62, R216 ;  /* 0x0000003e203c723c */ /* 0x000fe200000018d8 */
[----:B------:R-:W-:Y:S07]  /*e2f0*/  LDSM.16.M88.4 R32, [R237+0x3800] ;  /* 0x00380000ed20783b */ /* 0x000fee0000000200 */
[C---:B------:R-:W-:Y:S08]  /*e300*/  HMMA.16816.F32 R204, R28.reuse, R56, R204 ;  /* 0x000000381ccc723c */ /* 0x040ff000000018cc */
[C---:B------:R-:W-:Y:S08]  /*e310*/  HMMA.16816.F32 R168, R28.reuse, R58, R208 ;  /* 0x0000003a1ca8723c */ /* 0x040ff000000018d0 */
[C---:B------:R-:W-:Y:S08]  /*e320*/  HMMA.16816.F32 R164, R28.reuse, R44, R52 ;  /* 0x0000002c1ca4723c */ /* 0x040ff00000001834 */
[----:B------:R-:W-:Y:S01]  /*e330*/  HMMA.16816.F32 R52, R28, R46, R48 ;  /* 0x0000002e1c34723c */ /* 0x000fe20000001830 */
[----:B------:R-:W1:Y:S01]  /*e340*/  LDSM.16.M88.4 R28, [R237+0x3000] ;  /* 0x00300000ed1c783b */ /* 0x000e620000000200 */
[----:B------:R-:W-:Y:S01]  /*e350*/  IADD3 R3, R0, 0x28, RZ ;  /* 0x0000002800037810 */ /* 0x000fe20007ffe0ff */
[----:B------:R-:W-:Y:S01]  /*e360*/  UISETP.GE.AND UP0, UPT, UR8, 0x4, UPT ;  /* 0x000000040800788c */ /* 0x000fe2000bf06270 */
[----:B------:R-:W-:-:S04]  /*e370*/  DEPBAR.LE SB0, 0x0 ;  /* 0x000080000000791a */ /* 0x000fc80000000000 */
[C---:B------:R-:W-:Y:S08]  /*e380*/  HMMA.16816.F32 R48, R24.reuse, R44, R64 ;  /* 0x0000002c1830723c */ /* 0x040ff00000001840 */
[C---:B------:R-:W-:Y:S08]  /*e390*/  HMMA.16816.F32 R56, R24.reuse, R58, R224 ;  /* 0x0000003a1838723c */ /* 0x040ff000000018e0 */
[----:B------:R-:W-:Y:S08]  /*e3a0*/  HMMA.16816.F32 R44, R24, R46, R60 ;  /* 0x0000002e182c723c */ /* 0x000ff0000000183c */
[C---:B--2---:R-:W-:Y:S08]  /*e3b0*/  HMMA.16816.F32 R204, R20.reuse, R40, R204 ;  /* 0x0000002814cc723c */ /* 0x044ff000000018cc */
[C---:B------:R-:W-:Y:S08]  /*e3c0*/  HMMA.16816.F32 R24, R20.reuse, R42, R168 ;  /* 0x0000002a1418723c */ /* 0x040ff000000018a8 */
[C---:B---3--:R-:W-:Y:S08]  /*e3d0*/  HMMA.16816.F32 R60, R20.reuse, R36, R164 ;  /* 0x00000024143c723c */ /* 0x048ff000000018a4 */
[----:B------:R-:W-:Y:S01]  /*e3e0*/  HMMA.16816.F32 R20, R20, R38, R52 ;  /* 0x000000261414723c */ /* 0x000fe20000001834 */
[----:B------:R-:W-:-:S06]  /*e3f0*/  FSEL R164, R69, -INF , !P4 ;  /* 0xff80000045a47808 */ /* 0x000fcc0006000000 */
[----:B------:R-:W-:Y:S01]  /*e400*/  FSEL R55, R72, -INF , !P0 ;  /* 0xff80000048377808 */ /* 0x000fe20004000000 */
[C---:B------:R-:W-:Y:S01]  /*e410*/  HMMA.16816.F32 R212, R12.reuse, R40, R212 ;  /* 0x000000280cd4723c */ /* 0x040fe200000018d4 */
[----:B------:R4:W5:Y:S01]  /*e420*/  LDL.LU R72, [R1+0xc0] ;  /* 0x0000c00001487983 */ /* 0x0009620000300800 */
[----:B------:R-:W-:Y:S02]  /*e430*/  FSEL R52, R71, -INF , !P6 ;  /* 0xff80000047347808 */ /* 0x000fe40007000000 */
[----:B------:R-:W-:Y:S01]  /*e440*/  FSEL R54, R70, -INF , !P1 ;  /* 0xff80000046367808 */ /* 0x000fe20004800000 */
[----:B------:R4:W5:Y:S01]  /*e450*/  LDL.LU R71, [R1+0xbc] ;  /* 0x0000bc0001477983 */ /* 0x0009620000300800 */
[----:B------:R-:W-:Y:S02]  /*e460*/  FSEL R53, R68, -INF , !P5 ;  /* 0xff80000044357808 */ /* 0x000fe40006800000 */
[C---:B------:R-:W-:Y:S01]  /*e470*/  HMMA.16816.F32 R48, R12.reuse, R36, R48 ;  /* 0x000000240c30723c */ /* 0x040fe20000001830 */
[----:B------:R4:W5:Y:S04]  /*e480*/  LDL.LU R70, [R1+0xb8] ;  /* 0x0000b80001467983 */ /* 0x0009680000300800 */
[----:B------:R4:W5:Y:S03]  /*e490*/  LDL.LU R69, [R1+0xb4] ;  /* 0x0000b40001457983 */ /* 0x0009660000300800 */
[----:B------:R-:W-:Y:S01]  /*e4a0*/  HMMA.16816.F32 R44, R12, R38, R44 ;  /* 0x000000260c2c723c */ /* 0x000fe2000000182c */
[----:B------:R4:W5:Y:S07]  /*e4b0*/  LDL.LU R68, [R1+0xb0] ;  /* 0x0000b00001447983 */ /* 0x00096e0000300800 */
[C---:B-1----:R-:W-:Y:S08]  /*e4c0*/  HMMA.16816.F32 R36, R8.reuse, R28, R204 ;  /* 0x0000001c0824723c */ /* 0x042ff000000018cc */
[----:B------:R-:W-:Y:S01]  /*e4d0*/  HMMA.16816.F32 R24, R8, R30, R24 ;  /* 0x0000001e0818723c */ /* 0x000fe20000001818 */
[----:B------:R-:W-:Y:S01]  /*e4e0*/  BAR.SYNC.DEFER_BLOCKING 0x0 ;  /* 0x0000000000007b1d */ /* 0x000fe20000010000 */
[----:B------:R-:W-:-:S06]  /*e4f0*/  ISETP.GE.AND P0, PT, R2, R16, PT ;  /* 0x000000100200720c */ /* 0x000fcc0003f06270 */
[----:B------:R-:W-:Y:S01]  /*e500*/  HMMA.16816.F32 R56, R12, R42, R56 ;  /* 0x0000002a0c38723c */ /* 0x000fe20000001838 */
[C---:B------:R-:W-:Y:S02]  /*e510*/  ISETP.GE.AND P1, PT, R2.reuse, R17, PT ;  /* 0x000000110200720c */ /* 0x040fe40003f26270 */
[----:B------:R-:W-:-:S05]  /*e520*/  ISETP.GE.AND P6, PT, R2, R18, PT ;  /* 0x000000120200720c */ /* 0x000fca0003fc6270 */
[----:B------:R-:W-:Y:S01]  /*e530*/  HMMA.16816.F32 R40, R8, R32, R60 ;  /* 0x000000200828723c */ /* 0x000fe2000000183c */
[----:B------:R-:W-:-:S07]  /*e540*/  ISETP.GE.AND P4, PT, R2, R19, PT ;  /* 0x000000130200720c */ /* 0x000fce0003f86270 */
[----:B------:R-:W-:Y:S01]  /*e550*/  HMMA.16816.F32 R20, R8, R34, R20 ;  /* 0x000000220814723c */ /* 0x000fe20000001814 */
[----:B------:R-:W-:-:S06]  /*e560*/  IADD3 R2, R0, 0x29, RZ ;  /* 0x0000002900027810 */ /* 0x000fcc0007ffe0ff */
[----:B------:R-:W-:Y:S01]  /*e570*/  IADD3 R8, R0, 0x21, RZ ;  /* 0x0000002100087810 */ /* 0x000fe20007ffe0ff */
[----:B------:R-:W-:Y:S01]  /*e580*/  HMMA.16816.F32 R12, R4, R28, R212 ;  /* 0x0000001c040c723c */ /* 0x000fe200000018d4 */
[----:B------:R-:W-:-:S06]  /*e590*/  FSEL R216, R38, -INF , !P1 ;  /* 0xff80000026d87808 */ /* 0x000fcc0004800000 */
[----:B------:R-:W-:Y:S02]  /*e5a0*/  FSEL R214, R36, -INF , !P0 ;  /* 0xff80000024d67808 */ /* 0x000fe40004000000 */
[-C--:B------:R-:W-:Y:S02]  /*e5b0*/  ISETP.GE.AND P0, PT, R8, R17.reuse, PT ;  /* 0x000000110800720c */ /* 0x080fe40003f06270 */
[-C--:B------:R-:W-:Y:S02]  /*e5c0*/  ISETP.GE.AND P1, PT, R2, R16.reuse, PT ;  /* 0x000000100200720c */ /* 0x080fe40003f26270 */
[----:B------:R-:W-:Y:S02]  /*e5d0*/  FSEL R215, R39, -INF , !P0 ;  /* 0xff80000027d77808 */ /* 0x000fe40004000000 */
[----:B------:R-:W-:Y:S02]  /*e5e0*/  ISETP.GE.AND P0, PT, R3, R17, PT ;  /* 0x000000110300720c */ /* 0x000fe40003f06270 */
[----:B------:R-:W-:-:S02]  /*e5f0*/  ISETP.GE.AND P5, PT, R8, R16, PT ;  /* 0x000000100800720c */ /* 0x000fc40003fa6270 */
[----:B------:R-:W-:Y:S02]  /*e600*/  FSEL R209, R25, -INF , !P1 ;  /* 0xff80000019d17808 */ /* 0x000fe40004800000 */
[----:B------:R-:W-:Y:S02]  /*e610*/  FSEL R212, R26, -INF , !P0 ;  /* 0xff8000001ad47808 */ /* 0x000fe40004000000 */
[----:B------:R-:W-:Y:S02]  /*e620*/  FSEL R213, R37, -INF , !P5 ;  /* 0xff80000025d57808 */ /* 0x000fe40006800000 */
[C---:B------:R-:W-:Y:S02]  /*e630*/  ISETP.GE.AND P1, PT, R8.reuse, R18, PT ;  /* 0x000000120800720c */ /* 0x040fe40003f26270 */
[----:B------:R-:W-:Y:S02]  /*e640*/  ISETP.GE.AND P0, PT, R8, R19, PT ;  /* 0x000000130800720c */ /* 0x000fe40003f06270 */
[----:B------:R-:W-:Y:S01]  /*e650*/  ISETP.GE.AND P5, PT, R3, R16, PT ;  /* 0x000000100300720c */ /* 0x000fe20003fa6270 */
[----:B------:R-:W-:Y:S03]  /*e660*/  HMMA.16816.F32 R8, R4, R32, R48 ;  /* 0x000000200408723c */ /* 0x000fe60000001830 */
[----:B------:R-:W-:-:S02]  /*e670*/  FSEL R210, R24, -INF , !P5 ;  /* 0xff80000018d27808 */ /* 0x000fc40006800000 */
[----:B------:R-:W-:-:S03]  /*e680*/  ISETP.GE.AND P5, PT, R2, R17, PT ;  /* 0x000000110200720c */ /* 0x000fc60003fa6270 */
[----:B------:R-:W-:Y:S01]  /*e690*/  HMMA.16816.F32 R28, R4, R30, R56 ;  /* 0x0000001e041c723c */ /* 0x000fe20000001838 */
[----:B------:R-:W-:Y:S02]  /*e6a0*/  FSEL R205, R27, -INF , !P5 ;  /* 0xff8000001bcd7808 */ /* 0x000fe40006800000 */
[----:B------:R-:W-:-:S05]  /*e6b0*/  FSEL R204, R12, -INF , !P6 ;  /* 0xff8000000ccc7808 */ /* 0x000fca0007000000 */
[----:B------:R-:W-:Y:S01]  /*e6c0*/  HMMA.16816.F32 R32, R4, R34, R44 ;  /* 0x000000220420723c */ /* 0x000fe2000000182c */
[----:B------:R-:W-:Y:S02]  /*e6d0*/  FSEL R171, R15, -INF , !P0 ;  /* 0xff8000000fab7808 */ /* 0x000fe40004000000 */
[----:B------:R-:W-:-:S04]  /*e6e0*/  ISETP.GE.AND P5, PT, R3, R18, PT ;  /* 0x000000120300720c */ /* 0x000fc80003fa6270 */
[----:B------:R-:W-:Y:S02]  /*e6f0*/  IADD3 R4, R0, 0x30, RZ ;  /* 0x0000003000047810 */ /* 0x000fe40007ffe0ff */
[----:B------:R-:W-:Y:S02]  /*e700*/  ISETP.GE.AND P6, PT, R3, R19, PT ;  /* 0x000000130300720c */ /* 0x000fe40003fc6270 */
        /* <DEDUP_REMOVED lines=10> */
[-C--:B------:R-:W-:Y:S02]  /*e7b0*/  ISETP.GE.AND P0, PT, R3, R18.reuse, PT ;  /* 0x000000120300720c */ /* 0x080fe40003f06270 */
[----:B------:R-:W-:Y:S02]  /*e7c0*/  IADD3 R0, R0, 0x39, RZ ;  /* 0x0000003900007810 */ /* 0x000fe40007ffe0ff */
[----:B------:R-:W-:Y:S02]  /*e7d0*/  FSEL R50, R9, -INF , !P0 ;  /* 0xff80000009327808 */ /* 0x000fe40004000000 */
[----:B------:R-:W-:Y:S02]  /*e7e0*/  ISETP.GE.AND P0, PT, R0, R18, PT ;  /* 0x000000120000720c */ /* 0x000fe40003f06270 */
[----:B------:R-:W-:Y:S02]  /*e7f0*/  FSEL R36, R28, -INF , !P5 ;  /* 0xff8000001c247808 */ /* 0x000fe40006800000 */
[----:B------:R-:W-:-:S02]  /*e800*/  FSEL R39, R33, -INF , !P0 ;  /* 0xff80000021277808 */ /* 0x000fc40004000000 */
[----:B------:R-:W-:Y:S02]  /*e810*/  ISETP.GE.AND P0, PT, R2, R19, PT ;  /* 0x000000130200720c */ /* 0x000fe40003f06270 */
[----:B------:R-:W-:Y:S02]  /*e820*/  ISETP.GE.AND P5, PT, R3, R16, PT ;  /* 0x000000100300720c */ /* 0x000fe40003fa6270 */
[----:B------:R-:W-:Y:S02]  /*e830*/  FSEL R211, R31, -INF , !P4 ;  /* 0xff8000001fd37808 */ /* 0x000fe40006000000 */
[----:B------:R-:W-:Y:S02]  /*e840*/  FSEL R27, R29, -INF , !P1 ;  /* 0xff8000001d1b7808 */ /* 0x000fe40004800000 */
[----:B------:R-:W-:Y:S02]  /*e850*/  ISETP.GE.AND P4, PT, R4, R17, PT ;  /* 0x000000110400720c */ /* 0x000fe40003f86270 */
[----:B------:R-:W-:-:S02]  /*e860*/  FSEL R165, R34, -INF , !P0 ;  /* 0xff80000022a57808 */ /* 0x000fc40004000000 */
[----:B------:R-:W-:Y:S02]  /*e870*/  ISETP.GE.AND P1, PT, R2, R16, PT ;  /* 0x000000100200720c */ /* 0x000fe40003f26270 */
[----:B------:R-:W-:Y:S02]  /*e880*/  FSEL R41, R41, -INF , !P5 ;  /* 0xff80000029297808 */ /* 0x000fe40006800000 */
[----:B------:R-:W-:Y:S02]  /*e890*/  PLOP3.LUT P0, PT, PT, PT, UP0, 0x80, 0x0 ;  /* 0x000000000000781c */ /* 0x000fe40003f0f008 */
[----:B------:R-:W-:Y:S02]  /*e8a0*/  ISETP.GE.AND P5, PT, R4, R18, PT ;  /* 0x000000120400720c */ /* 0x000fe40003fa6270 */
[----:B------:R-:W-:Y:S02]  /*e8b0*/  FSEL R37, R42, -INF , !P4 ;  /* 0xff8000002a257808 */ /* 0x000fe40006000000 */
[----:B------:R-:W-:-:S02]  /*e8c0*/  FSEL R42, R20, -INF , !P1 ;  /* 0xff800000142a7808 */ /* 0x000fc40004800000 */
[-C--:B------:R-:W-:Y:S02]  /*e8d0*/  ISETP.GE.AND P1, PT, R3, R19.reuse, PT ;  /* 0x000000130300720c */ /* 0x080fe40003f26270 */
[----:B------:R-:W-:Y:S02]  /*e8e0*/  FSEL R51, R8, -INF , !P5 ;  /* 0xff80000008337808 */ /* 0x000fe40006800000 */
[----:B------:R-:W-:Y:S02]  /*e8f0*/  ISETP.GE.AND P4, PT, R4, R19, PT ;  /* 0x000000130400720c */ /* 0x000fe40003f86270 */
[----:B------:R-:W-:Y:S02]  /*e900*/  ISETP.GE.AND P5, PT, R2, R18, PT ;  /* 0x000000120200720c */ /* 0x000fe40003fa6270 */
[----:B------:R-:W-:Y:S02]  /*e910*/  FSEL R170, R11, -INF , !P1 ;  /* 0xff8000000baa7808 */ /* 0x000fe40004800000 */
[----:B------:R-:W-:-:S02]  /*e920*/  FSEL R207, R30, -INF , !P6 ;  /* 0xff8000001ecf7808 */ /* 0x000fc40007000000 */
[----:B------:R-:W-:Y:S02]  /*e930*/  FSEL R32, R32, -INF , !P5 ;  /* 0xff80000020207808 */ /* 0x000fe40006800000 */
[----:B------:R-:W-:Y:S02]  /*e940*/  FSEL R206, R10, -INF , !P4 ;  /* 0xff8000000ace7808 */ /* 0x000fe40006000000 */
[C---:B------:R-:W-:Y:S02]  /*e950*/  ISETP.GE.AND P1, PT, R0.reuse, R19, PT ;  /* 0x000000130000720c */ /* 0x040fe40003f26270 */
[----:B------:R-:W-:Y:S02]  /*e960*/  ISETP.GE.AND P6, PT, R0, R16, PT ;  /* 0x000000100000720c */ /* 0x000fe40003fc6270 */
[-C--:B------:R-:W-:Y:S02]  /*e970*/  ISETP.GE.AND P5, PT, R2, R17.reuse, PT ;  /* 0x000000110200720c */ /* 0x080fe40003fa6270 */
[----:B------:R-:W-:-:S02]  /*e980*/  ISETP.GE.AND P4, PT, R0, R17, PT ;  /* 0x000000110000720c */ /* 0x000fc40003f86270 */
[----:B------:R-:W-:Y:S02]  /*e990*/  FSEL R34, R35, -INF , !P1 ;  /* 0xff80000023227808 */ /* 0x000fe40004800000 */
[----:B------:R-:W-:Y:S02]  /*e9a0*/  FSEL R38, R21, -INF , !P6 ;  /* 0xff80000015267808 */ /* 0x000fe40007000000 */
[----:B------:R-:W-:Y:S02]  /*e9b0*/  FSEL R35, R22, -INF , !P5 ;  /* 0xff80000016237808 */ /* 0x000fe40006800000 */
[----:B------:R-:W-:Y:S01]  /*e9c0*/  FSEL R33, R23, -INF , !P4 ;  /* 0xff80000017217808 */ /* 0x000fe20006000000 */
[----:B------:R-:W-:Y:S05]  /*e9d0*/  @!P0 BRA `(.L_x_162) ;  /* 0x0000050000008947 */ /* 0x000fea0003800000 */
[----:B----4-:R-:W2:Y:S04]  /*e9e0*/  LDL.64 R248, [R1+0x80] ;  /* 0x0000800001f87983 */ /* 0x010ea80000100a00 */
        /* <DEDUP_REMOVED lines=17> */
[C-C-:B------:R-:W-:Y:S02]  /*eb00*/  @!P3 LEA.HI.X R7, R0.reuse, c[0x0][0x16c], R4.reuse, 0x1, P5 ;  /* 0x00005b000007ba11 */ /* 0x140fe400028f0c04 */
[C---:B------:R-:W-:Y:S02]  /*eb10*/  @!P2 LEA.HI.X R9, R0.reuse, c[0x0][0x16c], R4, 0x1, P4 ;  /* 0x00005b000009aa11 */ /* 0x040fe400020f0c04 */
[----:B------:R-:W-:Y:S01]  /*eb20*/  IADD3 R2, P1, R0, UR7, RZ ;  /* 0x0000000700027c10 */ /* 0x000fe2000ff3e0ff */
[----:B------:R-:W-:Y:S01]  /*eb30*/  @!PT LDS RZ, [RZ] ;  /* 0x00000000fffff984 */ /* 0x000fe20000000800 */
[----:B------:R-:W-:Y:S01]  /*eb40*/  @!PT LDS RZ, [RZ] ;  /* 0x00000000fffff984 */ /* 0x000fe20000000800 */
[----:B------:R-:W-:Y:S01]  /*eb50*/  @!PT LDS RZ, [RZ] ;  /* 0x00000000fffff984 */ /* 0x000fe20000000800 */
[----:B------:R2:W-:Y:S03]  /*eb60*/  @!P3 LDGSTS.E.BYPASS.LTC128B.128 [R244+0x8000], [R6.64] ;  /* 0x0800000006f4bfae */ /* 0x0005e6000b901d52 */
[----:B------:R-:W-:Y:S01]  /*eb70*/  IADD3.X R4, R4, UR11, RZ, P1, !PT ;  /* 0x0000000b04047c10 */ /* 0x000fe20008ffe4ff */
[----:B------:R1:W-:Y:S01]  /*eb80*/  @P2 STS.128 [R244+0xa000], RZ ;  /* 0x00a000fff4002388 */ /* 0x0003e20000000c00 */
[----:B------:R-:W-:-:S02]  /*eb90*/  @!P3 LEA R12, P5, R2, c[0x0][0x168], 0x1 ;  /* 0x00005a00020cba11 */ /* 0x000fc400078a08ff */
[C---:B------:R-:W-:Y:S01]  /*eba0*/  IADD3 R0, P4, R2.reuse, UR7, RZ ;  /* 0x0000000702007c10 */ /* 0x040fe2000ff9e0ff */
[----:B------:R-:W-:Y:S01]  /*ebb0*/  @!PT LDS RZ, [RZ] ;  /* 0x00000000fffff984 */ /* 0x000fe20000000800 */
[----:B------:R-:W-:Y:S01]  /*ebc0*/  @!PT LDS RZ, [RZ] ;  /* 0x00000000fffff984 */ /* 0x000fe20000000800 */
[----:B------:R-:W-:Y:S01]  /*ebd0*/  @!PT LDS RZ, [RZ] ;  /* 0x00000000fffff984 */ /* 0x000fe20000000800 */
[----:B------:R3:W-:Y:S01]  /*ebe0*/  @!P2 LDGSTS.E.BYPASS.LTC128B.128 [R244+0xa000], [R8.64+0x80] ;  /* 0x0a00008008f4afae */ /* 0x0007e2000b901d52 */
[----:B------:R-:W-:Y:S02]  /*ebf0*/  @!P3 LEA.HI.X R13, R2, c[0x0][0x16c], R4, 0x1, P5 ;  /* 0x00005b00020dba11 */ /* 0x000fe400028f0c04 */
[C---:B------:R-:W-:Y:S01]  /*ec00*/  @!P3 LEA R10, P6, R0.reuse, c[0x0][0x168], 0x1 ;  /* 0x00005a00000aba11 */ /* 0x040fe200078c08ff */
[----:B------:R1:W-:Y:S01]  /*ec10*/  @P3 STS.128 [R244+0x8800], RZ ;  /* 0x008800fff4003388 */ /* 0x0003e20000000c00 */
[----:B------:R-:W-:-:S03]  /*ec20*/  IADD3 R3, P5, R0, UR7, RZ ;  /* 0x0000000700037c10 */ /* 0x000fc6000ffbe0ff */
[----:B------:R-:W-:Y:S01]  /*ec30*/  @!PT LDS RZ, [RZ] ;  /* 0x00000000fffff984 */ /* 0x000fe20000000800 */
[----:B------:R-:W-:Y:S01]  /*ec40*/  @!PT LDS RZ, [RZ] ;  /* 0x00000000fffff984 */ /* 0x000fe20000000800 */
[----:B------:R-:W-:Y:S01]  /*ec50*/  @!PT LDS RZ, [RZ] ;  /* 0x00000000fffff984 */ /* 0x000fe20000000800 */
[----:B------:R1:W-:Y:S04]  /*ec60*/  @!P3 LDGSTS.E.BYPASS.LTC128B.128 [R244+0x8800], [R12.64] ;  /* 0x088000000cf4bfae */ /* 0x0003e8000b901d52 */
[----:B------:R1:W-:Y:S01]  /*ec70*/  @P2 STS.128 [R244+0xa800], RZ ;  /* 0x00a800fff4002388 */ /* 0x0003e20000000c00 */
[----:B---3--:R-:W-:-:S04]  /*ec80*/  @!P2 LEA R8, P1, R2, c[0x0][0x168], 0x1 ;  /* 0x00005a000208aa11 */ /* 0x008fc800078208ff */
[----:B------:R-:W-:Y:S02]  /*ec90*/  @!P2 LEA.HI.X R9, R2, c[0x0][0x16c], R4, 0x1, P1 ;  /* 0x00005b000209aa11 */ /* 0x000fe400008f0c04 */
[----:B------:R-:W-:Y:S02]  /*eca0*/  IADD3.X R2, R4, UR11, RZ, P4, !PT ;  /* 0x0000000b04027c10 */ /* 0x000fe4000a7fe4ff */
[C---:B------:R-:W-:Y:S01]  /*ecb0*/  @!P2 LEA R4, P1, R0.reuse, c[0x0][0x168], 0x1 ;  /* 0x00005a000004aa11 */ /* 0x040fe200078208ff */
[----:B------:R-:W-:Y:S01]  /*ecc0*/  @!PT LDS RZ, [RZ] ;  /* 0x00000000fffff984 */ /* 0x000fe20000000800 */
[----:B------:R-:W-:Y:S01]  /*ecd0*/  @!PT LDS RZ, [RZ] ;  /* 0x00000000fffff984 */ /* 0x000fe20000000800 */
[----:B------:R-:W-:Y:S01]  /*ece0*/  @!PT LDS RZ, [RZ] ;  /* 0x00000000fffff984 */ /* 0x000fe20000000800 */
[----:B------:R1:W-:Y:S01]  /*ecf0*/  @!P2 LDGSTS.E.BYPASS.LTC128B.128 [R244+0xa800], [R8.64+0x80] ;  /* 0x0a80008008f4afae */ /* 0x0003e2000b901d52 */
[C-C-:B------:R-:W-:Y:S02]  /*ed00*/  @!P3 LEA.HI.X R11, R0.reuse, c[0x0][0x16c], R2.reuse, 0x1, P6 ;  /* 0x00005b00000bba11 */ /* 0x140fe400030f0c02 */
[----:B------:R-:W-:Y:S01]  /*ed10*/  @!P2 LEA.HI.X R5, R0, c[0x0][0x16c], R2, 0x1, P1 ;  /* 0x00005b000005aa11 */ /* 0x000fe200008f0c02 */
[----:B------:R1:W-:Y:S01]  /*ed20*/  @P3 STS.128 [R244+0x9000], RZ ;  /* 0x009000fff4003388 */ /* 0x0003e20000000c00 */
[----:B--2---:R-:W-:-:S02]  /*ed30*/  @!P3 LEA R6, P4, R3, c[0x0][0x168], 0x1 ;  /* 0x00005a000306ba11 */ /* 0x004fc400078808ff */
[----:B------:R-:W-:Y:S01]  /*ed40*/  IADD3.X R0, R2, UR11, RZ, P5, !PT ;  /* 0x0000000b02007c10 */ /* 0x000fe2000affe4ff */
[----:B------:R-:W-:Y:S01]  /*ed50*/  @!PT LDS RZ, [RZ] ;  /* 0x00000000fffff984 */ /* 0x000fe20000000800 */
[----:B------:R-:W-:Y:S01]  /*ed60*/  @!PT LDS RZ, [RZ] ;  /* 0x00000000fffff984 */ /* 0x000fe20000000800 */
[----:B------:R-:W-:Y:S01]  /*ed70*/  @!PT LDS RZ, [RZ] ;  /* 0x00000000fffff984 */ /* 0x000fe20000000800 */
[----:B------:R1:W-:Y:S03]  /*ed80*/  @!P3 LDGSTS.E.BYPASS.LTC128B.128 [R244+0x9000], [R10.64] ;  /* 0x090000000af4bfae */ /* 0x0003e6000b901d52 */
[----:B------:R-:W-:Y:S01]  /*ed90*/  @!P3 LEA.HI.X R7, R3, c[0x0][0x16c], R0, 0x1, P4 ;  /* 0x00005b000307ba11 */ /* 0x000fe200020f0c00 */
[----:B------:R1:W-:Y:S04]  /*eda0*/  @P2 STS.128 [R244+0xb000], RZ ;  /* 0x00b000fff4002388 */ /* 0x0003e80000000c00 */
        /* <DEDUP_REMOVED lines=17> */
.L_x_164:
[----:B------:R-:W-:Y:S05]  /*eec0*/  BSYNC B0 ;  /* 0x0000000000007941 */ /* 0x000fea0003800000 */
.L_x_163:
[----:B------:R-:W0:Y:S02]  /*eed0*/  LDGDEPBAR ;  /* 0x00000000000079af */ /* 0x000e240000000000 */
.L_x_162:
[----:B--2-4-:R-:W2:Y:S04]  /*eee0*/  LDL.LU R2, [R1+0x90] ;  /* 0x0000900001027983 */ /* 0x014ea80000300800 */
[----:B------:R-:W3:Y:S04]  /*eef0*/  LDL.LU R0, [R1+0x50] ;  /* 0x0000500001007983 */ /* 0x000ee80000300800 */
[----:B------:R-:W4:Y:S04]  /*ef00*/  LDL.LU R24, [R1+0x10] ;  /* 0x0000100001187983 */ /* 0x000f280000300800 */
[----:B------:R-:W4:Y:S04]  /*ef10*/  LDL.LU R23, [R1+0x14] ;  /* 0x0000140001177983 */ /* 0x000f280000300800 */
[----:B------:R-:W4:Y:S04]  /*ef20*/  LDL.LU R22, [R1+0x30] ;  /* 0x0000300001167983 */ /* 0x000f280000300800 */
[----:B-1----:R-:W4:Y:S04]  /*ef30*/  LDL.LU R11, [R1+0x58] ;  /* 0x00005800010b7983 */ /* 0x002f280000300800 */
[----:B------:R-:W4:Y:S04]  /*ef40*/  LDL.LU R10, [R1+0x54] ;  /* 0x00005400010a7983 */ /* 0x000f280000300800 */
[----:B------:R-:W4:Y:S04]  /*ef50*/  LDL.LU R19, [R1+0x18] ;  /* 0x0000180001137983 */ /* 0x000f280000300800 */
[----:B------:R-:W4:Y:S04]  /*ef60*/  LDL.LU R18, [R1+0x1c] ;  /* 0x00001c0001127983 */ /* 0x000f280000300800 */
[----:B------:R-:W4:Y:S04]  /*ef70*/  LDL.LU R17, [R1+0x34] ;  /* 0x0000340001117983 */ /* 0x000f280000300800 */
[----:B------:R-:W4:Y:S04]  /*ef80*/  LDL.LU R16, [R1+0x20] ;  /* 0x0000200001107983 */ /* 0x000f280000300800 */
[----:B------:R-:W4:Y:S04]  /*ef90*/  LDL.LU R15, [R1] ;  /* 0x00000000010f7983 */ /* 0x000f280000300800 */
        /* <DEDUP_REMOVED lines=16> */
[----:B------:R-:W-:Y:S04]  /*f0a0*/  STL [R1+0xb4], R237 ;  /* 0x0000b4ed01007387 */ /* 0x000fe80000100800 */
[----:B------:R-:W-:Y:S04]  /*f0b0*/  STL [R1+0xb0], R232 ;  /* 0x0000b0e801007387 */ /* 0x000fe80000100800 */
[----:B------:R-:W-:Y:S01]  /*f0c0*/  LDSM.16.MT88.4 R28, [R236+0xe000] ;  /* 0x00e00000ec1c783b */ /* 0x000fe20000004200 */
[----:B--2---:R-:W-:-:S02]  /*f0d0*/  MOV R20, R2 ;  /* 0x0000000200147202 */ /* 0x004fc40000000f00 */
[----:B---3--:R-:W-:Y:S02]  /*f0e0*/  MOV R21, R0 ;  /* 0x0000000000157202 */ /* 0x008fe40000000f00 */
[----:B----4-:R-:W-:-:S04]  /*f0f0*/  FMNMX.FTZ R0, R11, R245, !PT ;  /* 0x000000f50b007209 */ /* 0x010fc80007810000 */
        /* <DEDUP_REMOVED lines=42> */
[----:B------:R-:W1:Y:S01]  /*f3a0*/  SHFL.BFLY PT, R5, R168, 0x2, 0x1f ;  /* 0x0c401f00a8057f89 */ /* 0x000e6200000e0000 */
[----:B------:R-:W-:-:S02]  /*f3b0*/  FMNMX.FTZ R3, R21, R0, !PT ;  /* 0x0000000015037209 */ /* 0x000fc40007810000 */
[----:B------:R-:W-:Y:S02]  /*f3c0*/  FMNMX.FTZ R0, R169, R2, !PT ;  /* 0x00000002a9007209 */ /* 0x000fe40007810000 */
[----:B------:R-:W-:Y:S02]  /*f3d0*/  FMNMX.FTZ R2, R35, R4, !PT ;  /* 0x0000000423027209 */ /* 0x000fe40007810000 */
[----:B------:R-:W-:Y:S02]  /*f3e0*/  FMNMX.FTZ R3, R55, R3, !PT ;  /* 0x0000000337037209 */ /* 0x000fe40007810000 */
[----:B------:R-:W-:Y:S02]  /*f3f0*/  FMNMX.FTZ R166, R36, R0, !PT ;  /* 0x0000000024a67209 */ /* 0x000fe40007810000 */
[----:B------:R-:W-:Y:S02]  /*f400*/  FMNMX.FTZ R0, R33, R2, !PT ;  /* 0x0000000221007209 */ /* 0x000fe40007810000 */
[----:B------:R-:W-:-:S02]  /*f410*/  FMNMX.FTZ R2, R164, R3, !PT ;  /* 0x00000003a4027209 */ /* 0x000fc40007810000 */
[----:B------:R-:W-:Y:S01]  /*f420*/  FMNMX.FTZ R166, R27, R166, !PT ;  /* 0x000000a61ba67209 */ /* 0x000fe20007810000 */
[----:B------:R-:W2:Y:S01]  /*f430*/  SHFL.BFLY PT, R3, R0, 0x2, 0x1f ;  /* 0x0c401f0000037f89 */ /* 0x000ea200000e0000 */
[----:B------:R-:W-:Y:S02]  /*f440*/  FMNMX.FTZ R2, R53, R2, !PT ;  /* 0x0000000235027209 */ /* 0x000fe40007810000 */
[----:B------:R-:W-:Y:S02]  /*f450*/  FMNMX.FTZ R166, R51, R166, !PT ;  /* 0x000000a633a67209 */ /* 0x000fe40007810000 */
[----:B------:R-:W-:Y:S02]  /*f460*/  FMNMX.FTZ R2, R208, R2, !PT ;  /* 0x00000002d0027209 */ /* 0x000fe40007810000 */
[----:B------:R-:W-:Y:S02]  /*f470*/  FMNMX.FTZ R166, R50, R166, !PT ;  /* 0x000000a632a67209 */ /* 0x000fe40007810000 */
[----:B------:R-:W-:-:S02]  /*f480*/  FMNMX.FTZ R2, R171, R2, !PT ;  /* 0x00000002ab027209 */ /* 0x000fc40007810000 */
[----:B------:R-:W-:Y:S02]  /*f490*/  FMNMX.FTZ R166, R32, R166, !PT ;  /* 0x000000a620a67209 */ /* 0x000fe40007810000 */
[----:B-1----:R-:W-:Y:S02]  /*f4a0*/  FMNMX.FTZ R168, R168, R5, !PT ;  /* 0x00000005a8a87209 */ /* 0x002fe40007810000 */
[----:B------:R-:W-:Y:S02]  /*f4b0*/  FMNMX.FTZ R2, R207, R2, !PT ;  /* 0x00000002cf027209 */ /* 0x000fe40007810000 */
[----:B------:R-:W-:Y:S01]  /*f4c0*/  FMNMX.FTZ R166, R39, R166, !PT ;  /* 0x000000a627a67209 */ /* 0x000fe20007810000 */
[----:B------:R-:W1:Y:S01]  /*f4d0*/  SHFL.BFLY PT, R4, R168, 0x1, 0x1f ;  /* 0x0c201f00a8047f89 */ /* 0x000e6200000e0000 */
[----:B------:R-:W-:-:S03]  /*f4e0*/  FMNMX.FTZ R2, R211, R2, !PT ;  /* 0x00000002d3027209 */ /* 0x000fc60007810000 */
[----:B------:R-:W3:Y:S01]  /*f4f0*/  SHFL.BFLY PT, R6, R166, 0x2, 0x1f ;  /* 0x0c401f00a6067f89 */ /* 0x000ee200000e0000 */
[----:B------:R-:W-:Y:S02]  /*f500*/  FMNMX.FTZ R2, R206, R2, !PT ;  /* 0x00000002ce027209 */ /* 0x000fe40007810000 */
[----:B--2---:R-:W-:Y:S02]  /*f510*/  FMNMX.FTZ R0, R0, R3, !PT ;  /* 0x0000000300007209 */ /* 0x004fe40007810000 */
[----:B------:R-:W-:-:S03]  /*f520*/  FMNMX.FTZ R3, R170, R2, !PT ;  /* 0x00000002aa037209 */ /* 0x000fc60007810000 */
[----:B------:R-:W2:Y:S01]  /*f530*/  SHFL.BFLY PT, R167, R0, 0x1, 0x1f ;  /* 0x0c201f0000a77f89 */ /* 0x000ea200000e0000 */
[----:B------:R-:W-:-:S04]  /*f540*/  FMNMX.FTZ R3, R165, R3, !PT ;  /* 0x00000003a5037209 */ /* 0x000fc80007810000 */
[----:B------:R-:W-:-:S05]  /*f550*/  FMNMX.FTZ R3, R34, R3, !PT ;  /* 0x0000000322037209 */ /* 0x000fca0007810000 */
[----:B------:R-:W4:Y:S01]  /*f560*/  SHFL.BFLY PT, R5, R3, 0x2, 0x1f ;  /* 0x0c401f0003057f89 */ /* 0x000f2200000e0000 */
[----:B-1----:R-:W-:Y:S02]  /*f570*/  FMNMX.FTZ R168, R168, R4, !PT ;  /* 0x00000004a8a87209 */ /* 0x002fe40007810000 */
[----:B---3--:R-:W-:-:S03]  /*f580*/  FMNMX.FTZ R166, R166, R6, !PT ;  /* 0x00000006a6a67209 */ /* 0x008fc60007810000 */
[C---:B------:R-:W-:Y:S01]  /*f590*/  FMUL.FTZ R2, R168.reuse, c[0x0][0x23c] ;  /* 0x00008f00a8027a20 */ /* 0x040fe20000410000 */
[----:B------:R-:W-:Y:S01]  /*f5a0*/  FSETP.NEU.FTZ.AND P4, PT, R168, -INF , PT ;  /* 0xff800000a800780b */ /* 0x000fe20003f9d000 */
[----:B------:R-:W1:Y:S03]  /*f5b0*/  SHFL.BFLY PT, R6, R166, 0x1, 0x1f ;  /* 0x0c201f00a6067f89 */ /* 0x000e6600000e0000 */
[----:B------:R-:W-:Y:S02]  /*f5c0*/  FSEL R2, R2, RZ, P4 ;  /* 0x000000ff02027208 */ /* 0x000fe40002000000 */
[----:B--2---:R-:W-:-:S03]  /*f5d0*/  FMNMX.FTZ R167, R0, R167, !PT ;  /* 0x000000a700a77209 */ /* 0x004fc60007810000 */
[--C-:B------:R-:W-:Y:S01]  /*f5e0*/  FFMA.FTZ R4, R245, c[0x0][0x23c], -R2.reuse ;  /* 0x00008f00f5047a23 */ /* 0x100fe20000010802 */
[----:B------:R-:W-:Y:S01]  /*f5f0*/  FSETP.NEU.FTZ.AND P3, PT, R167, -INF , PT ;  /* 0xff800000a700780b */ /* 0x000fe20003f7d000 */
[----:B------:R-:W-:Y:S02]  /*f600*/  FFMA.FTZ R0, R23, c[0x0][0x23c], -R2 ;  /* 0x00008f0017007a23 */ /* 0x000fe40000010802 */
[----:B------:R-:W-:Y:S01]  /*f610*/  FMUL.FTZ R25, R167, c[0x0][0x23c] ;  /* 0x00008f00a7197a20 */ /* 0x000fe20000410000 */
[----:B------:R2:W-:Y:S01]  /*f620*/  MUFU.EX2 R238, R4 ;  /* 0x0000000400ee7308 */ /* 0x0005e20000000800 */
[----:B----4-:R-:W-:-:S03]  /*f630*/  FMNMX.FTZ R3, R3, R5, !PT ;  /* 0x0000000503037209 */ /* 0x010fc60007810000 */
[----:B------:R-:W-:-:S04]  /*f640*/  FSEL R25, R25, RZ, P3 ;  /* 0x000000ff19197208 */ /* 0x000fc80001800000 */
[----:B------:R3:W-:Y:S01]  /*f650*/  MUFU.EX2 R225, R0 ;  /* 0x0000000000e17308 */ /* 0x0007e20000000800 */
[--C-:B--2---:R-:W-:Y:S02]  /*f660*/  FFMA.FTZ R4, R24, c[0x0][0x23c], -R2.reuse ;  /* 0x00008f0018047a23 */ /* 0x104fe40000010802 */
[----:B---3--:R-:W-:-:S05]  /*f670*/  FFMA.FTZ R0, R22, c[0x0][0x23c], -R2 ;  /* 0x00008f0016007a23 */ /* 0x008fca0000010802 */
[----:B------:R2:W3:Y:S01]  /*f680*/  MUFU.EX2 R217, R4 ;  /* 0x0000000400d97308 */ /* 0x0004e20000000800 */
[----:B-1----:R-:W-:-:S07]  /*f690*/  FMNMX.FTZ R166, R166, R6, !PT ;  /* 0x00000006a6a67209 */ /* 0x002fce0007810000 */
[----:B------:R1:W-:Y:S01]  /*f6a0*/  MUFU.EX2 R221, R0 ;  /* 0x0000000000dd7308 */ /* 0x0003e20000000800 */
[----:B--2---:R-:W2:Y:S01]  /*f6b0*/  SHFL.BFLY PT, R4, R3, 0x1, 0x1f ;  /* 0x0c201f0003047f89 */ /* 0x004ea200000e0000 */
[----:B-1----:R-:W-:-:S06]  /*f6c0*/  FFMA.FTZ R0, R246, c[0x0][0x23c], -R25 ;  /* 0x00008f00f6007a23 */ /* 0x002fcc0000010819 */
[----:B------:R1:W-:Y:S01]  /*f6d0*/  MUFU.EX2 R237, R0 ;  /* 0x0000000000ed7308 */ /* 0x0003e20000000800 */
[C---:B------:R-:W-:Y:S01]  /*f6e0*/  FMUL.FTZ R24, R166.reuse, c[0x0][0x23c] ;  /* 0x00008f00a6187a20 */ /* 0x040fe20000410000 */
[----:B------:R-:W-:-:S04]  /*f6f0*/  FSETP.NEU.FTZ.AND P2, PT, R166, -INF , PT ;  /* 0xff800000a600780b */ /* 0x000fc80003f5d000 */
[----:B------:R-:W-:Y:S01]  /*f700*/  FSEL R24, R24, RZ, P2 ;  /* 0x000000ff18187208 */ /* 0x000fe20001000000 */
[----:B-1----:R-:W-:-:S04]  /*f710*/  FFMA.FTZ R0, R19, c[0x0][0x23c], -R25 ;  /* 0x00008f0013007a23 */ /* 0x002fc80000010819 */
[----:B------:R1:W-:Y:S01]  /*f720*/  MUFU.EX2 R44, R0 ;  /* 0x00000000002c7308 */ /* 0x0003e20000000800 */
[----:B--2---:R-:W-:Y:S01]  /*f730*/  FMNMX.FTZ R3, R3, R4, !PT ;  /* 0x0000000403037209 */ /* 0x004fe20007810000 */
[----:B-1----:R-:W-:-:S06]  /*f740*/  FFMA.FTZ R0, R18, c[0x0][0x23c], -R25 ;  /* 0x00008f0012007a23 */ /* 0x002fcc0000010819 */
[----:B------:R1:W-:Y:S01]  /*f750*/  MUFU.EX2 R224, R0 ;  /* 0x0000000000e07308 */ /* 0x0003e20000000800 */
[----:B------:R-:W-:Y:S02]  /*f760*/  FMUL.FTZ R26, R3, c[0x0][0x23c] ;  /* 0x00008f00031a7a20 */ /* 0x000fe40000410000 */
[----:B-1----:R-:W-:-:S05]  /*f770*/  FFMA.FTZ R0, R17, c[0x0][0x23c], -R25 ;  /* 0x00008f0011007a23 */ /* 0x002fca0000010819 */
[----:B------:R1:W-:Y:S01]  /*f780*/  MUFU.EX2 R220, R0 ;  /* 0x0000000000dc7308 */ /* 0x0003e20000000800 */
[----:B------:R-:W-:Y:S01]  /*f790*/  FSETP.NEU.FTZ.AND P1, PT, R3, -INF , PT ;  /* 0xff8000000300780b */ /* 0x000fe20003f3d000 */
[----:B-1----:R-:W-:-:S06]  /*f7a0*/  FFMA.FTZ R0, R247, c[0x0][0x23c], -R24 ;  /* 0x00008f00f7007a23 */ /* 0x002fcc0000010818 */
[----:B------:R1:W-:Y:S01]  /*f7b0*/  MUFU.EX2 R232, R0 ;  /* 0x0000000000e87308 */ /* 0x0003e20000000800 */
[----:B------:R-:W-:Y:S01]  /*f7c0*/  FSEL R26, R26, RZ, P1 ;  /* 0x000000ff1a1a7208 */ /* 0x000fe20000800000 */
[--C-:B-1----:R-:W-:Y:S01]  /*f7d0*/  FFMA.FTZ R0, R16, c[0x0][0x23c], -R24.reuse ;  /* 0x00008f0010007a23 */ /* 0x102fe20000010818 */
[----:B------:R-:W-:Y:S01]  /*f7e0*/  FSEL R4, R168, RZ, P4 ;  /* 0x000000ffa8047208 */ /* 0x000fe20002000000 */
[----:B------:R-:W-:Y:S04]  /*f7f0*/  LDSM.16.MT88.4 R16, [R233+0xc000] ;  /* 0x00c00000e910783b */ /* 0x000fe80000004200 */
[----:B------:R1:W-:Y:S02]  /*f800*/  MUFU.EX2 R43, R0 ;  /* 0x00000000002b7308 */ /* 0x0003e40000000800 */
[----:B-1----:R-:W-:-:S06]  /*f810*/  FFMA.FTZ R0, R15, c[0x0][0x23c], -R24 ;  /* 0x00008f000f007a23 */ /* 0x002fcc0000010818 */
[----:B------:R1:W-:Y:S02]  /*f820*/  MUFU.EX2 R223, R0 ;  /* 0x0000000000df7308 */ /* 0x0003e40000000800 */
[----:B-1----:R-:W-:-:S06]  /*f830*/  FFMA.FTZ R0, R14, c[0x0][0x23c], -R24 ;  /* 0x00008f000e007a23 */ /* 0x002fcc0000010818 */
[----:B------:R1:W-:Y:S01]  /*f840*/  MUFU.EX2 R219, R0 ;  /* 0x0000000000db7308 */ /* 0x0003e20000000800 */
[----:B------:R-:W-:Y:S02]  /*f850*/  FADD.FTZ R4, R11, -R4 ;  /* 0x800000040b047221 */ /* 0x000fe40000010000 */
[----:B-1----:R-:W-:-:S05]  /*f860*/  FFMA.FTZ R0, R252, c[0x0][0x23c], -R26 ;  /* 0x00008f00fc007a23 */ /* 0x002fca000001081a */
[----:B------:R1:W-:Y:S01]  /*f870*/  MUFU.EX2 R251, R0 ;  /* 0x0000000000fb7308 */ /* 0x0003e20000000800 */
[----:B------:R-:W-:Y:S02]  /*f880*/  FMUL.FTZ R46, R4, c[0x0][0x23c] ;  /* 0x00008f00042e7a20 */ /* 0x000fe40000410000 */
[----:B-1----:R-:W-:-:S05]  /*f890*/  FFMA.FTZ R0, R13, c[0x0][0x23c], -R26 ;  /* 0x00008f000d007a23 */ /* 0x002fca000001081a */
[----:B------:R1:W-:Y:S02]  /*f8a0*/  MUFU.EX2 R252, R0 ;  /* 0x0000000000fc7308 */ /* 0x0003e40000000800 */
[----:B-1----:R-:W-:Y:S02]  /*f8b0*/  FFMA.FTZ R0, R12, c[0x0][0x23c], -R26 ;  /* 0x00008f000c007a23 */ /* 0x002fe4000001081a */
[----:B------:R-:W1:Y:S04]  /*f8c0*/  LDSM.16.MT88.4 R12, [R234+0xc000] ;  /* 0x00c00000ea0c783b */ /* 0x000e680000004200 */
[----:B------:R2:W-:Y:S02]  /*f8d0*/  MUFU.EX2 R222, R0 ;  /* 0x0000000000de7308 */ /* 0x0005e40000000800 */
[----:B--2---:R-:W-:-:S05]  /*f8e0*/  FSEL R0, R167, RZ, P3 ;  /* 0x000000ffa7007208 */ /* 0x004fca0001800000 */
[----:B------:R-:W-:Y:S01]  /*f8f0*/  FADD.FTZ R4, R10, -R0 ;  /* 0x800000000a047221 */ /* 0x000fe20000010000 */
[----:B------:R-:W-:-:S03]  /*f900*/  FSEL R0, R166, RZ, P2 ;  /* 0x000000ffa6007208 */ /* 0x000fc60001000000 */
[----:B------:R-:W-:Y:S02]  /*f910*/  FMUL.FTZ R47, R4, c[0x0][0x23c] ;  /* 0x00008f00042f7a20 */ /* 0x000fe40000410000 */
[----:B------:R-:W-:Y:S01]  /*f920*/  FADD.FTZ R4, R9, -R0 ;  /* 0x8000000009047221 */ /* 0x000fe20000010000 */
[----:B------:R-:W-:-:S05]  /*f930*/  FSEL R0, R3, RZ, P1 ;  /* 0x000000ff03007208 */ /* 0x000fca0000800000 */
[----:B------:R-:W-:-:S04]  /*f940*/  FADD.FTZ R0, R8, -R0 ;  /* 0x8000000008007221 */ /* 0x000fc80000010000 */
[----:B------:R-:W-:Y:S02]  /*f950*/  FMUL.FTZ R0, R0, c[0x0][0x23c] ;  /* 0x00008f0000007a20 */ /* 0x000fe40000410000 */
[----:B------:R-:W-:Y:S02]  /*f960*/  FMUL.FTZ R4, R4, c[0x0][0x23c] ;  /* 0x00008f0004047a20 */ /* 0x000fe40000410000 */
[----:B------:R2:W-:Y:S08]  /*f970*/  MUFU.EX2 R49, R0 ;  /* 0x0000000000317308 */ /* 0x0005f00000000800 */
[----:B------:R-:W4:Y:S01]  /*f980*/  MUFU.EX2 R46, R46 ;  /* 0x0000002e002e7308 */ /* 0x000f220000000800 */
[----:B--2---:R-:W-:-:S07]  /*f990*/  FFMA.FTZ R0, R7, c[0x0][0x23c], -R26 ;  /* 0x00008f0007007a23 */ /* 0x004fce000001081a */
[----:B------:R-:W2:Y:S08]  /*f9a0*/  MUFU.EX2 R47, R47 ;  /* 0x0000002f002f7308 */ /* 0x000eb00000000800 */
[----:B------:R1:W1:Y:S08]  /*f9b0*/  MUFU.EX2 R48, R4 ;  /* 0x0000000400307308 */ /* 0x0002700000000800 */
[----:B------:R-:W1:Y:S01]  /*f9c0*/  MUFU.EX2 R218, R0 ;  /* 0x0000000000da7308 */ /* 0x000e620000000800 */
[----:B---3--:R-:W-:Y:S01]  /*f9d0*/  F2FP.PACK_AB R8, R217, R238 ;  /* 0x000000eed908723e */ /* 0x008fe200000000ff */
[-C--:B----45:R-:W-:Y:S01]  /*f9e0*/  FMUL.FTZ R68, R68, R46.reuse ;  /* 0x0000002e44447220 */ /* 0x0b0fe20000410000 */
[----:B------:R-:W-:Y:S01]  /*f9f0*/  F2FP.PACK_AB R9, R44, R237 ;  /* 0x000000ed2c09723e */ /* 0x000fe200000000ff */
[----:B------:R-:W-:Y:S01]  /*fa00*/  FMUL.FTZ R69, R69, R46 ;  /* 0x0000002e45457220 */ /* 0x000fe20000410000 */
[----:B------:R-:W-:Y:S01]  /*fa10*/  F2FP.PACK_AB R10, R221, R225 ;  /* 0x000000e1dd0a723e */ /* 0x000fe200000000ff */
[-C--:B--2---:R-:W-:Y:S01]  /*fa20*/  FMUL.FTZ R70, R70, R47.reuse ;  /* 0x0000002f46467220 */ /* 0x084fe20000410000 */
[----:B------:R-:W-:Y:S01]  /*fa30*/  F2FP.PACK_AB R11, R220, R224 ;  /* 0x000000e0dc0b723e */ /* 0x000fe200000000ff */
[----:B------:R-:W-:Y:S01]  /*fa40*/  FMUL.FTZ R71, R71, R47 ;  /* 0x0000002f47477220 */ /* 0x000fe20000410000 */
[----:B-1----:R-:W-:Y:S01]  /*fa50*/  F2FP.PACK_AB R4, R43, R232 ;  /* 0x000000e82b04723e */ /* 0x002fe200000000ff */
[-C--:B------:R-:W-:Y:S01]  /*fa60*/  FMUL.FTZ R72, R72, R48.reuse ;  /* 0x0000003048487220 */ /* 0x080fe20000410000 */
[----:B------:R-:W-:Y:S01]  /*fa70*/  F2FP.PACK_AB R5, R252, R251 ;  /* 0x000000fbfc05723e */ /* 0x000fe200000000ff */
[----:B------:R-:W-:Y:S01]  /*fa80*/  FMUL.FTZ R73, R73, R48 ;  /* 0x0000003049497220 */ /* 0x000fe20000410000 */
[----:B------:R-:W-:Y:S01]  /*fa90*/  F2FP.PACK_AB R6, R219, R223 ;  /* 0x000000dfdb06723e */ /* 0x000fe200000000ff */
[-C--:B------:R-:W-:Y:S01]  /*faa0*/  FMUL.FTZ R74, R74, R49.reuse ;  /* 0x000000314a4a7220 */ /* 0x080fe20000410000 */
[----:B------:R-:W-:Y:S01]  /*fab0*/  F2FP.PACK_AB R7, R218, R222 ;  /* 0x000000deda07723e */ /* 0x000fe200000000ff */
        /* <DEDUP_REMOVED lines=8> */
[----:B------:R-:W-:Y:S01]  /*fb40*/  FMUL.FTZ R83, R83, R47 ;  /* 0x0000002f53537220 */ /* 0x000fe20000410000 */
[-C--:B------:R-:W-:Y:S08]  /*fb50*/  HMMA.16816.F32 R56, R8, R12.reuse, R68 ;  /* 0x0000000c0838723c */ /* 0x080ff00000001844 */
[C---:B------:R-:W-:Y:S08]  /*fb60*/  HMMA.16816.F32 R72, R4.reuse, R12, R72 ;  /* 0x0000000c0448723c */ /* 0x040ff00000001848 */
[-C--:B------:R-:W-:Y:S08]  /*fb70*/  HMMA.16816.F32 R76, R4, R14.reuse, R76 ;  /* 0x0000000e044c723c */ /* 0x080ff0000000184c */
[----:B------:R-:W-:Y:S01]  /*fb80*/  HMMA.16816.F32 R64, R8, R14, R80 ;  /* 0x0000000e0840723c */ /* 0x000fe20000001850 */
[----:B------:R-:W1:Y:S01]  /*fb90*/  LDSM.16.MT88.4 R12, [R235+0xc000] ;  /* 0x00c00000eb0c783b */ /* 0x000e620000004200 */
[----:B------:R-:W-:-:S05]  /*fba0*/  MOV R245, R20 ;  /* 0x0000001400f57202 */ /* 0x000fca0000000f00 */
[----:B------:R-:W-:Y:S02]  /*fbb0*/  FFMA.FTZ R0, R245, c[0x0][0x23c], -R2 ;  /* 0x00008f00f5007a23 */ /* 0x000fe40000010802 */
[-C--:B------:R-:W-:Y:S02]  /*fbc0*/  FMUL.FTZ R176, R176, R46.reuse ;  /* 0x0000002eb0b07220 */ /* 0x080fe40000410000 */
[----:B------:R2:W-:Y:S01]  /*fbd0*/  MUFU.EX2 R247, R0 ;  /* 0x0000000000f77308 */ /* 0x0005e20000000800 */
[----:B------:R-:W-:Y:S02]  /*fbe0*/  FMUL.FTZ R177, R177, R46 ;  /* 0x0000002eb1b17220 */ /* 0x000fe40000410000 */
[-C--:B------:R-:W-:Y:S02]  /*fbf0*/  FMUL.FTZ R178, R178, R47.reuse ;  /* 0x0000002fb2b27220 */ /* 0x080fe40000410000 */
[----:B------:R-:W-:Y:S02]  /*fc00*/  FMUL.FTZ R179, R179, R47 ;  /* 0x0000002fb3b37220 */ /* 0x000fe40000410000 */
[----:B------:R-:W-:-:S02]  /*fc10*/  FMUL.FTZ R172, R172, R48 ;  /* 0x00000030acac7220 */ /* 0x000fc40000410000 */
[-C--:B------:R-:W-:Y:S02]  /*fc20*/  FMUL.FTZ R173, R173, R48.reuse ;  /* 0x00000030adad7220 */ /* 0x080fe40000410000 */
[-C--:B------:R-:W-:Y:S02]  /*fc30*/  FMUL.FTZ R174, R174, R49.reuse ;  /* 0x00000031aeae7220 */ /* 0x080fe40000410000 */
[-C--:B------:R-:W-:Y:S02]  /*fc40*/  FMUL.FTZ R175, R175, R49.reuse ;  /* 0x00000031afaf7220 */ /* 0x080fe40000410000 */
[-C--:B------:R-:W-:Y:S02]  /*fc50*/  FMUL.FTZ R180, R180, R48.reuse ;  /* 0x00000030b4b47220 */ /* 0x080fe40000410000 */
[----:B------:R-:W-:Y:S02]  /*fc60*/  FMUL.FTZ R181, R181, R48 ;  /* 0x00000030b5b57220 */ /* 0x000fe40000410000 */
[----:B------:R-:W-:-:S02]  /*fc70*/  FMUL.FTZ R182, R182, R49 ;  /* 0x00000031b6b67220 */ /* 0x000fc40000410000 */
[----:B------:R-:W-:Y:S02]  /*fc80*/  FMUL.FTZ R183, R183, R49 ;  /* 0x00000031b7b77220 */ /* 0x000fe40000410000 */
[-C--:B------:R-:W-:Y:S02]  /*fc90*/  FMUL.FTZ R184, R184, R46.reuse ;  /* 0x0000002eb8b87220 */ /* 0x080fe40000410000 */
[-C--:B------:R-:W-:Y:S02]  /*fca0*/  FMUL.FTZ R185, R185, R46.reuse ;  /* 0x0000002eb9b97220 */ /* 0x080fe40000410000 */
[-C--:B------:R-:W-:Y:S02]  /*fcb0*/  FMUL.FTZ R186, R186, R47.reuse ;  /* 0x0000002fbaba7220 */ /* 0x080fe40000410000 */
[----:B------:R-:W-:Y:S02]  /*fcc0*/  FMUL.FTZ R187, R187, R47 ;  /* 0x0000002fbbbb7220 */ /* 0x000fe40000410000 */
[----:B--2---:R-:W-:Y:S01]  /*fcd0*/  FFMA.FTZ R0, R248, c[0x0][0x23c], -R2 ;  /* 0x00008f00f8007a23 */ /* 0x004fe20000010802 */
[----:B------:R-:W-:Y:S03]  /*fce0*/  HMMA.16816.F32 R176, R8, R16, R176 ;  /* 0x0000001008b0723c */ /* 0x000fe600000018b0 */
[----:B------:R2:W-:Y:S01]  /*fcf0*/  MUFU.EX2 R248, R0 ;  /* 0x0000000000f87308 */ /* 0x0005e20000000800 */
[----:B------:R-:W-:-:S02]  /*fd00*/  FMUL.FTZ R100, R100, R46 ;  /* 0x0000002e64647220 */ /* 0x000fc40000410000 */
[----:B------:R-:W-:Y:S02]  /*fd10*/  FMUL.FTZ R101, R101, R46 ;  /* 0x0000002e65657220 */ /* 0x000fe40000410000 */
[C---:B------:R-:W-:Y:S01]  /*fd20*/  HMMA.16816.F32 R172, R4.reuse, R16, R172 ;  /* 0x0000001004ac723c */ /* 0x040fe200000018ac */
[-C--:B------:R-:W-:Y:S02]  /*fd30*/  FMUL.FTZ R102, R102, R47.reuse ;  /* 0x0000002f66667220 */ /* 0x080fe40000410000 */
[----:B------:R-:W-:Y:S02]  /*fd40*/  FMUL.FTZ R103, R103, R47 ;  /* 0x0000002f67677220 */ /* 0x000fe40000410000 */
[-C--:B------:R-:W-:Y:S02]  /*fd50*/  FMUL.FTZ R104, R104, R48.reuse ;  /* 0x0000003068687220 */ /* 0x080fe40000410000 */
[----:B------:R-:W-:Y:S01]  /*fd60*/  FMUL.FTZ R105, R105, R48 ;  /* 0x0000003069697220 */ /* 0x000fe20000410000 */
[----:B------:R-:W-:Y:S01]  /*fd70*/  HMMA.16816.F32 R180, R4, R18, R180 ;  /* 0x0000001204b4723c */ /* 0x000fe200000018b4 */
[----:B--2---:R-:W-:-:S02]  /*fd80*/  FFMA.FTZ R0, R249, c[0x0][0x23c], -R2 ;  /* 0x00008f00f9007a23 */ /* 0x004fc40000010802 */
[-C--:B------:R-:W-:Y:S02]  /*fd90*/  FMUL.FTZ R106, R106, R49.reuse ;  /* 0x000000316a6a7220 */ /* 0x080fe40000410000 */
[----:B------:R-:W-:-:S03]  /*fda0*/  FMUL.FTZ R107, R107, R49 ;  /* 0x000000316b6b7220 */ /* 0x000fc60000410000 */
[----:B------:R-:W-:Y:S01]  /*fdb0*/  HMMA.16816.F32 R184, R8, R18, R184 ;  /* 0x0000001208b8723c */ /* 0x000fe200000018b8 */
[----:B------:R-:W2:Y:S01]  /*fdc0*/  LDSM.16.MT88.4 R16, [R236+0xc000] ;  /* 0x00c00000ec10783b */ /* 0x000ea20000004200 */
[-C--:B------:R-:W-:Y:S01]  /*fdd0*/  FMUL.FTZ R108, R108, R48.reuse ;  /* 0x000000306c6c7220 */ /* 0x080fe20000410000 */
[----:B------:R3:W-:Y:S01]  /*fde0*/  MUFU.EX2 R249, R0 ;  /* 0x0000000000f97308 */ /* 0x0007e20000000800 */
[----:B------:R-:W-:Y:S02]  /*fdf0*/  FMUL.FTZ R109, R109, R48 ;  /* 0x000000306d6d7220 */ /* 0x000fe40000410000 */
[-C--:B------:R-:W-:Y:S02]  /*fe00*/  FMUL.FTZ R110, R110, R49.reuse ;  /* 0x000000316e6e7220 */ /* 0x080fe40000410000 */
[----:B------:R-:W-:Y:S02]  /*fe10*/  FMUL.FTZ R111, R111, R49 ;  /* 0x000000316f6f7220 */ /* 0x000fe40000410000 */
[----:B------:R-:W-:-:S02]  /*fe20*/  FMUL.FTZ R112, R112, R46 ;  /* 0x0000002e70707220 */ /* 0x000fc40000410000 */
[----:B------:R-:W-:Y:S02]  /*fe30*/  FMUL.FTZ R113, R113, R46 ;  /* 0x0000002e71717220 */ /* 0x000fe40000410000 */
[-C--:B------:R-:W-:Y:S02]  /*fe40*/  FMUL.FTZ R114, R114, R47.reuse ;  /* 0x0000002f72727220 */ /* 0x080fe40000410000 */
[----:B------:R-:W-:Y:S02]  /*fe50*/  FMUL.FTZ R115, R115, R47 ;  /* 0x0000002f73737220 */ /* 0x000fe40000410000 */
[----:B---3--:R-:W-:Y:S01]  /*fe60*/  FFMA.FTZ R0, R250, c[0x0][0x23c], -R2 ;  /* 0x00008f00fa007a23 */ /* 0x008fe20000010802 */
[-C--:B-1----:R-:W-:Y:S03]  /*fe70*/  HMMA.16816.F32 R100, R8, R12.reuse, R100 ;  /* 0x0000000c0864723c */ /* 0x082fe60000001864 */
[----:B------:R1:W-:Y:S05]  /*fe80*/  MUFU.EX2 R250, R0 ;  /* 0x0000000000fa7308 */ /* 0x0003ea0000000800 */
[C---:B------:R-:W-:Y:S08]  /*fe90*/  HMMA.16816.F32 R104, R4.reuse, R12, R104 ;  /* 0x0000000c0468723c */ /* 0x040ff00000001868 */
[----:B------:R-:W-:Y:S01]  /*fea0*/  HMMA.16816.F32 R108, R4, R14, R108 ;  /* 0x0000000e046c723c */ /* 0x000fe2000000186c */
[----:B-1----:R-:W-:-:S07]  /*feb0*/  FFMA.FTZ R0, R230, c[0x0][0x23c], -R25 ;  /* 0x00008f00e6007a23 */ /* 0x002fce0000010819 */
[----:B------:R-:W-:Y:S01]  /*fec0*/  HMMA.16816.F32 R112, R8, R14, R112 ;  /* 0x0000000e0870723c */ /* 0x000fe20000001870 */
[----:B------:R-:W1:Y:S01]  /*fed0*/  LDSM.16.MT88.4 R12, [R235+0xe000] ;  /* 0x00e00000eb0c783b */ /* 0x000e620000004200 */
[----:B------:R3:W-:Y:S02]  /*fee0*/  MUFU.EX2 R230, R0 ;  /* 0x0000000000e67308 */ /* 0x0007e40000000800 */
[----:B---3--:R-:W-:-:S06]  /*fef0*/  FFMA.FTZ R0, R231, c[0x0][0x23c], -R25 ;  /* 0x00008f00e7007a23 */ /* 0x008fcc0000010819 */
[----:B------:R3:W-:Y:S02]  /*ff00*/  MUFU.EX2 R231, R0 ;  /* 0x0000000000e77308 */ /* 0x0007e40000000800 */
[----:B---3--:R-:W-:-:S06]  /*ff10*/  FFMA.FTZ R0, R229, c[0x0][0x23c], -R25 ;  /* 0x00008f00e5007a23 */ /* 0x008fcc0000010819 */
[----:B------:R3:W-:Y:S01]  /*ff20*/  MUFU.EX2 R245, R0 ;  /* 0x0000000000f57308 */ /* 0x0007e20000000800 */
[-C--:B------:R-:W-:Y:S02]  /*ff30*/  FMUL.FTZ R84, R84, R46.reuse ;  /* 0x0000002e54547220 */ /* 0x080fe40000410000 */
[----:B------:R-:W-:Y:S02]  /*ff40*/  FMUL.FTZ R85, R85, R46 ;  /* 0x0000002e55557220 */ /* 0x000fe40000410000 */
[----:B------:R-:W-:Y:S02]  /*ff50*/  FMUL.FTZ R86, R86, R47 ;  /* 0x0000002f56567220 */ /* 0x000fe40000410000 */
[----:B---3--:R-:W-:-:S04]  /*ff60*/  FFMA.FTZ R0, R228, c[0x0][0x23c], -R25 ;  /* 0x00008f00e4007a23 */ /* 0x008fc80000010819 */
[----:B------:R3:W-:Y:S01]  /*ff70*/  MUFU.EX2 R246, R0 ;  /* 0x0000000000f67308 */ /* 0x0007e20000000800 */
[----:B------:R-:W-:Y:S02]  /*ff80*/  FMUL.FTZ R87, R87, R47 ;  /* 0x0000002f57577220 */ /* 0x000fe40000410000 */
[-C--:B------:R-:W-:Y:S02]  /*ff90*/  FMUL.FTZ R88, R88, R48.reuse ;  /* 0x0000003058587220 */ /* 0x080fe40000410000 */
[----:B------:R-:W-:Y:S02]  /*ffa0*/  FMUL.FTZ R89, R89, R48 ;  /* 0x0000003059597220 */ /* 0x000fe40000410000 */
[-C--:B------:R-:W-:Y:S02]  /*ffb0*/  FMUL.FTZ R90, R90, R49.reuse ;  /* 0x000000315a5a7220 */ /* 0x080fe40000410000 */
[----:B------:R-:W-:Y:S02]  /*ffc0*/  FMUL.FTZ R91, R91, R49 ;  /* 0x000000315b5b7220 */ /* 0x000fe40000410000 */
[----:B---3--:R-:W-:-:S02]  /*ffd0*/  FFMA.FTZ R0, R226, c[0x0][0x23c], -R24 ;  /* 0x00008f00e2007a23 */ /* 0x008fc40000010818 */
[-C--:B------:R-:W-:Y:S02]  /*ffe0*/  FMUL.FTZ R92, R92, R48.reuse ;  /* 0x000000305c5c7220 */ /* 0x080fe40000410000 */
[----:B------:R3:W-:Y:S01]  /*fff0*/  MUFU.EX2 R226, R0 ;  /* 0x0000000000e27308 */ /* 0x0007e20000000800 */
[----:B------:R-:W-:Y:S02]  /*10000*/  FMUL.FTZ R93, R93, R48 ;  /* 0x000000305d5d7220 */ /* 0x000fe40000410000 */
[-C--:B------:R-:W-:Y:S02]  /*10010*/  FMUL.FTZ R94, R94, R49.reuse ;  /* 0x000000315e5e7220 */ /* 0x080fe40000410000 */
[----:B------:R-:W-:Y:S02]  /*10020*/  FMUL.FTZ R95, R95, R49 ;  /* 0x000000315f5f7220 */ /* 0x000fe40000410000 */
[-C--:B------:R-:W-:Y:S02]  /*10030*/  FMUL.FTZ R96, R96, R46.reuse ;  /* 0x0000002e60607220 */ /* 0x080fe40000410000 */
[----:B------:R-:W-:-:S02]  /*10040*/  FMUL.FTZ R97, R97, R46 ;  /* 0x0000002e61617220 */ /* 0x000fc40000410000 */
[-C--:B------:R-:W-:Y:S02]  /*10050*/  FMUL.FTZ R98, R98, R47.reuse ;  /* 0x0000002f62627220 */ /* 0x080fe40000410000 */
[----:B------:R-:W-:Y:S02]  /*10060*/  FMUL.FTZ R99, R99, R47 ;  /* 0x0000002f63637220 */ /* 0x000fe40000410000 */
[----:B---3--:R-:W-:-:S04]  /*10070*/  FFMA.FTZ R0, R227, c[0x0][0x23c], -R24 ;  /* 0x00008f00e3007a23 */ /* 0x008fc80000010818 */
[----:B------:R3:W4:Y:S01]  /*10080*/  MUFU.EX2 R227, R0 ;  /* 0x0000000000e37308 */ /* 0x0007220000000800 */
[----:B------:R-:W-:Y:S01]  /*10090*/  MOV R83, R21 ;  /* 0x0000001500537202 */ /* 0x000fe20000000f00 */
[-C--:B--2---:R-:W-:Y:S01]  /*100a0*/  HMMA.16816.F32 R60, R8, R16.reuse, R84 ;  /* 0x00000010083c723c */ /* 0x084fe20000001854 */
[----:B------:R-:W-:Y:S01]  /*100b0*/  LDSM.16.MT88.4 R20, [R234+0xe000] ;  /* 0x00e00000ea14783b */ /* 0x000fe20000004200 */
[-C--:B------:R-:W-:Y:S02]  /*100c0*/  FMUL.FTZ R156, R156, R48.reuse ;  /* 0x000000309c9c7220 */ /* 0x080fe40000410000 */
[-C--:B------:R-:W-:Y:S02]  /*100d0*/  FMUL.FTZ R157, R157, R48.reuse ;  /* 0x000000309d9d7220 */ /* 0x080fe40000410000 */
[-C--:B------:R-:W-:Y:S02]  /*100e0*/  FMUL.FTZ R160, R160, R48.reuse ;  /* 0x00000030a0a07220 */ /* 0x080fe40000410000 */
[----:B------:R-:W-:Y:S01]  /*100f0*/  HMMA.16816.F32 R88, R4, R16, R88 ;  /* 0x000000100458723c */ /* 0x000fe20000001858 */
[----:B------:R-:W-:-:S02]  /*10100*/  FMUL.FTZ R161, R161, R48 ;  /* 0x00000030a1a17220 */ /* 0x000fc40000410000 */
[----:B---3--:R-:W-:-:S05]  /*10110*/  FFMA.FTZ R0, R52, c[0x0][0x23c], -R24 ;  /* 0x00008f0034007a23 */ /* 0x008fca0000010818 */
[-C--:B------:R-:W-:Y:S01]  /*10120*/  HMMA.16816.F32 R92, R4, R18.reuse, R92 ;  /* 0x00000012045c723c */ /* 0x080fe2000000185c */
[-C--:B------:R-:W-:Y:S01]  /*10130*/  FMUL.FTZ R158, R158, R49.reuse ;  /* 0x000000319e9e7220 */ /* 0x080fe20000410000 */
[----:B------:R2:W-:Y:S01]  /*10140*/  MUFU.EX2 R228, R0 ;  /* 0x0000000000e47308 */ /* 0x0005e20000000800 */
[-C--:B------:R-:W-:Y:S02]  /*10150*/  FMUL.FTZ R159, R159, R49.reuse ;  /* 0x000000319f9f7220 */ /* 0x080fe40000410000 */
[-C--:B------:R-:W-:Y:S02]  /*10160*/  FMUL.FTZ R162, R162, R49.reuse ;  /* 0x00000031a2a27220 */ /* 0x080fe40000410000 */
[----:B------:R-:W-:Y:S01]  /*10170*/  FMUL.FTZ R163, R163, R49 ;  /* 0x00000031a3a37220 */ /* 0x000fe20000410000 */
[----:B------:R-:W-:Y:S01]  /*10180*/  HMMA.16816.F32 R68, R8, R18, R96 ;  /* 0x000000120844723c */ /* 0x000fe20000001860 */
[----:B------:R-:W3:Y:S01]  /*10190*/  LDSM.16.MT88.4 R16, [R233+0xe000] ;  /* 0x00e00000e910783b */ /* 0x000ee20000004200 */
        /* <DEDUP_REMOVED lines=8> */
[----:B--2---:R-:W-:Y:S01]  /*10220*/  FFMA.FTZ R0, R54, c[0x0][0x23c], -R24 ;  /* 0x00008f0036007a23 */ /* 0x004fe20000010818 */
[----:B-1----:R-:W-:Y:S03]  /*10230*/  HMMA.16816.F32 R156, R4, R12, R156 ;  /* 0x0000000c049c723c */ /* 0x002fe6000000189c */
[----:B------:R1:W-:Y:S01]  /*10240*/  MUFU.EX2 R229, R0 ;  /* 0x0000000000e57308 */ /* 0x0003e20000000800 */
[----:B------:R-:W-:-:S04]  /*10250*/  MOV R80, R222 ;  /* 0x000000de00507202 */ /* 0x000fc80000000f00 */
[----:B------:R-:W-:Y:S01]  /*10260*/  HMMA.16816.F32 R160, R4, R14, R160 ;  /* 0x0000000e04a0723c */ /* 0x000fe200000018a0 */
[----:B------:R-:W-:-:S07]  /*10270*/  MOV R81, R223 ;  /* 0x000000df00517202 */ /* 0x000fce0000000f00 */
[----:B------:R-:W-:Y:S01]  /*10280*/  HMMA.16816.F32 R196, R8, R12, R196 ;  /* 0x0000000c08c4723c */ /* 0x000fe200000018c4 */
[----:B-1----:R-:W-:-:S07]  /*10290*/  FFMA.FTZ R0, R83, c[0x0][0x23c], -R26 ;  /* 0x00008f0053007a23 */ /* 0x002fce000001081a */
[----:B------:R-:W-:Y:S01]  /*102a0*/  HMMA.16816.F32 R200, R8, R14, R200 ;  /* 0x0000000e08c8723c */ /* 0x000fe200000018c8 */
[----:B------:R-:W1:Y:S01]  /*102b0*/  LDSM.16.MT88.4 R12, [R233+0xc800] ;  /* 0x00c80000e90c783b */ /* 0x000e620000004200 */
[----:B------:R2:W-:Y:S01]  /*102c0*/  MUFU.EX2 R222, R0 ;  /* 0x0000000000de7308 */ /* 0x0005e20000000800 */
[----:B------:R-:W-:Y:S02]  /*102d0*/  MOV R82, R224 ;  /* 0x000000e000527202 */ /* 0x000fe40000000f00 */
[----:B------:R-:W-:Y:S01]  /*102e0*/  MOV R83, R225 ;  /* 0x000000e100537202 */ /* 0x000fe20000000f00 */
[----:B--2---:R-:W-:-:S04]  /*102f0*/  FFMA.FTZ R0, R55, c[0x0][0x23c], -R26 ;  /* 0x00008f0037007a23 */ /* 0x004fc8000001081a */
[----:B------:R2:W1:Y:S02]  /*10300*/  MUFU.EX2 R223, R0 ;  /* 0x0000000000df7308 */ /* 0x0004640000000800 */
[----:B--2---:R-:W-:-:S06]  /*10310*/  FFMA.FTZ R0, R164, c[0x0][0x23c], -R26 ;  /* 0x00008f00a4007a23 */ /* 0x004fcc000001081a */
[----:B------:R2:W-:Y:S01]  /*10320*/  MUFU.EX2 R224, R0 ;  /* 0x0000000000e07308 */ /* 0x0005e20000000800 */
[-C--:B------:R-:W-:Y:S02]  /*10330*/  FMUL.FTZ R120, R120, R48.reuse ;  /* 0x0000003078787220 */ /* 0x080fe40000410000 */
[----:B------:R-:W-:Y:S02]  /*10340*/  FMUL.FTZ R121, R121, R48 ;  /* 0x0000003079797220 */ /* 0x000fe40000410000 */
[----:B--2---:R-:W-:-:S04]  /*10350*/  FFMA.FTZ R0, R53, c[0x0][0x23c], -R26 ;  /* 0x00008f0035007a23 */ /* 0x004fc8000001081a */
[----:B------:R-:W2:Y:S01]  /*10360*/  MUFU.EX2 R225, R0 ;  /* 0x0000000000e17308 */ /* 0x000ea20000000800 */
[-C--:B------:R-:W-:Y:S02]  /*10370*/  FMUL.FTZ R124, R124, R48.reuse ;  /* 0x000000307c7c7220 */ /* 0x080fe40000410000 */
[----:B------:R-:W-:Y:S02]  /*10380*/  FMUL.FTZ R125, R125, R48 ;  /* 0x000000307d7d7220 */ /* 0x000fe40000410000 */
        /* <DEDUP_REMOVED lines=43> */
[----:B------:R-:W-:Y:S01]  /*10640*/  FMUL.FTZ R155, R155, R47 ;  /* 0x0000002f9b9b7220 */ /* 0x000fe20000410000 */
[C---:B---3--:R-:W-:Y:S08]  /*10650*/  HMMA.16816.F32 R120, R4.reuse, R16, R120 ;  /* 0x000000100478723c */ /* 0x048ff00000001878 */
[C---:B------:R-:W-:Y:S08]  /*10660*/  HMMA.16816.F32 R124, R4.reuse, R18, R124 ;  /* 0x00000012047c723c */ /* 0x040ff0000000187c */
[C---:B------:R-:W-:Y:S08]  /*10670*/  HMMA.16816.F32 R132, R4.reuse, R20, R132 ;  /* 0x000000140484723c */ /* 0x040ff00000001884 */
[C---:B------:R-:W-:Y:S08]  /*10680*/  HMMA.16816.F32 R136, R4.reuse, R22, R136 ;  /* 0x000000160488723c */ /* 0x040ff00000001888 */
[C---:B------:R-:W-:Y:S08]  /*10690*/  HMMA.16816.F32 R144, R4.reuse, R28, R144 ;  /* 0x0000001c0490723c */ /* 0x040ff00000001890 */
[----:B------:R-:W-:Y:S07]  /*106a0*/  HMMA.16816.F32 R148, R4, R30, R148 ;  /* 0x0000001e0494723c */ /* 0x000fee0000001894 */
[----:B----4-:R-:W-:Y:S01]  /*106b0*/  F2FP.PACK_AB R4, R227, R226 ;  /* 0x000000e2e304723e */ /* 0x010fe200000000ff */
[----:B------:R-:W-:Y:S01]  /*106c0*/  HMMA.16816.F32 R116, R8, R16, R116 ;  /* 0x000000100874723c */ /* 0x000fe20000001874 */
[----:B-1----:R-:W-:-:S02]  /*106d0*/  F2FP.PACK_AB R5, R223, R222 ;  /* 0x000000dedf05723e */ /* 0x002fc400000000ff */
[----:B------:R-:W-:Y:S02]  /*106e0*/  F2FP.PACK_AB R6, R229, R228 ;  /* 0x000000e4e506723e */ /* 0x000fe400000000ff */
[----:B--2---:R-:W-:-:S03]  /*106f0*/  F2FP.PACK_AB R7, R225, R224 ;  /* 0x000000e0e107723e */ /* 0x004fc600000000ff */
[C---:B------:R-:W-:Y:S01]  /*10700*/  HMMA.16816.F32 R128, R8.reuse, R18, R128 ;  /* 0x000000120880723c */ /* 0x040fe20000001880 */
[----:B------:R-:W-:Y:S07]  /*10710*/  LDSM.16.MT88.4 R16, [R236+0xc800] ;  /* 0x00c80000ec10783b */ /* 0x000fee0000004200 */
[C---:B------:R-:W-:Y:S08]  /*10720*/  HMMA.16816.F32 R188, R8.reuse, R20, R188 ;  /* 0x0000001408bc723c */ /* 0x040ff000000018bc */
[C---:B------:R-:W-:Y:S01]  /*10730*/  HMMA.16816.F32 R140, R8.reuse, R22, R140 ;  /* 0x00000016088c723c */ /* 0x040fe2000000188c */
[----:B------:R-:W1:Y:S07]  /*10740*/  LDSM.16.MT88.4 R20, [R234+0xc800] ;  /* 0x00c80000ea14783b */ /* 0x000e6e0000004200 */
[C---:B------:R-:W-:Y:S08]  /*10750*/  HMMA.16816.F32 R192, R8.reuse, R28, R192 ;  /* 0x0000001c08c0723c */ /* 0x040ff000000018c0 */
[----:B------:R-:W-:Y:S01]  /*10760*/  HMMA.16816.F32 R152, R8, R30, R152 ;  /* 0x0000001e0898723c */ /* 0x000fe20000001898 */
[----:B------:R-:W-:Y:S01]  /*10770*/  FFMA.FTZ R0, R214, c[0x0][0x23c], -R2 ;  /* 0x00008f00d6007a23 */ /* 0x000fe20000010802 */
[----:B------:R-:W-:Y:S01]  /*10780*/  MOV R96, R218 ;  /* 0x000000da00607202 */ /* 0x000fe20000000f00 */
[----:B------:R-:W-:Y:S04]  /*10790*/  LDSM.16.MT88.4 R28, [R233+0xe800] ;  /* 0x00e80000e91c783b */ /* 0x000fe80000004200 */
[----:B------:R-:W-:-:S02]  /*107a0*/  F2FP.PACK_AB R8, R248, R247 ;  /* 0x000000f7f808723e */ /* 0x000fc400000000ff */
[----:B------:R-:W-:Y:S02]  /*107b0*/  F2FP.PACK_AB R9, R231, R230 ;  /* 0x000000e6e709723e */ /* 0x000fe400000000ff */
[----:B------:R-:W-:Y:S02]  /*107c0*/  F2FP.PACK_AB R10, R250, R249 ;  /* 0x000000f9fa0a723e */ /* 0x000fe400000000ff */
[----:B------:R-:W-:Y:S01]  /*107d0*/  F2FP.PACK_AB R11, R246, R245 ;  /* 0x000000f5f60b723e */ /* 0x000fe200000000ff */
[-C--:B------:R-:W-:Y:S08]  /*107e0*/  HMMA.16816.F32 R172, R4, R12.reuse, R172 ;  /* 0x0000000c04ac723c */ /* 0x080ff000000018ac */
[----:B------:R-:W-:Y:S08]  /*107f0*/  HMMA.16816.F32 R176, R8, R12, R176 ;  /* 0x0000000c08b0723c */ /* 0x000ff000000018b0 */
[-C--:B------:R-:W-:Y:S08]  /*10800*/  HMMA.16816.F32 R180, R4, R14.reuse, R180 ;  /* 0x0000000e04b4723c */ /* 0x080ff000000018b4 */
[----:B------:R-:W-:Y:S01]  /*10810*/  HMMA.16816.F32 R52, R8, R14, R184 ;  /* 0x0000000e0834723c */ /* 0x000fe200000018b8 */
[----:B------:R-:W2:Y:S01]  /*10820*/  LDSM.16.MT88.4 R12, [R235+0xc800] ;  /* 0x00c80000eb0c783b */ /* 0x000ea20000004200 */
[----:B------:R3:W-:Y:S01]  /*10830*/  MUFU.EX2 R218, R0 ;  /* 0x0000000000da7308 */ /* 0x0007e20000000800 */
[----:B------:R-:W-:-:S02]  /*10840*/  MOV R97, R219 ;  /* 0x000000db00617202 */ /* 0x000fc40000000f00 */
[----:B------:R-:W-:Y:S01]  /*10850*/  MOV R98, R220 ;  /* 0x000000dc00627202 */ /* 0x000fe20000000f00 */
[--C-:B------:R-:W-:Y:S01]  /*10860*/  FFMA.FTZ R42, R42, c[0x0][0x23c], -R2.reuse ;  /* 0x00008f002a2a7a23 */ /* 0x100fe20000010802 */
[----:B------:R-:W-:Y:S01]  /*10870*/  MOV R99, R221 ;  /* 0x000000dd00637202 */ /* 0x000fe20000000f00 */
[----:B-1----:R-:W-:Y:S01]  /*10880*/  HMMA.16816.F32 R56, R8, R20, R56 ;  /* 0x000000140838723c */ /* 0x002fe20000001838 */
[----:B------:R-:W-:Y:S01]  /*10890*/  MOV R87, R217 ;  /* 0x000000d900577202 */ /* 0x000fe20000000f00 */
[--C-:B------:R-:W-:Y:S01]  /*108a0*/  FFMA.FTZ R38, R38, c[0x0][0x23c], -R2.reuse ;  /* 0x00008f0026267a23 */ /* 0x100fe20000010802 */
[----:B------:R-:W-:Y:S01]  /*108b0*/  MOV R86, R44 ;  /* 0x0000002c00567202 */ /* 0x000fe20000000f00 */
[--C-:B------:R-:W-:Y:S01]  /*108c0*/  FFMA.FTZ R37, R37, c[0x0][0x23c], -R25.reuse ;  /* 0x00008f0025257a23 */ /* 0x100fe20000010819 */
[----:B------:R-:W-:Y:S01]  /*108d0*/  MOV R85, R43 ;  /* 0x0000002b00557202 */ /* 0x000fe20000000f00 */
[----:B------:R-:W-:Y:S01]  /*108e0*/  FFMA.FTZ R35, R35, c[0x0][0x23c], -R25 ;  /* 0x00008f0023237a23 */ /* 0x000fe20000010819 */
[----:B------:R-:W-:Y:S01]  /*108f0*/  LDSM.16.MT88.4 R184, [R233+0xd800] ;  /* 0x00d80000e9b8783b */ /* 0x000fe20000004200 */
[----:B---3--:R-:W-:-:S04]  /*10900*/  FFMA.FTZ R0, R213, c[0x0][0x23c], -R2 ;  /* 0x00008f00d5007a23 */ /* 0x008fc80000010802 */
[----:B------:R1:W3:Y:S01]  /*10910*/  MUFU.EX2 R219, R0 ;  /* 0x0000000000db7308 */ /* 0x0002e20000000800 */
[-C--:B--2---:R-:W-:Y:S08]  /*10920*/  HMMA.16816.F32 R100, R8, R12.reuse, R100 ;  /* 0x0000000c0864723c */ /* 0x084ff00000001864 */
[C---:B------:R-:W-:Y:S08]  /*10930*/  HMMA.16816.F32 R104, R4.reuse, R12, R104 ;  /* 0x0000000c0468723c */ /* 0x040ff00000001868 */
[-C--:B------:R-:W-:Y:S08]  /*10940*/  HMMA.16816.F32 R108, R4, R14.reuse, R108 ;  /* 0x0000000e046c723c */ /* 0x080ff0000000186c */
[----:B------:R-:W-:Y:S01]  /*10950*/  HMMA.16816.F32 R112, R8, R14, R112 ;  /* 0x0000000e0870723c */ /* 0x000fe20000001870 */
[----:B------:R-:W2:Y:S01]  /*10960*/  LDSM.16.MT88.4 R12, [R235+0xe800] ;  /* 0x00e80000eb0c783b */ /* 0x000ea20000004200 */
[----:B-1----:R-:W-:-:S04]  /*10970*/  FFMA.FTZ R0, R210, c[0x0][0x23c], -R2 ;  /* 0x00008f00d2007a23 */ /* 0x002fc80000010802 */
[----:B------:R1:W-:Y:S02]  /*10980*/  MUFU.EX2 R220, R0 ;  /* 0x0000000000dc7308 */ /* 0x0003e40000000800 */
[----:B------:R-:W-:Y:S01]  /*10990*/  HMMA.16816.F32 R72, R4, R20, R72 ;  /* 0x000000140448723c */ /* 0x000fe20000001848 */
[----:B-1----:R-:W-:-:S05]  /*109a0*/  FFMA.FTZ R0, R209, c[0x0][0x23c], -R2 ;  /* 0x00008f00d1007a23 */ /* 0x002fca0000010802 */
[----:B------:R1:W-:Y:S02]  /*109b0*/  MUFU.EX2 R221, R0 ;  /* 0x0000000000dd7308 */ /* 0x0003e40000000800 */
[----:B------:R-:W-:Y:S01]  /*109c0*/  HMMA.16816.F32 R76, R4, R22, R76 ;  /* 0x00000016044c723c */ /* 0x000fe2000000184c */
[----:B-1----:R-:W-:-:S05]  /*109d0*/  FFMA.FTZ R0, R216, c[0x0][0x23c], -R25 ;  /* 0x00008f00d8007a23 */ /* 0x002fca0000010819 */
[----:B------:R1:W-:Y:S02]  /*109e0*/  MUFU.EX2 R214, R0 ;  /* 0x0000000000d67308 */ /* 0x0003e40000000800 */
[C---:B------:R-:W-:Y:S01]  /*109f0*/  HMMA.16816.F32 R64, R8.reuse, R22, R64 ;  /* 0x000000160840723c */ /* 0x040fe20000001840 */
[----:B------:R-:W4:Y:S07]  /*10a00*/  LDSM.16.MT88.4 R20, [R234+0xe800] ;  /* 0x00e80000ea14783b */ /* 0x000f2e0000004200 */
[----:B------:R-:W-:Y:S01]  /*10a10*/  HMMA.16816.F32 R60, R8, R16, R60 ;  /* 0x00000010083c723c */ /* 0x000fe2000000183c */
[----:B-1----:R-:W-:-:S07]  /*10a20*/  FFMA.FTZ R0, R215, c[0x0][0x23c], -R25 ;  /* 0x00008f00d7007a23 */ /* 0x002fce0000010819 */
[C---:B------:R-:W-:Y:S01]  /*10a30*/  HMMA.16816.F32 R88, R4.reuse, R16, R88 ;  /* 0x000000100458723c */ /* 0x040fe20000001858 */
[----:B------:R1:W1:Y:S07]  /*10a40*/  MUFU.EX2 R215, R0 ;  /* 0x0000000000d77308 */ /* 0x00026e0000000800 */
[-C--:B------:R-:W-:Y:S08]  /*10a50*/  HMMA.16816.F32 R92, R4, R18.reuse, R92 ;  /* 0x00000012045c723c */ /* 0x080ff0000000185c */
[----:B------:R-:W-:Y:S01]  /*10a60*/  HMMA.16816.F32 R68, R8, R18, R68 ;  /* 0x000000120844723c */ /* 0x000fe20000001844 */
[----:B------:R-:W3:Y:S01]  /*10a70*/  LDSM.16.MT88.4 R16, [R236+0xe800] ;  /* 0x00e80000ec10783b */ /* 0x000ee20000004200 */
[----:B-1----:R-:W-:-:S04]  /*10a80*/  FFMA.FTZ R0, R212, c[0x0][0x23c], -R25 ;  /* 0x00008f00d4007a23 */ /* 0x002fc80000010819 */
[----:B------:R1:W-:Y:S02]  /*10a90*/  MUFU.EX2 R216, R0 ;  /* 0x0000000000d87308 */ /* 0x0003e40000000800 */
[C---:B--2---:R-:W-:Y:S08]  /*10aa0*/  HMMA.16816.F32 R156, R4.reuse, R12, R156 ;  /* 0x0000000c049c723c */ /* 0x044ff0000000189c */
[----:B------:R-:W-:Y:S01]  /*10ab0*/  HMMA.16816.F32 R160, R4, R14, R160 ;  /* 0x0000000e04a0723c */ /* 0x000fe200000018a0 */
[----:B-1----:R-:W-:-:S07]  /*10ac0*/  FFMA.FTZ R0, R205, c[0x0][0x23c], -R25 ;  /* 0x00008f00cd007a23 */ /* 0x002fce0000010819 */
[C---:B------:R-:W-:Y:S01]  /*10ad0*/  HMMA.16816.F32 R196, R8.reuse, R12, R196 ;  /* 0x0000000c08c4723c */ /* 0x040fe200000018c4 */
[----:B------:R1:W2:Y:S07]  /*10ae0*/  MUFU.EX2 R217, R0 ;  /* 0x0000000000d97308 */ /* 0x0002ae0000000800 */
[----:B------:R-:W-:Y:S01]  /*10af0*/  HMMA.16816.F32 R200, R8, R14, R200 ;  /* 0x0000000e08c8723c */ /* 0x000fe200000018c8 */
[----:B------:R-:W2:Y:S01]  /*10b00*/  LDSM.16.MT88.4 R12, [R236+0xd000] ;  /* 0x00d00000ec0c783b */ /* 0x000ea20000004200 */
[----:B-1----:R-:W-:-:S04]  /*10b10*/  FFMA.FTZ R0, R204, c[0x0][0x23c], -R24 ;  /* 0x00008f00cc007a23 */ /* 0x002fc80000010818 */
[----:B------:R1:W-:Y:S02]  /*10b20*/  MUFU.EX2 R209, R0 ;  /* 0x0000000000d17308 */ /* 0x0003e40000000800 */
[----:B-1----:R-:W-:-:S06]  /*10b30*/  FFMA.FTZ R0, R169, c[0x0][0x23c], -R24 ;  /* 0x00008f00a9007a23 */ /* 0x002fcc0000010818 */
[----:B------:R1:W1:Y:S02]  /*10b40*/  MUFU.EX2 R210, R0 ;  /* 0x0000000000d27308 */ /* 0x0002640000000800 */
[----:B-1----:R-:W-:-:S06]  /*10b50*/  FFMA.FTZ R0, R36, c[0x0][0x23c], -R24 ;  /* 0x00008f0024007a23 */ /* 0x002fcc0000010818 */
[----:B------:R1:W-:Y:S01]  /*10b60*/  MUFU.EX2 R212, R0 ;  /* 0x0000000000d47308 */ /* 0x0003e20000000800 */
[----:B------:R-:W-:Y:S01]  /*10b70*/  HMMA.16816.F32 R116, R8, R28, R116 ;  /* 0x0000001c0874723c */ /* 0x000fe20000001874 */
[----:B------:R-:W-:Y:S02]  /*10b80*/  FFMA.FTZ R44, R40, c[0x0][0x23c], -R2 ;  /* 0x00008f00282c7a23 */ /* 0x000fe40000010802 */
[----:B-1----:R-:W-:-:S04]  /*10b90*/  FFMA.FTZ R0, R27, c[0x0][0x23c], -R24 ;  /* 0x00008f001b007a23 */ /* 0x002fc80000010818 */
[----:B------:R1:W-:Y:S01]  /*10ba0*/  MUFU.EX2 R213, R0 ;  /* 0x0000000000d57308 */ /* 0x0003e20000000800 */
[----:B------:R-:W-:Y:S01]  /*10bb0*/  HMMA.16816.F32 R128, R8, R30, R128 ;  /* 0x0000001e0880723c */ /* 0x000fe20000001880 */
[----:B------:R-:W-:Y:S02]  /*10bc0*/  FFMA.FTZ R43, R41, c[0x0][0x23c], -R2 ;  /* 0x00008f00292b7a23 */ /* 0x000fe40000010802 */
[--C-:B------:R-:W-:Y:S02]  /*10bd0*/  FFMA.FTZ R2, R211, c[0x0][0x23c], -R26.reuse ;  /* 0x00008f00d3027a23 */ /* 0x100fe4000001081a */
[----:B-1----:R-:W-:-:S04]  /*10be0*/  FFMA.FTZ R0, R208, c[0x0][0x23c], -R26 ;  /* 0x00008f00d0007a23 */ /* 0x002fc8000001081a */
[----:B------:R1:W-:Y:S01]  /*10bf0*/  MUFU.EX2 R208, R0 ;  /* 0x0000000000d07308 */ /* 0x0003e20000000800 */
[----:B----4-:R-:W-:Y:S01]  /*10c00*/  HMMA.16816.F32 R188, R8, R20, R188 ;  /* 0x0000001408bc723c */ /* 0x010fe200000018bc */
[----:B------:R-:W-:-:S07]  /*10c10*/  MOV R211, R85 ;  /* 0x0000005500d37202 */ /* 0x000fce0000000f00 */
[----:B------:R-:W-:Y:S01]  /*10c20*/  HMMA.16816.F32 R140, R8, R22, R140 ;  /* 0x00000016088c723c */ /* 0x000fe2000000188c */
[----:B-1----:R-:W-:-:S07]  /*10c30*/  FFMA.FTZ R0, R171, c[0x0][0x23c], -R26 ;  /* 0x00008f00ab007a23 */ /* 0x002fce000001081a */
[C---:B---3--:R-:W-:Y:S01]  /*10c40*/  HMMA.16816.F32 R192, R8.reuse, R16, R192 ;  /* 0x0000001008c0723c */ /* 0x048fe200000018c0 */
[----:B------:R1:W3:Y:S07]  /*10c50*/  MUFU.EX2 R171, R0 ;  /* 0x0000000000ab7308 */ /* 0x0002ee0000000800 */
[----:B------:R-:W-:Y:S01]  /*10c60*/  HMMA.16816.F32 R152, R8, R18, R152 ;  /* 0x000000120898723c */ /* 0x000fe20000001898 */
[----:B------:R4:W-:Y:S06]  /*10c70*/  MUFU.EX2 R169, R2 ;  /* 0x0000000200a97308 */ /* 0x0009ec0000000800 */
[----:B------:R-:W-:-:S02]  /*10c80*/  F2FP.PACK_AB R8, R219, R218 ;  /* 0x000000dadb08723e */ /* 0x000fc400000000ff */
[----:B------:R-:W-:Y:S01]  /*10c90*/  F2FP.PACK_AB R9, R215, R214 ;  /* 0x000000d6d709723e */ /* 0x000fe200000000ff */
[--C-:B-1----:R-:W-:Y:S01]  /*10ca0*/  FFMA.FTZ R0, R207, c[0x0][0x23c], -R26.reuse ;  /* 0x00008f00cf007a23 */ /* 0x102fe2000001081a */
[----:B------:R-:W-:Y:S02]  /*10cb0*/  F2FP.PACK_AB R10, R221, R220 ;  /* 0x000000dcdd0a723e */ /* 0x000fe400000000ff */
[----:B--2---:R-:W-:Y:S01]  /*10cc0*/  F2FP.PACK_AB R11, R217, R216 ;  /* 0x000000d8d90b723e */ /* 0x004fe200000000ff */
[----:B------:R1:W2:Y:S01]  /*10cd0*/  MUFU.EX2 R164, R0 ;  /* 0x0000000000a47308 */ /* 0x0002a20000000800 */
[--C-:B----4-:R-:W-:Y:S01]  /*10ce0*/  FFMA.FTZ R2, R170, c[0x0][0x23c], -R26.reuse ;  /* 0x00008f00aa027a23 */ /* 0x110fe2000001081a */
[----:B------:R-:W-:Y:S01]  /*10cf0*/  MOV R170, R86 ;  /* 0x0000005600aa7202 */ /* 0x000fe20000000f00 */
[----:B-1----:R-:W-:Y:S01]  /*10d00*/  FFMA.FTZ R0, R165, c[0x0][0x23c], -R26 ;  /* 0x00008f00a5007a23 */ /* 0x002fe2000001081a */
[----:B------:R-:W-:Y:S02]  /*10d10*/  MOV R165, R87 ;  /* 0x0000005700a57202 */ /* 0x000fe40000000f00 */
[C---:B------:R-:W-:Y:S08]  /*10d20*/  HMMA.16816.F32 R84, R8.reuse, R12, R60 ;  /* 0x0000000c0854723c */ /* 0x040ff0000000183c */
[----:B------:R-:W-:Y:S01]  /*10d30*/  HMMA.16816.F32 R60, R8, R14, R68 ;  /* 0x0000000e083c723c */ /* 0x000fe20000001844 */
[----:B------:R-:W4:Y:S04]  /*10d40*/  LDL.LU R68, [R1+0x38] ;  /* 0x0000380001447983 */ /* 0x000f280000300800 */
[----:B------:R-:W4:Y:S04]  /*10d50*/  LDL.LU R69, [R1+0x3c] ;  /* 0x00003c0001457983 */ /* 0x000f280000300800 */
[----:B------:R-:W4:Y:S04]  /*10d60*/  LDL.LU R70, [R1+0x40] ;  /* 0x0000400001467983 */ /* 0x000f280000300800 */
[----:B------:R-:W4:Y:S01]  /*10d70*/  LDL.LU R71, [R1+0x44] ;  /* 0x0000440001477983 */ /* 0x000f220000300800 */
[C---:B------:R-:W-:Y:S08]  /*10d80*/  HMMA.16816.F32 R132, R4.reuse, R20, R132 ;  /* 0x000000140484723c */ /* 0x040ff00000001884 */
[C---:B------:R-:W-:Y:S01]  /*10d90*/  HMMA.16816.F32 R136, R4.reuse, R22, R136 ;  /* 0x000000160488723c */ /* 0x040fe20000001888 */
[----:B------:R-:W1:Y:S07]  /*10da0*/  LDSM.16.MT88.4 R20, [R233+0xd000] ;  /* 0x00d00000e914783b */ /* 0x000e6e0000004200 */
[C---:B------:R-:W-:Y:S08]  /*10db0*/  HMMA.16816.F32 R144, R4.reuse, R16, R144 ;  /* 0x000000100490723c */ /* 0x040ff00000001890 */
[----:B------:R-:W-:Y:S01]  /*10dc0*/  HMMA.16816.F32 R148, R4, R18, R148 ;  /* 0x000000120494723c */ /* 0x000fe20000001894 */
[----:B------:R-:W1:Y:S01]  /*10dd0*/  LDSM.16.MT88.4 R16, [R234+0xd000] ;  /* 0x00d00000ea10783b */ /* 0x000e620000004200 */
[----:B------:R-:W-:-:S06]  /*10de0*/  FFMA.FTZ R40, R32, c[0x0][0x23c], -R24 ;  /* 0x00008f0020287a23 */ /* 0x000fcc0000010818 */
[----:B------:R-:W-:Y:S01]  /*10df0*/  HMMA.16816.F32 R120, R4, R28, R120 ;  /* 0x0000001c0478723c */ /* 0x000fe20000001878 */
[----:B------:R-:W-:-:S07]  /*10e00*/  FFMA.FTZ R36, R45, c[0x0][0x23c], -R25 ;  /* 0x00008f002d247a23 */ /* 0x000fce0000010819 */
[----:B------:R-:W-:Y:S01]  /*10e10*/  HMMA.16816.F32 R124, R4, R30, R124 ;  /* 0x0000001e047c723c */ /* 0x000fe2000000187c */
[----:B------:R-:W-:Y:S01]  /*10e20*/  FFMA.FTZ R32, R206, c[0x0][0x23c], -R26 ;  /* 0x00008f00ce207a23 */ /* 0x000fe2000001081a */
[----:B------:R-:W-:Y:S05]  /*10e30*/  LDSM.16.MT88.4 R28, [R235+0xf000] ;  /* 0x00f00000eb1c783b */ /* 0x000fea0000004200 */
[----:B------:R-:W-:Y:S02]  /*10e40*/  F2FP.PACK_AB R4, R210, R209 ;  /* 0x000000d1d204723e */ /* 0x000fe400000000ff */
[----:B---3--:R-:W-:Y:S02]  /*10e50*/  F2FP.PACK_AB R5, R171, R208 ;  /* 0x000000d0ab05723e */ /* 0x008fe400000000ff */
[----:B------:R-:W-:-:S02]  /*10e60*/  F2FP.PACK_AB R6, R213, R212 ;  /* 0x000000d4d506723e */ /* 0x000fc400000000ff */
[----:B--2---:R-:W-:Y:S01]  /*10e70*/  F2FP.PACK_AB R7, R169, R164 ;  /* 0x000000a4a907723e */ /* 0x004fe200000000ff */
[----:B------:R-:W-:Y:S01]  /*10e80*/  FFMA.FTZ R33, R33, c[0x0][0x23c], -R25 ;  /* 0x00008f0021217a23 */ /* 0x000fe20000010819 */
[-C--:B-1----:R-:W-:Y:S01]  /*10e90*/  HMMA.16816.F32 R176, R8, R20.reuse, R176 ;  /* 0x0000001408b0723c */ /* 0x082fe200000018b0 */
[--C-:B------:R-:W-:Y:S02]  /*10ea0*/  FFMA.FTZ R45, R51, c[0x0][0x23c], -R24.reuse ;  /* 0x00008f00332d7a23 */ /* 0x100fe40000010818 */
[--C-:B------:R-:W-:Y:S02]  /*10eb0*/  FFMA.FTZ R41, R50, c[0x0][0x23c], -R24.reuse ;  /* 0x00008f0032297a23 */ /* 0x100fe40000010818 */
[----:B------:R-:W-:Y:S02]  /*10ec0*/  FFMA.FTZ R39, R39, c[0x0][0x23c], -R24 ;  /* 0x00008f0027277a23 */ /* 0x000fe40000010818 */
[----:B------:R-:W-:Y:S01]  /*10ed0*/  FFMA.FTZ R34, R34, c[0x0][0x23c], -R26 ;  /* 0x00008f0022227a23 */ /* 0x000fe2000001081a */
[C---:B------:R-:W-:Y:S01]  /*10ee0*/  HMMA.16816.F32 R172, R4.reuse, R20, R172 ;  /* 0x0000001404ac723c */ /* 0x040fe200000018ac */
[----:B------:R-:W1:Y:S07]  /*10ef0*/  LDSM.16.MT88.4 R24, [R235+0xd000] ;  /* 0x00d00000eb18783b */ /* 0x000e6e0000004200 */
[-C--:B------:R-:W-:Y:S08]  /*10f00*/  HMMA.16816.F32 R180, R4, R22.reuse, R180 ;  /* 0x0000001604b4723c */ /* 0x080ff000000018b4 */
[C---:B------:R-:W-:Y:S01]  /*10f10*/  HMMA.16816.F32 R52, R8.reuse, R22, R52 ;  /* 0x000000160834723c */ /* 0x040fe20000001834 */
[----:B------:R-:W2:Y:S07]  /*10f20*/  LDSM.16.MT88.4 R20, [R233+0xf000] ;  /* 0x00f00000e914783b */ /* 0x000eae0000004200 */
[-C--:B------:R-:W-:Y:S08]  /*10f30*/  HMMA.16816.F32 R204, R8, R16.reuse, R56 ;  /* 0x0000001008cc723c */ /* 0x080ff00000001838 */
[C---:B------:R-:W-:Y:S08]  /*10f40*/  HMMA.16816.F32 R72, R4.reuse, R16, R72 ;  /* 0x000000100448723c */ /* 0x040ff00000001848 */
[-C--:B------:R-:W-:Y:S08]  /*10f50*/  HMMA.16816.F32 R76, R4, R18.reuse, R76 ;  /* 0x00000012044c723c */ /* 0x080ff0000000184c */
[----:B------:R-:W-:Y:S01]  /*10f60*/  HMMA.16816.F32 R64, R8, R18, R64 ;  /* 0x000000120840723c */ /* 0x000fe20000001840 */
[----:B------:R-:W3:Y:S07]  /*10f70*/  LDSM.16.MT88.4 R16, [R234+0xf000] ;  /* 0x00f00000ea10783b */ /* 0x000eee0000004200 */
[C---:B------:R-:W-:Y:S08]  /*10f80*/  HMMA.16816.F32 R88, R4.reuse, R12, R88 ;  /* 0x0000000c0458723c */ /* 0x040ff00000001858 */
[C---:B------:R-:W-:Y:S01]  /*10f90*/  HMMA.16816.F32 R92, R4.reuse, R14, R92 ;  /* 0x0000000e045c723c */ /* 0x040fe2000000185c */
[----:B------:R-:W3:Y:S07]  /*10fa0*/  LDSM.16.MT88.4 R12, [R236+0xf000] ;  /* 0x00f00000ec0c783b */ /* 0x000eee0000004200 */
[C---:B-1----:R-:W-:Y:S08]  /*10fb0*/  HMMA.16816.F32 R104, R4.reuse, R24, R104 ;  /* 0x000000180468723c */ /* 0x042ff00000001868 */
[C---:B------:R-:W-:Y:S08]  /*10fc0*/  HMMA.16816.F32 R108, R4.reuse, R26, R108 ;  /* 0x0000001a046c723c */ /* 0x040ff0000000186c */
[C---:B--2---:R-:W-:Y:S08]  /*10fd0*/  HMMA.16816.F32 R120, R4.reuse, R20, R120 ;  /* 0x000000140478723c */ /* 0x044ff00000001878 */
[C---:B------:R-:W-:Y:S08]  /*10fe0*/  HMMA.16816.F32 R124, R4.reuse, R22, R124 ;  /* 0x00000016047c723c */ /* 0x040ff0000000187c */
[C---:B---3--:R-:W-:Y:S08]  /*10ff0*/  HMMA.16816.F32 R132, R4.reuse, R16, R132 ;  /* 0x000000100484723c */ /* 0x048ff00000001884 */
[C---:B------:R-:W-:Y:S08]  /*11000*/  HMMA.16816.F32 R136, R4.reuse, R18, R136 ;  /* 0x000000120488723c */ /* 0x040ff00000001888 */
[C---:B------:R-:W-:Y:S08]  /*11010*/  HMMA.16816.F32 R144, R4.reuse, R12, R144 ;  /* 0x0000000c0490723c */ /* 0x040ff00000001890 */
[C---:B------:R-:W-:Y:S08]  /*11020*/  HMMA.16816.F32 R148, R4.reuse, R14, R148 ;  /* 0x0000000e0494723c */ /* 0x040ff00000001894 */
[C---:B------:R-:W-:Y:S08]  /*11030*/  HMMA.16816.F32 R156, R4.reuse, R28, R156 ;  /* 0x0000001c049c723c */ /* 0x040ff0000000189c */
[----:B------:R-:W-:Y:S01]  /*11040*/  HMMA.16816.F32 R56, R4, R30, R160 ;  /* 0x0000001e0438723c */ /* 0x000fe200000018a0 */
[----:B------:R-:W-:Y:S07]  /*11050*/  MUFU.EX2 R50, R38 ;  /* 0x0000002600327308 */ /* 0x000fee0000000800 */
[C---:B------:R-:W-:Y:S01]  /*11060*/  HMMA.16816.F32 R100, R8.reuse, R24, R100 ;  /* 0x000000180864723c */ /* 0x040fe20000001864 */
[----:B------:R-:W-:Y:S07]  /*11070*/  MUFU.EX2 R38, R36 ;  /* 0x0000002400267308 */ /* 0x000fee0000000800 */
[C---:B------:R-:W-:Y:S01]  /*11080*/  HMMA.16816.F32 R116, R8.reuse, R20, R116 ;  /* 0x000000140874723c */ /* 0x040fe20000001874 */
[----:B------:R-:W-:Y:S07]  /*11090*/  MUFU.EX2 R36, R33 ;  /* 0x0000002100247308 */ /* 0x000fee0000000800 */
[C---:B------:R-:W-:Y:S01]  /*110a0*/  HMMA.16816.F32 R188, R8.reuse, R16, R188 ;  /* 0x0000001008bc723c */ /* 0x040fe200000018bc */
[----:B------:R-:W-:Y:S07]  /*110b0*/  MUFU.EX2 R33, R32 ;  /* 0x0000002000217308 */ /* 0x000fee0000000800 */
[C---:B------:R-:W-:Y:S08]  /*110c0*/  HMMA.16816.F32 R192, R8.reuse, R12, R192 ;  /* 0x0000000c08c0723c */ /* 0x040ff000000018c0 */
[C---:B------:R-:W-:Y:S01]  /*110d0*/  HMMA.16816.F32 R196, R8.reuse, R28, R196 ;  /* 0x0000001c08c4723c */ /* 0x040fe200000018c4 */
[----:B------:R1:W-:Y:S07]  /*110e0*/  MUFU.EX2 R32, R0 ;  /* 0x0000000000207308 */ /* 0x0003ee0000000800 */
[C---:B------:R-:W-:Y:S01]  /*110f0*/  HMMA.16816.F32 R24, R8.reuse, R26, R112 ;  /* 0x0000001a0818723c */ /* 0x040fe20000001870 */
[----:B------:R-:W-:Y:S01]  /*11100*/  MUFU.EX2 R51, R43 ;  /* 0x0000002b00337308 */ /* 0x000fe20000000800 */
[----:B------:R-:W-:Y:S06]  /*11110*/  LDSM.16.MT88.4 R112, [R235+0xd800] ;  /* 0x00d80000eb70783b */ /* 0x000fec0000004200 */
[C---:B------:R-:W-:Y:S08]  /*11120*/  HMMA.16816.F32 R20, R8.reuse, R22, R128 ;  /* 0x000000160814723c */ /* 0x040ff00000001880 */
[C---:B------:R-:W-:Y:S08]  /*11130*/  HMMA.16816.F32 R16, R8.reuse, R18, R140 ;  /* 0x000000120810723c */ /* 0x040ff0000000188c */
[C---:B------:R-:W-:Y:S08]  /*11140*/  HMMA.16816.F32 R12, R8.reuse, R14, R152 ;  /* 0x0000000e080c723c */ /* 0x040ff00000001898 */
[----:B------:R-:W-:Y:S01]  /*11150*/  HMMA.16816.F32 R28, R8, R30, R200 ;  /* 0x0000001e081c723c */ /* 0x000fe200000018c8 */
[----:B----4-:R-:W-:-:S02]  /*11160*/  FFMA.FTZ R5, R69, R47, R237 ;  /* 0x0000002f45057223 */ /* 0x010fc400000100ed */
[----:B------:R-:W-:Y:S01]  /*11170*/  FFMA.FTZ R4, R70, R48, R232 ;  /* 0x0000003046047223 */ /* 0x000fe200000100e8 */
[----:B------:R-:W-:Y:S03]  /*11180*/  MUFU.EX2 R43, R42 ;  /* 0x0000002a002b7308 */ /* 0x000fe60000000800 */
[----:B------:R-:W-:Y:S01]  /*11190*/  FADD.FTZ R10, R170, R5 ;  /* 0x00000005aa0a7221 */ /* 0x000fe20000010000 */
[----:B------:R-:W-:Y:S01]  /*111a0*/  LDSM.16.MT88.4 R128, [R233+0xf800] ;  /* 0x00f80000e980783b */ /* 0x000fe20000004200 */
[----:B------:R-:W-:-:S03]  /*111b0*/  FADD.FTZ R9, R211, R4 ;  /* 0x00000004d3097221 */ /* 0x000fc60000010000 */
[----:B------:R-:W2:Y:S01]  /*111c0*/  LDSM.16.MT88.4 R4, [R235+0xf800] ;  /* 0x00f80000eb04783b */ /* 0x000ea20000004200 */
[----:B-1----:R-:W-:Y:S01]  /*111d0*/  FFMA.FTZ R0, R68, R46, R238 ;  /* 0x0000002e44007223 */ /* 0x002fe200000100ee */
[----:B------:R-:W-:Y:S01]  /*111e0*/  MUFU.EX2 R42, R35 ;  /* 0x00000023002a7308 */ /* 0x000fe20000000800 */
[----:B------:R-:W-:Y:S01]  /*111f0*/  MOV R211, R96 ;  /* 0x0000006000d37202 */ /* 0x000fe20000000f00 */
[----:B------:R-:W-:Y:S01]  /*11200*/  LDSM.16.MT88.4 R140, [R234+0xf800] ;  /* 0x00f80000ea8c783b */ /* 0x000fe20000004200 */
[----:B------:R-:W-:Y:S01]  /*11210*/  FADD.FTZ R0, R165, R0 ;  /* 0x00000000a5007221 */ /* 0x000fe20000010000 */
[----:B------:R-:W-:Y:S02]  /*11220*/  MOV R170, R97 ;  /* 0x0000006100aa7202 */ /* 0x000fe40000000f00 */
[----:B------:R-:W-:Y:S01]  /*11230*/  MOV R165, R98 ;  /* 0x0000006200a57202 */ /* 0x000fe20000000f00 */
[----:B------:R-:W-:Y:S01]  /*11240*/  LDSM.16.MT88.4 R152, [R236+0xf800] ;  /* 0x00f80000ec98783b */ /* 0x000fe20000004200 */
[----:B------:R1:W-:Y:S01]  /*11250*/  MUFU.EX2 R35, R2 ;  /* 0x0000000200237308 */ /* 0x0003e20000000800 */
[----:B------:R-:W-:-:S02]  /*11260*/  MOV R46, R99 ;  /* 0x00000063002e7202 */ /* 0x000fc40000000f00 */
[----:B------:R-:W-:Y:S01]  /*11270*/  MOV R47, R80 ;  /* 0x00000050002f7202 */ /* 0x000fe20000000f00 */
[----:B------:R-:W-:Y:S01]  /*11280*/  LDSM.16.MT88.4 R96, [R236+0xd800] ;  /* 0x00d80000ec60783b */ /* 0x000fe20000004200 */
[----:B------:R-:W-:-:S03]  /*11290*/  MOV R48, R81 ;  /* 0x0000005100307202 */ /* 0x000fc60000000f00 */
[----:B------:R-:W3:Y:S08]  /*112a0*/  MUFU.EX2 R44, R44 ;  /* 0x0000002c002c7308 */ /* 0x000ef00000000800 */
[----:B------:R-:W4:Y:S01]  /*112b0*/  MUFU.EX2 R37, R37 ;  /* 0x0000002500257308 */ /* 0x000f220000000800 */
[----:B-1----:R-:W-:Y:S01]  /*112c0*/  FFMA.FTZ R2, R71, R49, R251 ;  /* 0x0000003147027223 */ /* 0x002fe200000100fb */
[----:B------:R-:W-:Y:S01]  /*112d0*/  MOV R251, R82 ;  /* 0x0000005200fb7202 */ /* 0x000fe20000000f00 */
[----:B------:R1:W5:Y:S01]  /*112e0*/  LDL.LU R238, [R1+0xb8] ;  /* 0x0000b80001ee7983 */ /* 0x0003620000300800 */
[----:B------:R-:W-:-:S03]  /*112f0*/  MOV R49, R83 ;  /* 0x0000005300317202 */ /* 0x000fc60000000f00 */
[----:B------:R-:W1:Y:S01]  /*11300*/  LDSM.16.MT88.4 R80, [R234+0xd800] ;  /* 0x00d80000ea50783b */ /* 0x000e620000004200 */
[----:B------:R-:W-:Y:S08]  /*11310*/  MUFU.EX2 R45, R45 ;  /* 0x0000002d002d7308 */ /* 0x000ff00000000800 */
[----:B------:R-:W1:Y:S08]  /*11320*/  MUFU.EX2 R41, R41 ;  /* 0x0000002900297308 */ /* 0x000e700000000800 */
[----:B------:R-:W-:Y:S08]  /*11330*/  MUFU.EX2 R40, R40 ;  /* 0x0000002800287308 */ /* 0x000ff00000000800 */
[----:B------:R-:W1:Y:S08]  /*11340*/  MUFU.EX2 R39, R39 ;  /* 0x0000002700277308 */ /* 0x000e700000000800 */
[----:B------:R-:W2:Y:S01]  /*11350*/  MUFU.EX2 R34, R34 ;  /* 0x0000002200227308 */ /* 0x000ea20000000800 */
[----:B---3--:R-:W-:-:S02]  /*11360*/  F2FP.PACK_AB R200, R51, R44 ;  /* 0x0000002c33c8723e */ /* 0x008fc400000000ff */
[----:B----4-:R-:W-:Y:S02]  /*11370*/  F2FP.PACK_AB R201, R38, R37 ;  /* 0x0000002526c9723e */ /* 0x010fe400000000ff */
[----:B------:R-:W-:Y:S02]  /*11380*/  F2FP.PACK_AB R202, R50, R43 ;  /* 0x0000002b32ca723e */ /* 0x000fe400000000ff */
[----:B------:R-:W-:Y:S02]  /*11390*/  F2FP.PACK_AB R203, R36, R42 ;  /* 0x0000002a24cb723e */ /* 0x000fe400000000ff */
[----:B------:R-:W-:Y:S01]  /*113a0*/  F2FP.PACK_AB R161, R35, R33 ;  /* 0x0000002123a1723e */ /* 0x000fe200000000ff */
[----:B------:R-:W-:Y:S01]  /*113b0*/  FADD.FTZ R8, R252, R2 ;  /* 0x00000002fc087221 */ /* 0x000fe20000010000 */
[----:B-1----:R-:W-:Y:S01]  /*113c0*/  F2FP.PACK_AB R160, R41, R45 ;  /* 0x0000002d29a0723e */ /* 0x002fe200000000ff */
[----:B------:R1:W5:Y:S01]  /*113d0*/  LDL.LU R237, [R1+0xb4] ;  /* 0x0000b40001ed7983 */ /* 0x0003620000300800 */
[----:B------:R-:W-:-:S02]  /*113e0*/  F2FP.PACK_AB R162, R39, R40 ;  /* 0x0000002827a2723e */ /* 0x000fc400000000ff */
[----:B--2---:R-:W-:Y:S01]  /*113f0*/  F2FP.PACK_AB R163, R34, R32 ;  /* 0x0000002022a3723e */ /* 0x004fe200000000ff */
[----:B------:R-:W-:Y:S01]  /*11400*/  FADD.FTZ R0, R49, R0 ;  /* 0x0000000031007221 */ /* 0x000fe20000010000 */
[----:B------:R-:W-:Y:S01]  /*11410*/  HMMA.16816.F32 R196, R200, R4, R196 ;  /* 0x00000004c8c4723c */ /* 0x000fe200000018c4 */
[----:B------:R-:W-:Y:S01]  /*11420*/  FADD.FTZ R2, R251, R10 ;  /* 0x0000000afb027221 */ /* 0x000fe20000010000 */
[----:B------:R1:W5:Y:S01]  /*11430*/  LDL.LU R232, [R1+0xb0] ;  /* 0x0000b00001e87983 */ /* 0x0003620000300800 */
[----:B------:R-:W-:-:S05]  /*11440*/  FADD.FTZ R0, R46, R0 ;  /* 0x000000002e007221 */ /* 0x000fca0000010000 */
        /* <DEDUP_REMOVED lines=88> */
[----:B------:R-:W-:Y:S01]  /*119d0*/  @UP0 UIADD3 UR8, UR8, -0x4, URZ ;  /* 0xfffffffc08080890 */ /* 0x000fe2000fffe03f */
[----:B------:R-:W-:Y:S05]  /*119e0*/  @P0 BRA `(.L_x_165) ;  /* 0x0000001000000947 */ /* 0x000fea0003800000 */
.L_x_158:
[----:B-1----:R-:W-:-:S12]  /*119f0*/  UIADD3 UR8, UR21, -0x1, URZ ;  /* 0xffffffff15087890 */ /* 0x002fd8000fffe03f */
.L_x_165:
[----:B------:R-:W-:-:S13]  /*11a00*/  ISETP.LE.AND P0, PT, RZ, UR8, PT ;  /* 0x00000008ff007c0c */ /* 0x000fda000bf03270 */
[----:B------:R-:W-:Y:S05]  /*11a10*/  @!P0 BRA `(.L_x_166) ;  /* 0x00003fe000008947 */ /* 0x000fea0003800000 */
[----:B------:R-:W2:Y:S01]  /*11a20*/  LDL.64 R8, [R1+0x68] ;  /* 0x0000680001087983 */ /* 0x000ea20000100a00 */
[----:B-----5:R-:W-:Y:S01]  /*11a30*/  MOV R171, R3 ;  /* 0x0000000300ab7202 */ /* 0x020fe20000000f00 */
[----:B------:R-:W-:Y:S02]  /*11a40*/  IMAD.MOV.U32 R169, RZ, RZ, R167 ;  /* 0x000000ffffa97224 */ /* 0x000fe400078e00a7 */
[----:B-1-3--:R-:W3:Y:S01]  /*11a50*/  LDL R0, [R1+0x70] ;  /* 0x0000700001007983 */ /* 0x00aee20000100800 */
[----:B------:R-:W-:Y:S02]  /*11a60*/  IMAD.MOV.U32 R164, RZ, RZ, R168 ;  /* 0x000000ffffa47224 */ /* 0x000fe400078e00a8 */
[----:B------:R-:W-:Y:S01]  /*11a70*/  IMAD.MOV.U32 R170, RZ, RZ, R166 ;  /* 0x000000ffffaa7224 */ /* 0x000fe200078e00a6 */
[----:B------:R-:W4:Y:S04]  /*11a80*/  LDL.LU.64 R6, [R1+0xa0] ;  /* 0x0000a00001067983 */ /* 0x000f280000300a00 */
[----:B------:R-:W2:Y:S01]  /*11a90*/  LDL.LU.64 R4, [R1+0xa8] ;  /* 0x0000a80001047983 */ /* 0x000ea20000300a00 */
[----:B----4-:R-:W-:Y:S01]  /*11aa0*/  IMAD.MOV.U32 R3, RZ, RZ, R7 ;  /* 0x000000ffff037224 */ /* 0x010fe200078e0007 */
[----:B--2---:R-:W-:-:S05]  /*11ab0*/  MOV R2, R4 ;  /* 0x0000000400027202 */ /* 0x004fca0000000f00 */
[----:B------:R1:W-:Y:S01]  /*11ac0*/  STL.64 [R1+0x48], R2 ;  /* 0x0000480201007387 */ /* 0x0003e20000100a00 */
[----:B------:R-:W-:Y:S02]  /*11ad0*/  ISETP.GE.AND P3, PT, R8, c[0x0][0x220], PT ;  /* 0x0000880008007a0c */ /* 0x000fe40003f66270 */
[----:B---3--:R-:W-:Y:S01]  /*11ae0*/  ISETP.GE.AND P2, PT, R0, c[0x0][0x220], PT ;  /* 0x0000880000007a0c */ /* 0x008fe20003f46270 */
[----:B------:R-:W-:Y:S05]  /*11af0*/  BRA `(.L_x_167) ;  /* 0x000004e000007947 */ /* 0x000fea0003800000 */
.L_x_169:
[----:B------:R-:W2:Y:S01]  /*11b00*/  LDL.64 R166, [R1+0x80] ;  /* 0x0000800001a67983 */ /* 0x000ea20000100a00 */
[----:B------:R-:W-:Y:S02]  /*11b10*/  ULDC.64 UR4, c[0x0][0x198] ;  /* 0x0000660000047ab9 */ /* 0x000fe40000000a00 */
[----:B------:R-:W-:Y:S01]  /*11b20*/  UIADD3 UR20, UR8, -0x1, URZ ;  /* 0xffffffff08147890 */ /* 0x000fe2000fffe03f */
[----:B------:R-:W3:Y:S03]  /*11b30*/  LDL.64 R246, [R1+0x78] ;  /* 0x0000780001f67983 */ /* 0x000ee60000100a00 */
[----:B------:R-:W-:Y:S01]  /*11b40*/  USHF.R.S32.HI UR15, URZ, 0x1f, UR20 ;  /* 0x0000001f3f0f7899 */ /* 0x000fe20008011414 */
[----:B------:R1:W-:Y:S01]  /*11b50*/  @P3 STS.128 [R244+0x8000], RZ ;  /* 0x008000fff4003388 */ /* 0x0003e20000000c00 */
        /* <DEDUP_REMOVED lines=8> */
[C---:B------:R-:W-:Y:S02]  /*11be0*/  @!P3 LEA R166, P6, R3.reuse, c[0x0][0x168], 0x1 ;  /* 0x00005a0003a6ba11 */ /* 0x040fe400078c08ff */
        /* <DEDUP_REMOVED lines=9> */
[C---:B------:R-:W-:Y:S01]  /*11c80*/  @!P3 LEA R214, P6, R2.reuse, c[0x0][0x168], 0x1 ;  /* 0x00005a0002d6ba11 */ /* 0x040fe200078c08ff */
[----:B------:R1:W-:Y:S01]  /*11c90*/  @P2 STS.128 [R244+0xa000], RZ ;  /* 0x00a000fff4002388 */ /* 0x0003e20000000c00 */
[----:B------:R-:W-:Y:S02]  /*11ca0*/  IADD3.X R165, R165, UR11, RZ, P0, !PT ;  /* 0x0000000ba5a57c10 */ /* 0x000fe400087fe4ff */
[C---:B------:R-:W-:Y:S01]  /*11cb0*/  @!P2 LEA R210, P1, R2.reuse, c[0x0][0x168], 0x1 ;  /* 0x00005a0002d2aa11 */ /* 0x040fe200078208ff */
[----:B------:R-:W-:Y:S01]  /*11cc0*/  @!PT LDS RZ, [RZ] ;  /* 0x00000000fffff984 */ /* 0x000fe20000000800 */
[----:B------:R-:W-:Y:S01]  /*11cd0*/  @!PT LDS RZ, [RZ] ;  /* 0x00000000fffff984 */ /* 0x000fe20000000800 */
[----:B------:R-:W-:Y:S01]  /*11ce0*/  @!PT LDS RZ, [RZ] ;  /* 0x00000000fffff984 */ /* 0x000fe20000000800 */
[----:B------:R1:W-:Y:S01]  /*11cf0*/  @!P2 LDGSTS.E.BYPASS.LTC128B.128 [R244+0xa000], [R212.64+0x80] ;  /* 0x0a000080d4f4afae */ /* 0x0003e2000b901d52 */
[C-C-:B------:R-:W-:Y:S02]  /*11d00*/  @!P3 LEA.HI.X R215, R2.reuse, c[0x0][0x16c], R165.reuse, 0x1, P6 ;  /* 0x00005b0002d7ba11 */ /* 0x140fe400030f0ca5 */
[C---:B------:R-:W-:Y:S01]  /*11d10*/  @!P2 LEA.HI.X R211, R2.reuse, c[0x0][0x16c], R165, 0x1, P1 ;  /* 0x00005b0002d3aa11 */ /* 0x040fe200008f0ca5 */
[----:B------:R1:W-:Y:S01]  /*11d20*/  @P3 STS.128 [R244+0x8800], RZ ;  /* 0x008800fff4003388 */ /* 0x0003e20000000c00 */
[----:B------:R-:W-:Y:S03]  /*11d30*/  IADD3 R0, P5, R2, UR7, RZ ;  /* 0x0000000702007c10 */ /* 0x000fe6000ffbe0ff */
[----:B------:R-:W-:Y:S01]  /*11d40*/  @!PT LDS RZ, [RZ] ;  /* 0x00000000fffff984 */ /* 0x000fe20000000800 */
[----:B------:R-:W-:Y:S01]  /*11d50*/  @!PT LDS RZ, [RZ] ;  /* 0x00000000fffff984 */ /* 0x000fe20000000800 */
[----:B------:R-:W-:Y:S01]  /*11d60*/  @!PT LDS RZ, [RZ] ;  /* 0x00000000fffff984 */ /* 0x000fe20000000800 */
[----:B------:R1:W-:Y:S01]  /*11d70*/  @!P3 LDGSTS.E.BYPASS.LTC128B.128 [R244+0x8800], [R214.64] ;  /* 0x08800000d6f4bfae */ /* 0x0003e2000b901d52 */
[C---:B------:R-:W-:Y:S02]  /*11d80*/  @!P3 LEA R208, P6, R0.reuse, c[0x0][0x168], 0x1 ;  /* 0x00005a0000d0ba11 */ /* 0x040fe400078c08ff */
[C---:B------:R-:W-:Y:S01]  /*11d90*/  @!P2 LEA R204, P1, R0.reuse, c[0x0][0x168], 0x1 ;  /* 0x00005a0000ccaa11 */ /* 0x040fe200078208ff */
[----:B------:R1:W-:Y:S01]  /*11da0*/  @P2 STS.128 [R244+0xa800], RZ ;  /* 0x00a800fff4002388 */ /* 0x0003e20000000c00 */
[----:B------:R-:W-:Y:S02]  /*11db0*/  IADD3.X R2, R165, UR11, RZ, P5, !PT ;  /* 0x0000000ba5027c10 */ /* 0x000fe4000affe4ff */
[C---:B------:R-:W-:Y:S01]  /*11dc0*/  IADD3 R3, P0, R0.reuse, UR7, RZ ;  /* 0x0000000700037c10 */ /* 0x040fe2000ff1e0ff */
[----:B------:R-:W-:Y:S01]  /*11dd0*/  @!PT LDS RZ, [RZ] ;  /* 0x00000000fffff984 */ /* 0x000fe20000000800 */
[----:B------:R-:W-:Y:S01]  /*11de0*/  @!PT LDS RZ, [RZ] ;  /* 0x00000000fffff984 */ /* 0x000fe20000000800 */
[----:B------:R-:W-:Y:S01]  /*11df0*/  @!PT LDS RZ, [RZ] ;  /* 0x00000000fffff984 */ /* 0x000fe20000000800 */
[----:B------:R1:W-:Y:S01]  /*11e00*/  @!P2 LDGSTS.E.BYPASS.LTC128B.128 [R244+0xa800], [R210.64+0x80] ;  /* 0x0a800080d2f4afae */ /* 0x0003e2000b901d52 */
[C-C-:B------:R-:W-:Y:S02]  /*11e10*/  @!P3 LEA.HI.X R209, R0.reuse, c[0x0][0x16c], R2.reuse, 0x1, P6 ;  /* 0x00005b0000d1ba11 */ /* 0x140fe400030f0c02 */
[----:B------:R-:W-:Y:S01]  /*11e20*/  @!P2 LEA.HI.X R205, R0, c[0x0][0x16c], R2, 0x1, P1 ;  /* 0x00005b0000cdaa11 */ /* 0x000fe200008f0c02 */
[----:B------:R1:W-:Y:S01]  /*11e30*/  @P3 STS.128 [R244+0x9000], RZ ;  /* 0x009000fff4003388 */ /* 0x0003e20000000c00 */
[C---:B------:R-:W-:Y:S02]  /*11e40*/  @!P3 LEA R206, P5, R3.reuse, c[0x0][0x168], 0x1 ;  /* 0x00005a0003ceba11 */ /* 0x040fe400078a08ff */
[----:B------:R-:W-:Y:S01]  /*11e50*/  IADD3.X R165, R2, UR11, RZ, P0, !PT ;  /* 0x0000000b02a57c10 */ /* 0x000fe200087fe4ff */
[----:B------:R-:W-:Y:S01]  /*11e60*/  @!PT LDS RZ, [RZ] ;  /* 0x00000000fffff984 */ /* 0x000fe20000000800 */
[----:B------:R-:W-:Y:S01]  /*11e70*/  @!PT LDS RZ, [RZ] ;  /* 0x00000000fffff984 */ /* 0x000fe20000000800 */
[----:B------:R-:W-:Y:S01]  /*11e80*/  @!PT LDS RZ, [RZ] ;  /* 0x00000000fffff984 */ /* 0x000fe20000000800 */
[----:B------:R1:W-:Y:S01]  /*11e90*/  @!P3 LDGSTS.E.BYPASS.LTC128B.128 [R244+0x9000], [R208.64] ;  /* 0x09000000d0f4bfae */ /* 0x0003e2000b901d52 */
[C---:B--2---:R-:W-:Y:S02]  /*11ea0*/  @!P2 LEA R166, P0, R3.reuse, c[0x0][0x168], 0x1 ;  /* 0x00005a0003a6aa11 */ /* 0x044fe400078008ff */
[C-C-:B------:R-:W-:Y:S01]  /*11eb0*/  @!P3 LEA.HI.X R207, R3.reuse, c[0x0][0x16c], R165.reuse, 0x1, P5 ;  /* 0x00005b0003cfba11 */ /* 0x140fe200028f0ca5 */
[----:B------:R1:W-:Y:S01]  /*11ec0*/  @P2 STS.128 [R244+0xb000], RZ ;  /* 0x00b000fff4002388 */ /* 0x0003e20000000c00 */
[----:B------:R-:W-:Y:S03]  /*11ed0*/  @!P2 LEA.HI.X R167, R3, c[0x0][0x16c], R165, 0x1, P0 ;  /* 0x00005b0003a7aa11 */ /* 0x000fe600000f0ca5 */
        /* <DEDUP_REMOVED lines=9> */
[----:B------:R1:W-:Y:S04]  /*11f70*/  @P2 STS.128 [R244+0xb800], RZ ;  /* 0x00b800fff4002388 */ /* 0x0003e80000000c00 */
[----:B------:R-:W-:Y:S01]  /*11f80*/  @!PT LDS RZ, [RZ] ;  /* 0x00000000fffff984 */ /* 0x000fe20000000800 */
[----:B------:R-:W-:Y:S01]  /*11f90*/  @!PT LDS RZ, [RZ] ;  /* 0x00000000fffff984 */ /* 0x000fe20000000800 */
[----:B------:R-:W-:Y:S01]  /*11fa0*/  @!PT LDS RZ, [RZ] ;  /* 0x00000000fffff984 */ /* 0x000fe20000000800 */
[----:B------:R1:W-:Y:S04]  /*11fb0*/  @!P2 LDGSTS.E.BYPASS.LTC128B.128 [R244+0xb800], [R166.64+0x80] ;  /* 0x0b800080a6f4afae */ /* 0x0003e8000b901d52 */
[----:B------:R-:W0:Y:S01]  /*11fc0*/  LDGDEPBAR ;  /* 0x00000000000079af */ /* 0x000e220000000000 */
[----:B------:R-:W-:-:S05]  /*11fd0*/  BRA `(.L_x_168) ;  /* 0x00000fc000007947 */ /* 0x000fca0003800000 */
.L_x_167:
[----:B------:R-:W2:Y:S01]  /*11fe0*/  LDL.64 R4, [R1+0x48] ;  /* 0x0000480001047983 */ /* 0x000ea20000100a00 */
[----:B------:R-:W-:Y:S04]  /*11ff0*/  DEPBAR.LE SB0, 0x0 ;  /* 0x000080000000791a */ /* 0x000fe80000000000 */
[----:B------:R-:W-:Y:S01]  /*12000*/  USHF.R.S32.HI UR5, URZ, 0x1f, UR8 ;  /* 0x0000001f3f057899 */ /* 0x000fe20008011408 */
[----:B------:R-:W-:Y:S01]  /*12010*/  BAR.SYNC.DEFER_BLOCKING 0x0 ;  /* 0x0000000000007b1d */ /* 0x000fe20000010000 */
[----:B------:R-:W-:Y:S01]  /*12020*/  UIMAD UR4, UR12, UR8, URZ ;  /* 0x000000080c0472a4 */ /* 0x000fe2000f8e023f */
[----:B-1----:R-:W-:Y:S03]  /*12030*/  IMAD.U32 R2, RZ, RZ, UR8 ;  /* 0x00000008ff027e24 */ /* 0x002fe6000f8e00ff */
[----:B------:R-:W-:Y:S01]  /*12040*/  UIMAD UR4, UR5, UR17, UR4 ;  /* 0x00000011050472a4 */ /* 0x000fe2000f8e0204 */
[----:B------:R-:W-:Y:S01]  /*12050*/  @P3 STS.128 [R244+0xc000], RZ ;  /* 0x00c000fff4003388 */ /* 0x000fe20000000c00 */
[----:B--2---:R-:W-:Y:S05]  /*12060*/  IMAD.WIDE.U32 R2, R2, UR17, R4 ;  /* 0x0000001102027c25 */ /* 0x004fea000f8e0004 */
[C---:B------:R-:W-:Y:S02]  /*12070*/  @!P3 LEA R4, P4, R2.reuse, c[0x0][0x170], 0x1 ;  /* 0x00005c000204ba11 */ /* 0x040fe400078808ff */
[----:B------:R-:W-:Y:S02]  /*12080*/  IADD3 R0, R3, UR4, RZ ;  /* 0x0000000403007c10 */ /* 0x000fe4000fffe0ff */
        /* <DEDUP_REMOVED lines=8> */
[C---:B------:R-:W-:Y:S02]  /*12110*/  @!P3 LEA R14, P4, R3.reuse, c[0x0][0x170], 0x1 ;  /* 0x00005c00030eba11 */ /* 0x040fe400078808ff */
[----:B------:R-:W-:Y:S01]  /*12120*/  IADD3.X R2, R0, UR9, RZ, P1, !PT ;  /* 0x0000000900027c10 */ /* 0x000fe20008ffe4ff */
[----:B------:R-:W-:Y:S01]  /*12130*/  @P2 STS.128 [R244+0xe000], RZ ;  /* 0x00e000fff4002388 */ /* 0x000fe20000000c00 */
[C---:B------:R-:W-:Y:S02]  /*12140*/  @!P2 LEA R12, P0, R3.reuse, c[0x0][0x170], 0x1 ;  /* 0x00005c00030caa11 */ /* 0x040fe400078008ff */
[C-C-:B------:R-:W-:Y:S02]  /*12150*/  @!P3 LEA.HI.X R15, R3.reuse, c[0x0][0x174], R2.reuse, 0x1, P4 ;  /* 0x00005d00030fba11 */ /* 0x140fe400020f0c02 */
[C---:B------:R-:W-:Y:S01]  /*12160*/  @!P2 LEA.HI.X R13, R3.reuse, c[0x0][0x174], R2, 0x1, P0 ;  /* 0x00005d00030daa11 */ /* 0x040fe200000f0c02 */
[----:B------:R-:W-:Y:S01]  /*12170*/  @!PT LDS RZ, [RZ] ;  /* 0x00000000fffff984 */ /* 0x000fe20000000800 */
[----:B------:R-:W-:Y:S01]  /*12180*/  @!PT LDS RZ, [RZ] ;  /* 0x00000000fffff984 */ /* 0x000fe20000000800 */
[----:B------:R-:W-:Y:S01]  /*12190*/  @!PT LDS RZ, [RZ] ;  /* 0x00000000fffff984 */ /* 0x000fe20000000800 */
[----:B------:R2:W-:Y:S01]  /*121a0*/  @!P2 LDGSTS.E.BYPASS.LTC128B.128 [R244+0xe000], [R16.64+0x80] ;  /* 0x0e00008010f4afae */ /* 0x0005e2000b901d52 */
[----:B------:R-:W-:Y:S04]  /*121b0*/  IADD3 R0, P1, R3, UR14, RZ ;  /* 0x0000000e03007c10 */ /* 0x000fe8000ff3e0ff */
[----:B------:R-:W-:Y:S01]  /*121c0*/  @!P3 LEA R10, P5, R0, c[0x0][0x170], 0x1 ;  /* 0x00005c00000aba11 */ /* 0x000fe200078a08ff */
[----:B------:R-:W-:Y:S01]  /*121d0*/  @P3 STS.128 [R244+0xc800], RZ ;  /* 0x00c800fff4003388 */ /* 0x000fe20000000c00 */
[----:B------:R-:W-:Y:S02]  /*121e0*/  IADD3.X R3, R2, UR9, RZ, P1, !PT ;  /* 0x0000000902037c10 */ /* 0x000fe40008ffe4ff */
[C---:B------:R-:W-:Y:S02]  /*121f0*/  @!P2 LEA R6, P1, R0.reuse, c[0x0][0x170], 0x1 ;  /* 0x00005c000006aa11 */ /* 0x040fe400078208ff */
[C-C-:B------:R-:W-:Y:S01]  /*12200*/  @!P3 LEA.HI.X R11, R0.reuse, c[0x0][0x174], R3.reuse, 0x1, P5 ;  /* 0x00005d00000bba11 */ /* 0x140fe200028f0c03 */
[----:B------:R-:W-:Y:S01]  /*12210*/  @!PT LDS RZ, [RZ] ;  /* 0x00000000fffff984 */ /* 0x000fe20000000800 */
[----:B------:R-:W-:Y:S01]  /*12220*/  @!PT LDS RZ, [RZ] ;  /* 0x00000000fffff984 */ /* 0x000fe20000000800 */
[----:B------:R-:W-:Y:S01]  /*12230*/  @!PT LDS RZ, [RZ] ;  /* 0x00000000fffff984 */ /* 0x000fe20000000800 */
[----:B------:R3:W-:Y:S01]  /*12240*/  @!P3 LDGSTS.E.BYPASS.LTC128B.128 [R244+0xc800], [R14.64] ;  /* 0x0c8000000ef4bfae */ /* 0x0007e2000b901d52 */
[C---:B------:R-:W-:Y:S02]  /*12250*/  @!P2 LEA.HI.X R7, R0.reuse, c[0x0][0x174], R3, 0x1, P1 ;  /* 0x00005d000007aa11 */ /* 0x040fe400008f0c03 */
[----:B------:R-:W-:Y:S03]  /*12260*/  IADD3 R2, P0, R0, UR14, RZ ;  /* 0x0000000e00027c10 */ /* 0x000fe6000ff1e0ff */
[----:B------:R-:W-:Y:S01]  /*12270*/  @P2 STS.128 [R244+0xe800], RZ ;  /* 0x00e800fff4002388 */ /* 0x000fe20000000c00 */
[C---:B------:R-:W-:Y:S02]  /*12280*/  @!P3 LEA R8, P4, R2.reuse, c[0x0][0x170], 0x1 ;  /* 0x00005c000208ba11 */ /* 0x040fe400078808ff */
[----:B-1----:R-:W-:Y:S02]  /*12290*/  IADD3.X R5, R3, UR9, RZ, P0, !PT ;  /* 0x0000000903057c10 */ /* 0x002fe400087fe4ff */
[C---:B------:R-:W-:Y:S01]  /*122a0*/  @!P2 LEA R4, P0, R2.reuse, c[0x0][0x170], 0x1 ;  /* 0x00005c000204aa11 */ /* 0x040fe200078008ff */
[----:B------:R-:W-:Y:S01]  /*122b0*/  @!PT LDS RZ, [RZ] ;  /* 0x00000000fffff984 */ /* 0x000fe20000000800 */
[----:B------:R-:W-:Y:S01]  /*122c0*/  @!PT LDS RZ, [RZ] ;  /* 0x00000000fffff984 */ /* 0x000fe20000000800 */
[----:B------:R-:W-:Y:S01]  /*122d0*/  @!PT LDS RZ, [RZ] ;  /* 0x00000000fffff984 */ /* 0x000fe20000000800 */
[----:B------:R3:W-:Y:S01]  /*122e0*/  @!P2 LDGSTS.E.BYPASS.LTC128B.128 [R244+0xe800], [R12.64+0x80] ;  /* 0x0e8000800cf4afae */ /* 0x0007e2000b901d52 */
[C-C-:B------:R-:W-:Y:S02]  /*122f0*/  @!P3 LEA.HI.X R9, R2.reuse, c[0x0][0x174], R5.reuse, 0x1, P4 ;  /* 0x00005d000209ba11 */ /* 0x140fe400020f0c05 */
[----:B------:R-:W-:Y:S02]  /*12300*/  @!P2 LEA.HI.X R5, R2, c[0x0][0x174], R5, 0x1, P0 ;  /* 0x00005d000205aa11 */ /* 0x000fe400000f0c05 */
[----:B------:R-:W-:Y:S01]  /*12310*/  ISETP.LT.AND P4, PT, RZ, UR8, PT ;  /* 0x00000008ff007c0c */ /* 0x000fe2000bf81270 */
[----:B------:R-:W-:Y:S06]  /*12320*/  @P3 STS.128 [R244+0xd000], RZ ;  /* 0x00d000fff4003388 */ /* 0x000fec0000000c00 */
[----:B------:R-:W-:Y:S01]  /*12330*/  @!PT LDS RZ, [RZ] ;  /* 0x00000000fffff984 */ /* 0x000fe20000000800 */
[----:B------:R-:W-:Y:S01]  /*12340*/  @!PT LDS RZ, [RZ] ;  /* 0x00000000fffff984 */ /* 0x000fe20000000800 */
[----:B------:R-:W-:Y:S01]  /*12350*/  @!PT LDS RZ, [RZ] ;  /* 0x00000000fffff984 */ /* 0x000fe20000000800 */
[----:B------:R1:W-:Y:S06]  /*12360*/  @!P3 LDGSTS.E.BYPASS.LTC128B.128 [R244+0xd000], [R10.64] ;  /* 0x0d0000000af4bfae */ /* 0x0003ec000b901d52 */
[----:B------:R-:W-:Y:S06]  /*12370*/  @P2 STS.128 [R244+0xf000], RZ ;  /* 0x00f000fff4002388 */ /* 0x000fec0000000c00 */
[----:B------:R-:W-:Y:S01]  /*12380*/  @!PT LDS RZ, [RZ] ;  /* 0x00000000fffff984 */ /* 0x000fe20000000800 */
[----:B------:R-:W-:Y:S01]  /*12390*/  @!PT LDS RZ, [RZ] ;  /* 0x00000000fffff984 */ /* 0x000fe20000000800 */
[----:B------:R-:W-:Y:S01]  /*123a0*/  @!PT LDS RZ, [RZ] ;  /* 0x00000000fffff984 */ /* 0x000fe20000000800 */
[----:B------:R4:W-:Y:S06]  /*123b0*/  @!P2 LDGSTS.E.BYPASS.LTC128B.128 [R244+0xf000], [R6.64+0x80] ;  /* 0x0f00008006f4afae */ /* 0x0009ec000b901d52 */
        /* <DEDUP_REMOVED lines=10> */
[----:B------:R-:W-:Y:S06]  /*12460*/  LDSM.16.M88.4 R64, [R240] ;  /* 0x00000000f040783b */ /* 0x000fec0000000200 */
[----:B--2---:R-:W4:Y:S06]  /*12470*/  LDSM.16.M88.4 R16, [R232+0x8000] ;  /* 0x00800000e810783b */ /* 0x004f2c0000000200 */
[----:B------:R-:W1:Y:S06]  /*12480*/  LDSM.16.M88.4 R60, [R240+0x2000] ;  /* 0x00200000f03c783b */ /* 0x000e6c0000000200 */
[----:B------:R-:W2:Y:S06]  /*12490*/  LDSM.16.M88.4 R32, [R232+0x8800] ;  /* 0x00880000e820783b */ /* 0x000eac0000000200 */
[----:B------:R-:W0:Y:S06]  /*124a0*/  LDGDEPBAR ;  /* 0x00000000000079af */ /* 0x000e2c0000000000 */
[----:B------:R-:W5:Y:S06]  /*124b0*/  LDSM.16.M88.4 R48, [R232+0x9000] ;  /* 0x00900000e830783b */ /* 0x000f6c0000000200 */
[----:B------:R-:W2:Y:S06]  /*124c0*/  LDSM.16.M88.4 R204, [R232+0x9800] ;  /* 0x00980000e8cc783b */ /* 0x000eac0000000200 */
[----:B------:R-:W-:Y:S01]  /*124d0*/  LDSM.16.M88.4 R208, [R241] ;  /* 0x00000000f1d0783b */ /* 0x000fe20000000200 */
[-C--:B----4-:R-:W-:Y:S05]  /*124e0*/  HMMA.16816.F32 R4, R64, R16.reuse, RZ ;  /* 0x000000104004723c */ /* 0x090fea00000018ff */
[----:B------:R-:W4:Y:S03]  /*124f0*/  LDSM.16.M88.4 R212, [R239] ;  /* 0x00000000efd4783b */ /* 0x000f260000000200 */
[C---:B-1----:R-:W-:Y:S03]  /*12500*/  HMMA.16816.F32 R8, R60.reuse, R16, RZ ;  /* 0x000000103c08723c */ /* 0x042fe600000018ff */
[----:B------:R-:W1:Y:S06]  /*12510*/  LDSM.16.M88.4 R216, [R241+0x2000] ;  /* 0x00200000f1d8783b */ /* 0x000e6c0000000200 */
[----:B------:R-:W1:Y:S01]  /*12520*/  LDSM.16.M88.4 R220, [R239+0x800] ;  /* 0x00080000efdc783b */ /* 0x000e620000000200 */
[-C--:B---3--:R-:W-:Y:S05]  /*12530*/  HMMA.16816.F32 R12, R60, R18.reuse, RZ ;  /* 0x000000123c0c723c */ /* 0x088fea00000018ff */
[----:B------:R-:W3:Y:S03]  /*12540*/  LDSM.16.M88.4 R224, [R239+0x1000] ;  /* 0x00100000efe0783b */ /* 0x000ee60000000200 */
[C---:B------:R-:W-:Y:S03]  /*12550*/  HMMA.16816.F32 R16, R64.reuse, R18, RZ ;  /* 0x000000124010723c */ /* 0x040fe600000018ff */
[----:B------:R-:W1:Y:S05]  /*12560*/  LDSM.16.M88.4 R228, [R239+0x1800] ;  /* 0x00180000efe4783b */ /* 0x000e6a0000000200 */
[-C--:B--2---:R-:W-:Y:S08]  /*12570*/  HMMA.16816.F32 R20, R64, R32.reuse, RZ ;  /* 0x000000204014723c */ /* 0x084ff000000018ff */
[C---:B------:R-:W-:Y:S08]  /*12580*/  HMMA.16816.F32 R24, R60.reuse, R32, RZ ;  /* 0x000000203c18723c */ /* 0x040ff000000018ff */
[-C--:B------:R-:W-:Y:S08]  /*12590*/  HMMA.16816.F32 R28, R60, R34.reuse, RZ ;  /* 0x000000223c1c723c */ /* 0x080ff000000018ff */
[C---:B------:R-:W-:Y:S08]  /*125a0*/  HMMA.16816.F32 R32, R64.reuse, R34, RZ ;  /* 0x000000224020723c */ /* 0x040ff000000018ff */
[-C--:B-----5:R-:W-:Y:S08]  /*125b0*/  HMMA.16816.F32 R36, R64, R48.reuse, RZ ;  /* 0x000000304024723c */ /* 0x0a0ff000000018ff */
[C---:B------:R-:W-:Y:S08]  /*125c0*/  HMMA.16816.F32 R40, R60.reuse, R48, RZ ;  /* 0x000000303c28723c */ /* 0x040ff000000018ff */
[-C--:B------:R-:W-:Y:S08]  /*125d0*/  HMMA.16816.F32 R44, R60, R50.reuse, RZ ;  /* 0x000000323c2c723c */ /* 0x080ff000000018ff */
[C---:B------:R-:W-:Y:S08]  /*125e0*/  HMMA.16816.F32 R48, R64.reuse, R50, RZ ;  /* 0x000000324030723c */ /* 0x040ff000000018ff */
[-C--:B------:R-:W-:Y:S08]  /*125f0*/  HMMA.16816.F32 R52, R64, R204.reuse, RZ ;  /* 0x000000cc4034723c */ /* 0x080ff000000018ff */
[C---:B------:R-:W-:Y:S08]  /*12600*/  HMMA.16816.F32 R56, R60.reuse, R204, RZ ;  /* 0x000000cc3c38723c */ /* 0x040ff000000018ff */
[-C--:B------:R-:W-:Y:S08]  /*12610*/  HMMA.16816.F32 R60, R60, R206.reuse, RZ ;  /* 0x000000ce3c3c723c */ /* 0x080ff000000018ff */
[----:B------:R-:W-:Y:S01]  /*12620*/  HMMA.16816.F32 R64, R64, R206, RZ ;  /* 0x000000ce4040723c */ /* 0x000fe200000018ff */
[----:B------:R-:W-:Y:S07]  /*12630*/  LDSM.16.M88.4 R204, [R243] ;  /* 0x00000000f3cc783b */ /* 0x000fee0000000200 */
[-C--:B----4-:R-:W-:Y:S08]  /*12640*/  HMMA.16816.F32 R4, R208, R212.reuse, R4 ;  /* 0x000000d4d004723c */ /* 0x090ff00000001804 */
[C---:B-1----:R-:W-:Y:S08]  /*12650*/  HMMA.16816.F32 R8, R216.reuse, R212, R8 ;  /* 0x000000d4d808723c */ /* 0x042ff00000001808 */
[-C--:B------:R-:W-:Y:S08]  /*12660*/  HMMA.16816.F32 R12, R216, R214.reuse, R12 ;  /* 0x000000d6d80c723c */ /* 0x080ff0000000180c */
[C---:B------:R-:W-:Y:S01]  /*12670*/  HMMA.16816.F32 R16, R208.reuse, R214, R16 ;  /* 0x000000d6d010723c */ /* 0x040fe20000001810 */
[----:B------:R-:W1:Y:S07]  /*12680*/  LDSM.16.M88.4 R212, [R238+0x8000] ;  /* 0x00800000eed4783b */ /* 0x000e6e0000000200 */
[-C--:B------:R-:W-:Y:S08]  /*12690*/  HMMA.16816.F32 R20, R208, R220.reuse, R20 ;  /* 0x000000dcd014723c */ /* 0x080ff00000001814 */
[C---:B------:R-:W-:Y:S08]  /*126a0*/  HMMA.16816.F32 R24, R216.reuse, R220, R24 ;  /* 0x000000dcd818723c */ /* 0x040ff00000001818 */
        /* <DEDUP_REMOVED lines=8> */
[-C--:B------:R-:W-:Y:S08]  /*12730*/  HMMA.16816.F32 R52, R208, R228.reuse, R52 ;  /* 0x000000e4d034723c */ /* 0x080ff00000001834 */
[C---:B------:R-:W-:Y:S08]  /*12740*/  HMMA.16816.F32 R56, R216.reuse, R228, R56 ;  /* 0x000000e4d838723c */ /* 0x040ff00000001838 */
[-C--:B------:R-:W-:Y:S01]  /*12750*/  HMMA.16816.F32 R60, R216, R230.reuse, R60 ;  /* 0x000000e6d83c723c */ /* 0x080fe2000000183c */
[----:B------:R-:W3:Y:S07]  /*12760*/  LDSM.16.M88.4 R216, [R238+0x8800] ;  /* 0x00880000eed8783b */ /* 0x000eee0000000200 */
[----:B------:R-:W-:Y:S01]  /*12770*/  HMMA.16816.F32 R64, R208, R230, R64 ;  /* 0x000000e6d040723c */ /* 0x000fe20000001840 */
[----:B------:R-:W4:Y:S06]  /*12780*/  LDSM.16.M88.4 R208, [R238+0x9800] ;  /* 0x00980000eed0783b */ /* 0x000f2c0000000200 */
[----:B------:R-:W-:Y:S01]  /*12790*/  LDSM.16.M88.4 R228, [R237+0x1000] ;  /* 0x00100000ede4783b */ /* 0x000fe20000000200 */
[-C--:B-1----:R-:W-:Y:S08]  /*127a0*/  HMMA.16816.F32 R4, R204, R212.reuse, R4 ;  /* 0x000000d4cc04723c */ /* 0x082ff00000001804 */
[C---:B--2---:R-:W-:Y:S08]  /*127b0*/  HMMA.16816.F32 R8, R220.reuse, R212, R8 ;  /* 0x000000d4dc08723c */ /* 0x044ff00000001808 */
[-C--:B------:R-:W-:Y:S08]  /*127c0*/  HMMA.16816.F32 R12, R220, R214.reuse, R12 ;  /* 0x000000d6dc0c723c */ /* 0x080ff0000000180c */
[C---:B------:R-:W-:Y:S01]  /*127d0*/  HMMA.16816.F32 R16, R204.reuse, R214, R16 ;  /* 0x000000d6cc10723c */ /* 0x040fe20000001810 */
[----:B------:R-:W-:Y:S07]  /*127e0*/  LDSM.16.M88.4 R212, [R242] ;  /* 0x00000000f2d4783b */ /* 0x000fee0000000200 */
[-C--:B---3--:R-:W-:Y:S08]  /*127f0*/  HMMA.16816.F32 R20, R204, R216.reuse, R20 ;  /* 0x000000d8cc14723c */ /* 0x088ff00000001814 */
[C---:B------:R-:W-:Y:S08]  /*12800*/  HMMA.16816.F32 R24, R220.reuse, R216, R24 ;  /* 0x000000d8dc18723c */ /* 0x040ff00000001818 */
[-C--:B------:R-:W-:Y:S08]  /*12810*/  HMMA.16816.F32 R28, R220, R218.reuse, R28 ;  /* 0x000000dadc1c723c */ /* 0x080ff0000000181c */
[C---:B------:R-:W-:Y:S01]  /*12820*/  HMMA.16816.F32 R32, R204.reuse, R218, R32 ;  /* 0x000000dacc20723c */ /* 0x040fe20000001820 */
[----:B------:R-:W1:Y:S07]  /*12830*/  LDSM.16.M88.4 R216, [R237] ;  /* 0x00000000edd8783b */ /* 0x000e6e0000000200 */
[-C--:B------:R-:W-:Y:S08]  /*12840*/  HMMA.16816.F32 R36, R204, R224.reuse, R36 ;  /* 0x000000e0cc24723c */ /* 0x080ff00000001824 */
[C---:B------:R-:W-:Y:S08]  /*12850*/  HMMA.16816.F32 R40, R220.reuse, R224, R40 ;  /* 0x000000e0dc28723c */ /* 0x040ff00000001828 */
[-C--:B------:R-:W-:Y:S08]  /*12860*/  HMMA.16816.F32 R44, R220, R226.reuse, R44 ;  /* 0x000000e2dc2c723c */ /* 0x080ff0000000182c */
[C---:B------:R-:W-:Y:S01]  /*12870*/  HMMA.16816.F32 R48, R204.reuse, R226, R48 ;  /* 0x000000e2cc30723c */ /* 0x040fe20000001830 */
[----:B------:R-:W2:Y:S07]  /*12880*/  LDSM.16.M88.4 R224, [R242+0x2000] ;  /* 0x00200000f2e0783b */ /* 0x000eae0000000200 */
[-C--:B----4-:R-:W-:Y:S08]  /*12890*/  HMMA.16816.F32 R52, R204, R208.reuse, R52 ;  /* 0x000000d0cc34723c */ /* 0x090ff00000001834 */
        /* <DEDUP_REMOVED lines=16> */
[-C--:B------:R-:W-:Y:S08]  /*129a0*/  HMMA.16816.F32 R36, R212, R228.reuse, R36 ;  /* 0x000000e4d424723c */ /* 0x080ff00000001824 */
[C---:B------:R-:W-:Y:S08]  /*129b0*/  HMMA.16816.F32 R40, R224.reuse, R228, R40 ;  /* 0x000000e4e028723c */ /* 0x040ff00000001828 */
[-C--:B------:R-:W-:Y:S08]  /*129c0*/  HMMA.16816.F32 R44, R224, R230.reuse, R44 ;  /* 0x000000e6e02c723c */ /* 0x080ff0000000182c */
[C---:B------:R-:W-:Y:S01]  /*129d0*/  HMMA.16816.F32 R48, R212.reuse, R230, R48 ;  /* 0x000000e6d430723c */ /* 0x040fe20000001830 */
[----:B------:R-:W-:Y:S07]  /*129e0*/  LDSM.16.M88.4 R228, [R232+0xb000] ;  /* 0x00b00000e8e4783b */ /* 0x000fee0000000200 */
        /* <DEDUP_REMOVED lines=43> */
[----:B------:R-:W3:Y:S07]  /*12ca0*/  LDSM.16.M88.4 R228, [R238+0xa800] ;  /* 0x00a80000eee4783b */ /* 0x000eee0000000200 */
[-C--:B----4-:R-:W-:Y:S08]  /*12cb0*/  HMMA.16816.F32 R52, R212, R204.reuse, R52 ;  /* 0x000000ccd434723c */ /* 0x090ff00000001834 */
[C---:B------:R-:W-:Y:S08]  /*12cc0*/  HMMA.16816.F32 R56, R224.reuse, R204, R56 ;  /* 0x000000cce038723c */ /* 0x040ff00000001838 */
[-C--:B------:R-:W-:Y:S01]  /*12cd0*/  HMMA.16816.F32 R60, R224, R206.reuse, R60 ;  /* 0x000000cee03c723c */ /* 0x080fe2000000183c */
[----:B------:R-:W4:Y:S07]  /*12ce0*/  LDSM.16.M88.4 R224, [R238+0xb000] ;  /* 0x00b00000eee0783b */ /* 0x000f2e0000000200 */
[----:B------:R-:W-:Y:S01]  /*12cf0*/  HMMA.16816.F32 R64, R212, R206, R64 ;  /* 0x000000ced440723c */ /* 0x000fe20000001840 */
[----:B------:R-:W5:Y:S06]  /*12d00*/  LDSM.16.M88.4 R204, [R238+0xb800] ;  /* 0x00b80000eecc783b */ /* 0x000f6c0000000200 */
        /* <DEDUP_REMOVED lines=16> */
[-C--:B-----5:R-:W-:Y:S08]  /*12e10*/  HMMA.16816.F32 R52, R208, R204.reuse, R52 ;  /* 0x000000ccd034723c */ /* 0x0a0ff00000001834 */
[C---:B------:R-:W-:Y:S08]  /*12e20*/  HMMA.16816.F32 R56, R220.reuse, R204, R56 ;  /* 0x000000ccdc38723c */ /* 0x040ff00000001838 */
[-C--:B------:R-:W-:Y:S01]  /*12e30*/  HMMA.16816.F32 R60, R220, R206.reuse, R60 ;  /* 0x000000cedc3c723c */ /* 0x080fe2000000183c */
[----:B------:R-:W3:Y:S07]  /*12e40*/  LDSM.16.M88.4 R220, [R237+0x2800] ;  /* 0x00280000eddc783b */ /* 0x000eee0000000200 */
[----:B------:R-:W-:Y:S01]  /*12e50*/  HMMA.16816.F32 R64, R208, R206, R64 ;  /* 0x000000ced040723c */ /* 0x000fe20000001840 */
[----:B------:R-:W4:Y:S01]  /*12e60*/  LDSM.16.M88.4 R204, [R237+0x3800] ;  /* 0x00380000edcc783b */ /* 0x000f220000000200 */
[----:B------:R-:W-:Y:S05]  /*12e70*/  DEPBAR.LE SB0, 0x0 ;  /* 0x000080000000791a */ /* 0x000fea0000000000 */
[----:B------:R-:W-:Y:S01]  /*12e80*/  BAR.SYNC.DEFER_BLOCKING 0x0 ;  /* 0x0000000000007b1d */ /* 0x000fe20000010000 */
[-C--:B-1----:R-:W-:Y:S08]  /*12e90*/  HMMA.16816.F32 R4, R212, R216.reuse, R4 ;  /* 0x000000d8d404723c */ /* 0x082ff00000001804 */
[C---:B--2---:R-:W-:Y:S08]  /*12ea0*/  HMMA.16816.F32 R8, R224.reuse, R216, R8 ;  /* 0x000000d8e008723c */ /* 0x044ff00000001808 */
[-C--:B------:R-:W-:Y:S08]  /*12eb0*/  HMMA.16816.F32 R12, R224, R218.reuse, R12 ;  /* 0x000000dae00c723c */ /* 0x080ff0000000180c */
[C---:B------:R-:W-:Y:S08]  /*12ec0*/  HMMA.16816.F32 R16, R212.reuse, R218, R16 ;  /* 0x000000dad410723c */ /* 0x040ff00000001810 */
[-C--:B---3--:R-:W-:Y:S08]  /*12ed0*/  HMMA.16816.F32 R20, R212, R220.reuse, R20 ;  /* 0x000000dcd414723c */ /* 0x088ff00000001814 */
        /* <DEDUP_REMOVED lines=8> */
[C---:B------:R-:W-:Y:S08]  /*12f60*/  HMMA.16816.F32 R56, R224.reuse, R204, R56 ;  /* 0x000000cce038723c */ /* 0x040ff00000001838 */
[-C--:B------:R-:W-:Y:S08]  /*12f70*/  HMMA.16816.F32 R60, R224, R206.reuse, R60 ;  /* 0x000000cee03c723c */ /* 0x080ff0000000183c */
[----:B------:R-:W-:Y:S01]  /*12f80*/  HMMA.16816.F32 R64, R212, R206, R64 ;  /* 0x000000ced440723c */ /* 0x000fe20000001840 */
[----:B------:R-:W-:-:S07]  /*12f90*/  @P4 BRA `(.L_x_169) ;  /* 0xffffeb6000004947 */ /* 0x000fce000383ffff */
.L_x_168:
[----:B------:R-:W-:Y:S01]  /*12fa0*/  FMNMX.FTZ R0, R4, R164, !PT ;  /* 0x000000a404007209 */ /* 0x000fe20007810000 */
[----:B-1----:R-:W-:Y:S01]  /*12fb0*/  LDSM.16.MT88.4 R208, [R234+0xc000] ;  /* 0x00c00000ead0783b */ /* 0x002fe20000004200 */
[----:B------:R-:W-:Y:S02]  /*12fc0*/  UIADD3 UR8, UR8, -0x1, URZ ;  /* 0xffffffff08087890 */ /* 0x000fe4000fffe03f */
        /* <DEDUP_REMOVED lines=79> */
[----:B------:R-:W5:Y:S01]  /*134c0*/  SHFL.BFLY PT, R206, R166, 0x1, 0x1f ;  /* 0x0c201f00a6ce7f89 */ /* 0x000f6200000e0000 */
[----:B-1----:R-:W-:Y:S02]  /*134d0*/  FMNMX.FTZ R167, R167, R205, !PT ;  /* 0x000000cda7a77209 */ /* 0x002fe40007810000 */
[----:B--2---:R-:W-:Y:S03]  /*134e0*/  FMNMX.FTZ R3, R2, R3, !PT ;  /* 0x0000000302037209 */ /* 0x004fe60007810000 */
[C---:B---3--:R-:W-:Y:S02]  /*134f0*/  FADD.FTZ R0, -R167.reuse, R169 ;  /* 0x000000a9a7007221 */ /* 0x048fe40000010100 */
[----:B------:R-:W-:Y:S02]  /*13500*/  FMUL.FTZ R169, R167, c[0x0][0x23c] ;  /* 0x00008f00a7a97a20 */ /* 0x000fe40000410000 */
[----:B------:R-:W-:Y:S01]  /*13510*/  FMUL.FTZ R0, R0, c[0x0][0x23c] ;  /* 0x00008f0000007a20 */ /* 0x000fe20000410000 */
[----:B-----5:R-:W-:Y:S01]  /*13520*/  FMNMX.FTZ R166, R166, R206, !PT ;  /* 0x000000cea6a67209 */ /* 0x020fe20007810000 */
[----:B------:R-:W-:Y:S01]  /*13530*/  FMUL.FTZ R212, R3, c[0x0][0x23c] ;  /* 0x00008f0003d47a20 */ /* 0x000fe20000410000 */
[----:B------:R-:W1:Y:S01]  /*13540*/  LDSM.16.MT88.4 R204, [R233+0xc000] ;  /* 0x00c00000e9cc783b */ /* 0x000e620000004200 */
[----:B------:R2:W3:Y:S01]  /*13550*/  MUFU.EX2 R164, R0 ;  /* 0x0000000000a47308 */ /* 0x0004e20000000800 */
[C---:B----4-:R-:W-:Y:S02]  /*13560*/  FMUL.FTZ R68, R165.reuse, R68 ;  /* 0x00000044a5447220 */ /* 0x050fe40000410000 */
        /* <DEDUP_REMOVED lines=11> */
[----:B--2---:R-:W-:Y:S02]  /*13620*/  FADD.FTZ R0, -R166, R170 ;  /* 0x000000aaa6007221 */ /* 0x004fe40000010100 */
[----:B------:R-:W-:Y:S02]  /*13630*/  FMUL.FTZ R170, R168, c[0x0][0x23c] ;  /* 0x00008f00a8aa7a20 */ /* 0x000fe40000410000 */
[----:B------:R-:W-:Y:S02]  /*13640*/  FMUL.FTZ R0, R0, c[0x0][0x23c] ;  /* 0x00008f0000007a20 */ /* 0x000fe40000410000 */
[----:B---3--:R-:W-:Y:S01]  /*13650*/  FMUL.FTZ R70, R164, R70 ;  /* 0x00000046a4467220 */ /* 0x008fe20000410000 */
[----:B------:R-:W-:Y:S01]  /*13660*/  FSEL R170, R170, RZ, P0 ;  /* 0x000000ffaaaa7208 */ /* 0x000fe20000000000 */
[----:B------:R2:W3:Y:S01]  /*13670*/  MUFU.EX2 R2, R0 ;  /* 0x0000000000027308 */ /* 0x0004e20000000800 */
[----:B------:R-:W-:Y:S01]  /*13680*/  FSETP.NEU.FTZ.AND P0, PT, R167, -INF , PT ;  /* 0xff800000a700780b */ /* 0x000fe20003f1d000 */
[----:B------:R-:W-:Y:S02]  /*13690*/  FMUL.FTZ R71, R164, R71 ;  /* 0x00000047a4477220 */ /* 0x000fe40000410000 */
[--C-:B------:R-:W-:Y:S01]  /*136a0*/  FFMA.FTZ R4, R4, c[0x0][0x23c], -R170.reuse ;  /* 0x00008f0004047a23 */ /* 0x100fe200000108aa */
[----:B------:R-:W-:Y:S01]  /*136b0*/  FSEL R169, R169, RZ, P0 ;  /* 0x000000ffa9a97208 */ /* 0x000fe20000000000 */
[--C-:B------:R-:W-:Y:S01]  /*136c0*/  FFMA.FTZ R5, R5, c[0x0][0x23c], -R170.reuse ;  /* 0x00008f0005057a23 */ /* 0x100fe200000108aa */
[----:B------:R-:W-:Y:S01]  /*136d0*/  FSETP.NEU.FTZ.AND P0, PT, R166, -INF , PT ;  /* 0xff800000a600780b */ /* 0x000fe20003f1d000 */
[--C-:B------:R-:W-:Y:S02]  /*136e0*/  FFMA.FTZ R16, R16, c[0x0][0x23c], -R170.reuse ;  /* 0x00008f0010107a23 */ /* 0x100fe400000108aa */
[--C-:B------:R-:W-:Y:S01]  /*136f0*/  FFMA.FTZ R6, R6, c[0x0][0x23c], -R169.reuse ;  /* 0x00008f0006067a23 */ /* 0x100fe200000108a9 */
[----:B------:R-:W-:Y:S01]  /*13700*/  MUFU.EX2 R228, R4 ;  /* 0x0000000400e47308 */ /* 0x000fe20000000800 */
[--C-:B------:R-:W-:Y:S02]  /*13710*/  FFMA.FTZ R7, R7, c[0x0][0x23c], -R169.reuse ;  /* 0x00008f0007077a23 */ /* 0x100fe400000108a9 */
[----:B------:R-:W-:Y:S02]  /*13720*/  FFMA.FTZ R17, R17, c[0x0][0x23c], -R170 ;  /* 0x00008f0011117a23 */ /* 0x000fe400000108aa */
[--C-:B------:R-:W-:Y:S02]  /*13730*/  FFMA.FTZ R18, R18, c[0x0][0x23c], -R169.reuse ;  /* 0x00008f0012127a23 */ /* 0x100fe400000108a9 */
[----:B------:R-:W-:Y:S02]  /*13740*/  FFMA.FTZ R19, R19, c[0x0][0x23c], -R169 ;  /* 0x00008f0013137a23 */ /* 0x000fe400000108a9 */
[C---:B------:R-:W-:Y:S01]  /*13750*/  FMUL.FTZ R82, R164.reuse, R82 ;  /* 0x00000052a4527220 */ /* 0x040fe20000410000 */
[----:B------:R4:W-:Y:S01]  /*13760*/  MUFU.EX2 R222, R6 ;  /* 0x0000000600de7308 */ /* 0x0009e20000000800 */
[----:B------:R-:W-:Y:S02]  /*13770*/  FMUL.FTZ R83, R164, R83 ;  /* 0x00000053a4537220 */ /* 0x000fe40000410000 */
[----:B--2---:R-:W-:Y:S02]  /*13780*/  FADD.FTZ R0, -R3, R171 ;  /* 0x000000ab03007221 */ /* 0x004fe40000010100 */
[----:B------:R-:W-:Y:S02]  /*13790*/  FMUL.FTZ R171, R166, c[0x0][0x23c] ;  /* 0x00008f00a6ab7a20 */ /* 0x000fe40000410000 */
[----:B------:R-:W-:Y:S02]  /*137a0*/  FMUL.FTZ R0, R0, c[0x0][0x23c] ;  /* 0x00008f0000007a20 */ /* 0x000fe40000410000 */
[C---:B---3--:R-:W-:Y:S01]  /*137b0*/  FMUL.FTZ R72, R2.reuse, R72 ;  /* 0x0000004802487220 */ /* 0x048fe20000410000 */
[----:B------:R-:W-:Y:S01]  /*137c0*/  FSEL R171, R171, RZ, P0 ;  /* 0x000000ffabab7208 */ /* 0x000fe20000000000 */
[----:B------:R2:W-:Y:S01]  /*137d0*/  MUFU.EX2 R226, R16 ;  /* 0x0000001000e27308 */ /* 0x0005e20000000800 */
[----:B------:R-:W-:Y:S01]  /*137e0*/  FSETP.NEU.FTZ.AND P0, PT, R3, -INF , PT ;  /* 0xff8000000300780b */ /* 0x000fe20003f1d000 */
[----:B------:R-:W-:Y:S02]  /*137f0*/  FMUL.FTZ R73, R2, R73 ;  /* 0x0000004902497220 */ /* 0x000fe40000410000 */
[--C-:B------:R-:W-:Y:S01]  /*13800*/  FFMA.FTZ R8, R8, c[0x0][0x23c], -R171.reuse ;  /* 0x00008f0008087a23 */ /* 0x100fe200000108ab */
[----:B------:R-:W-:Y:S01]  /*13810*/  FSEL R212, R212, RZ, P0 ;  /* 0x000000ffd4d47208 */ /* 0x000fe20000000000 */
[--C-:B------:R-:W-:Y:S02]  /*13820*/  FFMA.FTZ R9, R9, c[0x0][0x23c], -R171.reuse ;  /* 0x00008f0009097a23 */ /* 0x100fe400000108ab */
[--C-:B------:R-:W-:Y:S02]  /*13830*/  FFMA.FTZ R12, R12, c[0x0][0x23c], -R171.reuse ;  /* 0x00008f000c0c7a23 */ /* 0x100fe400000108ab */
[----:B------:R-:W3:Y:S01]  /*13840*/  MUFU.EX2 R214, R17 ;  /* 0x0000001100d67308 */ /* 0x000ee20000000800 */
[--C-:B------:R-:W-:Y:S02]  /*13850*/  FFMA.FTZ R10, R10, c[0x0][0x23c], -R212.reuse ;  /* 0x00008f000a0a7a23 */ /* 0x100fe400000108d4 */
[--C-:B------:R-:W-:Y:S02]  /*13860*/  FFMA.FTZ R11, R11, c[0x0][0x23c], -R212.reuse ;  /* 0x00008f000b0b7a23 */ /* 0x100fe400000108d4 */
[----:B------:R-:W-:Y:S02]  /*13870*/  FFMA.FTZ R13, R13, c[0x0][0x23c], -R171 ;  /* 0x00008f000d0d7a23 */ /* 0x000fe400000108ab */
[--C-:B------:R-:W-:Y:S02]  /*13880*/  FFMA.FTZ R14, R14, c[0x0][0x23c], -R212.reuse ;  /* 0x00008f000e0e7a23 */ /* 0x100fe400000108d4 */
[----:B------:R-:W-:Y:S01]  /*13890*/  FFMA.FTZ R15, R15, c[0x0][0x23c], -R212 ;  /* 0x00008f000f0f7a23 */ /* 0x000fe200000108d4 */
[----:B------:R5:W-:Y:S01]  /*138a0*/  MUFU.EX2 R227, R18 ;  /* 0x0000001200e37308 */ /* 0x000be20000000800 */
[----:B----4-:R-:W-:Y:S02]  /*138b0*/  FMUL.FTZ R6, R164, R178 ;  /* 0x000000b2a4067220 */ /* 0x010fe40000410000 */
[C---:B------:R-:W-:Y:S02]  /*138c0*/  FMUL.FTZ R4, R165.reuse, R176 ;  /* 0x000000b0a5047220 */ /* 0x040fe40000410000 */
[C---:B--2---:R-:W-:Y:S02]  /*138d0*/  FMUL.FTZ R16, R165.reuse, R184 ;  /* 0x000000b8a5107220 */ /* 0x044fe40000410000 */
[C---:B------:R-:W-:Y:S02]  /*138e0*/  FMUL.FTZ R76, R2.reuse, R76 ;  /* 0x0000004c024c7220 */ /* 0x040fe40000410000 */
[----:B------:R-:W-:Y:S01]  /*138f0*/  FMUL.FTZ R77, R2, R77 ;  /* 0x0000004d024d7220 */ /* 0x000fe20000410000 */
[----:B------:R2:W-:Y:S01]  /*13900*/  MUFU.EX2 R225, R19 ;  /* 0x0000001300e17308 */ /* 0x0005e20000000800 */
[C---:B------:R-:W-:Y:S02]  /*13910*/  FMUL.FTZ R86, R164.reuse, R86 ;  /* 0x00000056a4567220 */ /* 0x040fe40000410000 */
[----:B------:R-:W-:Y:S01]  /*13920*/  FMUL.FTZ R87, R164, R87 ;  /* 0x00000057a4577220 */ /* 0x000fe20000410000 */
[----:B---3--:R-:W-:Y:S01]  /*13930*/  F2FP.PACK_AB R178, R214, R226 ;  /* 0x000000e2d6b2723e */ /* 0x008fe200000000ff */
[----:B------:R-:W-:Y:S02]  /*13940*/  FMUL.FTZ R17, R165, R185 ;  /* 0x000000b9a5117220 */ /* 0x000fe40000410000 */
[C---:B------:R-:W-:Y:S02]  /*13950*/  FMUL.FTZ R88, R2.reuse, R88 ;  /* 0x0000005802587220 */ /* 0x040fe40000410000 */
[C---:B------:R-:W-:Y:S01]  /*13960*/  FMUL.FTZ R89, R2.reuse, R89 ;  /* 0x0000005902597220 */ /* 0x040fe20000410000 */
[----:B------:R-:W3:Y:S01]  /*13970*/  MUFU.EX2 R217, R5 ;  /* 0x0000000500d97308 */ /* 0x000ee20000000800 */
[C---:B------:R-:W-:Y:S02]  /*13980*/  FMUL.FTZ R92, R2.reuse, R92 ;  /* 0x0000005c025c7220 */ /* 0x040fe40000410000 */
[----:B------:R-:W-:Y:S02]  /*13990*/  FMUL.FTZ R93, R2, R93 ;  /* 0x0000005d025d7220 */ /* 0x000fe40000410000 */
[C---:B-----5:R-:W-:Y:S02]  /*139a0*/  FMUL.FTZ R18, R164.reuse, R186 ;  /* 0x000000baa4127220 */ /* 0x060fe40000410000 */
[C---:B------:R-:W-:Y:S02]  /*139b0*/  FMUL.FTZ R98, R164.reuse, R98 ;  /* 0x00000062a4627220 */ /* 0x040fe40000410000 */
[C---:B------:R-:W-:Y:S01]  /*139c0*/  FMUL.FTZ R99, R164.reuse, R99 ;  /* 0x00000063a4637220 */ /* 0x040fe20000410000 */
[----:B------:R-:W4:Y:S01]  /*139d0*/  MUFU.EX2 R216, R7 ;  /* 0x0000000700d87308 */ /* 0x000f220000000800 */
[C---:B------:R-:W-:Y:S02]  /*139e0*/  FMUL.FTZ R102, R164.reuse, R102 ;  /* 0x00000066a4667220 */ /* 0x040fe40000410000 */
[C---:B------:R-:W-:Y:S02]  /*139f0*/  FMUL.FTZ R103, R164.reuse, R103 ;  /* 0x00000067a4677220 */ /* 0x040fe40000410000 */
[----:B--2---:R-:W-:Y:S02]  /*13a00*/  FMUL.FTZ R19, R164, R187 ;  /* 0x000000bba4137220 */ /* 0x004fe40000410000 */
[----:B------:R-:W-:Y:S01]  /*13a10*/  LDSM.16.MT88.4 R184, [R235+0xc000] ;  /* 0x00c00000ebb8783b */ /* 0x000fe20000004200 */
[C---:B------:R-:W-:Y:S02]  /*13a20*/  FMUL.FTZ R104, R2.reuse, R104 ;  /* 0x0000006802687220 */ /* 0x040fe40000410000 */
[----:B------:R-:W2:Y:S01]  /*13a30*/  MUFU.EX2 R0, R0 ;  /* 0x0000000000007308 */ /* 0x000ea20000000800 */
[C---:B------:R-:W-:Y:S02]  /*13a40*/  FMUL.FTZ R105, R2.reuse, R105 ;  /* 0x0000006902697220 */ /* 0x040fe40000410000 */
[C---:B------:R-:W-:Y:S01]  /*13a50*/  FMUL.FTZ R108, R2.reuse, R108 ;  /* 0x0000006c026c7220 */ /* 0x040fe20000410000 */
[----:B---3--:R-:W-:Y:S01]  /*13a60*/  F2FP.PACK_AB R176, R217, R228 ;  /* 0x000000e4d9b0723e */ /* 0x008fe200000000ff */
[C---:B------:R-:W-:Y:S02]  /*13a70*/  FMUL.FTZ R5, R165.reuse, R177 ;  /* 0x000000b1a5057220 */ /* 0x040fe40000410000 */
[----:B------:R-:W-:Y:S02]  /*13a80*/  FMUL.FTZ R109, R2, R109 ;  /* 0x0000006d026d7220 */ /* 0x000fe40000410000 */
[C---:B------:R-:W-:Y:S01]  /*13a90*/  FMUL.FTZ R114, R164.reuse, R114 ;  /* 0x00000072a4727220 */ /* 0x040fe20000410000 */
[----:B------:R3:W-:Y:S01]  /*13aa0*/  MUFU.EX2 R219, R8 ;  /* 0x0000000800db7308 */ /* 0x0007e20000000800 */
[----:B------:R-:W-:Y:S02]  /*13ab0*/  FMUL.FTZ R115, R164, R115 ;  /* 0x00000073a4737220 */ /* 0x000fe40000410000 */
[----:B------:R-:W-:Y:S01]  /*13ac0*/  FMUL.FTZ R116, R165, R116 ;  /* 0x00000074a5747220 */ /* 0x000fe20000410000 */
[----:B----4-:R-:W-:Y:S01]  /*13ad0*/  F2FP.PACK_AB R177, R216, R222 ;  /* 0x000000ded8b1723e */ /* 0x010fe200000000ff */
[----:B------:R-:W-:Y:S01]  /*13ae0*/  FMUL.FTZ R7, R164, R179 ;  /* 0x000000b3a4077220 */ /* 0x000fe20000410000 */
[----:B------:R-:W-:Y:S01]  /*13af0*/  F2FP.PACK_AB R179, R225, R227 ;  /* 0x000000e3e1b3723e */ /* 0x000fe200000000ff */
[--C-:B------:R-:W-:Y:S02]  /*13b00*/  FFMA.FTZ R36, R36, c[0x0][0x23c], -R170.reuse ;  /* 0x00008f0024247a23 */ /* 0x100fe400000108aa */
[--C-:B------:R-:W-:Y:S01]  /*13b10*/  FFMA.FTZ R37, R37, c[0x0][0x23c], -R170.reuse ;  /* 0x00008f0025257a23 */ /* 0x100fe200000108aa */
[----:B------:R4:W-:Y:S01]  /*13b20*/  MUFU.EX2 R218, R10 ;  /* 0x0000000a00da7308 */ /* 0x0009e20000000800 */
[--C-:B------:R-:W-:Y:S02]  /*13b30*/  FFMA.FTZ R38, R38, c[0x0][0x23c], -R169.reuse ;  /* 0x00008f0026267a23 */ /* 0x100fe400000108a9 */
[-C--:B-1----:R-:W-:Y:S05]  /*13b40*/  HMMA.16816.F32 R4, R176, R204.reuse, R4 ;  /* 0x000000ccb004723c */ /* 0x082fea0000001804 */
[C---:B--2---:R-:W-:Y:S02]  /*13b50*/  FMUL.FTZ R74, R0.reuse, R74 ;  /* 0x0000004a004a7220 */ /* 0x044fe40000410000 */
[----:B------:R1:W-:Y:S01]  /*13b60*/  MUFU.EX2 R221, R11 ;  /* 0x0000000b00dd7308 */ /* 0x0003e20000000800 */
[----:B------:R-:W-:Y:S04]  /*13b70*/  FMUL.FTZ R75, R0, R75 ;  /* 0x0000004b004b7220 */ /* 0x000fe80000410000 */
[----:B---3--:R-:W-:Y:S02]  /*13b80*/  FMUL.FTZ R8, R2, R172 ;  /* 0x000000ac02087220 */ /* 0x008fe40000410000 */
[C---:B------:R-:W-:Y:S02]  /*13b90*/  FMUL.FTZ R78, R0.reuse, R78 ;  /* 0x0000004e004e7220 */ /* 0x040fe40000410000 */
[C---:B------:R-:W-:Y:S01]  /*13ba0*/  FMUL.FTZ R79, R0.reuse, R79 ;  /* 0x0000004f004f7220 */ /* 0x040fe20000410000 */
[----:B------:R2:W-:Y:S01]  /*13bb0*/  MUFU.EX2 R220, R12 ;  /* 0x0000000c00dc7308 */ /* 0x0005e20000000800 */
[C---:B------:R-:W-:Y:S02]  /*13bc0*/  FMUL.FTZ R90, R0.reuse, R90 ;  /* 0x0000005a005a7220 */ /* 0x040fe40000410000 */
[C---:B------:R-:W-:Y:S02]  /*13bd0*/  FMUL.FTZ R91, R0.reuse, R91 ;  /* 0x0000005b005b7220 */ /* 0x040fe40000410000 */
[C---:B----4-:R-:W-:Y:S02]  /*13be0*/  FMUL.FTZ R10, R0.reuse, R174 ;  /* 0x000000ae000a7220 */ /* 0x050fe40000410000 */
[C---:B------:R-:W-:Y:S02]  /*13bf0*/  FMUL.FTZ R94, R0.reuse, R94 ;  /* 0x0000005e005e7220 */ /* 0x040fe40000410000 */
[C---:B------:R-:W-:Y:S01]  /*13c00*/  FMUL.FTZ R95, R0.reuse, R95 ;  /* 0x0000005f005f7220 */ /* 0x040fe20000410000 */
[----:B------:R-:W3:Y:S01]  /*13c10*/  MUFU.EX2 R224, R13 ;  /* 0x0000000d00e07308 */ /* 0x000ee20000000800 */
[C---:B------:R-:W-:Y:S02]  /*13c20*/  FMUL.FTZ R106, R0.reuse, R106 ;  /* 0x0000006a006a7220 */ /* 0x040fe40000410000 */
[C---:B------:R-:W-:Y:S02]  /*13c30*/  FMUL.FTZ R107, R0.reuse, R107 ;  /* 0x0000006b006b7220 */ /* 0x040fe40000410000 */
[C---:B-1----:R-:W-:Y:S02]  /*13c40*/  FMUL.FTZ R11, R0.reuse, R175 ;  /* 0x000000af000b7220 */ /* 0x042fe40000410000 */
[C---:B------:R-:W-:Y:S02]  /*13c50*/  FMUL.FTZ R110, R0.reuse, R110 ;  /* 0x0000006e006e7220 */ /* 0x040fe40000410000 */
[----:B------:R-:W-:Y:S01]  /*13c60*/  FMUL.FTZ R111, R0, R111 ;  /* 0x0000006f006f7220 */ /* 0x000fe20000410000 */
[----:B------:R1:W-:Y:S01]  /*13c70*/  MUFU.EX2 R223, R14 ;  /* 0x0000000e00df7308 */ /* 0x0003e20000000800 */
[----:B------:R-:W-:Y:S02]  /*13c80*/  FMUL.FTZ R117, R165, R117 ;  /* 0x00000075a5757220 */ /* 0x000fe40000410000 */
[----:B------:R-:W-:Y:S02]  /*13c90*/  FMUL.FTZ R118, R164, R118 ;  /* 0x00000076a4767220 */ /* 0x000fe40000410000 */
[----:B--2---:R-:W-:Y:S02]  /*13ca0*/  FMUL.FTZ R12, R2, R180 ;  /* 0x000000b4020c7220 */ /* 0x004fe40000410000 */
[----:B------:R-:W-:Y:S02]  /*13cb0*/  FMUL.FTZ R119, R164, R119 ;  /* 0x00000077a4777220 */ /* 0x000fe40000410000 */
[--C-:B------:R-:W-:Y:S01]  /*13cc0*/  FFMA.FTZ R20, R20, c[0x0][0x23c], -R170.reuse ;  /* 0x00008f0014147a23 */ /* 0x100fe200000108aa */
[----:B------:R-:W2:Y:S01]  /*13cd0*/  MUFU.EX2 R213, R15 ;  /* 0x0000000f00d57308 */ /* 0x000ea20000000800 */
[--C-:B------:R-:W-:Y:S02]  /*13ce0*/  FFMA.FTZ R21, R21, c[0x0][0x23c], -R170.reuse ;  /* 0x00008f0015157a23 */ /* 0x100fe400000108aa */
[--C-:B------:R-:W-:Y:S01]  /*13cf0*/  FFMA.FTZ R22, R22, c[0x0][0x23c], -R169.reuse ;  /* 0x00008f0016167a23 */ /* 0x100fe200000108a9 */
[----:B---3--:R-:W-:Y:S01]  /*13d00*/  F2FP.PACK_AB R174, R224, R220 ;  /* 0x000000dce0ae723e */ /* 0x008fe200000000ff */
[C---:B------:R-:W-:Y:S02]  /*13d10*/  FMUL.FTZ R13, R2.reuse, R181 ;  /* 0x000000b5020d7220 */ /* 0x040fe40000410000 */
[--C-:B------:R-:W-:Y:S02]  /*13d20*/  FFMA.FTZ R23, R23, c[0x0][0x23c], -R169.reuse ;  /* 0x00008f0017177a23 */ /* 0x100fe400000108a9 */
[C---:B------:R-:W-:Y:S01]  /*13d30*/  FMUL.FTZ R120, R2.reuse, R120 ;  /* 0x0000007802787220 */ /* 0x040fe20000410000 */
[----:B------:R-:W3:Y:S01]  /*13d40*/  MUFU.EX2 R215, R9 ;  /* 0x0000000900d77308 */ /* 0x000ee20000000800 */
[----:B------:R-:W-:Y:S02]  /*13d50*/  FMUL.FTZ R121, R2, R121 ;  /* 0x0000007902797220 */ /* 0x000fe40000410000 */
[C---:B------:R-:W-:Y:S02]  /*13d60*/  FMUL.FTZ R122, R0.reuse, R122 ;  /* 0x0000007a007a7220 */ /* 0x040fe40000410000 */
[C---:B-1----:R-:W-:Y:S02]  /*13d70*/  FMUL.FTZ R14, R0.reuse, R182 ;  /* 0x000000b6000e7220 */ /* 0x042fe40000410000 */
[----:B------:R-:W-:Y:S02]  /*13d80*/  FMUL.FTZ R123, R0, R123 ;  /* 0x0000007b007b7220 */ /* 0x000fe40000410000 */
[--C-:B------:R-:W-:Y:S01]  /*13d90*/  FFMA.FTZ R39, R39, c[0x0][0x23c], -R169.reuse ;  /* 0x00008f0027277a23 */ /* 0x100fe200000108a9 */
[----:B------:R1:W-:Y:S01]  /*13da0*/  MUFU.EX2 R252, R22 ;  /* 0x0000001600fc7308 */ /* 0x0003e20000000800 */
[--C-:B------:R-:W-:Y:S02]  /*13db0*/  FFMA.FTZ R48, R48, c[0x0][0x23c], -R170.reuse ;  /* 0x00008f0030307a23 */ /* 0x100fe400000108aa */
[----:B------:R-:W-:Y:S01]  /*13dc0*/  FFMA.FTZ R49, R49, c[0x0][0x23c], -R170 ;  /* 0x00008f0031317a23 */ /* 0x000fe200000108aa */
[----:B--2---:R-:W-:Y:S01]  /*13dd0*/  F2FP.PACK_AB R175, R213, R223 ;  /* 0x000000dfd5af723e */ /* 0x004fe200000000ff */
[----:B------:R-:W-:Y:S02]  /*13de0*/  FMUL.FTZ R15, R0, R183 ;  /* 0x000000b7000f7220 */ /* 0x000fe40000410000 */
[----:B------:R-:W2:Y:S01]  /*13df0*/  LDSM.16.MT88.4 R180, [R236+0xc000] ;  /* 0x00c00000ecb4783b */ /* 0x000ea20000004200 */
[--C-:B------:R-:W-:Y:S02]  /*13e00*/  FFMA.FTZ R50, R50, c[0x0][0x23c], -R169.reuse ;  /* 0x00008f0032327a23 */ /* 0x100fe400000108a9 */
[----:B------:R4:W-:Y:S01]  /*13e10*/  MUFU.EX2 R251, R23 ;  /* 0x0000001700fb7308 */ /* 0x0009e20000000800 */
[----:B------:R-:W-:Y:S02]  /*13e20*/  FFMA.FTZ R51, R51, c[0x0][0x23c], -R169 ;  /* 0x00008f0033337a23 */ /* 0x000fe400000108a9 */
[--C-:B------:R-:W-:Y:S01]  /*13e30*/  FFMA.FTZ R40, R40, c[0x0][0x23c], -R171.reuse ;  /* 0x00008f0028287a23 */ /* 0x100fe200000108ab */
[----:B---3--:R-:W-:Y:S01]  /*13e40*/  F2FP.PACK_AB R172, R215, R219 ;  /* 0x000000dbd7ac723e */ /* 0x008fe200000000ff */
[----:B------:R-:W-:Y:S01]  /*13e50*/  FMUL.FTZ R9, R2, R173 ;  /* 0x000000ad02097220 */ /* 0x000fe20000410000 */
[----:B------:R-:W-:Y:S01]  /*13e60*/  F2FP.PACK_AB R173, R221, R218 ;  /* 0x000000daddad723e */ /* 0x000fe200000000ff */
[--C-:B------:R-:W-:Y:S02]  /*13e70*/  FFMA.FTZ R41, R41, c[0x0][0x23c], -R171.reuse ;  /* 0x00008f0029297a23 */ /* 0x100fe400000108ab */
[--C-:B------:R-:W-:Y:S01]  /*13e80*/  FFMA.FTZ R42, R42, c[0x0][0x23c], -R212.reuse ;  /* 0x00008f002a2a7a23 */ /* 0x100fe200000108d4 */
[----:B------:R-:W-:Y:S01]  /*13e90*/  MUFU.EX2 R229, R36 ;  /* 0x0000002400e57308 */ /* 0x000fe20000000800 */
[--C-:B------:R-:W-:Y:S02]  /*13ea0*/  FFMA.FTZ R43, R43, c[0x0][0x23c], -R212.reuse ;  /* 0x00008f002b2b7a23 */ /* 0x100fe400000108d4 */
[C---:B------:R-:W-:Y:S04]  /*13eb0*/  HMMA.16816.F32 R8, R172.reuse, R204, R8 ;  /* 0x000000ccac08723c */ /* 0x040fe80000001808 */
[----:B-1----:R-:W-:Y:S02]  /*13ec0*/  FMUL.FTZ R22, R164, R190 ;  /* 0x000000bea4167220 */ /* 0x002fe40000410000 */
[--C-:B------:R-:W-:Y:S01]  /*13ed0*/  FFMA.FTZ R56, R56, c[0x0][0x23c], -R171.reuse ;  /* 0x00008f0038387a23 */ /* 0x100fe200000108ab */
[----:B------:R1:W-:Y:S01]  /*13ee0*/  MUFU.EX2 R204, R20 ;  /* 0x0000001400cc7308 */ /* 0x0003e20000000800 */
[-C--:B------:R-:W-:Y:S04]  /*13ef0*/  HMMA.16816.F32 R12, R172, R206.reuse, R12 ;  /* 0x000000ceac0c723c */ /* 0x080fe8000000180c */
[----:B----4-:R-:W-:Y:S01]  /*13f00*/  FMUL.FTZ R23, R164, R191 ;  /* 0x000000bfa4177220 */ /* 0x010fe20000410000 */
[----:B------:R-:W-:Y:S01]  /*13f10*/  MOV R205, R228 ;  /* 0x000000e400cd7202 */ /* 0x000fe20000000f00 */
[--C-:B------:R-:W-:Y:S02]  /*13f20*/  FFMA.FTZ R57, R57, c[0x0][0x23c], -R171.reuse ;  /* 0x00008f0039397a23 */ /* 0x100fe400000108ab */
[C---:B------:R-:W-:Y:S01]  /*13f30*/  HMMA.16816.F32 R16, R176.reuse, R206, R16 ;  /* 0x000000ceb010723c */ /* 0x040fe20000001810 */
[----:B------:R-:W-:Y:S03]  /*13f40*/  MUFU.EX2 R228, R37 ;  /* 0x0000002500e47308 */ /* 0x000fe60000000800 */
[----:B------:R-:W-:Y:S02]  /*13f50*/  FFMA.FTZ R60, R60, c[0x0][0x23c], -R171 ;  /* 0x00008f003c3c7a23 */ /* 0x000fe400000108ab */
[--C-:B------:R-:W-:Y:S01]  /*13f60*/  FFMA.FTZ R58, R58, c[0x0][0x23c], -R212.reuse ;  /* 0x00008f003a3a7a23 */ /* 0x100fe200000108d4 */
[----:B------:R-:W-:Y:S01]  /*13f70*/  MOV R207, R227 ;  /* 0x000000e300cf7202 */ /* 0x000fe20000000f00 */
[-C--:B------:R-:W-:Y:S03]  /*13f80*/  HMMA.16816.F32 R68, R176, R208.reuse, R68 ;  /* 0x000000d0b044723c */ /* 0x080fe60000001844 */
[----:B------:R-:W-:Y:S01]  /*13f90*/  MUFU.EX2 R227, R38 ;  /* 0x0000002600e37308 */ /* 0x000fe20000000800 */
[--C-:B------:R-:W-:Y:S01]  /*13fa0*/  FFMA.FTZ R59, R59, c[0x0][0x23c], -R212.reuse ;  /* 0x00008f003b3b7a23 */ /* 0x100fe200000108d4 */
[----:B------:R-:W-:Y:S01]  /*13fb0*/  MOV R206, R226 ;  /* 0x000000e200ce7202 */ /* 0x000fe20000000f00 */
[----:B------:R-:W-:Y:S02]  /*13fc0*/  FFMA.FTZ R62, R62, c[0x0][0x23c], -R212 ;  /* 0x00008f003e3e7a23 */ /* 0x000fe400000108d4 */
[C---:B------:R-:W-:Y:S04]  /*13fd0*/  HMMA.16816.F32 R72, R172.reuse, R208, R72 ;  /* 0x000000d0ac48723c */ /* 0x040fe80000001848 */
[C---:B-1----:R-:W-:Y:S01]  /*13fe0*/  FMUL.FTZ R20, R165.reuse, R188 ;  /* 0x000000bca5147220 */ /* 0x042fe20000410000 */
[----:B------:R1:W-:Y:S01]  /*13ff0*/  MUFU.EX2 R226, R39 ;  /* 0x0000002700e27308 */ /* 0x0003e20000000800 */
[C---:B------:R-:W-:Y:S01]  /*14000*/  FMUL.FTZ R124, R2.reuse, R124 ;  /* 0x0000007c027c7220 */ /* 0x040fe20000410000 */
[----:B------:R-:W-:Y:S01]  /*14010*/  MOV R209, R225 ;  /* 0x000000e100d17202 */ /* 0x000fe20000000f00 */
[-C--:B------:R-:W-:Y:S04]  /*14020*/  HMMA.16816.F32 R76, R172, R210.reuse, R76 ;  /* 0x000000d2ac4c723c */ /* 0x080fe8000000184c */
[----:B------:R-:W-:Y:S01]  /*14030*/  FMUL.FTZ R125, R2, R125 ;  /* 0x0000007d027d7220 */ /* 0x000fe20000410000 */
[----:B------:R-:W-:Y:S01]  /*14040*/  MOV R208, R224 ;  /* 0x000000e000d07202 */ /* 0x000fe20000000f00 */
[C---:B------:R-:W-:Y:S01]  /*14050*/  FMUL.FTZ R126, R0.reuse, R126 ;  /* 0x0000007e007e7220 */ /* 0x040fe20000410000 */
[----:B------:R-:W-:Y:S01]  /*14060*/  MUFU.EX2 R225, R48 ;  /* 0x0000003000e17308 */ /* 0x000fe20000000800 */
[C---:B------:R-:W-:Y:S04]  /*14070*/  HMMA.16816.F32 R80, R176.reuse, R210, R80 ;  /* 0x000000d2b050723c */ /* 0x040fe80000001850 */
[----:B------:R-:W-:Y:S02]  /*14080*/  FMUL.FTZ R127, R0, R127 ;  /* 0x0000007f007f7220 */ /* 0x000fe40000410000 */
[C---:B------:R-:W-:Y:S01]  /*14090*/  FMUL.FTZ R128, R165.reuse, R128 ;  /* 0x00000080a5807220 */ /* 0x040fe20000410000 */
[----:B------:R-:W-:Y:S01]  /*140a0*/  MOV R211, R223 ;  /* 0x000000df00d37202 */ /* 0x000fe20000000f00 */
[-C--:B--2---:R-:W-:Y:S01]  /*140b0*/  HMMA.16816.F32 R84, R176, R180.reuse, R84 ;  /* 0x000000b4b054723c */ /* 0x084fe20000001854 */
[----:B------:R-:W-:Y:S03]  /*140c0*/  MUFU.EX2 R224, R49 ;  /* 0x0000003100e07308 */ /* 0x000fe60000000800 */
[----:B------:R-:W-:Y:S01]  /*140d0*/  FMUL.FTZ R129, R165, R129 ;  /* 0x00000081a5817220 */ /* 0x000fe20000410000 */
[----:B-1----:R-:W-:Y:S01]  /*140e0*/  LDSM.16.MT88.4 R36, [R236+0xe800] ;  /* 0x00e80000ec24783b */ /* 0x002fe20000004200 */
[C---:B------:R-:W-:Y:S01]  /*140f0*/  FMUL.FTZ R130, R164.reuse, R130 ;  /* 0x00000082a4827220 */ /* 0x040fe20000410000 */
[----:B------:R-:W-:Y:S01]  /*14100*/  MOV R210, R214 ;  /* 0x000000d600d27202 */ /* 0x000fe20000000f00 */
[C---:B------:R-:W-:Y:S03]  /*14110*/  HMMA.16816.F32 R88, R172.reuse, R180, R88 ;  /* 0x000000b4ac58723c */ /* 0x040fe60000001858 */
[----:B------:R-:W-:Y:S01]  /*14120*/  MUFU.EX2 R223, R50 ;  /* 0x0000003200df7308 */ /* 0x000fe20000000800 */
[----:B------:R-:W-:Y:S02]  /*14130*/  FMUL.FTZ R131, R164, R131 ;  /* 0x00000083a4837220 */ /* 0x000fe40000410000 */
[--C-:B------:R-:W-:Y:S02]  /*14140*/  FFMA.FTZ R32, R32, c[0x0][0x23c], -R170.reuse ;  /* 0x00008f0020207a23 */ /* 0x100fe400000108aa */
[-C--:B------:R-:W-:Y:S04]  /*14150*/  HMMA.16816.F32 R92, R172, R182.reuse, R92 ;  /* 0x000000b6ac5c723c */ /* 0x080fe8000000185c */
[----:B------:R-:W-:Y:S01]  /*14160*/  FFMA.FTZ R33, R33, c[0x0][0x23c], -R170 ;  /* 0x00008f0021217a23 */ /* 0x000fe200000108aa */
[----:B------:R1:W2:Y:S01]  /*14170*/  MUFU.EX2 R214, R21 ;  /* 0x0000001500d67308 */ /* 0x0002a20000000800 */
[--C-:B------:R-:W-:Y:S02]  /*14180*/  FFMA.FTZ R34, R34, c[0x0][0x23c], -R169.reuse ;  /* 0x00008f0022227a23 */ /* 0x100fe400000108a9 */
[C---:B------:R-:W-:Y:S01]  /*14190*/  HMMA.16816.F32 R96, R176.reuse, R182, R96 ;  /* 0x000000b6b060723c */ /* 0x040fe20000001860 */
[----:B------:R-:W3:Y:S03]  /*141a0*/  LDSM.16.MT88.4 R180, [R233+0xe000] ;  /* 0x00e00000e9b4783b */ /* 0x000ee60000004200 */
[----:B------:R-:W-:Y:S02]  /*141b0*/  FFMA.FTZ R35, R35, c[0x0][0x23c], -R169 ;  /* 0x00008f0023237a23 */ /* 0x000fe400000108a9 */
[C---:B------:R-:W-:Y:S01]  /*141c0*/  FMUL.FTZ R132, R2.reuse, R132 ;  /* 0x0000008402847220 */ /* 0x040fe20000410000 */
[----:B------:R4:W-:Y:S01]  /*141d0*/  MUFU.EX2 R250, R32 ;  /* 0x0000002000fa7308 */ /* 0x0009e20000000800 */
[-C--:B------:R-:W-:Y:S04]  /*141e0*/  HMMA.16816.F32 R100, R176, R184.reuse, R100 ;  /* 0x000000b8b064723c */ /* 0x080fe80000001864 */
[----:B------:R-:W-:Y:S02]  /*141f0*/  FMUL.FTZ R133, R2, R133 ;  /* 0x0000008502857220 */ /* 0x000fe40000410000 */
[C---:B------:R-:W-:Y:S02]  /*14200*/  FMUL.FTZ R134, R0.reuse, R134 ;  /* 0x0000008600867220 */ /* 0x040fe40000410000 */
[C---:B------:R-:W-:Y:S01]  /*14210*/  HMMA.16816.F32 R104, R172.reuse, R184, R104 ;  /* 0x000000b8ac68723c */ /* 0x040fe20000001868 */
[----:B------:R5:W2:Y:S03]  /*14220*/  MUFU.EX2 R249, R33 ;  /* 0x0000002100f97308 */ /* 0x000aa60000000800 */
[----:B------:R-:W-:Y:S02]  /*14230*/  FMUL.FTZ R135, R0, R135 ;  /* 0x0000008700877220 */ /* 0x000fe40000410000 */
[C---:B-1----:R-:W-:Y:S02]  /*14240*/  FMUL.FTZ R21, R165.reuse, R189 ;  /* 0x000000bda5157220 */ /* 0x042fe40000410000 */
[-C--:B------:R-:W-:Y:S01]  /*14250*/  HMMA.16816.F32 R108, R172, R186.reuse, R108 ;  /* 0x000000baac6c723c */ /* 0x080fe2000000186c */
[----:B------:R-:W-:Y:S02]  /*14260*/  LDSM.16.MT88.4 R188, [R236+0xc800] ;  /* 0x00c80000ecbc783b */ /* 0x000fe40000004200 */
[----:B------:R1:W-:Y:S01]  /*14270*/  MUFU.EX2 R248, R34 ;  /* 0x0000002200f87308 */ /* 0x0003e20000000800 */
[C---:B------:R-:W-:Y:S02]  /*14280*/  FMUL.FTZ R136, R2.reuse, R136 ;  /* 0x0000008802887220 */ /* 0x040fe40000410000 */
[----:B------:R-:W-:Y:S02]  /*14290*/  FMUL.FTZ R137, R2, R137 ;  /* 0x0000008902897220 */ /* 0x000fe40000410000 */
[C---:B------:R-:W-:Y:S01]  /*142a0*/  HMMA.16816.F32 R112, R176.reuse, R186, R112 ;  /* 0x000000bab070723c */ /* 0x040fe20000001870 */
[----:B------:R-:W2:Y:S03]  /*142b0*/  LDSM.16.MT88.4 R184, [R234+0xe000] ;  /* 0x00e00000eab8783b */ /* 0x000ea60000004200 */
[C---:B------:R-:W-:Y:S01]  /*142c0*/  FMUL.FTZ R138, R0.reuse, R138 ;  /* 0x0000008a008a7220 */ /* 0x040fe20000410000 */
[----:B------:R1:W1:Y:S01]  /*142d0*/  MUFU.EX2 R247, R35 ;  /* 0x0000002300f77308 */ /* 0x0002620000000800 */
[----:B------:R-:W-:Y:S02]  /*142e0*/  FMUL.FTZ R139, R0, R139 ;  /* 0x0000008b008b7220 */ /* 0x000fe40000410000 */
[C---:B------:R-:W-:Y:S01]  /*142f0*/  FMUL.FTZ R140, R165.reuse, R140 ;  /* 0x0000008ca58c7220 */ /* 0x040fe20000410000 */
[-C--:B---3--:R-:W-:Y:S03]  /*14300*/  HMMA.16816.F32 R116, R176, R180.reuse, R116 ;  /* 0x000000b4b074723c */ /* 0x088fe60000001874 */
[C---:B------:R-:W-:Y:S02]  /*14310*/  FMUL.FTZ R141, R165.reuse, R141 ;  /* 0x0000008da58d7220 */ /* 0x040fe40000410000 */
[C---:B------:R-:W-:Y:S02]  /*14320*/  FMUL.FTZ R142, R164.reuse, R142 ;  /* 0x0000008ea48e7220 */ /* 0x040fe40000410000 */
[C---:B------:R-:W-:Y:S01]  /*14330*/  FMUL.FTZ R143, R164.reuse, R143 ;  /* 0x0000008fa48f7220 */ /* 0x040fe20000410000 */
[C---:B------:R-:W-:Y:S04]  /*14340*/  HMMA.16816.F32 R120, R172.reuse, R180, R120 ;  /* 0x000000b4ac78723c */ /* 0x040fe80000001878 */
[C---:B----4-:R-:W-:Y:S01]  /*14350*/  FMUL.FTZ R32, R165.reuse, R192 ;  /* 0x000000c0a5207220 */ /* 0x050fe20000410000 */
[----:B------:R-:W-:Y:S01]  /*14360*/  MOV R192, R220 ;  /* 0x000000dc00c07202 */ /* 0x000fe20000000f00 */
[----:B-----5:R-:W-:Y:S01]  /*14370*/  FMUL.FTZ R33, R165, R193 ;  /* 0x000000c1a5217220 */ /* 0x020fe20000410000 */
[----:B------:R-:W-:Y:S01]  /*14380*/  MUFU.EX2 R220, R41 ;  /* 0x0000002900dc7308 */ /* 0x000fe20000000800 */
[-C--:B------:R-:W-:Y:S04]  /*14390*/  HMMA.16816.F32 R124, R172, R182.reuse, R124 ;  /* 0x000000b6ac7c723c */ /* 0x080fe8000000187c */
[C---:B-1----:R-:W-:Y:S01]  /*143a0*/  FMUL.FTZ R34, R164.reuse, R194 ;  /* 0x000000c2a4227220 */ /* 0x042fe20000410000 */
[----:B------:R-:W-:Y:S01]  /*143b0*/  MOV R194, R222 ;  /* 0x000000de00c27202 */ /* 0x000fe20000000f00 */
[----:B------:R-:W-:Y:S01]  /*143c0*/  FMUL.FTZ R35, R164, R195 ;  /* 0x000000c3a4237220 */ /* 0x000fe20000410000 */
[----:B------:R-:W-:Y:S01]  /*143d0*/  MOV R195, R219 ;  /* 0x000000db00c37202 */ /* 0x000fe20000000f00 */
[C---:B------:R-:W-:Y:S01]  /*143e0*/  HMMA.16816.F32 R128, R176.reuse, R182, R128 ;  /* 0x000000b6b080723c */ /* 0x040fe20000001880 */
[----:B------:R-:W1:Y:S01]  /*143f0*/  LDSM.16.MT88.4 R180, [R236+0xe000] ;  /* 0x00e00000ecb4783b */ /* 0x000e620000004200 */
[----:B------:R3:W-:Y:S02]  /*14400*/  MUFU.EX2 R222, R51 ;  /* 0x0000003300de7308 */ /* 0x0007e40000000800 */
[--C-:B------:R-:W-:Y:S01]  /*14410*/  FFMA.FTZ R24, R24, c[0x0][0x23c], -R171.reuse ;  /* 0x00008f0018187a23 */ /* 0x100fe200000108ab */
[----:B------:R-:W-:Y:S01]  /*14420*/  MOV R193, R221 ;  /* 0x000000dd00c17202 */ /* 0x000fe20000000f00 */
[--C-:B------:R-:W-:Y:S02]  /*14430*/  FFMA.FTZ R25, R25, c[0x0][0x23c], -R171.reuse ;  /* 0x00008f0019197a23 */ /* 0x100fe400000108ab */
[-C--:B--2---:R-:W-:Y:S04]  /*14440*/  HMMA.16816.F32 R20, R176, R184.reuse, R20 ;  /* 0x000000b8b014723c */ /* 0x084fe80000001814 */
[----:B------:R-:W2:Y:S01]  /*14450*/  MUFU.EX2 R221, R40 ;  /* 0x0000002800dd7308 */ /* 0x000ea20000000800 */
[--C-:B------:R-:W-:Y:S02]  /*14460*/  FFMA.FTZ R26, R26, c[0x0][0x23c], -R212.reuse ;  /* 0x00008f001a1a7a23 */ /* 0x100fe400000108d4 */
[--C-:B------:R-:W-:Y:S01]  /*14470*/  FFMA.FTZ R27, R27, c[0x0][0x23c], -R212.reuse ;  /* 0x00008f001b1b7a23 */ /* 0x100fe200000108d4 */
[C---:B------:R-:W-:Y:S04]  /*14480*/  HMMA.16816.F32 R132, R172.reuse, R184, R132 ;  /* 0x000000b8ac84723c */ /* 0x040fe80000001884 */
[C---:B------:R-:W-:Y:S02]  /*14490*/  FMUL.FTZ R144, R2.reuse, R144 ;  /* 0x0000009002907220 */ /* 0x040fe40000410000 */
[----:B------:R-:W-:Y:S01]  /*144a0*/  MUFU.EX2 R219, R42 ;  /* 0x0000002a00db7308 */ /* 0x000fe20000000800 */
[----:B------:R-:W-:Y:S01]  /*144b0*/  FMUL.FTZ R145, R2, R145 ;  /* 0x0000009102917220 */ /* 0x000fe20000410000 */
[-C--:B------:R-:W-:Y:S01]  /*144c0*/  HMMA.16816.F32 R136, R172, R186.reuse, R136 ;  /* 0x000000baac88723c */ /* 0x080fe20000001888 */
[----:B---3--:R-:W-:Y:S03]  /*144d0*/  LDSM.16.MT88.4 R48, [R235+0xe800] ;  /* 0x00e80000eb30783b */ /* 0x008fe60000004200 */
[C---:B------:R-:W-:Y:S02]  /*144e0*/  FMUL.FTZ R146, R0.reuse, R146 ;  /* 0x0000009200927220 */ /* 0x040fe40000410000 */
[----:B------:R-:W-:Y:S02]  /*144f0*/  FMUL.FTZ R147, R0, R147 ;  /* 0x0000009300937220 */ /* 0x000fe40000410000 */
[C---:B------:R-:W-:Y:S01]  /*14500*/  HMMA.16816.F32 R140, R176.reuse, R186, R140 ;  /* 0x000000bab08c723c */ /* 0x040fe2000000188c */
[----:B------:R3:W-:Y:S01]  /*14510*/  MUFU.EX2 R246, R24 ;  /* 0x0000001800f67308 */ /* 0x0007e20000000800 */
[----:B------:R-:W4:Y:S02]  /*14520*/  LDSM.16.MT88.4 R184, [R235+0xe000] ;  /* 0x00e00000ebb8783b */ /* 0x000f240000004200 */
[C---:B------:R-:W-:Y:S02]  /*14530*/  FMUL.FTZ R148, R2.reuse, R148 ;  /* 0x0000009402947220 */ /* 0x040fe40000410000 */
[----:B------:R-:W-:Y:S02]  /*14540*/  FMUL.FTZ R149, R2, R149 ;  /* 0x0000009502957220 */ /* 0x000fe40000410000 */
[C---:B------:R-:W-:Y:S01]  /*14550*/  FMUL.FTZ R150, R0.reuse, R150 ;  /* 0x0000009600967220 */ /* 0x040fe20000410000 */
[-C--:B-1----:R-:W-:Y:S02]  /*14560*/  HMMA.16816.F32 R32, R176, R180.reuse, R32 ;  /* 0x000000b4b020723c */ /* 0x082fe40000001820 */
[----:B------:R1:W5:Y:S01]  /*14570*/  MUFU.EX2 R245, R25 ;  /* 0x0000001900f57308 */ /* 0x0003620000000800 */
[----:B------:R-:W-:Y:S02]  /*14580*/  FMUL.FTZ R151, R0, R151 ;  /* 0x0000009700977220 */ /* 0x000fe40000410000 */
[C---:B------:R-:W-:Y:S02]  /*14590*/  FMUL.FTZ R152, R165.reuse, R152 ;  /* 0x00000098a5987220 */ /* 0x040fe40000410000 */
[----:B------:R-:W-:Y:S01]  /*145a0*/  FMUL.FTZ R153, R165, R153 ;  /* 0x00000099a5997220 */ /* 0x000fe20000410000 */
[C---:B------:R-:W-:Y:S04]  /*145b0*/  HMMA.16816.F32 R144, R172.reuse, R180, R144 ;  /* 0x000000b4ac90723c */ /* 0x040fe80000001890 */
[----:B------:R1:W-:Y:S01]  /*145c0*/  MUFU.EX2 R231, R26 ;  /* 0x0000001a00e77308 */ /* 0x0003e20000000800 */
[C---:B------:R-:W-:Y:S02]  /*145d0*/  FMUL.FTZ R154, R164.reuse, R154 ;  /* 0x0000009aa49a7220 */ /* 0x040fe40000410000 */
[----:B------:R-:W-:Y:S01]  /*145e0*/  FMUL.FTZ R155, R164, R155 ;  /* 0x0000009ba49b7220 */ /* 0x000fe20000410000 */
[-C--:B------:R-:W-:Y:S04]  /*145f0*/  HMMA.16816.F32 R148, R172, R182.reuse, R148 ;  /* 0x000000b6ac94723c */ /* 0x080fe80000001894 */
[--C-:B------:R-:W-:Y:S02]  /*14600*/  FFMA.FTZ R28, R28, c[0x0][0x23c], -R171.reuse ;  /* 0x00008f001c1c7a23 */ /* 0x100fe400000108ab */
[----:B------:R2:W2:Y:S01]  /*14610*/  MUFU.EX2 R230, R27 ;  /* 0x0000001b00e67308 */ /* 0x0004a20000000800 */
[--C-:B------:R-:W-:Y:S01]  /*14620*/  FFMA.FTZ R29, R29, c[0x0][0x23c], -R171.reuse ;  /* 0x00008f001d1d7a23 */ /* 0x100fe200000108ab */
[C---:B------:R-:W-:Y:S01]  /*14630*/  HMMA.16816.F32 R152, R176.reuse, R182, R152 ;  /* 0x000000b6b098723c */ /* 0x040fe20000001898 */
[----:B------:R-:W5:Y:S03]  /*14640*/  LDSM.16.MT88.4 R180, [R233+0xc800] ;  /* 0x00c80000e9b4783b */ /* 0x000f660000004200 */
[--C-:B------:R-:W-:Y:S02]  /*14650*/  FFMA.FTZ R30, R30, c[0x0][0x23c], -R212.reuse ;  /* 0x00008f001e1e7a23 */ /* 0x100fe400000108d4 */
[--C-:B------:R-:W-:Y:S02]  /*14660*/  FFMA.FTZ R31, R31, c[0x0][0x23c], -R212.reuse ;  /* 0x00008f001f1f7a23 */ /* 0x100fe400000108d4 */
[C---:B---3--:R-:W-:Y:S02]  /*14670*/  FMUL.FTZ R24, R165.reuse, R196 ;  /* 0x000000c4a5187220 */ /* 0x048fe40000410000 */
[----:B------:R3:W-:Y:S02]  /*14680*/  MUFU.EX2 R196, R31 ;  /* 0x0000001f00c47308 */ /* 0x0007e40000000800 */
[C---:B-1----:R-:W-:Y:S02]  /*14690*/  FMUL.FTZ R25, R165.reuse, R197 ;  /* 0x000000c5a5197220 */ /* 0x042fe40000410000 */
[----:B------:R-:W-:Y:S02]  /*146a0*/  FMUL.FTZ R26, R164, R198 ;  /* 0x000000c6a41a7220 */ /* 0x000fe40000410000 */
[C---:B------:R-:W-:Y:S02]  /*146b0*/  FMUL.FTZ R156, R2.reuse, R156 ;  /* 0x0000009c029c7220 */ /* 0x040fe40000410000 */
[----:B------:R-:W-:Y:S02]  /*146c0*/  FMUL.FTZ R157, R2, R157 ;  /* 0x0000009d029d7220 */ /* 0x000fe40000410000 */
[----:B------:R1:W-:Y:S01]  /*146d0*/  MUFU.EX2 R198, R29 ;  /* 0x0000001d00c67308 */ /* 0x0003e20000000800 */
[----:B------:R-:W-:Y:S02]  /*146e0*/  FMUL.FTZ R158, R0, R158 ;  /* 0x0000009e009e7220 */ /* 0x000fe40000410000 */
[----:B--2---:R-:W-:Y:S02]  /*146f0*/  FMUL.FTZ R27, R164, R199 ;  /* 0x000000c7a41b7220 */ /* 0x004fe40000410000 */
[----:B------:R-:W-:Y:S02]  /*14700*/  FMUL.FTZ R159, R0, R159 ;  /* 0x0000009f009f7220 */ /* 0x000fe40000410000 */
[C---:B------:R-:W-:Y:S02]  /*14710*/  FMUL.FTZ R160, R2.reuse, R160 ;  /* 0x000000a002a07220 */ /* 0x040fe40000410000 */
[----:B------:R-:W-:Y:S01]  /*14720*/  FMUL.FTZ R161, R2, R161 ;  /* 0x000000a102a17220 */ /* 0x000fe20000410000 */
[-C--:B----4-:R-:W-:Y:S01]  /*14730*/  HMMA.16816.F32 R24, R176, R184.reuse, R24 ;  /* 0x000000b8b018723c */ /* 0x090fe20000001818 */
[----:B------:R2:W4:Y:S02]  /*14740*/  MUFU.EX2 R199, R28 ;  /* 0x0000001c00c77308 */ /* 0x0005240000000800 */
[C---:B------:R-:W-:Y:S02]  /*14750*/  FMUL.FTZ R162, R0.reuse, R162 ;  /* 0x000000a200a27220 */ /* 0x040fe40000410000 */
[----:B------:R-:W-:Y:S02]  /*14760*/  FMUL.FTZ R163, R0, R163 ;  /* 0x000000a300a37220 */ /* 0x000fe40000410000 */
[----:B---3--:R-:W-:Y:S01]  /*14770*/  FMUL.FTZ R31, R164, R203 ;  /* 0x000000cba41f7220 */ /* 0x008fe20000410000 */
[C---:B------:R-:W-:Y:S03]  /*14780*/  HMMA.16816.F32 R156, R172.reuse, R184, R156 ;  /* 0x000000b8ac9c723c */ /* 0x040fe6000000189c */
[----:B------:R3:W3:Y:S01]  /*14790*/  MUFU.EX2 R197, R30 ;  /* 0x0000001e00c57308 */ /* 0x0006e20000000800 */
[--C-:B------:R-:W-:Y:S01]  /*147a0*/  FFMA.FTZ R44, R44, c[0x0][0x23c], -R171.reuse ;  /* 0x00008f002c2c7a23 */ /* 0x100fe200000108ab */
[----:B------:R-:W-:Y:S01]  /*147b0*/  MOV R203, R215 ;  /* 0x000000d700cb7202 */ /* 0x000fe20000000f00 */
[----:B-1----:R-:W-:Y:S01]  /*147c0*/  FMUL.FTZ R29, R165, R201 ;  /* 0x000000c9a51d7220 */ /* 0x002fe20000410000 */
[----:B------:R-:W-:Y:S01]  /*147d0*/  MOV R201, R217 ;  /* 0x000000d900c97202 */ /* 0x000fe20000000f00 */
[-C--:B------:R-:W-:Y:S04]  /*147e0*/  HMMA.16816.F32 R160, R172, R186.reuse, R160 ;  /* 0x000000baaca0723c */ /* 0x080fe800000018a0 */
[--C-:B------:R-:W-:Y:S01]  /*147f0*/  FFMA.FTZ R45, R45, c[0x0][0x23c], -R171.reuse ;  /* 0x00008f002d2d7a23 */ /* 0x100fe200000108ab */
[----:B------:R1:W-:Y:S01]  /*14800*/  MUFU.EX2 R217, R44 ;  /* 0x0000002c00d97308 */ /* 0x0003e20000000800 */
[----:B------:R-:W-:Y:S01]  /*14810*/  FFMA.FTZ R171, R61, c[0x0][0x23c], -R171 ;  /* 0x00008f003dab7a23 */ /* 0x000fe200000108ab */
[----:B------:R-:W-:Y:S01]  /*14820*/  F2FP.PACK_AB R172, R214, R204 ;  /* 0x000000ccd6ac723e */ /* 0x000fe200000000ff */
[--C-:B------:R-:W-:Y:S01]  /*14830*/  FFMA.FTZ R46, R46, c[0x0][0x23c], -R212.reuse ;  /* 0x00008f002e2e7a23 */ /* 0x100fe200000108d4 */
[----:B------:R-:W-:Y:S03]  /*14840*/  F2FP.PACK_AB R173, R251, R252 ;  /* 0x000000fcfbad723e */ /* 0x000fe600000000ff */
[----:B--2---:R-:W-:Y:S01]  /*14850*/  FMUL.FTZ R28, R165, R200 ;  /* 0x000000c8a51c7220 */ /* 0x004fe20000410000 */
[----:B------:R-:W-:Y:S01]  /*14860*/  F2FP.PACK_AB R174, R249, R250 ;  /* 0x000000faf9ae723e */ /* 0x000fe200000000ff */
[--C-:B------:R-:W-:Y:S01]  /*14870*/  FFMA.FTZ R47, R47, c[0x0][0x23c], -R212.reuse ;  /* 0x00008f002f2f7a23 */ /* 0x100fe200000108d4 */
[----:B------:R-:W-:Y:S01]  /*14880*/  F2FP.PACK_AB R175, R247, R248 ;  /* 0x000000f8f7af723e */ /* 0x000fe200000000ff */
[----:B------:R-:W-:Y:S01]  /*14890*/  FFMA.FTZ R212, R63, c[0x0][0x23c], -R212 ;  /* 0x00008f003fd47a23 */ /* 0x000fe200000108d4 */
[----:B------:R-:W-:Y:S01]  /*148a0*/  MUFU.EX2 R215, R46 ;  /* 0x0000002e00d77308 */ /* 0x000fe20000000800 */
[----:B------:R-:W-:Y:S01]  /*148b0*/  MOV R200, R216 ;  /* 0x000000d800c87202 */ /* 0x000fe20000000f00 */
[----:B---3--:R-:W-:Y:S01]  /*148c0*/  FMUL.FTZ R30, R164, R202 ;  /* 0x000000caa41e7220 */ /* 0x008fe20000410000 */
[----:B------:R-:W-:Y:S06]  /*148d0*/  MOV R202, R218 ;  /* 0x000000da00ca7202 */ /* 0x000fec0000000f00 */
[----:B------:R-:W-:Y:S01]  /*148e0*/  HMMA.16816.F32 R28, R176, R186, R28 ;  /* 0x000000bab01c723c */ /* 0x000fe2000000181c */
[----:B------:R-:W2:Y:S01]  /*148f0*/  LDSM.16.MT88.4 R184, [R234+0xc800] ;  /* 0x00c80000eab8783b */ /* 0x000ea20000004200 */
[----:B------:R3:W3:Y:S02]  /*14900*/  MUFU.EX2 R218, R43 ;  /* 0x0000002b00da7308 */ /* 0x0006e40000000800 */
[----:B-1----:R-:W-:Y:S03]  /*14910*/  F2FP.PACK_AB R44, R220, R221 ;  /* 0x000000dddc2c723e */ /* 0x002fe600000000ff */
[----:B-----5:R-:W-:Y:S01]  /*14920*/  F2FP.PACK_AB R176, R245, R246 ;  /* 0x000000f6f5b0723e */ /* 0x020fe200000000ff */
[-C--:B------:R-:W-:Y:S04]  /*14930*/  HMMA.16816.F32 R4, R172, R180.reuse, R4 ;  /* 0x000000b4ac04723c */ /* 0x080fe80000001804 */
[----:B------:R1:W5:Y:S01]  /*14940*/  MUFU.EX2 R216, R45 ;  /* 0x0000002d00d87308 */ /* 0x0003620000000800 */
[----:B------:R-:W-:Y:S02]  /*14950*/  F2FP.PACK_AB R177, R230, R231 ;  /* 0x000000e7e6b1723e */ /* 0x000fe400000000ff */
[----:B----4-:R-:W-:Y:S02]  /*14960*/  F2FP.PACK_AB R178, R198, R199 ;  /* 0x000000c7c6b2723e */ /* 0x010fe400000000ff */
[----:B------:R-:W-:Y:S05]  /*14970*/  F2FP.PACK_AB R179, R196, R197 ;  /* 0x000000c5c4b3723e */ /* 0x000fea00000000ff */
[----:B------:R-:W-:Y:S02]  /*14980*/  MUFU.EX2 R171, R171 ;  /* 0x000000ab00ab7308 */ /* 0x000fe40000000800 */
[C---:B------:R-:W-:Y:S01]  /*14990*/  HMMA.16816.F32 R8, R176.reuse, R180, R8 ;  /* 0x000000b4b008723c */ /* 0x040fe20000001808 */
[----:B---3--:R-:W-:Y:S07]  /*149a0*/  LDSM.16.MT88.4 R40, [R233+0xd000] ;  /* 0x00d00000e928783b */ /* 0x008fee0000004200 */
[-C--:B------:R-:W-:Y:S01]  /*149b0*/  HMMA.16816.F32 R12, R176, R182.reuse, R12 ;  /* 0x000000b6b00c723c */ /* 0x080fe2000000180c */
[----:B------:R-:W-:Y:S03]  /*149c0*/  MUFU.EX2 R212, R212 ;  /* 0x000000d400d47308 */ /* 0x000fe60000000800 */
[----:B-1----:R-:W-:Y:S02]  /*149d0*/  F2FP.PACK_AB R45, R218, R219 ;  /* 0x000000dbda2d723e */ /* 0x002fe400000000ff */
[----:B-----5:R-:W-:Y:S02]  /*149e0*/  F2FP.PACK_AB R46, R216, R217 ;  /* 0x000000d9d82e723e */ /* 0x020fe400000000ff */
[C---:B------:R-:W-:Y:S01]  /*149f0*/  HMMA.16816.F32 R16, R172.reuse, R182, R16 ;  /* 0x000000b6ac10723c */ /* 0x040fe20000001810 */
[----:B------:R-:W1:Y:S07]  /*14a00*/  LDSM.16.MT88.4 R180, [R235+0xc800] ;  /* 0x00c80000ebb4783b */ /* 0x000e6e0000004200 */
[-C--:B--2---:R-:W-:Y:S08]  /*14a10*/  HMMA.16816.F32 R68, R172, R184.reuse, R68 ;  /* 0x000000b8ac44723c */ /* 0x084ff00000001844 */
        /* <DEDUP_REMOVED lines=14> */
[-C--:B--2---:R-:W-:Y:S08]  /*14b00*/  HMMA.16816.F32 R116, R172, R184.reuse, R116 ;  /* 0x000000b8ac74723c */ /* 0x084ff00000001874 */
[C---:B------:R-:W-:Y:S07]  /*14b10*/  HMMA.16816.F32 R120, R176.reuse, R184, R120 ;  /* 0x000000b8b078723c */ /* 0x040fee0000001878 */
[----:B------:R-:W-:Y:S01]  /*14b20*/  MOV R185, R214 ;  /* 0x000000d600b97202 */ /* 0x000fe20000000f00 */
[-C--:B------:R-:W-:Y:S01]  /*14b30*/  HMMA.16816.F32 R124, R176, R186.reuse, R124 ;  /* 0x000000bab07c723c */ /* 0x080fe2000000187c */
[----:B------:R-:W2:Y:S03]  /*14b40*/  MUFU.EX2 R214, R47 ;  /* 0x0000002f00d67308 */ /* 0x000ea60000000800 */
[--C-:B------:R-:W-:Y:S04]  /*14b50*/  FFMA.FTZ R184, R66, c[0x0][0x23c], -R169.reuse ;  /* 0x00008f0042b87a23 */ /* 0x100fe800000108a9 */
[C---:B------:R-:W-:Y:S08]  /*14b60*/  HMMA.16816.F32 R128, R172.reuse, R186, R128 ;  /* 0x000000baac80723c */ /* 0x040ff00000001880 */
[-C--:B---3--:R-:W-:Y:S08]  /*14b70*/  HMMA.16816.F32 R20, R172, R188.reuse, R20 ;  /* 0x000000bcac14723c */ /* 0x088ff00000001814 */
[C---:B------:R-:W-:Y:S04]  /*14b80*/  HMMA.16816.F32 R132, R176.reuse, R188, R132 ;  /* 0x000000bcb084723c */ /* 0x040fe80000001884 */
[----:B--2---:R-:W-:Y:S04]  /*14b90*/  F2FP.PACK_AB R47, R214, R215 ;  /* 0x000000d7d62f723e */ /* 0x004fe800000000ff */
[-C--:B------:R-:W-:Y:S08]  /*14ba0*/  HMMA.16816.F32 R136, R176, R190.reuse, R136 ;  /* 0x000000beb088723c */ /* 0x080ff00000001888 */
[C---:B------:R-:W-:Y:S08]  /*14bb0*/  HMMA.16816.F32 R140, R172.reuse, R190, R140 ;  /* 0x000000beac8c723c */ /* 0x040ff0000000188c */
[-C--:B------:R-:W-:Y:S08]  /*14bc0*/  HMMA.16816.F32 R32, R172, R36.reuse, R32 ;  /* 0x00000024ac20723c */ /* 0x080ff00000001820 */
[C---:B------:R-:W-:Y:S07]  /*14bd0*/  HMMA.16816.F32 R144, R176.reuse, R36, R144 ;  /* 0x00000024b090723c */ /* 0x040fee0000001890 */
[----:B------:R-:W-:Y:S01]  /*14be0*/  F2FP.PACK_AB R36, R228, R229 ;  /* 0x000000e5e424723e */ /* 0x000fe200000000ff */
[-C--:B------:R-:W-:Y:S04]  /*14bf0*/  HMMA.16816.F32 R148, R176, R38.reuse, R148 ;  /* 0x00000026b094723c */ /* 0x080fe80000001894 */
[----:B------:R-:W-:Y:S04]  /*14c00*/  F2FP.PACK_AB R37, R226, R227 ;  /* 0x000000e3e225723e */ /* 0x000fe800000000ff */
[C---:B------:R-:W-:Y:S07]  /*14c10*/  HMMA.16816.F32 R152, R172.reuse, R38, R152 ;  /* 0x00000026ac98723c */ /* 0x040fee0000001898 */
[----:B------:R-:W-:Y:S01]  /*14c20*/  F2FP.PACK_AB R38, R224, R225 ;  /* 0x000000e1e026723e */ /* 0x000fe200000000ff */
[-C--:B------:R-:W-:Y:S04]  /*14c30*/  HMMA.16816.F32 R24, R172, R48.reuse, R24 ;  /* 0x00000030ac18723c */ /* 0x080fe80000001818 */
[----:B------:R-:W-:Y:S04]  /*14c40*/  F2FP.PACK_AB R39, R222, R223 ;  /* 0x000000dfde27723e */ /* 0x000fe800000000ff */
[C---:B------:R-:W-:Y:S08]  /*14c50*/  HMMA.16816.F32 R156, R176.reuse, R48, R156 ;  /* 0x00000030b09c723c */ /* 0x040ff0000000189c */
[-C--:B------:R-:W-:Y:S07]  /*14c60*/  HMMA.16816.F32 R160, R176, R50.reuse, R160 ;  /* 0x00000032b0a0723c */ /* 0x080fee00000018a0 */
[--C-:B------:R-:W-:Y:S01]  /*14c70*/  FFMA.FTZ R177, R53, c[0x0][0x23c], -R170.reuse ;  /* 0x00008f0035b17a23 */ /* 0x100fe200000108aa */
[----:B------:R-:W-:Y:S01]  /*14c80*/  HMMA.16816.F32 R28, R172, R50, R28 ;  /* 0x00000032ac1c723c */ /* 0x000fe2000000181c */
[----:B------:R-:W2:Y:S03]  /*14c90*/  LDL.LU R173, [R1+0x40] ;  /* 0x0000400001ad7983 */ /* 0x000ea60000300800 */
[--C-:B------:R-:W-:Y:S01]  /*14ca0*/  FFMA.FTZ R176, R52, c[0x0][0x23c], -R170.reuse ;  /* 0x00008f0034b07a23 */ /* 0x100fe200000108aa */
[----:B------:R-:W3:Y:S01]  /*14cb0*/  LDL.LU R172, [R1+0x44] ;  /* 0x0000440001ac7983 */ /* 0x000ee20000300800 */
[--C-:B------:R-:W-:Y:S01]  /*14cc0*/  FFMA.FTZ R178, R55, c[0x0][0x23c], -R169.reuse ;  /* 0x00008f0037b27a23 */ /* 0x100fe200000108a9 */
[----:B------:R-:W-:Y:S01]  /*14cd0*/  MOV R174, R203 ;  /* 0x000000cb00ae7202 */ /* 0x000fe20000000f00 */
[-C--:B------:R-:W-:Y:S01]  /*14ce0*/  HMMA.16816.F32 R4, R36, R40.reuse, R4 ;  /* 0x000000282404723c */ /* 0x080fe20000001804 */
[----:B------:R-:W4:Y:S04]  /*14cf0*/  LDL.LU R61, [R1+0x3c] ;  /* 0x00003c00013d7983 */ /* 0x000f280000300800 */
[----:B------:R-:W-:Y:S01]  /*14d00*/  MOV R203, R195 ;  /* 0x000000c300cb7202 */ /* 0x000fe20000000f00 */
[----:B------:R-:W5:Y:S01]  /*14d10*/  LDSM.16.MT88.4 R48, [R236+0xd000] ;  /* 0x00d00000ec30783b */ /* 0x000f620000004200 */
[----:B------:R-:W-:Y:S01]  /*14d20*/  MOV R195, R194 ;  /* 0x000000c200c37202 */ /* 0x000fe20000000f00 */
[C---:B------:R-:W-:Y:S04]  /*14d30*/  HMMA.16816.F32 R8, R44.reuse, R40, R8 ;  /* 0x000000282c08723c */ /* 0x040fe80000001808 */
[----:B------:R-:W-:Y:S01]  /*14d40*/  MOV R194, R210 ;  /* 0x000000d200c27202 */ /* 0x000fe20000000f00 */
[--C-:B------:R-:W-:Y:S01]  /*14d50*/  FFMA.FTZ R179, R64, c[0x0][0x23c], -R170.reuse ;  /* 0x00008f0040b37a23 */ /* 0x100fe200000108aa */
[----:B------:R-:W-:Y:S01]  /*14d60*/  MOV R210, R211 ;  /* 0x000000d300d27202 */ /* 0x000fe20000000f00 */
[--C-:B------:R-:W-:Y:S01]  /*14d70*/  FFMA.FTZ R64, R54, c[0x0][0x23c], -R169.reuse ;  /* 0x00008f0036407a23 */ /* 0x100fe200000108a9 */
[-C--:B------:R-:W-:Y:S01]  /*14d80*/  HMMA.16816.F32 R12, R44, R42.reuse, R12 ;  /* 0x0000002a2c0c723c */ /* 0x080fe2000000180c */
[----:B------:R-:W5:Y:S03]  /*14d90*/  LDSM.16.MT88.4 R52, [R235+0xd000] ;  /* 0x00d00000eb34783b */ /* 0x000f660000004200 */
[----:B------:R-:W-:Y:S01]  /*14da0*/  MOV R211, R208 ;  /* 0x000000d000d37202 */ /* 0x000fe20000000f00 */
[----:B------:R-:W-:Y:S01]  /*14db0*/  FFMA.FTZ R170, R65, c[0x0][0x23c], -R170 ;  /* 0x00008f0041aa7a23 */ /* 0x000fe200000108aa */
[----:B------:R-:W-:Y:S01]  /*14dc0*/  MOV R175, R185 ;  /* 0x000000b900af7202 */ /* 0x000fe20000000f00 */
[----:B------:R-:W-:Y:S01]  /*14dd0*/  FFMA.FTZ R169, R67, c[0x0][0x23c], -R169 ;  /* 0x00008f0043a97a23 */ /* 0x000fe200000108a9 */
[C---:B------:R-:W-:Y:S01]  /*14de0*/  HMMA.16816.F32 R16, R36.reuse, R42, R16 ;  /* 0x0000002a2410723c */ /* 0x040fe20000001810 */
[----:B------:R-:W5:Y:S03]  /*14df0*/  LDSM.16.MT88.4 R40, [R233+0xf000] ;  /* 0x00f00000e928783b */ /* 0x000f660000004200 */
[----:B------:R-:W-:Y:S02]  /*14e00*/  MOV R188, R211 ;  /* 0x000000d300bc7202 */ /* 0x000fe40000000f00 */
[----:B------:R5:W-:Y:S01]  /*14e10*/  MUFU.EX2 R211, R177 ;  /* 0x000000b100d37308 */ /* 0x000be20000000800 */
[----:B------:R-:W-:Y:S01]  /*14e20*/  MOV R189, R210 ;  /* 0x000000d200bd7202 */ /* 0x000fe20000000f00 */
[-C--:B-1----:R-:W-:Y:S04]  /*14e30*/  HMMA.16816.F32 R68, R36, R180.reuse, R68 ;  /* 0x000000b42444723c */ /* 0x082fe80000001844 */
[----:B------:R-:W-:Y:S02]  /*14e40*/  MOV R208, R209 ;  /* 0x000000d100d07202 */ /* 0x000fe40000000f00 */
[----:B------:R-:W-:Y:S02]  /*14e50*/  MOV R209, R206 ;  /* 0x000000ce00d17202 */ /* 0x000fe40000000f00 */
[C---:B------:R-:W-:Y:S01]  /*14e60*/  HMMA.16816.F32 R72, R44.reuse, R180, R72 ;  /* 0x000000b42c48723c */ /* 0x040fe20000001848 */
[----:B------:R1:W-:Y:S03]  /*14e70*/  MUFU.EX2 R210, R64 ;  /* 0x0000004000d27308 */ /* 0x0003e60000000800 */
[----:B------:R-:W-:Y:S02]  /*14e80*/  MOV R206, R207 ;  /* 0x000000cf00ce7202 */ /* 0x000fe40000000f00 */
[----:B------:R-:W-:Y:S02]  /*14e90*/  MOV R207, R213 ;  /* 0x000000d500cf7202 */ /* 0x000fe40000000f00 */
[-C--:B------:R-:W-:Y:S03]  /*14ea0*/  HMMA.16816.F32 R76, R44, R182.reuse, R76 ;  /* 0x000000b62c4c723c */ /* 0x080fe6000000184c */
[----:B------:R1:W-:Y:S01]  /*14eb0*/  MUFU.EX2 R213, R176 ;  /* 0x000000b000d57308 */ /* 0x0003e20000000800 */
[----:B------:R-:W-:Y:S01]  /*14ec0*/  MOV R190, R206 ;  /* 0x000000ce00be7202 */ /* 0x000fe20000000f00 */
[----:B-----5:R-:W5:Y:S01]  /*14ed0*/  LDL.LU R177, [R1+0x38] ;  /* 0x0000380001b17983 */ /* 0x020f620000300800 */
[----:B------:R-:W-:Y:S02]  /*14ee0*/  MOV R180, R204 ;  /* 0x000000cc00b47202 */ /* 0x000fe40000000f00 */
[C---:B------:R-:W-:Y:S04]  /*14ef0*/  HMMA.16816.F32 R80, R36.reuse, R182, R80 ;  /* 0x000000b62450723c */ /* 0x040fe80000001850 */
[----:B------:R-:W-:Y:S01]  /*14f00*/  MOV R191, R209 ;  /* 0x000000d100bf7202 */ /* 0x000fe20000000f00 */
[----:B------:R1:W-:Y:S01]  /*14f10*/  MUFU.EX2 R206, R184 ;  /* 0x000000b800ce7308 */ /* 0x0003e20000000800 */
[----:B------:R-:W-:Y:S02]  /*14f20*/  MOV R181, R207 ;  /* 0x000000cf00b57202 */ /* 0x000fe40000000f00 */
[-C--:B------:R-:W-:Y:S01]  /*14f30*/  HMMA.16816.F32 R84, R36, R48.reuse, R84 ;  /* 0x000000302454723c */ /* 0x080fe20000001854 */
[----:B-1----:R-:W1:Y:S03]  /*14f40*/  LDSM.16.MT88.4 R64, [R234+0xf000] ;  /* 0x00f00000ea40783b */ /* 0x002e660000004200 */
[----:B------:R-:W-:Y:S03]  /*14f50*/  MOV R183, R205 ;  /* 0x000000cd00b77202 */ /* 0x000fe60000000f00 */
[----:B------:R-:W-:Y:S01]  /*14f60*/  MUFU.EX2 R204, R56 ;  /* 0x0000003800cc7308 */ /* 0x000fe20000000800 */
[C---:B------:R-:W-:Y:S04]  /*14f70*/  HMMA.16816.F32 R88, R44.reuse, R48, R88 ;  /* 0x000000302c58723c */ /* 0x040fe80000001858 */
[----:B------:R-:W-:Y:S02]  /*14f80*/  MOV R176, R195 ;  /* 0x000000c300b07202 */ /* 0x000fe40000000f00 */
[----:B------:R-:W-:Y:S02]  /*14f90*/  MOV R195, R194 ;  /* 0x000000c200c37202 */ /* 0x000fe40000000f00 */
[-C--:B------:R-:W-:Y:S01]  /*14fa0*/  HMMA.16816.F32 R92, R44, R50.reuse, R92 ;  /* 0x000000322c5c723c */ /* 0x080fe2000000185c */
[----:B------:R-:W-:Y:S03]  /*14fb0*/  MUFU.EX2 R209, R178 ;  /* 0x000000b200d17308 */ /* 0x000fe60000000800 */
[----:B------:R-:W-:Y:S01]  /*14fc0*/  MOV R194, R208 ;  /* 0x000000d000c27202 */ /* 0x000fe20000000f00 */
[----:B------:R-:W-:Y:S03]  /*14fd0*/  LDSM.16.MT88.4 R184, [R233+0xd800] ;  /* 0x00d80000e9b8783b */ /* 0x000fe60000004200 */
[C---:B------:R-:W-:Y:S03]  /*14fe0*/  HMMA.16816.F32 R96, R36.reuse, R50, R96 ;  /* 0x000000322460723c */ /* 0x040fe60000001860 */
[----:B------:R-:W-:Y:S02]  /*14ff0*/  MUFU.EX2 R208, R179 ;  /* 0x000000b300d07308 */ /* 0x000fe40000000800 */
[----:B------:R-:W1:Y:S03]  /*15000*/  LDSM.16.MT88.4 R48, [R236+0xf000] ;  /* 0x00f00000ec30783b */ /* 0x000e660000004200 */
[-C--:B------:R-:W-:Y:S05]  /*15010*/  HMMA.16816.F32 R100, R36, R52.reuse, R100 ;  /* 0x000000342464723c */ /* 0x080fea0000001864 */
[----:B------:R-:W-:Y:S03]  /*15020*/  MUFU.EX2 R207, R170 ;  /* 0x000000aa00cf7308 */ /* 0x000fe60000000800 */
[C---:B------:R-:W-:Y:S07]  /*15030*/  HMMA.16816.F32 R104, R44.reuse, R52, R104 ;  /* 0x000000342c68723c */ /* 0x040fee0000001868 */
[----:B------:R-:W1:Y:S01]  /*15040*/  MUFU.EX2 R170, R57 ;  /* 0x0000003900aa7308 */ /* 0x000e620000000800 */
[-C--:B------:R-:W-:Y:S08]  /*15050*/  HMMA.16816.F32 R108, R44, R54.reuse, R108 ;  /* 0x000000362c6c723c */ /* 0x080ff0000000186c */
[C---:B------:R-:W-:Y:S01]  /*15060*/  HMMA.16816.F32 R112, R36.reuse, R54, R112 ;  /* 0x000000362470723c */ /* 0x040fe20000001870 */
[----:B------:R-:W1:Y:S01]  /*15070*/  LDSM.16.MT88.4 R52, [R235+0xf000] ;  /* 0x00f00000eb34783b */ /* 0x000e620000004200 */
[----:B------:R-:W-:Y:S06]  /*15080*/  MUFU.EX2 R205, R169 ;  /* 0x000000a900cd7308 */ /* 0x000fec0000000800 */
[-C--:B------:R-:W-:Y:S04]  /*15090*/  HMMA.16816.F32 R116, R36, R40.reuse, R116 ;  /* 0x000000282474723c */ /* 0x080fe80000001874 */
[----:B------:R-:W-:Y:S04]  /*150a0*/  MUFU.EX2 R169, R58 ;  /* 0x0000003a00a97308 */ /* 0x000fe80000000800 */
[C---:B------:R-:W-:Y:S08]  /*150b0*/  HMMA.16816.F32 R120, R44.reuse, R40, R120 ;  /* 0x000000282c78723c */ /* 0x040ff00000001878 */
[-C--:B------:R-:W-:Y:S08]  /*150c0*/  HMMA.16816.F32 R124, R44, R42.reuse, R124 ;  /* 0x0000002a2c7c723c */ /* 0x080ff0000000187c */
[C---:B------:R-:W-:Y:S01]  /*150d0*/  HMMA.16816.F32 R128, R36.reuse, R42, R128 ;  /* 0x0000002a2480723c */ /* 0x040fe20000001880 */
[----:B------:R-:W2:Y:S07]  /*150e0*/  LDSM.16.MT88.4 R40, [R234+0xd800] ;  /* 0x00d80000ea28783b */ /* 0x000eae0000004200 */
[-C--:B-1----:R-:W-:Y:S08]  /*150f0*/  HMMA.16816.F32 R20, R36, R64.reuse, R20 ;  /* 0x000000402414723c */ /* 0x082ff00000001814 */
[C---:B------:R-:W-:Y:S01]  /*15100*/  HMMA.16816.F32 R132, R44.reuse, R64, R132 ;  /* 0x000000402c84723c */ /* 0x040fe20000001884 */
[----:B------:R-:W-:Y:S07]  /*15110*/  MUFU.EX2 R65, R60 ;  /* 0x0000003c00417308 */ /* 0x000fee0000000800 */
[-C--:B------:R-:W-:Y:S03]  /*15120*/  HMMA.16816.F32 R136, R44, R66.reuse, R136 ;  /* 0x000000422c88723c */ /* 0x080fe60000001888 */
[----:B------:R-:W-:Y:S05]  /*15130*/  MUFU.EX2 R64, R62 ;  /* 0x0000003e00407308 */ /* 0x000fea0000000800 */
[C---:B------:R-:W-:Y:S05]  /*15140*/  HMMA.16816.F32 R140, R36.reuse, R66, R140 ;  /* 0x00000042248c723c */ /* 0x040fea000000188c */
[----:B------:R1:W1:Y:S02]  /*15150*/  MUFU.EX2 R66, R59 ;  /* 0x0000003b00427308 */ /* 0x0002640000000800 */
[----:B------:R-:W-:Y:S01]  /*15160*/  MOV R67, R175 ;  /* 0x000000af00437202 */ /* 0x000fe20000000f00 */
[-C--:B------:R-:W-:Y:S08]  /*15170*/  HMMA.16816.F32 R32, R36, R48.reuse, R32 ;  /* 0x000000302420723c */ /* 0x080ff00000001820 */
[C---:B------:R-:W-:Y:S08]  /*15180*/  HMMA.16816.F32 R144, R44.reuse, R48, R144 ;  /* 0x000000302c90723c */ /* 0x040ff00000001890 */
[-C--:B------:R-:W-:Y:S01]  /*15190*/  HMMA.16816.F32 R148, R44, R50.reuse, R148 ;  /* 0x000000322c94723c */ /* 0x080fe20000001894 */
[----:B-1----:R-:W-:Y:S07]  /*151a0*/  LDSM.16.MT88.4 R56, [R233+0xf800] ;  /* 0x00f80000e938783b */ /* 0x002fee0000004200 */
[C---:B------:R-:W-:Y:S01]  /*151b0*/  HMMA.16816.F32 R152, R36.reuse, R50, R152 ;  /* 0x000000322498723c */ /* 0x040fe20000001898 */
[----:B------:R-:W1:Y:S07]  /*151c0*/  LDSM.16.MT88.4 R48, [R236+0xd800] ;  /* 0x00d80000ec30783b */ /* 0x000e6e0000004200 */
[-C--:B------:R-:W-:Y:S08]  /*151d0*/  HMMA.16816.F32 R24, R36, R52.reuse, R24 ;  /* 0x000000342418723c */ /* 0x080ff00000001818 */
[C---:B------:R-:W-:Y:S08]  /*151e0*/  HMMA.16816.F32 R156, R44.reuse, R52, R156 ;  /* 0x000000342c9c723c */ /* 0x040ff0000000189c */
[-C--:B------:R-:W-:Y:S01]  /*151f0*/  HMMA.16816.F32 R160, R44, R54.reuse, R160 ;  /* 0x000000362ca0723c */ /* 0x080fe200000018a0 */
[----:B------:R-:W1:Y:S07]  /*15200*/  LDSM.16.MT88.4 R44, [R235+0xd800] ;  /* 0x00d80000eb2c783b */ /* 0x000e6e0000004200 */
[----:B------:R-:W-:Y:S01]  /*15210*/  HMMA.16816.F32 R28, R36, R54, R28 ;  /* 0x00000036241c723c */ /* 0x000fe2000000181c */
[----:B------:R-:W1:Y:S06]  /*15220*/  LDSM.16.MT88.4 R52, [R234+0xf800] ;  /* 0x00f80000ea34783b */ /* 0x000e6c0000004200 */
[----:B------:R-:W-:Y:S02]  /*15230*/  F2FP.PACK_AB R36, R170, R204 ;  /* 0x000000ccaa24723e */ /* 0x000fe400000000ff */
[----:B------:R-:W-:Y:S03]  /*15240*/  F2FP.PACK_AB R37, R66, R169 ;  /* 0x000000a94225723e */ /* 0x000fe600000000ff */
[----:B------:R-:W-:Y:S02]  /*15250*/  F2FP.PACK_AB R38, R171, R65 ;  /* 0x00000041ab26723e */ /* 0x000fe400000000ff */
[----:B------:R-:W-:Y:S01]  /*15260*/  F2FP.PACK_AB R39, R212, R64 ;  /* 0x00000040d427723e */ /* 0x000fe200000000ff */
[----:B--2---:R-:W-:Y:S01]  /*15270*/  FFMA.FTZ R2, R2, R173, R203 ;  /* 0x000000ad02027223 */ /* 0x004fe200000100cb */
[----:B------:R-:W-:Y:S01]  /*15280*/  F2FP.PACK_AB R203, R205, R206 ;  /* 0x000000cecdcb723e */ /* 0x000fe200000000ff */
[----:B---3--:R-:W-:Y:S01]  /*15290*/  FFMA.FTZ R0, R0, R172, R202 ;  /* 0x000000ac00007223 */ /* 0x008fe200000100ca */
[----:B------:R-:W-:Y:S01]  /*152a0*/  F2FP.PACK_AB R202, R207, R208 ;  /* 0x000000d0cfca723e */ /* 0x000fe200000000ff */
[----:B------:R-:W-:Y:S02]  /*152b0*/  FADD.FTZ R2, R174, R2 ;  /* 0x00000002ae027221 */ /* 0x000fe40000010000 */
[----:B----4-:R-:W-:Y:S02]  /*152c0*/  FFMA.FTZ R164, R164, R61, R176 ;  /* 0x0000003da4a47223 */ /* 0x010fe400000100b0 */
[----:B------:R-:W2:Y:S02]  /*152d0*/  LDSM.16.MT88.4 R60, [R236+0xf800] ;  /* 0x00f80000ec3c783b */ /* 0x000ea40000004200 */
[----:B------:R-:W-:Y:S01]  /*152e0*/  FADD.FTZ R164, R200, R164 ;  /* 0x000000a4c8a47221 */ /* 0x000fe20000010000 */
[----:B------:R-:W-:Y:S01]  /*152f0*/  F2FP.PACK_AB R200, R211, R213 ;  /* 0x000000d5d3c8723e */ /* 0x000fe200000000ff */
[----:B-----5:R-:W-:Y:S04]  /*15300*/  FFMA.FTZ R165, R165, R177, R183 ;  /* 0x000000b1a5a57223 */ /* 0x020fe800000100b7 */
[----:B------:R-:W-:Y:S01]  /*15310*/  FADD.FTZ R165, R201, R165 ;  /* 0x000000a5c9a57221 */ /* 0x000fe20000010000 */
[----:B------:R-:W-:Y:S07]  /*15320*/  F2FP.PACK_AB R201, R209, R210 ;  /* 0x000000d2d1c9723e */ /* 0x000fee00000000ff */
[-C--:B------:R-:W-:Y:S01]  /*15330*/  HMMA.16816.F32 R176, R200, R184.reuse, R4 ;  /* 0x000000b8c8b0723c */ /* 0x080fe20000001804 */
[----:B------:R-:W3:Y:S07]  /*15340*/  LDSM.16.MT88.4 R4, [R235+0xf800] ;  /* 0x00f80000eb04783b */ /* 0x000eee0000004200 */
        /* <DEDUP_REMOVED lines=8> */
[----:B------:R-:W-:Y:S01]  /*153d0*/  MOV R12, R189 ;  /* 0x000000bd000c7202 */ /* 0x000fe20000000f00 */
[----:B------:R-:W-:Y:S01]  /*153e0*/  FADD.FTZ R8, R8, R165 ;  /* 0x000000a508087221 */ /* 0x000fe20000010000 */
[----:B------:R-:W-:Y:S01]  /*153f0*/  MOV R13, R195 ;  /* 0x000000c3000d7202 */ /* 0x000fe20000000f00 */
[----:B------:R-:W-:Y:S01]  /*15400*/  FADD.FTZ R9, R9, R164 ;  /* 0x000000a409097221 */ /* 0x000fe20000010000 */
        /* <DEDUP_REMOVED lines=37> */
[----:B------:R-:W-:Y:S04]  /*15660*/  FADD.FTZ R2, R246, R2 ;  /* 0x00000002f6027221 */ /* 0x000fe80000010000 */
[-C--:B------:R-:W-:Y:S04]  /*15670*/  HMMA.16816.F32 R116, R200, R56.reuse, R116 ;  /* 0x00000038c874723c */ /* 0x080fe80000001874 */
[----:B------:R-:W-:Y:S04]  /*15680*/  FADD.FTZ R2, R245, R2 ;  /* 0x00000002f5027221 */ /* 0x000fe80000010000 */
[C---:B------:R-:W-:Y:S04]  /*15690*/  HMMA.16816.F32 R120, R36.reuse, R56, R120 ;  /* 0x000000382478723c */ /* 0x040fe80000001878 */
[----:B------:R-:W-:Y:S04]  /*156a0*/  FADD.FTZ R2, R199, R2 ;  /* 0x00000002c7027221 */ /* 0x000fe80000010000 */
        /* <DEDUP_REMOVED lines=18> */
[-C--:B--2---:R-:W-:Y:S08]  /*157d0*/  HMMA.16816.F32 R192, R200, R60.reuse, R32 ;  /* 0x0000003cc8c0723c */ /* 0x084ff00000001820 */
        /* <DEDUP_REMOVED lines=18> */
[----:B------:R-:W-:Y:S01]  /*15900*/  FADD.FTZ R0, R170, R8 ;  /* 0x00000008aa007221 */ /* 0x000fe20000010000 */
[----:B------:R-:W-:Y:S01]  /*15910*/  MOV R170, R166 ;  /* 0x000000a600aa7202 */ /* 0x000fe20000000f00 */
[----:B------:R-:W-:Y:S02]  /*15920*/  FADD.FTZ R6, R207, R6 ;  /* 0x00000006cf067221 */ /* 0x000fe40000010000 */
[----:B------:R-:W-:Y:S02]  /*15930*/  FADD.FTZ R4, R66, R5 ;  /* 0x0000000542047221 */ /* 0x000fe40000010000 */
[----:B------:R-:W-:Y:S01]  /*15940*/  FADD.FTZ R5, R206, R2 ;  /* 0x00000002ce057221 */ /* 0x000fe20000010000 */
[----:B------:R1:W-:Y:S01]  /*15950*/  STL [R1+0x38], R6 ;  /* 0x0000380601007387 */ /* 0x0003e20000100800 */
        /* <DEDUP_REMOVED lines=8> */
[----:B------:R1:W-:Y:S02]  /*159e0*/  STL [R1+0x44], R0 ;  /* 0x0000440001007387 */ /* 0x0003e40000100800 */
[----:B-1----:R-:W-:-:S05]  /*159f0*/  @P4 BRA `(.L_x_167) ;  /* 0xffffc5e000004947 */ /* 0x002fca000383ffff */
.L_x_166:
[----:B-1-3--:R-:W2:Y:S04]  /*15a00*/  LDL.LU R4, [R1+0x38] ;  /* 0x0000380001047983 */ /* 0x00aea80000300800 */
[----:B------:R-:W1:Y:S01]  /*15a10*/  S2R R205, SR_TID.X ;  /* 0x0000000000cd7919 */ /* 0x000e620000002100 */
[----:B------:R-:W3:Y:S01]  /*15a20*/  S2UR UR7, SR_CTAID.Y ;  /* 0x00000000000779c3 */ /* 0x000ee20000002600 */
[----:B------:R-:W-:-:S02]  /*15a30*/  UISETP.NE.AND UP0, UPT, UR10, -0x1, UPT ;  /* 0xffffffff0a00788c */ /* 0x000fc4000bf05270 */
[----:B------:R-:W4:Y:S01]  /*15a40*/  LDL.LU R8, [R1+0x3c] ;  /* 0x00003c0001087983 */ /* 0x000f220000300800 */
[----:B------:R-:W-:-:S03]  /*15a50*/  ULDC.64 UR4, c[0x0][0x1e8] ;  /* 0x00007a0000047ab9 */ /* 0x000fc60000000a00 */
[----:B------:R-:W4:Y:S04]  /*15a60*/  LDL.LU R7, [R1+0x40] ;  /* 0x0000400001077983 */ /* 0x000f280000300800 */
[----:B------:R-:W4:Y:S01]  /*15a70*/  LDL.LU R6, [R1+0x44] ;  /* 0x0000440001067983 */ /* 0x000f220000300800 */
[----:B------:R-:W-:Y:S01]  /*15a80*/  @UP0 UIMAD.WIDE.U32 UR20, UR10, UR4, URZ ;  /* 0x000000040a1402a5 */ /* 0x000fe2000f8e003f */
[----:B------:R-:W3:Y:S01]  /*15a90*/  S2UR UR11, SR_CTAID.X ;  /* 0x00000000000b79c3 */ /* 0x000ee20000002500 */
[----:B------:R-:W-:Y:S01]  /*15aa0*/  ULDC UR9, c[0x0][0x214] ;  /* 0x0000850000097ab9 */ /* 0x000fe20000000800 */
[----:B------:R-:W-:Y:S01]  /*15ab0*/  BSSY B0, `(.L_x_170) ;  /* 0x00001b5000007945 */ /* 0x000fe20003800000 */
[----:B------:R-:W-:Y:S02]  /*15ac0*/  @UP0 UIMAD UR8, UR10, UR5, UR21 ;  /* 0x000000050a0802a4 */ /* 0x000fe4000f8e0215 */
[----:B------:R-:W-:-:S02]  /*15ad0*/  UMOV UR26, URZ ;  /* 0x0000003f001a7c82 */ /* 0x000fc40008000000 */
[----:B------:R-:W-:Y:S01]  /*15ae0*/  ULDC.64 UR4, c[0x0][0x1e0] ;  /* 0x0000780000047ab9 */ /* 0x000fe20000000a00 */
[----:B------:R-:W3:Y:S01]  /*15af0*/  S2UR UR12, SR_CTAID.Z ;  /* 0x00000000000c79c3 */ /* 0x000ee20000002700 */
[----:B------:R-:W-:Y:S01]  /*15b00*/  UMOV UR27, URZ ;  /* 0x0000003f001b7c82 */ /* 0x000fe20008000000 */
[----:B-1----:R-:W-:Y:S01]  /*15b10*/  SHF.R.S32.HI R206, RZ, 0x1f, R205 ;  /* 0x0000001fffce7819 */ /* 0x002fe200000114cd */
[----:B---3--:R-:W-:Y:S02]  /*15b20*/  @!UP0 USHF.R.S32.HI UR14, URZ, 0x1f, UR7 ;  /* 0x0000001f3f0e8899 */ /* 0x008fe40008011407 */
[----:B------:R-:W-:Y:S01]  /*15b30*/  @!UP0 UIMAD.WIDE.U32 UR24, UR7, UR4, URZ ;  /* 0x00000004071882a5 */ /* 0x000fe2000f8e003f */
[CC--:B------:R-:W-:Y:S01]  /*15b40*/  LEA.HI R30, R206.reuse, R205.reuse, RZ, 0x2 ;  /* 0x000000cdce1e7211 */ /* 0x0c0fe200078f10ff */
[----:B------:R-:W-:Y:S01]  /*15b50*/  @!UP0 UIMAD UR14, UR14, UR4, URZ ;  /* 0x000000040e0e82a4 */ /* 0x000fe2000f8e023f */
[----:B------:R-:W-:Y:S02]  /*15b60*/  LEA.HI R204, R206, R205, RZ, 0x5 ;  /* 0x000000cdcecc7211 */ /* 0x000fe400078f28ff */
[----:B------:R-:W-:-:S02]  /*15b70*/  ULDC.U8 UR4, c[0x0][0x329] ;  /* 0x0000ca4000047ab9 */ /* 0x000fc40000000000 */
[----:B------:R-:W-:Y:S01]  /*15b80*/  SHF.R.S32.HI R9, RZ, 0x5, R204 ;  /* 0x00000005ff097819 */ /* 0x000fe200000114cc */
[----:B------:R-:W-:Y:S02]  /*15b90*/  UISETP.NE.AND UP1, UPT, UR4, URZ, UPT ;  /* 0x0000003f0400728c */ /* 0x000fe4000bf25270 */
[----:B------:R-:W-:Y:S02]  /*15ba0*/  @!UP0 UIMAD UR14, UR7, UR5, UR14 ;  /* 0x00000005070e82a4 */ /* 0x000fe4000f8e020e */
[----:B------:R-:W-:Y:S02]  /*15bb0*/  @!UP0 UMOV UR20, UR24 ;  /* 0x0000001800148c82 */ /* 0x000fe40008000000 */
[----:B------:R-:W-:Y:S02]  /*15bc0*/  ULDC.U8 UR5, c[0x0][0x328] ;  /* 0x0000ca0000057ab9 */ /* 0x000fe40000000000 */
[----:B------:R-:W-:Y:S02]  /*15bd0*/  UISETP.NE.AND UP2, UPT, UR5, URZ, UPT ;  /* 0x0000003f0500728c */ /* 0x000fe4000bf45270 */
[----:B------:R-:W-:-:S02]  /*15be0*/  @!UP0 UIADD3 UR8, UR25, UR14, URZ ;  /* 0x0000000e19088290 */ /* 0x000fc4000fffe03f */
[----:B------:R-:W-:Y:S02]  /*15bf0*/  UISETP.NE.OR UP3, UPT, UR4, URZ, !UP2 ;  /* 0x0000003f0400728c */ /* 0x000fe4000d765670 */
[----:B------:R-:W-:Y:S02]  /*15c00*/  @UP1 ULDC UR15, c[0x0][0x210] ;  /* 0x00008400000f1ab9 */ /* 0x000fe40000000800 */
[----:B------:R-:W-:Y:S02]  /*15c10*/  ULDC UR5, c[0x0][0x234] ;  /* 0x00008d0000057ab9 */ /* 0x000fe40000000800 */
[----:B------:R-:W-:Y:S02]  /*15c20*/  @UP1 UIMAD UR15, UR15, UR9, URZ ;  /* 0x000000090f0f12a4 */ /* 0x000fe4000f8e023f */
[----:B------:R-:W-:Y:S02]  /*15c30*/  @!UP1 USEL UR15, UR9, UR5, !UP2 ;  /* 0x00000005090f9287 */ /* 0x000fe4000d000000 */
[----:B------:R-:W-:-:S02]  /*15c40*/  ULDC UR4, c[0x0][0x1c0] ;  /* 0x0000700000047ab9 */ /* 0x000fc40000000800 */
[----:B------:R-:W-:Y:S02]  /*15c50*/  @UP1 UMOV UR17, 0x1 ;  /* 0x0000000100111882 */ /* 0x000fe40000000000 */
[----:B------:R-:W-:Y:S02]  /*15c60*/  @!UP1 UIMAD UR17, UR15, UR4, URZ ;  /* 0x000000040f1192a4 */ /* 0x000fe4000f8e023f */
[----:B------:R-:W-:Y:S02]  /*15c70*/  @!UP3 UIMAD UR22, UR7, UR9, URZ ;  /* 0x000000090716b2a4 */ /* 0x000fe4000f8e023f */
[----:B------:R-:W-:Y:S02]  /*15c80*/  @UP1 ULDC UR21, c[0x0][0x210] ;  /* 0x0000840000151ab9 */ /* 0x000fe40000000800 */
[----:B------:R-:W-:Y:S02]  /*15c90*/  UIMAD UR5, UR7, UR17, URZ ;  /* 0x00000011070572a4 */ /* 0x000fe4000f8e023f */
[----:B------:R-:W-:-:S02]  /*15ca0*/  @!UP1 UMOV UR21, 0x1 ;  /* 0x0000000100159882 */ /* 0x000fc40000000000 */
[----:B------:R-:W-:Y:S02]  /*15cb0*/  @!UP3 USEL UR22, UR22, UR10, !UP0 ;  /* 0x0000000a1616b287 */ /* 0x000fe4000c000000 */
[----:B------:R-:W-:Y:S02]  /*15cc0*/  UIMAD UR4, UR11, UR21, URZ ;  /* 0x000000150b0472a4 */ /* 0x000fe4000f8e023f */
[----:B------:R-:W-:Y:S02]  /*15cd0*/  USEL UR5, UR5, URZ, UP3 ;  /* 0x0000003f05057287 */ /* 0x000fe40009800000 */
[----:B------:R-:W-:Y:S02]  /*15ce0*/  USHF.L.U32 UR4, UR4, 0x7, URZ ;  /* 0x0000000704047899 */ /* 0x000fe4000800063f */
[----:B------:R-:W-:Y:S02]  /*15cf0*/  UIMAD UR15, UR12, UR15, UR5 ;  /* 0x0000000f0c0f72a4 */ /* 0x000fe4000f8e0205 */
[----:B------:R-:W-:-:S02]  /*15d00*/  @!UP3 UMOV UR26, UR22 ;  /* 0x00000016001abc82 */ /* 0x000fc40008000000 */
[----:B------:R-:W-:Y:S02]  /*15d10*/  USHF.R.S32.HI UR5, URZ, 0x1f, UR4 ;  /* 0x0000001f3f057899 */ /* 0x000fe40008011404 */
[----:B------:R-:W-:Y:S02]  /*15d20*/  @!UP3 USHF.R.S32.HI UR27, URZ, 0x1f, UR22 ;  /* 0x0000001f3f1bb899 */ /* 0x000fe40008011416 */
[----:B------:R-:W-:Y:S02]  /*15d30*/  USHF.R.S32.HI UR7, URZ, 0x1f, UR15 ;  /* 0x0000001f3f077899 */ /* 0x000fe4000801140f */
[----:B------:R-:W-:-:S04]  /*15d40*/  UIADD3 UR4, UP2, UP1, UR4, UR26, UR15 ;  /* 0x0000001a04047290 */ /* 0x000fc8000f95e00f */
[----:B------:R-:W-:Y:S01]  /*15d50*/  UIADD3.X UR5, UR5, UR27, UR7, UP2, UP1 ;  /* 0x0000001b05057290 */ /* 0x000fe200097e2407 */
[----:B--2---:R-:W1:Y:S04]  /*15d60*/  SHFL.BFLY PT, R2, R4, 0x2, 0x1f ;  /* 0x0c401f0004027f89 */ /* 0x004e6800000e0000 */
[----:B----4-:R-:W2:Y:S04]  /*15d70*/  SHFL.BFLY PT, R0, R8, 0x2, 0x1f ;  /* 0x0c401f0008007f89 */ /* 0x010ea800000e0000 */
[----:B------:R-:W3:Y:S01]  /*15d80*/  SHFL.BFLY PT, R5, R7, 0x2, 0x1f ;  /* 0x0c401f0007057f89 */ /* 0x000ee200000e0000 */
[----:B-1----:R-:W-:-:S03]  /*15d90*/  FADD.FTZ R2, R2, R4 ;  /* 0x0000000402027221 */ /* 0x002fc60000010000 */
[----:B------:R-:W-:Y:S04]  /*15da0*/  SHFL.BFLY PT, R4, R6, 0x2, 0x1f ;  /* 0x0c401f0006047f89 */ /* 0x000fe800000e0000 */
[----:B------:R-:W1:Y:S01]  /*15db0*/  SHFL.BFLY PT, R165, R2, 0x1, 0x1f ;  /* 0x0c201f0002a57f89 */ /* 0x000e6200000e0000 */
[----:B--2---:R-:W-:Y:S02]  /*15dc0*/  FADD.FTZ R0, R0, R8 ;  /* 0x0000000800007221 */ /* 0x004fe40000010000 */
[----:B---3--:R-:W-:-:S03]  /*15dd0*/  FADD.FTZ R5, R5, R7 ;  /* 0x0000000705057221 */ /* 0x008fc60000010000 */
[----:B------:R-:W2:Y:S04]  /*15de0*/  SHFL.BFLY PT, R164, R0, 0x1, 0x1f ;  /* 0x0c201f0000a47f89 */ /* 0x000ea800000e0000 */
[----:B------:R-:W3:Y:S01]  /*15df0*/  SHFL.BFLY PT, R8, R5, 0x1, 0x1f ;  /* 0x0c201f0005087f89 */ /* 0x000ee200000e0000 */
[----:B-1----:R-:W-:Y:S02]  /*15e00*/  FADD.FTZ R165, R2, R165 ;  /* 0x000000a502a57221 */ /* 0x002fe40000010000 */
[----:B------:R-:W-:Y:S01]  /*15e10*/  FADD.FTZ R2, R4, R6 ;  /* 0x0000000604027221 */ /* 0x000fe20000010000 */
[----:B------:R-:W-:Y:S02]  /*15e20*/  MOV R4, 0x3f800000 ;  /* 0x3f80000000047802 */ /* 0x000fe40000000f00 */
[----:B------:R-:W-:-:S02]  /*15e30*/  FSETP.NE.FTZ.AND P5, PT, R165, RZ, PT ;  /* 0x000000ffa500720b */ /* 0x000fc40003fb5000 */
[----:B------:R-:W1:Y:S01]  /*15e40*/  SHFL.BFLY PT, R7, R2, 0x1, 0x1f ;  /* 0x0c201f0002077f89 */ /* 0x000e6200000e0000 */
[----:B--2---:R-:W-:Y:S01]  /*15e50*/  FADD.FTZ R164, R0, R164 ;  /* 0x000000a400a47221 */ /* 0x004fe20000010000 */
[----:B------:R-:W-:Y:S01]  /*15e60*/  MOV R0, 0x3f800000 ;  /* 0x3f80000000007802 */ /* 0x000fe20000000f00 */
[----:B---3--:R-:W-:Y:S01]  /*15e70*/  FADD.FTZ R170, R5, R8 ;  /* 0x0000000805aa7221 */ /* 0x008fe20000010000 */
[----:B------:R-:W-:Y:S02]  /*15e80*/  LOP3.LUT R6, R30, 0x3ffffffc, RZ, 0xc0, !PT ;  /* 0x3ffffffc1e067812 */ /* 0x000fe400078ec0ff */
[----:B------:R-:W-:Y:S02]  /*15e90*/  FSETP.NE.FTZ.AND P4, PT, R164, RZ, PT ;  /* 0x000000ffa400720b */ /* 0x000fe40003f95000 */
[----:B------:R-:W-:-:S03]  /*15ea0*/  FSETP.NE.FTZ.AND P3, PT, R170, RZ, PT ;  /* 0x000000ffaa00720b */ /* 0x000fc60003f75000 */
[----:B------:R-:W2:Y:S01]  /*15eb0*/  @P5 MUFU.RCP R0, R165 ;  /* 0x000000a500005308 */ /* 0x000ea20000001000 */
[----:B------:R-:W-:-:S04]  /*15ec0*/  IADD3 R6, -R6, R205, RZ ;  /* 0x000000cd06067210 */ /* 0x000fc80007ffe1ff */
[----:B------:R-:W-:-:S03]  /*15ed0*/  LEA R171, R9, R6, 0x9 ;  /* 0x0000000609ab7211 */ /* 0x000fc600078e48ff */
[----:B------:R-:W3:Y:S01]  /*15ee0*/  @P4 MUFU.RCP R4, R164 ;  /* 0x000000a400044308 */ /* 0x000ee20000001000 */
[----:B-1----:R-:W-:Y:S01]  /*15ef0*/  FADD.FTZ R169, R2, R7 ;  /* 0x0000000702a97221 */ /* 0x002fe20000010000 */
[----:B------:R-:W-:Y:S01]  /*15f00*/  MOV R2, 0x3f800000 ;  /* 0x3f80000000027802 */ /* 0x000fe20000000f00 */
[----:B--2---:R-:W-:-:S03]  /*15f10*/  FMUL.FTZ R176, R0, R176 ;  /* 0x000000b000b07220 */ /* 0x004fc60000410000 */
[----:B------:R-:W-:Y:S01]  /*15f20*/  FSETP.NE.FTZ.AND P0, PT, R169, RZ, PT ;  /* 0x000000ffa900720b */ /* 0x000fe20003f15000 */
[C---:B------:R-:W-:Y:S01]  /*15f30*/  FMUL.FTZ R7, R0.reuse, R177 ;  /* 0x000000b100077220 */ /* 0x040fe20000410000 */
[----:B------:R-:W1:Y:S01]  /*15f40*/  @P3 MUFU.RCP R2, R170 ;  /* 0x000000aa00023308 */ /* 0x000e620000001000 */
[C---:B------:R-:W-:Y:S02]  /*15f50*/  FMUL.FTZ R184, R0.reuse, R184 ;  /* 0x000000b800b87220 */ /* 0x040fe40000410000 */
[C---:B------:R-:W-:Y:S01]  /*15f60*/  FMUL.FTZ R5, R0.reuse, R185 ;  /* 0x000000b900057220 */ /* 0x040fe20000410000 */
[----:B------:R-:W-:Y:S01]  /*15f70*/  F2FP.PACK_AB R7, R7, R176 ;  /* 0x000000b00707723e */ /* 0x000fe200000000ff */
[C---:B-----5:R-:W-:Y:S02]  /*15f80*/  FMUL.FTZ R16, R0.reuse, R68 ;  /* 0x0000004400107220 */ /* 0x060fe40000410000 */
        /* <DEDUP_REMOVED lines=40> */
[----:B------:R-:W-:Y:S01]  /*16210*/  MOV R0, 0x3f800000 ;  /* 0x3f80000000007802 */ /* 0x000fe20000000f00 */
[C---:B---3--:R-:W-:Y:S01]  /*16220*/  FMUL.FTZ R178, R4.reuse, R178 ;  /* 0x000000b204b27220 */ /* 0x048fe20000410000 */
[----:B------:R-:W-:Y:S01]  /*16230*/  F2FP.PACK_AB R33, R33, R196 ;  /* 0x000000c42121723e */ /* 0x000fe200000000ff */
[C---:B------:R-:W-:Y:S01]  /*16240*/  FMUL.FTZ R6, R4.reuse, R179 ;  /* 0x000000b304067220 */ /* 0x040fe20000410000 */
[----:B------:R-:W-:Y:S01]  /*16250*/  F2FP.PACK_AB R29, R29, R200 ;  /* 0x000000c81d1d723e */ /* 0x000fe200000000ff */
[C---:B------:R-:W-:Y:S01]  /*16260*/  FMUL.FTZ R186, R4.reuse, R186 ;  /* 0x000000ba04ba7220 */ /* 0x040fe20000410000 */
[----:B------:R-:W2:Y:S01]  /*16270*/  @P0 MUFU.RCP R0, R169 ;  /* 0x000000a900000308 */ /* 0x000ea20000001000 */
        /* <DEDUP_REMOVED lines=95> */
[----:B------:R-:W-:Y:S01]  /*16870*/  FMUL.FTZ R9, R0, R174 ;  /* 0x000000ae00097220 */ /* 0x000fe20000410000 */
[----:B------:R-:W-:Y:S01]  /*16880*/  LEA.HI R4, R4, R2, RZ, 0x3 ;  /* 0x0000000204047211 */ /* 0x000fe200078f18ff */
[C---:B------:R-:W-:Y:S01]  /*16890*/  FMUL.FTZ R183, R0.reuse, R183 ;  /* 0x000000b700b77220 */ /* 0x040fe20000410000 */
[----:B------:R-:W-:Y:S01]  /*168a0*/  F2FP.PACK_AB R27, R27, R160 ;  /* 0x000000a01b1b723e */ /* 0x000fe200000000ff */
        /* <DEDUP_REMOVED lines=9> */
[----:B------:R-:W-:Y:S01]  /*16940*/  LOP3.LUT R2, R4, 0x1, RZ, 0xc0, !PT ;  /* 0x0000000104027812 */ /* 0x000fe200078ec0ff */
[C---:B------:R-:W-:Y:S01]  /*16950*/  FMUL.FTZ R91, R0.reuse, R91 ;  /* 0x0000005b005b7220 */ /* 0x040fe20000410000 */
[----:B------:R-:W-:Y:S01]  /*16960*/  F2FP.PACK_AB R18, R75, R18 ;  /* 0x000000124b12723e */ /* 0x000fe200000000ff */
[----:B------:R-:W-:Y:S01]  /*16970*/  FMUL.FTZ R26, R0, R90 ;  /* 0x0000005a001a7220 */ /* 0x000fe20000410000 */
[----:B------:R-:W-:Y:S01]  /*16980*/  ISETP.NE.U32.AND P1, PT, R2, 0x1, PT ;  /* 0x000000010200780c */ /* 0x000fe20003f25070 */
        /* <DEDUP_REMOVED lines=33> */
[----:B------:R-:W-:Y:S02]  /*16ba0*/  SHF.L.U32 R0, R4, 0x6, RZ ;  /* 0x0000000604007819 */ /* 0x000fe400000006ff */
[----:B------:R-:W-:Y:S02]  /*16bb0*/  F2FP.PACK_AB R30, R159, R30 ;  /* 0x0000001e9f1e723e */ /* 0x000fe400000000ff */
[----:B------:R-:W-:Y:S02]  /*16bc0*/  LOP3.LUT R0, R0, 0x1c0, RZ, 0xc0, !PT ;  /* 0x000001c000007812 */ /* 0x000fe400078ec0ff */
[----:B------:R-:W-:Y:S02]  /*16bd0*/  F2FP.PACK_AB R68, R163, R68 ;  /* 0x00000044a344723e */ /* 0x000fe400000000ff */
[----:B------:R-:W-:-:S04]  /*16be0*/  LEA.HI R0, R0, R0, RZ, 0x1d ;  /* 0x0000000000007211 */ /* 0x000fc800078fe8ff */
[----:B------:R-:W-:-:S04]  /*16bf0*/  LEA R0, R171, R0, 0x1 ;  /* 0x00000000ab007211 */ /* 0x000fc800078e08ff */
[----:B------:R-:W-:-:S04]  /*16c00*/  SHF.L.U32 R0, R0, 0x1, RZ ;  /* 0x0000000100007819 */ /* 0x000fc800000006ff */
[C---:B------:R-:W-:Y:S01]  /*16c10*/  IADD3 R2, R0.reuse, -0x10, RZ ;  /* 0xfffffff000027810 */ /* 0x040fe20007ffe0ff */
[----:B------:R1:W-:Y:S01]  /*16c20*/  STS [R0+0x400], R6 ;  /* 0x0004000600007388 */ /* 0x0003e20000000800 */
        /* <DEDUP_REMOVED lines=62> */
[----:B------:R-:W-:Y:S01]  /*17010*/  LOP3.LUT P1, RZ, R0, 0x3, RZ, 0xc0, !PT ;  /* 0x0000000300ff7812 */ /* 0x000fe2000782c0ff */
[----:B--2---:R-:W2:Y:S02]  /*17020*/  @P3 MUFU.LG2 R2, R170 ;  /* 0x000000aa00023308 */ /* 0x004ea40000000c00 */
[----:B------:R-:W-:Y:S04]  /*17030*/  STS [R4+0x6000], R43 ;  /* 0x0060002b04007388 */ /* 0x000fe80000000800 */
[----:B------:R3:W-:Y:S02]  /*17040*/  STS [R4+0x6400], R42 ;  /* 0x0064002a04007388 */ /* 0x0007e40000000800 */
[----:B------:R-:W4:Y:S02]  /*17050*/  @P0 MUFU.LG2 R0, R169 ;  /* 0x000000a900000308 */ /* 0x000f240000000c00 */
[----:B------:R-:W-:Y:S04]  /*17060*/  STS [R8+0x4000], R41 ;  /* 0x0040002908007388 */ /* 0x000fe80000000800 */
[----:B------:R-:W-:Y:S01]  /*17070*/  STS [R8+0x4400], R40 ;  /* 0x0044002808007388 */ /* 0x000fe20000000800 */
[----:B--2---:R-:W-:-:S03]  /*17080*/  @P3 FMUL.FTZ R2, R2, 0.69314718246459960938 ;  /* 0x3f31721802023820 */ /* 0x004fc60000410000 */
[----:B------:R-:W-:Y:S04]  /*17090*/  STS [R9+0x4000], R37 ;  /* 0x0040002509007388 */ /* 0x000fe80000000800 */
[----:B------:R-:W-:Y:S01]  /*170a0*/  STS [R9+0x4400], R36 ;  /* 0x0044002409007388 */ /* 0x000fe20000000800 */
[----:B-1----:R-:W1:Y:S01]  /*170b0*/  @P5 MUFU.LG2 R5, R165 ;  /* 0x000000a500055308 */ /* 0x002e620000000c00 */
[----:B----4-:R-:W-:Y:S02]  /*170c0*/  @P0 FMUL.FTZ R0, R0, 0.69314718246459960938 ;  /* 0x3f31721800000820 */ /* 0x010fe40000410000 */
[----:B------:R-:W-:Y:S02]  /*170d0*/  STS [R8+0x6000], R39 ;  /* 0x0060002708007388 */ /* 0x000fe40000000800 */
[----:B------:R-:W-:-:S02]  /*170e0*/  @P0 FFMA.FTZ R12, R3, c[0x0][0x238], R0 ;  /* 0x00008e00030c0a23 */ /* 0x000fc40000010000 */
[----:B------:R-:W-:Y:S01]  /*170f0*/  STS [R8+0x6400], R38 ;  /* 0x0064002608007388 */ /* 0x000fe20000000800 */
[----:B---3--:R-:W2:Y:S03]  /*17100*/  @P4 MUFU.LG2 R4, R164 ;  /* 0x000000a400044308 */ /* 0x008ea60000000c00 */
[----:B------:R-:W-:Y:S04]  /*17110*/  STS [R9+0x6000], R35 ;  /* 0x0060002309007388 */ /* 0x000fe80000000800 */
[----:B------:R3:W-:Y:S01]  /*17120*/  STS [R9+0x6400], R34 ;  /* 0x0064002209007388 */ /* 0x0007e20000000800 */
[----:B-1----:R-:W-:-:S03]  /*17130*/  @P5 FMUL.FTZ R5, R5, 0.69314718246459960938 ;  /* 0x3f31721805055820 */ /* 0x002fc60000410000 */
[----:B------:R1:W-:Y:S01]  /*17140*/  STS [R7+0x4000], R33 ;  /* 0x0040002107007388 */ /* 0x0003e20000000800 */
[----:B------:R-:W-:-:S03]  /*17150*/  @P5 FFMA.FTZ R13, R168, c[0x0][0x238], R5 ;  /* 0x00008e00a80d5a23 */ /* 0x000fc60000010005 */
[----:B------:R1:W-:Y:S01]  /*17160*/  STS [R7+0x4400], R32 ;  /* 0x0044002007007388 */ /* 0x0003e20000000800 */
[----:B--2---:R-:W-:-:S03]  /*17170*/  @P4 FMUL.FTZ R4, R4, 0.69314718246459960938 ;  /* 0x3f31721804044820 */ /* 0x004fc60000410000 */
[----:B------:R1:W-:Y:S01]  /*17180*/  STS [R6+0x4000], R29 ;  /* 0x0040001d06007388 */ /* 0x0003e20000000800 */
[----:B------:R-:W-:-:S03]  /*17190*/  @P4 FFMA.FTZ R14, R167, c[0x0][0x238], R4 ;  /* 0x00008e00a70e4a23 */ /* 0x000fc60000010004 */
[----:B------:R1:W-:Y:S04]  /*171a0*/  STS [R6+0x4400], R28 ;  /* 0x0044001c06007388 */ /* 0x0003e80000000800 */
[----:B------:R1:W-:Y:S04]  /*171b0*/  STS [R7+0x6000], R31 ;  /* 0x0060001f07007388 */ /* 0x0003e80000000800 */
[----:B------:R1:W-:Y:S01]  /*171c0*/  STS [R7+0x6400], R30 ;  /* 0x0064001e07007388 */ /* 0x0003e20000000800 */
[----:B---3--:R-:W-:Y:S01]  /*171d0*/  MOV R9, 0x7f800000 ;  /* 0x7f80000000097802 */ /* 0x008fe20000000f00 */
[----:B------:R-:W-:-:S02]  /*171e0*/  @P3 FFMA.FTZ R9, R166, c[0x0][0x238], R2 ;  /* 0x00008e00a6093a23 */ /* 0x000fc40000010002 */
[----:B------:R1:W-:Y:S04]  /*171f0*/  STS [R6+0x6000], R27 ;  /* 0x0060001b06007388 */ /* 0x0003e80000000800 */
[----:B------:R1:W-:Y:S04]  /*17200*/  STS [R6+0x6400], R68 ;  /* 0x0064004406007388 */ /* 0x0003e80000000800 */
[----:B------:R-:W-:Y:S06]  /*17210*/  BAR.SYNC.DEFER_BLOCKING 0x0 ;  /* 0x0000000000007b1d */ /* 0x000fec0000010000 */
[----:B------:R1:W2:Y:S04]  /*17220*/  LDS.128 R20, [R244] ;  /* 0x00000000f4147984 */ /* 0x0002a80000000c00 */
[----:B------:R1:W3:Y:S04]  /*17230*/  LDS.128 R28, [R244+0x800] ;  /* 0x00080000f41c7984 */ /* 0x0002e80000000c00 */
        /* <DEDUP_REMOVED lines=15> */
[----:B--234-:R-:W2:Y:S02]  /*17330*/  S2R R4, SR_TID.X ;  /* 0x0000000000047919 */ /* 0x01cea40000002100 */
[----:B--2---:R-:W-:-:S04]  /*17340*/  SHF.R.S32.HI R2, RZ, 0x1f, R4 ;  /* 0x0000001fff027819 */ /* 0x004fc80000011404 */
[----:B------:R-:W-:-:S04]  /*17350*/  LEA.HI R2, R2, R4, RZ, 0x5 ;  /* 0x0000000402027211 */ /* 0x000fc800078f28ff */
[----:B------:R-:W-:Y:S02]  /*17360*/  SHF.R.S32.HI R0, RZ, 0x5, R2 ;  /* 0x00000005ff007819 */ /* 0x000fe40000011402 */
[----:B------:R-:W-:Y:S02]  /*17370*/  LOP3.LUT R2, R2, 0xffffffe0, RZ, 0xc0, !PT ;  /* 0xffffffe002027812 */ /* 0x000fe400078ec0ff */
[----:B------:R-:W-:-:S03]  /*17380*/  SHF.R.S32.HI R3, RZ, 0x1f, R0 ;  /* 0x0000001fff037819 */ /* 0x000fc60000011400 */
[----:B------:R-:W-:Y:S01]  /*17390*/  IMAD.IADD R2, R4, 0x1, -R2 ;  /* 0x0000000104027824 */ /* 0x000fe200078e0a02 */
[----:B------:R-:W-:-:S04]  /*173a0*/  LEA.HI R3, R3, R0, RZ, 0x2 ;  /* 0x0000000003037211 */ /* 0x000fc800078f10ff */
[----:B------:R-:W-:Y:S02]  /*173b0*/  SHF.R.S32.HI R4, RZ, 0x1f, R2 ;  /* 0x0000001fff047819 */ /* 0x000fe40000011402 */
[----:B------:R-:W-:Y:S02]  /*173c0*/  LOP3.LUT R3, R3, 0xfffffffc, RZ, 0xc0, !PT ;  /* 0xfffffffc03037812 */ /* 0x000fe400078ec0ff */
[----:B------:R-:W-:-:S03]  /*173d0*/  LEA.HI R2, R4, R2, RZ, 0x2 ;  /* 0x0000000204027211 */ /* 0x000fc600078f10ff */
[----:B------:R-:W-:Y:S01]  /*173e0*/  IMAD.IADD R3, R0, 0x1, -R3 ;  /* 0x0000000100037824 */ /* 0x000fe200078e0a03 */
[----:B------:R-:W-:-:S05]  /*173f0*/  SHF.R.S32.HI R0, RZ, 0x2, R2 ;  /* 0x00000002ff007819 */ /* 0x000fca0000011402 */
[----:B------:R-:W-:-:S05]  /*17400*/  IMAD R0, R3, 0x10, R0 ;  /* 0x0000001003007824 */ /* 0x000fca00078e0200 */
        /* <DEDUP_REMOVED lines=10> */
[----:B-1----:R-:W-:Y:S01]  /*174b0*/  @!P6 LEA.HI.X.SX32 R6, R3, UR5, 0x1, P0 ;  /* 0x000000050306ec11 */ /* 0x002fe200080f0eff */
        /* <DEDUP_REMOVED lines=20> */
.L_x_171:
[----:B--234-:R-:W-:Y:S05]  /*17600*/  BSYNC B0 ;  /* 0x0000000000007941 */ /* 0x01cfea0003800000 */
.L_x_170:
[----:B------:R-:W2:Y:S04]  /*17610*/  LDL.64 R82, [R1+0x68] ;  /* 0x0000680001527983 */ /* 0x000ea80000100a00 */
[----:B------:R3:W5:Y:S01]  /*17620*/  LDL R80, [R1+0x70] ;  /* 0x0000700001507983 */ /* 0x0007620000100800 */
[----:B-1----:R-:W-:Y:S01]  /*17630*/  LEA.HI R14, R206, R205, RZ, 0x3 ;  /* 0x000000cdce0e7211 */ /* 0x002fe200078f18ff */
[----:B------:R-:W-:Y:S01]  /*17640*/  UIMAD UR11, UR11, -0x80, UR16 ;  /* 0xffffff800b0b78a4 */ /* 0x000fe2000f8e0210 */
[----:B------:R-:W-:Y:S01]  /*17650*/  BSSY B0, `(.L_x_172) ;  /* 0x0000020000007945 */ /* 0x000fe20003800000 */
[----:B------:R-:W1:Y:S01]  /*17660*/  S2R R0, SR_TID.X ;  /* 0x0000000000007919 */ /* 0x000e620000002100 */
[----:B------:R-:W-:Y:S01]  /*17670*/  SHF.R.S32.HI R5, RZ, 0x3, R14 ;  /* 0x00000003ff057819 */ /* 0x000fe2000001140e */
[----:B------:R-:W-:-:S02]  /*17680*/  USHF.R.S32.HI UR7, URZ, 0x1f, UR12 ;  /* 0x0000001f3f077899 */ /* 0x000fc4000801140c */
[----:B------:R-:W4:Y:S01]  /*17690*/  S2R R10, SR_CTAID.Z ;  /* 0x00000000000a7919 */ /* 0x000f220000002700 */
[----:B------:R-:W-:Y:S02]  /*176a0*/  ULDC.64 UR4, c[0x0][0x1f0] ;  /* 0x00007c0000047ab9 */ /* 0x000fe40000000a00 */
[----:B------:R-:W-:-:S04]  /*176b0*/  UIMAD UR4, UR7, UR4, URZ ;  /* 0x00000004070472a4 */ /* 0x000fc8000f8e023f */
[----:B------:R-:W-:Y:S01]  /*176c0*/  UIMAD UR4, UR12, UR5, UR4 ;  /* 0x000000050c0472a4 */ /* 0x000fe2000f8e0204 */
[----:B-1----:R-:W-:-:S04]  /*176d0*/  SHF.R.S32.HI R4, RZ, 0x1f, R0 ;  /* 0x0000001fff047819 */ /* 0x002fc80000011400 */
[----:B------:R-:W-:-:S04]  /*176e0*/  LEA.HI R4, R4, R0, RZ, 0x3 ;  /* 0x0000000004047211 */ /* 0x000fc800078f18ff */
[----:B------:R-:W-:-:S04]  /*176f0*/  SHF.R.S32.HI R12, RZ, 0x3, R4 ;  /* 0x00000003ff0c7819 */ /* 0x000fc80000011404 */
[----:B------:R-:W-:Y:S02]  /*17700*/  SHF.R.S32.HI R13, RZ, 0x1f, R12 ;  /* 0x0000001fff0d7819 */ /* 0x000fe4000001140c */
[----:B--2---:R-:W-:Y:S02]  /*17710*/  SHF.R.S32.HI R0, RZ, 0x1f, R82 ;  /* 0x0000001fff007819 */ /* 0x004fe40000011452 */
[----:B------:R-:W-:-:S04]  /*17720*/  IADD3 R2, P0, R82, UR20, RZ ;  /* 0x0000001452027c10 */ /* 0x000fc8000ff1e0ff */
[----:B------:R-:W-:Y:S01]  /*17730*/  IADD3.X R3, R0, UR8, RZ, P0, !PT ;  /* 0x0000000800037c10 */ /* 0x000fe200087fe4ff */
[----:B------:R-:W-:Y:S01]  /*17740*/  IMAD.U32 R0, RZ, RZ, UR13 ;  /* 0x0000000dff007e24 */ /* 0x000fe2000f8e00ff */
[----:B------:R-:W-:-:S03]  /*17750*/  ISETP.GE.AND P0, PT, R5, UR11, PT ;  /* 0x0000000b05007c0c */ /* 0x000fc6000bf06270 */
[----:B----4-:R-:W-:-:S04]  /*17760*/  IMAD.WIDE.U32 R10, R10, c[0x0][0x1f0], R2 ;  /* 0x00007c000a0a7a25 */ /* 0x010fc800078e0002 */
[----:B------:R-:W-:Y:S01]  /*17770*/  IMAD.WIDE R6, R0, 0x80, R12 ;  /* 0x0000008000067825 */ /* 0x000fe200078e020c */
[----:B------:R-:W-:-:S05]  /*17780*/  IADD3 R9, R11, UR4, RZ ;  /* 0x000000040b097c10 */ /* 0x000fca000fffe0ff */
[----:B------:R-:W-:Y:S05]  /*17790*/  @P0 BRA `(.L_x_173) ;  /* 0x000000b000000947 */ /* 0x000fea0003800000 */
[----:B---3--:R-:W-:Y:S01]  /*177a0*/  IMAD R0, R7, c[0x0][0x1e8], RZ ;  /* 0x00007a0007007a24 */ /* 0x008fe200078e02ff */
[----:B------:R-:W-:Y:S01]  /*177b0*/  ISETP.GE.AND P2, PT, R82, c[0x0][0x220], PT ;  /* 0x0000880052007a0c */ /* 0x000fe20003f46270 */
[----:B------:R-:W-:Y:S01]  /*177c0*/  IMAD.MOV.U32 R8, RZ, RZ, R10 ;  /* 0x000000ffff087224 */ /* 0x000fe200078e000a */
[----:B-----5:R-:W-:Y:S01]  /*177d0*/  ISETP.GE.AND P1, PT, R80, c[0x0][0x220], PT ;  /* 0x0000880050007a0c */ /* 0x020fe20003f26270 */
[C---:B------:R-:W-:Y:S02]  /*177e0*/  IMAD R0, R6.reuse, c[0x0][0x1ec], R0 ;  /* 0x00007b0006007a24 */ /* 0x040fe400078e0200 */
[----:B------:R-:W-:-:S05]  /*177f0*/  IMAD.WIDE.U32 R4, R6, c[0x0][0x1e8], R8 ;  /* 0x00007a0006047a25 */ /* 0x000fca00078e0008 */
[----:B------:R-:W-:Y:S02]  /*17800*/  IADD3 R0, R5, R0, RZ ;  /* 0x0000000005007210 */ /* 0x000fe40007ffe0ff */
[----:B------:R-:W-:-:S04]  /*17810*/  LEA R2, P0, R4, c[0x0][0x1d0], 0x1 ;  /* 0x0000740004027a11 */ /* 0x000fc800078008ff */
[----:B------:R-:W-:-:S05]  /*17820*/  LEA.HI.X R3, R4, c[0x0][0x1d4], R0, 0x1, P0 ;  /* 0x0000750004037a11 */ /* 0x000fca00000f0c00 */
[----:B------:R1:W-:Y:S04]  /*17830*/  @!P2 STG.E.128 [R2.64], R20 ;  /* 0x000000140200a986 */ /* 0x0003e8000c101d12 */
[----:B------:R1:W-:Y:S02]  /*17840*/  @!P1 STG.E.128 [R2.64+0x80], R16 ;  /* 0x0000801002009986 */ /* 0x0003e4000c101d12 */
.L_x_173:
[----:B---3--:R-:W-:Y:S05]  /*17850*/  BSYNC B0 ;  /* 0x0000000000007941 */ /* 0x008fea0003800000 */
.L_x_172:
[----:B------:R-:W-:Y:S01]  /*17860*/  LEA.HI.SX32 R0, R14, 0x10, 0x1d ;  /* 0x000000100e007811 */ /* 0x000fe200078feaff */
[----:B------:R-:W-:Y:S03]  /*17870*/  BSSY B0, `(.L_x_174) ;  /* 0x0000011000007945 */ /* 0x000fe60003800000 */
[----:B------:R-:W-:-:S13]  /*17880*/  ISETP.GE.AND P0, PT, R0, UR11, PT ;  /* 0x0000000b00007c0c */ /* 0x000fda000bf06270 */
[----:B------:R-:W-:Y:S05]  /*17890*/  @P0 BRA `(.L_x_175) ;  /* 0x000000e000000947 */ /* 0x000fea0003800000 */
[----:B------:R-:W-:Y:S02]  /*178a0*/  IADD3 R0, P0, R6, 0x10, RZ ;  /* 0x0000001006007810 */ /* 0x000fe40007f1e0ff */
[----:B-1----:R-:W-:Y:S02]  /*178b0*/  MOV R3, R9 ;  /* 0x0000000900037202 */ /* 0x002fe40000000f00 */
[----:B------:R-:W-:Y:S01]  /*178c0*/  ISETP.GE.AND P1, PT, R82, c[0x0][0x220], PT ;  /* 0x0000880052007a0c */ /* 0x000fe20003f26270 */
[----:B------:R-:W-:Y:S01]  /*178d0*/  IMAD.X R2, RZ, RZ, R7, P0 ;  /* 0x000000ffff027224 */ /* 0x000fe200000e0607 */
[----:B-----5:R-:W-:-:S03]  /*178e0*/  ISETP.GE.AND P0, PT, R80, c[0x0][0x220], PT ;  /* 0x0000880050007a0c */ /* 0x020fc60003f06270 */
[----:B------:R-:W-:Y:S02]  /*178f0*/  IMAD R15, R2, c[0x0][0x1e8], RZ ;  /* 0x00007a00020f7a24 */ /* 0x000fe400078e02ff */
[----:B------:R-:W-:-:S04]  /*17900*/  IMAD.MOV.U32 R2, RZ, RZ, R10 ;  /* 0x000000ffff027224 */ /* 0x000fc800078e000a */
[----:B------:R-:W-:-:S04]  /*17910*/  IMAD.WIDE.U32 R4, R0, c[0x0][0x1e8], R2 ;  /* 0x00007a0000047a25 */ /* 0x000fc800078e0002 */
[----:B------:R-:W-:Y:S01]  /*17920*/  IMAD R0, R0, c[0x0][0x1ec], R15 ;  /* 0x00007b0000007a24 */ /* 0x000fe200078e020f */
[----:B------:R-:W-:-:S03]  /*17930*/  LEA R2, P2, R4, c[0x0][0x1d0], 0x1 ;  /* 0x0000740004027a11 */ /* 0x000fc600078408ff */
[----:B------:R-:W-:-:S05]  /*17940*/  IMAD.IADD R0, R5, 0x1, R0 ;  /* 0x0000000105007824 */ /* 0x000fca00078e0200 */
[----:B------:R-:W-:-:S05]  /*17950*/  LEA.HI.X R3, R4, c[0x0][0x1d4], R0, 0x1, P2 ;  /* 0x0000750004037a11 */ /* 0x000fca00010f0c00 */
[----:B------:R1:W-:Y:S04]  /*17960*/  @!P1 STG.E.128 [R2.64], R28 ;  /* 0x0000001c02009986 */ /* 0x0003e8000c101d12 */
[----:B------:R1:W-:Y:S02]  /*17970*/  @!P0 STG.E.128 [R2.64+0x80], R24 ;  /* 0x0000801802008986 */ /* 0x0003e4000c101d12 */
.L_x_175:
[----:B------:R-:W-:Y:S05]  /*17980*/  BSYNC B0 ;  /* 0x0000000000007941 */ /* 0x000fea0003800000 */
.L_x_174:
        /* <DEDUP_REMOVED lines=18> */
.L_x_177:
[----:B------:R-:W-:Y:S05]  /*17ab0*/  BSYNC B0 ;  /* 0x0000000000007941 */ /* 0x000fea0003800000 */
.L_x_176:
[----:B------:R-:W-:Y:S01]  /*17ac0*/  IADD3 R0, R12, 0x30, RZ ;  /* 0x000000300c007810 */ /* 0x000fe20007ffe0ff */
        /* <DEDUP_REMOVED lines=17> */
.L_x_179:
[----:B------:R-:W-:Y:S05]  /*17be0*/  BSYNC B0 ;  /* 0x0000000000007941 */ /* 0x000fea0003800000 */
.L_x_178:
        /* <DEDUP_REMOVED lines=18> */
.L_x_181:
[----:B------:R-:W-:Y:S05]  /*17d10*/  BSYNC B0 ;  /* 0x0000000000007941 */ /* 0x000fea0003800000 */
.L_x_180:
        /* <DEDUP_REMOVED lines=18> */
.L_x_183:
[----:B------:R-:W-:Y:S05]  /*17e40*/  BSYNC B0 ;  /* 0x0000000000007941 */ /* 0x000fea0003800000 */
.L_x_182:
        /* <DEDUP_REMOVED lines=18> */
.L_x_185:
[----:B------:R-:W-:Y:S05]  /*17f70*/  BSYNC B0 ;  /* 0x0000000000007941 */ /* 0x000fea0003800000 */
.L_x_184:
[----:B------:R-:W-:-:S04]  /*17f80*/  IADD3 R0, R12, 0x70, RZ ;  /* 0x000000700c007810 */ /* 0x000fc80007ffe0ff */
[----:B------:R-:W-:-:S13]  /*17f90*/  ISETP.GE.AND P0, PT, R0, UR6, PT ;  /* 0x0000000600007c0c */ /* 0x000fda000bf06270 */
[----:B------:R-:W-:Y:S05]  /*17fa0*/  @P0 EXIT ;  /* 0x000000000000094d */ /* 0x000fea0003800000 */
[----:B------:R-:W-:Y:S01]  /*17fb0*/  IADD3 R6, P0, R6, 0x70, RZ ;  /* 0x0000007006067810 */ /* 0x000fe20007f1e0ff */
[----:B-1----:R-:W-:Y:S01]  /*17fc0*/  IMAD.MOV.U32 R2, RZ, RZ, R10 ;  /* 0x000000ffff027224 */ /* 0x002fe200078e000a */
[----:B------:R-:W-:-:S03]  /*17fd0*/  MOV R3, R9 ;  /* 0x0000000900037202 */ /* 0x000fc60000000f00 */
[----:B------:R-:W-:Y:S01]  /*17fe0*/  IMAD.X R0, RZ, RZ, R7, P0 ;  /* 0x000000ffff007224 */ /* 0x000fe200000e0607 */
[----:B------:R-:W-:Y:S01]  /*17ff0*/  ISETP.GE.AND P0, PT, R82, c[0x0][0x220], PT ;  /* 0x0000880052007a0c */ /* 0x000fe20003f06270 */
[----:B------:R-:W-:-:S04]  /*18000*/  IMAD.WIDE.U32 R4, R6, c[0x0][0x1e8], R2 ;  /* 0x00007a0006047a25 */ /* 0x000fc800078e0002 */
[----:B------:R-:W-:Y:S01]  /*18010*/  IMAD R0, R0, c[0x0][0x1e8], RZ ;  /* 0x00007a0000007a24 */ /* 0x000fe200078e02ff */
[----:B------:R-:W-:-:S03]  /*18020*/  LEA R2, P1, R4, c[0x0][0x1d0], 0x1 ;  /* 0x0000740004027a11 */ /* 0x000fc600078208ff */
[----:B------:R-:W-:-:S04]  /*18030*/  IMAD R0, R6, c[0x0][0x1ec], R0 ;  /* 0x00007b0006007a24 */ /* 0x000fc800078e0200 */
[----:B------:R-:W-:-:S05]  /*18040*/  IMAD.IADD R0, R5, 0x1, R0 ;  /* 0x0000000105007824 */ /* 0x000fca00078e0200 */
[----:B------:R-:W-:-:S05]  /*18050*/  LEA.HI.X R3, R4, c[0x0][0x1d4], R0, 0x1, P1 ;  /* 0x0000750004037a11 */ /* 0x000fca00008f0c00 */
[----:B------:R1:W-:Y:S01]  /*18060*/  @!P0 STG.E.128 [R2.64], R76 ;  /* 0x0000004c02008986 */ /* 0x0003e2000c101d12 */
[----:B-----5:R-:W-:-:S13]  /*18070*/  ISETP.GE.AND P0, PT, R80, c[0x0][0x220], PT ;  /* 0x0000880050007a0c */ /* 0x020fda0003f06270 */
[----:B------:R-:W-:Y:S05]  /*18080*/  @P0 EXIT ;  /* 0x000000000000094d */ /* 0x000fea0003800000 */
[----:B------:R-:W-:Y:S01]  /*18090*/  STG.E.128 [R2.64+0x80], R72 ;  /* 0x0000804802007986 */ /* 0x000fe2000c101d12 */
[----:B------:R-:W-:Y:S05]  /*180a0*/  EXIT ;  /* 0x000000000000794d */ /* 0x000fea0003800000 */
.L_x_120:
[----:B-1----:R-:W-:Y:S01]  /*180b0*/  UISETP.NE.AND UP4, UPT, UR10, -0x1, UPT ;  /* 0xffffffff0a00788c */ /* 0x002fe2000bf85270 */
[----:B------:R-:W-:Y:S01]  /*180c0*/  SHF.R.S32.HI R8, RZ, 0x1f, R25 ;  /* 0x0000001fff087819 */ /* 0x000fe20000011419 */
[----:B------:R-:W-:Y:S01]  /*180d0*/  ULDC.64 UR4, c[0x0][0x1e8] ;  /* 0x00007a0000047ab9 */ /* 0x000fe20000000a00 */
[----:B------:R-:W1:Y:S01]  /*180e0*/  S2R R12, SR_CTAID.Z ;  /* 0x00000000000c7919 */ /* 0x000e620000002700 */
[----:B------:R-:W-:Y:S01]  /*180f0*/  USHF.R.S32.HI UR9, URZ, 0x1f, UR12 ;  /* 0x0000001f3f097899 */ /* 0x000fe2000801140c */
[----:B------:R-:W-:Y:S01]  /*18100*/  LEA.HI R8, R8, R25, RZ, 0x3 ;  /* 0x0000001908087211 */ /* 0x000fe200078f18ff */
[----:B------:R-:W-:Y:S01]  /*18110*/  ULDC.64 UR6, c[0x0][0x1e0] ;  /* 0x0000780000067ab9 */ /* 0x000fe20000000a00 */
[----:B------:R-:W-:Y:S01]  /*18120*/  IMAD.U32 R6, RZ, RZ, UR13 ;  /* 0x0000000dff067e24 */ /* 0x000fe2000f8e00ff */
[----:B------:R-:W-:Y:S01]  /*18130*/  ULDC.U8 UR15, c[0x0][0x328] ;  /* 0x0000ca00000f7ab9 */ /* 0x000fe20000000000 */
        /* <DEDUP_REMOVED lines=11> */
[----:B------:R-:W-:-:S02]  /*181f0*/  ULDC.64 UR4, c[0x0][0x1f0] ;  /* 0x00007c0000047ab9 */ /* 0x000fc40000000a00 */
[----:B------:R-:W-:Y:S01]  /*18200*/  UIMAD UR4, UR9, UR4, URZ ;  /* 0x00000004090472a4 */ /* 0x000fe2000f8e023f */
[----:B------:R-:W-:Y:S01]  /*18210*/  IMAD.WIDE R6, R6, 0x80, R8 ;  /* 0x0000008006067825 */ /* 0x000fe200078e0208 */
[----:B------:R-:W-:Y:S01]  /*18220*/  @!UP4 UIMAD UR17, UR11, UR7, UR17 ;  /* 0x000000070b11c2a4 */ /* 0x000fe2000f8e0211 */
[----:B------:R-:W-:Y:S01]  /*18230*/  IADD3 R23, R14, 0x40, RZ ;  /* 0x000000400e177810 */ /* 0x000fe20007ffe0ff */
[----:B------:R-:W-:Y:S02]  /*18240*/  ULDC.U8 UR9, c[0x0][0x329] ;  /* 0x0000ca4000097ab9 */ /* 0x000fe40000000000 */
[----:B------:R-:W-:Y:S02]  /*18250*/  UISETP.NE.AND UP1, UPT, UR9, URZ, UPT ;  /* 0x0000003f0900728c */ /* 0x000fe4000bf25270 */
[----:B------:R-:W-:Y:S02]  /*18260*/  UISETP.NE.OR UP2, UPT, UR9, URZ, !UP3 ;  /* 0x0000003f0900728c */ /* 0x000fe4000df45670 */
[----:B------:R-:W-:-:S02]  /*18270*/  @!UP4 UIMAD.WIDE.U32 UR22, UR11, UR6, URZ ;  /* 0x000000060b16c2a5 */ /* 0x000fc4000f8e003f */
[----:B------:R-:W-:Y:S02]  /*18280*/  ULDC UR7, c[0x0][0x214] ;  /* 0x0000850000077ab9 */ /* 0x000fe40000000800 */
[----:B------:R-:W-:Y:S02]  /*18290*/  ULDC UR6, c[0x0][0x234] ;  /* 0x00008d0000067ab9 */ /* 0x000fe40000000800 */
[----:B------:R-:W-:Y:S02]  /*182a0*/  UIMAD UR5, UR12, UR5, UR4 ;  /* 0x000000050c0572a4 */ /* 0x000fe4000f8e0204 */
[----:B------:R-:W-:Y:S02]  /*182b0*/  @UP1 ULDC UR9, c[0x0][0x210] ;  /* 0x0000840000091ab9 */ /* 0x000fe40000000800 */
[----:B------:R-:W-:Y:S02]  /*182c0*/  @UP1 UIMAD UR9, UR9, UR7, URZ ;  /* 0x00000007090912a4 */ /* 0x000fe4000f8e023f */
[----:B------:R-:W-:-:S02]  /*182d0*/  @!UP1 USEL UR9, UR7, UR6, !UP3 ;  /* 0x0000000607099287 */ /* 0x000fc4000d800000 */
[----:B------:R-:W-:Y:S02]  /*182e0*/  UISETP.NE.OR UP0, UPT, UR10, -0x1, UP2 ;  /* 0xffffffff0a00788c */ /* 0x000fe40009705670 */
        /* <DEDUP_REMOVED lines=10> */
[----:B------:R-:W-:Y:S01]  /*18390*/  USEL UR15, UR15, URZ, UP2 ;  /* 0x0000003f0f0f7287 */ /* 0x000fe20009000000 */
[----:B------:R-:W-:Y:S01]  /*183a0*/  ISETP.GE.AND P0, PT, R8, UR16, PT ;  /* 0x0000001008007c0c */ /* 0x000fe2000bf06270 */
[----:B------:R-:W-:Y:S02]  /*183b0*/  @UP1 ULDC UR21, c[0x0][0x210] ;  /* 0x0000840000151ab9 */ /* 0x000fe40000000800 */
[----:B------:R-:W-:Y:S01]  /*183c0*/  @!UP1 UMOV UR21, 0x1 ;  /* 0x0000000100159882 */ /* 0x000fe20000000000 */
[----:B-1----:R-:W-:Y:S01]  /*183d0*/  IMAD.WIDE.U32 R12, R12, c[0x0][0x1f0], R2 ;  /* 0x00007c000c0c7a25 */ /* 0x002fe200078e0002 */
[----:B------:R-:W-:-:S02]  /*183e0*/  UIMAD UR9, UR12, UR9, UR15 ;  /* 0x000000090c0972a4 */ /* 0x000fc4000f8e020f */
[----:B------:R-:W-:Y:S02]  /*183f0*/  UIMAD UR14, UR14, UR21, URZ ;  /* 0x000000150e0e72a4 */ /* 0x000fe4000f8e023f */
[----:B------:R-:W-:Y:S01]  /*18400*/  UMOV UR24, URZ ;  /* 0x0000003f00187c82 */ /* 0x000fe20008000000 */
[----:B------:R-:W-:Y:S01]  /*18410*/  IADD3 R11, R13, UR5, RZ ;  /* 0x000000050d0b7c10 */ /* 0x000fe2000fffe0ff */
[----:B------:R-:W-:Y:S02]  /*18420*/  @!UP2 UMOV UR24, UR10 ;  /* 0x0000000a0018ac82 */ /* 0x000fe40008000000 */
[----:B------:R-:W-:Y:S02]  /*18430*/  UMOV UR25, URZ ;  /* 0x0000003f00197c82 */ /* 0x000fe40008000000 */
[----:B------:R-:W-:Y:S02]  /*18440*/  USHF.R.S32.HI UR6, URZ, 0x1f, UR9 ;  /* 0x0000001f3f067899 */ /* 0x000fe40008011409 */
[----:B------:R-:W-:-:S02]  /*18450*/  @!UP2 USHF.R.S32.HI UR25, URZ, 0x1f, UR10 ;  /* 0x0000001f3f19a899 */ /* 0x000fc4000801140a */
[----:B------:R-:W-:Y:S02]  /*18460*/  USHF.R.S32.HI UR4, URZ, 0x1f, UR14 ;  /* 0x0000001f3f047899 */ /* 0x000fe4000801140e */
[----:B------:R-:W-:-:S04]  /*18470*/  UIADD3 UR9, UP1, UP0, UR14, UR24, UR9 ;  /* 0x000000180e097290 */ /* 0x000fc8000f83e009 */
[----:B------:R-:W-:Y:S01]  /*18480*/  UIADD3.X UR4, UR4, UR25, UR6, UP1, UP0 ;  /* 0x0000001904047290 */ /* 0x000fe20008fe0406 */
[----:B------:R-:W-:Y:S06]  /*18490*/  @P0 BRA `(.L_x_187) ;  /* 0x000000b000000947 */ /* 0x000fec0003800000 */
[----:B------:R-:W-:Y:S01]  /*184a0*/  IMAD R0, R7, c[0x0][0x1e8], RZ ;  /* 0x00007a0007007a24 */ /* 0x000fe200078e02ff */
[----:B------:R-:W-:Y:S01]  /*184b0*/  ISETP.GE.AND P1, PT, R14, c[0x0][0x220], PT ;  /* 0x000088000e007a0c */ /* 0x000fe20003f26270 */
[----:B------:R-:W-:Y:S01]  /*184c0*/  IMAD.MOV.U32 R10, RZ, RZ, R12 ;  /* 0x000000ffff0a7224 */ /* 0x000fe200078e000c */
[----:B------:R-:W-:Y:S01]  /*184d0*/  ISETP.GE.AND P0, PT, R23, c[0x0][0x220], PT ;  /* 0x0000880017007a0c */ /* 0x000fe20003f06270 */
[C---:B------:R-:W-:Y:S02]  /*184e0*/  IMAD R0, R6.reuse, c[0x0][0x1ec], R0 ;  /* 0x00007b0006007a24 */ /* 0x040fe400078e0200 */
[----:B------:R-:W-:-:S05]  /*184f0*/  IMAD.WIDE.U32 R4, R6, c[0x0][0x1e8], R10 ;  /* 0x00007a0006047a25 */ /* 0x000fca00078e000a */
[----:B------:R-:W-:Y:S02]  /*18500*/  IADD3 R0, R5, R0, RZ ;  /* 0x0000000005007210 */ /* 0x000fe40007ffe0ff */
[----:B------:R-:W-:-:S04]  /*18510*/  LEA R2, P2, R4, c[0x0][0x1d0], 0x1 ;  /* 0x0000740004027a11 */ /* 0x000fc800078408ff */
[----:B------:R-:W-:-:S05]  /*18520*/  LEA.HI.X R3, R4, c[0x0][0x1d4], R0, 0x1, P2 ;  /* 0x0000750004037a11 */ /* 0x000fca00010f0c00 */
[----:B------:R1:W-:Y:S04]  /*18530*/  @!P1 STG.E.128 [R2.64], RZ ;  /* 0x000000ff02009986 */ /* 0x0003e8000c101d12 */
[----:B------:R1:W-:Y:S02]  /*18540*/  @!P0 STG.E.128 [R2.64+0x80], RZ ;  /* 0x000080ff02008986 */ /* 0x0003e4000c101d12 */
.L_x_187:
[----:B------:R-:W-:Y:S05]  /*18550*/  BSYNC B0 ;  /* 0x0000000000007941 */ /* 0x000fea0003800000 */
.L_x_186:
[----:B------:R-:W-:Y:S01]  /*18560*/  IADD3 R22, R8, 0x10, RZ ;  /* 0x0000001008167810 */ /* 0x000fe20007ffe0ff */
[----:B------:R-:W-:Y:S03]  /*18570*/  BSSY B0, `(.L_x_188) ;  /* 0x0000011000007945 */ /* 0x000fe60003800000 */
[----:B------:R-:W-:-:S13]  /*18580*/  ISETP.GE.AND P0, PT, R22, UR16, PT ;  /* 0x0000001016007c0c */ /* 0x000fda000bf06270 */
[----:B------:R-:W-:Y:S05]  /*18590*/  @P0 BRA `(.L_x_189) ;  /* 0x000000e000000947 */ /* 0x000fea0003800000 */
[----:B------:R-:W-:Y:S01]  /*185a0*/  IADD3 R0, P0, R6, 0x10, RZ ;  /* 0x0000001006007810 */ /* 0x000fe20007f1e0ff */
[----:B------:R-:W-:Y:S01]  /*185b0*/  IMAD.MOV.U32 R4, RZ, RZ, R12 ;  /* 0x000000ffff047224 */ /* 0x000fe200078e000c */
[----:B------:R-:W-:Y:S02]  /*185c0*/  MOV R5, R11 ;  /* 0x0000000b00057202 */ /* 0x000fe40000000f00 */
[----:B------:R-:W-:Y:S01]  /*185d0*/  ISETP.GE.AND P1, PT, R14, c[0x0][0x220], PT ;  /* 0x000088000e007a0c */ /* 0x000fe20003f26270 */
[----:B-1----:R-:W-:Y:S01]  /*185e0*/  IMAD.X R2, RZ, RZ, R7, P0 ;  /* 0x000000ffff027224 */ /* 0x002fe200000e0607 */
[----:B------:R-:W-:Y:S01]  /*185f0*/  ISETP.GE.AND P0, PT, R23, c[0x0][0x220], PT ;  /* 0x0000880017007a0c */ /* 0x000fe20003f06270 */
[----:B------:R-:W-:-:S04]  /*18600*/  IMAD.WIDE.U32 R4, R0, c[0x0][0x1e8], R4 ;  /* 0x00007a0000047a25 */ /* 0x000fc800078e0004 */
[----:B------:R-:W-:-:S04]  /*18610*/  IMAD R2, R2, c[0x0][0x1e8], RZ ;  /* 0x00007a0002027a24 */ /* 0x000fc800078e02ff */
[----:B------:R-:W-:Y:S01]  /*18620*/  IMAD R0, R0, c[0x0][0x1ec], R2 ;  /* 0x00007b0000007a24 */ /* 0x000fe200078e0202 */
[----:B------:R-:W-:-:S03]  /*18630*/  LEA R2, P2, R4, c[0x0][0x1d0], 0x1 ;  /* 0x0000740004027a11 */ /* 0x000fc600078408ff */
[----:B------:R-:W-:-:S05]  /*18640*/  IMAD.IADD R0, R5, 0x1, R0 ;  /* 0x0000000105007824 */ /* 0x000fca00078e0200 */
[----:B------:R-:W-:-:S05]  /*18650*/  LEA.HI.X R3, R4, c[0x0][0x1d4], R0, 0x1, P2 ;  /* 0x0000750004037a11 */ /* 0x000fca00010f0c00 */
[----:B------:R1:W-:Y:S04]  /*18660*/  @!P1 STG.E.128 [R2.64], RZ ;  /* 0x000000ff02009986 */ /* 0x0003e8000c101d12 */
[----:B------:R1:W-:Y:S02]  /*18670*/  @!P0 STG.E.128 [R2.64+0x80], RZ ;  /* 0x000080ff02008986 */ /* 0x0003e4000c101d12 */
.L_x_189:
[----:B------:R-:W-:Y:S05]  /*18680*/  BSYNC B0 ;  /* 0x0000000000007941 */ /* 0x000fea0003800000 */
.L_x_188:
        /* <DEDUP_REMOVED lines=18> */
.L_x_191:
[----:B------:R-:W-:Y:S05]  /*187b0*/  BSYNC B0 ;  /* 0x0000000000007941 */ /* 0x000fea0003800000 */
.L_x_190:
        /* <DEDUP_REMOVED lines=18> */
.L_x_193:
[----:B------:R-:W-:Y:S05]  /*188e0*/  BSYNC B0 ;  /* 0x0000000000007941 */ /* 0x000fea0003800000 */
.L_x_192:
        /* <DEDUP_REMOVED lines=18> */
.L_x_195:
[----:B------:R-:W-:Y:S05]  /*18a10*/  BSYNC B0 ;  /* 0x0000000000007941 */ /* 0x000fea0003800000 */
.L_x_194:
        /* <DEDUP_REMOVED lines=18> */
.L_x_197:
[----:B------:R-:W-:Y:S05]  /*18b40*/  BSYNC B0 ;  /* 0x0000000000007941 */ /* 0x000fea0003800000 */
.L_x_196:
        /* <DEDUP_REMOVED lines=18> */
.L_x_199:
[----:B------:R-:W-:Y:S05]  /*18c70*/  BSYNC B0 ;  /* 0x0000000000007941 */ /* 0x000fea0003800000 */
.L_x_198:
[----:B------:R-:W-:Y:S01]  /*18c80*/  IADD3 R17, R8, 0x70, RZ ;  /* 0x0000007008117810 */ /* 0x000fe20007ffe0ff */
[----:B------:R-:W-:Y:S03]  /*18c90*/  BSSY B0, `(.L_x_200) ;  /* 0x0000011000007945 */ /* 0x000fe60003800000 */
[----:B------:R-:W-:-:S13]  /*18ca0*/  ISETP.GE.AND P0, PT, R17, UR16, PT ;  /* 0x0000001011007c0c */ /* 0x000fda000bf06270 */
[----:B------:R-:W-:Y:S05]  /*18cb0*/  @P0 BRA `(.L_x_201) ;  /* 0x000000e000000947 */ /* 0x000fea0003800000 */
[----:B------:R-:W-:Y:S01]  /*18cc0*/  IADD3 R0, P0, R6, 0x70, RZ ;  /* 0x0000007006007810 */ /* 0x000fe20007f1e0ff */
[----:B-1----:R-:W-:Y:S01]  /*18cd0*/  IMAD.MOV.U32 R2, RZ, RZ, R12 ;  /* 0x000000ffff027224 */ /* 0x002fe200078e000c */
[----:B------:R-:W-:Y:S02]  /*18ce0*/  MOV R3, R11 ;  /* 0x0000000b00037202 */ /* 0x000fe40000000f00 */
[----:B------:R-:W-:Y:S01]  /*18cf0*/  ISETP.GE.AND P1, PT, R14, c[0x0][0x220], PT ;  /* 0x000088000e007a0c */ /* 0x000fe20003f26270 */
        /* <DEDUP_REMOVED lines=8> */
[----:B------:R1:W-:Y:S04]  /*18d80*/  @!P1 STG.E.128 [R2.64], RZ ;  /* 0x000000ff02009986 */ /* 0x0003e8000c101d12 */
[----:B------:R1:W-:Y:S02]  /*18d90*/  @!P0 STG.E.128 [R2.64+0x80], RZ ;  /* 0x000080ff02008986 */ /* 0x0003e4000c101d12 */
.L_x_201:
[----:B------:R-:W-:Y:S05]  /*18da0*/  BSYNC B0 ;  /* 0x0000000000007941 */ /* 0x000fea0003800000 */
.L_x_200:
[----:B------:R-:W-:-:S04]  /*18db0*/  ISETP.NE.AND P6, PT, R15, RZ, PT ;  /* 0x000000ff0f00720c */ /* 0x000fc80003fc5270 */
[----:B------:R-:W-:Y:S02]  /*18dc0*/  ISETP.GE.OR P2, PT, R8, UR16, P6 ;  /* 0x0000001008007c0c */ /* 0x000fe4000b746670 */
[----:B------:R-:W-:Y:S02]  /*18dd0*/  ISETP.GE.OR P1, PT, R22, UR16, P6 ;  /* 0x0000001016007c0c */ /* 0x000fe4000b726670 */
[----:B------:R-:W-:Y:S02]  /*18de0*/  ISETP.GE.OR P5, PT, R21, UR16, P6 ;  /* 0x0000001015007c0c */ /* 0x000fe4000b7a6670 */
[----:B------:R-:W-:Y:S02]  /*18df0*/  ISETP.GE.OR P4, PT, R20, UR16, P6 ;  /* 0x0000001014007c0c */ /* 0x000fe4000b786670 */
[----:B------:R-:W-:-:S05]  /*18e00*/  ISETP.GE.OR P3, PT, R19, UR16, P6 ;  /* 0x0000001013007c0c */ /* 0x000fca000b766670 */
[----:B------:R-:W-:-:S04]  /*18e10*/  @!P2 IMAD R0, R8, UR21, RZ ;  /* 0x000000150800ac24 */ /* 0x000fc8000f8e02ff */
[----:B------:R-:W-:Y:S01]  /*18e20*/  @!P5 IMAD R7, R21, UR21, RZ ;  /* 0x000000151507dc24 */ /* 0x000fe2000f8e02ff */
[----:B-1----:R-:W-:Y:S01]  /*18e30*/  @!P2 IADD3 R3, P0, R0, UR9, RZ ;  /* 0x000000090003ac10 */ /* 0x002fe2000ff1e0ff */
[----:B------:R-:W-:-:S03]  /*18e40*/  @!P4 IMAD R5, R20, UR21, RZ ;  /* 0x000000151405cc24 */ /* 0x000fc6000f8e02ff */
[----:B------:R-:W-:Y:S01]  /*18e50*/  @!P2 LEA.HI.X.SX32 R4, R0, UR4, 0x1, P0 ;  /* 0x000000040004ac11 */ /* 0x000fe200080f0eff */
[----:B------:R-:W-:Y:S01]  /*18e60*/  @!P1 IMAD R0, R22, UR21, RZ ;  /* 0x0000001516009c24 */ /* 0x000fe2000f8e02ff */
[----:B------:R-:W-:-:S04]  /*18e70*/  @!P2 LEA R2, P0, R3, c[0x0][0x200], 0x2 ;  /* 0x000080000302aa11 */ /* 0x000fc800078010ff */
[----:B------:R-:W-:Y:S01]  /*18e80*/  @!P2 LEA.HI.X R3, R3, c[0x0][0x204], R4, 0x2, P0 ;  /* 0x000081000303aa11 */ /* 0x000fe200000f1404 */
[----:B------:R-:W-:Y:S01]  /*18e90*/  @!P2 IMAD.MOV.U32 R4, RZ, RZ, 0x7f800000 ;  /* 0x7f800000ff04a424 */ /* 0x000fe200078e00ff */
[----:B------:R-:W-:-:S04]  /*18ea0*/  @!P1 IADD3 R6, P0, R0, UR9, RZ ;  /* 0x0000000900069c10 */ /* 0x000fc8000ff1e0ff */
[----:B------:R1:W-:Y:S02]  /*18eb0*/  @!P2 STG.E [R2.64], R4 ;  /* 0x000000040200a986 */ /* 0x0003e4000c101912 */
[----:B-1----:R-:W-:Y:S02]  /*18ec0*/  @!P1 LEA.HI.X.SX32 R3, R0, UR4, 0x1, P0 ;  /* 0x0000000400039c11 */ /* 0x002fe400080f0eff */
[C---:B------:R-:W-:Y:S02]  /*18ed0*/  @!P1 LEA R2, P2, R6.reuse, c[0x0][0x200], 0x2 ;  /* 0x0000800006029a11 */ /* 0x040fe400078410ff */
[C---:B------:R-:W-:Y:S02]  /*18ee0*/  @!P5 IADD3 R0, P0, R7.reuse, UR9, RZ ;  /* 0x000000090700dc10 */ /* 0x040fe4000ff1e0ff */
        /* <DEDUP_REMOVED lines=13> */
[----:B------:R-:W-:Y:S01]  /*18fc0*/  @!P5 IMAD.MOV.U32 R4, RZ, RZ, 0x7f800000 ;  /* 0x7f800000ff04d424 */ /* 0x000fe200078e00ff */
[----:B------:R-:W-:Y:S02]  /*18fd0*/  @!P3 IADD3 R0, P0, R5, UR9, RZ ;  /* 0x000000090500bc10 */ /* 0x000fe4000ff1e0ff */
[----:B------:R-:W-:Y:S02]  /*18fe0*/  ISETP.GE.OR P6, PT, R17, UR16, P6 ;  /* 0x0000001011007c0c */ /* 0x000fe4000b7c6670 */
[----:B------:R2:W-:Y:S01]  /*18ff0*/  @!P5 STG.E [R12.64], R4 ;  /* 0x000000040c00d986 */ /* 0x0005e2000c101912 */
[----:B-1----:R-:W-:Y:S01]  /*19000*/  @!P3 LEA.HI.X.SX32 R2, R5, UR4, 0x1, P0 ;  /* 0x000000040502bc11 */ /* 0x002fe200080f0eff */
[----:B------:R-:W-:Y:S01]  /*19010*/  @!P2 IMAD R3, R18, UR21, RZ ;  /* 0x000000151203ac24 */ /* 0x000fe2000f8e02ff */
[----:B------:R-:W-:Y:S01]  /*19020*/  @!P3 LEA R8, P0, R0, c[0x0][0x200], 0x2 ;  /* 0x000080000008ba11 */ /* 0x000fe200078010ff */
[----:B------:R-:W-:-:S03]  /*19030*/  @!P3 IMAD.MOV.U32 R5, RZ, RZ, 0x7f800000 ;  /* 0x7f800000ff05b424 */ /* 0x000fc600078e00ff */
[----:B------:R-:W-:Y:S01]  /*19040*/  @!P3 LEA.HI.X R9, R0, c[0x0][0x204], R2, 0x2, P0 ;  /* 0x000081000009ba11 */ /* 0x000fe200000f1402 */
[----:B------:R-:W-:Y:S01]  /*19050*/  @!P1 IMAD R2, R16, UR21, RZ ;  /* 0x0000001510029c24 */ /* 0x000fe2000f8e02ff */
[----:B------:R-:W-:Y:S01]  /*19060*/  @!P2 IADD3 R0, P0, R3, UR9, RZ ;  /* 0x000000090300ac10 */ /* 0x000fe2000ff1e0ff */
[----:B--2---:R-:W-:-:S03]  /*19070*/  @!P2 IMAD.MOV.U32 R4, RZ, RZ, 0x7f800000 ;  /* 0x7f800000ff04a424 */ /* 0x004fc600078e00ff */
        /* <DEDUP_REMOVED lines=9> */
[----:B------:R2:W-:Y:S04]  /*19110*/  @!P3 STG.E [R8.64], R5 ;  /* 0x000000050800b986 */ /* 0x0005e8000c101912 */
[----:B------:R2:W-:Y:S01]  /*19120*/  @!P2 STG.E [R6.64], R4 ;  /* 0x000000040600a986 */ /* 0x0005e2000c101912 */
[----:B-1----:R-:W-:-:S05]  /*19130*/  @!P1 IMAD.MOV.U32 R0, RZ, RZ, 0x7f800000 ;  /* 0x7f800000ff009424 */ /* 0x002fca00078e00ff */
        /* <DEDUP_REMOVED lines=10> */
.L_x_202:
        /* <DEDUP_REMOVED lines=10> */
.L_x_1396:


//--------------------- .text._ZN5flash16flash_fwd_kernelI23Flash_fwd_kernel_traitsILi128ELi128ELi64ELi4ELb0ELb0EN7cutlass6half_tE19Flash_kernel_traitsILi128ELi128ELi64ELi4ES3_EELb0ELb1ELb0ELb0ELb0ELb0ELb1ELb0EEEvNS_16Flash_fwd_paramsE --------------------------
	.section	.text._ZN5flash16flash_fwd_kernelI23Flash_fwd_kernel_traitsILi128ELi128ELi64ELi4ELb0ELb0EN7cutlass6half_tE19Flash_kernel_traitsILi128ELi128ELi64ELi4ES3_EELb0ELb1ELb0ELb0ELb0ELb0ELb1ELb0EEEvNS_16Flash_fwd_paramsE,"ax",@progbits
	.sectioninfo	@"SHI_REGISTERS=255"
	.align	128
        .global         _ZN5flash16flash_fwd_kernelI23Flash_fwd_kernel_traitsILi128ELi128ELi64ELi4ELb0ELb0EN7cutlass6half_tE19Flash_kernel_traitsILi128ELi128ELi64ELi4ES3_EELb0ELb1ELb0ELb0ELb0ELb0ELb1ELb0EEEvNS_16Flash_fwd_paramsE
        .type           _ZN5flash16flash_fwd_kernelI23Flash_fwd_kernel_traitsILi128ELi128ELi64ELi4ELb0ELb0EN7cutlass6half_tE19Flash_kernel_traitsILi128ELi128ELi64ELi4ES3_EELb0ELb1ELb0ELb0ELb0ELb0ELb1ELb0EEEvNS_16Flash_fwd_paramsE,@function
        .size           _ZN5flash16flash_fwd_kernelI23Flash_fwd_kernel_traitsILi128ELi128ELi64ELi4ELb0ELb0EN7cutlass6half_tE19Flash_kernel_traitsILi128ELi128ELi64ELi4ES3_EELb0ELb1ELb0ELb0ELb0ELb0ELb1ELb0EEEvNS_16Flash_fwd_paramsE,(.L_x_1397 - _ZN5flash16flash_fwd_kernelI23Flash_fwd_kernel_traitsILi128ELi128ELi64ELi4ELb0ELb0EN7cutlass6half_tE19Flash_kernel_traitsILi128ELi128ELi64ELi4ES3_EELb0ELb1ELb0ELb0ELb0ELb0ELb1ELb0EEEvNS_16Flash_fwd_paramsE)
        .other          _ZN5flash16flash_fwd_kernelI23Flash_fwd_kernel_traitsILi128ELi128ELi64ELi4ELb0ELb0EN7cutlass6half_tE19Flash_kernel_traitsILi128ELi128ELi64ELi4ES3_EELb0ELb1ELb0ELb0ELb0ELb0ELb1ELb0EEEvNS_16Flash_fwd_paramsE,@"STO_CUDA_ENTRY STV_DEFAULT"
_ZN5flash16flash_fwd_kernelI23Flash_fwd_kernel_traitsILi128ELi128ELi64ELi4ELb0ELb0EN7cutlass6half_tE19Flash_kernel_traitsILi128ELi128ELi64ELi4ES3_EELb0ELb1ELb0ELb0ELb0ELb0ELb1ELb0EEEvNS_16Flash_fwd_paramsE:
.text._ZN5flash16flash_fwd_kernelI23Flash_fwd_kernel_traitsILi128ELi128ELi64ELi4ELb0ELb0EN7cutlass6half_tE19Flash_kernel_traitsILi128ELi128ELi64ELi4ES3_EELb0ELb1ELb0ELb0ELb0ELb0ELb1ELb0EEEvNS_16Flash_fwd_paramsE:
        /* <DEDUP_REMOVED lines=56> */
.L_x_203:
[----:B------:R-:W-:Y:S02]  /*0380*/  ULDC UR6, c[0x0][0x218] ;  /* 0x0000860000067ab9 */ /* 0x000fe40000000800 */
.L_x_204:
        /* <DEDUP_REMOVED lines=69> */
.L_x_206:
        /* <DEDUP_REMOVED lines=46> */
.L_x_207:
        /* <DEDUP_REMOVED lines=95> */
.L_x_209:
[----:B------:R-:W-:Y:S05]  /*10b0*/  BSYNC B0 ;  /* 0x0000000000007941 */ /* 0x000fea0003800000 */
.L_x_208:
        /* <DEDUP_REMOVED lines=29> */
.L_x_211:
[----:B------:R-:W-:Y:S05]  /*1290*/  BSYNC B0 ;  /* 0x0000000000007941 */ /* 0x000fea0003800000 */
.L_x_210:
        /* <DEDUP_REMOVED lines=29> */
.L_x_213:
[----:B------:R-:W-:Y:S05]  /*1470*/  BSYNC B0 ;  /* 0x0000000000007941 */ /* 0x000fea0003800000 */
.L_x_212:
        /* <DEDUP_REMOVED lines=29> */
.L_x_215:
[----:B------:R-:W-:Y:S05]  /*1650*/  BSYNC B0 ;  /* 0x0000000000007941 */ /* 0x000fea0003800000 */
.L_x_214:
        /* <DEDUP_REMOVED lines=29> */
.L_x_217:
[----:B------:R-:W-:Y:S05]  /*1830*/  BSYNC B0 ;  /* 0x0000000000007941 */ /* 0x000fea0003800000 */
.L_x_216:
        /* <DEDUP_REMOVED lines=29> */
.L_x_219:
[----:B------:R-:W-:Y:S05]  /*1a10*/  BSYNC B0 ;  /* 0x0000000000007941 */ /* 0x000fea0003800000 */
.L_x_218:
        /* <DEDUP_REMOVED lines=29> */
.L_x_221:
[----:B------:R-:W-:Y:S05]  /*1bf0*/  BSYNC B0 ;  /* 0x0000000000007941 */ /* 0x000fea0003800000 */
.L_x_220:
        /* <DEDUP_REMOVED lines=32> */
.L_x_223:
[----:B------:R-:W-:Y:S05]  /*1e00*/  BSYNC B0 ;  /* 0x0000000000007941 */ /* 0x000fea0003800000 */
.L_x_222:
        /* <DEDUP_REMOVED lines=32> */
.L_x_225:
[----:B------:R-:W-:Y:S05]  /*2010*/  BSYNC B0 ;  /* 0x0000000000007941 */ /* 0x000fea0003800000 */
.L_x_224:
        /* <DEDUP_REMOVED lines=25> */
.L_x_227:
[----:B------:R-:W-:Y:S05]  /*21b0*/  BSYNC B0 ;  /* 0x0000000000007941 */ /* 0x000fea0003800000 */
.L_x_226:
        /* <DEDUP_REMOVED lines=24> */
.L_x_229:
[----:B------:R-:W-:Y:S05]  /*2340*/  BSYNC B0 ;  /* 0x0000000000007941 */ /* 0x000fea0003800000 */
.L_x_228:
        /* <DEDUP_REMOVED lines=29> */
.L_x_231:
[----:B------:R-:W-:Y:S05]  /*2520*/  BSYNC B0 ;  /* 0x0000000000007941 */ /* 0x000fea0003800000 */
.L_x_230:
        /* <DEDUP_REMOVED lines=66> */
.L_x_233:
[----:B------:R-:W-:Y:S05]  /*2950*/  BSYNC B0 ;  /* 0x0000000000007941 */ /* 0x000fea0003800000 */
.L_x_232:
        /* <DEDUP_REMOVED lines=27> */
.L_x_235:
[----:B------:R-:W-:Y:S05]  /*2b10*/  BSYNC B0 ;  /* 0x0000000000007941 */ /* 0x000fea0003800000 */
.L_x_234:
        /* <DEDUP_REMOVED lines=26> */
.L_x_237:
[----:B------:R-:W-:Y:S05]  /*2cc0*/  BSYNC B0 ;  /* 0x0000000000007941 */ /* 0x000fea0003800000 */
.L_x_236:
        /* <DEDUP_REMOVED lines=31> */
.L_x_239:
[----:B------:R-:W-:Y:S05]  /*2ec0*/  BSYNC B0 ;  /* 0x0000000000007941 */ /* 0x000fea0003800000 */
.L_x_238:
[----:B------:R-:W-:Y:S01]  /*2ed0*/  IMAD.SHL.U32 R240, R6, 0x2, RZ ;  /* 0x0000000206f07824 */ /* 0x000fe200078e00ff */
[----:B------:R-:W0:Y:S01]  /*2ee0*/  LDGDEPBAR ;  /* 0x00000000000079af */ /* 0x000e220000000000 */
[----:B------:R-:W-:Y:S01]  /*2ef0*/  IMAD.SHL.U32 R232, R5, 0x2, RZ ;  /* 0x0000000205e87824 */ /* 0x000fe200078e00ff */
[----:B------:R-:W-:Y:S01]  /*2f00*/  UISETP.GE.AND UP0, UPT, UR8, 0x2, UPT ;  /* 0x000000020800788c */ /* 0x000fe2000bf06270 */
[----:B------:R-:W-:Y:S01]  /*2f10*/  IMAD R241, R4, 0x2, R240 ;  /* 0x0000000204f17824 */ /* 0x000fe200078e02f0 */
[----:B-1----:R-:W-:Y:S01]  /*2f20*/  LDSM.16.M88.4 R12, [R240] ;  /* 0x00000000f00c783b */ /* 0x002fe20000000200 */
[--C-:B------:R-:W-:Y:S01]  /*2f30*/  IMAD R6, R3, 0x2, R232.reuse ;  /* 0x0000000203067824 */ /* 0x100fe200078e02e8 */
        /* <DEDUP_REMOVED lines=9> */
[----:B------:R-:W2:Y:S01]  /*2fd0*/  LDSM.16.M88.4 R20, [R232+0x8800] ;  /* 0x00880000e814783b */ /* 0x000ea20000000200 */
[----:B------:R-:W-:-:S03]  /*2fe0*/  IADD3 R3, R148, 0x8, RZ ;  /* 0x0000000894037810 */ /* 0x000fc60007ffe0ff */
[----:B--2---:R-:W2:Y:S04]  /*2ff0*/  LDSM.16.M88.4 R32, [R232+0x9800] ;  /* 0x00980000e820783b */ /* 0x004ea80000000200 */
[----:B------:R-:W3:Y:S04]  /*3000*/  LDSM.16.M88.4 R28, [R232+0x9000] ;  /* 0x00900000e81c783b */ /* 0x000ee80000000200 */
[----:B------:R-:W-:Y:S04]  /*3010*/  LDSM.16.M88.4 R16, [R241+0x2000] ;  /* 0x00200000f110783b */ /* 0x000fe80000000200 */
[----:B------:R-:W4:Y:S04]  /*3020*/  LDSM.16.M88.4 R60, [R6+0x9800] ;  /* 0x00980000063c783b */ /* 0x000f280000000200 */
[----:B------:R-:W2:Y:S04]  /*3030*/  LDSM.16.M88.4 R52, [R6+0x8000] ;  /* 0x008000000634783b */ /* 0x000ea80000000200 */
[----:B------:R-:W2:Y:S04]  /*3040*/  LDSM.16.M88.4 R56, [R6+0x8800] ;  /* 0x008800000638783b */ /* 0x000ea80000000200 */
[----:B------:R-:W2:Y:S01]  /*3050*/  LDSM.16.M88.4 R64, [R6+0x9000] ;  /* 0x009000000640783b */ /* 0x000ea20000000200 */
[-C--:B-1----:R-:W-:Y:S03]  /*3060*/  HMMA.16816.F32 R76, R12, R24.reuse, RZ ;  /* 0x000000180c4c723c */ /* 0x082fe600000018ff */
[----:B------:R-:W-:Y:S04]  /*3070*/  LDSM.16.M88.4 R80, [R238+0x9000] ;  /* 0x00900000ee50783b */ /* 0x000fe80000000200 */
[----:B------:R-:W-:Y:S01]  /*3080*/  LDSM.16.M88.4 R84, [R238+0x9800] ;  /* 0x00980000ee54783b */ /* 0x000fe20000000200 */
[C---:B-----5:R-:W-:Y:S08]  /*3090*/  HMMA.16816.F32 R68, R8.reuse, R24, RZ ;  /* 0x000000180844723c */ /* 0x060ff000000018ff */
[-C--:B------:R-:W-:Y:S08]  /*30a0*/  HMMA.16816.F32 R48, R8, R26.reuse, RZ ;  /* 0x0000001a0830723c */ /* 0x080ff000000018ff */
[----:B------:R-:W-:Y:S08]  /*30b0*/  HMMA.16816.F32 R128, R12, R26, RZ ;  /* 0x0000001a0c80723c */ /* 0x000ff000000018ff */
[C---:B------:R-:W-:Y:S08]  /*30c0*/  HMMA.16816.F32 R44, R8.reuse, R20, RZ ;  /* 0x00000014082c723c */ /* 0x040ff000000018ff */
[C---:B--2---:R-:W-:Y:S08]  /*30d0*/  HMMA.16816.F32 R24, R8.reuse, R32, RZ ;  /* 0x000000200818723c */ /* 0x044ff000000018ff */
[----:B------:R-:W-:Y:S08]  /*30e0*/  HMMA.16816.F32 R40, R8, R22, RZ ;  /* 0x000000160828723c */ /* 0x000ff000000018ff */
[C---:B------:R-:W-:Y:S08]  /*30f0*/  HMMA.16816.F32 R88, R12.reuse, R20, RZ ;  /* 0x000000140c58723c */ /* 0x040ff000000018ff */
[----:B------:R-:W-:Y:S01]  /*3100*/  HMMA.16816.F32 R120, R12, R22, RZ ;  /* 0x000000160c78723c */ /* 0x000fe200000018ff */
[----:B------:R-:W1:Y:S07]  /*3110*/  LDSM.16.M88.4 R20, [R241] ;  /* 0x00000000f114783b */ /* 0x000e6e0000000200 */
[C---:B---3--:R-:W-:Y:S08]  /*3120*/  HMMA.16816.F32 R36, R8.reuse, R28, RZ ;  /* 0x0000001c0824723c */ /* 0x048ff000000018ff */
[C---:B------:R-:W-:Y:S08]  /*3130*/  HMMA.16816.F32 R72, R8.reuse, R30, RZ ;  /* 0x0000001e0848723c */ /* 0x040ff000000018ff */
[----:B------:R-:W-:Y:S08]  /*3140*/  HMMA.16816.F32 R8, R8, R34, RZ ;  /* 0x000000220808723c */ /* 0x000ff000000018ff */
[C---:B------:R-:W-:Y:S08]  /*3150*/  HMMA.16816.F32 R96, R12.reuse, R32, RZ ;  /* 0x000000200c60723c */ /* 0x040ff000000018ff */
[C---:B------:R-:W-:Y:S08]  /*3160*/  HMMA.16816.F32 R104, R12.reuse, R28, RZ ;  /* 0x0000001c0c68723c */ /* 0x040ff000000018ff */
[C---:B------:R-:W-:Y:S01]  /*3170*/  HMMA.16816.F32 R116, R12.reuse, R30, RZ ;  /* 0x0000001e0c74723c */ /* 0x040fe200000018ff */
[----:B------:R-:W-:Y:S07]  /*3180*/  LDSM.16.M88.4 R28, [R238+0x8800] ;  /* 0x00880000ee1c783b */ /* 0x000fee0000000200 */
[----:B------:R-:W-:Y:S01]  /*3190*/  HMMA.16816.F32 R32, R12, R34, RZ ;  /* 0x000000220c20723c */ /* 0x000fe200000018ff */
[----:B------:R-:W-:Y:S07]  /*31a0*/  LDSM.16.M88.4 R12, [R238+0x8000] ;  /* 0x00800000ee0c783b */ /* 0x000fee0000000200 */
[C---:B----4-:R-:W-:Y:S01]  /*31b0*/  HMMA.16816.F32 R108, R16.reuse, R60, R24 ;  /* 0x0000003c106c723c */ /* 0x050fe20000001818 */
[----:B------:R-:W2:Y:S07]  /*31c0*/  LDSM.16.M88.4 R24, [R243] ;  /* 0x00000000f318783b */ /* 0x000eae0000000200 */
[C---:B------:R-:W-:Y:S08]  /*31d0*/  HMMA.16816.F32 R112, R16.reuse, R52, R68 ;  /* 0x000000341070723c */ /* 0x040ff00000001844 */
[C---:B------:R-:W-:Y:S01]  /*31e0*/  HMMA.16816.F32 R132, R16.reuse, R56, R44 ;  /* 0x000000381084723c */ /* 0x040fe2000000182c */
[----:B------:R-:W-:Y:S07]  /*31f0*/  LDSM.16.M88.4 R44, [R242] ;  /* 0x00000000f22c783b */ /* 0x000fee0000000200 */
[C---:B------:R-:W-:Y:S08]  /*3200*/  HMMA.16816.F32 R124, R16.reuse, R64, R36 ;  /* 0x00000040107c723c */ /* 0x040ff00000001824 */
[C---:B------:R-:W-:Y:S01]  /*3210*/  HMMA.16816.F32 R100, R16.reuse, R54, R48 ;  /* 0x000000361064723c */ /* 0x040fe20000001830 */
[----:B------:R-:W-:Y:S07]  /*3220*/  LDSM.16.M88.4 R48, [R237] ;  /* 0x00000000ed30783b */ /* 0x000fee0000000200 */
        /* <DEDUP_REMOVED lines=8> */
[C---:B------:R-:W-:Y:S08]  /*32b0*/  HMMA.16816.F32 R144, R20.reuse, R60, R96 ;  /* 0x0000003c1490723c */ /* 0x040ff00000001860 */
[C---:B------:R-:W-:Y:S08]  /*32c0*/  HMMA.16816.F32 R52, R20.reuse, R54, R128 ;  /* 0x000000361434723c */ /* 0x040ff00000001880 */
[C---:B------:R-:W-:Y:S08]  /*32d0*/  HMMA.16816.F32 R56, R20.reuse, R58, R120 ;  /* 0x0000003a1438723c */ /* 0x040ff00000001878 */
[----:B------:R-:W-:Y:S01]  /*32e0*/  HMMA.16816.F32 R116, R20, R62, R32 ;  /* 0x0000003e1474723c */ /* 0x000fe20000001820 */
[----:B------:R-:W-:Y:S04]  /*32f0*/  LDSM.16.M88.4 R60, [R232+0xa000] ;  /* 0x00a00000e83c783b */ /* 0x000fe80000000200 */
[----:B------:R-:W1:Y:S03]  /*3300*/  LDSM.16.M88.4 R32, [R240+0x4000] ;  /* 0x00400000f020783b */ /* 0x000e660000000200 */
[-C--:B--2---:R-:W-:Y:S01]  /*3310*/  HMMA.16816.F32 R20, R24, R12.reuse, R16 ;  /* 0x0000000c1814723c */ /* 0x084fe20000001810 */
[----:B------:R-:W2:Y:S07]  /*3320*/  LDSM.16.M88.4 R16, [R242+0x2000] ;  /* 0x00200000f210783b */ /* 0x000eae0000000200 */
[C---:B---3--:R-:W-:Y:S08]  /*3330*/  HMMA.16816.F32 R36, R8.reuse, R12, R112 ;  /* 0x0000000c0824723c */ /* 0x048ff00000001870 */
[----:B------:R-:W-:Y:S08]  /*3340*/  HMMA.16816.F32 R140, R8, R80, R124 ;  /* 0x00000050088c723c */ /* 0x000ff0000000187c */
[----:B------:R-:W-:Y:S08]  /*3350*/  HMMA.16816.F32 R20, R44, R48, R20 ;  /* 0x000000302c14723c */ /* 0x000ff00000001814 */
[C---:B------:R-:W-:Y:S08]  /*3360*/  HMMA.16816.F32 R132, R8.reuse, R28, R132 ;  /* 0x0000001c0884723c */ /* 0x040ff00000001884 */
[C---:B------:R-:W-:Y:S08]  /*3370*/  HMMA.16816.F32 R136, R8.reuse, R84, R108 ;  /* 0x000000540888723c */ /* 0x040ff0000000186c */
[C---:B------:R-:W-:Y:S08]  /*3380*/  HMMA.16816.F32 R88, R8.reuse, R14, R100 ;  /* 0x0000000e0858723c */ /* 0x040ff00000001864 */
[C---:B------:R-:W-:Y:S08]  /*3390*/  HMMA.16816.F32 R112, R8.reuse, R30, R92 ;  /* 0x0000001e0870723c */ /* 0x040ff0000000185c */
[C---:B------:R-:W-:Y:S01]  /*33a0*/  HMMA.16816.F32 R124, R8.reuse, R82, R72 ;  /* 0x00000052087c723c */ /* 0x040fe20000001848 */
[----:B------:R-:W-:Y:S07]  /*33b0*/  LDSM.16.M88.4 R72, [R237+0x1800] ;  /* 0x00180000ed48783b */ /* 0x000fee0000000200 */
[----:B------:R-:W-:Y:S01]  /*33c0*/  HMMA.16816.F32 R120, R8, R86, R68 ;  /* 0x000000560878723c */ /* 0x000fe20000001844 */
[----:B------:R-:W-:Y:S04]  /*33d0*/  LDSM.16.M88.4 R68, [R6+0xa000] ;  /* 0x00a000000644783b */ /* 0x000fe80000000200 */
[----:B------:R-:W3:Y:S03]  /*33e0*/  LDSM.16.M88.4 R8, [R241+0x4000] ;  /* 0x00400000f108783b */ /* 0x000ee60000000200 */
[----:B------:R-:W-:Y:S01]  /*33f0*/  HMMA.16816.F32 R64, R24, R14, R52 ;  /* 0x0000000e1840723c */ /* 0x000fe20000001834 */
[----:B------:R-:W4:Y:S04]  /*3400*/  LDSM.16.M88.4 R12, [R240+0x6000] ;  /* 0x00600000f00c783b */ /* 0x000f280000000200 */
[----:B------:R-:W-:Y:S03]  /*3410*/  LDSM.16.M88.4 R52, [R237+0x800] ;  /* 0x00080000ed34783b */ /* 0x000fe60000000200 */
[----:B-1----:R-:W-:Y:S08]  /*3420*/  HMMA.16816.F32 R20, R32, R60, R20 ;  /* 0x0000003c2014723c */ /* 0x002ff00000001814 */
[C---:B------:R-:W-:Y:S01]  /*3430*/  HMMA.16816.F32 R92, R24.reuse, R28, R40 ;  /* 0x0000001c185c723c */ /* 0x040fe20000001828 */
[----:B------:R-:W-:Y:S07]  /*3440*/  LDSM.16.M88.4 R40, [R241+0x6000] ;  /* 0x00600000f128783b */ /* 0x000fee0000000200 */
[----:B------:R-:W-:Y:S01]  /*3450*/  HMMA.16816.F32 R96, R24, R30, R56 ;  /* 0x0000001e1860723c */ /* 0x000fe20000001838 */
[----:B------:R-:W-:Y:S07]  /*3460*/  LDSM.16.M88.4 R56, [R237+0x1000] ;  /* 0x00100000ed38783b */ /* 0x000fee0000000200 */
[----:B--2---:R-:W-:Y:S01]  /*3470*/  HMMA.16816.F32 R28, R16, R48, R36 ;  /* 0x00000030101c723c */ /* 0x004fe20000001824 */
[----:B------:R-:W-:Y:S07]  /*3480*/  LDSM.16.M88.4 R36, [R243+0x4000] ;  /* 0x00400000f324783b */ /* 0x000fee0000000200 */
[C---:B------:R-:W-:Y:S01]  /*3490*/  HMMA.16816.F32 R108, R24.reuse, R80, R76 ;  /* 0x00000050186c723c */ /* 0x040fe2000000184c */
[----:B------:R-:W1:Y:S07]  /*34a0*/  LDSM.16.M88.4 R76, [R238+0xa000] ;  /* 0x00a00000ee4c783b */ /* 0x000e6e0000000200 */
[C---:B------:R-:W-:Y:S08]  /*34b0*/  HMMA.16816.F32 R128, R24.reuse, R84, R144 ;  /* 0x000000541880723c */ /* 0x040ff00000001890 */
[----:B------:R-:W-:Y:S08]  /*34c0*/  HMMA.16816.F32 R116, R24, R86, R116 ;  /* 0x000000561874723c */ /* 0x000ff00000001874 */
[-C--:B------:R-:W-:Y:S08]  /*34d0*/  HMMA.16816.F32 R88, R16, R50.reuse, R88 ;  /* 0x000000321058723c */ /* 0x080ff00000001858 */
[----:B------:R-:W-:Y:S01]  /*34e0*/  HMMA.16816.F32 R84, R44, R50, R64 ;  /* 0x000000322c54723c */ /* 0x000fe20000001840 */
[----:B------:R-:W-:Y:S07]  /*34f0*/  LDSM.16.M88.4 R64, [R237+0x2000] ;  /* 0x00200000ed40783b */ /* 0x000fee0000000200 */
[----:B---3--:R-:W-:Y:S01]  /*3500*/  HMMA.16816.F32 R48, R8, R68, R20 ;  /* 0x000000440830723c */ /* 0x008fe20000001814 */
[----:B------:R-:W-:Y:S07]  /*3510*/  LDSM.16.M88.4 R20, [R242+0x4000] ;  /* 0x00400000f214783b */ /* 0x000fee0000000200 */
[----:B------:R-:W-:Y:S08]  /*3520*/  HMMA.16816.F32 R104, R24, R82, R104 ;  /* 0x000000521868723c */ /* 0x000ff00000001868 */
[----:B----4-:R-:W-:Y:S01]  /*3530*/  HMMA.16816.F32 R24, R12, R60, R28 ;  /* 0x0000003c0c18723c */ /* 0x010fe2000000181c */
[----:B------:R-:W2:Y:S07]  /*3540*/  LDSM.16.M88.4 R28, [R243+0x6000] ;  /* 0x00600000f31c783b */ /* 0x000eae0000000200 */
[----:B-1----:R-:W-:Y:S01]  /*3550*/  HMMA.16816.F32 R80, R36, R76, R48 ;  /* 0x0000004c2450723c */ /* 0x002fe20000001830 */
[----:B------:R-:W1:Y:S07]  /*3560*/  LDSM.16.M88.4 R48, [R232+0xa800] ;  /* 0x00a80000e830783b */ /* 0x000e6e0000000200 */
[----:B------:R-:W-:Y:S08]  /*3570*/  HMMA.16816.F32 R84, R32, R62, R84 ;  /* 0x0000003e2054723c */ /* 0x000ff00000001854 */
[----:B------:R-:W-:Y:S08]  /*3580*/  HMMA.16816.F32 R24, R40, R68, R24 ;  /* 0x000000442818723c */ /* 0x000ff00000001818 */
[-C--:B------:R-:W-:Y:S08]  /*3590*/  HMMA.16816.F32 R92, R44, R52.reuse, R92 ;  /* 0x000000342c5c723c */ /* 0x080ff0000000185c */
[C---:B------:R-:W-:Y:S08]  /*35a0*/  HMMA.16816.F32 R100, R16.reuse, R52, R132 ;  /* 0x000000341064723c */ /* 0x040ff00000001884 */
[C---:B------:R-:W-:Y:S08]  /*35b0*/  HMMA.16816.F32 R112, R16.reuse, R54, R112 ;  /* 0x000000361070723c */ /* 0x040ff00000001870 */
[C---:B------:R-:W-:Y:S08]  /*35c0*/  HMMA.16816.F32 R140, R16.reuse, R56, R140 ;  /* 0x00000038108c723c */ /* 0x040ff0000000188c */
[C---:B------:R-:W-:Y:S08]  /*35d0*/  HMMA.16816.F32 R124, R16.reuse, R58, R124 ;  /* 0x0000003a107c723c */ /* 0x040ff0000000187c */
[C---:B------:R-:W-:Y:S08]  /*35e0*/  HMMA.16816.F32 R136, R16.reuse, R72, R136 ;  /* 0x000000481088723c */ /* 0x040ff00000001888 */
[----:B------:R-:W-:Y:S01]  /*35f0*/  HMMA.16816.F32 R120, R16, R74, R120 ;  /* 0x0000004a1078723c */ /* 0x000fe20000001878 */
[----:B------:R-:W3:Y:S07]  /*3600*/  LDSM.16.M88.4 R16, [R242+0x6000] ;  /* 0x00600000f210783b */ /* 0x000eee0000000200 */
[----:B------:R-:W-:Y:S01]  /*3610*/  HMMA.16816.F32 R88, R12, R62, R88 ;  /* 0x0000003e0c58723c */ /* 0x000fe20000001858 */
[----:B------:R-:W4:Y:S07]  /*3620*/  LDSM.16.M88.4 R60, [R6+0xa800] ;  /* 0x00a80000063c783b */ /* 0x000f2e0000000200 */
[----:B------:R-:W-:Y:S08]  /*3630*/  HMMA.16816.F32 R96, R44, R54, R96 ;  /* 0x000000362c60723c */ /* 0x000ff00000001860 */
[----:B------:R-:W-:Y:S08]  /*3640*/  HMMA.16816.F32 R52, R8, R70, R84 ;  /* 0x000000460834723c */ /* 0x000ff00000001854 */
[----:B--2---:R-:W-:Y:S08]  /*3650*/  HMMA.16816.F32 R24, R28, R76, R24 ;  /* 0x0000004c1c18723c */ /* 0x004ff00000001818 */
[C---:B------:R-:W-:Y:S08]  /*3660*/  HMMA.16816.F32 R108, R44.reuse, R56, R108 ;  /* 0x000000382c6c723c */ /* 0x040ff0000000186c */
[----:B------:R-:W-:Y:S08]  /*3670*/  HMMA.16816.F32 R104, R44, R58, R104 ;  /* 0x0000003a2c68723c */ /* 0x000ff00000001868 */
[----:B-1----:R-:W-:Y:S08]  /*3680*/  HMMA.16816.F32 R56, R32, R48, R92 ;  /* 0x000000302038723c */ /* 0x002ff0000000185c */
[----:B------:R-:W-:Y:S08]  /*3690*/  HMMA.16816.F32 R84, R20, R64, R80 ;  /* 0x000000401454723c */ /* 0x000ff00000001850 */
[C---:B------:R-:W-:Y:S08]  /*36a0*/  HMMA.16816.F32 R128, R44.reuse, R72, R128 ;  /* 0x000000482c80723c */ /* 0x040ff00000001880 */
[----:B------:R-:W-:Y:S08]  /*36b0*/  HMMA.16816.F32 R116, R44, R74, R116 ;  /* 0x0000004a2c74723c */ /* 0x000ff00000001874 */
[----:B------:R-:W-:Y:S01]  /*36c0*/  HMMA.16816.F32 R68, R40, R70, R88 ;  /* 0x000000462844723c */ /* 0x000fe20000001858 */
[----:B------:R-:W-:-:S04]  /*36d0*/  FMUL.FTZ R2, R84, c[0x0][0x2ec] ;  /* 0x0000bb0054027a20 */ /* 0x000fc80000410000 */
[----:B------:R1:W-:Y:S03]  /*36e0*/  MUFU.TANH R134, R2 ;  /* 0x0000000200867308 */ /* 0x0003e60000002400 */
[C---:B------:R-:W-:Y:S08]  /*36f0*/  HMMA.16816.F32 R72, R12.reuse, R48, R100 ;  /* 0x000000300c48723c */ /* 0x040ff00000001864 */
[----:B------:R-:W-:Y:S01]  /*3700*/  HMMA.16816.F32 R100, R12, R50, R112 ;  /* 0x000000320c64723c */ /* 0x000fe20000001870 */
[----:B-1----:R-:W-:-:S07]  /*3710*/  FMUL.FTZ R2, R85, c[0x0][0x2ec] ;  /* 0x0000bb0055027a20 */ /* 0x002fce0000410000 */
[----:B------:R-:W-:Y:S01]  /*3720*/  HMMA.16816.F32 R88, R32, R50, R96 ;  /* 0x000000322058723c */ /* 0x000fe20000001860 */
[----:B------:R-:W1:Y:S01]  /*3730*/  LDSM.16.M88.4 R48, [R238+0xa800] ;  /* 0x00a80000ee30783b */ /* 0x000e620000000200 */
[----:B------:R2:W5:Y:S06]  /*3740*/  MUFU.TANH R163, R2 ;  /* 0x0000000200a37308 */ /* 0x00056c0000002400 */
[----:B------:R-:W-:Y:S08]  /*3750*/  HMMA.16816.F32 R44, R36, R78, R52 ;  /* 0x0000004e242c723c */ /* 0x000ff00000001834 */
[----:B---3--:R-:W-:Y:S01]  /*3760*/  HMMA.16816.F32 R80, R16, R64, R24 ;  /* 0x000000401050723c */ /* 0x008fe20000001818 */
[----:B------:R-:W3:Y:S01]  /*3770*/  LDSM.16.M88.4 R24, [R232+0xb000] ;  /* 0x00b00000e818783b */ /* 0x000ee20000000200 */
[----:B--2---:R-:W-:-:S04]  /*3780*/  FMUL.FTZ R2, R86, c[0x0][0x2ec] ;  /* 0x0000bb0056027a20 */ /* 0x004fc80000410000 */
[----:B------:R2:W-:Y:S02]  /*3790*/  MUFU.TANH R115, R2 ;  /* 0x0000000200737308 */ /* 0x0005e40000002400 */
[----:B----4-:R-:W-:Y:S01]  /*37a0*/  HMMA.16816.F32 R52, R8, R60, R56 ;  /* 0x0000003c0834723c */ /* 0x010fe20000001838 */
[----:B------:R-:W4:Y:S07]  /*37b0*/  LDSM.16.M88.4 R56, [R237+0x2800] ;  /* 0x00280000ed38783b */ /* 0x000f2e0000000200 */
[----:B------:R-:W-:Y:S01]  /*37c0*/  HMMA.16816.F32 R76, R28, R78, R68 ;  /* 0x0000004e1c4c723c */ /* 0x000fe20000001844 */
[----:B--2---:R-:W-:-:S07]  /*37d0*/  FMUL.FTZ R2, R87, c[0x0][0x2ec] ;  /* 0x0000bb0057027a20 */ /* 0x004fce0000410000 */
[----:B------:R-:W-:Y:S01]  /*37e0*/  HMMA.16816.F32 R68, R20, R66, R44 ;  /* 0x000000421444723c */ /* 0x000fe2000000182c */
[----:B------:R2:W2:Y:S07]  /*37f0*/  MUFU.TANH R164, R2 ;  /* 0x0000000200a47308 */ /* 0x0004ae0000002400 */
[----:B------:R-:W-:Y:S08]  /*3800*/  HMMA.16816.F32 R44, R40, R60, R72 ;  /* 0x0000003c282c723c */ /* 0x000ff00000001848 */
[----:B-1----:R-:W-:Y:S01]  /*3810*/  HMMA.16816.F32 R52, R36, R48, R52 ;  /* 0x000000302434723c */ /* 0x002fe20000001834 */
[----:B--2---:R-:W-:-:S04]  /*3820*/  FMUL.FTZ R2, R80, c[0x0][0x2ec] ;  /* 0x0000bb0050027a20 */ /* 0x004fc80000410000 */
[----:B------:R1:W-:Y:S03]  /*3830*/  MUFU.TANH R114, R2 ;  /* 0x0000000200727308 */ /* 0x0003e60000002400 */
[----:B------:R-:W-:Y:S08]  /*3840*/  HMMA.16816.F32 R72, R16, R66, R76 ;  /* 0x000000421048723c */ /* 0x000ff0000000184c */
[----:B---3--:R-:W-:Y:S01]  /*3850*/  HMMA.16816.F32 R96, R32, R24, R108 ;  /* 0x000000182060723c */ /* 0x008fe2000000186c */
[----:B-1----:R-:W-:-:S07]  /*3860*/  FMUL.FTZ R2, R81, c[0x0][0x2ec] ;  /* 0x0000bb0051027a20 */ /* 0x002fce0000410000 */
[----:B------:R-:W-:Y:S01]  /*3870*/  HMMA.16816.F32 R44, R28, R48, R44 ;  /* 0x000000301c2c723c */ /* 0x000fe2000000182c */
[----:B------:R1:W2:Y:S07]  /*3880*/  MUFU.TANH R112, R2 ;  /* 0x0000000200707308 */ /* 0x0002ae0000002400 */
[----:B----4-:R-:W-:Y:S01]  /*3890*/  HMMA.16816.F32 R76, R20, R56, R52 ;  /* 0x00000038144c723c */ /* 0x010fe20000001834 */
[----:B------:R-:W3:Y:S07]  /*38a0*/  LDSM.16.M88.4 R52, [R6+0xb000] ;  /* 0x00b000000634783b */ /* 0x000eee0000000200 */
[----:B------:R-:W-:Y:S01]  /*38b0*/  HMMA.16816.F32 R64, R8, R62, R88 ;  /* 0x0000003e0840723c */ /* 0x000fe20000001858 */
[----:B-1----:R-:W-:-:S04]  /*38c0*/  FMUL.FTZ R2, R82, c[0x0][0x2ec] ;  /* 0x0000bb0052027a20 */ /* 0x002fc80000410000 */
[----:B------:R1:W-:Y:S03]  /*38d0*/  MUFU.TANH R113, R2 ;  /* 0x0000000200717308 */ /* 0x0003e60000002400 */
[C---:B------:R-:W-:Y:S08]  /*38e0*/  HMMA.16816.F32 R92, R12.reuse, R24, R140 ;  /* 0x000000180c5c723c */ /* 0x040ff0000000188c */
[----:B------:R-:W-:Y:S01]  /*38f0*/  HMMA.16816.F32 R88, R12, R26, R124 ;  /* 0x0000001a0c58723c */ /* 0x000fe2000000187c */
[----:B-1----:R-:W-:-:S07]  /*3900*/  FMUL.FTZ R2, R83, c[0x0][0x2ec] ;  /* 0x0000bb0053027a20 */ /* 0x002fce0000410000 */
[----:B------:R-:W-:Y:S01]  /*3910*/  HMMA.16816.F32 R80, R16, R56, R44 ;  /* 0x000000381050723c */ /* 0x000fe2000000182c */
[----:B------:R-:W-:Y:S01]  /*3920*/  LDSM.16.M88.4 R44, [R238+0xb000] ;  /* 0x00b00000ee2c783b */ /* 0x000fe20000000200 */
[----:B------:R1:W4:Y:S06]  /*3930*/  MUFU.TANH R111, R2 ;  /* 0x00000002006f7308 */ /* 0x00032c0000002400 */
[----:B------:R-:W-:Y:S08]  /*3940*/  HMMA.16816.F32 R64, R36, R50, R64 ;  /* 0x000000322440723c */ /* 0x000ff00000001840 */
[----:B------:R-:W-:Y:S01]  /*3950*/  HMMA.16816.F32 R84, R32, R26, R104 ;  /* 0x0000001a2054723c */ /* 0x000fe20000001868 */
[----:B------:R-:W-:Y:S01]  /*3960*/  LDSM.16.M88.4 R24, [R237+0x3000] ;  /* 0x00300000ed18783b */ /* 0x000fe20000000200 */
[----:B-1----:R-:W-:-:S04]  /*3970*/  FMUL.FTZ R2, R68, c[0x0][0x2ec] ;  /* 0x0000bb0044027a20 */ /* 0x002fc80000410000 */
[----:B------:R1:W1:Y:S10]  /*3980*/  MUFU.TANH R162, R2 ;  /* 0x0000000200a27308 */ /* 0x0002740000002400 */
[----:B------:R-:W-:Y:S01]  /*3990*/  HMMA.16816.F32 R64, R20, R58, R64 ;  /* 0x0000003a1440723c */ /* 0x000fe20000001840 */
[----:B-1----:R-:W-:-:S04]  /*39a0*/  FMUL.FTZ R2, R69, c[0x0][0x2ec] ;  /* 0x0000bb0045027a20 */ /* 0x002fc80000410000 */
[----:B------:R1:W-:Y:S02]  /*39b0*/  MUFU.TANH R160, R2 ;  /* 0x0000000200a07308 */ /* 0x0003e40000002400 */
[----:B-1----:R-:W-:-:S06]  /*39c0*/  FMUL.FTZ R2, R70, c[0x0][0x2ec] ;  /* 0x0000bb0046027a20 */ /* 0x002fcc0000410000 */
[----:B------:R1:W1:Y:S02]  /*39d0*/  MUFU.TANH R165, R2 ;  /* 0x0000000200a57308 */ /* 0x0002640000002400 */
[----:B-1----:R-:W-:Y:S02]  /*39e0*/  FMUL.FTZ R2, R71, c[0x0][0x2ec] ;  /* 0x0000bb0047027a20 */ /* 0x002fe40000410000 */
[----:B------:R-:W-:Y:S01]  /*39f0*/  HMMA.16816.F32 R68, R40, R62, R100 ;  /* 0x0000003e2844723c */ /* 0x000fe20000001864 */
[----:B------:R-:W1:Y:S03]  /*3a00*/  LDSM.16.M88.4 R60, [R232+0xb800] ;  /* 0x00b80000e83c783b */ /* 0x000e660000000200 */
[----:B------:R2:W-:Y:S02]  /*3a10*/  MUFU.TANH R161, R2 ;  /* 0x0000000200a17308 */ /* 0x0005e40000002400 */
[----:B--2---:R-:W-:-:S06]  /*3a20*/  FMUL.FTZ R2, R72, c[0x0][0x2ec] ;  /* 0x0000bb0048027a20 */ /* 0x004fcc0000410000 */
[----:B------:R2:W-:Y:S11]  /*3a30*/  MUFU.TANH R109, R2 ;  /* 0x00000002006d7308 */ /* 0x0005f60000002400 */
[----:B------:R-:W-:Y:S01]  /*3a40*/  @!UPT UIADD3 URZ, URZ, URZ, URZ ;  /* 0x0000003f3f3ff290 */ /* 0x000fe2000fffe03f */
[----:B------:R-:W-:Y:S08]  /*3a50*/  HMMA.16816.F32 R68, R28, R50, R68 ;  /* 0x000000321c44723c */ /* 0x000ff00000001844 */
[----:B---3--:R-:W-:Y:S01]  /*3a60*/  HMMA.16816.F32 R48, R40, R52, R92 ;  /* 0x000000342830723c */ /* 0x008fe2000000185c */
[----:B--2---:R-:W-:-:S07]  /*3a70*/  FMUL.FTZ R2, R73, c[0x0][0x2ec] ;  /* 0x0000bb0049027a20 */ /* 0x004fce0000410000 */
[----:B-1----:R-:W-:Y:S01]  /*3a80*/  HMMA.16816.F32 R92, R12, R60, R136 ;  /* 0x0000003c0c5c723c */ /* 0x002fe20000001888 */
[----:B------:R1:W-:Y:S02]  /*3a90*/  MUFU.TANH R110, R2 ;  /* 0x00000002006e7308 */ /* 0x0003e40000002400 */
[----:B-1----:R-:W-:-:S06]  /*3aa0*/  FMUL.FTZ R2, R74, c[0x0][0x2ec] ;  /* 0x0000bb004a027a20 */ /* 0x002fcc0000410000 */
[----:B------:R1:W2:Y:S02]  /*3ab0*/  MUFU.TANH R102, R2 ;  /* 0x0000000200667308 */ /* 0x0002a40000002400 */
[----:B-1----:R-:W-:Y:S02]  /*3ac0*/  FMUL.FTZ R2, R75, c[0x0][0x2ec] ;  /* 0x0000bb004b027a20 */ /* 0x002fe40000410000 */
[----:B------:R-:W-:Y:S04]  /*3ad0*/  HMMA.16816.F32 R72, R8, R52, R96 ;  /* 0x000000340848723c */ /* 0x000fe80000001860 */
[----:B------:R1:W3:Y:S02]  /*3ae0*/  MUFU.TANH R108, R2 ;  /* 0x00000002006c7308 */ /* 0x0002e40000002400 */
[----:B-1----:R-:W-:-:S06]  /*3af0*/  FMUL.FTZ R2, R76, c[0x0][0x2ec] ;  /* 0x0000bb004c027a20 */ /* 0x002fcc0000410000 */
[----:B------:R1:W1:Y:S02]  /*3b00*/  MUFU.TANH R135, R2 ;  /* 0x0000000200877308 */ /* 0x0002640000002400 */
[----:B-1----:R-:W-:-:S06]  /*3b10*/  FMUL.FTZ R2, R77, c[0x0][0x2ec] ;  /* 0x0000bb004d027a20 */ /* 0x002fcc0000410000 */
[----:B------:R1:W-:Y:S02]  /*3b20*/  MUFU.TANH R103, R2 ;  /* 0x0000000200677308 */ /* 0x0003e40000002400 */
[----:B-1----:R-:W-:-:S06]  /*3b30*/  FMUL.FTZ R2, R78, c[0x0][0x2ec] ;  /* 0x0000bb004e027a20 */ /* 0x002fcc0000410000 */
[----:B------:R1:W1:Y:S02]  /*3b40*/  MUFU.TANH R100, R2 ;  /* 0x0000000200647308 */ /* 0x0002640000002400 */
[----:B-1----:R-:W-:Y:S02]  /*3b50*/  FMUL.FTZ R2, R79, c[0x0][0x2ec] ;  /* 0x0000bb004f027a20 */ /* 0x002fe40000410000 */
[----:B------:R-:W-:Y:S01]  /*3b60*/  HMMA.16816.F32 R76, R16, R58, R68 ;  /* 0x0000003a104c723c */ /* 0x000fe20000001844 */
[----:B------:R1:W2:Y:S03]  /*3b70*/  LDSM.16.M88.4 R68, [R6+0xb800] ;  /* 0x00b800000644783b */ /* 0x0002a60000000200 */
[----:B------:R3:W-:Y:S04]  /*3b80*/  MUFU.TANH R101, R2 ;  /* 0x0000000200657308 */ /* 0x0007e80000002400 */
[----:B------:R-:W-:Y:S01]  /*3b90*/  HMMA.16816.F32 R56, R36, R44, R72 ;  /* 0x0000002c2438723c */ /* 0x000fe20000001848 */
[----:B---3--:R-:W-:-:S04]  /*3ba0*/  FMUL.FTZ R2, R80, c[0x0][0x2ec] ;  /* 0x0000bb0050027a20 */ /* 0x008fc80000410000 */
[----:B------:R3:W2:Y:S01]  /*3bb0*/  MUFU.TANH R98, R2 ;  /* 0x0000000200627308 */ /* 0x0006a20000002400 */
[----:B-1----:R-:W-:Y:S11]  /*3bc0*/  IADD3 R6, R148, 0x48, RZ ;  /* 0x0000004894067810 */ /* 0x002ff60007ffe0ff */
[----:B------:R-:W-:Y:S07]  /*3bd0*/  @!UPT UIADD3 URZ, URZ, URZ, URZ ;  /* 0x0000003f3f3ff290 */ /* 0x000fee000fffe03f */
[----:B------:R-:W-:Y:S01]  /*3be0*/  HMMA.16816.F32 R56, R20, R24, R56 ;  /* 0x000000181438723c */ /* 0x000fe20000001838 */
[----:B---3--:R-:W-:-:S04]  /*3bf0*/  FMUL.FTZ R2, R81, c[0x0][0x2ec] ;  /* 0x0000bb0051027a20 */ /* 0x008fc80000410000 */
[----:B------:R1:W-:Y:S02]  /*3c00*/  MUFU.TANH R99, R2 ;  /* 0x0000000200637308 */ /* 0x0003e40000002400 */
[----:B-1----:R-:W-:-:S06]  /*3c10*/  FMUL.FTZ R2, R82, c[0x0][0x2ec] ;  /* 0x0000bb0052027a20 */ /* 0x002fcc0000410000 */
[----:B------:R1:W3:Y:S02]  /*3c20*/  MUFU.TANH R96, R2 ;  /* 0x0000000200607308 */ /* 0x0002e40000002400 */
[----:B-1----:R-:W-:Y:S02]  /*3c30*/  FMUL.FTZ R2, R83, c[0x0][0x2ec] ;  /* 0x0000bb0053027a20 */ /* 0x002fe40000410000 */
[----:B------:R-:W-:Y:S04]  /*3c40*/  HMMA.16816.F32 R80, R12, R62, R120 ;  /* 0x0000003e0c50723c */ /* 0x000fe80000001878 */
[----:B------:R1:W-:Y:S04]  /*3c50*/  MUFU.TANH R97, R2 ;  /* 0x0000000200617308 */ /* 0x0003e80000002400 */
[----:B------:R-:W-:Y:S08]  /*3c60*/  HMMA.16816.F32 R12, R28, R44, R48 ;  /* 0x0000002c1c0c723c */ /* 0x000ff00000001830 */
[----:B------:R-:W-:Y:S01]  /*3c70*/  HMMA.16816.F32 R48, R8, R54, R84 ;  /* 0x000000360830723c */ /* 0x000fe20000001854 */
[----:B-1----:R-:W-:-:S04]  /*3c80*/  FMUL.FTZ R2, R64, c[0x0][0x2ec] ;  /* 0x0000bb0040027a20 */ /* 0x002fc80000410000 */
[----:B------:R1:W1:Y:S03]  /*3c90*/  MUFU.TANH R133, R2 ;  /* 0x0000000200857308 */ /* 0x0002660000002400 */
[----:B------:R-:W-:Y:S08]  /*3ca0*/  HMMA.16816.F32 R52, R40, R54, R88 ;  /* 0x000000362834723c */ /* 0x000ff00000001858 */
[----:B------:R-:W-:Y:S01]  /*3cb0*/  HMMA.16816.F32 R72, R16, R24, R12 ;  /* 0x000000181048723c */ /* 0x000fe2000000180c */
[----:B-1----:R-:W-:-:S06]  /*3cc0*/  FMUL.FTZ R2, R65, c[0x0][0x2ec] ;  /* 0x0000bb0041027a20 */ /* 0x002fcc0000410000 */
[----:B------:R-:W-:Y:S01]  /*3cd0*/  IMNMX R25, R5, UR15, PT ;  /* 0x0000000f05197c17 */ /* 0x000fe2000b800200 */
[----:B------:R-:W-:Y:S01]  /*3ce0*/  HMMA.16816.F32 R12, R36, R46, R48 ;  /* 0x0000002e240c723c */ /* 0x000fe20000001830 */
[----:B------:R-:W1:Y:S01]  /*3cf0*/  LDSM.16.M88.4 R48, [R238+0xb800] ;  /* 0x00b80000ee30783b */ /* 0x000e620000000200 */
[----:B------:R2:W-:Y:S01]  /*3d00*/  MUFU.TANH R126, R2 ;  /* 0x00000002007e7308 */ /* 0x0005e20000002400 */
[----:B------:R-:W-:-:S05]  /*3d10*/  IMNMX R24, R6, UR15, PT ;  /* 0x0000000f06187c17 */ /* 0x000fca000b800200 */
[----:B------:R-:W-:Y:S01]  /*3d20*/  HMMA.16816.F32 R44, R28, R46, R52 ;  /* 0x0000002e1c2c723c */ /* 0x000fe20000001834 */
[----:B--2---:R-:W-:-:S04]  /*3d30*/  FMUL.FTZ R2, R66, c[0x0][0x2ec] ;  /* 0x0000bb0042027a20 */ /* 0x004fc80000410000 */
[----:B------:R2:W1:Y:S11]  /*3d40*/  MUFU.TANH R132, R2 ;  /* 0x0000000200847308 */ /* 0x0004760000002400 */
[----:B------:R-:W-:Y:S08]  /*3d50*/  @!UPT UIADD3 URZ, URZ, URZ, URZ ;  /* 0x0000003f3f3ff290 */ /* 0x000ff0000fffe03f */
[----:B------:R-:W-:Y:S01]  /*3d60*/  HMMA.16816.F32 R52, R16, R26, R44 ;  /* 0x0000001a1034723c */ /* 0x000fe2000000182c */
[----:B--2---:R-:W-:-:S07]  /*3d70*/  FMUL.FTZ R2, R67, c[0x0][0x2ec] ;  /* 0x0000bb0043027a20 */ /* 0x004fce0000410000 */
[C---:B------:R-:W-:Y:S01]  /*3d80*/  HMMA.16816.F32 R64, R32.reuse, R60, R128 ;  /* 0x0000003c2040723c */ /* 0x040fe20000001880 */
[----:B------:R2:W-:Y:S07]  /*3d90*/  MUFU.TANH R127, R2 ;  /* 0x00000002007f7308 */ /* 0x0005ee0000002400 */
[----:B------:R-:W-:Y:S08]  /*3da0*/  HMMA.16816.F32 R32, R32, R62, R116 ;  /* 0x0000003e2020723c */ /* 0x000ff00000001874 */
[----:B------:R-:W-:Y:S01]  /*3db0*/  HMMA.16816.F32 R44, R40, R68, R92 ;  /* 0x00000044282c723c */ /* 0x000fe2000000185c */
[----:B--2---:R-:W-:-:S04]  /*3dc0*/  FMUL.FTZ R2, R76, c[0x0][0x2ec] ;  /* 0x0000bb004c027a20 */ /* 0x004fc80000410000 */
[----:B------:R2:W1:Y:S03]  /*3dd0*/  MUFU.TANH R85, R2 ;  /* 0x0000000200557308 */ /* 0x0004660000002400 */
[C---:B------:R-:W-:Y:S08]  /*3de0*/  HMMA.16816.F32 R60, R8.reuse, R68, R64 ;  /* 0x00000044083c723c */ /* 0x040ff00000001840 */
[----:B------:R-:W-:Y:S01]  /*3df0*/  HMMA.16816.F32 R64, R8, R70, R32 ;  /* 0x000000460840723c */ /* 0x000fe20000001820 */
[----:B------:R-:W3:Y:S01]  /*3e00*/  LDSM.16.M88.4 R8, [R237+0x3800] ;  /* 0x00380000ed08783b */ /* 0x000ee20000000200 */
[----:B------:R-:W-:-:S04]  /*3e10*/  DEPBAR.LE SB0, 0x0 ;  /* 0x000080000000791a */ /* 0x000fc80000000000 */
[----:B--2---:R-:W-:Y:S02]  /*3e20*/  FMUL.FTZ R2, R77, c[0x0][0x2ec] ;  /* 0x0000bb004d027a20 */ /* 0x004fe40000410000 */
[----:B------:R-:W-:Y:S02]  /*3e30*/  HMMA.16816.F32 R40, R40, R70, R80 ;  /* 0x000000462828723c */ /* 0x000fe40000001850 */
[----:B------:R2:W2:Y:S06]  /*3e40*/  MUFU.TANH R86, R2 ;  /* 0x0000000200567308 */ /* 0x0004ac0000002400 */
[C---:B-1----:R-:W-:Y:S08]  /*3e50*/  HMMA.16816.F32 R32, R36.reuse, R48, R60 ;  /* 0x000000302420723c */ /* 0x042ff0000000183c */
[----:B------:R-:W-:Y:S01]  /*3e60*/  HMMA.16816.F32 R36, R36, R50, R64 ;  /* 0x000000322424723c */ /* 0x000fe20000001840 */
[----:B--2---:R-:W-:-:S04]  /*3e70*/  FMUL.FTZ R2, R78, c[0x0][0x2ec] ;  /* 0x0000bb004e027a20 */ /* 0x004fc80000410000 */
        /* <DEDUP_REMOVED lines=8> */
[----:B------:R1:W1:Y:S02]  /*3f00*/  MUFU.TANH R189, R2 ;  /* 0x0000000200bd7308 */ /* 0x0002640000002400 */
[----:B-1----:R-:W-:Y:S02]  /*3f10*/  FMUL.FTZ R2, R59, c[0x0][0x2ec] ;  /* 0x0000bb003b027a20 */ /* 0x002fe40000410000 */
[----:B------:R-:W-:Y:S04]  /*3f20*/  HMMA.16816.F32 R56, R20, R26, R12 ;  /* 0x0000001a1438723c */ /* 0x000fe8000000180c */
[----:B------:R1:W-:Y:S03]  /*3f30*/  MUFU.TANH R183, R2 ;  /* 0x0000000200b77308 */ /* 0x0003e60000002400 */
[----:B------:R-:W-:Y:S01]  /*3f40*/  IMNMX R14, R148, UR15, PT ;  /* 0x0000000f940e7c17 */ /* 0x000fe2000b800200 */
[----:B------:R-:W-:Y:S01]  /*3f50*/  FMUL.FTZ R12, R75, c[0x0][0x2ec] ;  /* 0x0000bb004b0c7a20 */ /* 0x000fe20000410000 */
[----:B------:R-:W-:-:S03]  /*3f60*/  IMNMX R15, R3, UR15, PT ;  /* 0x0000000f030f7c17 */ /* 0x000fc6000b800200 */
[----:B------:R2:W-:Y:S01]  /*3f70*/  MUFU.TANH R75, R12 ;  /* 0x0000000c004b7308 */ /* 0x0005e20000002400 */
[----:B-1----:R-:W-:-:S07]  /*3f80*/  FMUL.FTZ R2, R72, c[0x0][0x2ec] ;  /* 0x0000bb0048027a20 */ /* 0x002fce0000410000 */
[----:B------:R1:W-:Y:S04]  /*3f90*/  MUFU.TANH R78, R2 ;  /* 0x00000002004e7308 */ /* 0x0003e80000002400 */
[----:B------:R-:W-:Y:S02]  /*3fa0*/  FMUL.FTZ R6, R59, c[0x0][0x2ec] ;  /* 0x0000bb003b067a20 */ /* 0x000fe40000410000 */
[----:B--2---:R-:W-:Y:S02]  /*3fb0*/  FMUL.FTZ R12, R56, c[0x0][0x2ec] ;  /* 0x0000bb00380c7a20 */ /* 0x004fe40000410000 */
[----:B------:R-:W-:Y:S01]  /*3fc0*/  MUFU.TANH R72, R6 ;  /* 0x0000000600487308 */ /* 0x000fe20000002400 */
[----:B-1----:R-:W-:-:S07]  /*3fd0*/  FMUL.FTZ R2, R73, c[0x0][0x2ec] ;  /* 0x0000bb0049027a20 */ /* 0x002fce0000410000 */
[----:B------:R-:W-:Y:S08]  /*3fe0*/  MUFU.TANH R73, R12 ;  /* 0x0000000c00497308 */ /* 0x000ff00000002400 */
[----:B------:R1:W-:Y:S02]  /*3ff0*/  MUFU.TANH R77, R2 ;  /* 0x00000002004d7308 */ /* 0x0003e40000002400 */
[----:B-1----:R-:W-:-:S06]  /*4000*/  FMUL.FTZ R2, R74, c[0x0][0x2ec] ;  /* 0x0000bb004a027a20 */ /* 0x002fcc0000410000 */
[----:B------:R1:W2:Y:S02]  /*4010*/  MUFU.TANH R76, R2 ;  /* 0x00000002004c7308 */ /* 0x0002a40000002400 */
[----:B-1----:R-:W-:-:S04]  /*4020*/  IMAD.U32 R2, RZ, RZ, UR21 ;  /* 0x00000015ff027e24 */ /* 0x002fc8000f8e00ff */
[----:B------:R-:W-:-:S05]  /*4030*/  IMAD R2, R2, 0x40, R153 ;  /* 0x0000004002027824 */ /* 0x000fca00078e0299 */
[C---:B------:R-:W-:Y:S02]  /*4040*/  IADD3 R5, R2.reuse, 0x1, RZ ;  /* 0x0000000102057810 */ /* 0x040fe40007ffe0ff */
[----:B------:R-:W-:Y:S01]  /*4050*/  IADD3 R3, R2, 0x8, RZ ;  /* 0x0000000802037810 */ /* 0x000fe20007ffe0ff */
[----:B------:R-:W-:Y:S01]  /*4060*/  BAR.SYNC.DEFER_BLOCKING 0x0 ;  /* 0x0000000000007b1d */ /* 0x000fe20000010000 */
[C---:B------:R-:W-:Y:S02]  /*4070*/  ISETP.GE.AND P1, PT, R5.reuse, R14, PT ;  /* 0x0000000e0500720c */ /* 0x040fe40003f26270 */
[----:B------:R-:W-:Y:S02]  /*4080*/  ISETP.GE.AND P0, PT, R5, R15, PT ;  /* 0x0000000f0500720c */ /* 0x000fe40003f06270 */
[----:B-----5:R-:W-:Y:S02]  /*4090*/  FSEL R163, R163, -INF , !P1 ;  /* 0xff800000a3a37808 */ /* 0x020fe40004800000 */
[----:B------:R-:W-:-:S02]  /*40a0*/  ISETP.GE.AND P4, PT, R5, R25, PT ;  /* 0x000000190500720c */ /* 0x000fc40003f86270 */
[----:B------:R-:W-:Y:S01]  /*40b0*/  ISETP.GE.AND P2, PT, R5, R24, PT ;  /* 0x000000180500720c */ /* 0x000fe20003f46270 */
[----:B------:R-:W-:Y:S01]  /*40c0*/  FMUL.FTZ R5, R57, c[0x0][0x2ec] ;  /* 0x0000bb0039057a20 */ /* 0x000fe20000410000 */
[C---:B------:R-:W-:Y:S02]  /*40d0*/  ISETP.GE.AND P6, PT, R3.reuse, R14, PT ;  /* 0x0000000e0300720c */ /* 0x040fe40003fc6270 */
[C---:B------:R-:W-:Y:S01]  /*40e0*/  ISETP.GE.AND P5, PT, R3.reuse, R15, PT ;  /* 0x0000000f0300720c */ /* 0x040fe20003fa6270 */
[----:B------:R1:W5:Y:S01]  /*40f0*/  MUFU.TANH R74, R5 ;  /* 0x00000005004a7308 */ /* 0x0003620000002400 */
[C---:B------:R-:W-:Y:S02]  /*4100*/  ISETP.GE.AND P3, PT, R3.reuse, R25, PT ;  /* 0x000000190300720c */ /* 0x040fe40003f66270 */
[----:B------:R-:W-:Y:S01]  /*4110*/  ISETP.GE.AND P1, PT, R3, R24, PT ;  /* 0x000000180300720c */ /* 0x000fe20003f26270 */
[----:B------:R-:W-:Y:S01]  /*4120*/  FMUL.FTZ R3, R58, c[0x0][0x2ec] ;  /* 0x0000bb003a037a20 */ /* 0x000fe20000410000 */
[----:B------:R-:W-:Y:S01]  /*4130*/  FSEL R164, R164, -INF , !P0 ;  /* 0xff800000a4a47808 */ /* 0x000fe20004000000 */
[----:B---3--:R-:W-:Y:S01]  /*4140*/  HMMA.16816.F32 R56, R20, R8, R32 ;  /* 0x000000081438723c */ /* 0x008fe20000001820 */
[----:B------:R-:W-:Y:S01]  /*4150*/  FSEL R60, R112, -INF , !P4 ;  /* 0xff800000703c7808 */ /* 0x000fe20006000000 */
[----:B------:R3:W-:Y:S01]  /*4160*/  MUFU.TANH R69, R3 ;  /* 0x0000000300457308 */ /* 0x0007e20000002400 */
[----:B----4-:R-:W-:-:S02]  /*4170*/  FSEL R61, R111, -INF , !P2 ;  /* 0xff8000006f3d7808 */ /* 0x010fc40005000000 */
[----:B------:R-:W-:Y:S02]  /*4180*/  FSEL R162, R162, -INF , !P6 ;  /* 0xff800000a2a27808 */ /* 0x000fe40007000000 */
[----:B------:R-:W-:Y:S01]  /*4190*/  FSEL R165, R165, -INF , !P5 ;  /* 0xff800000a5a57808 */ /* 0x000fe20006800000 */
[----:B------:R-:W-:Y:S01]  /*41a0*/  HMMA.16816.F32 R32, R28, R48, R44 ;  /* 0x000000301c20723c */ /* 0x000fe2000000182c */
[----:B------:R-:W-:Y:S02]  /*41b0*/  FSEL R62, R102, -INF , !P1 ;  /* 0xff800000663e7808 */ /* 0x000fe40004800000 */
[----:B-1----:R-:W-:-:S04]  /*41c0*/  IADD3 R5, R2, 0x9, RZ ;  /* 0x0000000902057810 */ /* 0x002fc80007ffe0ff */
[C---:B------:R-:W-:Y:S01]  /*41d0*/  ISETP.GE.AND P0, PT, R5.reuse, R14, PT ;  /* 0x0000000e0500720c */ /* 0x040fe20003f06270 */
[----:B------:R-:W-:Y:S01]  /*41e0*/  HMMA.16816.F32 R28, R28, R50, R40 ;  /* 0x000000321c1c723c */ /* 0x000fe20000001828 */
[C---:B------:R-:W-:Y:S02]  /*41f0*/  ISETP.GE.AND P4, PT, R5.reuse, R15, PT ;  /* 0x0000000f0500720c */ /* 0x040fe40003f86270 */
[C---:B------:R-:W-:Y:S02]  /*4200*/  ISETP.GE.AND P2, PT, R5.reuse, R25, PT ;  /* 0x000000190500720c */ /* 0x040fe40003f46270 */
[----:B------:R-:W-:Y:S01]  /*4210*/  ISETP.GE.AND P6, PT, R5, R24, PT ;  /* 0x000000180500720c */ /* 0x000fe20003fc6270 */
[----:B------:R-:W-:Y:S01]  /*4220*/  FMUL.FTZ R5, R52, c[0x0][0x2ec] ;  /* 0x0000bb0034057a20 */ /* 0x000fe20000410000 */
[----:B---3--:R-:W-:Y:S01]  /*4230*/  IADD3 R3, R2, 0x10, RZ ;  /* 0x0000001002037810 */ /* 0x008fe20007ffe0ff */
[----:B------:R-:W-:Y:S01]  /*4240*/  HMMA.16816.F32 R20, R20, R10, R36 ;  /* 0x0000000a1414723c */ /* 0x000fe20000001824 */
[----:B------:R-:W-:Y:S01]  /*4250*/  FSEL R52, R109, -INF , !P3 ;  /* 0xff8000006d347808 */ /* 0x000fe20005800000 */
[----:B------:R1:W-:Y:S01]  /*4260*/  MUFU.TANH R68, R5 ;  /* 0x0000000500447308 */ /* 0x0003e20000002400 */
[----:B------:R-:W-:Y:S01]  /*4270*/  FSEL R160, R160, -INF , !P0 ;  /* 0xff800000a0a07808 */ /* 0x000fe20004000000 */
[----:B------:R-:W-:Y:S01]  /*4280*/  FMUL.FTZ R59, R59, c[0x0][0x2ec] ;  /* 0x0000bb003b3b7a20 */ /* 0x000fe20000410000 */
[----:B------:R-:W-:-:S02]  /*4290*/  ISETP.GE.AND P5, PT, R3, R14, PT ;  /* 0x0000000e0300720c */ /* 0x000fc40003fa6270 */
[C---:B------:R-:W-:Y:S01]  /*42a0*/  ISETP.GE.AND P3, PT, R3.reuse, R15, PT ;  /* 0x0000000f0300720c */ /* 0x040fe20003f66270 */
[C---:B------:R-:W-:Y:S01]  /*42b0*/  HMMA.16816.F32 R32, R16.reuse, R8, R32 ;  /* 0x000000081020723c */ /* 0x040fe20000001820 */
[C---:B------:R-:W-:Y:S01]  /*42c0*/  ISETP.GE.AND P1, PT, R3.reuse, R25, PT ;  /* 0x000000190300720c */ /* 0x040fe20003f26270 */
[----:B------:R-:W-:Y:S01]  /*42d0*/  MUFU.TANH R59, R59 ;  /* 0x0000003b003b7308 */ /* 0x000fe20000002400 */
[----:B------:R-:W-:Y:S02]  /*42e0*/  ISETP.GE.AND P0, PT, R3, R24, PT ;  /* 0x000000180300720c */ /* 0x000fe40003f06270 */
[----:B------:R-:W-:Y:S02]  /*42f0*/  IADD3 R3, R2, 0x11, RZ ;  /* 0x0000001102037810 */ /* 0x000fe40007ffe0ff */
[----:B------:R-:W-:Y:S01]  /*4300*/  FSEL R161, R161, -INF , !P4 ;  /* 0xff800000a1a17808 */ /* 0x000fe20006000000 */
[----:B------:R-:W-:Y:S01]  /*4310*/  HMMA.16816.F32 R16, R16, R10, R28 ;  /* 0x0000000a1010723c */ /* 0x000fe2000000181c */
[----:B------:R-:W-:Y:S01]  /*4320*/  FSEL R26, R110, -INF , !P2 ;  /* 0xff8000006e1a7808 */ /* 0x000fe20005000000 */
[----:B-1----:R-:W-:Y:S01]  /*4330*/  FMUL.FTZ R5, R53, c[0x0][0x2ec] ;  /* 0x0000bb0035057a20 */ /* 0x002fe20000410000 */
[----:B------:R-:W-:-:S02]  /*4340*/  FSEL R53, R108, -INF , !P6 ;  /* 0xff8000006c357808 */ /* 0x000fc40007000000 */
[----:B------:R-:W-:Y:S01]  /*4350*/  FSEL R135, R135, -INF , !P5 ;  /* 0xff80000087877808 */ /* 0x000fe20006800000 */
[----:B------:R1:W3:Y:S01]  /*4360*/  MUFU.TANH R46, R5 ;  /* 0x00000005002e7308 */ /* 0x0002e20000002400 */
[C---:B------:R-:W-:Y:S01]  /*4370*/  ISETP.GE.AND P4, PT, R3.reuse, R14, PT ;  /* 0x0000000e0300720c */ /* 0x040fe20003f86270 */
[----:B------:R-:W-:Y:S01]  /*4380*/  FMUL.FTZ R20, R20, c[0x0][0x2ec] ;  /* 0x0000bb0014147a20 */ /* 0x000fe20000410000 */
[C---:B------:R-:W-:Y:S02]  /*4390*/  ISETP.GE.AND P2, PT, R3.reuse, R15, PT ;  /* 0x0000000f0300720c */ /* 0x040fe40003f46270 */
[C---:B------:R-:W-:Y:S02]  /*43a0*/  ISETP.GE.AND P6, PT, R3.reuse, R25, PT ;  /* 0x000000190300720c */ /* 0x040fe40003fc6270 */
[----:B------:R-:W-:Y:S01]  /*43b0*/  ISETP.GE.AND P5, PT, R3, R24, PT ;  /* 0x000000180300720c */ /* 0x000fe20003fa6270 */
[----:B------:R-:W-:Y:S01]  /*43c0*/  MUFU.TANH R20, R20 ;  /* 0x0000001400147308 */ /* 0x000fe20000002400 */
[----:B------:R-:W-:Y:S01]  /*43d0*/  IADD3 R3, R2, 0x18, RZ ;  /* 0x0000001802037810 */ /* 0x000fe20007ffe0ff */
[----:B------:R-:W-:Y:S01]  /*43e0*/  FMUL.FTZ R32, R32, c[0x0][0x2ec] ;  /* 0x0000bb0020207a20 */ /* 0x000fe20000410000 */
[----:B------:R-:W-:Y:S01]  /*43f0*/  FSEL R139, R100, -INF , !P3 ;  /* 0xff800000648b7808 */ /* 0x000fe20005800000 */
[----:B------:R-:W-:Y:S01]  /*4400*/  FMUL.FTZ R34, R34, c[0x0][0x2ec] ;  /* 0x0000bb0022227a20 */ /* 0x000fe20000410000 */
[----:B------:R-:W-:Y:S01]  /*4410*/  FSEL R63, R98, -INF , !P1 ;  /* 0xff800000623f7808 */ /* 0x000fe20004800000 */
[----:B------:R-:W-:Y:S01]  /*4420*/  FMUL.FTZ R33, R33, c[0x0][0x2ec] ;  /* 0x0000bb0021217a20 */ /* 0x000fe20000410000 */
[----:B------:R-:W-:Y:S01]  /*4430*/  FSEL R64, R96, -INF , !P0 ;  /* 0xff80000060407808 */ /* 0x000fe20004000000 */
[----:B-1----:R-:W-:Y:S01]  /*4440*/  FMUL.FTZ R5, R54, c[0x0][0x2ec] ;  /* 0x0000bb0036057a20 */ /* 0x002fe20000410000 */
[----:B------:R-:W-:Y:S01]  /*4450*/  FSEL R137, R103, -INF , !P4 ;  /* 0xff80000067897808 */ /* 0x000fe20006000000 */
[----:B------:R-:W-:Y:S01]  /*4460*/  MUFU.TANH R32, R32 ;  /* 0x0000002000207308 */ /* 0x000fe20000002400 */
[----:B------:R-:W-:Y:S01]  /*4470*/  ISETP.GE.AND P3, PT, R3, R14, PT ;  /* 0x0000000e0300720c */ /* 0x000fe20003f66270 */
[----:B------:R-:W-:Y:S01]  /*4480*/  FMUL.FTZ R35, R35, c[0x0][0x2ec] ;  /* 0x0000bb0023237a20 */ /* 0x000fe20000410000 */
[C---:B------:R-:W-:Y:S01]  /*4490*/  ISETP.GE.AND P1, PT, R3.reuse, R15, PT ;  /* 0x0000000f0300720c */ /* 0x040fe20003f26270 */
[----:B------:R-:W-:Y:S01]  /*44a0*/  FMUL.FTZ R16, R16, c[0x0][0x2ec] ;  /* 0x0000bb0010107a20 */ /* 0x000fe20000410000 */
[----:B------:R-:W-:-:S02]  /*44b0*/  ISETP.GE.AND P0, PT, R3, R25, PT ;  /* 0x000000190300720c */ /* 0x000fc40003f06270 */
[----:B------:R-:W-:Y:S01]  /*44c0*/  ISETP.GE.AND P4, PT, R3, R24, PT ;  /* 0x000000180300720c */ /* 0x000fe20003f86270 */
[----:B------:R1:W4:Y:S01]  /*44d0*/  MUFU.TANH R6, R5 ;  /* 0x0000000500067308 */ /* 0x0003220000002400 */
[----:B------:R-:W-:Y:S02]  /*44e0*/  IADD3 R3, R2, 0x19, RZ ;  /* 0x0000001902037810 */ /* 0x000fe40007ffe0ff */
[----:B------:R-:W-:Y:S02]  /*44f0*/  FSEL R138, R101, -INF , !P2 ;  /* 0xff800000658a7808 */ /* 0x000fe40005000000 */
[----:B------:R-:W-:Y:S02]  /*4500*/  FSEL R133, R133, -INF , !P3 ;  /* 0xff80000085857808 */ /* 0x000fe40005800000 */
[C---:B------:R-:W-:Y:S01]  /*4510*/  ISETP.GE.AND P2, PT, R3.reuse, R14, PT ;  /* 0x0000000e0300720c */ /* 0x040fe20003f46270 */
[----:B------:R-:W-:Y:S01]  /*4520*/  MUFU.TANH R34, R34 ;  /* 0x0000002200227308 */ /* 0x000fe20000002400 */
[----:B------:R-:W-:-:S02]  /*4530*/  ISETP.GE.AND P3, PT, R3, R24, PT ;  /* 0x000000180300720c */ /* 0x000fc40003f66270 */
[----:B------:R-:W-:Y:S02]  /*4540*/  FSEL R132, R132, -INF , !P1 ;  /* 0xff80000084847808 */ /* 0x000fe40004800000 */
[----:B------:R-:W-:Y:S02]  /*4550*/  FSEL R54, R85, -INF , !P0 ;  /* 0xff80000055367808 */ /* 0x000fe40004000000 */
[----:B------:R-:W-:Y:S01]  /*4560*/  FSEL R126, R126, -INF , !P2 ;  /* 0xff8000007e7e7808 */ /* 0x000fe20005000000 */
[----:B-1----:R-:W-:Y:S01]  /*4570*/  FMUL.FTZ R5, R55, c[0x0][0x2ec] ;  /* 0x0000bb0037057a20 */ /* 0x002fe20000410000 */
[----:B------:R-:W-:Y:S01]  /*4580*/  FSEL R55, R99, -INF , !P6 ;  /* 0xff80000063377808 */ /* 0x000fe20007000000 */
[----:B------:R-:W-:Y:S01]  /*4590*/  MUFU.TANH R33, R33 ;  /* 0x0000002100217308 */ /* 0x000fe20000002400 */
[----:B------:R-:W-:-:S04]  /*45a0*/  ISETP.GE.AND P6, PT, R3, R15, PT ;  /* 0x0000000f0300720c */ /* 0x000fc80003fc6270 */
[----:B------:R-:W-:-:S03]  /*45b0*/  FSEL R127, R127, -INF , !P6 ;  /* 0xff8000007f7f7808 */ /* 0x000fc60007000000 */
[----:B------:R1:W1:Y:S08]  /*45c0*/  MUFU.TANH R45, R5 ;  /* 0x00000005002d7308 */ /* 0x0002700000002400 */
[----:B------:R-:W-:Y:S01]  /*45d0*/  MUFU.TANH R35, R35 ;  /* 0x0000002300237308 */ /* 0x000fe20000002400 */
[----:B-1----:R-:W-:Y:S01]  /*45e0*/  FMUL.FTZ R5, R56, c[0x0][0x2ec] ;  /* 0x0000bb0038057a20 */ /* 0x002fe20000410000 */
[----:B------:R-:W-:-:S06]  /*45f0*/  FSEL R56, R97, -INF , !P5 ;  /* 0xff80000061387808 */ /* 0x000fcc0006800000 */
[----:B------:R-:W-:Y:S01]  /*4600*/  MUFU.TANH R16, R16 ;  /* 0x0000001000107308 */ /* 0x000fe20000002400 */
[----:B------:R-:W-:Y:S02]  /*4610*/  ISETP.GE.AND P5, PT, R3, R25, PT ;  /* 0x000000190300720c */ /* 0x000fe40003fa6270 */
[----:B------:R-:W-:Y:S02]  /*4620*/  IADD3 R3, R2, 0x20, RZ ;  /* 0x0000002002037810 */ /* 0x000fe40007ffe0ff */
[----:B------:R-:W-:Y:S02]  /*4630*/  FSEL R27, R86, -INF , !P5 ;  /* 0xff800000561b7808 */ /* 0x000fe40006800000 */
[C---:B------:R-:W-:Y:S01]  /*4640*/  ISETP.GE.AND P1, PT, R3.reuse, R14, PT ;  /* 0x0000000e0300720c */ /* 0x040fe20003f26270 */
[----:B------:R1:W1:Y:S01]  /*4650*/  MUFU.TANH R44, R5 ;  /* 0x00000005002c7308 */ /* 0x0002620000002400 */
[C---:B------:R-:W-:Y:S02]  /*4660*/  ISETP.GE.AND P0, PT, R3.reuse, R15, PT ;  /* 0x0000000f0300720c */ /* 0x040fe40003f06270 */
[----:B------:R-:W-:-:S02]  /*4670*/  ISETP.GE.AND P2, PT, R3, R24, PT ;  /* 0x000000180300720c */ /* 0x000fc40003f46270 */
[----:B------:R-:W-:Y:S02]  /*4680*/  FSEL R192, R192, -INF , !P1 ;  /* 0xff800000c0c07808 */ /* 0x000fe40004800000 */
[----:B------:R-:W-:Y:S02]  /*4690*/  FSEL R189, R189, -INF , !P0 ;  /* 0xff800000bdbd7808 */ /* 0x000fe40004000000 */
[----:B--2---:R-:W-:Y:S01]  /*46a0*/  FSEL R193, R76, -INF , !P2 ;  /* 0xff8000004cc17808 */ /* 0x004fe20005000000 */
[----:B-1----:R-:W-:Y:S01]  /*46b0*/  FMUL.FTZ R5, R57, c[0x0][0x2ec] ;  /* 0x0000bb0039057a20 */ /* 0x002fe20000410000 */
[----:B------:R-:W-:Y:S02]  /*46c0*/  FSEL R57, R84, -INF , !P4 ;  /* 0xff80000054397808 */ /* 0x000fe40006000000 */
[----:B------:R-:W-:Y:S01]  /*46d0*/  ISETP.GE.AND P4, PT, R3, R25, PT ;  /* 0x000000190300720c */ /* 0x000fe20003f86270 */
[----:B------:R1:W-:Y:S01]  /*46e0*/  MUFU.TANH R13, R5 ;  /* 0x00000005000d7308 */ /* 0x0003e20000002400 */
[----:B------:R-:W-:-:S02]  /*46f0*/  IADD3 R3, R2, 0x21, RZ ;  /* 0x0000002102037810 */ /* 0x000fc40007ffe0ff */
[----:B------:R-:W-:Y:S02]  /*4700*/  FSEL R190, R78, -INF , !P4 ;  /* 0xff8000004ebe7808 */ /* 0x000fe40006000000 */
[C---:B------:R-:W-:Y:S02]  /*4710*/  ISETP.GE.AND P6, PT, R3.reuse, R14, PT ;  /* 0x0000000e0300720c */ /* 0x040fe40003fc6270 */
[C---:B------:R-:W-:Y:S02]  /*4720*/  ISETP.GE.AND P5, PT, R3.reuse, R15, PT ;  /* 0x0000000f0300720c */ /* 0x040fe40003fa6270 */
[----:B------:R-:W-:Y:S02]  /*4730*/  ISETP.GE.AND P1, PT, R3, R24, PT ;  /* 0x000000180300720c */ /* 0x000fe40003f26270 */
[----:B------:R-:W-:Y:S02]  /*4740*/  FSEL R182, R182, -INF , !P6 ;  /* 0xff800000b6b67808 */ /* 0x000fe40007000000 */
[----:B------:R-:W-:-:S02]  /*4750*/  FSEL R183, R183, -INF , !P5 ;  /* 0xff800000b7b77808 */ /* 0x000fc40006800000 */
[----:B------:R-:W-:Y:S01]  /*4760*/  FSEL R191, R75, -INF , !P1 ;  /* 0xff8000004bbf7808 */ /* 0x000fe20004800000 */
[----:B-1----:R-:W-:Y:S01]  /*4770*/  FMUL.FTZ R5, R58, c[0x0][0x2ec] ;  /* 0x0000bb003a057a20 */ /* 0x002fe20000410000 */
[----:B------:R-:W-:Y:S02]  /*4780*/  FSEL R58, R79, -INF , !P3 ;  /* 0xff8000004f3a7808 */ /* 0x000fe40005800000 */
[----:B------:R-:W-:Y:S01]  /*4790*/  ISETP.GE.AND P3, PT, R3, R25, PT ;  /* 0x000000190300720c */ /* 0x000fe20003f66270 */
[----:B------:R1:W2:Y:S01]  /*47a0*/  MUFU.TANH R12, R5 ;  /* 0x00000005000c7308 */ /* 0x0002a20000002400 */
[----:B------:R-:W-:Y:S02]  /*47b0*/  IADD3 R3, R2, 0x29, RZ ;  /* 0x0000002902037810 */ /* 0x000fe40007ffe0ff */
[----:B------:R-:W-:Y:S02]  /*47c0*/  FSEL R188, R77, -INF , !P3 ;  /* 0xff8000004dbc7808 */ /* 0x000fe40005800000 */
[----:B------:R-:W-:-:S02]  /*47d0*/  ISETP.GE.AND P5, PT, R3, R14, PT ;  /* 0x0000000e0300720c */ /* 0x000fc40003fa6270 */
[C---:B------:R-:W-:Y:S02]  /*47e0*/  ISETP.GE.AND P3, PT, R3.reuse, R15, PT ;  /* 0x0000000f0300720c */ /* 0x040fe40003f66270 */
[----:B------:R-:W-:Y:S02]  /*47f0*/  ISETP.GE.AND P1, PT, R3, R25, PT ;  /* 0x000000190300720c */ /* 0x000fe40003f26270 */
[----:B-----5:R-:W-:Y:S02]  /*4800*/  FSEL R167, R74, -INF , !P5 ;  /* 0xff8000004aa77808 */ /* 0x020fe40006800000 */
[----:B------:R-:W-:Y:S02]  /*4810*/  FSEL R166, R72, -INF , !P3 ;  /* 0xff80000048a67808 */ /* 0x000fe40005800000 */
[----:B---3--:R-:W-:Y:S02]  /*4820*/  FSEL R173, R46, -INF , !P1 ;  /* 0xff8000002ead7808 */ /* 0x008fe40004800000 */
[----:B-1----:R-:W-:-:S04]  /*4830*/  IADD3 R5, R2, 0x28, RZ ;  /* 0x0000002802057810 */ /* 0x002fc80007ffe0ff */
[C---:B------:R-:W-:Y:S02]  /*4840*/  ISETP.GE.AND P0, PT, R5.reuse, R14, PT ;  /* 0x0000000e0500720c */ /* 0x040fe40003f06270 */
[----:B------:R-:W-:Y:S02]  /*4850*/  ISETP.GE.AND P4, PT, R5, R15, PT ;  /* 0x0000000f0500720c */ /* 0x000fe40003f86270 */
[----:B------:R-:W-:Y:S02]  /*4860*/  FSEL R180, R73, -INF , !P0 ;  /* 0xff80000049b47808 */ /* 0x000fe40004000000 */
[C---:B------:R-:W-:Y:S02]  /*4870*/  ISETP.GE.AND P2, PT, R5.reuse, R25, PT ;  /* 0x000000190500720c */ /* 0x040fe40003f46270 */
[-C--:B------:R-:W-:Y:S01]  /*4880*/  ISETP.GE.AND P6, PT, R5, R24.reuse, PT ;  /* 0x000000180500720c */ /* 0x080fe20003fc6270 */
[----:B------:R-:W-:Y:S01]  /*4890*/  FMUL.FTZ R5, R21, c[0x0][0x2ec] ;  /* 0x0000bb0015057a20 */ /* 0x000fe20000410000 */
[----:B------:R-:W-:-:S02]  /*48a0*/  ISETP.GE.AND P0, PT, R3, R24, PT ;  /* 0x000000180300720c */ /* 0x000fc40003f06270 */
[----:B------:R-:W-:Y:S01]  /*48b0*/  IADD3 R3, R2, 0x30, RZ ;  /* 0x0000003002037810 */ /* 0x000fe20007ffe0ff */
[----:B------:R1:W-:Y:S01]  /*48c0*/  MUFU.TANH R10, R5 ;  /* 0x00000005000a7308 */ /* 0x0003e20000002400 */
[----:B------:R-:W-:Y:S02]  /*48d0*/  FSEL R172, R69, -INF , !P4 ;  /* 0xff80000045ac7808 */ /* 0x000fe40006000000 */
[----:B------:R-:W-:Y:S02]  /*48e0*/  FSEL R175, R68, -INF , !P2 ;  /* 0xff80000044af7808 */ /* 0x000fe40005000000 */
[----:B----4-:R-:W-:Y:S01]  /*48f0*/  FSEL R181, R6, -INF , !P6 ;  /* 0xff80000006b57808 */ /* 0x010fe20007000000 */
[----:B------:R-:W-:Y:S01]  /*4900*/  FMUL.FTZ R6, R22, c[0x0][0x2ec] ;  /* 0x0000bb0016067a20 */ /* 0x000fe20000410000 */
[C---:B------:R-:W-:Y:S02]  /*4910*/  ISETP.GE.AND P4, PT, R3.reuse, R14, PT ;  /* 0x0000000e0300720c */ /* 0x040fe40003f86270 */
[C---:B------:R-:W-:Y:S01]  /*4920*/  ISETP.GE.AND P2, PT, R3.reuse, R15, PT ;  /* 0x0000000f0300720c */ /* 0x040fe20003f46270 */
[----:B------:R3:W4:Y:S01]  /*4930*/  MUFU.TANH R9, R6 ;  /* 0x0000000600097308 */ /* 0x0007220000002400 */
[----:B------:R-:W-:-:S02]  /*4940*/  ISETP.GE.AND P6, PT, R3, R25, PT ;  /* 0x000000190300720c */ /* 0x000fc40003fc6270 */
[----:B------:R-:W-:Y:S02]  /*4950*/  ISETP.GE.AND P5, PT, R3, R24, PT ;  /* 0x000000180300720c */ /* 0x000fe40003fa6270 */
[----:B------:R-:W-:Y:S01]  /*4960*/  IADD3 R3, R2, 0x31, RZ ;  /* 0x0000003102037810 */ /* 0x000fe20007ffe0ff */
[----:B-1----:R-:W-:Y:S01]  /*4970*/  FMUL.FTZ R5, R23, c[0x0][0x2ec] ;  /* 0x0000bb0017057a20 */ /* 0x002fe20000410000 */
[----:B------:R-:W-:Y:S02]  /*4980*/  FSEL R174, R45, -INF , !P0 ;  /* 0xff8000002dae7808 */ /* 0x000fe40004000000 */
[----:B------:R-:W-:Y:S01]  /*4990*/  FSEL R214, R44, -INF , !P4 ;  /* 0xff8000002cd67808 */ /* 0x000fe20006000000 */
[----:B------:R1:W-:Y:S01]  /*49a0*/  MUFU.TANH R8, R5 ;  /* 0x0000000500087308 */ /* 0x0003e20000002400 */
[C---:B------:R-:W-:Y:S02]  /*49b0*/  ISETP.GE.AND P3, PT, R3.reuse, R14, PT ;  /* 0x0000000e0300720c */ /* 0x040fe40003f66270 */
[----:B------:R-:W-:-:S02]  /*49c0*/  ISETP.GE.AND P1, PT, R3, R15, PT ;  /* 0x0000000f0300720c */ /* 0x000fc40003f26270 */
[C---:B------:R-:W-:Y:S01]  /*49d0*/  ISETP.GE.AND P0, PT, R3.reuse, R25, PT ;  /* 0x000000190300720c */ /* 0x040fe20003f06270 */
[----:B---3--:R-:W-:Y:S01]  /*49e0*/  FMUL.FTZ R6, R18, c[0x0][0x2ec] ;  /* 0x0000bb0012067a20 */ /* 0x008fe20000410000 */
[----:B------:R-:W-:Y:S02]  /*49f0*/  ISETP.GE.AND P4, PT, R3, R24, PT ;  /* 0x000000180300720c */ /* 0x000fe40003f86270 */
[----:B------:R-:W-:Y:S02]  /*4a00*/  IADD3 R3, R2, 0x38, RZ ;  /* 0x0000003802037810 */ /* 0x000fe40007ffe0ff */
[----:B--2---:R-:W-:Y:S01]  /*4a10*/  FSEL R213, R12, -INF , !P2 ;  /* 0xff8000000cd57808 */ /* 0x004fe20005000000 */
[----:B------:R-:W2:Y:S01]  /*4a20*/  MUFU.TANH R6, R6 ;  /* 0x0000000600067308 */ /* 0x000ea20000002400 */
[----:B------:R-:W-:Y:S02]  /*4a30*/  FSEL R205, R32, -INF , !P6 ;  /* 0xff80000020cd7808 */ /* 0x000fe40007000000 */
[----:B------:R-:W-:Y:S01]  /*4a40*/  FSEL R179, R34, -INF , !P5 ;  /* 0xff80000022b37808 */ /* 0x000fe20006800000 */
[----:B-1----:R-:W-:Y:S01]  /*4a50*/  FMUL.FTZ R5, R17, c[0x0][0x2ec] ;  /* 0x0000bb0011057a20 */ /* 0x002fe20000410000 */
[----:B------:R-:W-:-:S02]  /*4a60*/  FSEL R249, R13, -INF , !P3 ;  /* 0xff8000000df97808 */ /* 0x000fc40005800000 */
[C---:B------:R-:W-:Y:S02]  /*4a70*/  ISETP.GE.AND P2, PT, R3.reuse, R14, PT ;  /* 0x0000000e0300720c */ /* 0x040fe40003f46270 */
[C---:B------:R-:W-:Y:S01]  /*4a80*/  ISETP.GE.AND P6, PT, R3.reuse, R15, PT ;  /* 0x0000000f0300720c */ /* 0x040fe20003fc6270 */
[----:B------:R-:W1:Y:S01]  /*4a90*/  MUFU.TANH R5, R5 ;  /* 0x0000000500057308 */ /* 0x000e620000002400 */
[C---:B------:R-:W-:Y:S02]  /*4aa0*/  ISETP.GE.AND P5, PT, R3.reuse, R25, PT ;  /* 0x000000190300720c */ /* 0x040fe40003fa6270 */
[----:B------:R-:W-:Y:S01]  /*4ab0*/  ISETP.GE.AND P3, PT, R3, R24, PT ;  /* 0x000000180300720c */ /* 0x000fe20003f66270 */
[----:B------:R-:W-:Y:S01]  /*4ac0*/  FMUL.FTZ R3, R19, c[0x0][0x2ec] ;  /* 0x0000bb0013037a20 */ /* 0x000fe20000410000 */
[----:B------:R-:W-:Y:S02]  /*4ad0*/  FSEL R204, R33, -INF , !P0 ;  /* 0xff80000021cc7808 */ /* 0x000fe40004000000 */
[----:B------:R-:W-:-:S02]  /*4ae0*/  ISETP.GE.AND P0, PT, R2, R15, PT ;  /* 0x0000000f0200720c */ /* 0x000fc40003f06270 */
[----:B------:R-:W-:Y:S01]  /*4af0*/  FSEL R250, R59, -INF , !P1 ;  /* 0xff8000003bfa7808 */ /* 0x000fe20004800000 */
[----:B------:R-:W3:Y:S01]  /*4b00*/  MUFU.TANH R3, R3 ;  /* 0x0000000300037308 */ /* 0x000ee20000002400 */
[----:B------:R-:W-:Y:S02]  /*4b10*/  FSEL R125, R115, -INF , !P0 ;  /* 0xff800000737d7808 */ /* 0x000fe40004000000 */
[----:B------:R-:W-:Y:S02]  /*4b20*/  PLOP3.LUT P0, PT, PT, PT, UP0, 0x80, 0x0 ;  /* 0x000000000000781c */ /* 0x000fe40003f0f008 */
[----:B------:R-:W-:Y:S02]  /*4b30*/  FSEL R212, R35, -INF , !P4 ;  /* 0xff80000023d47808 */ /* 0x000fe40006000000 */
[----:B------:R-:W-:Y:S02]  /*4b40*/  FSEL R246, R20, -INF , !P2 ;  /* 0xff80000014f67808 */ /* 0x000fe40005000000 */
[----:B------:R-:W-:-:S02]  /*4b50*/  ISETP.GE.AND P1, PT, R2, R14, PT ;  /* 0x0000000e0200720c */ /* 0x000fc40003f26270 */
[C---:B------:R-:W-:Y:S02]  /*4b60*/  ISETP.GE.AND P4, PT, R2.reuse, R25, PT ;  /* 0x000000190200720c */ /* 0x040fe40003f86270 */
[C---:B------:R-:W-:Y:S02]  /*4b70*/  ISETP.GE.AND P2, PT, R2.reuse, R24, PT ;  /* 0x000000180200720c */ /* 0x040fe40003f46270 */
[----:B------:R-:W-:Y:S02]  /*4b80*/  IADD3 R2, R2, 0x39, RZ ;  /* 0x0000003902027810 */ /* 0x000fe40007ffe0ff */
[----:B----4-:R-:W-:Y:S02]  /*4b90*/  FSEL R248, R9, -INF , !P6 ;  /* 0xff80000009f87808 */ /* 0x010fe40007000000 */
[----:B------:R-:W-:Y:S02]  /*4ba0*/  FSEL R252, R16, -INF , !P5 ;  /* 0xff80000010fc7808 */ /* 0x000fe40006800000 */
[----:B--2---:R-:W-:-:S02]  /*4bb0*/  FSEL R207, R6, -INF , !P3 ;  /* 0xff80000006cf7808 */ /* 0x004fc40005800000 */
        /* <DEDUP_REMOVED lines=9> */
[----:B-1----:R-:W-:Y:S02]  /*4c50*/  FSEL R251, R5, -INF , !P3 ;  /* 0xff80000005fb7808 */ /* 0x002fe40005800000 */
[----:B---3--:R-:W-:Y:S01]  /*4c60*/  FSEL R178, R3, -INF , !P1 ;  /* 0xff80000003b27808 */ /* 0x008fe20004800000 */
        /* <DEDUP_REMOVED lines=73> */
.L_x_242:
[----:B------:R-:W-:Y:S05]  /*5100*/  BSYNC B0 ;  /* 0x0000000000007941 */ /* 0x000fea0003800000 */
.L_x_241:
[----:B------:R-:W0:Y:S02]  /*5110*/  LDGDEPBAR ;  /* 0x00000000000079af */ /* 0x000e240000000000 */
.L_x_240:
        /* <DEDUP_REMOVED lines=73> */
[----:B--2---:R-:W-:-:S03]  /*55b0*/  FMNMX.FTZ R2, R2, R3, !PT ;  /* 0x0000000302027209 */ /* 0x004fc60007810000 */
[----:B------:R-:W-:Y:S04]  /*55c0*/  LDSM.16.MT88.4 R72, [R234+0xe800] ;  /* 0x00e80000ea48783b */ /* 0x000fe80000004200 */
        /* <DEDUP_REMOVED lines=33> */
[----:B--2---:R-:W-:Y:S01]  /*57e0*/  F2FP.PACK_AB R7, R24, R238 ;  /* 0x000000ee1807723e */ /* 0x004fe200000000ff */
[----:B------:R-:W-:Y:S04]  /*57f0*/  LDSM.16.MT88.4 R60, [R233+0xc800] ;  /* 0x00c80000e93c783b */ /* 0x000fe80000004200 */
        /* <DEDUP_REMOVED lines=11> */
[----:B------:R-:W-:Y:S02]  /*58b0*/  FFMA.FTZ R2, R54, c[0x0][0x23c], -R13 ;  /* 0x00008f0036027a23 */ /* 0x000fe4000001080d */
[----:B------:R-:W-:Y:S02]  /*58c0*/  LDSM.16.MT88.4 R52, [R234+0xc800] ;  /* 0x00c80000ea34783b */ /* 0x000fe40000004200 */
[C---:B------:R-:W-:Y:S02]  /*58d0*/  HMMA.16816.F32 R156, R4.reuse, R88, RZ ;  /* 0x00000058049c723c */ /* 0x040fe400000018ff */
[----:B------:R2:W-:Y:S06]  /*58e0*/  MUFU.EX2 R177, R2 ;  /* 0x0000000200b17308 */ /* 0x0005ec0000000800 */
[----:B------:R-:W-:Y:S01]  /*58f0*/  HMMA.16816.F32 R152, R4, R92, RZ ;  /* 0x0000005c0498723c */ /* 0x000fe200000018ff */
[----:B-1----:R-:W-:-:S02]  /*5900*/  FMNMX.FTZ R8, R139, R0, !PT ;  /* 0x000000008b087209 */ /* 0x002fc40007810000 */
[----:B------:R-:W-:-:S05]  /*5910*/  FMNMX.FTZ R0, R245, R9, !PT ;  /* 0x00000009f5007209 */ /* 0x000fca0007810000 */
[C---:B------:R-:W-:Y:S01]  /*5920*/  HMMA.16816.F32 R144, R4.reuse, R96, RZ ;  /* 0x000000600490723c */ /* 0x040fe200000018ff */
[----:B------:R-:W1:Y:S01]  /*5930*/  SHFL.BFLY PT, R9, R0, 0x2, 0x1f ;  /* 0x0c401f0000097f89 */ /* 0x000e6200000e0000 */
[----:B--2---:R-:W-:Y:S01]  /*5940*/  FMNMX.FTZ R2, R138, R8, !PT ;  /* 0x000000088a027209 */ /* 0x004fe20007810000 */
[----:B------:R-:W-:Y:S02]  /*5950*/  FFMA.FTZ R8, R27, c[0x0][0x23c], -R13 ;  /* 0x00008f001b087a23 */ /* 0x000fe4000001080d */
[----:B------:R-:W-:Y:S01]  /*5960*/  IMAD.MOV.U32 R27, RZ, RZ, R212 ;  /* 0x000000ffff1b7224 */ /* 0x000fe200078e00d4 */
        /* <DEDUP_REMOVED lines=10> */
[----:B-1----:R-:W-:Y:S01]  /*5a10*/  FMNMX.FTZ R0, R0, R9, !PT ;  /* 0x0000000900007209 */ /* 0x002fe20007810000 */
[----:B------:R-:W-:Y:S01]  /*5a20*/  LDSM.16.MT88.4 R64, [R235+0xc800] ;  /* 0x00c80000eb40783b */ /* 0x000fe20000004200 */
[----:B------:R1:W-:Y:S01]  /*5a30*/  MUFU.EX2 R215, R8 ;  /* 0x0000000800d77308 */ /* 0x0003e20000000800 */
[----:B---3--:R-:W-:Y:S02]  /*5a40*/  F2FP.PACK_AB R10, R19, R177 ;  /* 0x000000b1130a723e */ /* 0x008fe400000000ff */
[----:B------:R-:W2:Y:S02]  /*5a50*/  SHFL.BFLY PT, R18, R0, 0x1, 0x1f ;  /* 0x0c201f0000127f89 */ /* 0x000ea400000e0000 */
[C---:B------:R-:W-:Y:S08]  /*5a60*/  HMMA.16816.F32 R100, R4.reuse, R50, RZ ;  /* 0x000000320464723c */ /* 0x040ff000000018ff */
[----:B------:R-:W-:Y:S01]  /*5a70*/  HMMA.16816.F32 R84, R4, R90, RZ ;  /* 0x0000005a0454723c */ /* 0x000fe200000018ff */
[----:B-1----:R-:W-:-:S04]  /*5a80*/  FFMA.FTZ R8, R56, c[0x0][0x23c], -R12 ;  /* 0x00008f0038087a23 */ /* 0x002fc8000001080c */
        /* <DEDUP_REMOVED lines=8> */
[----:B---3--:R-:W-:Y:S02]  /*5b10*/  F2FP.PACK_AB R9, R3, R215 ;  /* 0x000000d70309723e */ /* 0x008fe400000000ff */
        /* <DEDUP_REMOVED lines=15> */
[----:B------:R1:W-:Y:S01]  /*5c10*/  MUFU.EX2 R176, R4 ;  /* 0x0000000400b07308 */ /* 0x0003e20000000800 */
[----:B--2---:R-:W-:-:S07]  /*5c20*/  F2FP.PACK_AB R11, R206, R244 ;  /* 0x000000f4ce0b723e */ /* 0x004fce00000000ff */
[----:B------:R-:W-:Y:S01]  /*5c30*/  HMMA.16816.F32 R196, R8, R60, R68 ;  /* 0x0000003c08c4723c */ /* 0x000fe20000001844 */
[----:B------:R-:W2:Y:S01]  /*5c40*/  LDSM.16.MT88.4 R68, [R235+0xe800] ;  /* 0x00e80000eb44783b */ /* 0x000ea20000004200 */
[----:B---3--:R-:W-:Y:S01]  /*5c50*/  FMNMX.FTZ R0, R16, R17, !PT ;  /* 0x0000001110007209 */ /* 0x008fe20007810000 */
[----:B-1----:R-:W-:-:S05]  /*5c60*/  FFMA.FTZ R4, R163, c[0x0][0x23c], -R2 ;  /* 0x00008f00a3047a23 */ /* 0x002fca0000010802 */
[C---:B------:R-:W-:Y:S01]  /*5c70*/  HMMA.16816.F32 R228, R8.reuse, R64, R152 ;  /* 0x0000004008e4723c */ /* 0x040fe20000001898 */
[----:B------:R-:W1:Y:S01]  /*5c80*/  SHFL.BFLY PT, R5, R0, 0x1, 0x1f ;  /* 0x0c201f0000057f89 */ /* 0x000e6200000e0000 */
[----:B------:R3:W-:Y:S06]  /*5c90*/  MUFU.EX2 R26, R4 ;  /* 0x00000004001a7308 */ /* 0x0007ec0000000800 */
[C---:B------:R-:W-:Y:S08]  /*5ca0*/  HMMA.16816.F32 R128, R8.reuse, R56, R128 ;  /* 0x000000380880723c */ /* 0x040ff00000001880 */
[----:B------:R-:W-:Y:S01]  /*5cb0*/  HMMA.16816.F32 R168, R8, R76, R144 ;  /* 0x0000004c08a8723c */ /* 0x000fe20000001890 */
[----:B---3--:R-:W-:-:S04]  /*5cc0*/  FFMA.FTZ R4, R162, c[0x0][0x23c], -R2 ;  /* 0x00008f00a2047a23 */ /* 0x008fc80000010802 */
[----:B------:R3:W-:Y:S03]  /*5cd0*/  MUFU.EX2 R241, R4 ;  /* 0x0000000400f17308 */ /* 0x0007e60000000800 */
[C---:B------:R-:W-:Y:S07]  /*5ce0*/  HMMA.16816.F32 R224, R8.reuse, R80, R156 ;  /* 0x0000005008e0723c */ /* 0x040fee000000189c */
[----:B------:R-:W-:Y:S01]  /*5cf0*/  IMAD.MOV.U32 R159, RZ, RZ, R206 ;  /* 0x000000ffff9f7224 */ /* 0x000fe200078e00ce */
[----:B------:R-:W-:Y:S01]  /*5d00*/  MOV R155, R128 ;  /* 0x00000080009b7202 */ /* 0x000fe20000000f00 */
[----:B------:R-:W-:Y:S01]  /*5d10*/  IMAD.MOV.U32 R154, RZ, RZ, R129 ;  /* 0x000000ffff9a7224 */ /* 0x000fe200078e0081 */
[----:B------:R-:W-:Y:S01]  /*5d20*/  MOV R153, R130 ;  /* 0x0000008200997202 */ /* 0x000fe20000000f00 */
[----:B------:R-:W-:Y:S01]  /*5d30*/  IMAD.MOV.U32 R152, RZ, RZ, R131 ;  /* 0x000000ffff987224 */ /* 0x000fe200078e0083 */
[C---:B------:R-:W-:Y:S01]  /*5d40*/  HMMA.16816.F32 R208, R8.reuse, R52, R148 ;  /* 0x0000003408d0723c */ /* 0x040fe20000001894 */
[----:B------:R-:W-:Y:S01]  /*5d50*/  MOV R130, R213 ;  /* 0x000000d500827202 */ /* 0x000fe20000000f00 */
[----:B------:R-:W-:Y:S01]  /*5d60*/  IMAD.MOV.U32 R156, RZ, RZ, R205 ;  /* 0x000000ffff9c7224 */ /* 0x000fe200078e00cd */
[----:B------:R-:W-:Y:S01]  /*5d70*/  MOV R131, R207 ;  /* 0x000000cf00837202 */ /* 0x000fe20000000f00 */
[----:B---3--:R-:W-:Y:S01]  /*5d80*/  FFMA.FTZ R4, R160, c[0x0][0x23c], -R2 ;  /* 0x00008f00a0047a23 */ /* 0x008fe20000010802 */
[----:B------:R-:W-:Y:S01]  /*5d90*/  MOV R147, R168 ;  /* 0x000000a800937202 */ /* 0x000fe20000000f00 */
[----:B------:R-:W-:Y:S01]  /*5da0*/  IMAD.MOV.U32 R146, RZ, RZ, R169 ;  /* 0x000000ffff927224 */ /* 0x000fe200078e00a9 */
[----:B------:R-:W-:Y:S01]  /*5db0*/  MOV R145, R170 ;  /* 0x000000aa00917202 */ /* 0x000fe20000000f00 */
[----:B------:R3:W-:Y:S01]  /*5dc0*/  MUFU.EX2 R237, R4 ;  /* 0x0000000400ed7308 */ /* 0x0007e20000000800 */
[----:B------:R-:W-:Y:S01]  /*5dd0*/  IMAD.MOV.U32 R144, RZ, RZ, R171 ;  /* 0x000000ffff907224 */ /* 0x000fe200078e00ab */
[----:B------:R-:W-:Y:S01]  /*5de0*/  MOV R157, R204 ;  /* 0x000000cc009d7202 */ /* 0x000fe20000000f00 */
[----:B------:R-:W-:Y:S01]  /*5df0*/  HMMA.16816.F32 R148, R8, R72, R140 ;  /* 0x000000480894723c */ /* 0x000fe2000000188c */
[----:B------:R-:W-:-:S07]  /*5e00*/  MOV R158, R19 ;  /* 0x00000013009e7202 */ /* 0x000fce0000000f00 */
[----:B--2---:R-:W-:Y:S01]  /*5e10*/  HMMA.16816.F32 R120, R8, R68, R120 ;  /* 0x000000440878723c */ /* 0x004fe20000001878 */
[--C-:B---3--:R-:W-:Y:S01]  /*5e20*/  FFMA.FTZ R4, R135, c[0x0][0x23c], -R2.reuse ;  /* 0x00008f0087047a23 */ /* 0x108fe20000010802 */
[----:B-1----:R-:W-:Y:S01]  /*5e30*/  FMNMX.FTZ R135, R0, R5, !PT ;  /* 0x0000000500877209 */ /* 0x002fe20007810000 */
[----:B------:R-:W-:-:S05]  /*5e40*/  FFMA.FTZ R0, R137, c[0x0][0x23c], -R2 ;  /* 0x00008f0089007a23 */ /* 0x000fca0000010802 */
[----:B------:R-:W-:Y:S01]  /*5e50*/  HMMA.16816.F32 R116, R8, R62, R116 ;  /* 0x0000003e0874723c */ /* 0x000fe20000001874 */
[----:B------:R1:W-:Y:S01]  /*5e60*/  MUFU.EX2 R15, R4 ;  /* 0x00000004000f7308 */ /* 0x0003e20000000800 */
[----:B------:R-:W-:-:S06]  /*5e70*/  FSETP.NEU.FTZ.AND P1, PT, R135, -INF , PT ;  /* 0xff8000008700780b */ /* 0x000fcc0003f3d000 */
[----:B------:R-:W-:Y:S01]  /*5e80*/  HMMA.16816.F32 R168, R8, R54, R100 ;  /* 0x0000003608a8723c */ /* 0x000fe20000001864 */
[----:B------:R2:W-:Y:S01]  /*5e90*/  MUFU.EX2 R195, R0 ;  /* 0x0000000000c37308 */ /* 0x0005e20000000800 */
[----:B------:R-:W-:Y:S01]  /*5ea0*/  MOV R143, R148 ;  /* 0x00000094008f7202 */ /* 0x000fe20000000f00 */
[----:B------:R-:W-:Y:S01]  /*5eb0*/  IMAD.MOV.U32 R142, RZ, RZ, R149 ;  /* 0x000000ffff8e7224 */ /* 0x000fe200078e0095 */
[----:B------:R-:W-:Y:S01]  /*5ec0*/  MOV R141, R150 ;  /* 0x00000096008d7202 */ /* 0x000fe20000000f00 */
[----:B------:R-:W-:-:S03]  /*5ed0*/  IMAD.MOV.U32 R140, RZ, RZ, R151 ;  /* 0x000000ffff8c7224 */ /* 0x000fc600078e0097 */
        /* <DEDUP_REMOVED lines=9> */
[----:B------:R1:W2:Y:S07]  /*5f70*/  MUFU.EX2 R124, R4 ;  /* 0x00000004007c7308 */ /* 0x0002ae0000000800 */
[----:B------:R-:W-:Y:S01]  /*5f80*/  HMMA.16816.F32 R204, R8, R70, R20 ;  /* 0x0000004608cc723c */ /* 0x000fe20000001814 */
[----:B-1----:R-:W-:Y:S01]  /*5f90*/  FFMA.FTZ R4, R125, c[0x0][0x23c], -R0 ;  /* 0x00008f007d047a23 */ /* 0x002fe20000010800 */
[----:B--2---:R-:W-:-:S03]  /*5fa0*/  F2FP.PACK_AB R6, R124, R134 ;  /* 0x000000867c06723e */ /* 0x004fc600000000ff */
[----:B------:R1:W-:Y:S02]  /*5fb0*/  MUFU.EX2 R128, R4 ;  /* 0x0000000400807308 */ /* 0x0003e40000000800 */
[----:B-1----:R-:W-:-:S06]  /*5fc0*/  FFMA.FTZ R4, R164, c[0x0][0x23c], -R0 ;  /* 0x00008f00a4047a23 */ /* 0x002fcc0000010800 */
[----:B------:R1:W2:Y:S02]  /*5fd0*/  MUFU.EX2 R129, R4 ;  /* 0x0000000400817308 */ /* 0x0002a40000000800 */
[----:B-1----:R-:W-:Y:S01]  /*5fe0*/  FFMA.FTZ R4, R165, c[0x0][0x23c], -R0 ;  /* 0x00008f00a5047a23 */ /* 0x002fe20000010800 */
[----:B------:R-:W-:-:S05]  /*5ff0*/  MOV R165, R215 ;  /* 0x000000d700a57202 */ /* 0x000fca0000000f00 */
[----:B------:R1:W-:Y:S02]  /*6000*/  MUFU.EX2 R240, R4 ;  /* 0x0000000400f07308 */ /* 0x0003e40000000800 */
[----:B-1----:R-:W-:-:S06]  /*6010*/  FFMA.FTZ R4, R161, c[0x0][0x23c], -R0 ;  /* 0x00008f00a1047a23 */ /* 0x002fcc0000010800 */
[----:B------:R1:W3:Y:S02]  /*6020*/  MUFU.EX2 R164, R4 ;  /* 0x0000000400a47308 */ /* 0x0002e40000000800 */
[----:B-1----:R-:W-:Y:S02]  /*6030*/  FFMA.FTZ R4, R139, c[0x0][0x23c], -R0 ;  /* 0x00008f008b047a23 */ /* 0x002fe40000010800 */
[----:B------:R-:W-:-:S04]  /*6040*/  IMAD.MOV.U32 R139, RZ, RZ, R214 ;  /* 0x000000ffff8b7224 */ /* 0x000fc800078e00d6 */
[----:B------:R1:W-:Y:S01]  /*6050*/  MUFU.EX2 R14, R4 ;  /* 0x00000004000e7308 */ /* 0x0003e20000000800 */
[----:B------:R-:W-:Y:S07]  /*6060*/  HMMA.16816.F32 R212, R8, R58, R28 ;  /* 0x0000003a08d4723c */ /* 0x000fee000000181c */
[----:B------:R-:W-:Y:S02]  /*6070*/  F2FP.PACK_AB R8, R26, R176 ;  /* 0x000000b01a08723e */ /* 0x000fe400000000ff */
[----:B------:R-:W-:-:S02]  /*6080*/  F2FP.PACK_AB R10, R237, R241 ;  /* 0x000000f1ed0a723e */ /* 0x000fc400000000ff */
[----:B--2---:R-:W-:Y:S02]  /*6090*/  F2FP.PACK_AB R9, R129, R128 ;  /* 0x000000808109723e */ /* 0x004fe400000000ff */
[----:B---3--:R-:W-:Y:S01]  /*60a0*/  F2FP.PACK_AB R11, R164, R240 ;  /* 0x000000f0a40b723e */ /* 0x008fe200000000ff */
[----:B-1----:R-:W-:-:S04]  /*60b0*/  FFMA.FTZ R4, R138, c[0x0][0x23c], -R0 ;  /* 0x00008f008a047a23 */ /* 0x002fc80000010800 */
[----:B------:R1:W2:Y:S02]  /*60c0*/  MUFU.EX2 R138, R4 ;  /* 0x00000004008a7308 */ /* 0x0002a40000000800 */
[C---:B------:R-:W-:Y:S08]  /*60d0*/  HMMA.16816.F32 R20, R8.reuse, R44, RZ ;  /* 0x0000002c0814723c */ /* 0x040ff000000018ff */
[----:B------:R-:W-:Y:S01]  /*60e0*/  HMMA.16816.F32 R16, R8, R48, RZ ;  /* 0x000000300810723c */ /* 0x000fe200000018ff */
[----:B-1----:R-:W-:-:S07]  /*60f0*/  FFMA.FTZ R4, R132, c[0x0][0x23c], -R0 ;  /* 0x00008f0084047a23 */ /* 0x002fce0000010800 */
[C---:B------:R-:W-:Y:S01]  /*6100*/  HMMA.16816.F32 R36, R8.reuse, R92, RZ ;  /* 0x0000005c0824723c */ /* 0x040fe200000018ff */
[----:B--2---:R-:W-:Y:S01]  /*6110*/  F2FP.PACK_AB R5, R138, R14 ;  /* 0x0000000e8a05723e */ /* 0x004fe200000000ff */
[----:B------:R1:W2:Y:S05]  /*6120*/  MUFU.EX2 R84, R4 ;  /* 0x0000000400547308 */ /* 0x0002aa0000000800 */
[----:B------:R-:W-:Y:S01]  /*6130*/  MOV R92, R178 ;  /* 0x000000b2005c7202 */ /* 0x000fe20000000f00 */
[C---:B------:R-:W-:Y:S07]  /*6140*/  HMMA.16816.F32 R40, R8.reuse, R88, RZ ;  /* 0x000000580828723c */ /* 0x040fee00000018ff */
[----:B------:R-:W-:Y:S01]  /*6150*/  IMAD.MOV.U32 R89, RZ, RZ, R130 ;  /* 0x000000ffff597224 */ /* 0x000fe200078e0082 */
[----:B------:R-:W-:Y:S01]  /*6160*/  HMMA.16816.F32 R32, R8, R96, RZ ;  /* 0x000000600820723c */ /* 0x000fe200000018ff */
[----:B------:R-:W-:Y:S01]  /*6170*/  MOV R88, R131 ;  /* 0x0000008300587202 */ /* 0x000fe20000000f00 */
[----:B-1----:R-:W-:-:S02]  /*6180*/  FFMA.FTZ R4, R127, c[0x0][0x23c], -R0 ;  /* 0x00008f007f047a23 */ /* 0x002fc40000010800 */
[----:B--2---:R-:W-:Y:S02]  /*6190*/  IMAD.MOV.U32 R93, RZ, RZ, R84 ;  /* 0x000000ffff5d7224 */ /* 0x004fe400078e0054 */
[----:B------:R1:W2:Y:S02]  /*61a0*/  MUFU.EX2 R85, R4 ;  /* 0x0000000400557308 */ /* 0x0002a40000000800 */
[----:B------:R-:W-:Y:S01]  /*61b0*/  HMMA.16816.F32 R28, R8, R104, RZ ;  /* 0x00000068081c723c */ /* 0x000fe200000018ff */
[----:B------:R-:W-:Y:S01]  /*61c0*/  IMAD.MOV.U32 R97, RZ, RZ, R156 ;  /* 0x000000ffff617224 */ /* 0x000fe200078e009c */
[----:B------:R-:W-:-:S05]  /*61d0*/  MOV R96, R157 ;  /* 0x0000009d00607202 */ /* 0x000fca0000000f00 */
[----:B------:R-:W-:Y:S01]  /*61e0*/  MOV R104, R158 ;  /* 0x0000009e00687202 */ /* 0x000fe20000000f00 */
[----:B------:R-:W-:Y:S01]  /*61f0*/  HMMA.16816.F32 R44, R8, R46, RZ ;  /* 0x0000002e082c723c */ /* 0x000fe200000018ff */
[----:B-1----:R-:W-:Y:S01]  /*6200*/  F2FP.PACK_AB R4, R195, R15 ;  /* 0x0000000fc304723e */ /* 0x002fe200000000ff */
[----:B--2---:R-:W-:Y:S01]  /*6210*/  IMAD.MOV.U32 R105, RZ, RZ, R85 ;  /* 0x000000ffff697224 */ /* 0x004fe200078e0055 */
[----:B------:R-:W-:-:S07]  /*6220*/  F2FP.PACK_AB R7, R85, R84 ;  /* 0x000000545507723e */ /* 0x000fce00000000ff */
        /* <DEDUP_REMOVED lines=9> */
[----:B------:R-:W-:-:S06]  /*62c0*/  MOV R108, R124 ;  /* 0x0000007c006c7202 */ /* 0x000fcc0000000f00 */
[----:B------:R-:W-:Y:S01]  /*62d0*/  IMAD.MOV.U32 R113, RZ, RZ, R159 ;  /* 0x000000ffff717224 */ /* 0x000fe200078e009f */
[----:B------:R-:W-:Y:S07]  /*62e0*/  HMMA.16816.F32 R84, R4, R64, R36 ;  /* 0x000000400454723c */ /* 0x000fee0000001824 */
[----:B------:R-:W-:Y:S01]  /*62f0*/  MOV R65, R96 ;  /* 0x0000006000417202 */ /* 0x000fe20000000f00 */
[----:B------:R-:W-:Y:S01]  /*6300*/  HMMA.16816.F32 R36, R8, R90, RZ ;  /* 0x0000005a0824723c */ /* 0x000fe200000018ff */
[----:B------:R-:W-:Y:S01]  /*6310*/  IMAD.MOV.U32 R64, RZ, RZ, R97 ;  /* 0x000000ffff407224 */ /* 0x000fe200078e0061 */
[----:B------:R-:W-:Y:S01]  /*6320*/  MOV R96, R164 ;  /* 0x000000a400607202 */ /* 0x000fe20000000f00 */
[----:B------:R-:W-:-:S04]  /*6330*/  IMAD.MOV.U32 R97, RZ, RZ, R165 ;  /* 0x000000ffff617224 */ /* 0x000fc800078e00a5 */
[----:B------:R-:W-:Y:S01]  /*6340*/  IMAD.MOV.U32 R90, RZ, RZ, R141 ;  /* 0x000000ffff5a7224 */ /* 0x000fe200078e008d */
[----:B------:R-:W-:Y:S01]  /*6350*/  HMMA.16816.F32 R176, R4, R80, R40 ;  /* 0x0000005004b0723c */ /* 0x000fe20000001828 */
[----:B------:R-:W-:-:S06]  /*6360*/  MOV R91, R140 ;  /* 0x0000008c005b7202 */ /* 0x000fcc0000000f00 */
[----:B------:R-:W-:Y:S01]  /*6370*/  IMAD.MOV.U32 R80, RZ, RZ, R105 ;  /* 0x000000ffff507224 */ /* 0x000fe200078e0069 */
[----:B------:R-:W-:Y:S01]  /*6380*/  HMMA.16816.F32 R128, R4, R76, R32 ;  /* 0x0000004c0480723c */ /* 0x000fe20000001820 */
[----:B------:R-:W-:-:S07]  /*6390*/  MOV R105, R154 ;  /* 0x0000009a00697202 */ /* 0x000fce0000000f00 */
[C---:B------:R-:W-:Y:S08]  /*63a0*/  HMMA.16816.F32 R124, R4.reuse, R72, R28 ;  /* 0x00000048047c723c */ /* 0x040ff0000000181c */
[C---:B------:R-:W-:Y:S08]  /*63b0*/  HMMA.16816.F32 R100, R4.reuse, R56, R20 ;  /* 0x000000380464723c */ /* 0x040ff00000001814 */
[----:B------:R-:W-:Y:S08]  /*63c0*/  HMMA.16816.F32 R156, R4, R68, R16 ;  /* 0x00000044049c723c */ /* 0x000ff00000001810 */
[C---:B------:R-:W-:Y:S08]  /*63d0*/  HMMA.16816.F32 R40, R8.reuse, R50, RZ ;  /* 0x000000320828723c */ /* 0x040ff000000018ff */
[C---:B------:R-:W-:Y:S07]  /*63e0*/  HMMA.16816.F32 R32, R8.reuse, R94, RZ ;  /* 0x0000005e0820723c */ /* 0x040fee00000018ff */
[----:B------:R-:W-:Y:S01]  /*63f0*/  MOV R94, R88 ;  /* 0x00000058005e7202 */ /* 0x000fe20000000f00 */
[----:B------:R-:W-:Y:S01]  /*6400*/  HMMA.16816.F32 R28, R8, R98, RZ ;  /* 0x00000062081c723c */ /* 0x000fe200000018ff */
[----:B------:R-:W-:-:S06]  /*6410*/  IMAD.MOV.U32 R88, RZ, RZ, R143 ;  /* 0x000000ffff587224 */ /* 0x000fcc00078e008f */
[----:B------:R-:W-:Y:S01]  /*6420*/  MOV R98, R52 ;  /* 0x0000003400627202 */ /* 0x000fe20000000f00 */
[----:B------:R-:W-:Y:S01]  /*6430*/  HMMA.16816.F32 R20, R8, R106, RZ ;  /* 0x0000006a0814723c */ /* 0x000fe200000018ff */
[----:B------:R-:W-:Y:S02]  /*6440*/  IMAD.MOV.U32 R52, RZ, RZ, R147 ;  /* 0x000000ffff347224 */ /* 0x000fe400078e0093 */
[----:B------:R-:W-:Y:S01]  /*6450*/  IMAD.MOV.U32 R99, RZ, RZ, R89 ;  /* 0x000000ffff637224 */ /* 0x000fe200078e0059 */
[----:B------:R-:W-:-:S03]  /*6460*/  MOV R89, R142 ;  /* 0x0000008e00597202 */ /* 0x000fc60000000f00 */
[----:B------:R-:W-:Y:S01]  /*6470*/  IMAD.MOV.U32 R106, RZ, RZ, R153 ;  /* 0x000000ffff6a7224 */ /* 0x000fe200078e0099 */
[----:B------:R-:W-:Y:S01]  /*6480*/  HMMA.16816.F32 R16, R8, R110, RZ ;  /* 0x0000006e0810723c */ /* 0x000fe200000018ff */
[----:B------:R-:W-:-:S06]  /*6490*/  MOV R107, R152 ;  /* 0x00000098006b7202 */ /* 0x000fcc0000000f00 */
[----:B------:R-:W-:Y:S01]  /*64a0*/  IMAD.MOV.U32 R111, RZ, RZ, R53 ;  /* 0x000000ffff6f7224 */ /* 0x000fe200078e0035 */
[----:B------:R-:W-:Y:S01]  /*64b0*/  HMMA.16816.F32 R48, R8, R114, RZ ;  /* 0x000000720830723c */ /* 0x000fe200000018ff */
[----:B------:R-:W-:Y:S02]  /*64c0*/  MOV R53, R146 ;  /* 0x0000009200357202 */ /* 0x000fe40000000f00 */
[----:B------:R-:W-:Y:S02]  /*64d0*/  MOV R110, R139 ;  /* 0x0000008b006e7202 */ /* 0x000fe40000000f00 */
[----:B------:R-:W-:Y:S02]  /*64e0*/  MOV R139, R194 ;  /* 0x000000c2008b7202 */ /* 0x000fe40000000f00 */
[----:B------:R-:W-:Y:S01]  /*64f0*/  FFMA.FTZ R8, R192, c[0x0][0x23c], -R2 ;  /* 0x00008f00c0087a23 */ /* 0x000fe20000010802 */
[----:B------:R-:W-:Y:S01]  /*6500*/  HMMA.16816.F32 R36, R4, R82, R36 ;  /* 0x000000520424723c */ /* 0x000fe20000001824 */
[----:B------:R-:W-:-:S02]  /*6510*/  IMAD.MOV.U32 R115, RZ, RZ, R80 ;  /* 0x000000ffff737224 */ /* 0x000fc400078e0050 */
[----:B------:R1:W-:Y:S01]  /*6520*/  MUFU.EX2 R82, R8 ;  /* 0x0000000800527308 */ /* 0x0003e20000000800 */
[----:B------:R-:W-:-:S04]  /*6530*/  IMAD.MOV.U32 R80, RZ, RZ, R93 ;  /* 0x000000ffff507224 */ /* 0x000fc800078e005d */
[C---:B------:R-:W-:Y:S08]  /*6540*/  HMMA.16816.F32 R44, R4.reuse, R62, R44 ;  /* 0x0000003e042c723c */ /* 0x040ff0000000182c */
[----:B------:R-:W-:Y:S01]  /*6550*/  HMMA.16816.F32 R40, R4, R54, R40 ;  /* 0x000000360428723c */ /* 0x000fe20000001828 */
[----:B-1----:R-:W-:-:S04]  /*6560*/  FFMA.FTZ R8, R182, c[0x0][0x23c], -R2 ;  /* 0x00008f00b6087a23 */ /* 0x002fc80000010802 */
[----:B------:R1:W-:Y:S03]  /*6570*/  MUFU.EX2 R81, R8 ;  /* 0x0000000800517308 */ /* 0x0003e60000000800 */
[----:B------:R-:W-:Y:S01]  /*6580*/  HMMA.16816.F32 R32, R4, R66, R32 ;  /* 0x000000420420723c */ /* 0x000fe20000001820 */
[----:B------:R-:W-:Y:S01]  /*6590*/  IMAD.MOV.U32 R54, RZ, RZ, R145 ;  /* 0x000000ffff367224 */ /* 0x000fe200078e0091 */
[----:B------:R-:W-:-:S06]  /*65a0*/  MOV R55, R144 ;  /* 0x0000009000377202 */ /* 0x000fcc0000000f00 */
[----:B------:R-:W-:Y:S01]  /*65b0*/  HMMA.16816.F32 R76, R4, R78, R28 ;  /* 0x0000004e044c723c */ /* 0x000fe2000000181c */
[----:B------:R-:W-:Y:S01]  /*65c0*/  LDSM.16.MT88.4 R28, [R234+0xd000] ;  /* 0x00d00000ea1c783b */ /* 0x000fe20000004200 */
[----:B-1----:R-:W-:-:S06]  /*65d0*/  FFMA.FTZ R8, R180, c[0x0][0x23c], -R2 ;  /* 0x00008f00b4087a23 */ /* 0x002fcc0000010802 */
        /* <DEDUP_REMOVED lines=11> */
[----:B---3--:R-:W-:-:S06]  /*6690*/  F2FP.PACK_AB R10, R137, R95 ;  /* 0x0000005f890a723e */ /* 0x008fcc00000000ff */
[----:B------:R1:W-:Y:S01]  /*66a0*/  MUFU.EX2 R189, R8 ;  /* 0x0000000800bd7308 */ /* 0x0003e20000000800 */
[----:B----4-:R-:W-:Y:S02]  /*66b0*/  FFMA.FTZ R4, R173, c[0x0][0x23c], -R13 ;  /* 0x00008f00ad047a23 */ /* 0x010fe4000001080d */
[----:B-1----:R-:W-:-:S05]  /*66c0*/  FFMA.FTZ R8, R183, c[0x0][0x23c], -R0 ;  /* 0x00008f00b7087a23 */ /* 0x002fca0000010800 */
[----:B------:R1:W3:Y:S02]  /*66d0*/  MUFU.EX2 R132, R8 ;  /* 0x0000000800847308 */ /* 0x0002e40000000800 */
[----:B-1----:R-:W-:Y:S01]  /*66e0*/  FFMA.FTZ R8, R172, c[0x0][0x23c], -R0 ;  /* 0x00008f00ac087a23 */ /* 0x002fe20000010800 */
[----:B---3--:R-:W-:-:S05]  /*66f0*/  MOV R173, R132 ;  /* 0x0000008400ad7202 */ /* 0x008fca0000000f00 */
[----:B------:R1:W3:Y:S01]  /*6700*/  MUFU.EX2 R132, R4 ;  /* 0x0000000400847308 */ /* 0x0002e20000000800 */
[----:B------:R-:W-:Y:S02]  /*6710*/  MOV R172, R94 ;  /* 0x0000005e00ac7202 */ /* 0x000fe40000000f00 */
[----:B------:R-:W-:-:S05]  /*6720*/  F2FP.PACK_AB R9, R173, R189 ;  /* 0x000000bdad09723e */ /* 0x000fca00000000ff */
[----:B------:R4:W-:Y:S01]  /*6730*/  MUFU.EX2 R68, R8 ;  /* 0x0000000800447308 */ /* 0x0009e20000000800 */
[----:B-1----:R-:W-:Y:S01]  /*6740*/  FFMA.FTZ R4, R193, c[0x0][0x23c], -R12 ;  /* 0x00008f00c1047a23 */ /* 0x002fe2000001080c */
[----:B---3--:R-:W-:Y:S01]  /*6750*/  F2FP.PACK_AB R6, R132, R69 ;  /* 0x000000458406723e */ /* 0x008fe200000000ff */
[----:B----4-:R-:W-:-:S05]  /*6760*/  FFMA.FTZ R8, R166, c[0x0][0x23c], -R0 ;  /* 0x00008f00a6087a23 */ /* 0x010fca0000010800 */
[----:B------:R1:W3:Y:S02]  /*6770*/  MUFU.EX2 R133, R8 ;  /* 0x0000000800857308 */ /* 0x0002e40000000800 */
[----:B-1----:R-:W-:Y:S01]  /*6780*/  FFMA.FTZ R8, R190, c[0x0][0x23c], -R13 ;  /* 0x00008f00be087a23 */ /* 0x002fe2000001080d */
[----:B---3--:R-:W-:-:S05]  /*6790*/  F2FP.PACK_AB R11, R133, R68 ;  /* 0x00000044850b723e */ /* 0x008fca00000000ff */
[----:B------:R1:W-:Y:S02]  /*67a0*/  MUFU.EX2 R190, R8 ;  /* 0x0000000800be7308 */ /* 0x0003e40000000800 */
[----:B-1----:R-:W-:-:S06]  /*67b0*/  FFMA.FTZ R8, R188, c[0x0][0x23c], -R13 ;  /* 0x00008f00bc087a23 */ /* 0x002fcc000001080d */
[----:B------:R1:W-:Y:S08]  /*67c0*/  MUFU.EX2 R188, R4 ;  /* 0x0000000400bc7308 */ /* 0x0003f00000000800 */
[----:B------:R3:W-:Y:S01]  /*67d0*/  MUFU.EX2 R112, R8 ;  /* 0x0000000800707308 */ /* 0x0007e20000000800 */
[----:B-1----:R-:W-:Y:S02]  /*67e0*/  FFMA.FTZ R4, R191, c[0x0][0x23c], -R12 ;  /* 0x00008f00bf047a23 */ /* 0x002fe4000001080c */
[----:B------:R-:W-:Y:S01]  /*67f0*/  IMAD.MOV.U32 R191, RZ, RZ, R81 ;  /* 0x000000ffffbf7224 */ /* 0x000fe200078e0051 */
[----:B------:R-:W-:-:S04]  /*6800*/  MOV R81, R104 ;  /* 0x0000006800517202 */ /* 0x000fc80000000f00 */
[----:B------:R1:W4:Y:S01]  /*6810*/  MUFU.EX2 R175, R4 ;  /* 0x0000000400af7308 */ /* 0x0003220000000800 */
[----:B------:R-:W-:Y:S01]  /*6820*/  IMAD.MOV.U32 R104, RZ, RZ, R155 ;  /* 0x000000ffff687224 */ /* 0x000fe200078e009b */
[----:B------:R-:W-:Y:S02]  /*6830*/  MOV R114, R81 ;  /* 0x0000005100727202 */ /* 0x000fe40000000f00 */
[----:B---3--:R-:W-:Y:S02]  /*6840*/  F2FP.PACK_AB R8, R191, R82 ;  /* 0x00000052bf08723e */ /* 0x008fe400000000ff */
[----:B------:R-:W-:-:S05]  /*6850*/  MOV R81, R60 ;  /* 0x0000003c00517202 */ /* 0x000fca0000000f00 */
[----:B--2---:R-:W-:Y:S01]  /*6860*/  HMMA.16816.F32 R148, R8, R16, R148 ;  /* 0x000000100894723c */ /* 0x004fe20000001894 */
[----:B-1----:R-:W-:Y:S01]  /*6870*/  FFMA.FTZ R4, R181, c[0x0][0x23c], -R12 ;  /* 0x00008f00b5047a23 */ /* 0x002fe2000001080c */
[----:B----4-:R-:W-:-:S03]  /*6880*/  F2FP.PACK_AB R5, R175, R188 ;  /* 0x000000bcaf05723e */ /* 0x010fc600000000ff */
[----:B------:R1:W-:Y:S03]  /*6890*/  MUFU.EX2 R62, R4 ;  /* 0x00000004003e7308 */ /* 0x0003e60000000800 */
[C---:B------:R-:W-:Y:S08]  /*68a0*/  HMMA.16816.F32 R44, R8.reuse, R18, R44 ;  /* 0x00000012082c723c */ /* 0x040ff0000000182c */
[----:B------:R-:W-:Y:S01]  /*68b0*/  HMMA.16816.F32 R160, R8, R28, R160 ;  /* 0x0000001c08a0723c */ /* 0x000fe200000018a0 */
[----:B-1----:R-:W-:Y:S01]  /*68c0*/  FFMA.FTZ R4, R174, c[0x0][0x23c], -R12 ;  /* 0x00008f00ae047a23 */ /* 0x002fe2000001080c */
[----:B------:R-:W-:Y:S01]  /*68d0*/  MOV R174, R112 ;  /* 0x0000007000ae7202 */ /* 0x000fe20000000f00 */
[----:B------:R-:W-:-:S05]  /*68e0*/  IMAD.MOV.U32 R112, RZ, RZ, R113 ;  /* 0x000000ffff707224 */ /* 0x000fca00078e0071 */
[C---:B------:R-:W-:Y:S01]  /*68f0*/  HMMA.16816.F32 R40, R8.reuse, R30, R40 ;  /* 0x0000001e0828723c */ /* 0x040fe20000001828 */
[----:B------:R1:W2:Y:S01]  /*6900*/  MUFU.EX2 R63, R4 ;  /* 0x00000004003f7308 */ /* 0x0002a20000000800 */
[----:B------:R-:W-:Y:S02]  /*6910*/  IMAD.MOV.U32 R113, RZ, RZ, R195 ;  /* 0x000000ffff717224 */ /* 0x000fe400078e00c3 */
[----:B------:R-:W-:Y:S02]  /*6920*/  IMAD.MOV.U32 R83, RZ, RZ, R112 ;  /* 0x000000ffff537224 */ /* 0x000fe400078e0070 */
[----:B------:R-:W-:Y:S02]  /*6930*/  IMAD.MOV.U32 R112, RZ, RZ, R61 ;  /* 0x000000ffff707224 */ /* 0x000fe400078e003d */
[C---:B------:R-:W-:Y:S08]  /*6940*/  HMMA.16816.F32 R176, R8.reuse, R20, R176 ;  /* 0x0000001408b0723c */ /* 0x040ff000000018b0 */
[----:B------:R-:W-:Y:S01]  /*6950*/  HMMA.16816.F32 R36, R8, R22, R36 ;  /* 0x000000160824723c */ /* 0x000fe20000001824 */
[----:B-1----:R-:W-:-:S02]  /*6960*/  F2FP.PACK_AB R4, R174, R190 ;  /* 0x000000beae04723e */ /* 0x002fc400000000ff */
[----:B--2---:R-:W-:-:S07]  /*6970*/  F2FP.PACK_AB R7, R63, R62 ;  /* 0x0000003e3f07723e */ /* 0x004fce00000000ff */
[C---:B------:R-:W-:Y:S08]  /*6980*/  HMMA.16816.F32 R144, R4.reuse, R16, R196 ;  /* 0x000000100490723c */ /* 0x040ff000000018c4 */
[C---:B------:R-:W-:Y:S01]  /*6990*/  HMMA.16816.F32 R152, R4.reuse, R18, R116 ;  /* 0x000000120498723c */ /* 0x040fe20000001874 */
[----:B------:R-:W1:Y:S06]  /*69a0*/  LDSM.16.MT88.4 R16, [R235+0xd000] ;  /* 0x00d00000eb10783b */ /* 0x000e6c0000004200 */
[----:B------:R-:W-:Y:S01]  /*69b0*/  IMAD.MOV.U32 R119, RZ, RZ, R95 ;  /* 0x000000ffff777224 */ /* 0x000fe200078e005f */
[----:B------:R-:W-:Y:S01]  /*69c0*/  HMMA.16816.F32 R164, R4, R28, R208 ;  /* 0x0000001c04a4723c */ /* 0x000fe200000018d0 */
[----:B------:R-:W-:Y:S01]  /*69d0*/  IMAD.MOV.U32 R116, RZ, RZ, R62 ;  /* 0x000000ffff747224 */ /* 0x000fe200078e003e */
[----:B------:R-:W-:Y:S01]  /*69e0*/  MOV R118, R68 ;  /* 0x0000004400767202 */ /* 0x000fe20000000f00 */
[----:B------:R-:W-:-:S04]  /*69f0*/  IMAD.MOV.U32 R117, RZ, RZ, R69 ;  /* 0x000000ffff757224 */ /* 0x000fc800078e0045 */
[----:B------:R-:W-:Y:S01]  /*6a00*/  MOV R211, R63 ;  /* 0x0000003f00d37202 */ /* 0x000fe20000000f00 */
[----:B------:R-:W-:Y:S01]  /*6a10*/  HMMA.16816.F32 R168, R4, R30, R168 ;  /* 0x0000001e04a8723c */ /* 0x000fe200000018a8 */
[----:B------:R-:W-:Y:S01]  /*6a20*/  LDSM.16.MT88.4 R28, [R236+0xf000] ;  /* 0x00f00000ec1c783b */ /* 0x000fe20000004200 */
[----:B------:R-:W-:Y:S01]  /*6a30*/  IMAD.MOV.U32 R210, RZ, RZ, R111 ;  /* 0x000000ffffd27224 */ /* 0x000fe200078e006f */
[----:B------:R-:W-:Y:S01]  /*6a40*/  MOV R208, R65 ;  /* 0x0000004100d07202 */ /* 0x000fe20000000f00 */
[----:B------:R-:W-:-:S04]  /*6a50*/  IMAD.MOV.U32 R209, RZ, RZ, R109 ;  /* 0x000000ffffd17224 */ /* 0x000fc800078e006d */
[C---:B------:R-:W-:Y:S07]  /*6a60*/  HMMA.16816.F32 R180, R4.reuse, R20, R224 ;  /* 0x0000001404b4723c */ /* 0x040fee00000018e0 */
[----:B------:R-:W-:Y:S01]  /*6a70*/  IMAD.MOV.U32 R225, RZ, RZ, R99 ;  /* 0x000000ffffe17224 */ /* 0x000fe200078e0063 */
[----:B------:R-:W-:Y:S01]  /*6a80*/  HMMA.16816.F32 R184, R4, R22, R184 ;  /* 0x0000001604b8723c */ /* 0x000fe200000018b8 */
[----:B------:R-:W2:Y:S01]  /*6a90*/  LDSM.16.MT88.4 R20, [R233+0xf000] ;  /* 0x00f00000e914783b */ /* 0x000ea20000004200 */
[----:B------:R-:W-:Y:S01]  /*6aa0*/  IMAD.MOV.U32 R224, RZ, RZ, R110 ;  /* 0x000000ffffe07224 */ /* 0x000fe200078e006e */
[----:B------:R-:W-:-:S02]  /*6ab0*/  MOV R227, R98 ;  /* 0x0000006200e37202 */ /* 0x000fc40000000f00 */
[----:B------:R-:W-:Y:S02]  /*6ac0*/  MOV R99, R92 ;  /* 0x0000005c00637202 */ /* 0x000fe40000000f00 */
[----:B------:R-:W-:Y:S01]  /*6ad0*/  MOV R226, R64 ;  /* 0x0000004000e27202 */ /* 0x000fe20000000f00 */
[----:B-1----:R-:W-:Y:S01]  /*6ae0*/  HMMA.16816.F32 R192, R8, R16, R84 ;  /* 0x0000001008c0723c */ /* 0x002fe20000001854 */
[----:B------:R-:W-:-:S07]  /*6af0*/  MOV R98, R108 ;  /* 0x0000006c00627202 */ /* 0x000fce0000000f00 */
[C---:B------:R-:W-:Y:S07]  /*6b00*/  HMMA.16816.F32 R196, R4.reuse, R16, R228 ;  /* 0x0000001004c4723c */ /* 0x040fee00000018e4 */
[----:B------:R-:W-:Y:S01]  /*6b10*/  MOV R229, R225 ;  /* 0x000000e100e57202 */ /* 0x000fe20000000f00 */
[----:B------:R-:W-:Y:S01]  /*6b20*/  HMMA.16816.F32 R200, R4, R18, R200 ;  /* 0x0000001204c8723c */ /* 0x000fe200000018c8 */
[----:B------:R-:W-:Y:S01]  /*6b30*/  MOV R225, R99 ;  /* 0x0000006300e17202 */ /* 0x000fe20000000f00 */
[----:B------:R-:W-:Y:S01]  /*6b40*/  IMAD.MOV.U32 R99, RZ, RZ, R81 ;  /* 0x000000ffff637224 */ /* 0x000fe200078e0051 */
[----:B------:R-:W-:Y:S01]  /*6b50*/  MOV R81, R139 ;  /* 0x0000008b00517202 */ /* 0x000fe20000000f00 */
[----:B------:R-:W-:Y:S01]  /*6b60*/  IMAD.MOV.U32 R230, RZ, RZ, R226 ;  /* 0x000000ffffe67224 */ /* 0x000fe200078e00e2 */
[----:B------:R-:W-:-:S02]  /*6b70*/  MOV R231, R208 ;  /* 0x000000d000e77202 */ /* 0x000fc40000000f00 */
[----:B------:R-:W-:Y:S01]  /*6b80*/  MOV R226, R112 ;  /* 0x0000007000e27202 */ /* 0x000fe20000000f00 */
[----:B------:R-:W-:Y:S01]  /*6b90*/  HMMA.16816.F32 R140, R8, R18, R32 ;  /* 0x00000012088c723c */ /* 0x000fe20000001820 */
[----:B------:R-:W1:Y:S01]  /*6ba0*/  LDSM.16.MT88.4 R16, [R234+0xf000] ;  /* 0x00f00000ea10783b */ /* 0x000e620000004200 */
[----:B------:R-:W-:Y:S01]  /*6bb0*/  IMAD.MOV.U32 R112, RZ, RZ, R138 ;  /* 0x000000ffff707224 */ /* 0x000fe200078e008a */
[----:B------:R-:W-:Y:S01]  /*6bc0*/  MOV R228, R231 ;  /* 0x000000e700e47202 */ /* 0x000fe20000000f00 */
[----:B------:R-:W-:Y:S01]  /*6bd0*/  IMAD.MOV.U32 R231, RZ, RZ, R226 ;  /* 0x000000ffffe77224 */ /* 0x000fe200078e00e2 */
[----:B------:R-:W3:Y:S01]  /*6be0*/  LDSM.16.MT88.4 R32, [R235+0xf000] ;  /* 0x00f00000eb20783b */ /* 0x000ee20000004200 */
[----:B------:R-:W-:Y:S02]  /*6bf0*/  MOV R226, R137 ;  /* 0x0000008900e27202 */ /* 0x000fe40000000f00 */
[C---:B--2---:R-:W-:Y:S08]  /*6c00*/  HMMA.16816.F32 R52, R4.reuse, R20, R52 ;  /* 0x000000140434723c */ /* 0x044ff00000001834 */
[C---:B------:R-:W-:Y:S08]  /*6c10*/  HMMA.16816.F32 R104, R4.reuse, R28, R104 ;  /* 0x0000001c0468723c */ /* 0x040ff00000001868 */
[C---:B------:R-:W-:Y:S07]  /*6c20*/  HMMA.16816.F32 R60, R4.reuse, R22, R220 ;  /* 0x00000016043c723c */ /* 0x040fee00000018dc */
[----:B------:R-:W-:Y:S01]  /*6c30*/  IMAD.MOV.U32 R223, RZ, RZ, R230 ;  /* 0x000000ffffdf7224 */ /* 0x000fe200078e00e6 */
[----:B------:R-:W-:Y:S01]  /*6c40*/  HMMA.16816.F32 R108, R4, R30, R212 ;  /* 0x0000001e046c723c */ /* 0x000fe200000018d4 */
[----:B------:R-:W-:Y:S01]  /*6c50*/  MOV R230, R225 ;  /* 0x000000e100e67202 */ /* 0x000fe20000000f00 */
[----:B------:R-:W-:Y:S01]  /*6c60*/  IMAD.MOV.U32 R225, RZ, RZ, R210 ;  /* 0x000000ffffe17224 */ /* 0x000fe200078e00d2 */
[----:B------:R-:W-:-:S02]  /*6c70*/  MOV R210, R132 ;  /* 0x0000008400d27202 */ /* 0x000fc40000000f00 */
[----:B------:R-:W-:Y:S02]  /*6c80*/  MOV R222, R231 ;  /* 0x000000e700de7202 */ /* 0x000fe40000000f00 */
[----:B------:R-:W-:Y:S01]  /*6c90*/  MOV R221, R230 ;  /* 0x000000e600dd7202 */ /* 0x000fe20000000f00 */
[----:B------:R-:W-:Y:S01]  /*6ca0*/  HMMA.16816.F32 R56, R8, R30, R56 ;  /* 0x0000001e0838723c */ /* 0x000fe20000001838 */
[----:B------:R-:W-:Y:S02]  /*6cb0*/  MOV R231, R118 ;  /* 0x0000007600e77202 */ /* 0x000fe40000000f00 */
[----:B------:R-:W-:-:S05]  /*6cc0*/  MOV R230, R119 ;  /* 0x0000007700e67202 */ /* 0x000fca0000000f00 */
[C---:B-1----:R-:W-:Y:S08]  /*6cd0*/  HMMA.16816.F32 R88, R4.reuse, R16, R88 ;  /* 0x000000100458723c */ /* 0x042ff00000001858 */
[C---:B---3--:R-:W-:Y:S08]  /*6ce0*/  HMMA.16816.F32 R120, R4.reuse, R32, R120 ;  /* 0x000000200478723c */ /* 0x048ff00000001878 */
[C---:B------:R-:W-:Y:S07]  /*6cf0*/  HMMA.16816.F32 R92, R4.reuse, R18, R216 ;  /* 0x00000012045c723c */ /* 0x040fee00000018d8 */
[----:B------:R-:W-:Y:S01]  /*6d00*/  MOV R219, R221 ;  /* 0x000000dd00db7202 */ /* 0x000fe20000000f00 */
[----:B------:R-:W-:Y:S01]  /*6d10*/  HMMA.16816.F32 R64, R4, R34, R204 ;  /* 0x000000220440723c */ /* 0x000fe200000018cc */
[----:B------:R-:W-:Y:S01]  /*6d20*/  IMAD.MOV.U32 R218, RZ, RZ, R82 ;  /* 0x000000ffffda7224 */ /* 0x000fe200078e0052 */
[----:B------:R-:W-:Y:S01]  /*6d30*/  MOV R82, R83 ;  /* 0x0000005300527202 */ /* 0x000fe20000000f00 */
[----:B------:R-:W-:Y:S01]  /*6d40*/  LDSM.16.MT88.4 R204, [R235+0xd800] ;  /* 0x00d80000ebcc783b */ /* 0x000fe20000004200 */
[----:B------:R-:W-:Y:S01]  /*6d50*/  MOV R83, R114 ;  /* 0x0000007200537202 */ /* 0x000fe20000000f00 */
[----:B------:R-:W-:Y:S01]  /*6d60*/  IMAD.MOV.U32 R114, RZ, RZ, R115 ;  /* 0x000000ffff727224 */ /* 0x000fe200078e0073 */
[----:B------:R-:W-:Y:S01]  /*6d70*/  MOV R115, R98 ;  /* 0x0000006200737202 */ /* 0x000fe20000000f00 */
[--C-:B------:R-:W-:Y:S01]  /*6d80*/  FFMA.FTZ R4, R224, c[0x0][0x23c], -R2.reuse ;  /* 0x00008f00e0047a23 */ /* 0x100fe20000010802 */
[C---:B------:R-:W-:Y:S01]  /*6d90*/  HMMA.16816.F32 R100, R8.reuse, R28, R100 ;  /* 0x0000001c0864723c */ /* 0x040fe20000001864 */
[----:B------:R-:W-:Y:S01]  /*6da0*/  IMAD.MOV.U32 R224, RZ, RZ, R209 ;  /* 0x000000ffffe07224 */ /* 0x000fe200078e00d1 */
[----:B------:R-:W-:Y:S01]  /*6db0*/  MOV R98, R244 ;  /* 0x000000f400627202 */ /* 0x000fe20000000f00 */
[----:B------:R1:W-:Y:S01]  /*6dc0*/  MUFU.EX2 R139, R4 ;  /* 0x00000004008b7308 */ /* 0x0003e20000000800 */
[----:B------:R-:W4:Y:S04]  /*6dd0*/  LDL.LU R244, [R1+0x100] ;  /* 0x0001000001f47983 */ /* 0x000f280000300800 */
[C---:B------:R-:W-:Y:S08]  /*6de0*/  HMMA.16816.F32 R68, R8.reuse, R20, R128 ;  /* 0x000000140844723c */ /* 0x040ff00000001880 */
[----:B------:R-:W-:Y:S01]  /*6df0*/  HMMA.16816.F32 R84, R8, R16, R124 ;  /* 0x000000100854723c */ /* 0x000fe2000000187c */
[----:B-1----:R-:W-:-:S04]  /*6e00*/  FFMA.FTZ R4, R249, c[0x0][0x23c], -R2 ;  /* 0x00008f00f9047a23 */ /* 0x002fc80000010802 */
[----:B------:R1:W3:Y:S03]  /*6e10*/  MUFU.EX2 R208, R4 ;  /* 0x0000000400d07308 */ /* 0x0002e60000000800 */
[C---:B------:R-:W-:Y:S08]  /*6e20*/  HMMA.16816.F32 R20, R8.reuse, R22, R76 ;  /* 0x000000160814723c */ /* 0x040ff0000000184c */
[----:B------:R-:W-:Y:S01]  /*6e30*/  HMMA.16816.F32 R16, R8, R18, R72 ;  /* 0x000000120810723c */ /* 0x000fe20000001848 */
[----:B-1----:R-:W-:-:S07]  /*6e40*/  FFMA.FTZ R4, R246, c[0x0][0x23c], -R2 ;  /* 0x00008f00f6047a23 */ /* 0x002fce0000010802 */
[----:B------:R-:W-:Y:S01]  /*6e50*/  HMMA.16816.F32 R48, R8, R34, R48 ;  /* 0x000000220830723c */ /* 0x000fe20000001830 */
[----:B------:R-:W-:Y:S01]  /*6e60*/  FFMA.FTZ R2, R245, c[0x0][0x23c], -R2 ;  /* 0x00008f00f5027a23 */ /* 0x000fe20000010802 */
[----:B------:R1:W-:Y:S08]  /*6e70*/  MUFU.EX2 R209, R4 ;  /* 0x0000000400d17308 */ /* 0x0003f00000000800 */
[----:B------:R4:W-:Y:S01]  /*6e80*/  MUFU.EX2 R138, R2 ;  /* 0x00000002008a7308 */ /* 0x0009e20000000800 */
[----:B-1----:R-:W1:Y:S01]  /*6e90*/  LDSM.16.MT88.4 R4, [R235+0xf800] ;  /* 0x00f80000eb04783b */ /* 0x002e620000004200 */
[----:B----4-:R-:W-:-:S02]  /*6ea0*/  FFMA.FTZ R2, R229, c[0x0][0x23c], -R0 ;  /* 0x00008f00e5027a23 */ /* 0x010fc40000010800 */
[----:B------:R-:W-:Y:S01]  /*6eb0*/  IMAD.MOV.U32 R229, RZ, RZ, R224 ;  /* 0x000000ffffe57224 */ /* 0x000fe200078e00e0 */
[----:B------:R-:W-:-:S03]  /*6ec0*/  MOV R224, R227 ;  /* 0x000000e300e07202 */ /* 0x000fc60000000f00 */
[----:B------:R4:W-:Y:S01]  /*6ed0*/  MUFU.EX2 R132, R2 ;  /* 0x0000000200847308 */ /* 0x0009e20000000800 */
[----:B------:R-:W-:Y:S02]  /*6ee0*/  IMAD.MOV.U32 R227, RZ, RZ, R133 ;  /* 0x000000ffffe37224 */ /* 0x000fe400078e0085 */
[----:B------:R-:W-:Y:S02]  /*6ef0*/  IMAD.MOV.U32 R220, RZ, RZ, R229 ;  /* 0x000000ffffdc7224 */ /* 0x000fe400078e00e5 */
[----:B------:R-:W-:Y:S01]  /*6f00*/  IMAD.MOV.U32 R229, RZ, RZ, R175 ;  /* 0x000000ffffe57224 */ /* 0x000fe200078e00af */
[----:B------:R-:W-:Y:S01]  /*6f10*/  MOV R175, R27 ;  /* 0x0000001b00af7202 */ /* 0x000fe20000000f00 */
[----:B----4-:R-:W-:-:S04]  /*6f20*/  FFMA.FTZ R2, R250, c[0x0][0x23c], -R0 ;  /* 0x00008f00fa027a23 */ /* 0x010fc80000010800 */
[----:B------:R4:W1:Y:S02]  /*6f30*/  MUFU.EX2 R133, R2 ;  /* 0x0000000200857308 */ /* 0x0008640000000800 */
[--C-:B----4-:R-:W-:Y:S02]  /*6f40*/  FFMA.FTZ R2, R248, c[0x0][0x23c], -R0.reuse ;  /* 0x00008f00f8027a23 */ /* 0x110fe40000010800 */
[----:B------:R-:W-:-:S04]  /*6f50*/  FFMA.FTZ R0, R247, c[0x0][0x23c], -R0 ;  /* 0x00008f00f7007a23 */ /* 0x000fc80000010800 */
[----:B------:R4:W-:Y:S08]  /*6f60*/  MUFU.EX2 R137, R2 ;  /* 0x0000000200897308 */ /* 0x0009f00000000800 */
[----:B------:R1:W1:Y:S01]  /*6f70*/  MUFU.EX2 R31, R0 ;  /* 0x00000000001f7308 */ /* 0x0002620000000800 */
[----:B------:R-:W-:Y:S01]  /*6f80*/  IMAD.MOV.U32 R250, RZ, RZ, R81 ;  /* 0x000000fffffa7224 */ /* 0x000fe200078e0051 */
[----:B------:R-:W-:Y:S01]  /*6f90*/  MOV R248, R112 ;  /* 0x0000007000f87202 */ /* 0x000fe20000000f00 */
[----:B----4-:R-:W-:-:S02]  /*6fa0*/  FFMA.FTZ R2, R172, c[0x0][0x23c], -R12 ;  /* 0x00008f00ac027a23 */ /* 0x010fc4000001080c */
[----:B-1----:R-:W-:Y:S02]  /*6fb0*/  FFMA.FTZ R0, R223, c[0x0][0x23c], -R13 ;  /* 0x00008f00df007a23 */ /* 0x002fe4000001080d */
[----:B------:R-:W-:Y:S02]  /*6fc0*/  IMAD.MOV.U32 R223, RZ, RZ, R224 ;  /* 0x000000ffffdf7224 */ /* 0x000fe400078e00e0 */
[----:B------:R1:W-:Y:S01]  /*6fd0*/  MUFU.EX2 R29, R0 ;  /* 0x00000000001d7308 */ /* 0x0003e20000000800 */
[----:B------:R-:W-:Y:S02]  /*6fe0*/  IMAD.MOV.U32 R224, RZ, RZ, R117 ;  /* 0x000000ffffe07224 */ /* 0x000fe400078e0075 */
[----:B------:R-:W-:Y:S02]  /*6ff0*/  MOV R221, R223 ;  /* 0x000000df00dd7202 */ /* 0x000fe40000000f00 */
[----:B------:R-:W-:-:S03]  /*7000*/  MOV R223, R173 ;  /* 0x000000ad00df7202 */ /* 0x000fc60000000f00 */
[----:B------:R-:W-:Y:S01]  /*7010*/  IMAD.MOV.U32 R216, RZ, RZ, R221 ;  /* 0x000000ffffd87224 */ /* 0x000fe200078e00dd */
[----:B------:R-:W-:Y:S01]  /*7020*/  MOV R247, R113 ;  /* 0x0000007100f77202 */ /* 0x000fe20000000f00 */
[----:B------:R-:W-:Y:S02]  /*7030*/  IMAD.MOV.U32 R221, RZ, RZ, R188 ;  /* 0x000000ffffdd7224 */ /* 0x000fe400078e00bc */
[--C-:B-1----:R-:W-:Y:S01]  /*7040*/  FFMA.FTZ R0, R228, c[0x0][0x23c], -R13.reuse ;  /* 0x00008f00e4007a23 */ /* 0x102fe2000001080d */
[----:B------:R-:W-:Y:S02]  /*7050*/  MOV R228, R225 ;  /* 0x000000e100e47202 */ /* 0x000fe40000000f00 */
[----:B------:R-:W-:Y:S01]  /*7060*/  MOV R225, R116 ;  /* 0x0000007400e17202 */ /* 0x000fe20000000f00 */
[----:B------:R1:W4:Y:S01]  /*7070*/  MUFU.EX2 R30, R0 ;  /* 0x00000000001e7308 */ /* 0x0003220000000800 */
[----:B------:R-:W-:Y:S01]  /*7080*/  HMMA.16816.F32 R116, R8, R32, R156 ;  /* 0x000000200874723c */ /* 0x000fe2000000189c */
[----:B------:R-:W4:Y:S01]  /*7090*/  LDSM.16.MT88.4 R156, [R233+0xd800] ;  /* 0x00d80000e99c783b */ /* 0x000f220000004200 */
[----:B-1----:R-:W-:-:S05]  /*70a0*/  FFMA.FTZ R0, R252, c[0x0][0x23c], -R13 ;  /* 0x00008f00fc007a23 */ /* 0x002fca000001080d */
[----:B------:R1:W-:Y:S02]  /*70b0*/  MUFU.EX2 R28, R0 ;  /* 0x00000000001c7308 */ /* 0x0003e40000000800 */
[----:B-1----:R-:W-:-:S06]  /*70c0*/  FFMA.FTZ R0, R251, c[0x0][0x23c], -R13 ;  /* 0x00008f00fb007a23 */ /* 0x002fcc000001080d */
[----:B------:R1:W-:Y:S02]  /*70d0*/  MUFU.EX2 R27, R0 ;  /* 0x00000000001b7308 */ /* 0x0003e40000000800 */
[----:B-1----:R-:W-:Y:S02]  /*70e0*/  FFMA.FTZ R0, R220, c[0x0][0x23c], -R12 ;  /* 0x00008f00dc007a23 */ /* 0x002fe4000001080c */
[----:B------:R-:W-:Y:S01]  /*70f0*/  IMAD.MOV.U32 R220, RZ, RZ, R222 ;  /* 0x000000ffffdc7224 */ /* 0x000fe200078e00de */
[----:B------:R-:W-:-:S03]  /*7100*/  MOV R222, R228 ;  /* 0x000000e400de7202 */ /* 0x000fc60000000f00 */
[----:B------:R1:W-:Y:S01]  /*7110*/  MUFU.EX2 R11, R0 ;  /* 0x00000000000b7308 */ /* 0x0003e20000000800 */
[----:B------:R-:W-:Y:S01]  /*7120*/  IMAD.MOV.U32 R228, RZ, RZ, R174 ;  /* 0x000000ffffe47224 */ /* 0x000fe200078e00ae */
[----:B------:R-:W-:Y:S02]  /*7130*/  MOV R215, R220 ;  /* 0x000000dc00d77202 */ /* 0x000fe40000000f00 */
[----:B------:R-:W-:Y:S01]  /*7140*/  MOV R217, R222 ;  /* 0x000000de00d97202 */ /* 0x000fe20000000f00 */
[----:B------:R-:W-:Y:S01]  /*7150*/  IMAD.MOV.U32 R32, RZ, RZ, R96 ;  /* 0x000000ffff207224 */ /* 0x000fe200078e0060 */
[----:B------:R-:W-:Y:S01]  /*7160*/  MOV R222, R191 ;  /* 0x000000bf00de7202 */ /* 0x000fe20000000f00 */
[----:B------:R-:W-:Y:S01]  /*7170*/  FADD.FTZ R8, R215, R26 ;  /* 0x0000001ad7087221 */ /* 0x000fe20000010000 */
[----:B------:R-:W-:Y:S01]  /*7180*/  MOV R220, R190 ;  /* 0x000000be00dc7202 */ /* 0x000fe20000000f00 */
[----:B------:R-:W-:Y:S02]  /*7190*/  IMAD.MOV.U32 R215, RZ, RZ, R216 ;  /* 0x000000ffffd77224 */ /* 0x000fe400078e00d8 */
[----:B------:R-:W-:Y:S01]  /*71a0*/  IMAD.MOV.U32 R216, RZ, RZ, R83 ;  /* 0x000000ffffd87224 */ /* 0x000fe200078e0053 */
[----:B------:R-:W-:-:S02]  /*71b0*/  MOV R83, R115 ;  /* 0x0000007300537202 */ /* 0x000fc40000000f00 */
[----:B------:R-:W-:Y:S01]  /*71c0*/  MOV R115, R99 ;  /* 0x0000006300737202 */ /* 0x000fe20000000f00 */
[----:B------:R-:W-:Y:S02]  /*71d0*/  IMAD.MOV.U32 R99, RZ, RZ, R134 ;  /* 0x000000ffff637224 */ /* 0x000fe400078e0086 */
[----:B------:R-:W2:Y:S01]  /*71e0*/  LDL.LU R134, [R1+0xfc] ;  /* 0x0000fc0001867983 */ /* 0x000ea20000300800 */
[----:B------:R-:W-:Y:S01]  /*71f0*/  MOV R214, R217 ;  /* 0x000000d900d67202 */ /* 0x000fe20000000f00 */
[----:B-1----:R-:W-:Y:S01]  /*7200*/  FFMA.FTZ R0, R175, c[0x0][0x23c], -R12 ;  /* 0x00008f00af007a23 */ /* 0x002fe2000001080c */
[----:B------:R-:W-:Y:S01]  /*7210*/  MOV R217, R82 ;  /* 0x0000005200d97202 */ /* 0x000fe20000000f00 */
[----:B------:R-:W1:Y:S01]  /*7220*/  LDSM.16.MT88.4 R172, [R234+0xd800] ;  /* 0x00d80000eaac783b */ /* 0x000e620000004200 */
[----:B------:R-:W-:Y:S01]  /*7230*/  MOV R82, R114 ;  /* 0x0000007200527202 */ /* 0x000fe20000000f00 */
[----:B------:R-:W-:Y:S01]  /*7240*/  IMAD.MOV.U32 R114, RZ, RZ, R98 ;  /* 0x000000ffff727224 */ /* 0x000fe200078e0062 */
[----:B------:R-:W-:Y:S01]  /*7250*/  MOV R98, R80 ;  /* 0x0000005000627202 */ /* 0x000fe20000000f00 */
[----:B------:R3:W1:Y:S01]  /*7260*/  MUFU.EX2 R13, R0 ;  /* 0x00000000000d7308 */ /* 0x0006620000000800 */
[----:B------:R-:W-:-:S02]  /*7270*/  MOV R80, R3 ;  /* 0x0000000300507202 */ /* 0x000fc40000000f00 */
[----:B------:R-:W-:Y:S01]  /*7280*/  MOV R213, R114 ;  /* 0x0000007200d57202 */ /* 0x000fe20000000f00 */
[----:B------:R-:W-:Y:S01]  /*7290*/  IMAD.MOV.U32 R249, RZ, RZ, R98 ;  /* 0x000000fffff97224 */ /* 0x000fe200078e0062 */
[----:B------:R-:W-:Y:S02]  /*72a0*/  MOV R212, R115 ;  /* 0x0000007300d47202 */ /* 0x000fe40000000f00 */
[----:B------:R-:W-:Y:S01]  /*72b0*/  MOV R33, R97 ;  /* 0x0000006100217202 */ /* 0x000fe20000000f00 */
[----:B------:R-:W-:Y:S01]  /*72c0*/  LDSM.16.MT88.4 R112, [R236+0xf800] ;  /* 0x00f80000ec70783b */ /* 0x000fe20000004200 */
[----:B------:R-:W-:Y:S02]  /*72d0*/  MOV R246, R99 ;  /* 0x0000006300f67202 */ /* 0x000fe40000000f00 */
[----:B------:R-:W-:Y:S01]  /*72e0*/  MOV R245, R80 ;  /* 0x0000005000f57202 */ /* 0x000fe20000000f00 */
[----:B------:R-:W-:Y:S01]  /*72f0*/  LDSM.16.MT88.4 R96, [R234+0xf800] ;  /* 0x00f80000ea60783b */ /* 0x000fe20000004200 */
[----:B---3--:R-:W-:Y:S01]  /*7300*/  FFMA.FTZ R0, R219, c[0x0][0x23c], -R12 ;  /* 0x00008f00db007a23 */ /* 0x008fe2000001080c */
[----:B------:R-:W-:Y:S01]  /*7310*/  MOV R219, R189 ;  /* 0x000000bd00db7202 */ /* 0x000fe20000000f00 */
[----:B------:R3:W-:Y:S01]  /*7320*/  MUFU.EX2 R12, R2 ;  /* 0x00000002000c7308 */ /* 0x0007e20000000800 */
[----:B------:R-:W4:Y:S01]  /*7330*/  LDSM.16.MT88.4 R188, [R236+0xd800] ;  /* 0x00d80000ecbc783b */ /* 0x000f220000004200 */
[----:B------:R-:W-:Y:S01]  /*7340*/  MOV R252, R243 ;  /* 0x000000f300fc7202 */ /* 0x000fe20000000f00 */
[----:B------:R-:W-:Y:S01]  /*7350*/  IMAD.MOV.U32 R251, RZ, RZ, R242 ;  /* 0x000000fffffb7224 */ /* 0x000fe200078e00f2 */
[----:B------:R-:W-:Y:S01]  /*7360*/  F2FP.PACK_AB R128, R208, R139 ;  /* 0x0000008bd080723e */ /* 0x000fe200000000ff */
[----:B------:R1:W5:Y:S01]  /*7370*/  LDL.LU R3, [R1+0xf8] ;  /* 0x0000f80001037983 */ /* 0x0003620000300800 */
[----:B---3--:R-:W-:Y:S01]  /*7380*/  FADD.FTZ R2, R215, R214 ;  /* 0x000000d6d7027221 */ /* 0x008fe20000010000 */
[----:B------:R-:W-:Y:S01]  /*7390*/  MOV R215, R82 ;  /* 0x0000005200d77202 */ /* 0x000fe20000000f00 */
[----:B------:R-:W-:-:S02]  /*73a0*/  IMAD.MOV.U32 R214, RZ, RZ, R83 ;  /* 0x000000ffffd67224 */ /* 0x000fc400078e0053 */
[----:B------:R-:W3:Y:S01]  /*73b0*/  LDSM.16.MT88.4 R80, [R233+0xf800] ;  /* 0x00f80000e950783b */ /* 0x000ee20000004200 */
[----:B------:R-:W4:Y:S01]  /*73c0*/  MUFU.EX2 R26, R0 ;  /* 0x00000000001a7308 */ /* 0x000f220000000800 */
[----:B------:R-:W-:Y:S01]  /*73d0*/  F2FP.PACK_AB R129, R133, R132 ;  /* 0x000000848581723e */ /* 0x000fe200000000ff */
[----:B------:R-:W-:Y:S01]  /*73e0*/  FADD.FTZ R9, R252, R251 ;  /* 0x000000fbfc097221 */ /* 0x000fe20000010000 */
[----:B------:R-:W-:Y:S02]  /*73f0*/  F2FP.PACK_AB R130, R138, R209 ;  /* 0x000000d18a82723e */ /* 0x000fe400000000ff */
[----:B------:R-:W-:Y:S02]  /*7400*/  F2FP.PACK_AB R131, R31, R137 ;  /* 0x000000891f83723e */ /* 0x000fe400000000ff */
[----:B----4-:R-:W-:Y:S02]  /*7410*/  F2FP.PACK_AB R124, R30, R29 ;  /* 0x0000001d1e7c723e */ /* 0x010fe400000000ff */
[----:B-1----:R-:W-:-:S02]  /*7420*/  F2FP.PACK_AB R125, R13, R11 ;  /* 0x0000000b0d7d723e */ /* 0x002fc400000000ff */
[----:B------:R-:W-:Y:S01]  /*7430*/  F2FP.PACK_AB R126, R27, R28 ;  /* 0x0000001c1b7e723e */ /* 0x000fe200000000ff */
[----:B------:R-:W-:Y:S01]  /*7440*/  FADD.FTZ R2, R240, R2 ;  /* 0x00000002f0027221 */ /* 0x000fe20000010000 */
[----:B------:R-:W-:Y:S02]  /*7450*/  MOV R252, R32 ;  /* 0x0000002000fc7202 */ /* 0x000fe40000000f00 */
[----:B------:R-:W-:Y:S01]  /*7460*/  F2FP.PACK_AB R127, R26, R12 ;  /* 0x0000000c1a7f723e */ /* 0x000fe200000000ff */
[----:B------:R-:W-:Y:S02]  /*7470*/  FADD.FTZ R0, R241, R8 ;  /* 0x00000008f1007221 */ /* 0x000fe40000010000 */
[----:B------:R-:W-:Y:S01]  /*7480*/  FADD.FTZ R9, R238, R9 ;  /* 0x00000009ee097221 */ /* 0x000fe20000010000 */
[----:B------:R-:W-:Y:S01]  /*7490*/  MOV R32, R232 ;  /* 0x000000e800207202 */ /* 0x000fe20000000f00 */
[----:B------:R-:W-:Y:S01]  /*74a0*/  FADD.FTZ R0, R237, R0 ;  /* 0x00000000ed007221 */ /* 0x000fe20000010000 */
[----:B------:R-:W-:Y:S01]  /*74b0*/  HMMA.16816.F32 R116, R128, R4, R116 ;  /* 0x000000048074723c */ /* 0x000fe20000001874 */
[----:B------:R-:W-:-:S02]  /*74c0*/  FADD.FTZ R2, R252, R2 ;  /* 0x00000002fc027221 */ /* 0x000fc40000010000 */
        /* <DEDUP_REMOVED lines=11> */
[-C--:B------:R-:W-:Y:S08]  /*7580*/  HMMA.16816.F32 R176, R128, R188.reuse, R176 ;  /* 0x000000bc80b0723c */ /* 0x080ff000000018b0 */
[C---:B------:R-:W-:Y:S08]  /*7590*/  HMMA.16816.F32 R180, R124.reuse, R188, R180 ;  /* 0x000000bc7cb4723c */ /* 0x040ff000000018b4 */
[C---:B------:R-:W-:Y:S08]  /*75a0*/  HMMA.16816.F32 R184, R124.reuse, R190, R184 ;  /* 0x000000be7cb8723c */ /* 0x040ff000000018b8 */
[C---:B------:R-:W-:Y:S08]  /*75b0*/  HMMA.16816.F32 R196, R124.reuse, R204, R196 ;  /* 0x000000cc7cc4723c */ /* 0x040ff000000018c4 */
        /* <DEDUP_REMOVED lines=27> */
[----:B------:R1:W5:Y:S01]  /*7770*/  LDL.LU R242, [R1+0xe8] ;  /* 0x0000e80001f27983 */ /* 0x0003620000300800 */
[----:B------:R-:W-:Y:S01]  /*7780*/  FADD.FTZ R5, R245, R8 ;  /* 0x00000008f5057221 */ /* 0x000fe20000010000 */
[----:B------:R-:W-:Y:S02]  /*7790*/  HMMA.16816.F32 R112, R128, R114, R56 ;  /* 0x000000728070723c */ /* 0x000fe40000001838 */
[----:B------:R1:W5:Y:S04]  /*77a0*/  LDL.LU R241, [R1+0xe4] ;  /* 0x0000e40001f17983 */ /* 0x0003680000300800 */
[----:B------:R1:W5:Y:S02]  /*77b0*/  LDL.LU R240, [R1+0xe0] ;  /* 0x0000e00001f07983 */ /* 0x0003640000300800 */
[-C--:B------:R-:W-:Y:S02]  /*77c0*/  HMMA.16816.F32 R124, R124, R6.reuse, R64 ;  /* 0x000000067c7c723c */ /* 0x080fe40000001840 */
[----:B------:R1:W5:Y:S04]  /*77d0*/  LDL.LU R239, [R1+0xdc] ;  /* 0x0000dc0001ef7983 */ /* 0x0003680000300800 */
[----:B------:R1:W5:Y:S02]  /*77e0*/  LDL.LU R238, [R1+0xd8] ;  /* 0x0000d80001ee7983 */ /* 0x0003640000300800 */
[----:B------:R-:W-:Y:S02]  /*77f0*/  HMMA.16816.F32 R128, R128, R6, R48 ;  /* 0x000000068080723c */ /* 0x000fe40000001830 */
[----:B------:R1:W5:Y:S04]  /*7800*/  LDL.LU R237, [R1+0xd4] ;  /* 0x0000d40001ed7983 */ /* 0x0003680000300800 */
[----:B------:R1:W5:Y:S01]  /*7810*/  LDL.LU R232, [R1+0xd0] ;  /* 0x0000d00001e87983 */ /* 0x0003620000300800 */
[----:B------:R-:W-:-:S02]  /*7820*/  FADD.FTZ R6, R246, R4 ;  /* 0x00000004f6067221 */ /* 0x000fc40000010000 */
[----:B------:R-:W-:Y:S01]  /*7830*/  FADD.FTZ R4, R249, R2 ;  /* 0x00000002f9047221 */ /* 0x000fe20000010000 */
[----:B------:R1:W5:Y:S01]  /*7840*/  LDL.LU R25, [R1+0xcc] ;  /* 0x0000cc0001197983 */ /* 0x0003620000300800 */
[----:B------:R-:W-:Y:S02]  /*7850*/  FADD.FTZ R2, R212, R0 ;  /* 0x00000000d4027221 */ /* 0x000fe40000010000 */
[----:B------:R-:W-:Y:S01]  /*7860*/  FADD.FTZ R0, R213, R5 ;  /* 0x00000005d5007221 */ /* 0x000fe20000010000 */
[----:B------:R1:W5:Y:S01]  /*7870*/  LDL.LU R24, [R1+0xc8] ;  /* 0x0000c80001187983 */ /* 0x0003620000300800 */
[----:B------:R-:W-:Y:S02]  /*7880*/  FADD.FTZ R5, R214, R6 ;  /* 0x00000006d6057221 */ /* 0x000fe40000010000 */
[----:B------:R-:W-:Y:S01]  /*7890*/  FADD.FTZ R4, R215, R4 ;  /* 0x00000004d7047221 */ /* 0x000fe20000010000 */
[----:B------:R1:W5:Y:S01]  /*78a0*/  LDL.LU R15, [R1+0xc4] ;  /* 0x0000c400010f7983 */ /* 0x0003620000300800 */
[----:B------:R-:W-:-:S02]  /*78b0*/  FADD.FTZ R0, R217, R0 ;  /* 0x00000000d9007221 */ /* 0x000fc40000010000 */
[----:B------:R-:W-:Y:S01]  /*78c0*/  FADD.FTZ R2, R216, R2 ;  /* 0x00000002d8027221 */ /* 0x000fe20000010000 */
[----:B------:R1:W5:Y:S01]  /*78d0*/  LDL.LU R14, [R1+0xc0] ;  /* 0x0000c000010e7983 */ /* 0x0003620000300800 */
        /* <DEDUP_REMOVED lines=38> */
[----:B------:R-:W3:Y:S04]  /*7b40*/  LDL R227, [R1+0x98] ;  /* 0x0000980001e37983 */ /* 0x000ee80000100800 */
[----:B------:R-:W4:Y:S01]  /*7b50*/  LDL.64 R210, [R1+0xb0] ;  /* 0x0000b00001d27983 */ /* 0x000f220000100a00 */
[----:B------:R-:W-:Y:S01]  /*7b60*/  UIADD3 UR21, UR8, -0x2, URZ ;  /* 0xfffffffe08157890 */ /* 0x000fe2000fffe03f */
[----:B------:R-:W-:-:S04]  /*7b70*/  DEPBAR.LE SB0, 0x0 ;  /* 0x000080000000791a */ /* 0x000fc80000000000 */
[----:B------:R-:W-:Y:S01]  /*7b80*/  USHF.R.S32.HI UR5, URZ, 0x1f, UR21 ;  /* 0x0000001f3f057899 */ /* 0x000fe20008011415 */
[----:B-1----:R-:W-:Y:S01]  /*7b90*/  IMAD.U32 R4, RZ, RZ, UR21 ;  /* 0x00000015ff047e24 */ /* 0x002fe2000f8e00ff */
[----:B------:R-:W-:Y:S02]  /*7ba0*/  UIMAD UR4, UR12, UR21, URZ ;  /* 0x000000150c0472a4 */ /* 0x000fe4000f8e023f */
[----:B------:R-:W-:Y:S02]  /*7bb0*/  UISETP.GE.AND UP0, UPT, UR8, 0x3, UPT ;  /* 0x000000030800788c */ /* 0x000fe4000bf06270 */
[----:B------:R-:W-:Y:S01]  /*7bc0*/  UIMAD UR4, UR5, UR17, UR4 ;  /* 0x00000011050472a4 */ /* 0x000fe2000f8e0204 */
[----:B------:R-:W-:Y:S01]  /*7bd0*/  BAR.SYNC.DEFER_BLOCKING 0x0 ;  /* 0x0000000000007b1d */ /* 0x000fe20000010000 */
[----:B--2---:R-:W-:Y:S02]  /*7be0*/  ISETP.GE.AND P3, PT, R224, c[0x0][0x220], PT ;  /* 0x00008800e0007a0c */ /* 0x004fe40003f66270 */
[----:B---3--:R-:W-:Y:S01]  /*7bf0*/  ISETP.GE.AND P2, PT, R227, c[0x0][0x220], PT ;  /* 0x00008800e3007a0c */ /* 0x008fe20003f46270 */
[----:B----4-:R-:W-:-:S05]  /*7c00*/  IMAD.WIDE.U32 R4, R4, UR17, R210 ;  /* 0x0000001104047c25 */ /* 0x010fca000f8e00d2 */
        /* <DEDUP_REMOVED lines=67> */
[----:B----4-:R-:W4:Y:S04]  /*8040*/  LDSM.16.M88.4 R8, [R240+0x2000] ;  /* 0x00200000f008783b */ /* 0x010f280000000200 */
[----:B------:R-:W-:Y:S04]  /*8050*/  LDSM.16.M88.4 R48, [R239+0x1000] ;  /* 0x00100000ef30783b */ /* 0x000fe80000000200 */
[----:B-1----:R-:W1:Y:S04]  /*8060*/  LDSM.16.M88.4 R4, [R241+0x2000] ;  /* 0x00200000f104783b */ /* 0x002e680000000200 */
[----:B------:R-:W1:Y:S04]  /*8070*/  LDSM.16.M88.4 R52, [R239+0x800] ;  /* 0x00080000ef34783b */ /* 0x000e680000000200 */
[----:B------:R-:W1:Y:S04]  /*8080*/  LDSM.16.M88.4 R44, [R239+0x1800] ;  /* 0x00180000ef2c783b */ /* 0x000e680000000200 */
[----:B--2---:R-:W2:Y:S04]  /*8090*/  LDSM.16.M88.4 R20, [R239] ;  /* 0x00000000ef14783b */ /* 0x004ea80000000200 */
[----:B---3--:R-:W3:Y:S04]  /*80a0*/  LDSM.16.M88.4 R16, [R240] ;  /* 0x00000000f010783b */ /* 0x008ee80000000200 */
[----:B------:R-:W0:Y:S01]  /*80b0*/  LDGDEPBAR ;  /* 0x00000000000079af */ /* 0x000e220000000000 */
[C---:B----4-:R-:W-:Y:S08]  /*80c0*/  HMMA.16816.F32 R64, R8.reuse, R32, RZ ;  /* 0x000000200840723c */ /* 0x050ff000000018ff */
[C---:B------:R-:W-:Y:S08]  /*80d0*/  HMMA.16816.F32 R208, R8.reuse, R36, RZ ;  /* 0x0000002408d0723c */ /* 0x040ff000000018ff */
[C---:B------:R-:W-:Y:S08]  /*80e0*/  HMMA.16816.F32 R216, R8.reuse, R40, RZ ;  /* 0x0000002808d8723c */ /* 0x040ff000000018ff */
[C---:B------:R-:W-:Y:S08]  /*80f0*/  HMMA.16816.F32 R56, R8.reuse, R28, RZ ;  /* 0x0000001c0838723c */ /* 0x040ff000000018ff */
[C---:B------:R-:W-:Y:S08]  /*8100*/  HMMA.16816.F32 R212, R8.reuse, R42, RZ ;  /* 0x0000002a08d4723c */ /* 0x040ff000000018ff */
[C---:B------:R-:W-:Y:S08]  /*8110*/  HMMA.16816.F32 R140, R8.reuse, R38, RZ ;  /* 0x00000026088c723c */ /* 0x040ff000000018ff */
[C---:B------:R-:W-:Y:S08]  /*8120*/  HMMA.16816.F32 R60, R8.reuse, R34, RZ ;  /* 0x00000022083c723c */ /* 0x040ff000000018ff */
[----:B------:R-:W-:Y:S08]  /*8130*/  HMMA.16816.F32 R8, R8, R30, RZ ;  /* 0x0000001e0808723c */ /* 0x000ff000000018ff */
[C---:B-1----:R-:W-:Y:S08]  /*8140*/  HMMA.16816.F32 R64, R4.reuse, R48, R64 ;  /* 0x000000300440723c */ /* 0x042ff00000001840 */
[C---:B------:R-:W-:Y:S08]  /*8150*/  HMMA.16816.F32 R220, R4.reuse, R52, R208 ;  /* 0x0000003404dc723c */ /* 0x040ff000000018d0 */
[C---:B------:R-:W-:Y:S01]  /*8160*/  HMMA.16816.F32 R248, R4.reuse, R46, R8 ;  /* 0x0000002e04f8723c */ /* 0x040fe20000001808 */
[----:B------:R-:W1:Y:S07]  /*8170*/  LDSM.16.M88.4 R8, [R241] ;  /* 0x00000000f108783b */ /* 0x000e6e0000000200 */
[----:B------:R-:W-:Y:S01]  /*8180*/  MOV R133, R64 ;  /* 0x0000004000857202 */ /* 0x000fe20000000f00 */
[----:B------:R-:W-:Y:S01]  /*8190*/  IMAD.MOV.U32 R132, RZ, RZ, R65 ;  /* 0x000000ffff847224 */ /* 0x000fe200078e0041 */
[----:B------:R-:W-:Y:S01]  /*81a0*/  HMMA.16816.F32 R228, R4, R50, R60 ;  /* 0x0000003204e4723c */ /* 0x000fe2000000183c */
[----:B------:R-:W-:-:S02]  /*81b0*/  IMAD.MOV.U32 R27, RZ, RZ, R66 ;  /* 0x000000ffff1b7224 */ /* 0x000fc400078e0042 */
[----:B------:R-:W-:-:S03]  /*81c0*/  IMAD.MOV.U32 R26, RZ, RZ, R67 ;  /* 0x000000ffff1a7224 */ /* 0x000fc600078e0043 */
[----:B------:R-:W-:Y:S02]  /*81d0*/  IMAD.MOV.U32 R13, RZ, RZ, R220 ;  /* 0x000000ffff0d7224 */ /* 0x000fe400078e00dc */
[----:B--2---:R-:W-:Y:S01]  /*81e0*/  HMMA.16816.F32 R64, R4, R22, R212 ;  /* 0x000000160440723c */ /* 0x004fe200000018d4 */
[----:B------:R-:W-:Y:S02]  /*81f0*/  IMAD.MOV.U32 R12, RZ, RZ, R221 ;  /* 0x000000ffff0c7224 */ /* 0x000fe400078e00dd */
[----:B------:R-:W-:Y:S02]  /*8200*/  IMAD.MOV.U32 R2, RZ, RZ, R222 ;  /* 0x000000ffff027224 */ /* 0x000fe400078e00de */
[----:B------:R-:W-:-:S03]  /*8210*/  IMAD.MOV.U32 R0, RZ, RZ, R223 ;  /* 0x000000ffff007224 */ /* 0x000fc600078e00df */
[----:B------:R-:W-:Y:S08]  /*8220*/  HMMA.16816.F32 R220, R4, R44, R56 ;  /* 0x0000002c04dc723c */ /* 0x000ff00000001838 */
[----:B---3--:R-:W-:Y:S08]  /*8230*/  HMMA.16816.F32 R60, R16, R36, RZ ;  /* 0x00000024103c723c */ /* 0x008ff000000018ff */
[----:B------:R-:W-:Y:S01]  /*8240*/  HMMA.16816.F32 R216, R4, R20, R216 ;  /* 0x0000001404d8723c */ /* 0x000fe200000018d8 */
[----:B------:R-:W-:Y:S01]  /*8250*/  IMAD.MOV.U32 R224, RZ, RZ, R64 ;  /* 0x000000ffffe07224 */ /* 0x000fe200078e0040 */
[----:B------:R-:W-:Y:S01]  /*8260*/  MOV R138, R66 ;  /* 0x00000042008a7202 */ /* 0x000fe20000000f00 */
[----:B------:R-:W-:-:S02]  /*8270*/  IMAD.MOV.U32 R139, RZ, RZ, R65 ;  /* 0x000000ffff8b7224 */ /* 0x000fc400078e0041 */
[----:B------:R-:W-:-:S03]  /*8280*/  IMAD.MOV.U32 R137, RZ, RZ, R67 ;  /* 0x000000ffff897224 */ /* 0x000fc600078e0043 */
[----:B------:R-:W-:Y:S08]  /*8290*/  HMMA.16816.F32 R212, R4, R54, R140 ;  /* 0x0000003604d4723c */ /* 0x000ff0000000188c */
[C---:B------:R-:W-:Y:S08]  /*82a0*/  HMMA.16816.F32 R56, R16.reuse, R32, RZ ;  /* 0x000000201038723c */ /* 0x040ff000000018ff */
[C---:B------:R-:W-:Y:S08]  /*82b0*/  HMMA.16816.F32 R4, R16.reuse, R28, RZ ;  /* 0x0000001c1004723c */ /* 0x040ff000000018ff */
[C---:B------:R-:W-:Y:S08]  /*82c0*/  HMMA.16816.F32 R32, R16.reuse, R34, RZ ;  /* 0x000000221020723c */ /* 0x040ff000000018ff */
[C---:B------:R-:W-:Y:S08]  /*82d0*/  HMMA.16816.F32 R64, R16.reuse, R40, RZ ;  /* 0x000000281040723c */ /* 0x040ff000000018ff */
[----:B------:R-:W-:Y:S08]  /*82e0*/  HMMA.16816.F32 R40, R16, R42, RZ ;  /* 0x0000002a1028723c */ /* 0x000ff000000018ff */
[C---:B-1----:R-:W-:Y:S07]  /*82f0*/  HMMA.16816.F32 R208, R8.reuse, R52, R60 ;  /* 0x0000003408d0723c */ /* 0x042fee000000183c */
[----:B------:R-:W-:Y:S01]  /*8300*/  IMAD.MOV.U32 R60, RZ, RZ, R224 ;  /* 0x000000ffff3c7224 */ /* 0x000fe200078e00e0 */
[----:B------:R-:W-:Y:S01]  /*8310*/  HMMA.16816.F32 R140, R8, R48, R56 ;  /* 0x00000030088c723c */ /* 0x000fe20000001838 */
[----:B------:R-:W-:-:S02]  /*8320*/  IMAD.MOV.U32 R61, RZ, RZ, R139 ;  /* 0x000000ffff3d7224 */ /* 0x000fc400078e008b */
[----:B------:R-:W-:Y:S02]  /*8330*/  IMAD.MOV.U32 R62, RZ, RZ, R138 ;  /* 0x000000ffff3e7224 */ /* 0x000fe400078e008a */
[----:B------:R-:W-:-:S03]  /*8340*/  IMAD.MOV.U32 R63, RZ, RZ, R137 ;  /* 0x000000ffff3f7224 */ /* 0x000fc600078e0089 */
[C---:B------:R-:W-:Y:S01]  /*8350*/  HMMA.16816.F32 R224, R8.reuse, R44, R4 ;  /* 0x0000002c08e0723c */ /* 0x040fe20000001804 */
[----:B------:R-:W-:Y:S07]  /*8360*/  LDSM.16.M88.4 R4, [R243+0x2000] ;  /* 0x00200000f304783b */ /* 0x000fee0000000200 */
[----:B------:R-:W-:Y:S01]  /*8370*/  HMMA.16816.F32 R56, R8, R50, R32 ;  /* 0x000000320838723c */ /* 0x000fe20000001820 */
[----:B------:R-:W1:Y:S07]  /*8380*/  LDSM.16.M88.4 R32, [R238+0x9800] ;  /* 0x00980000ee20783b */ /* 0x000e6e0000000200 */
[----:B------:R-:W-:Y:S08]  /*8390*/  HMMA.16816.F32 R28, R16, R30, RZ ;  /* 0x0000001e101c723c */ /* 0x000ff000000018ff */
[C---:B------:R-:W-:Y:S08]  /*83a0*/  HMMA.16816.F32 R64, R8.reuse, R20, R64 ;  /* 0x000000140840723c */ /* 0x040ff00000001840 */
[C---:B------:R-:W-:Y:S01]  /*83b0*/  HMMA.16816.F32 R40, R8.reuse, R22, R40 ;  /* 0x000000160828723c */ /* 0x040fe20000001828 */
[----:B------:R-:W2:Y:S07]  /*83c0*/  LDSM.16.M88.4 R20, [R238+0x8000] ;  /* 0x00800000ee14783b */ /* 0x000eae0000000200 */
[----:B------:R-:W-:Y:S01]  /*83d0*/  HMMA.16816.F32 R44, R8, R46, R28 ;  /* 0x0000002e082c723c */ /* 0x000fe2000000181c */
[----:B------:R-:W-:Y:S07]  /*83e0*/  LDSM.16.M88.4 R28, [R238+0x9000] ;  /* 0x00900000ee1c783b */ /* 0x000fee0000000200 */
[----:B------:R-:W-:Y:S01]  /*83f0*/  HMMA.16816.F32 R36, R16, R38, RZ ;  /* 0x000000261024723c */ /* 0x000fe200000018ff */
[----:B------:R-:W3:Y:S07]  /*8400*/  LDSM.16.M88.4 R16, [R243] ;  /* 0x00000000f310783b */ /* 0x000eee0000000200 */
[C---:B-1----:R-:W-:Y:S08]  /*8410*/  HMMA.16816.F32 R220, R4.reuse, R32, R220 ;  /* 0x0000002004dc723c */ /* 0x042ff000000018dc */
[----:B------:R-:W-:Y:S08]  /*8420*/  HMMA.16816.F32 R248, R4, R34, R248 ;  /* 0x0000002204f8723c */ /* 0x000ff000000018f8 */
[----:B------:R-:W-:Y:S01]  /*8430*/  HMMA.16816.F32 R52, R8, R54, R36 ;  /* 0x000000360834723c */ /* 0x000fe20000001824 */
[----:B------:R-:W1:Y:S07]  /*8440*/  LDSM.16.M88.4 R8, [R238+0x8800] ;  /* 0x00880000ee08783b */ /* 0x000e6e0000000200 */
[-C--:B--2---:R-:W-:Y:S07]  /*8450*/  HMMA.16816.F32 R36, R4, R20.reuse, R216 ;  /* 0x000000140424723c */ /* 0x084fee00000018d8 */
[----:B------:R-:W-:Y:S01]  /*8460*/  MOV R216, R133 ;  /* 0x0000008500d87202 */ /* 0x000fe20000000f00 */
[----:B------:R-:W-:Y:S01]  /*8470*/  IMAD.MOV.U32 R217, RZ, RZ, R132 ;  /* 0x000000ffffd97224 */ /* 0x000fe200078e0084 */
[----:B---3--:R-:W-:Y:S01]  /*8480*/  HMMA.16816.F32 R48, R16, R20, R64 ;  /* 0x000000141030723c */ /* 0x008fe20000001840 */
        /* <DEDUP_REMOVED lines=8> */
[----:B------:R-:W-:-:S02]  /*8510*/  IMAD.MOV.U32 R64, RZ, RZ, R13 ;  /* 0x000000ffff407224 */ /* 0x000fc400078e000d */
[----:B------:R-:W-:Y:S02]  /*8520*/  IMAD.MOV.U32 R65, RZ, RZ, R12 ;  /* 0x000000ffff417224 */ /* 0x000fe400078e000c */
[----:B------:R-:W-:Y:S01]  /*8530*/  IMAD.MOV.U32 R67, RZ, RZ, R0 ;  /* 0x000000ffff437224 */ /* 0x000fe200078e0000 */
[C---:B------:R-:W-:Y:S08]  /*8540*/  HMMA.16816.F32 R220, R4.reuse, R30, R228 ;  /* 0x0000001e04dc723c */ /* 0x040ff000000018e4 */
[C---:B-1----:R-:W-:Y:S08]  /*8550*/  HMMA.16816.F32 R64, R4.reuse, R8, R64 ;  /* 0x000000080440723c */ /* 0x042ff00000001840 */
[C---:B------:R-:W-:Y:S08]  /*8560*/  HMMA.16816.F32 R60, R4.reuse, R22, R60 ;  /* 0x00000016043c723c */ /* 0x040ff0000000183c */
[----:B------:R-:W-:Y:S01]  /*8570*/  MOV R13, R220 ;  /* 0x000000dc000d7202 */ /* 0x000fe20000000f00 */
[----:B------:R-:W-:Y:S01]  /*8580*/  IMAD.MOV.U32 R12, RZ, RZ, R221 ;  /* 0x000000ffff0c7224 */ /* 0x000fe200078e00dd */
[----:B------:R-:W-:Y:S01]  /*8590*/  HMMA.16816.F32 R212, R4, R10, R212 ;  /* 0x0000000a04d4723c */ /* 0x000fe200000018d4 */
[----:B------:R-:W-:Y:S01]  /*85a0*/  IMAD.MOV.U32 R2, RZ, RZ, R222 ;  /* 0x000000ffff027224 */ /* 0x000fe200078e00de */
[----:B------:R-:W-:Y:S01]  /*85b0*/  LDSM.16.M88.4 R4, [R242+0x2000] ;  /* 0x00200000f204783b */ /* 0x000fe20000000200 */
[----:B------:R-:W-:-:S05]  /*85c0*/  IMAD.MOV.U32 R0, RZ, RZ, R223 ;  /* 0x000000ffff007224 */ /* 0x000fca00078e00df */
[C---:B------:R-:W-:Y:S01]  /*85d0*/  HMMA.16816.F32 R220, R16.reuse, R22, R40 ;  /* 0x0000001610dc723c */ /* 0x040fe20000001828 */
[----:B------:R-:W1:Y:S07]  /*85e0*/  LDSM.16.M88.4 R20, [R237] ;  /* 0x00000000ed14783b */ /* 0x000e6e0000000200 */
[C---:B------:R-:W-:Y:S08]  /*85f0*/  HMMA.16816.F32 R228, R16.reuse, R8, R208 ;  /* 0x0000000810e4723c */ /* 0x040ff000000018d0 */
[C---:B------:R-:W-:Y:S01]  /*8600*/  HMMA.16816.F32 R208, R16.reuse, R10, R52 ;  /* 0x0000000a10d0723c */ /* 0x040fe20000001834 */
[----:B------:R-:W2:Y:S06]  /*8610*/  LDSM.16.M88.4 R8, [R242] ;  /* 0x00000000f208783b */ /* 0x000eac0000000200 */
[----:B------:R-:W-:Y:S01]  /*8620*/  IMAD.MOV.U32 R52, RZ, RZ, R13 ;  /* 0x000000ffff347224 */ /* 0x000fe200078e000d */
[----:B------:R-:W-:Y:S01]  /*8630*/  HMMA.16816.F32 R140, R16, R28, R140 ;  /* 0x0000001c108c723c */ /* 0x000fe2000000188c */
[----:B------:R-:W-:Y:S01]  /*8640*/  IMAD.MOV.U32 R53, RZ, RZ, R12 ;  /* 0x000000ffff357224 */ /* 0x000fe200078e000c */
[----:B------:R-:W-:Y:S01]  /*8650*/  MOV R54, R2 ;  /* 0x0000000200367202 */ /* 0x000fe20000000f00 */
[----:B------:R-:W-:-:S05]  /*8660*/  IMAD.MOV.U32 R55, RZ, RZ, R0 ;  /* 0x000000ffff377224 */ /* 0x000fca00078e0000 */
[C---:B------:R-:W-:Y:S01]  /*8670*/  HMMA.16816.F32 R40, R16.reuse, R30, R56 ;  /* 0x0000001e1028723c */ /* 0x040fe20000001838 */
[----:B------:R-:W3:Y:S07]  /*8680*/  LDSM.16.M88.4 R28, [R237+0x1000] ;  /* 0x00100000ed1c783b */ /* 0x000eee0000000200 */
[C---:B------:R-:W-:Y:S08]  /*8690*/  HMMA.16816.F32 R224, R16.reuse, R32, R224 ;  /* 0x0000002010e0723c */ /* 0x040ff000000018e0 */
[----:B------:R-:W-:Y:S01]  /*86a0*/  HMMA.16816.F32 R44, R16, R34, R44 ;  /* 0x00000022102c723c */ /* 0x000fe2000000182c */
[----:B------:R-:W4:Y:S04]  /*86b0*/  LDSM.16.M88.4 R16, [R237+0x800] ;  /* 0x00080000ed10783b */ /* 0x000f280000000200 */
[----:B------:R-:W4:Y:S03]  /*86c0*/  LDSM.16.M88.4 R32, [R237+0x1800] ;  /* 0x00180000ed20783b */ /* 0x000f260000000200 */
[----:B------:R-:W-:Y:S01]  /*86d0*/  IMAD.MOV.U32 R13, RZ, RZ, R40 ;  /* 0x000000ffff0d7224 */ /* 0x000fe200078e0028 */
[----:B-1----:R-:W-:Y:S01]  /*86e0*/  HMMA.16816.F32 R56, R4, R22, R60 ;  /* 0x000000160438723c */ /* 0x002fe2000000183c */
[----:B------:R-:W-:-:S02]  /*86f0*/  IMAD.MOV.U32 R12, RZ, RZ, R41 ;  /* 0x000000ffff0c7224 */ /* 0x000fc400078e0029 */
[----:B------:R-:W-:Y:S02]  /*8700*/  IMAD.MOV.U32 R2, RZ, RZ, R42 ;  /* 0x000000ffff027224 */ /* 0x000fe400078e002a */
[----:B------:R-:W-:-:S03]  /*8710*/  IMAD.MOV.U32 R0, RZ, RZ, R43 ;  /* 0x000000ffff007224 */ /* 0x000fc600078e002b */
[-C--:B------:R-:W-:Y:S08]  /*8720*/  HMMA.16816.F32 R40, R4, R20.reuse, R36 ;  /* 0x000000140428723c */ /* 0x080ff00000001824 */
[----:B--2---:R-:W-:Y:S07]  /*8730*/  HMMA.16816.F32 R36, R8, R20, R48 ;  /* 0x000000140824723c */ /* 0x004fee0000001830 */
[----:B------:R-:W-:Y:S01]  /*8740*/  MOV R48, R133 ;  /* 0x0000008500307202 */ /* 0x000fe20000000f00 */
[----:B------:R-:W-:Y:S01]  /*8750*/  IMAD.MOV.U32 R49, RZ, RZ, R132 ;  /* 0x000000ffff317224 */ /* 0x000fe200078e0084 */
[----:B------:R-:W-:Y:S01]  /*8760*/  MOV R138, R58 ;  /* 0x0000003a008a7202 */ /* 0x000fe20000000f00 */
[----:B------:R-:W-:Y:S01]  /*8770*/  IMAD.MOV.U32 R50, RZ, RZ, R27 ;  /* 0x000000ffff327224 */ /* 0x000fe200078e001b */
[----:B---3--:R-:W-:Y:S01]  /*8780*/  HMMA.16816.F32 R52, R4, R30, R52 ;  /* 0x0000001e0434723c */ /* 0x008fe20000001834 */
[----:B------:R-:W-:-:S02]  /*8790*/  IMAD.MOV.U32 R51, RZ, RZ, R26 ;  /* 0x000000ffff337224 */ /* 0x000fc400078e001a */
[----:B------:R-:W-:Y:S02]  /*87a0*/  IMAD.MOV.U32 R245, RZ, RZ, R56 ;  /* 0x000000fffff57224 */ /* 0x000fe400078e0038 */
[----:B------:R-:W-:Y:S02]  /*87b0*/  IMAD.MOV.U32 R139, RZ, RZ, R57 ;  /* 0x000000ffff8b7224 */ /* 0x000fe400078e0039 */
[----:B------:R-:W-:Y:S01]  /*87c0*/  IMAD.MOV.U32 R137, RZ, RZ, R59 ;  /* 0x000000ffff897224 */ /* 0x000fe200078e003b */
[C---:B----4-:R-:W-:Y:S07]  /*87d0*/  HMMA.16816.F32 R60, R4.reuse, R18, R212 ;  /* 0x00000012043c723c */ /* 0x050fee00000018d4 */
[----:B------:R-:W-:Y:S01]  /*87e0*/  IMAD.MOV.U32 R212, RZ, RZ, R13 ;  /* 0x000000ffffd47224 */ /* 0x000fe200078e000d */
[----:B------:R-:W-:Y:S01]  /*87f0*/  HMMA.16816.F32 R48, R4, R32, R48 ;  /* 0x000000200430723c */ /* 0x000fe20000001830 */
[----:B------:R-:W-:-:S02]  /*8800*/  IMAD.MOV.U32 R213, RZ, RZ, R12 ;  /* 0x000000ffffd57224 */ /* 0x000fc400078e000c */
[----:B------:R-:W-:Y:S02]  /*8810*/  IMAD.MOV.U32 R214, RZ, RZ, R2 ;  /* 0x000000ffffd67224 */ /* 0x000fe400078e0002 */
[----:B------:R-:W-:-:S03]  /*8820*/  IMAD.MOV.U32 R215, RZ, RZ, R0 ;  /* 0x000000ffffd77224 */ /* 0x000fc600078e0000 */
[----:B------:R-:W-:Y:S08]  /*8830*/  HMMA.16816.F32 R64, R4, R16, R64 ;  /* 0x000000100440723c */ /* 0x000ff00000001840 */
[----:B------:R-:W-:Y:S08]  /*8840*/  HMMA.16816.F32 R212, R8, R30, R212 ;  /* 0x0000001e08d4723c */ /* 0x000ff000000018d4 */
[----:B------:R-:W-:Y:S01]  /*8850*/  MOV R133, R48 ;  /* 0x0000003000857202 */ /* 0x000fe20000000f00 */
[----:B------:R-:W-:Y:S01]  /*8860*/  IMAD.MOV.U32 R132, RZ, RZ, R49 ;  /* 0x000000ffff847224 */ /* 0x000fe200078e0031 */
[----:B------:R-:W-:Y:S01]  /*8870*/  HMMA.16816.F32 R56, R4, R28, R216 ;  /* 0x0000001c0438723c */ /* 0x000fe200000018d8 */
[----:B------:R-:W-:-:S02]  /*8880*/  IMAD.MOV.U32 R27, RZ, RZ, R50 ;  /* 0x000000ffff1b7224 */ /* 0x000fc400078e0032 */
[----:B------:R-:W-:-:S05]  /*8890*/  IMAD.MOV.U32 R26, RZ, RZ, R51 ;  /* 0x000000ffff1a7224 */ /* 0x000fca00078e0033 */
[----:B------:R-:W-:Y:S01]  /*88a0*/  HMMA.16816.F32 R48, R4, R34, R248 ;  /* 0x000000220430723c */ /* 0x000fe200000018f8 */
[----:B------:R-:W-:Y:S05]  /*88b0*/  LDSM.16.M88.4 R4, [R240+0x6000] ;  /* 0x00600000f004783b */ /* 0x000fea0000000200 */
[----:B------:R-:W-:Y:S01]  /*88c0*/  IMAD.MOV.U32 R13, RZ, RZ, R212 ;  /* 0x000000ffff0d7224 */ /* 0x000fe200078e00d4 */
[----:B------:R-:W-:Y:S01]  /*88d0*/  MOV R2, R214 ;  /* 0x000000d600027202 */ /* 0x000fe20000000f00 */
[----:B------:R-:W-:Y:S01]  /*88e0*/  HMMA.16816.F32 R220, R8, R22, R220 ;  /* 0x0000001608dc723c */ /* 0x000fe200000018dc */
[----:B------:R-:W-:Y:S01]  /*88f0*/  IMAD.MOV.U32 R12, RZ, RZ, R213 ;  /* 0x000000ffff0c7224 */ /* 0x000fe200078e00d5 */
[----:B------:R-:W1:Y:S01]  /*8900*/  LDSM.16.M88.4 R20, [R232+0xa000] ;  /* 0x00a00000e814783b */ /* 0x000e620000000200 */
[----:B------:R-:W-:-:S05]  /*8910*/  IMAD.MOV.U32 R0, RZ, RZ, R215 ;  /* 0x000000ffff007224 */ /* 0x000fca00078e00d7 */
[C---:B------:R-:W-:Y:S08]  /*8920*/  HMMA.16816.F32 R228, R8.reuse, R16, R228 ;  /* 0x0000001008e4723c */ /* 0x040ff000000018e4 */
[C---:B------:R-:W-:Y:S01]  /*8930*/  HMMA.16816.F32 R216, R8.reuse, R18, R208 ;  /* 0x0000001208d8723c */ /* 0x040fe200000018d0 */
[----:B------:R-:W2:Y:S07]  /*8940*/  LDSM.16.M88.4 R16, [R240+0x4000] ;  /* 0x00400000f010783b */ /* 0x000eae0000000200 */
[C---:B------:R-:W-:Y:S01]  /*8950*/  HMMA.16816.F32 R140, R8.reuse, R28, R140 ;  /* 0x0000001c088c723c */ /* 0x040fe2000000188c */
[----:B------:R-:W3:Y:S07]  /*8960*/  LDSM.16.M88.4 R28, [R232+0xb000] ;  /* 0x00b00000e81c783b */ /* 0x000eee0000000200 */
[C---:B------:R-:W-:Y:S07]  /*8970*/  HMMA.16816.F32 R248, R8.reuse, R32, R224 ;  /* 0x0000002008f8723c */ /* 0x040fee00000018e0 */
[----:B------:R-:W-:Y:S01]  /*8980*/  IMAD.MOV.U32 R224, RZ, RZ, R245 ;  /* 0x000000ffffe07224 */ /* 0x000fe200078e00f5 */
[----:B------:R-:W-:Y:S01]  /*8990*/  HMMA.16816.F32 R212, R8, R34, R44 ;  /* 0x0000002208d4723c */ /* 0x000fe2000000182c */
[----:B------:R-:W4:Y:S01]  /*89a0*/  LDSM.16.M88.4 R8, [R232+0xa800] ;  /* 0x00a80000e808783b */ /* 0x000f220000000200 */
[----:B------:R-:W-:-:S02]  /*89b0*/  IMAD.MOV.U32 R225, RZ, RZ, R139 ;  /* 0x000000ffffe17224 */ /* 0x000fc400078e008b */
[----:B------:R-:W-:Y:S01]  /*89c0*/  IMAD.MOV.U32 R226, RZ, RZ, R138 ;  /* 0x000000ffffe27224 */ /* 0x000fe200078e008a */
[----:B------:R-:W4:Y:S01]  /*89d0*/  LDSM.16.M88.4 R32, [R232+0xb800] ;  /* 0x00b80000e820783b */ /* 0x000f220000000200 */
[----:B------:R-:W-:Y:S01]  /*89e0*/  IMAD.MOV.U32 R227, RZ, RZ, R137 ;  /* 0x000000ffffe37224 */ /* 0x000fe200078e0089 */
[----:B------:R-:W-:Y:S01]  /*89f0*/  MOV R44, R133 ;  /* 0x00000085002c7202 */ /* 0x000fe20000000f00 */
[----:B------:R-:W-:Y:S01]  /*8a00*/  IMAD.MOV.U32 R45, RZ, RZ, R132 ;  /* 0x000000ffff2d7224 */ /* 0x000fe200078e0084 */
[----:B-1----:R-:W-:Y:S01]  /*8a10*/  HMMA.16816.F32 R208, R4, R20, R40 ;  /* 0x0000001404d0723c */ /* 0x002fe20000001828 */
[----:B------:R-:W-:Y:S02]  /*8a20*/  IMAD.MOV.U32 R46, RZ, RZ, R27 ;  /* 0x000000ffff2e7224 */ /* 0x000fe400078e001b */
[----:B------:R-:W-:-:S05]  /*8a30*/  IMAD.MOV.U32 R47, RZ, RZ, R26 ;  /* 0x000000ffff2f7224 */ /* 0x000fca00078e001a */
[----:B------:R-:W-:Y:S08]  /*8a40*/  HMMA.16816.F32 R224, R4, R22, R224 ;  /* 0x0000001604e0723c */ /* 0x000ff000000018e0 */
[----:B--2---:R-:W-:Y:S08]  /*8a50*/  HMMA.16816.F32 R36, R16, R20, R36 ;  /* 0x000000141024723c */ /* 0x004ff00000001824 */
[C---:B---3--:R-:W-:Y:S08]  /*8a60*/  HMMA.16816.F32 R52, R4.reuse, R30, R52 ;  /* 0x0000001e0434723c */ /* 0x048ff00000001834 */
[----:B----4-:R-:W-:Y:S01]  /*8a70*/  HMMA.16816.F32 R40, R4, R8, R64 ;  /* 0x000000080428723c */ /* 0x010fe20000001840 */
[----:B------:R-:W-:Y:S01]  /*8a80*/  IMAD.MOV.U32 R133, RZ, RZ, R224 ;  /* 0x000000ffff857224 */ /* 0x000fe200078e00e0 */
[----:B------:R-:W-:Y:S01]  /*8a90*/  MOV R27, R226 ;  /* 0x000000e2001b7202 */ /* 0x000fe20000000f00 */
[----:B------:R-:W-:-:S02]  /*8aa0*/  IMAD.MOV.U32 R132, RZ, RZ, R225 ;  /* 0x000000ffff847224 */ /* 0x000fc400078e00e1 */
[----:B------:R-:W-:-:S03]  /*8ab0*/  IMAD.MOV.U32 R26, RZ, RZ, R227 ;  /* 0x000000ffff1a7224 */ /* 0x000fc600078e00e3 */
[----:B------:R-:W-:Y:S08]  /*8ac0*/  HMMA.16816.F32 R64, R4, R28, R56 ;  /* 0x0000001c0440723c */ /* 0x000ff00000001838 */
[----:B------:R-:W-:Y:S07]  /*8ad0*/  HMMA.16816.F32 R56, R16, R10, R216 ;  /* 0x0000000a1038723c */ /* 0x000fee00000018d8 */
[----:B------:R-:W-:Y:S01]  /*8ae0*/  MOV R216, R13 ;  /* 0x0000000d00d87202 */ /* 0x000fe20000000f00 */
[----:B------:R-:W-:Y:S01]  /*8af0*/  IMAD.MOV.U32 R217, RZ, RZ, R12 ;  /* 0x000000ffffd97224 */ /* 0x000fe200078e000c */
[----:B------:R-:W-:Y:S01]  /*8b00*/  HMMA.16816.F32 R44, R4, R32, R44 ;  /* 0x00000020042c723c */ /* 0x000fe2000000182c */
[----:B------:R-:W-:-:S02]  /*8b10*/  IMAD.MOV.U32 R218, RZ, RZ, R2 ;  /* 0x000000ffffda7224 */ /* 0x000fc400078e0002 */
[----:B------:R-:W-:Y:S02]  /*8b20*/  IMAD.MOV.U32 R219, RZ, RZ, R0 ;  /* 0x000000ffffdb7224 */ /* 0x000fe400078e0000 */
[----:B------:R-:W-:Y:S02]  /*8b30*/  IMAD.MOV.U32 R137, RZ, RZ, R41 ;  /* 0x000000ffff897224 */ /* 0x000fe400078e0029 */
[----:B------:R-:W-:Y:S01]  /*8b40*/  IMAD.MOV.U32 R20, RZ, RZ, R43 ;  /* 0x000000ffff147224 */ /* 0x000fe200078e002b */
[----:B------:R-:W-:Y:S01]  /*8b50*/  HMMA.16816.F32 R224, R4, R10, R60 ;  /* 0x0000000a04e0723c */ /* 0x000fe2000000183c */
[----:B------:R-:W-:Y:S02]  /*8b60*/  IMAD.MOV.U32 R138, RZ, RZ, R40 ;  /* 0x000000ffff8a7224 */ /* 0x000fe400078e0028 */
[----:B------:R-:W-:-:S05]  /*8b70*/  IMAD.MOV.U32 R21, RZ, RZ, R42 ;  /* 0x000000ffff157224 */ /* 0x000fca00078e002a */
[C---:B------:R-:W-:Y:S08]  /*8b80*/  HMMA.16816.F32 R216, R16.reuse, R30, R216 ;  /* 0x0000001e10d8723c */ /* 0x040ff000000018d8 */
[----:B------:R-:W-:Y:S01]  /*8b90*/  MOV R43, R44 ;  /* 0x0000002c002b7202 */ /* 0x000fe20000000f00 */
[----:B------:R-:W-:Y:S01]  /*8ba0*/  IMAD.MOV.U32 R41, RZ, RZ, R46 ;  /* 0x000000ffff297224 */ /* 0x000fe200078e002e */
[----:B------:R-:W-:Y:S01]  /*8bb0*/  HMMA.16816.F32 R60, R16, R28, R140 ;  /* 0x0000001c103c723c */ /* 0x000fe2000000188c */
[----:B------:R-:W-:Y:S01]  /*8bc0*/  IMAD.MOV.U32 R42, RZ, RZ, R45 ;  /* 0x000000ffff2a7224 */ /* 0x000fe200078e002d */
[----:B------:R-:W-:Y:S01]  /*8bd0*/  LDSM.16.M88.4 R28, [R239+0x3000] ;  /* 0x00300000ef1c783b */ /* 0x000fe20000000200 */
[----:B------:R-:W-:-:S05]  /*8be0*/  IMAD.MOV.U32 R40, RZ, RZ, R47 ;  /* 0x000000ffff287224 */ /* 0x000fca00078e002f */
[----:B------:R-:W-:Y:S06]  /*8bf0*/  HMMA.16816.F32 R44, R16, R22, R220 ;  /* 0x00000016102c723c */ /* 0x000fec00000018dc */
[----:B------:R-:W-:Y:S01]  /*8c00*/  IMAD.MOV.U32 R13, RZ, RZ, R216 ;  /* 0x000000ffff0d7224 */ /* 0x000fe200078e00d8 */
[----:B------:R-:W-:Y:S01]  /*8c10*/  MOV R222, R41 ;  /* 0x0000002900de7202 */ /* 0x000fe20000000f00 */
[----:B------:R-:W-:Y:S01]  /*8c20*/  IMAD.MOV.U32 R220, RZ, RZ, R43 ;  /* 0x000000ffffdc7224 */ /* 0x000fe200078e002b */
[----:B------:R-:W-:Y:S01]  /*8c30*/  MOV R2, R218 ;  /* 0x000000da00027202 */ /* 0x000fe20000000f00 */
[----:B------:R-:W-:Y:S01]  /*8c40*/  IMAD.MOV.U32 R221, RZ, RZ, R42 ;  /* 0x000000ffffdd7224 */ /* 0x000fe200078e002a */
[----:B------:R-:W-:Y:S01]  /*8c50*/  HMMA.16816.F32 R48, R4, R34, R48 ;  /* 0x000000220430723c */ /* 0x000fe20000001830 */
[----:B------:R-:W-:Y:S01]  /*8c60*/  IMAD.MOV.U32 R223, RZ, RZ, R40 ;  /* 0x000000ffffdf7224 */ /* 0x000fe200078e0028 */
[----:B------:R-:W-:Y:S01]  /*8c70*/  LDSM.16.M88.4 R4, [R241+0x6000] ;  /* 0x00600000f104783b */ /* 0x000fe20000000200 */
[----:B------:R-:W-:-:S02]  /*8c80*/  IMAD.MOV.U32 R12, RZ, RZ, R217 ;  /* 0x000000ffff0c7224 */ /* 0x000fc400078e00d9 */
[----:B------:R-:W-:-:S03]  /*8c90*/  IMAD.MOV.U32 R0, RZ, RZ, R219 ;  /* 0x000000ffff007224 */ /* 0x000fc600078e00db */
[C---:B------:R-:W-:Y:S01]  /*8ca0*/  HMMA.16816.F32 R40, R16.reuse, R8, R228 ;  /* 0x000000081028723c */ /* 0x040fe200000018e4 */
[----:B------:R-:W1:Y:S06]  /*8cb0*/  LDSM.16.M88.4 R8, [R241+0x4000] ;  /* 0x00400000f108783b */ /* 0x000e6c0000000200 */
[----:B------:R-:W-:Y:S01]  /*8cc0*/  IMAD.MOV.U32 R230, RZ, RZ, R21 ;  /* 0x000000ffffe67224 */ /* 0x000fe200078e0015 */
[----:B------:R-:W-:Y:S01]  /*8cd0*/  HMMA.16816.F32 R216, R16, R32, R248 ;  /* 0x0000002010d8723c */ /* 0x000fe200000018f8 */
[----:B------:R-:W-:Y:S02]  /*8ce0*/  IMAD.MOV.U32 R231, RZ, RZ, R20 ;  /* 0x000000ffffe77224 */ /* 0x000fe400078e0014 */
[----:B------:R-:W2:Y:S01]  /*8cf0*/  LDSM.16.M88.4 R20, [R239+0x2000] ;  /* 0x00200000ef14783b */ /* 0x000ea20000000200 */
[----:B------:R-:W-:-:S02]  /*8d00*/  IMAD.MOV.U32 R228, RZ, RZ, R138 ;  /* 0x000000ffffe47224 */ /* 0x000fc400078e008a */
[----:B------:R-:W-:Y:S02]  /*8d10*/  IMAD.MOV.U32 R229, RZ, RZ, R137 ;  /* 0x000000ffffe57224 */ /* 0x000fe400078e0089 */
[----:B------:R-:W-:Y:S01]  /*8d20*/  HMMA.16816.F32 R140, R16, R34, R212 ;  /* 0x00000022108c723c */ /* 0x000fe200000018d4 */
[----:B------:R-:W3:Y:S01]  /*8d30*/  LDSM.16.M88.4 R16, [R239+0x2800] ;  /* 0x00280000ef10783b */ /* 0x000ee20000000200 */
[----:B------:R-:W-:Y:S02]  /*8d40*/  IMAD.MOV.U32 R248, RZ, RZ, R133 ;  /* 0x000000fffff87224 */ /* 0x000fe400078e0085 */
[----:B------:R-:W-:Y:S01]  /*8d50*/  IMAD.MOV.U32 R249, RZ, RZ, R132 ;  /* 0x000000fffff97224 */ /* 0x000fe200078e0084 */
[----:B------:R-:W4:Y:S01]  /*8d60*/  LDSM.16.M88.4 R32, [R239+0x3800] ;  /* 0x00380000ef20783b */ /* 0x000f220000000200 */
[----:B------:R-:W-:Y:S01]  /*8d70*/  IMAD.MOV.U32 R250, RZ, RZ, R27 ;  /* 0x000000fffffa7224 */ /* 0x000fe200078e001b */
[----:B------:R-:W-:Y:S01]  /*8d80*/  MOV R212, R13 ;  /* 0x0000000d00d47202 */ /* 0x000fe20000000f00 */
[----:B------:R-:W-:-:S02]  /*8d90*/  IMAD.MOV.U32 R251, RZ, RZ, R26 ;  /* 0x000000fffffb7224 */ /* 0x000fc400078e001a */
[----:B------:R-:W-:Y:S02]  /*8da0*/  IMAD.MOV.U32 R213, RZ, RZ, R12 ;  /* 0x000000ffffd57224 */ /* 0x000fe400078e000c */
[----:B------:R-:W-:Y:S02]  /*8db0*/  IMAD.MOV.U32 R214, RZ, RZ, R2 ;  /* 0x000000ffffd67224 */ /* 0x000fe400078e0002 */
[----:B------:R-:W-:-:S07]  /*8dc0*/  IMAD.MOV.U32 R215, RZ, RZ, R0 ;  /* 0x000000ffffd77224 */ /* 0x000fce00078e0000 */
[----:B-1----:R-:W-:Y:S08]  /*8dd0*/  HMMA.16816.F32 R212, R8, R30, R212 ;  /* 0x0000001e08d4723c */ /* 0x002ff000000018d4 */
[C---:B--2---:R-:W-:Y:S08]  /*8de0*/  HMMA.16816.F32 R248, R4.reuse, R22, R248 ;  /* 0x0000001604f8723c */ /* 0x044ff000000018f8 */
[C---:B---3--:R-:W-:Y:S08]  /*8df0*/  HMMA.16816.F32 R228, R4.reuse, R16, R228 ;  /* 0x0000001004e4723c */ /* 0x048ff000000018e4 */
[-C--:B------:R-:W-:Y:S08]  /*8e00*/  HMMA.16816.F32 R208, R4, R20.reuse, R208 ;  /* 0x0000001404d0723c */ /* 0x080ff000000018d0 */
[----:B------:R-:W-:Y:S01]  /*8e10*/  HMMA.16816.F32 R36, R8, R20, R36 ;  /* 0x000000140824723c */ /* 0x000fe20000001824 */
[----:B------:R-:W-:Y:S01]  /*8e20*/  IMAD.MOV.U32 R13, RZ, RZ, R248 ;  /* 0x000000ffff0d7224 */ /* 0x000fe200078e00f8 */
[----:B------:R-:W-:Y:S01]  /*8e30*/  MOV R2, R250 ;  /* 0x000000fa00027202 */ /* 0x000fe20000000f00 */
[----:B------:R-:W-:-:S02]  /*8e40*/  IMAD.MOV.U32 R12, RZ, RZ, R249 ;  /* 0x000000ffff0c7224 */ /* 0x000fc400078e00f9 */
[----:B------:R-:W-:-:S03]  /*8e50*/  IMAD.MOV.U32 R0, RZ, RZ, R251 ;  /* 0x000000ffff007224 */ /* 0x000fc600078e00fb */
[----:B------:R-:W-:Y:S01]  /*8e60*/  IMAD.MOV.U32 R21, RZ, RZ, R230 ;  /* 0x000000ffff157224 */ /* 0x000fe200078e00e6 */
[----:B------:R-:W-:Y:S01]  /*8e70*/  HMMA.16816.F32 R248, R4, R18, R224 ;  /* 0x0000001204f8723c */ /* 0x000fe200000018e0 */
[----:B------:R-:W-:Y:S02]  /*8e80*/  IMAD.MOV.U32 R20, RZ, RZ, R231 ;  /* 0x000000ffff147224 */ /* 0x000fe400078e00e7 */
[----:B------:R-:W-:Y:S02]  /*8e90*/  IMAD.MOV.U32 R27, RZ, RZ, R228 ;  /* 0x000000ffff1b7224 */ /* 0x000fe400078e00e4 */
[----:B------:R-:W-:-:S03]  /*8ea0*/  IMAD.MOV.U32 R26, RZ, RZ, R229 ;  /* 0x000000ffff1a7224 */ /* 0x000fc600078e00e5 */
[----:B------:R-:W-:Y:S07]  /*8eb0*/  HMMA.16816.F32 R224, R4, R30, R52 ;  /* 0x0000001e04e0723c */ /* 0x000fee0000001834 */
[----:B------:R-:W-:Y:S01]  /*8ec0*/  MOV R30, R2 ;  /* 0x00000002001e7202 */ /* 0x000fe20000000f00 */
[----:B------:R-:W-:Y:S01]  /*8ed0*/  HMMA.16816.F32 R52, R8, R22, R44 ;  /* 0x000000160834723c */ /* 0x000fe2000000182c */
[----:B------:R-:W-:-:S07]  /*8ee0*/  IMAD.MOV.U32 R31, RZ, RZ, R0 ;  /* 0x000000ffff1f7224 */ /* 0x000fce00078e0000 */
[----:B------:R-:W-:Y:S08]  /*8ef0*/  HMMA.16816.F32 R228, R4, R28, R64 ;  /* 0x0000001c04e4723c */ /* 0x000ff00000001840 */
[----:B------:R-:W-:Y:S07]  /*8f00*/  HMMA.16816.F32 R44, R8, R18, R56 ;  /* 0x00000012082c723c */ /* 0x000fee0000001838 */
[----:B------:R-:W-:Y:S01]  /*8f10*/  IMAD.MOV.U32 R58, RZ, RZ, R21 ;  /* 0x000000ffff3a7224 */ /* 0x000fe200078e0015 */
[----:B----4-:R-:W-:Y:S01]  /*8f20*/  HMMA.16816.F32 R220, R4, R32, R220 ;  /* 0x0000002004dc723c */ /* 0x010fe200000018dc */
[----:B------:R-:W-:Y:S01]  /*8f30*/  IMAD.MOV.U32 R59, RZ, RZ, R20 ;  /* 0x000000ffff3b7224 */ /* 0x000fe200078e0014 */
[----:B------:R-:W-:Y:S01]  /*8f40*/  MOV R56, R27 ;  /* 0x0000001b00387202 */ /* 0x000fe20000000f00 */
[----:B------:R-:W-:Y:S01]  /*8f50*/  LDSM.16.M88.4 R20, [R238+0xa000] ;  /* 0x00a00000ee14783b */ /* 0x000fe20000000200 */
[----:B------:R-:W-:-:S04]  /*8f60*/  IMAD.MOV.U32 R57, RZ, RZ, R26 ;  /* 0x000000ffff397224 */ /* 0x000fc800078e001a */
[----:B------:R-:W-:Y:S01]  /*8f70*/  HMMA.16816.F32 R64, R4, R34, R48 ;  /* 0x000000220440723c */ /* 0x000fe20000001830 */
[----:B------:R-:W1:Y:S07]  /*8f80*/  LDSM.16.M88.4 R4, [R243+0x6000] ;  /* 0x00600000f304783b */ /* 0x000e6e0000000200 */
[C---:B------:R-:W-:Y:S01]  /*8f90*/  HMMA.16816.F32 R48, R8.reuse, R16, R40 ;  /* 0x000000100830723c */ /* 0x040fe20000001828 */
[----:B------:R-:W2:Y:S07]  /*8fa0*/  LDSM.16.M88.4 R16, [R243+0x4000] ;  /* 0x00400000f310783b */ /* 0x000eae0000000200 */
[C---:B------:R-:W-:Y:S07]  /*8fb0*/  HMMA.16816.F32 R40, R8.reuse, R28, R60 ;  /* 0x0000001c0828723c */ /* 0x040fee000000183c */
[----:B------:R-:W-:Y:S01]  /*8fc0*/  IMAD.MOV.U32 R28, RZ, RZ, R13 ;  /* 0x000000ffff1c7224 */ /* 0x000fe200078e000d */
[----:B------:R-:W-:Y:S01]  /*8fd0*/  HMMA.16816.F32 R216, R8, R32, R216 ;  /* 0x0000002008d8723c */ /* 0x000fe200000018d8 */
[----:B------:R-:W-:-:S07]  /*8fe0*/  IMAD.MOV.U32 R29, RZ, RZ, R12 ;  /* 0x000000ffff1d7224 */ /* 0x000fce00078e000c */
[----:B------:R-:W-:Y:S01]  /*8ff0*/  HMMA.16816.F32 R140, R8, R34, R140 ;  /* 0x00000022088c723c */ /* 0x000fe2000000188c */
[----:B------:R-:W3:Y:S04]  /*9000*/  LDSM.16.M88.4 R8, [R238+0xa800] ;  /* 0x00a80000ee08783b */ /* 0x000ee80000000200 */
[----:B------:R-:W4:Y:S03]  /*9010*/  LDSM.16.M88.4 R32, [R238+0xb000] ;  /* 0x00b00000ee20783b */ /* 0x000f260000000200 */
[----:B-1----:R-:W-:Y:S08]  /*9020*/  HMMA.16816.F32 R28, R4, R22, R28 ;  /* 0x00000016041c723c */ /* 0x002ff0000000181c */
[-C--:B--2---:R-:W-:Y:S01]  /*9030*/  HMMA.16816.F32 R60, R16, R20.reuse, R36 ;  /* 0x00000014103c723c */ /* 0x084fe20000001824 */
[----:B------:R-:W1:Y:S07]  /*9040*/  LDSM.16.M88.4 R36, [R238+0xb800] ;  /* 0x00b80000ee24783b */ /* 0x000e6e0000000200 */
[----:B------:R-:W-:Y:S08]  /*9050*/  HMMA.16816.F32 R208, R4, R20, R208 ;  /* 0x0000001404d0723c */ /* 0x000ff000000018d0 */
[----:B------:R-:W-:-:S02]  /*9060*/  IMAD.MOV.U32 R132, RZ, RZ, R28 ;  /* 0x000000ffff847224 */ /* 0x000fc400078e001c */
[----:B------:R-:W-:Y:S02]  /*9070*/  IMAD.MOV.U32 R27, RZ, RZ, R29 ;  /* 0x000000ffff1b7224 */ /* 0x000fe400078e001d */
[----:B------:R-:W-:Y:S02]  /*9080*/  IMAD.MOV.U32 R26, RZ, RZ, R30 ;  /* 0x000000ffff1a7224 */ /* 0x000fe400078e001e */
[----:B------:R-:W-:Y:S02]  /*9090*/  IMAD.MOV.U32 R13, RZ, RZ, R31 ;  /* 0x000000ffff0d7224 */ /* 0x000fe400078e001f */
[C---:B---3--:R-:W-:Y:S08]  /*90a0*/  HMMA.16816.F32 R28, R4.reuse, R8, R56 ;  /* 0x00000008041c723c */ /* 0x048ff00000001838 */
[C---:B------:R-:W-:Y:S08]  /*90b0*/  HMMA.16816.F32 R248, R4.reuse, R10, R248 ;  /* 0x0000000a04f8723c */ /* 0x040ff000000018f8 */
[C---:B----4-:R-:W-:Y:S08]  /*90c0*/  HMMA.16816.F32 R228, R4.reuse, R32, R228 ;  /* 0x0000002004e4723c */ /* 0x050ff000000018e4 */
[----:B------:R-:W-:Y:S01]  /*90d0*/  MOV R137, R28 ;  /* 0x0000001c00897202 */ /* 0x000fe20000000f00 */
[----:B------:R-:W-:Y:S01]  /*90e0*/  IMAD.MOV.U32 R133, RZ, RZ, R29 ;  /* 0x000000ffff857224 */ /* 0x000fe200078e001d */
[----:B------:R-:W-:Y:S01]  /*90f0*/  HMMA.16816.F32 R224, R4, R34, R224 ;  /* 0x0000002204e0723c */ /* 0x000fe200000018e0 */
[----:B------:R-:W-:-:S02]  /*9100*/  IMAD.MOV.U32 R21, RZ, RZ, R30 ;  /* 0x000000ffff157224 */ /* 0x000fc400078e001e */
[----:B------:R-:W-:-:S05]  /*9110*/  IMAD.MOV.U32 R20, RZ, RZ, R31 ;  /* 0x000000ffff147224 */ /* 0x000fca00078e001f */
[C---:B-1----:R-:W-:Y:S08]  /*9120*/  HMMA.16816.F32 R28, R4.reuse, R38, R64 ;  /* 0x00000026041c723c */ /* 0x042ff00000001840 */
[----:B------:R-:W-:Y:S01]  /*9130*/  HMMA.16816.F32 R220, R4, R36, R220 ;  /* 0x0000002404dc723c */ /* 0x000fe200000018dc */
[----:B------:R-:W-:Y:S07]  /*9140*/  LDSM.16.M88.4 R4, [R242+0x4000] ;  /* 0x00400000f204783b */ /* 0x000fee0000000200 */
[C---:B------:R-:W-:Y:S08]  /*9150*/  HMMA.16816.F32 R64, R16.reuse, R22, R52 ;  /* 0x000000161040723c */ /* 0x040ff00000001834 */
[----:B------:R-:W-:Y:S01]  /*9160*/  IMAD.MOV.U32 R12, RZ, RZ, R30 ;  /* 0x000000ffff0c7224 */ /* 0x000fe200078e001e */
[----:B------:R-:W-:Y:S01]  /*9170*/  MOV R2, R28 ;  /* 0x0000001c00027202 */ /* 0x000fe20000000f00 */
[----:B------:R-:W-:Y:S01]  /*9180*/  IMAD.MOV.U32 R0, RZ, RZ, R29 ;  /* 0x000000ffff007224 */ /* 0x000fe200078e001d */
[----:B------:R-:W-:Y:S01]  /*9190*/  HMMA.16816.F32 R56, R16, R8, R48 ;  /* 0x000000081038723c */ /* 0x000fe20000001830 */
[----:B------:R-:W-:-:S02]  /*91a0*/  IMAD.MOV.U32 R252, RZ, RZ, R31 ;  /* 0x000000fffffc7224 */ /* 0x000fc400078e001f */
[----:B------:R-:W1:Y:S05]  /*91b0*/  LDSM.16.M88.4 R28, [R237+0x2000] ;  /* 0x00200000ed1c783b */ /* 0x000e6a0000000200 */
[C---:B------:R-:W-:Y:S01]  /*91c0*/  HMMA.16816.F32 R52, R16.reuse, R10, R44 ;  /* 0x0000000a1034723c */ /* 0x040fe2000000182c */
[----:B------:R-:W2:Y:S07]  /*91d0*/  LDSM.16.M88.4 R8, [R242+0x6000] ;  /* 0x00600000f208783b */ /* 0x000eae0000000200 */
[C---:B------:R-:W-:Y:S08]  /*91e0*/  HMMA.16816.F32 R48, R16.reuse, R32, R40 ;  /* 0x000000201030723c */ /* 0x040ff00000001828 */
[C---:B------:R-:W-:Y:S01]  /*91f0*/  HMMA.16816.F32 R44, R16.reuse, R34, R212 ;  /* 0x00000022102c723c */ /* 0x040fe200000018d4 */
[----:B------:R-:W3:Y:S07]  /*9200*/  LDSM.16.M88.4 R32, [R237+0x3800] ;  /* 0x00380000ed20783b */ /* 0x000eee0000000200 */
[C---:B------:R-:W-:Y:S07]  /*9210*/  HMMA.16816.F32 R40, R16.reuse, R36, R216 ;  /* 0x000000241028723c */ /* 0x040fee00000018d8 */
[----:B------:R-:W-:Y:S01]  /*9220*/  MOV R218, R21 ;  /* 0x0000001500da7202 */ /* 0x000fe20000000f00 */
[----:B------:R-:W-:Y:S01]  /*9230*/  IMAD.MOV.U32 R219, RZ, RZ, R20 ;  /* 0x000000ffffdb7224 */ /* 0x000fe200078e0014 */
[----:B------:R-:W-:Y:S01]  /*9240*/  HMMA.16816.F32 R36, R16, R38, R140 ;  /* 0x000000261024723c */ /* 0x000fe2000000188c */
[----:B------:R-:W4:Y:S01]  /*9250*/  LDSM.16.M88.4 R20, [R237+0x2800] ;  /* 0x00280000ed14783b */ /* 0x000f220000000200 */
[----:B------:R-:W-:-:S02]  /*9260*/  IMAD.MOV.U32 R216, RZ, RZ, R137 ;  /* 0x000000ffffd87224 */ /* 0x000fc400078e0089 */
[----:B------:R-:W-:Y:S01]  /*9270*/  IMAD.MOV.U32 R217, RZ, RZ, R133 ;  /* 0x000000ffffd97224 */ /* 0x000fe200078e0085 */
[----:B------:R-:W4:Y:S01]  /*9280*/  LDSM.16.M88.4 R16, [R237+0x3000] ;  /* 0x00300000ed10783b */ /* 0x000f220000000200 */
[----:B------:R-:W-:-:S04]  /*9290*/  DEPBAR.LE SB0, 0x0 ;  /* 0x000080000000791a */ /* 0x000fc80000000000 */
[-C--:B-1----:R-:W-:Y:S08]  /*92a0*/  HMMA.16816.F32 R60, R4, R28.reuse, R60 ;  /* 0x0000001c043c723c */ /* 0x082ff0000000183c */
[----:B--2---:R-:W-:Y:S08]  /*92b0*/  HMMA.16816.F32 R212, R8, R28, R208 ;  /* 0x0000001c08d4723c */ /* 0x004ff000000018d0 */
[C---:B---3--:R-:W-:Y:S07]  /*92c0*/  HMMA.16816.F32 R140, R4.reuse, R32, R40 ;  /* 0x00000020048c723c */ /* 0x048fee0000001828 */
[----:B------:R-:W-:Y:S01]  /*92d0*/  IMAD.MOV.U32 R40, RZ, RZ, R132 ;  /* 0x000000ffff287224 */ /* 0x000fe200078e0084 */
[----:B------:R-:W-:Y:S01]  /*92e0*/  MOV R43, R13 ;  /* 0x0000000d002b7202 */ /* 0x000fe20000000f00 */
[----:B------:R-:W-:Y:S01]  /*92f0*/  IMAD.MOV.U32 R41, RZ, RZ, R27 ;  /* 0x000000ffff297224 */ /* 0x000fe200078e001b */
[----:B------:R-:W-:Y:S01]  /*9300*/  HMMA.16816.F32 R208, R4, R34, R36 ;  /* 0x0000002204d0723c */ /* 0x000fe20000001824 */
[----:B------:R-:W-:-:S07]  /*9310*/  IMAD.MOV.U32 R42, RZ, RZ, R26 ;  /* 0x000000ffff2a7224 */ /* 0x000fce00078e001a */
[-C--:B------:R-:W-:Y:S08]  /*9320*/  HMMA.16816.F32 R64, R4, R30.reuse, R64 ;  /* 0x0000001e0440723c */ /* 0x080ff00000001840 */
[C---:B------:R-:W-:Y:S08]  /*9330*/  HMMA.16816.F32 R36, R8.reuse, R30, R40 ;  /* 0x0000001e0824723c */ /* 0x040ff00000001828 */
[----:B----4-:R-:W-:Y:S01]  /*9340*/  HMMA.16816.F32 R28, R8, R20, R216 ;  /* 0x00000014081c723c */ /* 0x010fe200000018d8 */
[----:B------:R-:W-:-:S02]  /*9350*/  FMUL.FTZ R208, R208, c[0x0][0x2ec] ;  /* 0x0000bb00d0d07a20 */ /* 0x000fc40000410000 */
[----:B------:R-:W-:Y:S02]  /*9360*/  FMUL.FTZ R209, R209, c[0x0][0x2ec] ;  /* 0x0000bb00d1d17a20 */ /* 0x000fe40000410000 */
[----:B------:R-:W-:Y:S02]  /*9370*/  FMUL.FTZ R211, R211, c[0x0][0x2ec] ;  /* 0x0000bb00d3d37a20 */ /* 0x000fe40000410000 */
[----:B------:R-:W-:Y:S01]  /*9380*/  IMAD.MOV.U32 R217, RZ, RZ, R0 ;  /* 0x000000ffffd97224 */ /* 0x000fe200078e0000 */
[----:B------:R-:W-:Y:S01]  /*9390*/  HMMA.16816.F32 R56, R4, R20, R56 ;  /* 0x000000140438723c */ /* 0x000fe20000001838 */
[----:B------:R-:W-:Y:S01]  /*93a0*/  FMUL.FTZ R0, R60, c[0x0][0x2ec] ;  /* 0x0000bb003c007a20 */ /* 0x000fe20000410000 */
[----:B------:R-:W-:Y:S01]  /*93b0*/  MUFU.TANH R208, R208 ;  /* 0x000000d000d07308 */ /* 0x000fe20000002400 */
[----:B------:R-:W-:Y:S02]  /*93c0*/  IMAD.MOV.U32 R219, RZ, RZ, R12 ;  /* 0x000000ffffdb7224 */ /* 0x000fe400078e000c */
[----:B------:R-:W-:-:S03]  /*93d0*/  IMAD.MOV.U32 R216, RZ, RZ, R2 ;  /* 0x000000ffffd87224 */ /* 0x000fc600078e0002 */
[C---:B------:R-:W-:Y:S02]  /*93e0*/  HMMA.16816.F32 R52, R4.reuse, R22, R52 ;  /* 0x000000160434723c */ /* 0x040fe40000001834 */
[----:B------:R1:W-:Y:S06]  /*93f0*/  MUFU.TANH R245, R0 ;  /* 0x0000000000f57308 */ /* 0x0003ec0000002400 */
[C---:B------:R-:W-:Y:S02]  /*9400*/  HMMA.16816.F32 R48, R4.reuse, R16, R48 ;  /* 0x000000100430723c */ /* 0x040fe40000001830 */
[----:B------:R-:W-:Y:S06]  /*9410*/  MUFU.TANH R209, R209 ;  /* 0x000000d100d17308 */ /* 0x000fec0000002400 */
[----:B------:R-:W-:Y:S01]  /*9420*/  HMMA.16816.F32 R44, R4, R18, R44 ;  /* 0x00000012042c723c */ /* 0x000fe2000000182c */
[----:B-1----:R-:W-:Y:S01]  /*9430*/  FMUL.FTZ R0, R61, c[0x0][0x2ec] ;  /* 0x0000bb003d007a20 */ /* 0x002fe20000410000 */
[----:B------:R-:W-:Y:S06]  /*9440*/  MUFU.TANH R211, R211 ;  /* 0x000000d300d37308 */ /* 0x000fec0000002400 */
[C---:B------:R-:W-:Y:S02]  /*9450*/  HMMA.16816.F32 R4, R8.reuse, R16, R228 ;  /* 0x000000100804723c */ /* 0x040fe400000018e4 */
[----:B------:R1:W2:Y:S06]  /*9460*/  MUFU.TANH R139, R0 ;  /* 0x00000000008b7308 */ /* 0x0002ac0000002400 */
[C---:B------:R-:W-:Y:S01]  /*9470*/  HMMA.16816.F32 R20, R8.reuse, R22, R248 ;  /* 0x000000160814723c */ /* 0x040fe200000018f8 */
[----:B------:R-:W3:Y:S07]  /*9480*/  S2R R251, SR_TID.X ;  /* 0x0000000000fb7919 */ /* 0x000eee0000002100 */
[----:B------:R-:W-:Y:S01]  /*9490*/  HMMA.16816.F32 R40, R8, R18, R224 ;  /* 0x000000120828723c */ /* 0x000fe200000018e0 */
[----:B-1----:R-:W-:-:S04]  /*94a0*/  FMUL.FTZ R0, R62, c[0x0][0x2ec] ;  /* 0x0000bb003e007a20 */ /* 0x002fc80000410000 */
[----:B------:R1:W-:Y:S03]  /*94b0*/  MUFU.TANH R246, R0 ;  /* 0x0000000000f67308 */ /* 0x0003e60000002400 */
[----:B------:R-:W-:Y:S01]  /*94c0*/  FMUL.FTZ R2, R7, c[0x0][0x2ec] ;  /* 0x0000bb0007027a20 */ /* 0x000fe20000410000 */
[----:B------:R-:W-:Y:S01]  /*94d0*/  HMMA.16816.F32 R16, R8, R32, R220 ;  /* 0x000000200810723c */ /* 0x000fe200000018dc */
[----:B---3--:R-:W-:-:S05]  /*94e0*/  IMAD.SHL.U32 R251, R251, 0x2, RZ ;  /* 0x00000002fbfb7824 */ /* 0x008fca00078e00ff */
[----:B------:R-:W-:Y:S01]  /*94f0*/  LOP3.LUT R251, R251, 0x6, RZ, 0xc0, !PT ;  /* 0x00000006fbfb7812 */ /* 0x000fe200078ec0ff */
[----:B-1----:R-:W-:-:S04]  /*9500*/  FMUL.FTZ R0, R63, c[0x0][0x2ec] ;  /* 0x0000bb003f007a20 */ /* 0x002fc80000410000 */
[----:B------:R1:W3:Y:S02]  /*9510*/  MUFU.TANH R27, R0 ;  /* 0x00000000001b7308 */ /* 0x0002e40000002400 */
[----:B-1----:R-:W-:-:S06]  /*9520*/  FMUL.FTZ R0, R212, c[0x0][0x2ec] ;  /* 0x0000bb00d4007a20 */ /* 0x002fcc0000410000 */
[----:B------:R1:W-:Y:S02]  /*9530*/  MUFU.TANH R247, R0 ;  /* 0x0000000000f77308 */ /* 0x0003e40000002400 */
[----:B-1----:R-:W-:-:S06]  /*9540*/  FMUL.FTZ R0, R213, c[0x0][0x2ec] ;  /* 0x0000bb00d5007a20 */ /* 0x002fcc0000410000 */
[----:B------:R1:W4:Y:S02]  /*9550*/  MUFU.TANH R133, R0 ;  /* 0x0000000000857308 */ /* 0x0003240000002400 */
        /* <DEDUP_REMOVED lines=57> */
[----:B------:R-:W-:Y:S08]  /*98f0*/  MUFU.TANH R50, R2 ;  /* 0x0000000200327308 */ /* 0x000ff00000002400 */
[----:B------:R1:W1:Y:S02]  /*9900*/  MUFU.TANH R52, R0 ;  /* 0x0000000000347308 */ /* 0x0002640000002400 */
[----:B-1----:R-:W-:-:S06]  /*9910*/  FMUL.FTZ R0, R51, c[0x0][0x2ec] ;  /* 0x0000bb0033007a20 */ /* 0x002fcc0000410000 */
[----:B------:R1:W-:Y:S02]  /*9920*/  MUFU.TANH R53, R0 ;  /* 0x0000000000357308 */ /* 0x0003e40000002400 */
[----:B-1----:R-:W-:Y:S02]  /*9930*/  FMUL.FTZ R0, R4, c[0x0][0x2ec] ;  /* 0x0000bb0004007a20 */ /* 0x002fe40000410000 */
[----:B------:R-:W-:-:S04]  /*9940*/  FMUL.FTZ R4, R44, c[0x0][0x2ec] ;  /* 0x0000bb002c047a20 */ /* 0x000fc80000410000 */
[----:B------:R1:W1:Y:S08]  /*9950*/  MUFU.TANH R12, R0 ;  /* 0x00000000000c7308 */ /* 0x0002700000002400 */
[----:B------:R2:W-:Y:S01]  /*9960*/  MUFU.TANH R49, R4 ;  /* 0x0000000400317308 */ /* 0x0005e20000002400 */
[----:B-1----:R-:W-:-:S07]  /*9970*/  FMUL.FTZ R0, R5, c[0x0][0x2ec] ;  /* 0x0000bb0005007a20 */ /* 0x002fce0000410000 */
[----:B------:R1:W-:Y:S01]  /*9980*/  MUFU.TANH R51, R0 ;  /* 0x0000000000337308 */ /* 0x0003e20000002400 */
[----:B--2---:R-:W-:-:S07]  /*9990*/  FMUL.FTZ R4, R45, c[0x0][0x2ec] ;  /* 0x0000bb002d047a20 */ /* 0x004fce0000410000 */
[----:B------:R2:W-:Y:S01]  /*99a0*/  MUFU.TANH R48, R4 ;  /* 0x0000000400307308 */ /* 0x0005e20000002400 */
[----:B-1----:R-:W-:-:S07]  /*99b0*/  FMUL.FTZ R0, R6, c[0x0][0x2ec] ;  /* 0x0000bb0006007a20 */ /* 0x002fce0000410000 */
[----:B------:R1:W1:Y:S01]  /*99c0*/  MUFU.TANH R6, R0 ;  /* 0x0000000000067308 */ /* 0x0002620000002400 */
[----:B--2---:R-:W-:-:S07]  /*99d0*/  FMUL.FTZ R4, R46, c[0x0][0x2ec] ;  /* 0x0000bb002e047a20 */ /* 0x004fce0000410000 */
[----:B------:R2:W2:Y:S01]  /*99e0*/  MUFU.TANH R45, R4 ;  /* 0x00000004002d7308 */ /* 0x0004a20000002400 */
[----:B-1----:R-:W-:-:S05]  /*99f0*/  MOV R0, UR21 ;  /* 0x0000001500007c02 */ /* 0x002fca0008000f00 */
[----:B------:R-:W-:Y:S02]  /*9a00*/  IMAD R0, R0, 0x40, R251 ;  /* 0x0000004000007824 */ /* 0x000fe400078e02fb */
[----:B--2---:R-:W-:-:S03]  /*9a10*/  FMUL.FTZ R4, R47, c[0x0][0x2ec] ;  /* 0x0000bb002f047a20 */ /* 0x004fc60000410000 */
[----:B------:R-:W-:Y:S01]  /*9a20*/  IADD3 R2, R0, 0x1, RZ ;  /* 0x0000000100027810 */ /* 0x000fe20007ffe0ff */
[----:B------:R1:W-:Y:S01]  /*9a30*/  MUFU.TANH R46, R4 ;  /* 0x00000004002e7308 */ /* 0x0003e20000002400 */
[----:B------:R-:W-:Y:S02]  /*9a40*/  BAR.SYNC.DEFER_BLOCKING 0x0 ;  /* 0x0000000000007b1d */ /* 0x000fe40000010000 */
[C---:B------:R-:W-:Y:S02]  /*9a50*/  ISETP.GE.AND P6, PT, R2.reuse, R14, PT ;  /* 0x0000000e0200720c */ /* 0x040fe40003fc6270 */
[C---:B------:R-:W-:Y:S02]  /*9a60*/  ISETP.GE.AND P5, PT, R2.reuse, R15, PT ;  /* 0x0000000f0200720c */ /* 0x040fe40003fa6270 */
[C---:B------:R-:W-:Y:S02]  /*9a70*/  ISETP.GE.AND P4, PT, R2.reuse, R25, PT ;  /* 0x000000190200720c */ /* 0x040fe40003f86270 */
[----:B------:R-:W-:-:S02]  /*9a80*/  ISETP.GE.AND P1, PT, R2, R24, PT ;  /* 0x000000180200720c */ /* 0x000fc40003f26270 */
[----:B------:R-:W-:Y:S02]  /*9a90*/  IADD3 R2, R0, 0x8, RZ ;  /* 0x0000000800027810 */ /* 0x000fe40007ffe0ff */
[----:B------:R-:W-:Y:S02]  /*9aa0*/  FSEL R20, R139, -INF , !P6 ;  /* 0xff8000008b147808 */ /* 0x000fe40007000000 */
[----:B---3--:R-:W-:Y:S01]  /*9ab0*/  FSEL R27, R27, -INF , !P5 ;  /* 0xff8000001b1b7808 */ /* 0x008fe20006800000 */
[----:B-1----:R-:W-:Y:S01]  /*9ac0*/  FMUL.FTZ R4, R40, c[0x0][0x2ec] ;  /* 0x0000bb0028047a20 */ /* 0x002fe20000410000 */
[----:B----4-:R-:W-:Y:S02]  /*9ad0*/  FSEL R30, R133, -INF , !P4 ;  /* 0xff800000851e7808 */ /* 0x010fe40006000000 */
[C---:B------:R-:W-:Y:S01]  /*9ae0*/  ISETP.GE.AND P0, PT, R2.reuse, R14, PT ;  /* 0x0000000e0200720c */ /* 0x040fe20003f06270 */
[----:B------:R1:W2:Y:S01]  /*9af0*/  MUFU.TANH R44, R4 ;  /* 0x00000004002c7308 */ /* 0x0002a20000002400 */
[----:B------:R-:W-:-:S02]  /*9b00*/  ISETP.GE.AND P6, PT, R2, R15, PT ;  /* 0x0000000f0200720c */ /* 0x000fc40003fc6270 */
[C---:B------:R-:W-:Y:S02]  /*9b10*/  ISETP.GE.AND P5, PT, R2.reuse, R25, PT ;  /* 0x000000190200720c */ /* 0x040fe40003fa6270 */
[----:B------:R-:W-:Y:S02]  /*9b20*/  ISETP.GE.AND P4, PT, R2, R24, PT ;  /* 0x000000180200720c */ /* 0x000fe40003f86270 */
[----:B------:R-:W-:Y:S02]  /*9b30*/  IADD3 R2, R0, 0x9, RZ ;  /* 0x0000000900027810 */ /* 0x000fe40007ffe0ff */
[----:B------:R-:W-:Y:S02]  /*9b40*/  FSEL R32, R132, -INF , !P1 ;  /* 0xff80000084207808 */ /* 0x000fe40004800000 */
[----:B------:R-:W-:Y:S02]  /*9b50*/  FSEL R22, R63, -INF , !P0 ;  /* 0xff8000003f167808 */ /* 0x000fe40004000000 */
[----:B------:R-:W-:-:S02]  /*9b60*/  FSEL R26, R26, -INF , !P6 ;  /* 0xff8000001a1a7808 */ /* 0x000fc40007000000 */
[----:B------:R-:W-:Y:S01]  /*9b70*/  FSEL R29, R61, -INF , !P5 ;  /* 0xff8000003d1d7808 */ /* 0x000fe20006800000 */
[----:B-1----:R-:W-:Y:S01]  /*9b80*/  FMUL.FTZ R4, R41, c[0x0][0x2ec] ;  /* 0x0000bb0029047a20 */ /* 0x002fe20000410000 */
[C---:B------:R-:W-:Y:S01]  /*9b90*/  ISETP.GE.AND P1, PT, R2.reuse, R14, PT ;  /* 0x0000000e0200720c */ /* 0x040fe20003f26270 */
[----:B------:R-:W-:Y:S01]  /*9ba0*/  IMAD.MOV.U32 R61, RZ, RZ, R247 ;  /* 0x000000ffff3d7224 */ /* 0x000fe200078e00f7 */
[C---:B------:R-:W-:Y:S01]  /*9bb0*/  ISETP.GE.AND P0, PT, R2.reuse, R15, PT ;  /* 0x0000000f0200720c */ /* 0x040fe20003f06270 */
[----:B------:R1:W-:Y:S01]  /*9bc0*/  MUFU.TANH R41, R4 ;  /* 0x0000000400297308 */ /* 0x0003e20000002400 */
[C---:B------:R-:W-:Y:S02]  /*9bd0*/  ISETP.GE.AND P6, PT, R2.reuse, R25, PT ;  /* 0x000000190200720c */ /* 0x040fe40003fc6270 */
[----:B------:R-:W-:Y:S02]  /*9be0*/  ISETP.GE.AND P5, PT, R2, R24, PT ;  /* 0x000000180200720c */ /* 0x000fe40003fa6270 */
[----:B------:R-:W-:-:S02]  /*9bf0*/  IADD3 R2, R0, 0x10, RZ ;  /* 0x0000001000027810 */ /* 0x000fc40007ffe0ff */
[----:B------:R-:W-:Y:S01]  /*9c00*/  FSEL R31, R60, -INF , !P4 ;  /* 0xff8000003c1f7808 */ /* 0x000fe20006000000 */
[----:B------:R-:W-:Y:S01]  /*9c10*/  IMAD.MOV.U32 R60, RZ, RZ, R246 ;  /* 0x000000ffff3c7224 */ /* 0x000fe200078e00f6 */
[----:B------:R-:W-:Y:S02]  /*9c20*/  FSEL R21, R138, -INF , !P1 ;  /* 0xff8000008a157808 */ /* 0x000fe40004800000 */
[----:B------:R-:W-:Y:S02]  /*9c30*/  FSEL R23, R137, -INF , !P0 ;  /* 0xff80000089177808 */ /* 0x000fe40004000000 */
[----:B------:R-:W-:Y:S01]  /*9c40*/  FSEL R28, R65, -INF , !P6 ;  /* 0xff800000411c7808 */ /* 0x000fe20007000000 */
[----:B------:R-:W-:Y:S01]  /*9c50*/  IMAD.MOV.U32 R65, RZ, RZ, R245 ;  /* 0x000000ffff417224 */ /* 0x000fe200078e00f5 */
[----:B------:R-:W-:Y:S01]  /*9c60*/  ISETP.GE.AND P4, PT, R2, R14, PT ;  /* 0x0000000e0200720c */ /* 0x000fe20003f86270 */
[----:B-1----:R-:W-:Y:S01]  /*9c70*/  FMUL.FTZ R4, R42, c[0x0][0x2ec] ;  /* 0x0000bb002a047a20 */ /* 0x002fe20000410000 */
[----:B------:R-:W-:-:S02]  /*9c80*/  ISETP.GE.AND P1, PT, R2, R15, PT ;  /* 0x0000000f0200720c */ /* 0x000fc40003f26270 */
[C---:B------:R-:W-:Y:S01]  /*9c90*/  ISETP.GE.AND P0, PT, R2.reuse, R25, PT ;  /* 0x000000190200720c */ /* 0x040fe20003f06270 */
[----:B------:R1:W3:Y:S01]  /*9ca0*/  MUFU.TANH R5, R4 ;  /* 0x0000000400057308 */ /* 0x0002e20000002400 */
[----:B------:R-:W-:Y:S02]  /*9cb0*/  ISETP.GE.AND P6, PT, R2, R24, PT ;  /* 0x000000180200720c */ /* 0x000fe40003fc6270 */
[----:B------:R-:W-:Y:S02]  /*9cc0*/  IADD3 R2, R0, 0x11, RZ ;  /* 0x0000001100027810 */ /* 0x000fe40007ffe0ff */
[----:B------:R-:W-:Y:S02]  /*9cd0*/  FSEL R33, R64, -INF , !P5 ;  /* 0xff80000040217808 */ /* 0x000fe40006800000 */
[----:B------:R-:W-:Y:S02]  /*9ce0*/  FSEL R222, R62, -INF , !P4 ;  /* 0xff8000003ede7808 */ /* 0x000fe40006000000 */
[----:B------:R-:W-:Y:S01]  /*9cf0*/  FSEL R224, R58, -INF , !P1 ;  /* 0xff8000003ae07808 */ /* 0x000fe20004800000 */
[----:B------:R-:W-:Y:S01]  /*9d00*/  IMAD.MOV.U32 R58, RZ, RZ, R219 ;  /* 0x000000ffff3a7224 */ /* 0x000fe200078e00db */
[----:B------:R-:W-:-:S02]  /*9d10*/  FSEL R226, R39, -INF , !P0 ;  /* 0xff80000027e27808 */ /* 0x000fc40004000000 */
[C---:B------:R-:W-:Y:S02]  /*9d20*/  ISETP.GE.AND P5, PT, R2.reuse, R14, PT ;  /* 0x0000000e0200720c */ /* 0x040fe40003fa6270 */
[C---:B------:R-:W-:Y:S01]  /*9d30*/  ISETP.GE.AND P4, PT, R2.reuse, R15, PT ;  /* 0x0000000f0200720c */ /* 0x040fe20003f86270 */
[----:B-1----:R-:W-:Y:S01]  /*9d40*/  FMUL.FTZ R4, R43, c[0x0][0x2ec] ;  /* 0x0000bb002b047a20 */ /* 0x002fe20000410000 */
[C---:B------:R-:W-:Y:S02]  /*9d50*/  ISETP.GE.AND P1, PT, R2.reuse, R25, PT ;  /* 0x000000190200720c */ /* 0x040fe40003f26270 */
[----:B------:R-:W-:Y:S01]  /*9d60*/  ISETP.GE.AND P0, PT, R2, R24, PT ;  /* 0x000000180200720c */ /* 0x000fe20003f06270 */
[----:B------:R1:W-:Y:S01]  /*9d70*/  MUFU.TANH R40, R4 ;  /* 0x0000000400287308 */ /* 0x0003e20000002400 */
[----:B------:R-:W-:Y:S02]  /*9d80*/  IADD3 R2, R0, 0x18, RZ ;  /* 0x0000001800027810 */ /* 0x000fe40007ffe0ff */
[----:B------:R-:W-:-:S02]  /*9d90*/  FSEL R227, R38, -INF , !P6 ;  /* 0xff80000026e37808 */ /* 0x000fc40007000000 */
[----:B------:R-:W-:Y:S02]  /*9da0*/  FSEL R221, R67, -INF , !P4 ;  /* 0xff80000043dd7808 */ /* 0x000fe40006000000 */
[C---:B------:R-:W-:Y:S02]  /*9db0*/  ISETP.GE.AND P4, PT, R2.reuse, R25, PT ;  /* 0x000000190200720c */ /* 0x040fe40003f86270 */
[----:B------:R-:W-:Y:S01]  /*9dc0*/  FSEL R225, R57, -INF , !P0 ;  /* 0xff80000039e17808 */ /* 0x000fe20004000000 */
[----:B------:R-:W-:Y:S01]  /*9dd0*/  IMAD.MOV.U32 R57, RZ, RZ, R217 ;  /* 0x000000ffff397224 */ /* 0x000fe200078e00d9 */
[----:B------:R-:W-:Y:S02]  /*9de0*/  ISETP.GE.AND P6, PT, R2, R14, PT ;  /* 0x0000000e0200720c */ /* 0x000fe40003fc6270 */
[----:B------:R-:W-:Y:S02]  /*9df0*/  FSEL R218, R218, -INF , !P5 ;  /* 0xff800000dada7808 */ /* 0x000fe40006800000 */
[----:B------:R-:W-:Y:S01]  /*9e00*/  FSEL R223, R59, -INF , !P1 ;  /* 0xff8000003bdf7808 */ /* 0x000fe20004800000 */
[----:B-1----:R-:W-:Y:S01]  /*9e10*/  FMUL.FTZ R4, R140, c[0x0][0x2ec] ;  /* 0x0000bb008c047a20 */ /* 0x002fe20000410000 */
[----:B------:R-:W-:-:S02]  /*9e20*/  FSEL R217, R36, -INF , !P4 ;  /* 0xff80000024d97808 */ /* 0x000fc40006000000 */
[C---:B------:R-:W-:Y:S01]  /*9e30*/  ISETP.GE.AND P5, PT, R2.reuse, R15, PT ;  /* 0x0000000f0200720c */ /* 0x040fe20003fa6270 */
[----:B------:R1:W4:Y:S01]  /*9e40*/  MUFU.TANH R39, R4 ;  /* 0x0000000400277308 */ /* 0x0003220000002400 */
[----:B------:R-:W-:Y:S02]  /*9e50*/  ISETP.GE.AND P1, PT, R2, R24, PT ;  /* 0x000000180200720c */ /* 0x000fe40003f26270 */
[----:B------:R-:W-:Y:S02]  /*9e60*/  IADD3 R2, R0, 0x19, RZ ;  /* 0x0000001900027810 */ /* 0x000fe40007ffe0ff */
[----:B------:R-:W-:Y:S01]  /*9e70*/  FSEL R214, R56, -INF , !P6 ;  /* 0xff80000038d67808 */ /* 0x000fe20007000000 */
[----:B------:R-:W-:Y:S01]  /*9e80*/  IMAD.MOV.U32 R56, RZ, RZ, R216 ;  /* 0x000000ffff387224 */ /* 0x000fe200078e00d8 */
[----:B------:R-:W-:Y:S02]  /*9e90*/  FSEL R216, R37, -INF , !P5 ;  /* 0xff80000025d87808 */ /* 0x000fe40006800000 */
[----:B------:R-:W-:-:S02]  /*9ea0*/  ISETP.GE.AND P0, PT, R2, R14, PT ;  /* 0x0000000e0200720c */ /* 0x000fc40003f06270 */
[----:B------:R-:W-:Y:S02]  /*9eb0*/  MOV R59, R252 ;  /* 0x000000fc003b7202 */ /* 0x000fe40000000f00 */
[C---:B------:R-:W-:Y:S02]  /*9ec0*/  ISETP.GE.AND P6, PT, R2.reuse, R15, PT ;  /* 0x0000000f0200720c */ /* 0x040fe40003fc6270 */
[C---:B------:R-:W-:Y:S01]  /*9ed0*/  ISETP.GE.AND P5, PT, R2.reuse, R25, PT ;  /* 0x000000190200720c */ /* 0x040fe20003fa6270 */
[----:B-1----:R-:W-:Y:S01]  /*9ee0*/  FMUL.FTZ R4, R141, c[0x0][0x2ec] ;  /* 0x0000bb008d047a20 */ /* 0x002fe20000410000 */
[----:B------:R-:W-:Y:S01]  /*9ef0*/  ISETP.GE.AND P4, PT, R2, R24, PT ;  /* 0x000000180200720c */ /* 0x000fe20003f86270 */
[----:B------:R-:W-:Y:S01]  /*9f00*/  HMMA.16816.F32 R8, R8, R34, R56 ;  /* 0x000000220808723c */ /* 0x000fe20000001838 */
[----:B------:R-:W-:Y:S01]  /*9f10*/  IADD3 R2, R0, 0x20, RZ ;  /* 0x0000002000027810 */ /* 0x000fe20007ffe0ff */
[----:B------:R1:W-:Y:S01]  /*9f20*/  MUFU.TANH R38, R4 ;  /* 0x0000000400267308 */ /* 0x0003e20000002400 */
[----:B------:R-:W-:-:S02]  /*9f30*/  FSEL R220, R13, -INF , !P1 ;  /* 0xff8000000ddc7808 */ /* 0x000fc40004800000 */
[----:B------:R-:W-:Y:S02]  /*9f40*/  FSEL R212, R212, -INF , !P0 ;  /* 0xff800000d4d47808 */ /* 0x000fe40004000000 */
[----:B------:R-:W-:Y:S02]  /*9f50*/  FSEL R213, R213, -INF , !P6 ;  /* 0xff800000d5d57808 */ /* 0x000fe40007000000 */
[----:B------:R-:W-:Y:S02]  /*9f60*/  FSEL R215, R215, -INF , !P5 ;  /* 0xff800000d7d77808 */ /* 0x000fe40006800000 */
[C---:B------:R-:W-:Y:S02]  /*9f70*/  ISETP.GE.AND P1, PT, R2.reuse, R14, PT ;  /* 0x0000000e0200720c */ /* 0x040fe40003f26270 */
[C---:B------:R-:W-:Y:S02]  /*9f80*/  ISETP.GE.AND P0, PT, R2.reuse, R15, PT ;  /* 0x0000000f0200720c */ /* 0x040fe40003f06270 */
[----:B------:R-:W-:-:S02]  /*9f90*/  ISETP.GE.AND P6, PT, R2, R25, PT ;  /* 0x000000190200720c */ /* 0x000fc40003fc6270 */
[----:B------:R-:W-:Y:S01]  /*9fa0*/  ISETP.GE.AND P5, PT, R2, R24, PT ;  /* 0x000000180200720c */ /* 0x000fe20003fa6270 */
[----:B-1----:R-:W-:Y:S01]  /*9fb0*/  FMUL.FTZ R4, R142, c[0x0][0x2ec] ;  /* 0x0000bb008e047a20 */ /* 0x002fe20000410000 */
[----:B------:R-:W-:Y:S02]  /*9fc0*/  IADD3 R2, R0, 0x21, RZ ;  /* 0x0000002100027810 */ /* 0x000fe40007ffe0ff */
[----:B------:R-:W-:Y:S01]  /*9fd0*/  FSEL R219, R55, -INF , !P4 ;  /* 0xff80000037db7808 */ /* 0x000fe20006000000 */
[----:B------:R1:W1:Y:S01]  /*9fe0*/  MUFU.TANH R36, R4 ;  /* 0x0000000400247308 */ /* 0x0002620000002400 */
[----:B------:R-:W-:Y:S01]  /*9ff0*/  FSEL R47, R54, -INF , !P1 ;  /* 0xff800000362f7808 */ /* 0x000fe20004800000 */
[----:B------:R-:W-:Y:S01]  /*a000*/  FMUL.FTZ R10, R10, c[0x0][0x2ec] ;  /* 0x0000bb000a0a7a20 */ /* 0x000fe20000410000 */
[----:B------:R-:W-:Y:S01]  /*a010*/  FSEL R133, R52, -INF , !P0 ;  /* 0xff80000034857808 */ /* 0x000fe20004000000 */
[----:B------:R-:W-:Y:S01]  /*a020*/  FMUL.FTZ R9, R9, c[0x0][0x2ec] ;  /* 0x0000bb0009097a20 */ /* 0x000fe20000410000 */
[----:B------:R-:W-:Y:S01]  /*a030*/  FSEL R63, R12, -INF , !P6 ;  /* 0xff8000000c3f7808 */ /* 0x000fe20007000000 */
[----:B------:R-:W-:Y:S01]  /*a040*/  FMUL.FTZ R11, R11, c[0x0][0x2ec] ;  /* 0x0000bb000b0b7a20 */ /* 0x000fe20000410000 */
[----:B------:R-:W-:-:S02]  /*a050*/  ISETP.GE.AND P4, PT, R2, R14, PT ;  /* 0x0000000e0200720c */ /* 0x000fc40003f86270 */
[C---:B------:R-:W-:Y:S02]  /*a060*/  ISETP.GE.AND P1, PT, R2.reuse, R15, PT ;  /* 0x0000000f0200720c */ /* 0x040fe40003f26270 */
[C---:B------:R-:W-:Y:S02]  /*a070*/  ISETP.GE.AND P0, PT, R2.reuse, R25, PT ;  /* 0x000000190200720c */ /* 0x040fe40003f06270 */
[----:B------:R-:W-:Y:S02]  /*a080*/  ISETP.GE.AND P6, PT, R2, R24, PT ;  /* 0x000000180200720c */ /* 0x000fe40003fc6270 */
[----:B------:R-:W-:Y:S01]  /*a090*/  IADD3 R2, R0, 0x28, RZ ;  /* 0x0000002800027810 */ /* 0x000fe20007ffe0ff */
[----:B-1----:R-:W-:Y:S01]  /*a0a0*/  FMUL.FTZ R4, R143, c[0x0][0x2ec] ;  /* 0x0000bb008f047a20 */ /* 0x002fe20000410000 */
[----:B------:R-:W-:Y:S01]  /*a0b0*/  FSEL R138, R6, -INF , !P5 ;  /* 0xff800000068a7808 */ /* 0x000fe20006800000 */
[----:B------:R-:W-:Y:S01]  /*a0c0*/  FMUL.FTZ R6, R19, c[0x0][0x2ec] ;  /* 0x0000bb0013067a20 */ /* 0x000fe20000410000 */
[----:B------:R-:W-:Y:S01]  /*a0d0*/  ISETP.GE.AND P5, PT, R2, R14, PT ;  /* 0x0000000e0200720c */ /* 0x000fe20003fa6270 */
[----:B------:R1:W-:Y:S01]  /*a0e0*/  MUFU.TANH R37, R4 ;  /* 0x0000000400257308 */ /* 0x0003e20000002400 */
[----:B------:R-:W-:-:S02]  /*a0f0*/  FSEL R251, R66, -INF , !P4 ;  /* 0xff80000042fb7808 */ /* 0x000fc40006000000 */
[----:B------:R-:W-:Y:S02]  /*a100*/  FSEL R139, R53, -INF , !P1 ;  /* 0xff800000358b7808 */ /* 0x000fe40004800000 */
[----:B------:R-:W-:Y:S02]  /*a110*/  FSEL R137, R51, -INF , !P0 ;  /* 0xff80000033897808 */ /* 0x000fe40004000000 */
[----:B------:R-:W-:Y:S01]  /*a120*/  FSEL R52, R50, -INF , !P6 ;  /* 0xff80000032347808 */ /* 0x000fe20007000000 */
[----:B------:R-:W-:Y:S01]  /*a130*/  MUFU.TANH R6, R6 ;  /* 0x0000000600067308 */ /* 0x000fe20000002400 */
[----:B------:R-:W-:Y:S02]  /*a140*/  FSEL R231, R49, -INF , !P5 ;  /* 0xff80000031e77808 */ /* 0x000fe40006800000 */
[C---:B------:R-:W-:Y:S02]  /*a150*/  ISETP.GE.AND P4, PT, R2.reuse, R15, PT ;  /* 0x0000000f0200720c */ /* 0x040fe40003f86270 */
[----:B------:R-:W-:-:S02]  /*a160*/  ISETP.GE.AND P1, PT, R2, R25, PT ;  /* 0x000000190200720c */ /* 0x000fc40003f26270 */
[----:B------:R-:W-:Y:S01]  /*a170*/  ISETP.GE.AND P0, PT, R2, R24, PT ;  /* 0x000000180200720c */ /* 0x000fe20003f06270 */
[----:B-1----:R-:W-:Y:S01]  /*a180*/  FMUL.FTZ R4, R16, c[0x0][0x2ec] ;  /* 0x0000bb0010047a20 */ /* 0x002fe20000410000 */
[----:B------:R-:W-:Y:S02]  /*a190*/  IADD3 R2, R0, 0x30, RZ ;  /* 0x0000003000027810 */ /* 0x000fe40007ffe0ff */
[----:B------:R-:W-:Y:S01]  /*a1a0*/  FSEL R245, R45, -INF , !P4 ;  /* 0xff8000002df57808 */ /* 0x000fe20006000000 */
[----:B------:R1:W1:Y:S01]  /*a1b0*/  MUFU.TANH R13, R4 ;  /* 0x00000004000d7308 */ /* 0x0002620000002400 */
[----:B--2---:R-:W-:Y:S02]  /*a1c0*/  FSEL R247, R44, -INF , !P1 ;  /* 0xff8000002cf77808 */ /* 0x004fe40004800000 */
[----:B---3--:R-:W-:Y:S01]  /*a1d0*/  FSEL R252, R5, -INF , !P0 ;  /* 0xff80000005fc7808 */ /* 0x008fe20004000000 */
[----:B------:R-:W-:Y:S01]  /*a1e0*/  FMUL.FTZ R5, R210, c[0x0][0x2ec] ;  /* 0x0000bb00d2057a20 */ /* 0x000fe20000410000 */
[----:B------:R-:W-:-:S04]  /*a1f0*/  ISETP.GE.AND P0, PT, R2, R14, PT ;  /* 0x0000000e0200720c */ /* 0x000fc80003f06270 */
[----:B----4-:R-:W-:Y:S01]  /*a200*/  FSEL R210, R39, -INF , !P0 ;  /* 0xff80000027d27808 */ /* 0x010fe20004000000 */
[----:B------:R-:W-:Y:S01]  /*a210*/  MUFU.TANH R5, R5 ;  /* 0x0000000500057308 */ /* 0x000fe20000002400 */
[----:B-1----:R-:W-:-:S07]  /*a220*/  FMUL.FTZ R4, R17, c[0x0][0x2ec] ;  /* 0x0000bb0011047a20 */ /* 0x002fce0000410000 */
[----:B------:R1:W-:Y:S02]  /*a230*/  MUFU.TANH R12, R4 ;  /* 0x00000004000c7308 */ /* 0x0003e40000002400 */
[----:B-1----:R-:W-:-:S06]  /*a240*/  FMUL.FTZ R4, R18, c[0x0][0x2ec] ;  /* 0x0000bb0012047a20 */ /* 0x002fcc0000410000 */
[----:B------:R1:W2:Y:S02]  /*a250*/  MUFU.TANH R7, R4 ;  /* 0x0000000400077308 */ /* 0x0002a40000002400 */
[----:B-1----:R-:W-:-:S04]  /*a260*/  IADD3 R4, R0, 0x29, RZ ;  /* 0x0000002900047810 */ /* 0x002fc80007ffe0ff */
[C---:B------:R-:W-:Y:S02]  /*a270*/  ISETP.GE.AND P6, PT, R4.reuse, R14, PT ;  /* 0x0000000e0400720c */ /* 0x040fe40003fc6270 */
[----:B------:R-:W-:Y:S02]  /*a280*/  ISETP.GE.AND P5, PT, R4, R15, PT ;  /* 0x0000000f0400720c */ /* 0x000fe40003fa6270 */
[----:B------:R-:W-:Y:S02]  /*a290*/  FSEL R50, R48, -INF , !P6 ;  /* 0xff80000030327808 */ /* 0x000fe40007000000 */
[----:B------:R-:W-:Y:S02]  /*a2a0*/  FSEL R51, R46, -INF , !P5 ;  /* 0xff8000002e337808 */ /* 0x000fe40006800000 */
[C---:B------:R-:W-:Y:S02]  /*a2b0*/  ISETP.GE.AND P4, PT, R4.reuse, R25, PT ;  /* 0x000000190400720c */ /* 0x040fe40003f86270 */
[----:B------:R-:W-:-:S02]  /*a2c0*/  ISETP.GE.AND P1, PT, R4, R24, PT ;  /* 0x000000180400720c */ /* 0x000fc40003f26270 */
[C---:B------:R-:W-:Y:S02]  /*a2d0*/  ISETP.GE.AND P6, PT, R2.reuse, R15, PT ;  /* 0x0000000f0200720c */ /* 0x040fe40003fc6270 */
[----:B------:R-:W-:Y:S02]  /*a2e0*/  ISETP.GE.AND P5, PT, R2, R25, PT ;  /* 0x000000190200720c */ /* 0x000fe40003fa6270 */
[----:B------:R-:W-:Y:S02]  /*a2f0*/  IADD3 R4, R0, 0x31, RZ ;  /* 0x0000003100047810 */ /* 0x000fe40007ffe0ff */
[----:B------:R-:W-:Y:S02]  /*a300*/  FSEL R250, R40, -INF , !P1 ;  /* 0xff80000028fa7808 */ /* 0x000fe40004800000 */
[----:B------:R-:W-:Y:S02]  /*a310*/  FSEL R246, R36, -INF , !P6 ;  /* 0xff80000024f67808 */ /* 0x000fe40007000000 */
[----:B------:R-:W-:-:S02]  /*a320*/  FSEL R141, R13, -INF , !P5 ;  /* 0xff8000000d8d7808 */ /* 0x000fc40006800000 */
[C---:B------:R-:W-:Y:S02]  /*a330*/  ISETP.GE.AND P1, PT, R4.reuse, R14, PT ;  /* 0x0000000e0400720c */ /* 0x040fe40003f26270 */
[C---:B------:R-:W-:Y:S02]  /*a340*/  ISETP.GE.AND P0, PT, R4.reuse, R15, PT ;  /* 0x0000000f0400720c */ /* 0x040fe40003f06270 */
[C---:B------:R-:W-:Y:S02]  /*a350*/  ISETP.GE.AND P6, PT, R4.reuse, R25, PT ;  /* 0x000000190400720c */ /* 0x040fe40003fc6270 */
[-C--:B------:R-:W-:Y:S01]  /*a360*/  ISETP.GE.AND P5, PT, R4, R24.reuse, PT ;  /* 0x000000180400720c */ /* 0x080fe20003fa6270 */
[----:B------:R-:W-:Y:S01]  /*a370*/  FMUL.FTZ R4, R8, c[0x0][0x2ec] ;  /* 0x0000bb0008047a20 */ /* 0x000fe20000410000 */
[----:B------:R-:W-:Y:S02]  /*a380*/  FSEL R229, R41, -INF , !P4 ;  /* 0xff80000029e57808 */ /* 0x000fe40006000000 */
[----:B------:R-:W-:-:S02]  /*a390*/  ISETP.GE.AND P4, PT, R2, R24, PT ;  /* 0x000000180200720c */ /* 0x000fc40003f86270 */
[----:B------:R-:W-:Y:S01]  /*a3a0*/  IADD3 R2, R0, 0x38, RZ ;  /* 0x0000003800027810 */ /* 0x000fe20007ffe0ff */
[----:B------:R-:W1:Y:S01]  /*a3b0*/  MUFU.TANH R4, R4 ;  /* 0x0000000400047308 */ /* 0x000e620000002400 */
[----:B------:R-:W-:Y:S02]  /*a3c0*/  FSEL R228, R37, -INF , !P0 ;  /* 0xff80000025e47808 */ /* 0x000fe40004000000 */
[----:B------:R-:W-:Y:S02]  /*a3d0*/  ISETP.GE.AND P0, PT, R2, R25, PT ;  /* 0x000000190200720c */ /* 0x000fe40003f06270 */
[----:B--2---:R-:W-:Y:S02]  /*a3e0*/  FSEL R143, R7, -INF , !P4 ;  /* 0xff800000078f7808 */ /* 0x004fe40006000000 */
[----:B------:R-:W-:Y:S02]  /*a3f0*/  FSEL R35, R38, -INF , !P1 ;  /* 0xff80000026237808 */ /* 0x000fe40004800000 */
[----:B------:R-:W-:-:S02]  /*a400*/  FSEL R249, R12, -INF , !P6 ;  /* 0xff8000000cf97808 */ /* 0x000fc40007000000 */
[C---:B------:R-:W-:Y:S02]  /*a410*/  ISETP.GE.AND P4, PT, R2.reuse, R14, PT ;  /* 0x0000000e0200720c */ /* 0x040fe40003f86270 */
[C---:B------:R-:W-:Y:S02]  /*a420*/  ISETP.GE.AND P1, PT, R2.reuse, R15, PT ;  /* 0x0000000f0200720c */ /* 0x040fe40003f26270 */
[-C--:B------:R-:W-:Y:S02]  /*a430*/  ISETP.GE.AND P6, PT, R2, R24.reuse, PT ;  /* 0x000000180200720c */ /* 0x080fe40003fc6270 */
[----:B------:R-:W2:Y:S01]  /*a440*/  MUFU.TANH R2, R10 ;  /* 0x0000000a00027308 */ /* 0x000ea20000002400 */
[----:B-1----:R-:W-:Y:S02]  /*a450*/  FSEL R248, R4, -INF , !P0 ;  /* 0xff80000004f87808 */ /* 0x002fe40004000000 */
[----:B------:R-:W-:Y:S02]  /*a460*/  ISETP.GE.AND P0, PT, R0, R24, PT ;  /* 0x000000180000720c */ /* 0x000fe40003f06270 */
[----:B------:R-:W-:-:S02]  /*a470*/  FSEL R34, R5, -INF , !P1 ;  /* 0xff80000005227808 */ /* 0x000fc40004800000 */
[----:B------:R-:W-:Y:S01]  /*a480*/  FSEL R19, R230, -INF , !P0 ;  /* 0xff800000e6137808 */ /* 0x000fe20004000000 */
[----:B------:R-:W1:Y:S01]  /*a490*/  MUFU.TANH R5, R9 ;  /* 0x0000000900057308 */ /* 0x000e620000002400 */
[----:B------:R-:W-:Y:S02]  /*a4a0*/  PLOP3.LUT P0, PT, PT, PT, UP0, 0x80, 0x0 ;  /* 0x000000000000781c */ /* 0x000fe40003f0f008 */
[----:B------:R-:W-:Y:S02]  /*a4b0*/  FSEL R140, R6, -INF , !P5 ;  /* 0xff800000068c7808 */ /* 0x000fe40006800000 */
[----:B------:R-:W-:Y:S02]  /*a4c0*/  FSEL R208, R208, -INF , !P4 ;  /* 0xff800000d0d07808 */ /* 0x000fe40006000000 */
[C---:B------:R-:W-:Y:S01]  /*a4d0*/  ISETP.GE.AND P5, PT, R0.reuse, R14, PT ;  /* 0x0000000e0000720c */ /* 0x040fe20003fa6270 */
[----:B------:R-:W3:Y:S01]  /*a4e0*/  MUFU.TANH R4, R11 ;  /* 0x0000000b00047308 */ /* 0x000ee20000002400 */
[----:B------:R-:W-:-:S02]  /*a4f0*/  ISETP.GE.AND P4, PT, R0, R15, PT ;  /* 0x0000000f0000720c */ /* 0x000fc40003f86270 */
[C---:B------:R-:W-:Y:S02]  /*a500*/  ISETP.GE.AND P1, PT, R0.reuse, R25, PT ;  /* 0x000000190000720c */ /* 0x040fe40003f26270 */
[----:B------:R-:W-:Y:S02]  /*a510*/  IADD3 R0, R0, 0x39, RZ ;  /* 0x0000003900007810 */ /* 0x000fe40007ffe0ff */
[----:B--2---:R-:W-:Y:S02]  /*a520*/  FSEL R132, R2, -INF , !P6 ;  /* 0xff80000002847808 */ /* 0x004fe40007000000 */
[----:B------:R-:W-:Y:S02]  /*a530*/  FSEL R16, R65, -INF , !P5 ;  /* 0xff80000041107808 */ /* 0x000fe40006800000 */
[----:B------:R-:W-:Y:S02]  /*a540*/  FSEL R17, R60, -INF , !P4 ;  /* 0xff8000003c117808 */ /* 0x000fe40006000000 */
[----:B------:R-:W-:-:S02]  /*a550*/  FSEL R18, R61, -INF , !P1 ;  /* 0xff8000003d127808 */ /* 0x000fc40004800000 */
[C---:B------:R-:W-:Y:S02]  /*a560*/  ISETP.GE.AND P6, PT, R0.reuse, R14, PT ;  /* 0x0000000e0000720c */ /* 0x040fe40003fc6270 */
[C---:B------:R-:W-:Y:S02]  /*a570*/  ISETP.GE.AND P5, PT, R0.reuse, R15, PT ;  /* 0x0000000f0000720c */ /* 0x040fe40003fa6270 */
[C---:B------:R-:W-:Y:S02]  /*a580*/  ISETP.GE.AND P4, PT, R0.reuse, R25, PT ;  /* 0x000000190000720c */ /* 0x040fe40003f86270 */
[----:B------:R-:W-:Y:S02]  /*a590*/  ISETP.GE.AND P1, PT, R0, R24, PT ;  /* 0x000000180000720c */ /* 0x000fe40003f26270 */
[----:B------:R-:W-:Y:S02]  /*a5a0*/  FSEL R209, R209, -INF , !P6 ;  /* 0xff800000d1d17808 */ /* 0x000fe40007000000 */
[----:B------:R-:W-:-:S02]  /*a5b0*/  FSEL R211, R211, -INF , !P5 ;  /* 0xff800000d3d37808 */ /* 0x000fc40006800000 */
[----:B-1----:R-:W-:Y:S02]  /*a5c0*/  FSEL R230, R5, -INF , !P4 ;  /* 0xff80000005e67808 */ /* 0x002fe40006000000 */
[----:B---3--:R-:W-:Y:S01]  /*a5d0*/  FSEL R39, R4, -INF , !P1 ;  /* 0xff80000004277808 */ /* 0x008fe20004800000 */
        /* <DEDUP_REMOVED lines=79> */
.L_x_246:
[----:B------:R-:W-:Y:S05]  /*aad0*/  BSYNC B0 ;  /* 0x0000000000007941 */ /* 0x000fea0003800000 */
.L_x_245:
[----:B------:R-:W0:Y:S02]  /*aae0*/  LDGDEPBAR ;  /* 0x00000000000079af */ /* 0x000e240000000000 */
.L_x_244:
[----:B------:R-:W-:Y:S01]  /*aaf0*/  FMNMX.FTZ R0, R136, R16, !PT ;  /* 0x0000001088007209 */ /* 0x000fe20007810000 */
[----:B------:R-:W-:Y:S01]  /*ab00*/  STL [R1+0xcc], R25 ;  /* 0x0000cc1901007387 */ /* 0x000fe20000100800 */
[----:B------:R-:W-:Y:S02]  /*ab10*/  MOV R46, R63 ;  /* 0x0000003f002e7202 */ /* 0x000fe40000000f00 */
        /* <DEDUP_REMOVED lines=67> */
[----:B-1----:R-:W-:Y:S02]  /*af50*/  FMNMX.FTZ R2, R2, R7, !PT ;  /* 0x0000000702027209 */ /* 0x002fe40007810000 */
        /* <DEDUP_REMOVED lines=13> */
[----:B-1----:R-:W-:Y:S02]  /*b030*/  FMNMX.FTZ R4, R4, R7, !PT ;  /* 0x0000000704047209 */ /* 0x002fe40007810000 */
[----:B--2---:R-:W-:-:S03]  /*b040*/  FMNMX.FTZ R44, R2, R8, !PT ;  /* 0x00000008022c7209 */ /* 0x004fc60007810000 */
[----:B------:R-:W1:Y:S01]  /*b050*/  SHFL.BFLY PT, R7, R4, 0x1, 0x1f ;  /* 0x0c201f0004077f89 */ /* 0x000e6200000e0000 */
[--C-:B------:R-:W-:Y:S01]  /*b060*/  FFMA.FTZ R2, R22, c[0x0][0x23c], -R12.reuse ;  /* 0x00008f0016027a23 */ /* 0x100fe2000001080c */
[C---:B------:R-:W-:Y:S01]  /*b070*/  FSETP.NEU.FTZ.AND P5, PT, R44.reuse, -INF , PT ;  /* 0xff8000002c00780b */ /* 0x040fe20003fbd000 */
[----:B------:R-:W-:Y:S02]  /*b080*/  FMUL.FTZ R13, R44, c[0x0][0x23c] ;  /* 0x00008f002c0d7a20 */ /* 0x000fe40000410000 */
[----:B------:R2:W-:Y:S01]  /*b090*/  MUFU.EX2 R9, R2 ;  /* 0x0000000200097308 */ /* 0x0005e20000000800 */
[----:B------:R-:W-:Y:S01]  /*b0a0*/  STL [R1+0x5c], R44 ;  /* 0x00005c2c01007387 */ /* 0x000fe20000100800 */
[----:B----4-:R-:W-:Y:S01]  /*b0b0*/  FFMA.FTZ R5, R20, c[0x0][0x23c], -R12 ;  /* 0x00008f0014057a23 */ /* 0x010fe2000001080c */
[----:B------:R-:W-:Y:S02]  /*b0c0*/  FSEL R13, R13, RZ, P5 ;  /* 0x000000ff0d0d7208 */ /* 0x000fe40002800000 */
[----:B---3--:R-:W-:-:S03]  /*b0d0*/  FMNMX.FTZ R0, R0, R6, !PT ;  /* 0x0000000600007209 */ /* 0x008fc60007810000 */
[----:B------:R3:W-:Y:S01]  /*b0e0*/  MUFU.EX2 R10, R5 ;  /* 0x00000005000a7308 */ /* 0x0007e20000000800 */
[----:B--2---:R-:W-:Y:S01]  /*b0f0*/  FFMA.FTZ R2, R21, c[0x0][0x23c], -R12 ;  /* 0x00008f0015027a23 */ /* 0x004fe2000001080c */
[----:B-1----:R-:W-:-:S06]  /*b100*/  FMNMX.FTZ R11, R4, R7, !PT ;  /* 0x00000007040b7209 */ /* 0x002fcc0007810000 */
[----:B------:R1:W-:Y:S01]  /*b110*/  MUFU.EX2 R38, R2 ;  /* 0x0000000200267308 */ /* 0x0003e20000000800 */
[----:B------:R-:W-:Y:S01]  /*b120*/  FSETP.NEU.FTZ.AND P4, PT, R11, -INF , PT ;  /* 0xff8000000b00780b */ /* 0x000fe20003f9d000 */
[----:B---3--:R-:W2:Y:S04]  /*b130*/  SHFL.BFLY PT, R5, R0, 0x1, 0x1f ;  /* 0x0c201f0000057f89 */ /* 0x008ea800000e0000 */
[----:B------:R3:W-:Y:S01]  /*b140*/  STL [R1+0x58], R11 ;  /* 0x0000580b01007387 */ /* 0x0007e20000100800 */
[----:B-1----:R-:W-:-:S04]  /*b150*/  FFMA.FTZ R2, R17, c[0x0][0x23c], -R13 ;  /* 0x00008f0011027a23 */ /* 0x002fc8000001080d */
[----:B------:R1:W-:Y:S01]  /*b160*/  MUFU.EX2 R24, R2 ;  /* 0x0000000200187308 */ /* 0x0003e20000000800 */
[----:B--2---:R-:W-:-:S04]  /*b170*/  FMNMX.FTZ R41, R0, R5, !PT ;  /* 0x0000000500297209 */ /* 0x004fc80007810000 */
[----:B------:R-:W-:Y:S01]  /*b180*/  FSETP.NEU.FTZ.AND P1, PT, R41, -INF , PT ;  /* 0xff8000002900780b */ /* 0x000fe20003f3d000 */
[----:B------:R-:W-:Y:S01]  /*b190*/  STL [R1+0x54], R41 ;  /* 0x0000542901007387 */ /* 0x000fe20000100800 */
[--C-:B-1----:R-:W-:Y:S02]  /*b1a0*/  FFMA.FTZ R2, R27, c[0x0][0x23c], -R13.reuse ;  /* 0x00008f001b027a23 */ /* 0x102fe4000001080d */
[----:B------:R-:W-:Y:S02]  /*b1b0*/  FMUL.FTZ R27, R41, c[0x0][0x23c] ;  /* 0x00008f00291b7a20 */ /* 0x000fe40000410000 */
[----:B------:R1:W-:Y:S03]  /*b1c0*/  MUFU.EX2 R45, R2 ;  /* 0x00000002002d7308 */ /* 0x0003e60000000800 */
[----:B------:R-:W-:Y:S01]  /*b1d0*/  FSEL R27, R27, RZ, P1 ;  /* 0x000000ff1b1b7208 */ /* 0x000fe20000800000 */
[----:B-1----:R-:W-:-:S02]  /*b1e0*/  FFMA.FTZ R2, R26, c[0x0][0x23c], -R13 ;  /* 0x00008f001a027a23 */ /* 0x002fc4000001080d */
[----:B------:R-:W-:Y:S02]  /*b1f0*/  FMUL.FTZ R26, R11, c[0x0][0x23c] ;  /* 0x00008f000b1a7a20 */ /* 0x000fe40000410000 */
[----:B------:R1:W-:Y:S03]  /*b200*/  MUFU.EX2 R142, R2 ;  /* 0x00000002008e7308 */ /* 0x0003e60000000800 */
[----:B------:R-:W-:-:S05]  /*b210*/  FSEL R26, R26, RZ, P4 ;  /* 0x000000ff1a1a7208 */ /* 0x000fca0002000000 */
[----:B------:R-:W-:Y:S01]  /*b220*/  FFMA.FTZ R0, R29, c[0x0][0x23c], -R26 ;  /* 0x00008f001d007a23 */ /* 0x000fe2000001081a */
[----:B------:R-:W-:-:S03]  /*b230*/  MOV R29, R11 ;  /* 0x0000000b001d7202 */ /* 0x000fc60000000f00 */
[----:B------:R2:W-:Y:S01]  /*b240*/  MUFU.EX2 R25, R0 ;  /* 0x0000000000197308 */ /* 0x0005e20000000800 */
[----:B-1----:R-:W-:Y:S02]  /*b250*/  FFMA.FTZ R2, R23, c[0x0][0x23c], -R13 ;  /* 0x00008f0017027a23 */ /* 0x002fe4000001080d */
[----:B------:R-:W-:Y:S05]  /*b260*/  LDSM.16.MT88.4 R20, [R234+0xc000] ;  /* 0x00c00000ea14783b */ /* 0x000fea0000004200 */
[----:B------:R1:W3:Y:S01]  /*b270*/  MUFU.EX2 R36, R2 ;  /* 0x0000000200247308 */ /* 0x0002e20000000800 */
[--C-:B--2---:R-:W-:Y:S01]  /*b280*/  FFMA.FTZ R0, R28, c[0x0][0x23c], -R26.reuse ;  /* 0x00008f001c007a23 */ /* 0x104fe2000001081a */
[----:B------:R-:W-:Y:S01]  /*b290*/  MOV R28, R52 ;  /* 0x00000034001c7202 */ /* 0x000fe20000000f00 */
[----:B-1----:R-:W-:Y:S01]  /*b2a0*/  FFMA.FTZ R2, R18, c[0x0][0x23c], -R26 ;  /* 0x00008f0012027a23 */ /* 0x002fe2000001081a */
[----:B---3--:R-:W-:-:S04]  /*b2b0*/  F2FP.PACK_AB R11, R36, R142 ;  /* 0x0000008e240b723e */ /* 0x008fc800000000ff */
[----:B------:R1:W-:Y:S02]  /*b2c0*/  MUFU.EX2 R15, R2 ;  /* 0x00000002000f7308 */ /* 0x0003e40000000800 */
[----:B-1----:R-:W-:-:S06]  /*b2d0*/  FFMA.FTZ R2, R30, c[0x0][0x23c], -R26 ;  /* 0x00008f001e027a23 */ /* 0x002fcc000001081a */
[----:B------:R1:W2:Y:S08]  /*b2e0*/  MUFU.EX2 R30, R0 ;  /* 0x00000000001e7308 */ /* 0x0002b00000000800 */
[----:B------:R3:W-:Y:S01]  /*b2f0*/  MUFU.EX2 R43, R2 ;  /* 0x00000002002b7308 */ /* 0x0007e20000000800 */
[----:B-1----:R-:W-:Y:S01]  /*b300*/  FFMA.FTZ R0, R19, c[0x0][0x23c], -R27 ;  /* 0x00008f0013007a23 */ /* 0x002fe2000001081b */
[----:B--2---:R-:W-:Y:S01]  /*b310*/  F2FP.PACK_AB R6, R30, R25 ;  /* 0x000000191e06723e */ /* 0x004fe200000000ff */
[----:B------:R-:W1:Y:S05]  /*b320*/  LDSM.16.MT88.4 R16, [R233+0xc000] ;  /* 0x00c00000e910783b */ /* 0x000e6a0000004200 */
[----:B------:R2:W-:Y:S01]  /*b330*/  MUFU.EX2 R14, R0 ;  /* 0x00000000000e7308 */ /* 0x0005e20000000800 */
[----:B---3--:R-:W-:-:S05]  /*b340*/  FSEL R2, R40, RZ, P6 ;  /* 0x000000ff28027208 */ /* 0x008fca0003000000 */
[----:B------:R-:W-:-:S04]  /*b350*/  FADD.FTZ R2, R136, -R2 ;  /* 0x8000000288027221 */ /* 0x000fc80000010000 */
[----:B------:R-:W-:Y:S02]  /*b360*/  FMUL.FTZ R2, R2, c[0x0][0x23c] ;  /* 0x00008f0002027a20 */ /* 0x000fe40000410000 */
[----:B--2---:R-:W-:-:S04]  /*b370*/  FFMA.FTZ R0, R32, c[0x0][0x23c], -R27 ;  /* 0x00008f0020007a23 */ /* 0x004fc8000001081b */
[----:B------:R-:W2:Y:S08]  /*b380*/  MUFU.EX2 R2, R2 ;  /* 0x0000000200027308 */ /* 0x000eb00000000800 */
[----:B------:R3:W4:Y:S01]  /*b390*/  MUFU.EX2 R42, R0 ;  /* 0x00000000002a7308 */ /* 0x0007220000000800 */
[-C--:B--2---:R-:W-:Y:S02]  /*b3a0*/  FMUL.FTZ R148, R148, R2.reuse ;  /* 0x0000000294947220 */ /* 0x084fe40000410000 */
[----:B------:R-:W-:-:S02]  /*b3b0*/  FMUL.FTZ R149, R149, R2 ;  /* 0x0000000295957220 */ /* 0x000fc40000410000 */
[-C--:B------:R-:W-:Y:S02]  /*b3c0*/  FMUL.FTZ R156, R156, R2.reuse ;  /* 0x000000029c9c7220 */ /* 0x080fe40000410000 */
[----:B------:R-:W-:Y:S02]  /*b3d0*/  FMUL.FTZ R157, R157, R2 ;  /* 0x000000029d9d7220 */ /* 0x000fe40000410000 */
[----:B---3--:R-:W-:Y:S01]  /*b3e0*/  FFMA.FTZ R0, R31, c[0x0][0x23c], -R27 ;  /* 0x00008f001f007a23 */ /* 0x008fe2000001081b */
[----:B------:R-:W-:Y:S01]  /*b3f0*/  MOV R31, R10 ;  /* 0x0000000a001f7202 */ /* 0x000fe20000000f00 */
[----:B------:R-:W-:Y:S01]  /*b400*/  FMUL.FTZ R176, R176, R2 ;  /* 0x00000002b0b07220 */ /* 0x000fe20000410000 */
[----:B----4-:R-:W-:Y:S01]  /*b410*/  F2FP.PACK_AB R5, R42, R14 ;  /* 0x0000000e2a05723e */ /* 0x010fe200000000ff */
[----:B------:R2:W-:Y:S01]  /*b420*/  MUFU.EX2 R37, R0 ;  /* 0x0000000000257308 */ /* 0x0005e20000000800 */
[----:B------:R-:W-:Y:S01]  /*b430*/  F2FP.PACK_AB R8, R31, R49 ;  /* 0x000000311f08723e */ /* 0x000fe200000000ff */
[----:B------:R-:W-:-:S02]  /*b440*/  FMUL.FTZ R177, R177, R2 ;  /* 0x00000002b1b17220 */ /* 0x000fc40000410000 */
[-C--:B------:R-:W-:Y:S02]  /*b450*/  FMUL.FTZ R188, R188, R2.reuse ;  /* 0x00000002bcbc7220 */ /* 0x080fe40000410000 */
[-C--:B------:R-:W-:Y:S02]  /*b460*/  FMUL.FTZ R189, R189, R2.reuse ;  /* 0x00000002bdbd7220 */ /* 0x080fe40000410000 */
[-C--:B------:R-:W-:Y:S02]  /*b470*/  FMUL.FTZ R68, R68, R2.reuse ;  /* 0x0000000244447220 */ /* 0x080fe40000410000 */
[-C--:B------:R-:W-:Y:S02]  /*b480*/  FMUL.FTZ R69, R69, R2.reuse ;  /* 0x0000000245457220 */ /* 0x080fe40000410000 */
[-C--:B------:R-:W-:Y:S02]  /*b490*/  FMUL.FTZ R80, R80, R2.reuse ;  /* 0x0000000250507220 */ /* 0x080fe40000410000 */
[-C--:B------:R-:W-:Y:S01]  /*b4a0*/  FMUL.FTZ R81, R81, R2.reuse ;  /* 0x0000000251517220 */ /* 0x080fe20000410000 */
[----:B--2---:R-:W-:Y:S01]  /*b4b0*/  FSEL R0, R44, RZ, P5 ;  /* 0x000000ff2c007208 */ /* 0x004fe20002800000 */
[----:B------:R-:W-:-:S02]  /*b4c0*/  FMUL.FTZ R160, R160, R2 ;  /* 0x00000002a0a07220 */ /* 0x000fc40000410000 */
[-C--:B------:R-:W-:Y:S02]  /*b4d0*/  FMUL.FTZ R161, R161, R2.reuse ;  /* 0x00000002a1a17220 */ /* 0x080fe40000410000 */
[----:B------:R-:W-:Y:S01]  /*b4e0*/  FADD.FTZ R4, R135, -R0 ;  /* 0x8000000087047221 */ /* 0x000fe20000010000 */
[----:B------:R-:W-:Y:S01]  /*b4f0*/  FSEL R0, R29, RZ, P4 ;  /* 0x000000ff1d007208 */ /* 0x000fe20002000000 */
[-C--:B------:R-:W-:Y:S02]  /*b500*/  FMUL.FTZ R172, R172, R2.reuse ;  /* 0x00000002acac7220 */ /* 0x080fe40000410000 */
[----:B------:R-:W-:Y:S02]  /*b510*/  FMUL.FTZ R32, R4, c[0x0][0x23c] ;  /* 0x00008f0004207a20 */ /* 0x000fe40000410000 */
[----:B------:R-:W-:Y:S01]  /*b520*/  FADD.FTZ R4, R134, -R0 ;  /* 0x8000000086047221 */ /* 0x000fe20000010000 */
[----:B------:R-:W-:Y:S01]  /*b530*/  FSEL R0, R41, RZ, P1 ;  /* 0x000000ff29007208 */ /* 0x000fe20000800000 */
[----:B------:R-:W-:-:S02]  /*b540*/  FMUL.FTZ R173, R173, R2 ;  /* 0x00000002adad7220 */ /* 0x000fc40000410000 */
[----:B------:R-:W2:Y:S01]  /*b550*/  MUFU.EX2 R32, R32 ;  /* 0x0000002000207308 */ /* 0x000ea20000000800 */
[-C--:B------:R-:W-:Y:S02]  /*b560*/  FMUL.FTZ R192, R192, R2.reuse ;  /* 0x00000002c0c07220 */ /* 0x080fe40000410000 */
[----:B------:R-:W-:Y:S02]  /*b570*/  FADD.FTZ R0, R3, -R0 ;  /* 0x8000000003007221 */ /* 0x000fe40000010000 */
[----:B------:R-:W-:Y:S01]  /*b580*/  FMUL.FTZ R3, R4, c[0x0][0x23c] ;  /* 0x00008f0004037a20 */ /* 0x000fe20000410000 */
[----:B------:R-:W-:Y:S01]  /*b590*/  F2FP.PACK_AB R4, R43, R15 ;  /* 0x0000000f2b04723e */ /* 0x000fe200000000ff */
[----:B------:R-:W-:Y:S02]  /*b5a0*/  FMUL.FTZ R0, R0, c[0x0][0x23c] ;  /* 0x00008f0000007a20 */ /* 0x000fe40000410000 */
[-C--:B------:R-:W-:Y:S02]  /*b5b0*/  FMUL.FTZ R193, R193, R2.reuse ;  /* 0x00000002c1c17220 */ /* 0x080fe40000410000 */
[----:B------:R3:W4:Y:S01]  /*b5c0*/  MUFU.EX2 R48, R0 ;  /* 0x0000000000307308 */ /* 0x0007220000000800 */
[----:B------:R-:W-:-:S02]  /*b5d0*/  FMUL.FTZ R204, R204, R2 ;  /* 0x00000002cccc7220 */ /* 0x000fc40000410000 */
[----:B------:R-:W-:Y:S02]  /*b5e0*/  FMUL.FTZ R205, R205, R2 ;  /* 0x00000002cdcd7220 */ /* 0x000fe40000410000 */
[-C--:B--2---:R-:W-:Y:S02]  /*b5f0*/  FMUL.FTZ R150, R150, R32.reuse ;  /* 0x0000002096967220 */ /* 0x084fe40000410000 */
[-C--:B------:R-:W-:Y:S01]  /*b600*/  FMUL.FTZ R151, R151, R32.reuse ;  /* 0x0000002097977220 */ /* 0x080fe20000410000 */
[----:B------:R-:W2:Y:S01]  /*b610*/  MUFU.EX2 R3, R3 ;  /* 0x0000000300037308 */ /* 0x000ea20000000800 */
[-C--:B------:R-:W-:Y:S02]  /*b620*/  FMUL.FTZ R158, R158, R32.reuse ;  /* 0x000000209e9e7220 */ /* 0x080fe40000410000 */
[-C--:B------:R-:W-:Y:S02]  /*b630*/  FMUL.FTZ R159, R159, R32.reuse ;  /* 0x000000209f9f7220 */ /* 0x080fe40000410000 */
[----:B------:R-:W-:-:S02]  /*b640*/  FMUL.FTZ R178, R178, R32 ;  /* 0x00000020b2b27220 */ /* 0x000fc40000410000 */
[----:B------:R-:W-:Y:S02]  /*b650*/  FMUL.FTZ R179, R179, R32 ;  /* 0x00000020b3b37220 */ /* 0x000fe40000410000 */
[----:B---3--:R-:W-:Y:S01]  /*b660*/  FFMA.FTZ R0, R33, c[0x0][0x23c], -R27 ;  /* 0x00008f0021007a23 */ /* 0x008fe2000001081b */
[----:B------:R-:W-:Y:S01]  /*b670*/  MOV R33, R9 ;  /* 0x0000000900217202 */ /* 0x000fe20000000f00 */
[----:B----4-:R-:W-:Y:S01]  /*b680*/  FMUL.FTZ R146, R146, R48 ;  /* 0x0000003092927220 */ /* 0x010fe20000410000 */
[----:B------:R-:W-:Y:S01]  /*b690*/  F2FP.PACK_AB R9, R45, R24 ;  /* 0x000000182d09723e */ /* 0x000fe200000000ff */
[----:B------:R-:W-:Y:S01]  /*b6a0*/  FMUL.FTZ R147, R147, R48 ;  /* 0x0000003093937220 */ /* 0x000fe20000410000 */
[----:B------:R-:W-:Y:S01]  /*b6b0*/  F2FP.PACK_AB R10, R38, R33 ;  /* 0x00000021260a723e */ /* 0x000fe200000000ff */
[----:B------:R-:W3:Y:S01]  /*b6c0*/  MUFU.EX2 R0, R0 ;  /* 0x0000000000007308 */ /* 0x000ee20000000800 */
[-C--:B--2---:R-:W-:Y:S02]  /*b6d0*/  FMUL.FTZ R144, R144, R3.reuse ;  /* 0x0000000390907220 */ /* 0x084fe40000410000 */
[----:B------:R-:W-:-:S02]  /*b6e0*/  FMUL.FTZ R145, R145, R3 ;  /* 0x0000000391917220 */ /* 0x000fc40000410000 */
[-C--:B------:R-:W-:Y:S01]  /*b6f0*/  FMUL.FTZ R152, R152, R3.reuse ;  /* 0x0000000398987220 */ /* 0x080fe20000410000 */
[C---:B-1----:R-:W-:Y:S01]  /*b700*/  HMMA.16816.F32 R148, R8.reuse, R16, R148 ;  /* 0x000000100894723c */ /* 0x042fe20000001894 */
[-C--:B------:R-:W-:Y:S02]  /*b710*/  FMUL.FTZ R153, R153, R3.reuse ;  /* 0x0000000399997220 */ /* 0x080fe40000410000 */
[-C--:B------:R-:W-:Y:S02]  /*b720*/  FMUL.FTZ R154, R154, R48.reuse ;  /* 0x000000309a9a7220 */ /* 0x080fe40000410000 */
[-C--:B------:R-:W-:Y:S02]  /*b730*/  FMUL.FTZ R155, R155, R48.reuse ;  /* 0x000000309b9b7220 */ /* 0x080fe40000410000 */
[-C--:B------:R-:W-:Y:S01]  /*b740*/  FMUL.FTZ R168, R168, R3.reuse ;  /* 0x00000003a8a87220 */ /* 0x080fe20000410000 */
[----:B------:R-:W-:Y:S01]  /*b750*/  HMMA.16816.F32 R52, R8, R18, R156 ;  /* 0x000000120834723c */ /* 0x000fe2000000189c */
[----:B------:R-:W-:Y:S01]  /*b760*/  FMUL.FTZ R169, R169, R3 ;  /* 0x00000003a9a97220 */ /* 0x000fe20000410000 */
[----:B---3--:R-:W-:Y:S01]  /*b770*/  F2FP.PACK_AB R7, R0, R37 ;  /* 0x000000250007723e */ /* 0x008fe200000000ff */
[----:B------:R-:W-:-:S02]  /*b780*/  FMUL.FTZ R170, R170, R48 ;  /* 0x00000030aaaa7220 */ /* 0x000fc40000410000 */
[----:B------:R-:W-:Y:S02]  /*b790*/  FMUL.FTZ R171, R171, R48 ;  /* 0x00000030abab7220 */ /* 0x000fe40000410000 */
[----:B------:R-:W-:Y:S01]  /*b7a0*/  FMUL.FTZ R180, R180, R3 ;  /* 0x00000003b4b47220 */ /* 0x000fe20000410000 */
[----:B------:R-:W-:Y:S01]  /*b7b0*/  MOV R159, R39 ;  /* 0x00000027009f7202 */ /* 0x000fe20000000f00 */
[C---:B------:R-:W-:Y:S01]  /*b7c0*/  HMMA.16816.F32 R144, R4.reuse, R16, R144 ;  /* 0x000000100490723c */ /* 0x040fe20000001890 */
[----:B------:R-:W-:Y:S01]  /*b7d0*/  FMUL.FTZ R181, R181, R3 ;  /* 0x00000003b5b57220 */ /* 0x000fe20000410000 */
[----:B------:R-:W-:Y:S01]  /*b7e0*/  MOV R157, R38 ;  /* 0x00000026009d7202 */ /* 0x000fe20000000f00 */
[-C--:B------:R-:W-:Y:S01]  /*b7f0*/  FMUL.FTZ R182, R182, R48.reuse ;  /* 0x00000030b6b67220 */ /* 0x080fe20000410000 */
[----:B------:R-:W-:Y:S01]  /*b800*/  MOV R156, R133 ;  /* 0x00000085009c7202 */ /* 0x000fe20000000f00 */
[----:B------:R-:W-:Y:S01]  /*b810*/  FMUL.FTZ R183, R183, R48 ;  /* 0x00000030b7b77220 */ /* 0x000fe20000410000 */
[----:B------:R-:W-:Y:S01]  /*b820*/  MOV R158, R138 ;  /* 0x0000008a009e7202 */ /* 0x000fe20000000f00 */
[-C--:B------:R-:W-:Y:S01]  /*b830*/  FMUL.FTZ R184, R184, R3.reuse ;  /* 0x00000003b8b87220 */ /* 0x080fe20000410000 */
[----:B------:R-:W-:Y:S01]  /*b840*/  HMMA.16816.F32 R152, R4, R18, R152 ;  /* 0x000000120498723c */ /* 0x000fe20000001898 */
[----:B------:R-:W1:Y:S01]  /*b850*/  LDSM.16.MT88.4 R16, [R236+0xc000] ;  /* 0x00c00000ec10783b */ /* 0x000e620000004200 */
[----:B------:R-:W-:-:S02]  /*b860*/  FMUL.FTZ R185, R185, R3 ;  /* 0x00000003b9b97220 */ /* 0x000fc40000410000 */
[-C--:B------:R-:W-:Y:S02]  /*b870*/  FMUL.FTZ R186, R186, R48.reuse ;  /* 0x00000030baba7220 */ /* 0x080fe40000410000 */
[----:B------:R-:W-:Y:S02]  /*b880*/  FMUL.FTZ R187, R187, R48 ;  /* 0x00000030bbbb7220 */ /* 0x000fe40000410000 */
[-C--:B------:R-:W-:Y:S01]  /*b890*/  FMUL.FTZ R190, R190, R32.reuse ;  /* 0x00000020bebe7220 */ /* 0x080fe20000410000 */
[----:B------:R-:W-:Y:S01]  /*b8a0*/  HMMA.16816.F32 R64, R4, R22, R168 ;  /* 0x000000160440723c */ /* 0x000fe200000018a8 */
[-C--:B------:R-:W-:Y:S02]  /*b8b0*/  FMUL.FTZ R191, R191, R32.reuse ;  /* 0x00000020bfbf7220 */ /* 0x080fe40000410000 */
[-C--:B------:R-:W-:Y:S02]  /*b8c0*/  FMUL.FTZ R70, R70, R32.reuse ;  /* 0x0000002046467220 */ /* 0x080fe40000410000 */
[----:B------:R-:W-:-:S02]  /*b8d0*/  FMUL.FTZ R71, R71, R32 ;  /* 0x0000002047477220 */ /* 0x000fc40000410000 */
[----:B------:R-:W-:Y:S01]  /*b8e0*/  MOV R170, R37 ;  /* 0x0000002500aa7202 */ /* 0x000fe20000000f00 */
[-C--:B------:R-:W-:Y:S01]  /*b8f0*/  FMUL.FTZ R72, R72, R3.reuse ;  /* 0x0000000348487220 */ /* 0x080fe20000410000 */
[----:B------:R-:W-:Y:S01]  /*b900*/  MOV R171, R36 ;  /* 0x0000002400ab7202 */ /* 0x000fe20000000f00 */
[----:B------:R-:W-:Y:S01]  /*b910*/  FMUL.FTZ R73, R73, R3 ;  /* 0x0000000349497220 */ /* 0x000fe20000410000 */
[----:B------:R-:W-:Y:S01]  /*b920*/  MOV R169, R132 ;  /* 0x0000008400a97202 */ /* 0x000fe20000000f00 */
[-C--:B------:R-:W-:Y:S01]  /*b930*/  FMUL.FTZ R74, R74, R48.reuse ;  /* 0x000000304a4a7220 */ /* 0x080fe20000410000 */
[----:B------:R-:W-:Y:S01]  /*b940*/  MOV R168, R139 ;  /* 0x0000008b00a87202 */ /* 0x000fe20000000f00 */
        /* <DEDUP_REMOVED lines=8> */
[----:B------:R-:W-:Y:S01]  /*b9d0*/  FMUL.FTZ R163, R163, R32 ;  /* 0x00000020a3a37220 */ /* 0x000fe20000410000 */
[----:B-1----:R-:W-:Y:S01]  /*b9e0*/  HMMA.16816.F32 R56, R8, R16, R176 ;  /* 0x000000100838723c */ /* 0x002fe200000018b0 */
[----:B------:R-:W-:-:S02]  /*b9f0*/  FMUL.FTZ R164, R164, R3 ;  /* 0x00000003a4a47220 */ /* 0x000fc40000410000 */
[----:B------:R-:W-:Y:S02]  /*ba00*/  FMUL.FTZ R165, R165, R3 ;  /* 0x00000003a5a57220 */ /* 0x000fe40000410000 */
[-C--:B------:R-:W-:Y:S02]  /*ba10*/  FMUL.FTZ R166, R166, R48.reuse ;  /* 0x00000030a6a67220 */ /* 0x080fe40000410000 */
[----:B------:R-:W-:Y:S01]  /*ba20*/  MOV R179, R31 ;  /* 0x0000001f00b37202 */ /* 0x000fe20000000f00 */
[C---:B------:R-:W-:Y:S01]  /*ba30*/  HMMA.16816.F32 R36, R4.reuse, R16, R180 ;  /* 0x000000100424723c */ /* 0x040fe200000018b4 */
[----:B------:R-:W-:Y:S01]  /*ba40*/  MOV R31, R137 ;  /* 0x00000089001f7202 */ /* 0x000fe20000000f00 */
[----:B------:R-:W-:Y:S01]  /*ba50*/  FMUL.FTZ R167, R167, R48 ;  /* 0x00000030a7a77220 */ /* 0x000fe20000410000 */
[----:B------:R-:W-:Y:S01]  /*ba60*/  MOV R178, R45 ;  /* 0x0000002d00b27202 */ /* 0x000fe20000000f00 */
[-C--:B------:R-:W-:Y:S01]  /*ba70*/  FMUL.FTZ R174, R174, R32.reuse ;  /* 0x00000020aeae7220 */ /* 0x080fe20000410000 */
[----:B------:R-:W-:Y:S01]  /*ba80*/  MOV R177, R43 ;  /* 0x0000002b00b17202 */ /* 0x000fe20000000f00 */
[----:B------:R-:W-:Y:S01]  /*ba90*/  FMUL.FTZ R175, R175, R32 ;  /* 0x00000020afaf7220 */ /* 0x000fe20000410000 */
[----:B------:R-:W-:Y:S01]  /*baa0*/  MOV R176, R42 ;  /* 0x0000002a00b07202 */ /* 0x000fe20000000f00 */
[-C--:B------:R-:W-:Y:S01]  /*bab0*/  HMMA.16816.F32 R184, R4, R18.reuse, R184 ;  /* 0x0000001204b8723c */ /* 0x080fe200000018b8 */
[-C--:B------:R-:W-:Y:S01]  /*bac0*/  FMUL.FTZ R194, R194, R32.reuse ;  /* 0x00000020c2c27220 */ /* 0x080fe20000410000 */
[----:B------:R-:W-:Y:S01]  /*bad0*/  MOV R182, R143 ;  /* 0x0000008f00b67202 */ /* 0x000fe20000000f00 */
[----:B------:R-:W-:Y:S01]  /*bae0*/  FMUL.FTZ R195, R195, R32 ;  /* 0x00000020c3c37220 */ /* 0x000fe20000410000 */
[----:B------:R-:W-:Y:S01]  /*baf0*/  MOV R181, R142 ;  /* 0x0000008e00b57202 */ /* 0x000fe20000000f00 */
[-C--:B------:R-:W-:Y:S01]  /*bb00*/  FMUL.FTZ R196, R196, R3.reuse ;  /* 0x00000003c4c47220 */ /* 0x080fe20000410000 */
[----:B------:R-:W-:Y:S01]  /*bb10*/  MOV R183, R140 ;  /* 0x0000008c00b77202 */ /* 0x000fe20000000f00 */
[----:B------:R-:W-:Y:S01]  /*bb20*/  FMUL.FTZ R197, R197, R3 ;  /* 0x00000003c5c57220 */ /* 0x000fe20000410000 */
[----:B------:R-:W-:Y:S01]  /*bb30*/  HMMA.16816.F32 R188, R8, R18, R188 ;  /* 0x0000001208bc723c */ /* 0x000fe200000018bc */
[----:B------:R-:W1:Y:S01]  /*bb40*/  LDSM.16.MT88.4 R16, [R233+0xe000] ;  /* 0x00e00000e910783b */ /* 0x000e620000004200 */
[----:B------:R-:W-:-:S02]  /*bb50*/  FMUL.FTZ R198, R198, R48 ;  /* 0x00000030c6c67220 */ /* 0x000fc40000410000 */
[-C--:B------:R-:W-:Y:S02]  /*bb60*/  FMUL.FTZ R199, R199, R48.reuse ;  /* 0x00000030c7c77220 */ /* 0x080fe40000410000 */
[-C--:B------:R-:W-:Y:S02]  /*bb70*/  FMUL.FTZ R200, R200, R3.reuse ;  /* 0x00000003c8c87220 */ /* 0x080fe40000410000 */
[-C--:B------:R-:W-:Y:S01]  /*bb80*/  HMMA.16816.F32 R160, R8, R20.reuse, R160 ;  /* 0x0000001408a0723c */ /* 0x080fe200000018a0 */
[----:B------:R-:W-:Y:S02]  /*bb90*/  FMUL.FTZ R201, R201, R3 ;  /* 0x00000003c9c97220 */ /* 0x000fe40000410000 */
[-C--:B------:R-:W-:Y:S02]  /*bba0*/  FMUL.FTZ R202, R202, R48.reuse ;  /* 0x00000030caca7220 */ /* 0x080fe40000410000 */
[----:B------:R-:W-:Y:S02]  /*bbb0*/  FMUL.FTZ R203, R203, R48 ;  /* 0x00000030cbcb7220 */ /* 0x000fe40000410000 */
[-C--:B------:R-:W-:Y:S01]  /*bbc0*/  FMUL.FTZ R206, R206, R32.reuse ;  /* 0x00000020cece7220 */ /* 0x080fe20000410000 */
[----:B------:R-:W-:Y:S01]  /*bbd0*/  HMMA.16816.F32 R164, R4, R20, R164 ;  /* 0x0000001404a4723c */ /* 0x000fe200000018a4 */
[----:B------:R-:W-:-:S07]  /*bbe0*/  FMUL.FTZ R207, R207, R32 ;  /* 0x00000020cfcf7220 */ /* 0x000fce0000410000 */
[C---:B------:R-:W-:Y:S01]  /*bbf0*/  HMMA.16816.F32 R60, R8.reuse, R22, R172 ;  /* 0x00000016083c723c */ /* 0x040fe200000018ac */
[----:B------:R-:W2:Y:S07]  /*bc00*/  LDSM.16.MT88.4 R20, [R235+0xc000] ;  /* 0x00c00000eb14783b */ /* 0x000eae0000004200 */
[-C--:B-1----:R-:W-:Y:S07]  /*bc10*/  HMMA.16816.F32 R136, R8, R16.reuse, R68 ;  /* 0x000000100888723c */ /* 0x082fee0000001844 */
[----:B------:R-:W-:Y:S01]  /*bc20*/  MOV R70, R159 ;  /* 0x0000009f00467202 */ /* 0x000fe20000000f00 */
[----:B------:R-:W-:Y:S01]  /*bc30*/  HMMA.16816.F32 R132, R4, R16, R72 ;  /* 0x000000100484723c */ /* 0x000fe20000001848 */
[----:B------:R-:W-:-:S02]  /*bc40*/  MOV R69, R46 ;  /* 0x0000002e00457202 */ /* 0x000fc40000000f00 */
[----:B------:R-:W-:Y:S02]  /*bc50*/  MOV R159, R47 ;  /* 0x0000002f009f7202 */ /* 0x000fe40000000f00 */
[----:B------:R-:W-:Y:S02]  /*bc60*/  MOV R71, R157 ;  /* 0x0000009d00477202 */ /* 0x000fe40000000f00 */
[----:B------:R-:W-:Y:S01]  /*bc70*/  MOV R75, R156 ;  /* 0x0000009c004b7202 */ /* 0x000fe20000000f00 */
[----:B------:R-:W-:Y:S01]  /*bc80*/  IMAD.MOV.U32 R73, RZ, RZ, R169 ;  /* 0x000000ffff497224 */ /* 0x000fe200078e00a9 */
[----:B------:R-:W-:Y:S02]  /*bc90*/  MOV R156, R44 ;  /* 0x0000002c009c7202 */ /* 0x000fe40000000f00 */
[----:B------:R-:W-:Y:S01]  /*bca0*/  HMMA.16816.F32 R44, R4, R18, R76 ;  /* 0x00000012042c723c */ /* 0x000fe2000000184c */
[----:B------:R-:W-:Y:S02]  /*bcb0*/  MOV R169, R0 ;  /* 0x0000000000a97202 */ /* 0x000fe40000000f00 */
[----:B------:R-:W-:-:S02]  /*bcc0*/  MOV R74, R168 ;  /* 0x000000a8004a7202 */ /* 0x000fc40000000f00 */
[----:B------:R-:W-:Y:S02]  /*bcd0*/  MOV R72, R170 ;  /* 0x000000aa00487202 */ /* 0x000fe40000000f00 */
[----:B------:R-:W-:Y:S01]  /*bce0*/  MOV R77, R41 ;  /* 0x00000029004d7202 */ /* 0x000fe20000000f00 */
[C---:B--2---:R-:W-:Y:S01]  /*bcf0*/  HMMA.16816.F32 R192, R8.reuse, R20, R192 ;  /* 0x0000001408c0723c */ /* 0x044fe200000018c0 */
[----:B------:R-:W-:Y:S01]  /*bd00*/  MOV R76, R40 ;  /* 0x00000028004c7202 */ /* 0x000fe20000000f00 */
[----:B------:R-:W-:Y:S01]  /*bd10*/  FFMA.FTZ R0, R222, c[0x0][0x23c], -R12 ;  /* 0x00008f00de007a23 */ /* 0x000fe2000001080c */
[----:B------:R-:W-:Y:S02]  /*bd20*/  MOV R78, R31 ;  /* 0x0000001f004e7202 */ /* 0x000fe40000000f00 */
[----:B------:R-:W-:Y:S01]  /*bd30*/  MOV R170, R30 ;  /* 0x0000001e00aa7202 */ /* 0x000fe20000000f00 */
[----:B------:R-:W-:Y:S01]  /*bd40*/  FMUL.FTZ R84, R84, R2 ;  /* 0x0000000254547220 */ /* 0x000fe20000410000 */
[----:B------:R-:W-:Y:S01]  /*bd50*/  MOV R79, R158 ;  /* 0x0000009e004f7202 */ /* 0x000fe20000000f00 */
[----:B------:R-:W-:Y:S01]  /*bd60*/  HMMA.16816.F32 R40, R8, R18, R80 ;  /* 0x000000120828723c */ /* 0x000fe20000001850 */
[----:B------:R-:W2:Y:S07]  /*bd70*/  LDL.LU R81, [R1+0x74] ;  /* 0x0000740001517983 */ /* 0x000eae0000300800 */
[----:B------:R-:W-:Y:S01]  /*bd80*/  HMMA.16816.F32 R196, R4, R20, R196 ;  /* 0x0000001404c4723c */ /* 0x000fe200000018c4 */
[----:B------:R1:W-:Y:S01]  /*bd90*/  MUFU.EX2 R168, R0 ;  /* 0x0000000000a87308 */ /* 0x0003e20000000800 */
[----:B------:R-:W-:Y:S01]  /*bda0*/  IMAD.MOV.U32 R83, RZ, RZ, R28 ;  /* 0x000000ffff537224 */ /* 0x000fe200078e001c */
[----:B------:R-:W-:Y:S01]  /*bdb0*/  MOV R82, R29 ;  /* 0x0000001d00527202 */ /* 0x000fe20000000f00 */
[----:B------:R-:W-:Y:S01]  /*bdc0*/  LDSM.16.MT88.4 R16, [R236+0xe000] ;  /* 0x00e00000ec10783b */ /* 0x000fe20000004200 */
[----:B------:R-:W-:Y:S01]  /*bdd0*/  FMUL.FTZ R85, R85, R2 ;  /* 0x0000000255557220 */ /* 0x000fe20000410000 */
[----:B------:R-:W-:-:S02]  /*bde0*/  MOV R68, R141 ;  /* 0x0000008d00447202 */ /* 0x000fc40000000f00 */
[-C--:B------:R-:W-:Y:S01]  /*bdf0*/  HMMA.16816.F32 R200, R4, R22.reuse, R200 ;  /* 0x0000001604c8723c */ /* 0x080fe200000018c8 */
[----:B------:R-:W-:Y:S07]  /*be00*/  LDSM.16.MT88.4 R28, [R235+0xe000] ;  /* 0x00e00000eb1c783b */ /* 0x000fee0000004200 */
[----:B------:R-:W-:Y:S01]  /*be10*/  HMMA.16816.F32 R204, R8, R22, R204 ;  /* 0x0000001608cc723c */ /* 0x000fe200000018cc */
[----:B------:R-:W3:Y:S01]  /*be20*/  LDSM.16.MT88.4 R20, [R234+0xe000] ;  /* 0x00e00000ea14783b */ /* 0x000ee20000004200 */
[----:B-1----:R-:W-:-:S04]  /*be30*/  FFMA.FTZ R0, R218, c[0x0][0x23c], -R12 ;  /* 0x00008f00da007a23 */ /* 0x002fc8000001080c */
        /* <DEDUP_REMOVED lines=9> */
[----:B---3--:R-:W-:Y:S01]  /*bed0*/  HMMA.16816.F32 R140, R8, R20, R84 ;  /* 0x00000014088c723c */ /* 0x008fe20000001854 */
[----:B-1----:R-:W-:-:S06]  /*bee0*/  FFMA.FTZ R0, R221, c[0x0][0x23c], -R13 ;  /* 0x00008f00dd007a23 */ /* 0x002fcc000001080d */
[----:B------:R1:W-:Y:S02]  /*bef0*/  MUFU.EX2 R172, R0 ;  /* 0x0000000000ac7308 */ /* 0x0003e40000000800 */
[----:B-1----:R-:W-:-:S06]  /*bf00*/  FFMA.FTZ R0, R216, c[0x0][0x23c], -R13 ;  /* 0x00008f00d8007a23 */ /* 0x002fcc000001080d */
[----:B------:R1:W-:Y:S01]  /*bf10*/  MUFU.EX2 R158, R0 ;  /* 0x00000000009e7308 */ /* 0x0003e20000000800 */
[-C--:B------:R-:W-:Y:S02]  /*bf20*/  FMUL.FTZ R88, R88, R3.reuse ;  /* 0x0000000358587220 */ /* 0x080fe40000410000 */
[----:B------:R-:W-:Y:S02]  /*bf30*/  FMUL.FTZ R89, R89, R3 ;  /* 0x0000000359597220 */ /* 0x000fe40000410000 */
[----:B------:R-:W-:Y:S02]  /*bf40*/  FMUL.FTZ R90, R90, R48 ;  /* 0x000000305a5a7220 */ /* 0x000fe40000410000 */
[----:B-1----:R-:W-:-:S04]  /*bf50*/  FFMA.FTZ R0, R213, c[0x0][0x23c], -R13 ;  /* 0x00008f00d5007a23 */ /* 0x002fc8000001080d */
[----:B------:R1:W3:Y:S01]  /*bf60*/  MUFU.EX2 R87, R0 ;  /* 0x0000000000577308 */ /* 0x0002e20000000800 */
[-C--:B------:R-:W-:Y:S02]  /*bf70*/  FMUL.FTZ R91, R91, R48.reuse ;  /* 0x000000305b5b7220 */ /* 0x080fe40000410000 */
[-C--:B------:R-:W-:Y:S02]  /*bf80*/  FMUL.FTZ R92, R92, R3.reuse ;  /* 0x000000035c5c7220 */ /* 0x080fe40000410000 */
[----:B------:R-:W-:Y:S02]  /*bf90*/  FMUL.FTZ R93, R93, R3 ;  /* 0x000000035d5d7220 */ /* 0x000fe40000410000 */
[-C--:B------:R-:W-:Y:S02]  /*bfa0*/  FMUL.FTZ R94, R94, R48.reuse ;  /* 0x000000305e5e7220 */ /* 0x080fe40000410000 */
[----:B------:R-:W-:Y:S02]  /*bfb0*/  FMUL.FTZ R95, R95, R48 ;  /* 0x000000305f5f7220 */ /* 0x000fe40000410000 */
[----:B-1----:R-:W-:-:S02]  /*bfc0*/  FFMA.FTZ R0, R226, c[0x0][0x23c], -R26 ;  /* 0x00008f00e2007a23 */ /* 0x002fc4000001081a */
[-C--:B------:R-:W-:Y:S02]  /*bfd0*/  FMUL.FTZ R104, R104, R3.reuse ;  /* 0x0000000368687220 */ /* 0x080fe40000410000 */
[----:B------:R1:W-:Y:S01]  /*bfe0*/  MUFU.EX2 R174, R0 ;  /* 0x0000000000ae7308 */ /* 0x0003e20000000800 */
        /* <DEDUP_REMOVED lines=8> */
[----:B-1----:R-:W-:Y:S02]  /*c070*/  FFMA.FTZ R0, R223, c[0x0][0x23c], -R26 ;  /* 0x00008f00df007a23 */ /* 0x002fe4000001081a */
[----:B------:R-:W-:Y:S02]  /*c080*/  FMUL.FTZ R121, R121, R3 ;  /* 0x0000000379797220 */ /* 0x000fe40000410000 */
[----:B------:R-:W-:-:S02]  /*c090*/  FMUL.FTZ R122, R122, R48 ;  /* 0x000000307a7a7220 */ /* 0x000fc40000410000 */
[-C--:B------:R-:W-:Y:S02]  /*c0a0*/  FMUL.FTZ R123, R123, R48.reuse ;  /* 0x000000307b7b7220 */ /* 0x080fe40000410000 */
[-C--:B------:R-:W-:Y:S02]  /*c0b0*/  FMUL.FTZ R124, R124, R3.reuse ;  /* 0x000000037c7c7220 */ /* 0x080fe40000410000 */
[----:B------:R-:W-:Y:S02]  /*c0c0*/  FMUL.FTZ R125, R125, R3 ;  /* 0x000000037d7d7220 */ /* 0x000fe40000410000 */
[-C--:B------:R-:W-:Y:S02]  /*c0d0*/  FMUL.FTZ R126, R126, R48.reuse ;  /* 0x000000307e7e7220 */ /* 0x080fe40000410000 */
[----:B------:R-:W-:Y:S01]  /*c0e0*/  FMUL.FTZ R127, R127, R48 ;  /* 0x000000307f7f7220 */ /* 0x000fe20000410000 */
[----:B------:R1:W-:Y:S01]  /*c0f0*/  MUFU.EX2 R180, R0 ;  /* 0x0000000000b47308 */ /* 0x0003e20000000800 */
        /* <DEDUP_REMOVED lines=8> */
[----:B-1----:R-:W-:Y:S01]  /*c180*/  FFMA.FTZ R0, R217, c[0x0][0x23c], -R26 ;  /* 0x00008f00d9007a23 */ /* 0x002fe2000001081a */
[C---:B------:R-:W-:Y:S08]  /*c190*/  HMMA.16816.F32 R88, R4.reuse, R20, R88 ;  /* 0x000000140458723c */ /* 0x040ff00000001858 */
[C---:B------:R-:W-:Y:S08]  /*c1a0*/  HMMA.16816.F32 R92, R4.reuse, R22, R92 ;  /* 0x00000016045c723c */ /* 0x040ff0000000185c */
[C---:B------:R-:W-:Y:S08]  /*c1b0*/  HMMA.16816.F32 R104, R4.reuse, R16, R104 ;  /* 0x000000100468723c */ /* 0x040ff00000001868 */
[C---:B------:R-:W-:Y:S08]  /*c1c0*/  HMMA.16816.F32 R108, R4.reuse, R18, R108 ;  /* 0x00000012046c723c */ /* 0x040ff0000000186c */
[C---:B------:R-:W-:Y:S08]  /*c1d0*/  HMMA.16816.F32 R120, R4.reuse, R28, R120 ;  /* 0x0000001c0478723c */ /* 0x040ff00000001878 */
[----:B------:R-:W-:Y:S01]  /*c1e0*/  HMMA.16816.F32 R124, R4, R30, R124 ;  /* 0x0000001e047c723c */ /* 0x000fe2000000187c */
[----:B------:R1:W4:Y:S07]  /*c1f0*/  MUFU.EX2 R4, R0 ;  /* 0x0000000000047308 */ /* 0x00032e0000000800 */
[----:B------:R-:W-:Y:S01]  /*c200*/  HMMA.16816.F32 R100, R8, R16, R100 ;  /* 0x000000100864723c */ /* 0x000fe20000001864 */
[----:B-1----:R-:W-:-:S07]  /*c210*/  FFMA.FTZ R0, R227, c[0x0][0x23c], -R27 ;  /* 0x00008f00e3007a23 */ /* 0x002fce000001081b */
[----:B------:R-:W-:Y:S01]  /*c220*/  HMMA.16816.F32 R112, R8, R18, R112 ;  /* 0x000000120870723c */ /* 0x000fe20000001870 */
[----:B------:R-:W1:Y:S01]  /*c230*/  LDSM.16.MT88.4 R16, [R233+0xc800] ;  /* 0x00c80000e910783b */ /* 0x000e620000004200 */
[----:B------:R3:W-:Y:S01]  /*c240*/  MUFU.EX2 R226, R0 ;  /* 0x0000000000e27308 */ /* 0x0007e20000000800 */
[-C--:B------:R-:W-:Y:S02]  /*c250*/  FMUL.FTZ R96, R96, R2.reuse ;  /* 0x0000000260607220 */ /* 0x080fe40000410000 */
[-C--:B------:R-:W-:Y:S02]  /*c260*/  FMUL.FTZ R97, R97, R2.reuse ;  /* 0x0000000261617220 */ /* 0x080fe40000410000 */
[----:B------:R-:W-:Y:S02]  /*c270*/  FMUL.FTZ R116, R116, R2 ;  /* 0x0000000274747220 */ /* 0x000fe40000410000 */
[----:B---3--:R-:W-:-:S04]  /*c280*/  FFMA.FTZ R0, R225, c[0x0][0x23c], -R27 ;  /* 0x00008f00e1007a23 */ /* 0x008fc8000001081b */
[----:B------:R3:W1:Y:S01]  /*c290*/  MUFU.EX2 R227, R0 ;  /* 0x0000000000e37308 */ /* 0x0006620000000800 */
[-C--:B------:R-:W-:Y:S02]  /*c2a0*/  FMUL.FTZ R117, R117, R2.reuse ;  /* 0x0000000275757220 */ /* 0x080fe40000410000 */
[-C--:B------:R-:W-:Y:S02]  /*c2b0*/  FMUL.FTZ R128, R128, R2.reuse ;  /* 0x0000000280807220 */ /* 0x080fe40000410000 */
[-C--:B------:R-:W-:Y:S02]  /*c2c0*/  FMUL.FTZ R129, R129, R2.reuse ;  /* 0x0000000281817220 */ /* 0x080fe40000410000 */
[----:B--2---:R-:W-:Y:S02]  /*c2d0*/  FFMA.FTZ R49, R81, R2, R49 ;  /* 0x0000000251317223 */ /* 0x004fe40000010031 */
[----:B------:R-:W-:Y:S02]  /*c2e0*/  FFMA.FTZ R2, R215, c[0x0][0x23c], -R26 ;  /* 0x00008f00d7027a23 */ /* 0x000fe4000001081a */
[----:B---3--:R-:W-:-:S04]  /*c2f0*/  FFMA.FTZ R0, R220, c[0x0][0x23c], -R27 ;  /* 0x00008f00dc007a23 */ /* 0x008fc8000001081b */
[----:B------:R2:W-:Y:S08]  /*c300*/  MUFU.EX2 R220, R0 ;  /* 0x0000000000dc7308 */ /* 0x0005f00000000800 */
[----:B------:R-:W3:Y:S01]  /*c310*/  MUFU.EX2 R214, R2 ;  /* 0x0000000200d67308 */ /* 0x000ee20000000800 */
[----:B--2---:R-:W-:-:S07]  /*c320*/  FFMA.FTZ R0, R219, c[0x0][0x23c], -R27 ;  /* 0x00008f00db007a23 */ /* 0x004fce000001081b */
[----:B------:R-:W2:Y:S01]  /*c330*/  MUFU.EX2 R0, R0 ;  /* 0x0000000000007308 */ /* 0x000ea20000000800 */
[-C--:B------:R-:W-:Y:S02]  /*c340*/  FMUL.FTZ R98, R98, R32.reuse ;  /* 0x0000002062627220 */ /* 0x080fe40000410000 */
[-C--:B------:R-:W-:Y:S02]  /*c350*/  FMUL.FTZ R99, R99, R32.reuse ;  /* 0x0000002063637220 */ /* 0x080fe40000410000 */
[-C--:B------:R-:W-:Y:S02]  /*c360*/  FMUL.FTZ R118, R118, R32.reuse ;  /* 0x0000002076767220 */ /* 0x080fe40000410000 */
[-C--:B------:R-:W-:Y:S02]  /*c370*/  FMUL.FTZ R119, R119, R32.reuse ;  /* 0x0000002077777220 */ /* 0x080fe40000410000 */
[-C--:B------:R-:W-:Y:S02]  /*c380*/  FMUL.FTZ R130, R130, R32.reuse ;  /* 0x0000002082827220 */ /* 0x080fe40000410000 */
[----:B------:R-:W-:Y:S01]  /*c390*/  FMUL.FTZ R131, R131, R32 ;  /* 0x0000002083837220 */ /* 0x000fe20000410000 */
[----:B------:R-:W-:-:S02]  /*c3a0*/  MOV R217, R87 ;  /* 0x0000005700d97202 */ /* 0x000fc40000000f00 */
[----:B------:R-:W-:Y:S02]  /*c3b0*/  MOV R215, R80 ;  /* 0x0000005000d77202 */ /* 0x000fe40000000f00 */
[----:B----4-:R-:W-:Y:S01]  /*c3c0*/  MOV R219, R4 ;  /* 0x0000000400db7202 */ /* 0x010fe20000000f00 */
[C---:B------:R-:W-:Y:S01]  /*c3d0*/  HMMA.16816.F32 R96, R8.reuse, R22, R96 ;  /* 0x000000160860723c */ /* 0x040fe20000001860 */
[----:B------:R-:W-:Y:S01]  /*c3e0*/  F2FP.PACK_AB R4, R180, R174 ;  /* 0x000000aeb404723e */ /* 0x000fe200000000ff */
[----:B------:R-:W4:Y:S01]  /*c3f0*/  LDSM.16.MT88.4 R20, [R234+0xc800] ;  /* 0x00c80000ea14783b */ /* 0x000f220000004200 */
[----:B-1----:R-:W-:Y:S02]  /*c400*/  F2FP.PACK_AB R5, R227, R226 ;  /* 0x000000e2e305723e */ /* 0x002fe400000000ff */
[----:B---3--:R-:W-:Y:S02]  /*c410*/  F2FP.PACK_AB R6, R214, R219 ;  /* 0x000000dbd606723e */ /* 0x008fe400000000ff */
[----:B--2---:R-:W-:Y:S01]  /*c420*/  F2FP.PACK_AB R7, R0, R220 ;  /* 0x000000dc0007723e */ /* 0x004fe200000000ff */
[C---:B------:R-:W-:Y:S08]  /*c430*/  HMMA.16816.F32 R116, R8.reuse, R28, R116 ;  /* 0x0000001c0874723c */ /* 0x040ff00000001874 */
[----:B------:R-:W-:Y:S01]  /*c440*/  HMMA.16816.F32 R128, R8, R30, R128 ;  /* 0x0000001e0880723c */ /* 0x000fe20000001880 */
[----:B------:R-:W-:Y:S01]  /*c450*/  MOV R224, R83 ;  /* 0x0000005300e07202 */ /* 0x000fe20000000f00 */
[----:B------:R-:W-:-:S05]  /*c460*/  IMAD.MOV.U32 R2, RZ, RZ, R78 ;  /* 0x000000ffff027224 */ /* 0x000fca00078e004e */
[----:B------:R-:W-:Y:S01]  /*c470*/  F2FP.PACK_AB R8, R173, R168 ;  /* 0x000000a8ad08723e */ /* 0x000fe200000000ff */
[----:B------:R-:W-:Y:S01]  /*c480*/  HMMA.16816.F32 R144, R4, R16, R144 ;  /* 0x000000100490723c */ /* 0x000fe20000001890 */
[----:B------:R-:W-:Y:S01]  /*c490*/  F2FP.PACK_AB R9, R172, R175 ;  /* 0x000000afac09723e */ /* 0x000fe200000000ff */
[----:B------:R-:W-:Y:S01]  /*c4a0*/  LDSM.16.MT88.4 R28, [R234+0xe800] ;  /* 0x00e80000ea1c783b */ /* 0x000fe20000004200 */
[----:B------:R-:W-:Y:S02]  /*c4b0*/  F2FP.PACK_AB R10, R215, R157 ;  /* 0x0000009dd70a723e */ /* 0x000fe400000000ff */
[----:B------:R-:W-:-:S03]  /*c4c0*/  F2FP.PACK_AB R11, R217, R158 ;  /* 0x0000009ed90b723e */ /* 0x000fc600000000ff */
[----:B------:R-:W-:Y:S08]  /*c4d0*/  HMMA.16816.F32 R152, R4, R18, R152 ;  /* 0x000000120498723c */ /* 0x000ff00000001898 */
[C---:B------:R-:W-:Y:S08]  /*c4e0*/  HMMA.16816.F32 R148, R8.reuse, R16, R148 ;  /* 0x000000100894723c */ /* 0x040ff00000001894 */
[----:B------:R-:W-:Y:S01]  /*c4f0*/  HMMA.16816.F32 R52, R8, R18, R52 ;  /* 0x000000120834723c */ /* 0x000fe20000001834 */
[----:B------:R-:W1:Y:S01]  /*c500*/  LDSM.16.MT88.4 R16, [R236+0xc800] ;  /* 0x00c80000ec10783b */ /* 0x000e620000004200 */
[----:B------:R-:W-:-:S02]  /*c510*/  MOV R83, R72 ;  /* 0x0000004800537202 */ /* 0x000fc40000000f00 */
[----:B------:R-:W-:Y:S02]  /*c520*/  MOV R72, R73 ;  /* 0x0000004900487202 */ /* 0x000fe40000000f00 */
[----:B------:R-:W-:Y:S02]  /*c530*/  MOV R73, R74 ;  /* 0x0000004a00497202 */ /* 0x000fe40000000f00 */
[----:B------:R-:W-:Y:S02]  /*c540*/  MOV R223, R76 ;  /* 0x0000004c00df7202 */ /* 0x000fe40000000f00 */
[----:B------:R-:W-:Y:S02]  /*c550*/  MOV R212, R77 ;  /* 0x0000004d00d47202 */ /* 0x000fe40000000f00 */
[----:B------:R-:W-:Y:S02]  /*c560*/  MOV R225, R79 ;  /* 0x0000004f00e17202 */ /* 0x000fe40000000f00 */
[----:B------:R-:W-:Y:S01]  /*c570*/  MOV R74, R68 ;  /* 0x00000044004a7202 */ /* 0x000fe20000000f00 */
[----:B----4-:R-:W-:Y:S01]  /*c580*/  HMMA.16816.F32 R76, R8, R20, R160 ;  /* 0x00000014084c723c */ /* 0x010fe200000018a0 */
[----:B------:R-:W-:-:S02]  /*c590*/  MOV R216, R70 ;  /* 0x0000004600d87202 */ /* 0x000fc40000000f00 */
[----:B------:R-:W-:Y:S02]  /*c5a0*/  MOV R213, R71 ;  /* 0x0000004700d57202 */ /* 0x000fe40000000f00 */
[----:B------:R-:W-:Y:S02]  /*c5b0*/  MOV R218, R74 ;  /* 0x0000004a00da7202 */ /* 0x000fe40000000f00 */
[----:B------:R-:W-:Y:S02]  /*c5c0*/  MOV R160, R69 ;  /* 0x0000004500a07202 */ /* 0x000fe40000000f00 */
[----:B------:R-:W-:Y:S01]  /*c5d0*/  HMMA.16816.F32 R68, R4, R20, R164 ;  /* 0x000000140444723c */ /* 0x000fe200000018a4 */
[----:B------:R-:W-:-:S06]  /*c5e0*/  MOV R221, R75 ;  /* 0x0000004b00dd7202 */ /* 0x000fcc0000000f00 */
[----:B------:R-:W-:Y:S02]  /*c5f0*/  MOV R166, R72 ;  /* 0x0000004800a67202 */ /* 0x000fe40000000f00 */
[----:B------:R-:W-:Y:S01]  /*c600*/  MOV R164, R73 ;  /* 0x0000004900a47202 */ /* 0x000fe20000000f00 */
[-C--:B-1----:R-:W-:Y:S08]  /*c610*/  HMMA.16816.F32 R56, R8, R16.reuse, R56 ;  /* 0x000000100838723c */ /* 0x082ff00000001838 */
[C---:B------:R-:W-:Y:S08]  /*c620*/  HMMA.16816.F32 R36, R4.reuse, R16, R36 ;  /* 0x000000100424723c */ /* 0x040ff00000001824 */
[-C--:B------:R-:W-:Y:S08]  /*c630*/  HMMA.16816.F32 R184, R4, R18.reuse, R184 ;  /* 0x0000001204b8723c */ /* 0x080ff000000018b8 */
[----:B------:R-:W-:Y:S01]  /*c640*/  HMMA.16816.F32 R72, R8, R18, R188 ;  /* 0x000000120848723c */ /* 0x000fe200000018bc */
[----:B------:R-:W1:Y:S06]  /*c650*/  LDSM.16.MT88.4 R16, [R233+0xe800] ;  /* 0x00e80000e910783b */ /* 0x000e6c0000004200 */
        /* <DEDUP_REMOVED lines=8> */
[----:B------:R-:W-:Y:S01]  /*c6e0*/  MOV R0, R159 ;  /* 0x0000009f00007202 */ /* 0x000fe20000000f00 */
[----:B-1----:R-:W-:Y:S07]  /*c6f0*/  HMMA.16816.F32 R84, R4, R18, R44 ;  /* 0x000000120454723c */ /* 0x002fee000000182c */
[----:B------:R-:W-:Y:S01]  /*c700*/  MOV R47, R191 ;  /* 0x000000bf002f7202 */ /* 0x000fe20000000f00 */
[----:B------:R-:W-:Y:S01]  /*c710*/  IMAD.MOV.U32 R46, RZ, RZ, R166 ;  /* 0x000000ffff2e7224 */ /* 0x000fe200078e00a6 */
[----:B------:R-:W-:Y:S01]  /*c720*/  HMMA.16816.F32 R156, R8, R16, R136 ;  /* 0x00000010089c723c */ /* 0x000fe20000001888 */
[----:B------:R-:W-:-:S02]  /*c730*/  MOV R166, R217 ;  /* 0x000000d900a67202 */ /* 0x000fc40000000f00 */
[----:B------:R-:W-:Y:S02]  /*c740*/  MOV R217, R25 ;  /* 0x0000001900d97202 */ /* 0x000fe40000000f00 */
[----:B------:R1:W5:Y:S03]  /*c750*/  LDL.LU R25, [R1+0xcc] ;  /* 0x0000cc0001197983 */ /* 0x0003660000300800 */
[----:B------:R-:W-:Y:S07]  /*c760*/  HMMA.16816.F32 R136, R8, R18, R40 ;  /* 0x000000120888723c */ /* 0x000fee0000001828 */
[----:B------:R-:W-:-:S02]  /*c770*/  MOV R42, R47 ;  /* 0x0000002f002a7202 */ /* 0x000fc40000000f00 */
[----:B------:R-:W2:Y:S01]  /*c780*/  LDL.LU R47, [R1+0x78] ;  /* 0x00007800012f7983 */ /* 0x000ea20000300800 */
[----:B------:R-:W-:Y:S01]  /*c790*/  MOV R222, R82 ;  /* 0x0000005200de7202 */ /* 0x000fe20000000f00 */
[----:B------:R-:W-:Y:S01]  /*c7a0*/  FFMA.FTZ R0, R0, c[0x0][0x23c], -R12 ;  /* 0x00008f0000007a23 */ /* 0x000fe2000001080c */
[----:B------:R-:W-:Y:S02]  /*c7b0*/  MOV R167, R83 ;  /* 0x0000005300a77202 */ /* 0x000fe40000000f00 */
[----:B------:R-:W-:Y:S02]  /*c7c0*/  MOV R2, R222 ;  /* 0x000000de00027202 */ /* 0x000fe40000000f00 */
[----:B------:R3:W-:Y:S01]  /*c7d0*/  MUFU.EX2 R222, R0 ;  /* 0x0000000000de7308 */ /* 0x0007e20000000800 */
[----:B------:R-:W-:Y:S02]  /*c7e0*/  MOV R189, R167 ;  /* 0x000000a700bd7202 */ /* 0x000fe40000000f00 */
[----:B------:R-:W-:-:S02]  /*c7f0*/  MOV R167, R223 ;  /* 0x000000df00a77202 */ /* 0x000fc40000000f00 */
[----:B------:R-:W-:Y:S02]  /*c800*/  MOV R190, R160 ;  /* 0x000000a000be7202 */ /* 0x000fe40000000f00 */
[----:B------:R-:W-:Y:S01]  /*c810*/  MOV R160, R224 ;  /* 0x000000e000a07202 */ /* 0x000fe20000000f00 */
[----:B---3--:R-:W-:-:S04]  /*c820*/  FFMA.FTZ R0, R251, c[0x0][0x23c], -R12 ;  /* 0x00008f00fb007a23 */ /* 0x008fc8000001080c */
[----:B------:R3:W-:Y:S02]  /*c830*/  MUFU.EX2 R223, R0 ;  /* 0x0000000000df7308 */ /* 0x0007e40000000800 */
[----:B---3--:R-:W-:-:S06]  /*c840*/  FFMA.FTZ R0, R231, c[0x0][0x23c], -R12 ;  /* 0x00008f00e7007a23 */ /* 0x008fcc000001080c */
[----:B------:R3:W-:Y:S01]  /*c850*/  MUFU.EX2 R224, R0 ;  /* 0x0000000000e07308 */ /* 0x0007e20000000800 */
[----:B------:R-:W-:Y:S02]  /*c860*/  MOV R45, R190 ;  /* 0x000000be002d7202 */ /* 0x000fe40000000f00 */
[----:B------:R-:W-:Y:S01]  /*c870*/  MOV R190, R161 ;  /* 0x000000a100be7202 */ /* 0x000fe20000000f00 */
[----:B---3--:R-:W-:-:S04]  /*c880*/  FFMA.FTZ R0, R50, c[0x0][0x23c], -R12 ;  /* 0x00008f0032007a23 */ /* 0x008fc8000001080c */
[----:B------:R3:W-:Y:S01]  /*c890*/  MUFU.EX2 R225, R0 ;  /* 0x0000000000e17308 */ /* 0x0007e20000000800 */
[----:B------:R-:W-:Y:S01]  /*c8a0*/  MOV R161, R219 ;  /* 0x000000db00a17202 */ /* 0x000fe20000000f00 */
[----:B---3--:R-:W-:Y:S01]  /*c8b0*/  FFMA.FTZ R0, R221, c[0x0][0x23c], -R13 ;  /* 0x00008f00dd007a23 */ /* 0x008fe2000001080d */
[----:B------:R-:W-:-:S05]  /*c8c0*/  MOV R221, R218 ;  /* 0x000000da00dd7202 */ /* 0x000fca0000000f00 */
[----:B------:R3:W-:Y:S01]  /*c8d0*/  MUFU.EX2 R218, R0 ;  /* 0x0000000000da7308 */ /* 0x0007e20000000800 */
[----:B------:R-:W-:Y:S02]  /*c8e0*/  MOV R191, R167 ;  /* 0x000000a700bf7202 */ /* 0x000fe40000000f00 */
[----:B------:R-:W-:Y:S01]  /*c8f0*/  MOV R167, R215 ;  /* 0x000000d700a77202 */ /* 0x000fe20000000f00 */
[----:B---3--:R-:W-:Y:S01]  /*c900*/  FFMA.FTZ R0, R188, c[0x0][0x23c], -R13 ;  /* 0x00008f00bc007a23 */ /* 0x008fe2000001080d */
[----:B------:R-:W-:-:S03]  /*c910*/  MOV R188, R160 ;  /* 0x000000a000bc7202 */ /* 0x000fc60000000f00 */
[----:B------:R3:W-:Y:S01]  /*c920*/  MUFU.EX2 R219, R0 ;  /* 0x0000000000db7308 */ /* 0x0007e20000000800 */
[----:B------:R-:W-:Y:S02]  /*c930*/  MOV R160, R220 ;  /* 0x000000dc00a07202 */ /* 0x000fe40000000f00 */
[----:B------:R-:W-:Y:S01]  /*c940*/  MOV R215, R221 ;  /* 0x000000dd00d77202 */ /* 0x000fe20000000f00 */
[----:B---3--:R-:W-:-:S04]  /*c950*/  FFMA.FTZ R0, R245, c[0x0][0x23c], -R13 ;  /* 0x00008f00f5007a23 */ /* 0x008fc8000001080d */
[----:B------:R3:W-:Y:S01]  /*c960*/  MUFU.EX2 R220, R0 ;  /* 0x0000000000dc7308 */ /* 0x0007e20000000800 */
[----:B------:R-:W-:Y:S02]  /*c970*/  IMAD.MOV.U32 R43, RZ, RZ, R215 ;  /* 0x000000ffff2b7224 */ /* 0x000fe400078e00d7 */
[----:B---3--:R-:W-:-:S05]  /*c980*/  FFMA.FTZ R0, R51, c[0x0][0x23c], -R13 ;  /* 0x00008f0033007a23 */ /* 0x008fca000001080d */
[----:B------:R3:W-:Y:S02]  /*c990*/  MUFU.EX2 R221, R0 ;  /* 0x0000000000dd7308 */ /* 0x0007e40000000800 */
[----:B---3--:R-:W-:Y:S01]  /*c9a0*/  FFMA.FTZ R0, R45, c[0x0][0x23c], -R26 ;  /* 0x00008f002d007a23 */ /* 0x008fe2000001081a */
[----:B------:R-:W-:Y:S02]  /*c9b0*/  MOV R45, R46 ;  /* 0x0000002e002d7202 */ /* 0x000fe40000000f00 */
[----:B------:R-:W-:Y:S02]  /*c9c0*/  MOV R46, R188 ;  /* 0x000000bc002e7202 */ /* 0x000fe40000000f00 */
[----:B------:R-:W-:Y:S02]  /*c9d0*/  MOV R188, R164 ;  /* 0x000000a400bc7202 */ /* 0x000fe40000000f00 */
[----:B------:R-:W-:Y:S02]  /*c9e0*/  MOV R164, R165 ;  /* 0x000000a500a47202 */ /* 0x000fe40000000f00 */
[----:B------:R-:W-:-:S02]  /*c9f0*/  MOV R165, R214 ;  /* 0x000000d600a57202 */ /* 0x000fc40000000f00 */
[----:B------:R3:W-:Y:S01]  /*ca00*/  MUFU.EX2 R214, R0 ;  /* 0x0000000000d67308 */ /* 0x0007e20000000800 */
[----:B------:R-:W-:Y:S01]  /*ca10*/  MOV R44, R217 ;  /* 0x000000d9002c7202 */ /* 0x000fe20000000f00 */
[----:B---3--:R-:W-:-:S06]  /*ca20*/  FFMA.FTZ R0, R45, c[0x0][0x23c], -R26 ;  /* 0x00008f002d007a23 */ /* 0x008fcc000001081a */
[----:B------:R3:W4:Y:S01]  /*ca30*/  MUFU.EX2 R215, R0 ;  /* 0x0000000000d77308 */ /* 0x0007220000000800 */
[----:B------:R-:W-:Y:S02]  /*ca40*/  MOV R45, R216 ;  /* 0x000000d8002d7202 */ /* 0x000fe40000000f00 */
[----:B------:R-:W-:Y:S01]  /*ca50*/  MOV R41, R188 ;  /* 0x000000bc00297202 */ /* 0x000fe20000000f00 */
[----:B---3--:R-:W-:-:S04]  /*ca60*/  FFMA.FTZ R0, R247, c[0x0][0x23c], -R26 ;  /* 0x00008f00f7007a23 */ /* 0x008fc8000001081a */
[----:B------:R3:W-:Y:S01]  /*ca70*/  MUFU.EX2 R216, R0 ;  /* 0x0000000000d87308 */ /* 0x0007e20000000800 */
[----:B------:R-:W-:Y:S02]  /*ca80*/  MOV R188, R189 ;  /* 0x000000bd00bc7202 */ /* 0x000fe40000000f00 */
[----:B------:R-:W-:Y:S01]  /*ca90*/  MOV R189, R213 ;  /* 0x000000d500bd7202 */ /* 0x000fe20000000f00 */
[----:B---3--:R-:W-:-:S04]  /*caa0*/  FFMA.FTZ R0, R229, c[0x0][0x23c], -R26 ;  /* 0x00008f00e5007a23 */ /* 0x008fc8000001081a */
[----:B------:R3:W1:Y:S02]  /*cab0*/  MUFU.EX2 R217, R0 ;  /* 0x0000000000d97308 */ /* 0x0006640000000800 */
[----:B---3--:R-:W-:-:S06]  /*cac0*/  FFMA.FTZ R0, R42, c[0x0][0x23c], -R27 ;  /* 0x00008f002a007a23 */ /* 0x008fcc000001081b */
[----:B------:R3:W-:Y:S02]  /*cad0*/  MUFU.EX2 R213, R0 ;  /* 0x0000000000d57308 */ /* 0x0007e40000000800 */
[----:B---3--:R-:W-:Y:S02]  /*cae0*/  FFMA.FTZ R0, R46, c[0x0][0x23c], -R27 ;  /* 0x00008f002e007a23 */ /* 0x008fe4000001081b */
[----:B--2---:R-:W-:Y:S02]  /*caf0*/  FFMA.FTZ R47, R47, R32, R24 ;  /* 0x000000202f2f7223 */ /* 0x004fe40000010018 */
[----:B------:R2:W5:Y:S04]  /*cb00*/  LDL.LU R24, [R1+0xc8] ;  /* 0x0000c80001187983 */ /* 0x0005680000300800 */
[----:B------:R-:W3:Y:S01]  /*cb10*/  LDL.LU R46, [R1+0x7c] ;  /* 0x00007c00012e7983 */ /* 0x000ee20000300800 */
[-C--:B------:R-:W-:Y:S08]  /*cb20*/  HMMA.16816.F32 R64, R4, R22.reuse, R64 ;  /* 0x000000160440723c */ /* 0x080ff00000001840 */
[----:B------:R-:W-:Y:S01]  /*cb30*/  HMMA.16816.F32 R60, R8, R22, R60 ;  /* 0x00000016083c723c */ /* 0x000fe2000000183c */
[----:B------:R-:W1:Y:S07]  /*cb40*/  LDSM.16.MT88.4 R20, [R235+0xc800] ;  /* 0x00c80000eb14783b */ /* 0x000e6e0000004200 */
[----:B------:R-:W-:Y:S01]  /*cb50*/  HMMA.16816.F32 R80, R4, R16, R132 ;  /* 0x000000100450723c */ /* 0x000fe20000001884 */
[----:B------:R-:W2:Y:S07]  /*cb60*/  LDSM.16.MT88.4 R16, [R235+0xe800] ;  /* 0x00e80000eb10783b */ /* 0x000eae0000004200 */
[-C--:B-1----:R-:W-:Y:S08]  /*cb70*/  HMMA.16816.F32 R192, R8, R20.reuse, R192 ;  /* 0x0000001408c0723c */ /* 0x082ff000000018c0 */
[C---:B------:R-:W-:Y:S08]  /*cb80*/  HMMA.16816.F32 R196, R4.reuse, R20, R196 ;  /* 0x0000001404c4723c */ /* 0x040ff000000018c4 */
[-C--:B------:R-:W-:Y:S08]  /*cb90*/  HMMA.16816.F32 R200, R4, R22.reuse, R200 ;  /* 0x0000001604c8723c */ /* 0x080ff000000018c8 */
[----:B------:R-:W-:Y:S01]  /*cba0*/  HMMA.16816.F32 R204, R8, R22, R204 ;  /* 0x0000001608cc723c */ /* 0x000fe200000018cc */
[----:B------:R-:W1:Y:S01]  /*cbb0*/  LDSM.16.MT88.4 R20, [R236+0xe800] ;  /* 0x00e80000ec14783b */ /* 0x000e620000004200 */
[----:B------:R-:W-:-:S06]  /*cbc0*/  MOV R40, R45 ;  /* 0x0000002d00287202 */ /* 0x000fcc0000000f00 */
[C---:B------:R-:W-:Y:S08]  /*cbd0*/  HMMA.16816.F32 R88, R4.reuse, R28, R88 ;  /* 0x0000001c0458723c */ /* 0x040ff00000001858 */
[C---:B------:R-:W-:Y:S08]  /*cbe0*/  HMMA.16816.F32 R92, R4.reuse, R30, R92 ;  /* 0x0000001e045c723c */ /* 0x040ff0000000185c */
[C---:B--2---:R-:W-:Y:S08]  /*cbf0*/  HMMA.16816.F32 R120, R4.reuse, R16, R120 ;  /* 0x000000100478723c */ /* 0x044ff00000001878 */
[C---:B------:R-:W-:Y:S08]  /*cc00*/  HMMA.16816.F32 R124, R4.reuse, R18, R124 ;  /* 0x00000012047c723c */ /* 0x040ff0000000187c */
[C---:B-1----:R-:W-:Y:S08]  /*cc10*/  HMMA.16816.F32 R104, R4.reuse, R20, R104 ;  /* 0x000000140468723c */ /* 0x042ff00000001868 */
[----:B------:R-:W-:Y:S07]  /*cc20*/  HMMA.16816.F32 R108, R4, R22, R108 ;  /* 0x00000016046c723c */ /* 0x000fee000000186c */
[----:B------:R-:W-:-:S02]  /*cc30*/  MOV R6, R43 ;  /* 0x0000002b00067202 */ /* 0x000fc40000000f00 */
[----:B------:R-:W-:Y:S01]  /*cc40*/  MOV R7, R44 ;  /* 0x0000002c00077202 */ /* 0x000fe20000000f00 */
[----:B------:R-:W-:Y:S01]  /*cc50*/  HMMA.16816.F32 R132, R8, R28, R140 ;  /* 0x0000001c0884723c */ /* 0x000fe2000000188c */
[----:B------:R-:W-:Y:S02]  /*cc60*/  MOV R5, R40 ;  /* 0x0000002800057202 */ /* 0x000fe40000000f00 */
[----:B------:R-:W-:-:S04]  /*cc70*/  MOV R4, R7 ;  /* 0x0000000700047202 */ /* 0x000fc80000000f00 */
[----:B------:R-:W-:Y:S01]  /*cc80*/  MOV R143, R6 ;  /* 0x00000006008f7202 */ /* 0x000fe20000000f00 */
[----:B------:R-:W-:Y:S01]  /*cc90*/  HMMA.16816.F32 R100, R8, R20, R100 ;  /* 0x000000140864723c */ /* 0x000fe20000001864 */
[----:B------:R-:W-:Y:S02]  /*cca0*/  MOV R6, R41 ;  /* 0x0000002900067202 */ /* 0x000fe40000000f00 */
[----:B------:R-:W-:-:S05]  /*ccb0*/  MOV R7, R188 ;  /* 0x000000bc00077202 */ /* 0x000fca0000000f00 */
[----:B------:R-:W-:Y:S01]  /*ccc0*/  HMMA.16816.F32 R112, R8, R22, R112 ;  /* 0x000000160870723c */ /* 0x000fe20000001870 */
[----:B------:R-:W1:Y:S01]  /*ccd0*/  LDSM.16.MT88.4 R20, [R234+0xd000] ;  /* 0x00d00000ea14783b */ /* 0x000e620000004200 */
[----:B------:R-:W-:Y:S02]  /*cce0*/  MOV R188, R189 ;  /* 0x000000bd00bc7202 */ /* 0x000fe40000000f00 */
[----:B------:R-:W-:-:S04]  /*ccf0*/  MOV R142, R143 ;  /* 0x0000008f008e7202 */ /* 0x000fc80000000f00 */
[----:B------:R-:W-:Y:S01]  /*cd00*/  HMMA.16816.F32 R96, R8, R30, R96 ;  /* 0x0000001e0860723c */ /* 0x000fe20000001860 */
[----:B------:R-:W2:Y:S01]  /*cd10*/  LDSM.16.MT88.4 R28, [R233+0xd000] ;  /* 0x00d00000e91c783b */ /* 0x000ea20000004200 */
[----:B------:R-:W-:Y:S01]  /*cd20*/  MOV R189, R190 ;  /* 0x000000be00bd7202 */ /* 0x000fe20000000f00 */
[----:B------:R-:W-:Y:S01]  /*cd30*/  IMAD.MOV.U32 R190, RZ, RZ, R191 ;  /* 0x000000ffffbe7224 */ /* 0x000fe200078e00bf */
[----:B------:R-:W-:-:S04]  /*cd40*/  MOV R143, R4 ;  /* 0x00000004008f7202 */ /* 0x000fc80000000f00 */
[----:B------:R-:W-:Y:S01]  /*cd50*/  HMMA.16816.F32 R116, R8, R16, R116 ;  /* 0x000000100874723c */ /* 0x000fe20000001874 */
[----:B------:R-:W-:Y:S02]  /*cd60*/  MOV R4, R5 ;  /* 0x0000000500047202 */ /* 0x000fe40000000f00 */
[----:B------:R-:W-:-:S05]  /*cd70*/  MOV R5, R6 ;  /* 0x0000000600057202 */ /* 0x000fca0000000f00 */
[----:B------:R-:W-:Y:S01]  /*cd80*/  HMMA.16816.F32 R128, R8, R18, R128 ;  /* 0x000000120880723c */ /* 0x000fe20000001880 */
[----:B------:R-:W1:Y:S01]  /*cd90*/  LDSM.16.MT88.4 R16, [R236+0xd000] ;  /* 0x00d00000ec10783b */ /* 0x000e620000004200 */
[----:B------:R-:W-:Y:S02]  /*cda0*/  MOV R191, R212 ;  /* 0x000000d400bf7202 */ /* 0x000fe40000000f00 */
[----:B------:R-:W-:Y:S02]  /*cdb0*/  MOV R6, R7 ;  /* 0x0000000700067202 */ /* 0x000fe40000000f00 */
[----:B------:R-:W-:Y:S02]  /*cdc0*/  MOV R7, R188 ;  /* 0x000000bc00077202 */ /* 0x000fe40000000f00 */
[----:B------:R-:W-:Y:S02]  /*cdd0*/  MOV R188, R189 ;  /* 0x000000bd00bc7202 */ /* 0x000fe40000000f00 */
[----:B------:R-:W-:Y:S01]  /*cde0*/  MOV R189, R190 ;  /* 0x000000be00bd7202 */ /* 0x000fe20000000f00 */
[----:B------:R2:W1:Y:S01]  /*cdf0*/  MUFU.EX2 R212, R0 ;  /* 0x0000000000d47308 */ /* 0x0004620000000800 */
[----:B------:R-:W-:-:S02]  /*ce00*/  MOV R190, R191 ;  /* 0x000000bf00be7202 */ /* 0x000fc40000000f00 */
[----:B------:R-:W-:Y:S01]  /*ce10*/  MOV R191, R2 ;  /* 0x0000000200bf7202 */ /* 0x000fe20000000f00 */
[--C-:B------:R-:W-:Y:S02]  /*ce20*/  FFMA.FTZ R2, R250, c[0x0][0x23c], -R27.reuse ;  /* 0x00008f00fa027a23 */ /* 0x100fe4000001081b */
[--C-:B------:R-:W-:Y:S02]  /*ce30*/  FFMA.FTZ R45, R210, c[0x0][0x23c], -R12.reuse ;  /* 0x00008f00d22d7a23 */ /* 0x100fe4000001080c */
[----:B------:R-:W-:Y:S01]  /*ce40*/  FFMA.FTZ R42, R209, c[0x0][0x23c], -R12 ;  /* 0x00008f00d12a7a23 */ /* 0x000fe2000001080c */
[----:B------:R4:W-:Y:S01]  /*ce50*/  MUFU.EX2 R210, R2 ;  /* 0x0000000200d27308 */ /* 0x0009e20000000800 */
[----:B--2---:R-:W-:-:S07]  /*ce60*/  FFMA.FTZ R0, R252, c[0x0][0x23c], -R27 ;  /* 0x00008f00fc007a23 */ /* 0x004fce000001081b */
[----:B------:R2:W1:Y:S01]  /*ce70*/  MUFU.EX2 R209, R0 ;  /* 0x0000000000d17308 */ /* 0x0004620000000800 */
[----:B------:R-:W-:Y:S01]  /*ce80*/  FFMA.FTZ R43, R208, c[0x0][0x23c], -R12 ;  /* 0x00008f00d02b7a23 */ /* 0x000fe2000001080c */
[----:B------:R-:W-:Y:S01]  /*ce90*/  MOV R208, R4 ;  /* 0x0000000400d07202 */ /* 0x000fe20000000f00 */
[----:B------:R-:W-:Y:S02]  /*cea0*/  IMAD.MOV.U32 R250, RZ, RZ, R7 ;  /* 0x000000fffffa7224 */ /* 0x000fe400078e0007 */
[----:B----4-:R-:W-:Y:S01]  /*ceb0*/  FFMA.FTZ R2, R249, c[0x0][0x23c], -R26 ;  /* 0x00008f00f9027a23 */ /* 0x010fe2000001081a */
[----:B------:R-:W-:Y:S02]  /*cec0*/  MOV R249, R6 ;  /* 0x0000000600f97202 */ /* 0x000fe40000000f00 */
[----:B------:R-:W-:Y:S02]  /*ced0*/  F2FP.PACK_AB R4, R215, R214 ;  /* 0x000000d6d704723e */ /* 0x000fe400000000ff */
[----:B------:R-:W-:Y:S01]  /*cee0*/  F2FP.PACK_AB R6, R217, R216 ;  /* 0x000000d8d906723e */ /* 0x000fe200000000ff */
[----:B------:R-:W-:Y:S01]  /*cef0*/  FFMA.FTZ R44, R35, c[0x0][0x23c], -R12 ;  /* 0x00008f00232c7a23 */ /* 0x000fe2000001080c */
[----:B------:R-:W-:Y:S01]  /*cf00*/  F2FP.PACK_AB R8, R223, R222 ;  /* 0x000000dedf08723e */ /* 0x000fe200000000ff */
[----:B--2---:R-:W-:Y:S01]  /*cf10*/  FFMA.FTZ R0, R248, c[0x0][0x23c], -R26 ;  /* 0x00008f00f8007a23 */ /* 0x004fe2000001081a */
[----:B------:R-:W-:-:S02]  /*cf20*/  MOV R248, R5 ;  /* 0x0000000500f87202 */ /* 0x000fc40000000f00 */
[----:B-1----:R-:W-:Y:S02]  /*cf30*/  F2FP.PACK_AB R5, R212, R213 ;  /* 0x000000d5d405723e */ /* 0x002fe400000000ff */
[----:B------:R-:W-:Y:S02]  /*cf40*/  F2FP.PACK_AB R7, R210, R209 ;  /* 0x000000d1d207723e */ /* 0x000fe400000000ff */
[----:B------:R-:W-:Y:S02]  /*cf50*/  F2FP.PACK_AB R9, R219, R218 ;  /* 0x000000dadb09723e */ /* 0x000fe400000000ff */
[----:B------:R-:W-:Y:S02]  /*cf60*/  F2FP.PACK_AB R10, R225, R224 ;  /* 0x000000e0e10a723e */ /* 0x000fe400000000ff */
[----:B------:R-:W-:Y:S01]  /*cf70*/  F2FP.PACK_AB R11, R221, R220 ;  /* 0x000000dcdd0b723e */ /* 0x000fe200000000ff */
[--C-:B------:R-:W-:Y:S02]  /*cf80*/  FFMA.FTZ R41, R246, c[0x0][0x23c], -R13.reuse ;  /* 0x00008f00f6297a23 */ /* 0x100fe4000001080d */
[----:B------:R-:W-:-:S02]  /*cf90*/  FFMA.FTZ R40, R228, c[0x0][0x23c], -R13 ;  /* 0x00008f00e4287a23 */ /* 0x000fc4000001080d */
[--C-:B------:R-:W-:Y:S01]  /*cfa0*/  FFMA.FTZ R12, R34, c[0x0][0x23c], -R13.reuse ;  /* 0x00008f00220c7a23 */ /* 0x100fe2000001080d */
[----:B------:R-:W-:Y:S01]  /*cfb0*/  MOV R229, R164 ;  /* 0x000000a400e57202 */ /* 0x000fe20000000f00 */
[----:B------:R-:W-:Y:S01]  /*cfc0*/  FFMA.FTZ R13, R211, c[0x0][0x23c], -R13 ;  /* 0x00008f00d30d7a23 */ /* 0x000fe2000001080d */
[----:B------:R-:W-:Y:S02]  /*cfd0*/  MOV R246, R165 ;  /* 0x000000a500f67202 */ /* 0x000fe40000000f00 */
[----:B------:R-:W-:Y:S02]  /*cfe0*/  MOV R228, R166 ;  /* 0x000000a600e47202 */ /* 0x000fe40000000f00 */
[----:B------:R-:W-:Y:S02]  /*cff0*/  MOV R211, R167 ;  /* 0x000000a700d37202 */ /* 0x000fe40000000f00 */
[----:B------:R-:W-:Y:S01]  /*d000*/  HMMA.16816.F32 R164, R4, R20, R68 ;  /* 0x0000001404a4723c */ /* 0x000fe20000001844 */
[----:B------:R-:W-:-:S02]  /*d010*/  MOV R251, R191 ;  /* 0x000000bf00fb7202 */ /* 0x000fc40000000f00 */
[----:B------:R-:W-:Y:S02]  /*d020*/  MOV R191, R180 ;  /* 0x000000b400bf7202 */ /* 0x000fe40000000f00 */
[----:B------:R-:W-:Y:S02]  /*d030*/  MOV R50, R182 ;  /* 0x000000b600327202 */ /* 0x000fe40000000f00 */
[----:B------:R-:W-:Y:S01]  /*d040*/  IMAD.MOV.U32 R68, RZ, RZ, R176 ;  /* 0x000000ffff447224 */ /* 0x000fe200078e00b0 */
[----:B------:R-:W-:Y:S01]  /*d050*/  MOV R69, R177 ;  /* 0x000000b100457202 */ /* 0x000fe20000000f00 */
[----:B------:R-:W-:Y:S01]  /*d060*/  HMMA.16816.F32 R148, R8, R28, R148 ;  /* 0x0000001c0894723c */ /* 0x000fe20000001894 */
[----:B------:R-:W-:Y:S02]  /*d070*/  MOV R70, R178 ;  /* 0x000000b200467202 */ /* 0x000fe40000000f00 */
[----:B------:R-:W-:-:S05]  /*d080*/  MOV R71, R179 ;  /* 0x000000b300477202 */ /* 0x000fca0000000f00 */
[C---:B------:R-:W-:Y:S08]  /*d090*/  HMMA.16816.F32 R144, R4.reuse, R28, R144 ;  /* 0x0000001c0490723c */ /* 0x040ff00000001890 */
[-C--:B------:R-:W-:Y:S08]  /*d0a0*/  HMMA.16816.F32 R152, R4, R30.reuse, R152 ;  /* 0x0000001e0498723c */ /* 0x080ff00000001898 */
[C---:B------:R-:W-:Y:S01]  /*d0b0*/  HMMA.16816.F32 R52, R8.reuse, R30, R52 ;  /* 0x0000001e0834723c */ /* 0x040fe20000001834 */
[----:B------:R-:W1:Y:S07]  /*d0c0*/  LDSM.16.MT88.4 R28, [R233+0xf000] ;  /* 0x00f00000e91c783b */ /* 0x000e6e0000004200 */
[----:B------:R-:W-:Y:S07]  /*d0d0*/  HMMA.16816.F32 R176, R8, R16, R56 ;  /* 0x0000001008b0723c */ /* 0x000fee0000001838 */
[----:B------:R-:W-:Y:S01]  /*d0e0*/  MOV R58, R183 ;  /* 0x000000b7003a7202 */ /* 0x000fe20000000f00 */
[----:B---3--:R-:W-:-:S02]  /*d0f0*/  FFMA.FTZ R46, R46, R3, R15 ;  /* 0x000000032e2e7223 */ /* 0x008fc4000001000f */
[--C-:B------:R-:W-:Y:S01]  /*d100*/  FFMA.FTZ R3, R142, c[0x0][0x23c], -R26.reuse ;  /* 0x00008f008e037a23 */ /* 0x100fe2000001081a */
[----:B------:R-:W-:Y:S01]  /*d110*/  MOV R51, R143 ;  /* 0x0000008f00337202 */ /* 0x000fe20000000f00 */
[----:B------:R-:W-:Y:S01]  /*d120*/  FFMA.FTZ R26, R230, c[0x0][0x23c], -R26 ;  /* 0x00008f00e61a7a23 */ /* 0x000fe2000001081a */
[----:B------:R-:W-:Y:S01]  /*d130*/  MOV R230, R181 ;  /* 0x000000b500e67202 */ /* 0x000fe20000000f00 */
[----:B------:R2:W5:Y:S01]  /*d140*/  LDL.LU R15, [R1+0xc4] ;  /* 0x0000c400010f7983 */ /* 0x0005620000300800 */
[----:B------:R-:W-:Y:S03]  /*d150*/  HMMA.16816.F32 R180, R4, R16, R36 ;  /* 0x0000001004b4723c */ /* 0x000fe60000001824 */
[----:B------:R-:W3:Y:S01]  /*d160*/  LDSM.16.MT88.4 R36, [R235+0xf000] ;  /* 0x00f00000eb24783b */ /* 0x000ee20000004200 */
[----:B------:R-:W-:Y:S02]  /*d170*/  MOV R247, R188 ;  /* 0x000000bc00f77202 */ /* 0x000fe40000000f00 */
[----:B------:R-:W-:-:S02]  /*d180*/  MOV R245, R189 ;  /* 0x000000bd00f57202 */ /* 0x000fc40000000f00 */
[----:B------:R-:W-:Y:S01]  /*d190*/  MOV R231, R190 ;  /* 0x000000be00e77202 */ /* 0x000fe20000000f00 */
[C---:B------:R-:W-:Y:S01]  /*d1a0*/  HMMA.16816.F32 R140, R8.reuse, R22, R60 ;  /* 0x00000016088c723c */ /* 0x040fe2000000183c */
[----:B------:R-:W-:Y:S02]  /*d1b0*/  MOV R59, R33 ;  /* 0x00000021003b7202 */ /* 0x000fe40000000f00 */
[----:B------:R-:W-:Y:S01]  /*d1c0*/  MOV R252, R160 ;  /* 0x000000a000fc7202 */ /* 0x000fe20000000f00 */
[----:B------:R-:W4:Y:S01]  /*d1d0*/  LDSM.16.MT88.4 R32, [R235+0xd000] ;  /* 0x00d00000eb20783b */ /* 0x000f220000004200 */
[----:B------:R-:W-:Y:S02]  /*d1e0*/  MOV R188, R161 ;  /* 0x000000a100bc7202 */ /* 0x000fe40000000f00 */
[----:B------:R-:W-:Y:S01]  /*d1f0*/  MOV R189, R162 ;  /* 0x000000a200bd7202 */ /* 0x000fe20000000f00 */
[----:B------:R-:W-:Y:S01]  /*d200*/  HMMA.16816.F32 R60, R8, R18, R72 ;  /* 0x00000012083c723c */ /* 0x000fe20000001848 */
[----:B------:R-:W-:-:S07]  /*d210*/  MOV R190, R163 ;  /* 0x000000a300be7202 */ /* 0x000fce0000000f00 */
[----:B------:R-:W-:Y:S08]  /*d220*/  HMMA.16816.F32 R160, R8, R20, R76 ;  /* 0x0000001408a0723c */ /* 0x000ff0000000184c */
[C---:B-1----:R-:W-:Y:S07]  /*d230*/  HMMA.16816.F32 R72, R4.reuse, R28, R80 ;  /* 0x0000001c0448723c */ /* 0x042fee0000001850 */
[----:B------:R-:W-:Y:S01]  /*d240*/  MOV R83, R59 ;  /* 0x0000003b00537202 */ /* 0x000fe20000000f00 */
[----:B------:R-:W-:Y:S07]  /*d250*/  HMMA.16816.F32 R76, R4, R30, R84 ;  /* 0x0000001e044c723c */ /* 0x000fee0000001854 */
[----:B------:R-:W-:-:S02]  /*d260*/  MOV R84, R58 ;  /* 0x0000003a00547202 */ /* 0x000fc40000000f00 */
[C---:B---3--:R-:W-:Y:S01]  /*d270*/  HMMA.16816.F32 R56, R4.reuse, R38, R124 ;  /* 0x000000260438723c */ /* 0x048fe2000000187c */
[----:B------:R-:W3:Y:S07]  /*d280*/  LDL.LU R126, [R1+0x80] ;  /* 0x00008000017e7983 */ /* 0x000eee0000300800 */
[C---:B------:R-:W-:Y:S01]  /*d290*/  HMMA.16816.F32 R64, R4.reuse, R22, R64 ;  /* 0x000000160440723c */ /* 0x040fe20000001840 */
[----:B------:R-:W1:Y:S07]  /*d2a0*/  LDSM.16.MT88.4 R20, [R234+0xf000] ;  /* 0x00f00000ea14783b */ /* 0x000e6e0000004200 */
[----:B------:R-:W-:Y:S01]  /*d2b0*/  HMMA.16816.F32 R184, R4, R18, R184 ;  /* 0x0000001204b8723c */ /* 0x000fe200000018b8 */
[----:B------:R-:W2:Y:S01]  /*d2c0*/  LDSM.16.MT88.4 R16, [R236+0xf000] ;  /* 0x00f00000ec10783b */ /* 0x000ea20000004200 */
[----:B------:R-:W-:-:S02]  /*d2d0*/  MOV R81, R69 ;  /* 0x0000004500517202 */ /* 0x000fc40000000f00 */
[----:B------:R-:W-:Y:S02]  /*d2e0*/  MOV R80, R70 ;  /* 0x0000004600507202 */ /* 0x000fe40000000f00 */
[----:B------:R-:W-:Y:S02]  /*d2f0*/  MOV R85, R248 ;  /* 0x000000f800557202 */ /* 0x000fe40000000f00 */
[----:B----4-:R-:W-:Y:S01]  /*d300*/  HMMA.16816.F32 R196, R4, R32, R196 ;  /* 0x0000002004c4723c */ /* 0x010fe200000018c4 */
[----:B------:R-:W-:Y:S02]  /*d310*/  MOV R127, R50 ;  /* 0x00000032007f7202 */ /* 0x000fe40000000f00 */
[----:B------:R-:W-:Y:S02]  /*d320*/  MOV R248, R51 ;  /* 0x0000003300f87202 */ /* 0x000fe40000000f00 */
[----:B------:R-:W-:-:S03]  /*d330*/  MOV R82, R68 ;  /* 0x0000004400527202 */ /* 0x000fc60000000f00 */
[C---:B------:R-:W-:Y:S01]  /*d340*/  HMMA.16816.F32 R200, R4.reuse, R34, R200 ;  /* 0x0000002204c8723c */ /* 0x040fe200000018c8 */
[----:B------:R-:W-:Y:S02]  /*d350*/  MOV R87, R71 ;  /* 0x0000004700577202 */ /* 0x000fe40000000f00 */
[----:B------:R-:W-:Y:S01]  /*d360*/  MOV R86, R208 ;  /* 0x000000d000567202 */ /* 0x000fe20000000f00 */
[----:B------:R-:W-:Y:S04]  /*d370*/  MUFU.EX2 R51, R41 ;  /* 0x0000002900337308 */ /* 0x000fe80000000800 */
[C---:B------:R-:W-:Y:S04]  /*d380*/  HMMA.16816.F32 R120, R4.reuse, R36, R120 ;  /* 0x000000240478723c */ /* 0x040fe80000001878 */
[----:B------:R-:W-:Y:S04]  /*d390*/  MUFU.EX2 R208, R42 ;  /* 0x0000002a00d07308 */ /* 0x000fe80000000800 */
[C---:B-1----:R-:W-:Y:S04]  /*d3a0*/  HMMA.16816.F32 R88, R4.reuse, R20, R88 ;  /* 0x000000140458723c */ /* 0x042fe80000001858 */
[----:B------:R1:W-:Y:S04]  /*d3b0*/  MUFU.EX2 R42, R0 ;  /* 0x00000000002a7308 */ /* 0x0003e80000000800 */
[C---:B------:R-:W-:Y:S04]  /*d3c0*/  HMMA.16816.F32 R92, R4.reuse, R22, R92 ;  /* 0x00000016045c723c */ /* 0x040fe8000000185c */
[----:B------:R4:W-:Y:S04]  /*d3d0*/  MUFU.EX2 R41, R26 ;  /* 0x0000001a00297308 */ /* 0x0009e80000000800 */
[----:B--2---:R-:W-:Y:S01]  /*d3e0*/  HMMA.16816.F32 R104, R4, R16, R104 ;  /* 0x000000100468723c */ /* 0x004fe20000001868 */
[----:B-1----:R-:W-:-:S07]  /*d3f0*/  FFMA.FTZ R0, R127, c[0x0][0x23c], -R27 ;  /* 0x00008f007f007a23 */ /* 0x002fce000001081b */
[----:B------:R-:W-:Y:S07]  /*d400*/  HMMA.16816.F32 R108, R4, R18, R108 ;  /* 0x00000012046c723c */ /* 0x000fee000000186c */
[----:B------:R-:W-:Y:S02]  /*d410*/  FADD.FTZ R4, R80, R47 ;  /* 0x0000002f50047221 */ /* 0x000fe40000010000 */
[----:B------:R-:W-:Y:S01]  /*d420*/  FADD.FTZ R5, R81, R46 ;  /* 0x0000002e51057221 */ /* 0x000fe20000010000 */
[----:B------:R-:W-:Y:S01]  /*d430*/  HMMA.16816.F32 R68, R8, R28, R156 ;  /* 0x0000001c0844723c */ /* 0x000fe2000000189c */
[----:B----4-:R-:W-:-:S07]  /*d440*/  FADD.FTZ R26, R230, R4 ;  /* 0x00000004e61a7221 */ /* 0x010fce0000010000 */
[C---:B------:R-:W-:Y:S01]  /*d450*/  HMMA.16816.F32 R28, R8.reuse, R30, R136 ;  /* 0x0000001e081c723c */ /* 0x040fe20000001888 */
[----:B------:R1:W-:Y:S07]  /*d460*/  MUFU.EX2 R136, R13 ;  /* 0x0000000d00887308 */ /* 0x0003ee0000000800 */
[C---:B------:R-:W-:Y:S01]  /*d470*/  HMMA.16816.F32 R116, R8.reuse, R36, R116 ;  /* 0x000000240874723c */ /* 0x040fe20000001874 */
[----:B------:R2:W-:Y:S08]  /*d480*/  MUFU.EX2 R36, R0 ;  /* 0x0000000000247308 */ /* 0x0005f00000000800 */
[----:B------:R-:W-:Y:S01]  /*d490*/  MUFU.EX2 R50, R12 ;  /* 0x0000000c00327308 */ /* 0x000fe20000000800 */
[----:B-1----:R-:W-:Y:S01]  /*d4a0*/  FADD.FTZ R13, R248, R5 ;  /* 0x00000005f80d7221 */ /* 0x002fe20000010000 */
[C---:B------:R-:W-:Y:S01]  /*d4b0*/  HMMA.16816.F32 R192, R8.reuse, R32, R192 ;  /* 0x0000002008c0723c */ /* 0x040fe200000018c0 */
[----:B------:R-:W1:Y:S07]  /*d4c0*/  LDSM.16.MT88.4 R4, [R235+0xf800] ;  /* 0x00f80000eb04783b */ /* 0x000e6e0000004200 */
[C---:B------:R-:W-:Y:S01]  /*d4d0*/  HMMA.16816.F32 R132, R8.reuse, R20, R132 ;  /* 0x000000140884723c */ /* 0x040fe20000001884 */
[--C-:B--2---:R-:W-:Y:S01]  /*d4e0*/  FFMA.FTZ R0, R84, c[0x0][0x23c], -R27.reuse ;  /* 0x00008f0054007a23 */ /* 0x104fe2000001081b */
[----:B------:R-:W-:Y:S06]  /*d4f0*/  MUFU.EX2 R137, R45 ;  /* 0x0000002d00897308 */ /* 0x000fec0000000800 */
[----:B------:R-:W-:Y:S01]  /*d500*/  HMMA.16816.F32 R100, R8, R16, R100 ;  /* 0x000000100864723c */ /* 0x000fe20000001864 */
[----:B------:R-:W-:Y:S01]  /*d510*/  MOV R46, R175 ;  /* 0x000000af002e7202 */ /* 0x000fe20000000f00 */
[----:B------:R2:W4:Y:S01]  /*d520*/  MUFU.EX2 R37, R0 ;  /* 0x0000000000257308 */ /* 0x0005220000000800 */
[----:B------:R-:W-:Y:S01]  /*d530*/  MOV R47, R174 ;  /* 0x000000ae002f7202 */ /* 0x000fe20000000f00 */
[----:B------:R-:W1:Y:S06]  /*d540*/  LDSM.16.MT88.4 R156, [R233+0xd800] ;  /* 0x00d80000e99c783b */ /* 0x000e6c0000004200 */
[----:B------:R-:W-:Y:S01]  /*d550*/  MUFU.EX2 R45, R40 ;  /* 0x00000028002d7308 */ /* 0x000fe20000000800 */
[----:B--2---:R-:W-:-:S07]  /*d560*/  FFMA.FTZ R0, R85, c[0x0][0x23c], -R27 ;  /* 0x00008f0055007a23 */ /* 0x004fce000001081b */
[----:B------:R2:W-:Y:S08]  /*d570*/  MUFU.EX2 R40, R0 ;  /* 0x0000000000287308 */ /* 0x0005f00000000800 */
[----:B------:R-:W-:Y:S01]  /*d580*/  MUFU.EX2 R138, R44 ;  /* 0x0000002c008a7308 */ /* 0x000fe20000000800 */
[----:B--2---:R-:W-:-:S07]  /*d590*/  FFMA.FTZ R0, R86, c[0x0][0x23c], -R27 ;  /* 0x00008f0056007a23 */ /* 0x004fce000001081b */
[----:B------:R-:W-:Y:S08]  /*d5a0*/  MUFU.EX2 R139, R43 ;  /* 0x0000002b008b7308 */ /* 0x000ff00000000800 */
[----:B------:R2:W-:Y:S08]  /*d5b0*/  MUFU.EX2 R43, R3 ;  /* 0x00000003002b7308 */ /* 0x0005f00000000800 */
[----:B------:R-:W1:Y:S08]  /*d5c0*/  MUFU.EX2 R44, R2 ;  /* 0x00000002002c7308 */ /* 0x000e700000000800 */
[----:B------:R-:W1:Y:S01]  /*d5d0*/  MUFU.EX2 R27, R0 ;  /* 0x00000000001b7308 */ /* 0x000e620000000800 */
[----:B--2---:R-:W-:Y:S01]  /*d5e0*/  FADD.FTZ R3, R87, R49 ;  /* 0x0000003157037221 */ /* 0x004fe20000010000 */
[----:B------:R-:W-:Y:S01]  /*d5f0*/  HMMA.16816.F32 R32, R8, R34, R204 ;  /* 0x000000220820723c */ /* 0x000fe200000018cc */
[----:B----4-:R-:W-:Y:S01]  /*d600*/  F2FP.PACK_AB R125, R37, R36 ;  /* 0x00000024257d723e */ /* 0x010fe200000000ff */
[----:B------:R-:W-:Y:S01]  /*d610*/  LDSM.16.MT88.4 R204, [R235+0xd800] ;  /* 0x00d80000ebcc783b */ /* 0x000fe20000004200 */
[----:B-1----:R-:W-:-:S05]  /*d620*/  F2FP.PACK_AB R124, R44, R43 ;  /* 0x0000002b2c7c723e */ /* 0x002fca00000000ff */
[----:B------:R-:W-:Y:S01]  /*d630*/  HMMA.16816.F32 R20, R8, R22, R96 ;  /* 0x000000160814723c */ /* 0x000fe20000001860 */
[----:B------:R-:W-:Y:S01]  /*d640*/  F2FP.PACK_AB R127, R27, R40 ;  /* 0x000000281b7f723e */ /* 0x000fe200000000ff */
[----:B------:R-:W-:-:S06]  /*d650*/  FADD.FTZ R0, R83, R3 ;  /* 0x0000000353007221 */ /* 0x000fcc0000010000 */
[C---:B------:R-:W-:Y:S01]  /*d660*/  HMMA.16816.F32 R16, R8.reuse, R18, R112 ;  /* 0x000000120810723c */ /* 0x040fe20000001870 */
[----:B------:R-:W-:Y:S01]  /*d670*/  MOV R49, R173 ;  /* 0x000000ad00317202 */ /* 0x000fe20000000f00 */
[----:B------:R-:W-:Y:S01]  /*d680*/  LDSM.16.MT88.4 R96, [R234+0xf800] ;  /* 0x00f80000ea60783b */ /* 0x000fe20000004200 */
[----:B------:R-:W-:Y:S01]  /*d690*/  FADD.FTZ R3, R250, R0 ;  /* 0x00000000fa037221 */ /* 0x000fe20000010000 */
[----:B------:R-:W-:Y:S02]  /*d6a0*/  MOV R0, R170 ;  /* 0x000000aa00007202 */ /* 0x000fe40000000f00 */
[----:B------:R-:W-:Y:S01]  /*d6b0*/  MOV R230, R191 ;  /* 0x000000bf00e67202 */ /* 0x000fe20000000f00 */
[----:B------:R-:W-:Y:S01]  /*d6c0*/  LDSM.16.MT88.4 R112, [R236+0xf800] ;  /* 0x00f80000ec70783b */ /* 0x000fe20000004200 */
[----:B------:R-:W-:Y:S07]  /*d6d0*/  HMMA.16816.F32 R8, R8, R38, R128 ;  /* 0x000000260808723c */ /* 0x000fee0000001880 */
[----:B------:R-:W-:-:S02]  /*d6e0*/  F2FP.PACK_AB R128, R138, R137 ;  /* 0x000000898a80723e */ /* 0x000fc400000000ff */
[----:B------:R-:W-:Y:S02]  /*d6f0*/  F2FP.PACK_AB R129, R45, R51 ;  /* 0x000000332d81723e */ /* 0x000fe400000000ff */
[----:B------:R-:W-:Y:S02]  /*d700*/  F2FP.PACK_AB R130, R208, R139 ;  /* 0x0000008bd082723e */ /* 0x000fe400000000ff */
[----:B------:R-:W-:Y:S02]  /*d710*/  F2FP.PACK_AB R131, R136, R50 ;  /* 0x000000328883723e */ /* 0x000fe400000000ff */
[----:B------:R-:W-:Y:S02]  /*d720*/  MOV R38, R169 ;  /* 0x000000a900267202 */ /* 0x000fe40000000f00 */
[----:B------:R-:W-:Y:S01]  /*d730*/  MOV R39, R168 ;  /* 0x000000a800277202 */ /* 0x000fe20000000f00 */
[----:B------:R-:W-:Y:S02]  /*d740*/  FADD.FTZ R0, R0, R13 ;  /* 0x0000000d00007221 */ /* 0x000fe40000010000 */
[----:B------:R-:W-:Y:S02]  /*d750*/  HMMA.16816.F32 R116, R128, R4, R116 ;  /* 0x000000048074723c */ /* 0x000fe40000001874 */
[----:B------:R-:W-:Y:S01]  /*d760*/  FADD.FTZ R3, R39, R3 ;  /* 0x0000000327037221 */ /* 0x000fe20000010000 */
[----:B------:R-:W-:Y:S01]  /*d770*/  MOV R248, R190 ;  /* 0x000000be00f87202 */ /* 0x000fe20000000f00 */
[----:B------:R-:W-:-:S02]  /*d780*/  FADD.FTZ R0, R47, R0 ;  /* 0x000000002f007221 */ /* 0x000fc40000010000 */
[----:B------:R-:W-:Y:S02]  /*d790*/  FADD.FTZ R3, R49, R3 ;  /* 0x0000000331037221 */ /* 0x000fe40000010000 */
[----:B------:R-:W-:Y:S02]  /*d7a0*/  IMAD.MOV.U32 R250, RZ, RZ, R188 ;  /* 0x000000fffffa7224 */ /* 0x000fe400078e00bc */
[----:B------:R-:W-:Y:S02]  /*d7b0*/  FADD.FTZ R0, R230, R0 ;  /* 0x00000000e6007221 */ /* 0x000fe40000010000 */
[----:B---3--:R-:W-:Y:S01]  /*d7c0*/  FFMA.FTZ R2, R126, R48, R14 ;  /* 0x000000307e027223 */ /* 0x008fe2000001000e */
[----:B------:R-:W-:Y:S01]  /*d7d0*/  F2FP.PACK_AB R126, R41, R42 ;  /* 0x0000002a297e723e */ /* 0x000fe200000000ff */
[----:B------:R1:W5:Y:S02]  /*d7e0*/  LDL.LU R14, [R1+0xc0] ;  /* 0x0000c000010e7983 */ /* 0x0003640000300800 */
[----:B------:R-:W-:Y:S01]  /*d7f0*/  FADD.FTZ R2, R82, R2 ;  /* 0x0000000252027221 */ /* 0x000fe20000010000 */
[----:B------:R-:W-:Y:S01]  /*d800*/  MOV R48, R172 ;  /* 0x000000ac00307202 */ /* 0x000fe20000000f00 */
[----:B------:R-:W-:Y:S02]  /*d810*/  LDSM.16.MT88.4 R80, [R233+0xf800] ;  /* 0x00f80000e950783b */ /* 0x000fe40000004200 */
[----:B------:R-:W-:Y:S01]  /*d820*/  FADD.FTZ R12, R249, R2 ;  /* 0x00000002f90c7221 */ /* 0x000fe20000010000 */
[----:B------:R-:W-:Y:S01]  /*d830*/  MOV R2, R171 ;  /* 0x000000ab00027202 */ /* 0x000fe20000000f00 */
[----:B------:R-:W-:Y:S01]  /*d840*/  HMMA.16816.F32 R120, R124, R4, R120 ;  /* 0x000000047c78723c */ /* 0x000fe20000001878 */
[----:B------:R-:W2:Y:S03]  /*d850*/  LDSM.16.MT88.4 R172, [R234+0xd800] ;  /* 0x00d80000eaac783b */ /* 0x000ea60000004200 */
[----:B------:R-:W-:-:S03]  /*d860*/  FADD.FTZ R2, R2, R26 ;  /* 0x0000001a02027221 */ /* 0x000fc60000010000 */
[----:B------:R-:W-:Y:S02]  /*d870*/  FADD.FTZ R4, R38, R12 ;  /* 0x0000000c26047221 */ /* 0x000fe40000010000 */
[----:B------:R-:W-:Y:S01]  /*d880*/  FADD.FTZ R2, R46, R2 ;  /* 0x000000022e027221 */ /* 0x000fe20000010000 */
[----:B------:R-:W-:Y:S01]  /*d890*/  MOV R249, R189 ;  /* 0x000000bd00f97202 */ /* 0x000fe20000000f00 */
        /* <DEDUP_REMOVED lines=44> */
[----:B------:R-:W-:Y:S04]  /*db60*/  STL [R1+0x74], R4 ;  /* 0x0000740401007387 */ /* 0x000fe80000100800 */
[----:B------:R4:W-:Y:S04]  /*db70*/  STL [R1+0x78], R3 ;  /* 0x0000780301007387 */ /* 0x0009e80000100800 */
[----:B------:R1:W-:Y:S04]  /*db80*/  STL [R1+0x7c], R2 ;  /* 0x00007c0201007387 */ /* 0x0003e80000100800 */
[----:B------:R1:W-:Y:S01]  /*db90*/  STL [R1+0x80], R0 ;  /* 0x0000800001007387 */ /* 0x0003e20000100800 */
[----:B------:R-:W-:Y:S01]  /*dba0*/  HMMA.16816.F32 R148, R128, R156, R148 ;  /* 0x0000009c8094723c */ /* 0x000fe20000001894 */
[----:B------:R-:W-:-:S07]  /*dbb0*/  MOV R136, R245 ;  /* 0x000000f500887202 */ /* 0x000fce0000000f00 */
[C---:B------:R-:W-:Y:S08]  /*dbc0*/  HMMA.16816.F32 R144, R124.reuse, R156, R144 ;  /* 0x0000009c7c90723c */ /* 0x040ff00000001890 */
[----:B------:R-:W-:Y:S01]  /*dbd0*/  HMMA.16816.F32 R152, R124, R158, R152 ;  /* 0x0000009e7c98723c */ /* 0x000fe20000001898 */
[----:B----4-:R-:W-:-:S07]  /*dbe0*/  MOV R3, R231 ;  /* 0x000000e700037202 */ /* 0x010fce0000000f00 */
[C---:B--2---:R-:W-:Y:S08]  /*dbf0*/  HMMA.16816.F32 R164, R124.reuse, R172, R164 ;  /* 0x000000ac7ca4723c */ /* 0x044ff000000018a4 */
[C---:B------:R-:W-:Y:S08]  /*dc00*/  HMMA.16816.F32 R168, R124.reuse, R174, R64 ;  /* 0x000000ae7ca8723c */ /* 0x040ff00000001840 */
[C---:B---3--:R-:W-:Y:S08]  /*dc10*/  HMMA.16816.F32 R180, R124.reuse, R188, R180 ;  /* 0x000000bc7cb4723c */ /* 0x048ff000000018b4 */
        /* <DEDUP_REMOVED lines=39> */
[----:B------:R-:W-:Y:S01]  /*de90*/  STL.64 [R1+0x108], R86 ;  /* 0x0001085601007387 */ /* 0x000fe20000100a00 */
[----:B------:R-:W-:Y:S01]  /*dea0*/  UIADD3 UR5, UR23, UR5, URZ ;  /* 0x0000000517057290 */ /* 0x000fe2000fffe03f */
[----:B------:R-:W-:Y:S02]  /*deb0*/  IMAD.U32 R4, RZ, RZ, UR22 ;  /* 0x00000016ff047e24 */ /* 0x000fe4000f8e00ff */
[----:B------:R-:W-:Y:S01]  /*dec0*/  IMAD.U32 R5, RZ, RZ, UR23 ;  /* 0x00000017ff057e24 */ /* 0x000fe2000f8e00ff */
[----:B------:R-:W-:Y:S02]  /*ded0*/  STL.64 [R1+0x100], R84 ;  /* 0x0001005401007387 */ /* 0x000fe40000100a00 */
[----:B------:R-:W-:Y:S02]  /*dee0*/  IMAD.U32 R0, RZ, RZ, UR5 ;  /* 0x00000005ff007e24 */ /* 0x000fe4000f8e00ff */
[----:B------:R-:W-:Y:S04]  /*def0*/  @P3 STS.128 [R244+0xc000], RZ ;  /* 0x00c000fff4003388 */ /* 0x000fe80000000c00 */
[----:B------:R-:W-:Y:S04]  /*df00*/  STL.64 [R1+0xf8], R82 ;  /* 0x0000f85201007387 */ /* 0x000fe80000100a00 */
[----:B------:R-:W-:Y:S04]  /*df10*/  STL.64 [R1+0xf0], R80 ;  /* 0x0000f05001007387 */ /* 0x000fe80000100a00 */
[----:B------:R-:W-:Y:S04]  /*df20*/  STL.64 [R1+0xe8], R78 ;  /* 0x0000e84e01007387 */ /* 0x000fe80000100a00 */
        /* <DEDUP_REMOVED lines=74> */
[----:B------:R-:W-:Y:S04]  /*e3d0*/  LDSM.16.M88.4 R64, [R241] ;  /* 0x00000000f140783b */ /* 0x000fe80000000200 */
[----:B--2---:R-:W2:Y:S04]  /*e3e0*/  LDSM.16.M88.4 R16, [R232+0x8800] ;  /* 0x00880000e810783b */ /* 0x004ea80000000200 */
[----:B-1----:R-:W-:Y:S04]  /*e3f0*/  LDSM.16.M88.4 R8, [R239] ;  /* 0x00000000ef08783b */ /* 0x002fe80000000200 */
[----:B------:R-:W-:Y:S04]  /*e400*/  LDSM.16.M88.4 R60, [R241+0x2000] ;  /* 0x00200000f13c783b */ /* 0x000fe80000000200 */
[----:B----4-:R-:W1:Y:S04]  /*e410*/  LDSM.16.M88.4 R4, [R232+0x8000] ;  /* 0x00800000e804783b */ /* 0x010e680000000200 */
[----:B------:R-:W4:Y:S04]  /*e420*/  LDSM.16.M88.4 R20, [R239+0x800] ;  /* 0x00080000ef14783b */ /* 0x000f280000000200 */
[----:B------:R-:W-:Y:S04]  /*e430*/  LDSM.16.M88.4 R52, [R243+0x2000] ;  /* 0x00200000f334783b */ /* 0x000fe80000000200 */
[----:B------:R-:W-:Y:S04]  /*e440*/  LDSM.16.M88.4 R56, [R243] ;  /* 0x00000000f338783b */ /* 0x000fe80000000200 */
[----:B------:R-:W-:Y:S01]  /*e450*/  LDSM.16.M88.4 R48, [R242] ;  /* 0x00000000f230783b */ /* 0x000fe20000000200 */
[----:B------:R-:W-:-:S03]  /*e460*/  UIADD3 UR21, UR8, -0x3, URZ ;  /* 0xfffffffd08157890 */ /* 0x000fc6000fffe03f */
[----:B------:R-:W0:Y:S01]  /*e470*/  LDGDEPBAR ;  /* 0x00000000000079af */ /* 0x000e220000000000 */
[-C--:B--2---:R-:W-:Y:S08]  /*e480*/  HMMA.16816.F32 R140, R136, R16.reuse, RZ ;  /* 0x00000010888c723c */ /* 0x084ff000000018ff */
[----:B------:R-:W-:Y:S08]  /*e490*/  HMMA.16816.F32 R40, R132, R16, RZ ;  /* 0x000000108428723c */ /* 0x000ff000000018ff */
[-C--:B-1----:R-:W-:Y:S08]  /*e4a0*/  HMMA.16816.F32 R32, R136, R4.reuse, RZ ;  /* 0x000000048820723c */ /* 0x082ff000000018ff */
[C---:B------:R-:W-:Y:S08]  /*e4b0*/  HMMA.16816.F32 R28, R132.reuse, R4, RZ ;  /* 0x00000004841c723c */ /* 0x040ff000000018ff */
[-C--:B------:R-:W-:Y:S08]  /*e4c0*/  HMMA.16816.F32 R36, R132, R6.reuse, RZ ;  /* 0x000000068424723c */ /* 0x080ff000000018ff */
[----:B------:R-:W-:Y:S01]  /*e4d0*/  HMMA.16816.F32 R44, R136, R6, RZ ;  /* 0x00000006882c723c */ /* 0x000fe200000018ff */
[----:B------:R-:W1:Y:S07]  /*e4e0*/  LDSM.16.M88.4 R4, [R238+0x8000] ;  /* 0x00800000ee04783b */ /* 0x000e6e0000000200 */
[----:B------:R-:W-:Y:S08]  /*e4f0*/  HMMA.16816.F32 R228, R64, R8, R32 ;  /* 0x0000000840e4723c */ /* 0x000ff00000001820 */
[-C--:B------:R-:W-:Y:S08]  /*e500*/  HMMA.16816.F32 R32, R132, R18.reuse, RZ ;  /* 0x000000128420723c */ /* 0x080ff000000018ff */
[----:B------:R-:W-:Y:S08]  /*e510*/  HMMA.16816.F32 R16, R136, R18, RZ ;  /* 0x000000128810723c */ /* 0x000ff000000018ff */
[C---:B------:R-:W-:Y:S01]  /*e520*/  HMMA.16816.F32 R212, R60.reuse, R8, R28 ;  /* 0x000000083cd4723c */ /* 0x040fe2000000181c */
[----:B------:R-:W2:Y:S07]  /*e530*/  LDSM.16.M88.4 R28, [R238+0x8800] ;  /* 0x00880000ee1c783b */ /* 0x000eae0000000200 */
[-C--:B------:R-:W-:Y:S08]  /*e540*/  HMMA.16816.F32 R36, R60, R10.reuse, R36 ;  /* 0x0000000a3c24723c */ /* 0x080ff00000001824 */
[C---:B------:R-:W-:Y:S01]  /*e550*/  HMMA.16816.F32 R216, R64.reuse, R10, R44 ;  /* 0x0000000a40d8723c */ /* 0x040fe2000000182c */
[----:B------:R-:W-:Y:S04]  /*e560*/  LDSM.16.M88.4 R44, [R242+0x2000] ;  /* 0x00200000f22c783b */ /* 0x000fe80000000200 */
[----:B------:R-:W2:Y:S03]  /*e570*/  LDSM.16.M88.4 R8, [R237] ;  /* 0x00000000ed08783b */ /* 0x000ea60000000200 */
[-C--:B----4-:R-:W-:Y:S08]  /*e580*/  HMMA.16816.F32 R248, R64, R20.reuse, R140 ;  /* 0x0000001440f8723c */ /* 0x090ff0000000188c */
[C---:B------:R-:W-:Y:S01]  /*e590*/  HMMA.16816.F32 R224, R60.reuse, R20, R40 ;  /* 0x000000143ce0723c */ /* 0x040fe20000001828 */
[----:B------:R-:W-:Y:S07]  /*e5a0*/  LDSM.16.M88.4 R40, [R240+0x4000] ;  /* 0x00400000f028783b */ /* 0x000fee0000000200 */
[-C--:B------:R-:W-:Y:S08]  /*e5b0*/  HMMA.16816.F32 R220, R60, R22.reuse, R32 ;  /* 0x000000163cdc723c */ /* 0x080ff00000001820 */
[----:B------:R-:W-:Y:S01]  /*e5c0*/  HMMA.16816.F32 R208, R64, R22, R16 ;  /* 0x0000001640d0723c */ /* 0x000fe20000001810 */
[----:B------:R-:W4:Y:S07]  /*e5d0*/  LDSM.16.M88.4 R16, [R237+0x800] ;  /* 0x00080000ed10783b */ /* 0x000f2e0000000200 */
[-C--:B-1----:R-:W-:Y:S08]  /*e5e0*/  HMMA.16816.F32 R140, R52, R4.reuse, R212 ;  /* 0x00000004348c723c */ /* 0x082ff000000018d4 */
[----:B------:R-:W-:Y:S08]  /*e5f0*/  HMMA.16816.F32 R32, R56, R4, R228 ;  /* 0x000000043820723c */ /* 0x000ff000000018e4 */
[-C--:B------:R-:W-:Y:S01]  /*e600*/  HMMA.16816.F32 R20, R52, R6.reuse, R36 ;  /* 0x000000063414723c */ /* 0x080fe20000001824 */
[----:B------:R-:W-:Y:S07]  /*e610*/  LDSM.16.M88.4 R36, [R240+0x6000] ;  /* 0x00600000f024783b */ /* 0x000fee0000000200 */
[C---:B------:R-:W-:Y:S01]  /*e620*/  HMMA.16816.F32 R212, R56.reuse, R6, R216 ;  /* 0x0000000638d4723c */ /* 0x040fe200000018d8 */
[----:B------:R-:W1:Y:S07]  /*e630*/  LDSM.16.M88.4 R4, [R232+0xa000] ;  /* 0x00a00000e804783b */ /* 0x000e6e0000000200 */
[-C--:B--2---:R-:W-:Y:S08]  /*e640*/  HMMA.16816.F32 R68, R56, R28.reuse, R248 ;  /* 0x0000001c3844723c */ /* 0x084ff000000018f8 */
[C---:B------:R-:W-:Y:S08]  /*e650*/  HMMA.16816.F32 R248, R52.reuse, R28, R224 ;  /* 0x0000001c34f8723c */ /* 0x040ff000000018e0 */
[-C--:B------:R-:W-:Y:S08]  /*e660*/  HMMA.16816.F32 R228, R52, R30.reuse, R220 ;  /* 0x0000001e34e4723c */ /* 0x080ff000000018dc */
[----:B------:R-:W-:Y:S01]  /*e670*/  HMMA.16816.F32 R224, R56, R30, R208 ;  /* 0x0000001e38e0723c */ /* 0x000fe200000018d0 */
[----:B------:R-:W-:Y:S04]  /*e680*/  LDSM.16.M88.4 R28, [R241+0x6000] ;  /* 0x00600000f11c783b */ /* 0x000fe80000000200 */
[----:B------:R-:W-:Y:S03]  /*e690*/  LDSM.16.M88.4 R208, [R239+0x2000] ;  /* 0x00200000efd0783b */ /* 0x000fe60000000200 */
[-C--:B------:R-:W-:Y:S01]  /*e6a0*/  HMMA.16816.F32 R220, R44, R8.reuse, R140 ;  /* 0x000000082cdc723c */ /* 0x080fe2000000188c */
[----:B------:R-:W2:Y:S07]  /*e6b0*/  LDSM.16.M88.4 R140, [R232+0xa800] ;  /* 0x00a80000e88c783b */ /* 0x000eae0000000200 */
[----:B------:R-:W-:Y:S01]  /*e6c0*/  HMMA.16816.F32 R216, R48, R8, R32 ;  /* 0x0000000830d8723c */ /* 0x000fe20000001820 */
[----:B------:R-:W1:Y:S07]  /*e6d0*/  LDSM.16.M88.4 R32, [R241+0x4000] ;  /* 0x00400000f120783b */ /* 0x000e6e0000000200 */
[-C--:B------:R-:W-:Y:S08]  /*e6e0*/  HMMA.16816.F32 R20, R44, R10.reuse, R20 ;  /* 0x0000000a2c14723c */ /* 0x080ff00000001814 */
[C---:B------:R-:W-:Y:S01]  /*e6f0*/  HMMA.16816.F32 R212, R48.reuse, R10, R212 ;  /* 0x0000000a30d4723c */ /* 0x040fe200000018d4 */
[----:B------:R-:W2:Y:S07]  /*e700*/  LDSM.16.M88.4 R8, [R239+0x2800] ;  /* 0x00280000ef08783b */ /* 0x000eae0000000200 */
[-C--:B----4-:R-:W-:Y:S08]  /*e710*/  HMMA.16816.F32 R80, R48, R16.reuse, R68 ;  /* 0x000000103050723c */ /* 0x090ff00000001844 */
[C---:B------:R-:W-:Y:S08]  /*e720*/  HMMA.16816.F32 R76, R44.reuse, R16, R248 ;  /* 0x000000102c4c723c */ /* 0x040ff000000018f8 */
[-C--:B------:R-:W-:Y:S08]  /*e730*/  HMMA.16816.F32 R72, R44, R18.reuse, R228 ;  /* 0x000000122c48723c */ /* 0x080ff000000018e4 */
[----:B------:R-:W-:Y:S01]  /*e740*/  HMMA.16816.F32 R68, R48, R18, R224 ;  /* 0x000000123044723c */ /* 0x000fe200000018e0 */
[----:B------:R-:W-:Y:S07]  /*e750*/  LDSM.16.M88.4 R16, [R243+0x6000] ;  /* 0x00600000f310783b */ /* 0x000fee0000000200 */
        /* <DEDUP_REMOVED lines=10> */
[----:B------:R-:W2:Y:S07]  /*e800*/  LDSM.16.M88.4 R140, [R238+0xa800] ;  /* 0x00a80000ee8c783b */ /* 0x000eae0000000200 */
[-C--:B------:R-:W-:Y:S08]  /*e810*/  HMMA.16816.F32 R76, R28, R208.reuse, R248 ;  /* 0x000000d01c4c723c */ /* 0x080ff000000018f8 */
[----:B------:R-:W-:Y:S08]  /*e820*/  HMMA.16816.F32 R228, R32, R208, R228 ;  /* 0x000000d020e4723c */ /* 0x000ff000000018e4 */
[-C--:B------:R-:W-:Y:S08]  /*e830*/  HMMA.16816.F32 R72, R28, R210.reuse, R224 ;  /* 0x000000d21c48723c */ /* 0x080ff000000018e0 */
[----:B------:R-:W-:Y:S01]  /*e840*/  HMMA.16816.F32 R68, R32, R210, R220 ;  /* 0x000000d22044723c */ /* 0x000fe200000018dc */
[----:B------:R-:W-:Y:S07]  /*e850*/  LDSM.16.M88.4 R208, [R237+0x2000] ;  /* 0x00200000edd0783b */ /* 0x000fee0000000200 */
[-C--:B------:R-:W-:Y:S08]  /*e860*/  HMMA.16816.F32 R224, R28, R8.reuse, R212 ;  /* 0x000000081ce0723c */ /* 0x080ff000000018d4 */
[----:B------:R-:W-:Y:S01]  /*e870*/  HMMA.16816.F32 R248, R32, R8, R216 ;  /* 0x0000000820f8723c */ /* 0x000fe200000018d8 */
[----:B------:R-:W-:Y:S07]  /*e880*/  LDSM.16.M88.4 R216, [R232+0x9800] ;  /* 0x00980000e8d8783b */ /* 0x000fee0000000200 */
[-C--:B------:R-:W-:Y:S08]  /*e890*/  HMMA.16816.F32 R220, R28, R10.reuse, R84 ;  /* 0x0000000a1cdc723c */ /* 0x080ff00000001854 */
[----:B------:R-:W-:Y:S01]  /*e8a0*/  HMMA.16816.F32 R212, R32, R10, R80 ;  /* 0x0000000a20d4723c */ /* 0x000fe20000001850 */
[----:B------:R-:W4:Y:S07]  /*e8b0*/  LDSM.16.M88.4 R8, [R242+0x4000] ;  /* 0x00400000f208783b */ /* 0x000f2e0000000200 */
[-C--:B-1----:R-:W-:Y:S08]  /*e8c0*/  HMMA.16816.F32 R76, R16, R4.reuse, R76 ;  /* 0x00000004104c723c */ /* 0x082ff0000000184c */
[C---:B------:R-:W-:Y:S08]  /*e8d0*/  HMMA.16816.F32 R228, R20.reuse, R4, R228 ;  /* 0x0000000414e4723c */ /* 0x040ff000000018e4 */
[----:B--2---:R-:W-:Y:S01]  /*e8e0*/  HMMA.16816.F32 R80, R20, R142, R212 ;  /* 0x0000008e1450723c */ /* 0x004fe200000018d4 */
[----:B------:R-:W1:Y:S07]  /*e8f0*/  LDSM.16.M88.4 R212, [R239+0x1800] ;  /* 0x00180000efd4783b */ /* 0x000e6e0000000200 */
[----:B------:R-:W-:Y:S01]  /*e900*/  HMMA.16816.F32 R88, R16, R6, R72 ;  /* 0x000000061058723c */ /* 0x000fe20000001848 */
[----:B---3--:R-:W-:-:S02]  /*e910*/  IMAD.MOV.U32 R12, RZ, RZ, R76 ;  /* 0x000000ffff0c7224 */ /* 0x008fc400078e004c */
[----:B------:R-:W-:Y:S02]  /*e920*/  IMAD.MOV.U32 R3, RZ, RZ, R77 ;  /* 0x000000ffff037224 */ /* 0x000fe400078e004d */
[----:B------:R-:W-:Y:S02]  /*e930*/  IMAD.MOV.U32 R2, RZ, RZ, R78 ;  /* 0x000000ffff027224 */ /* 0x000fe400078e004e */
[----:B------:R-:W-:Y:S01]  /*e940*/  IMAD.MOV.U32 R0, RZ, RZ, R79 ;  /* 0x000000ffff007224 */ /* 0x000fe200078e004f */
[----:B------:R-:W-:Y:S01]  /*e950*/  HMMA.16816.F32 R72, R20, R6, R68 ;  /* 0x000000061448723c */ /* 0x000fe20000001844 */
[----:B------:R-:W2:Y:S07]  /*e960*/  LDSM.16.M88.4 R4, [R242+0x6000] ;  /* 0x00600000f204783b */ /* 0x000eae0000000200 */
[----:B----4-:R-:W-:Y:S08]  /*e970*/  HMMA.16816.F32 R76, R8, R208, R228 ;  /* 0x000000d0084c723c */ /* 0x010ff000000018e4 */
[----:B------:R-:W-:Y:S08]  /*e980*/  HMMA.16816.F32 R228, R132, R216, RZ ;  /* 0x000000d884e4723c */ /* 0x000ff000000018ff */
[C---:B------:R-:W-:Y:S07]  /*e990*/  HMMA.16816.F32 R68, R16.reuse, R140, R224 ;  /* 0x0000008c1044723c */ /* 0x040fee00000018e0 */
[----:B------:R-:W-:Y:S01]  /*e9a0*/  IMAD.MOV.U32 R224, RZ, RZ, R12 ;  /* 0x000000ffffe07224 */ /* 0x000fe200078e000c */
[----:B------:R-:W-:Y:S01]  /*e9b0*/  HMMA.16816.F32 R84, R16, R142, R220 ;  /* 0x0000008e1054723c */ /* 0x000fe200000018dc */
[----:B------:R-:W-:-:S02]  /*e9c0*/  IMAD.MOV.U32 R225, RZ, RZ, R3 ;  /* 0x000000ffffe17224 */ /* 0x000fc400078e0003 */
[----:B------:R-:W-:Y:S02]  /*e9d0*/  IMAD.MOV.U32 R226, RZ, RZ, R2 ;  /* 0x000000ffffe27224 */ /* 0x000fe400078e0002 */
[----:B------:R-:W-:Y:S02]  /*e9e0*/  IMAD.MOV.U32 R227, RZ, RZ, R0 ;  /* 0x000000ffffe37224 */ /* 0x000fe400078e0000 */
[----:B------:R-:W-:Y:S01]  /*e9f0*/  IMAD.MOV.U32 R0, RZ, RZ, R76 ;  /* 0x000000ffff007224 */ /* 0x000fe200078e004c */
[----:B-1----:R-:W-:Y:S01]  /*ea00*/  HMMA.16816.F32 R228, R60, R212, R228 ;  /* 0x000000d43ce4723c */ /* 0x002fe200000018e4 */
[----:B------:R-:W-:Y:S02]  /*ea10*/  IMAD.MOV.U32 R246, RZ, RZ, R77 ;  /* 0x000000fffff67224 */ /* 0x000fe400078e004d */
[----:B------:R-:W-:Y:S02]  /*ea20*/  FMUL.FTZ R0, R0, c[0x0][0x2ec] ;  /* 0x0000bb0000007a20 */ /* 0x000fe40000410000 */
[----:B------:R-:W-:-:S02]  /*ea30*/  IMAD.MOV.U32 R27, RZ, RZ, R78 ;  /* 0x000000ffff1b7224 */ /* 0x000fc400078e004e */
[----:B------:R-:W-:Y:S01]  /*ea40*/  IMAD.MOV.U32 R26, RZ, RZ, R79 ;  /* 0x000000ffff1a7224 */ /* 0x000fe200078e004f */
[----:B--2---:R-:W-:Y:S08]  /*ea50*/  HMMA.16816.F32 R220, R4, R208, R224 ;  /* 0x000000d004dc723c */ /* 0x004ff000000018e0 */
[----:B------:R-:W-:Y:S01]  /*ea60*/  HMMA.16816.F32 R76, R136, R216, RZ ;  /* 0x000000d8884c723c */ /* 0x000fe200000018ff */
[----:B------:R1:W2:Y:S07]  /*ea70*/  MUFU.TANH R216, R0 ;  /* 0x0000000000d87308 */ /* 0x0002ae0000002400 */
[----:B------:R-:W-:Y:S01]  /*ea80*/  IMAD.MOV.U32 R252, RZ, RZ, R231 ;  /* 0x000000fffffc7224 */ /* 0x000fe200078e00e7 */
[----:B------:R-:W-:Y:S01]  /*ea90*/  HMMA.16816.F32 R224, R4, R210, R88 ;  /* 0x000000d204e0723c */ /* 0x000fe20000001858 */
[----:B-1----:R-:W-:-:S07]  /*eaa0*/  FMUL.FTZ R0, R246, c[0x0][0x2ec] ;  /* 0x0000bb00f6007a20 */ /* 0x002fce0000410000 */
[----:B------:R-:W-:Y:S01]  /*eab0*/  HMMA.16816.F32 R208, R8, R210, R72 ;  /* 0x000000d208d0723c */ /* 0x000fe20000001848 */
[----:B------:R1:W3:Y:S01]  /*eac0*/  MUFU.TANH R231, R0 ;  /* 0x0000000000e77308 */ /* 0x0002e20000002400 */
[----:B------:R-:W-:Y:S02]  /*ead0*/  IMAD.MOV.U32 R13, RZ, RZ, R230 ;  /* 0x000000ffff0d7224 */ /* 0x000fe400078e00e6 */
[----:B------:R-:W-:-:S04]  /*eae0*/  IMAD.MOV.U32 R217, RZ, RZ, R228 ;  /* 0x000000ffffd97224 */ /* 0x000fc800078e00e4 */
[----:B------:R-:W-:Y:S01]  /*eaf0*/  HMMA.16816.F32 R248, R20, R140, R248 ;  /* 0x0000008c14f8723c */ /* 0x000fe200000018f8 */
[----:B------:R-:W4:Y:S01]  /*eb00*/  LDSM.16.M88.4 R140, [R237+0x2800] ;  /* 0x00280000ed8c783b */ /* 0x000f220000000200 */
[----:B-1----:R-:W-:-:S04]  /*eb10*/  FMUL.FTZ R0, R27, c[0x0][0x2ec] ;  /* 0x0000bb001b007a20 */ /* 0x002fc80000410000 */
[----:B------:R1:W-:Y:S01]  /*eb20*/  MUFU.TANH R230, R0 ;  /* 0x0000000000e67308 */ /* 0x0003e20000002400 */
[----:B------:R-:W-:Y:S01]  /*eb30*/  IMAD.MOV.U32 R2, RZ, RZ, R229 ;  /* 0x000000ffff027224 */ /* 0x000fe200078e00e5 */
[----:B------:R-:W-:Y:S01]  /*eb40*/  HMMA.16816.F32 R76, R64, R212, R76 ;  /* 0x000000d4404c723c */ /* 0x000fe2000000184c */
[----:B-1----:R-:W-:-:S05]  /*eb50*/  FMUL.FTZ R0, R26, c[0x0][0x2ec] ;  /* 0x0000bb001a007a20 */ /* 0x002fca0000410000 */
[----:B------:R1:W-:Y:S10]  /*eb60*/  MUFU.TANH R228, R0 ;  /* 0x0000000000e47308 */ /* 0x0003f40000002400 */
[-C--:B----4-:R-:W-:Y:S08]  /*eb70*/  HMMA.16816.F32 R248, R8, R140.reuse, R248 ;  /* 0x0000008c08f8723c */ /* 0x090ff000000018f8 */
[----:B------:R-:W-:Y:S01]  /*eb80*/  HMMA.16816.F32 R88, R4, R140, R68 ;  /* 0x0000008c0458723c */ /* 0x000fe20000001844 */
[----:B-1----:R-:W-:-:S04]  /*eb90*/  FMUL.FTZ R0, R220, c[0x0][0x2ec] ;  /* 0x0000bb00dc007a20 */ /* 0x002fc80000410000 */
[----:B------:R1:W-:Y:S02]  /*eba0*/  MUFU.TANH R229, R0 ;  /* 0x0000000000e57308 */ /* 0x0003e40000002400 */
[----:B-1----:R-:W-:Y:S01]  /*ebb0*/  FMUL.FTZ R0, R221, c[0x0][0x2ec] ;  /* 0x0000bb00dd007a20 */ /* 0x002fe20000410000 */
[----:B------:R-:W-:Y:S01]  /*ebc0*/  HMMA.16816.F32 R84, R4, R142, R84 ;  /* 0x0000008e0454723c */ /* 0x000fe20000001854 */
[----:B------:R-:W-:-:S04]  /*ebd0*/  IMAD.MOV.U32 R3, RZ, RZ, R78 ;  /* 0x000000ffff037224 */ /* 0x000fc800078e004e */
[----:B------:R1:W-:Y:S01]  /*ebe0*/  MUFU.TANH R213, R0 ;  /* 0x0000000000d57308 */ /* 0x0003e20000002400 */
[----:B------:R-:W-:Y:S02]  /*ebf0*/  IMAD.MOV.U32 R12, RZ, RZ, R76 ;  /* 0x000000ffff0c7224 */ /* 0x000fe400078e004c */
[----:B------:R-:W-:-:S08]  /*ec00*/  IMAD.MOV.U32 R245, RZ, RZ, R77 ;  /* 0x000000fffff57224 */ /* 0x000fd000078e004d */
[----:B------:R-:W-:Y:S02]  /*ec10*/  IMAD.MOV.U32 R71, RZ, RZ, R90 ;  /* 0x000000ffff477224 */ /* 0x000fe400078e005a */
[----:B------:R-:W-:Y:S02]  /*ec20*/  IMAD.MOV.U32 R70, RZ, RZ, R91 ;  /* 0x000000ffff467224 */ /* 0x000fe400078e005b */
[----:B------:R-:W-:Y:S01]  /*ec30*/  IMAD.MOV.U32 R220, RZ, RZ, R13 ;  /* 0x000000ffffdc7224 */ /* 0x000fe200078e000d */
[----:B------:R-:W-:Y:S01]  /*ec40*/  HMMA.16816.F32 R140, R8, R142, R80 ;  /* 0x0000008e088c723c */ /* 0x000fe20000001850 */
[----:B------:R-:W-:Y:S01]  /*ec50*/  IMAD.MOV.U32 R247, RZ, RZ, R88 ;  /* 0x000000fffff77224 */ /* 0x000fe200078e0058 */
[----:B------:R4:W5:Y:S01]  /*ec60*/  LDL.LU.64 R90, [R1+0x118] ;  /* 0x00011800015a7983 */ /* 0x0009620000300a00 */
[----:B------:R-:W-:Y:S02]  /*ec70*/  IMAD.MOV.U32 R75, RZ, RZ, R89 ;  /* 0x000000ffff4b7224 */ /* 0x000fe400078e0059 */
[----:B-1----:R-:W-:Y:S01]  /*ec80*/  FMUL.FTZ R0, R222, c[0x0][0x2ec] ;  /* 0x0000bb00de007a20 */ /* 0x002fe20000410000 */
[----:B------:R4:W5:Y:S03]  /*ec90*/  LDL.LU.64 R88, [R1+0x110] ;  /* 0x0001100001587983 */ /* 0x0009660000300a00 */
[----:B------:R1:W-:Y:S02]  /*eca0*/  MUFU.TANH R246, R0 ;  /* 0x0000000000f67308 */ /* 0x0003e40000002400 */
[----:B-1----:R-:W-:-:S02]  /*ecb0*/  FMUL.FTZ R0, R208, c[0x0][0x2ec] ;  /* 0x0000bb00d0007a20 */ /* 0x002fc40000410000 */
[----:B------:R-:W1:Y:S04]  /*ecc0*/  S2R R208, SR_TID.X ;  /* 0x0000000000d07919 */ /* 0x000e680000002100 */
[----:B------:R2:W-:Y:S02]  /*ecd0*/  MUFU.TANH R212, R0 ;  /* 0x0000000000d47308 */ /* 0x0005e40000002400 */
[----:B--2---:R-:W-:-:S06]  /*ece0*/  FMUL.FTZ R0, R209, c[0x0][0x2ec] ;  /* 0x0000bb00d1007a20 */ /* 0x004fcc0000410000 */
[----:B------:R2:W1:Y:S02]  /*ecf0*/  MUFU.TANH R27, R0 ;  /* 0x00000000001b7308 */ /* 0x0004640000002400 */
[----:B--2---:R-:W-:-:S06]  /*ed00*/  FMUL.FTZ R0, R210, c[0x0][0x2ec] ;  /* 0x0000bb00d2007a20 */ /* 0x004fcc0000410000 */
[----:B------:R2:W-:Y:S01]  /*ed10*/  MUFU.TANH R26, R0 ;  /* 0x00000000001a7308 */ /* 0x0005e20000002400 */
[----:B-1----:R-:W-:Y:S02]  /*ed20*/  IMAD.SHL.U32 R208, R208, 0x2, RZ ;  /* 0x00000002d0d07824 */ /* 0x002fe400078e00ff */
[----:B--2---:R-:W-:-:S05]  /*ed30*/  FMUL.FTZ R0, R211, c[0x0][0x2ec] ;  /* 0x0000bb00d3007a20 */ /* 0x004fca0000410000 */
[----:B------:R1:W-:Y:S01]  /*ed40*/  MUFU.TANH R13, R0 ;  /* 0x00000000000d7308 */ /* 0x0003e20000002400 */
[----:B------:R-:W-:Y:S01]  /*ed50*/  LOP3.LUT R208, R208, 0x6, RZ, 0xc0, !PT ;  /* 0x00000006d0d07812 */ /* 0x000fe200078ec0ff */
[----:B-1----:R-:W-:-:S06]  /*ed60*/  FMUL.FTZ R0, R224, c[0x0][0x2ec] ;  /* 0x0000bb00e0007a20 */ /* 0x002fcc0000410000 */
[----:B------:R1:W2:Y:S01]  /*ed70*/  MUFU.TANH R210, R0 ;  /* 0x0000000000d27308 */ /* 0x0002a20000002400 */
[----:B------:R-:W-:Y:S02]  /*ed80*/  IMAD.MOV.U32 R222, RZ, RZ, R2 ;  /* 0x000000ffffde7224 */ /* 0x000fe400078e0002 */
[----:B-1----:R-:W-:-:S05]  /*ed90*/  FMUL.FTZ R0, R225, c[0x0][0x2ec] ;  /* 0x0000bb00e1007a20 */ /* 0x002fca0000410000 */
[----:B------:R1:W1:Y:S01]  /*eda0*/  MUFU.TANH R209, R0 ;  /* 0x0000000000d17308 */ /* 0x0002620000002400 */
[----:B------:R-:W-:Y:S02]  /*edb0*/  FMUL.FTZ R2, R226, c[0x0][0x2ec] ;  /* 0x0000bb00e2027a20 */ /* 0x000fe40000410000 */
[----:B-1----:R-:W-:-:S05]  /*edc0*/  FMUL.FTZ R0, R223, c[0x0][0x2ec] ;  /* 0x0000bb00df007a20 */ /* 0x002fca0000410000 */
[----:B------:R1:W1:Y:S01]  /*edd0*/  MUFU.TANH R221, R0 ;  /* 0x0000000000dd7308 */ /* 0x0002620000002400 */
[----:B------:R-:W-:Y:S02]  /*ede0*/  IMAD.MOV.U32 R226, RZ, RZ, R222 ;  /* 0x000000ffffe27224 */ /* 0x000fe400078e00de */
[----:B------:R-:W-:Y:S02]  /*edf0*/  IMAD.MOV.U32 R222, RZ, RZ, R3 ;  /* 0x000000ffffde7224 */ /* 0x000fe400078e0003 */
[----:B-1----:R-:W-:-:S04]  /*ee00*/  IMAD.U32 R0, RZ, RZ, UR21 ;  /* 0x00000015ff007e24 */ /* 0x002fc8000f8e00ff */
[----:B------:R-:W-:Y:S02]  /*ee10*/  IMAD R0, R0, 0x40, R208 ;  /* 0x0000004000007824 */ /* 0x000fe400078e02d0 */
[----:B------:R1:W1:Y:S01]  /*ee20*/  MUFU.TANH R208, R2 ;  /* 0x0000000200d07308 */ /* 0x0002620000002400 */
[----:B------:R-:W-:Y:S02]  /*ee30*/  FMUL.FTZ R3, R227, c[0x0][0x2ec] ;  /* 0x0000bb00e3037a20 */ /* 0x000fe40000410000 */
[----:B------:R-:W-:Y:S01]  /*ee40*/  IMAD.MOV.U32 R223, RZ, RZ, R220 ;  /* 0x000000ffffdf7224 */ /* 0x000fe200078e00dc */
[----:B-----5:R-:W-:Y:S01]  /*ee50*/  ISETP.GE.AND P4, PT, R0, R14, PT ;  /* 0x0000000e0000720c */ /* 0x020fe20003f86270 */
[----:B------:R-:W-:-:S03]  /*ee60*/  IMAD.MOV.U32 R227, RZ, RZ, R217 ;  /* 0x000000ffffe37224 */ /* 0x000fc600078e00d9 */
[----:B------:R2:W-:Y:S01]  /*ee70*/  MUFU.TANH R220, R3 ;  /* 0x0000000300dc7308 */ /* 0x0005e20000002400 */
[----:B-1----:R-:W-:-:S04]  /*ee80*/  IADD3 R2, R0, 0x1, RZ ;  /* 0x0000000100027810 */ /* 0x002fc80007ffe0ff */
[C---:B------:R-:W-:Y:S02]  /*ee90*/  ISETP.GE.AND P6, PT, R2.reuse, R14, PT ;  /* 0x0000000e0200720c */ /* 0x040fe40003fc6270 */
[C---:B------:R-:W-:Y:S02]  /*eea0*/  ISETP.GE.AND P1, PT, R2.reuse, R15, PT ;  /* 0x0000000f0200720c */ /* 0x040fe40003f26270 */
[C---:B------:R-:W-:Y:S02]  /*eeb0*/  ISETP.GE.AND P0, PT, R2.reuse, R25, PT ;  /* 0x000000190200720c */ /* 0x040fe40003f06270 */
[----:B------:R-:W-:Y:S01]  /*eec0*/  ISETP.GE.AND P5, PT, R2, R24, PT ;  /* 0x000000180200720c */ /* 0x000fe20003fa6270 */
[----:B------:R-:W-:Y:S01]  /*eed0*/  FMUL.FTZ R2, R248, c[0x0][0x2ec] ;  /* 0x0000bb00f8027a20 */ /* 0x000fe20000410000 */
[----:B--2---:R-:W-:Y:S01]  /*eee0*/  IADD3 R3, R0, 0x8, RZ ;  /* 0x0000000800037810 */ /* 0x004fe20007ffe0ff */
[----:B------:R-:W-:Y:S02]  /*eef0*/  IMAD.MOV.U32 R248, RZ, RZ, R12 ;  /* 0x000000fffff87224 */ /* 0x000fe400078e000c */
[----:B------:R1:W2:Y:S01]  /*ef00*/  MUFU.TANH R217, R2 ;  /* 0x0000000200d97308 */ /* 0x0002a20000002400 */
[----:B------:R-:W-:-:S02]  /*ef10*/  FMUL.FTZ R12, R249, c[0x0][0x2ec] ;  /* 0x0000bb00f90c7a20 */ /* 0x000fc40000410000 */
[----:B------:R-:W-:Y:S02]  /*ef20*/  IMAD.MOV.U32 R69, RZ, RZ, R86 ;  /* 0x000000ffff457224 */ /* 0x000fe400078e0056 */
[----:B------:R-:W-:Y:S02]  /*ef30*/  IMAD.MOV.U32 R68, RZ, RZ, R87 ;  /* 0x000000ffff447224 */ /* 0x000fe400078e0057 */
[----:B------:R-:W-:Y:S01]  /*ef40*/  IMAD.MOV.U32 R224, RZ, RZ, R245 ;  /* 0x000000ffffe07224 */ /* 0x000fe200078e00f5 */
[----:B------:R4:W5:Y:S01]  /*ef50*/  LDL.LU.64 R86, [R1+0x108] ;  /* 0x0001080001567983 */ /* 0x0009620000300a00 */
[----:B------:R-:W-:Y:S01]  /*ef60*/  IMAD.MOV.U32 R74, RZ, RZ, R84 ;  /* 0x000000ffff4a7224 */ /* 0x000fe200078e0054 */
[----:B------:R-:W-:Y:S01]  /*ef70*/  FSEL R245, R216, -INF , !P4 ;  /* 0xff800000d8f57808 */ /* 0x000fe20006000000 */
[----:B------:R-:W-:Y:S01]  /*ef80*/  IMAD.MOV.U32 R72, RZ, RZ, R85 ;  /* 0x000000ffff487224 */ /* 0x000fe200078e0055 */
[----:B------:R-:W-:Y:S01]  /*ef90*/  ISETP.GE.AND P4, PT, R3, R14, PT ;  /* 0x0000000e0300720c */ /* 0x000fe20003f86270 */
[----:B------:R4:W5:Y:S01]  /*efa0*/  LDL.LU.64 R84, [R1+0x100] ;  /* 0x0001000001547983 */ /* 0x0009620000300a00 */
[----:B---3--:R-:W-:-:S02]  /*efb0*/  FSEL R211, R231, -INF , !P6 ;  /* 0xff800000e7d37808 */ /* 0x008fc40007000000 */
[----:B-1----:R-:W-:Y:S01]  /*efc0*/  IADD3 R2, R0, 0x9, RZ ;  /* 0x0000000900027810 */ /* 0x002fe20007ffe0ff */
[----:B------:R4:W5:Y:S01]  /*efd0*/  LDL.LU.64 R82, [R1+0xf8] ;  /* 0x0000f80001527983 */ /* 0x0009620000300a00 */
[----:B------:R1:W3:Y:S01]  /*efe0*/  MUFU.TANH R216, R12 ;  /* 0x0000000c00d87308 */ /* 0x0002e20000002400 */
[----:B------:R-:W-:Y:S01]  /*eff0*/  IMAD.MOV.U32 R73, RZ, RZ, R79 ;  /* 0x000000ffff497224 */ /* 0x000fe200078e004f */
[----:B------:R-:W-:Y:S01]  /*f000*/  ISETP.GE.AND P6, PT, R2, R14, PT ;  /* 0x0000000e0200720c */ /* 0x000fe20003fc6270 */
[----:B------:R4:W5:Y:S04]  /*f010*/  LDL.LU.64 R80, [R1+0xf0] ;  /* 0x0000f00001507983 */ /* 0x0009680000300a00 */
[----:B------:R4:W5:Y:S01]  /*f020*/  LDL.LU.64 R78, [R1+0xe8] ;  /* 0x0000e800014e7983 */ /* 0x0009620000300a00 */
[----:B------:R-:W-:-:S03]  /*f030*/  FSEL R27, R27, -INF , !P6 ;  /* 0xff8000001b1b7808 */ /* 0x000fc60007000000 */
[----:B------:R4:W5:Y:S01]  /*f040*/  LDL.LU.64 R76, [R1+0xe0] ;  /* 0x0000e000014c7983 */ /* 0x0009620000300a00 */
[----:B-1----:R-:W-:Y:S01]  /*f050*/  FMUL.FTZ R12, R140, c[0x0][0x2ec] ;  /* 0x0000bb008c0c7a20 */ /* 0x002fe20000410000 */
[----:B------:R-:W-:Y:S02]  /*f060*/  FSEL R140, R212, -INF , !P4 ;  /* 0xff800000d48c7808 */ /* 0x000fe40006000000 */
[----:B------:R1:W-:Y:S01]  /*f070*/  STL [R1+0xc], R211 ;  /* 0x00000cd301007387 */ /* 0x0003e20000100800 */
[-C--:B------:R-:W-:Y:S01]  /*f080*/  ISETP.GE.AND P4, PT, R0, R15.reuse, PT ;  /* 0x0000000f0000720c */ /* 0x080fe20003f86270 */
[----:B------:R-:W-:Y:S01]  /*f090*/  IMAD.MOV.U32 R225, RZ, RZ, R252 ;  /* 0x000000ffffe17224 */ /* 0x000fe200078e00fc */
[C---:B------:R-:W-:Y:S01]  /*f0a0*/  ISETP.GE.AND P6, PT, R3.reuse, R15, PT ;  /* 0x0000000f0300720c */ /* 0x040fe20003fc6270 */
[----:B------:R-:W-:Y:S01]  /*f0b0*/  STL [R1+0x14], R140 ;  /* 0x0000148c01007387 */ /* 0x000fe20000100800 */
[----:B------:R-:W-:Y:S02]  /*f0c0*/  FSEL R252, R230, -INF , !P4 ;  /* 0xff800000e6fc7808 */ /* 0x000fe40006000000 */
[----:B------:R-:W-:Y:S01]  /*f0d0*/  ISETP.GE.AND P4, PT, R3, R25, PT ;  /* 0x000000190300720c */ /* 0x000fe20003f86270 */
[----:B------:R2:W-:Y:S01]  /*f0e0*/  STL [R1+0x18], R27 ;  /* 0x0000181b01007387 */ /* 0x0005e20000100800 */
[----:B-1----:R1:W-:Y:S02]  /*f0f0*/  MUFU.TANH R211, R12 ;  /* 0x0000000c00d37308 */ /* 0x0023e40000002400 */
[----:B-1----:R-:W-:-:S02]  /*f100*/  FSEL R12, R228, -INF , !P1 ;  /* 0xff800000e40c7808 */ /* 0x002fc40004800000 */
[----:B------:R-:W-:Y:S01]  /*f110*/  ISETP.GE.AND P1, PT, R3, R24, PT ;  /* 0x000000180300720c */ /* 0x000fe20003f26270 */
[----:B------:R-:W-:Y:S02]  /*f120*/  FMUL.FTZ R3, R141, c[0x0][0x2ec] ;  /* 0x0000bb008d037a20 */ /* 0x000fe40000410000 */
[----:B------:R1:W-:Y:S01]  /*f130*/  STL [R1+0x30], R12 ;  /* 0x0000300c01007387 */ /* 0x0003e20000100800 */
[----:B------:R-:W-:Y:S01]  /*f140*/  IMAD.MOV.U32 R249, RZ, RZ, R247 ;  /* 0x000000fffff97224 */ /* 0x000fe200078e00f7 */
[----:B--2---:R-:W-:Y:S02]  /*f150*/  FSEL R27, R210, -INF , !P4 ;  /* 0xff800000d21b7808 */ /* 0x004fe40006000000 */
[----:B-1----:R-:W-:Y:S02]  /*f160*/  FSEL R12, R26, -INF , !P6 ;  /* 0xff8000001a0c7808 */ /* 0x002fe40007000000 */
[----:B------:R-:W-:Y:S01]  /*f170*/  ISETP.GE.AND P6, PT, R2, R15, PT ;  /* 0x0000000f0200720c */ /* 0x000fe20003fc6270 */
[----:B------:R1:W-:Y:S02]  /*f180*/  MUFU.TANH R26, R3 ;  /* 0x00000003001a7308 */ /* 0x0003e40000002400 */
[----:B------:R2:W-:Y:S01]  /*f190*/  STL [R1+0x2c], R12 ;  /* 0x00002c0c01007387 */ /* 0x0005e20000100800 */
[----:B-1----:R-:W-:Y:S01]  /*f1a0*/  FMUL.FTZ R3, R250, c[0x0][0x2ec] ;  /* 0x0000bb00fa037a20 */ /* 0x002fe20000410000 */
[----:B--2---:R-:W-:-:S04]  /*f1b0*/  FSEL R12, R13, -INF , !P6 ;  /* 0xff8000000d0c7808 */ /* 0x004fc80007000000 */
[----:B------:R1:W2:Y:S01]  /*f1c0*/  MUFU.TANH R13, R3 ;  /* 0x00000003000d7308 */ /* 0x0002a20000002400 */
[-C--:B------:R-:W-:Y:S01]  /*f1d0*/  ISETP.GE.AND P6, PT, R0, R25.reuse, PT ;  /* 0x000000190000720c */ /* 0x080fe20003fc6270 */
[----:B------:R2:W-:Y:S03]  /*f1e0*/  STL [R1+0x28], R12 ;  /* 0x0000280c01007387 */ /* 0x0005e60000100800 */
[----:B------:R-:W-:Y:S02]  /*f1f0*/  FSEL R247, R229, -INF , !P6 ;  /* 0xff800000e5f77808 */ /* 0x000fe40007000000 */
[----:B------:R-:W-:Y:S02]  /*f200*/  ISETP.GE.AND P6, PT, R2, R25, PT ;  /* 0x000000190200720c */ /* 0x000fe40003fc6270 */
[----:B-1----:R-:W-:-:S05]  /*f210*/  FSEL R3, R213, -INF , !P0 ;  /* 0xff800000d5037808 */ /* 0x002fca0004000000 */
[----:B------:R1:W-:Y:S01]  /*f220*/  STL [R1+0x1c], R3 ;  /* 0x00001c0301007387 */ /* 0x0003e20000100800 */
[-C--:B------:R-:W-:Y:S01]  /*f230*/  ISETP.GE.AND P0, PT, R2, R24.reuse, PT ;  /* 0x000000180200720c */ /* 0x080fe20003f06270 */
[----:B------:R-:W-:Y:S02]  /*f240*/  FMUL.FTZ R2, R251, c[0x0][0x2ec] ;  /* 0x0000bb00fb027a20 */ /* 0x000fe40000410000 */
[----:B------:R3:W-:Y:S01]  /*f250*/  STL [R1], R27 ;  /* 0x0000001b01007387 */ /* 0x0007e20000100800 */
[----:B--2---:R-:W-:Y:S01]  /*f260*/  FMUL.FTZ R12, R143, c[0x0][0x2ec] ;  /* 0x0000bb008f0c7a20 */ /* 0x004fe20000410000 */
[----:B------:R2:W1:Y:S01]  /*f270*/  MUFU.TANH R213, R2 ;  /* 0x0000000200d57308 */ /* 0x0004620000002400 */
[----:B------:R-:W-:-:S04]  /*f280*/  ISETP.GE.AND P4, PT, R0, R24, PT ;  /* 0x000000180000720c */ /* 0x000fc80003f86270 */
[----:B------:R-:W-:Y:S01]  /*f290*/  FSEL R246, R246, -INF , !P4 ;  /* 0xff800000f6f67808 */ /* 0x000fe20006000000 */
[----:B-1----:R-:W-:Y:S02]  /*f2a0*/  FMUL.FTZ R3, R142, c[0x0][0x2ec] ;  /* 0x0000bb008e037a20 */ /* 0x002fe40000410000 */
[----:B------:R-:W1:Y:S01]  /*f2b0*/  LDSM.16.M88.4 R140, [R232+0x9000] ;  /* 0x00900000e88c783b */ /* 0x000e620000000200 */
[----:B---3--:R-:W-:Y:S01]  /*f2c0*/  FSEL R27, R209, -INF , !P6 ;  /* 0xff800000d11b7808 */ /* 0x008fe20007000000 */
[----:B------:R3:W1:Y:S01]  /*f2d0*/  MUFU.TANH R210, R3 ;  /* 0x0000000300d27308 */ /* 0x0006620000002400 */
[----:B--2---:R-:W-:-:S03]  /*f2e0*/  IADD3 R2, R0, 0x10, RZ ;  /* 0x0000001000027810 */ /* 0x004fc60007ffe0ff */
[----:B------:R2:W-:Y:S01]  /*f2f0*/  STL [R1+0x8], R27 ;  /* 0x0000081b01007387 */ /* 0x0005e20000100800 */
[C---:B------:R-:W-:Y:S02]  /*f300*/  ISETP.GE.AND P6, PT, R2.reuse, R14, PT ;  /* 0x0000000e0200720c */ /* 0x040fe40003fc6270 */
[C---:B------:R-:W-:Y:S02]  /*f310*/  ISETP.GE.AND P4, PT, R2.reuse, R15, PT ;  /* 0x0000000f0200720c */ /* 0x040fe40003f86270 */
[----:B---3--:R-:W-:Y:S02]  /*f320*/  FSEL R3, R221, -INF , !P5 ;  /* 0xff800000dd037808 */ /* 0x008fe40006800000 */
[----:B------:R-:W-:-:S03]  /*f330*/  ISETP.GE.AND P5, PT, R2, R25, PT ;  /* 0x000000190200720c */ /* 0x000fc60003fa6270 */
[----:B------:R3:W-:Y:S01]  /*f340*/  STL [R1+0x4], R3 ;  /* 0x0000040301007387 */ /* 0x0007e20000100800 */
[----:B------:R1:W1:Y:S01]  /*f350*/  MUFU.TANH R209, R12 ;  /* 0x0000000c00d17308 */ /* 0x0002620000002400 */
[----:B--2---:R-:W-:Y:S01]  /*f360*/  FMUL.FTZ R27, R75, c[0x0][0x2ec] ;  /* 0x0000bb004b1b7a20 */ /* 0x004fe20000410000 */
[----:B---3--:R-:W-:Y:S02]  /*f370*/  FSEL R3, R208, -INF , !P1 ;  /* 0xff800000d0037808 */ /* 0x008fe40004800000 */
[----:B------:R-:W-:Y:S01]  /*f380*/  ISETP.GE.AND P1, PT, R2, R24, PT ;  /* 0x000000180200720c */ /* 0x000fe20003f26270 */
[----:B------:R-:W-:Y:S02]  /*f390*/  FMUL.FTZ R2, R249, c[0x0][0x2ec] ;  /* 0x0000bb00f9027a20 */ /* 0x000fe40000410000 */
[----:B------:R2:W-:Y:S02]  /*f3a0*/  STL [R1+0x10], R3 ;  /* 0x0000100301007387 */ /* 0x0005e40000100800 */
[----:B------:R3:W2:Y:S01]  /*f3b0*/  MUFU.TANH R208, R2 ;  /* 0x0000000200d07308 */ /* 0x0006a20000002400 */
[----:B-1----:R-:W-:-:S02]  /*f3c0*/  IADD3 R12, R0, 0x11, RZ ;  /* 0x00000011000c7810 */ /* 0x002fc40007ffe0ff */
[----:B---3--:R-:W-:Y:S02]  /*f3d0*/  FSEL R2, R217, -INF , !P6 ;  /* 0xff800000d9027808 */ /* 0x008fe40007000000 */
[----:B--2---:R-:W-:Y:S02]  /*f3e0*/  FSEL R3, R220, -INF , !P0 ;  /* 0xff800000dc037808 */ /* 0x004fe40004000000 */
[----:B------:R-:W-:-:S03]  /*f3f0*/  ISETP.GE.AND P0, PT, R12, R14, PT ;  /* 0x0000000e0c00720c */ /* 0x000fc60003f06270 */
[----:B------:R1:W-:Y:S04]  /*f400*/  STL [R1+0x20], R3 ;  /* 0x0000200301007387 */ /* 0x0003e80000100800 */
[----:B------:R4:W5:Y:S04]  /*f410*/  LDL.LU R75, [R1+0xdc] ;  /* 0x0000dc00014b7983 */ /* 0x0009680000300800 */
[----:B------:R2:W-:Y:S01]  /*f420*/  STL [R1+0x70], R2 ;  /* 0x0000700201007387 */ /* 0x0005e20000100800 */
[----:B------:R-:W-:Y:S01]  /*f430*/  FSEL R216, R216, -INF , !P0 ;  /* 0xff800000d8d87808 */ /* 0x000fe20004000000 */
[----:B------:R3:W2:Y:S01]  /*f440*/  MUFU.TANH R212, R27 ;  /* 0x0000001b00d47308 */ /* 0x0006a20000002400 */
[----:B------:R-:W-:-:S03]  /*f450*/  FSEL R13, R13, -INF , !P4 ;  /* 0xff8000000d0d7808 */ /* 0x000fc60006000000 */
[----:B------:R-:W-:Y:S01]  /*f460*/  STL [R1+0x6c], R216 ;  /* 0x00006cd801007387 */ /* 0x000fe20000100800 */
[----:B-1----:R-:W-:-:S04]  /*f470*/  IADD3 R3, R0, 0x18, RZ ;  /* 0x0000001800037810 */ /* 0x002fc80007ffe0ff */
[----:B------:R-:W-:Y:S02]  /*f480*/  ISETP.GE.AND P6, PT, R3, R14, PT ;  /* 0x0000000e0300720c */ /* 0x000fe40003fc6270 */
[----:B--2---:R-:W-:-:S04]  /*f490*/  IADD3 R2, R0, 0x19, RZ ;  /* 0x0000001900027810 */ /* 0x004fc80007ffe0ff */
[----:B------:R-:W-:Y:S02]  /*f4a0*/  ISETP.GE.AND P0, PT, R2, R14, PT ;  /* 0x0000000e0200720c */ /* 0x000fe40003f06270 */
[----:B------:R-:W-:Y:S02]  /*f4b0*/  FSEL R211, R211, -INF , !P6 ;  /* 0xff800000d3d37808 */ /* 0x000fe40007000000 */
[----:B------:R-:W-:Y:S01]  /*f4c0*/  FSEL R26, R26, -INF , !P0 ;  /* 0xff8000001a1a7808 */ /* 0x000fe20004000000 */
[----:B---3--:R-:W-:Y:S02]  /*f4d0*/  FMUL.FTZ R27, R74, c[0x0][0x2ec] ;  /* 0x0000bb004a1b7a20 */ /* 0x008fe40000410000 */
[----:B------:R4:W5:Y:S01]  /*f4e0*/  LDL.LU R74, [R1+0xd8] ;  /* 0x0000d800014a7983 */ /* 0x0009620000300800 */
[----:B------:R-:W-:Y:S01]  /*f4f0*/  ISETP.GE.AND P6, PT, R12, R15, PT ;  /* 0x0000000f0c00720c */ /* 0x000fe20003fc6270 */
[----:B------:R-:W-:Y:S02]  /*f500*/  IMAD.MOV.U32 R217, RZ, RZ, R248 ;  /* 0x000000ffffd97224 */ /* 0x000fe400078e00f8 */
[----:B------:R-:W-:Y:S01]  /*f510*/  STL [R1+0x68], R211 ;  /* 0x000068d301007387 */ /* 0x000fe20000100800 */
[----:B------:R-:W-:-:S03]  /*f520*/  IMAD.MOV.U32 R251, RZ, RZ, R227 ;  /* 0x000000fffffb7224 */ /* 0x000fc600078e00e3 */
[----:B------:R1:W-:Y:S01]  /*f530*/  STL [R1+0x64], R26 ;  /* 0x0000641a01007387 */ /* 0x0003e20000100800 */
[----:B------:R-:W-:Y:S01]  /*f540*/  IMAD.MOV.U32 R250, RZ, RZ, R226 ;  /* 0x000000fffffa7224 */ /* 0x000fe200078e00e2 */
[C---:B------:R-:W-:Y:S01]  /*f550*/  HMMA.16816.F32 R228, R132.reuse, R142, RZ ;  /* 0x0000008e84e4723c */ /* 0x040fe200000018ff */
[----:B------:R-:W-:Y:S01]  /*f560*/  IMAD.MOV.U32 R249, RZ, RZ, R223 ;  /* 0x000000fffff97224 */ /* 0x000fe200078e00df */
[----:B------:R2:W-:Y:S01]  /*f570*/  STL [R1+0x50], R13 ;  /* 0x0000500d01007387 */ /* 0x0005e20000100800 */
[----:B------:R-:W-:Y:S01]  /*f580*/  IMAD.MOV.U32 R248, RZ, RZ, R225 ;  /* 0x000000fffff87224 */ /* 0x000fe200078e00e1 */
[-C--:B------:R-:W-:Y:S02]  /*f590*/  ISETP.GE.AND P0, PT, R3, R15.reuse, PT ;  /* 0x0000000f0300720c */ /* 0x080fe40003f06270 */
[----:B------:R-:W-:Y:S01]  /*f5a0*/  ISETP.GE.AND P4, PT, R2, R15, PT ;  /* 0x0000000f0200720c */ /* 0x000fe20003f86270 */
[----:B-1----:R-:W-:Y:S02]  /*f5b0*/  IMAD.MOV.U32 R26, RZ, RZ, R222 ;  /* 0x000000ffff1a7224 */ /* 0x002fe400078e00de */
[----:B------:R-:W-:Y:S01]  /*f5c0*/  HMMA.16816.F32 R220, R132, R140, RZ ;  /* 0x0000008c84dc723c */ /* 0x000fe200000018ff */
[----:B--2---:R-:W-:-:S07]  /*f5d0*/  IMAD.MOV.U32 R13, RZ, RZ, R224 ;  /* 0x000000ffff0d7224 */ /* 0x004fce00078e00e0 */
[----:B------:R-:W-:Y:S07]  /*f5e0*/  HMMA.16816.F32 R224, R132, R218, RZ ;  /* 0x000000da84e0723c */ /* 0x000fee00000018ff */
[----:B------:R-:W-:Y:S02]  /*f5f0*/  FSEL R132, R213, -INF , !P6 ;  /* 0xff800000d5847808 */ /* 0x000fe40007000000 */
[----:B------:R-:W-:-:S03]  /*f600*/  FSEL R133, R210, -INF , !P0 ;  /* 0xff800000d2857808 */ /* 0x000fc60004000000 */
[----:B------:R1:W-:Y:S04]  /*f610*/  STL [R1+0x4c], R132 ;  /* 0x00004c8401007387 */ /* 0x0003e80000100800 */
[----:B------:R-:W-:Y:S01]  /*f620*/  STL [R1+0x48], R133 ;  /* 0x0000488501007387 */ /* 0x000fe20000100800 */
[----:B------:R-:W-:Y:S02]  /*f630*/  ISETP.GE.AND P6, PT, R12, R25, PT ;  /* 0x000000190c00720c */ /* 0x000fe40003fc6270 */
[----:B-1----:R-:W-:-:S05]  /*f640*/  FSEL R132, R209, -INF , !P4 ;  /* 0xff800000d1847808 */ /* 0x002fca0006000000 */
[----:B------:R-:W-:Y:S04]  /*f650*/  STL [R1+0x44], R132 ;  /* 0x0000448401007387 */ /* 0x000fe80000100800 */
[----:B------:R-:W1:Y:S01]  /*f660*/  LDSM.16.M88.4 R132, [R239+0x1000] ;  /* 0x00100000ef84783b */ /* 0x000e620000000200 */
[----:B------:R-:W-:Y:S02]  /*f670*/  ISETP.GE.AND P0, PT, R12, R24, PT ;  /* 0x000000180c00720c */ /* 0x000fe40003f06270 */
[----:B------:R-:W-:Y:S02]  /*f680*/  FSEL R12, R208, -INF , !P5 ;  /* 0xff800000d00c7808 */ /* 0x000fe40006800000 */
[C---:B------:R-:W-:Y:S08]  /*f690*/  HMMA.16816.F32 R208, R136.reuse, R140, RZ ;  /* 0x0000008c88d0723c */ /* 0x040ff000000018ff */
[----:B------:R-:W-:Y:S01]  /*f6a0*/  HMMA.16816.F32 R140, R136, R142, RZ ;  /* 0x0000008e888c723c */ /* 0x000fe200000018ff */
[----:B------:R-:W-:-:S07]  /*f6b0*/  IMAD.MOV.U32 R213, RZ, RZ, R217 ;  /* 0x000000ffffd57224 */ /* 0x000fce00078e00d9 */
[----:B------:R-:W-:Y:S08]  /*f6c0*/  HMMA.16816.F32 R216, R136, R218, RZ ;  /* 0x000000da88d8723c */ /* 0x000ff000000018ff */
[-C--:B-1----:R-:W-:Y:S08]  /*f6d0*/  HMMA.16816.F32 R136, R64, R132.reuse, R208 ;  /* 0x000000844088723c */ /* 0x082ff000000018d0 */
[C---:B------:R-:W-:Y:S08]  /*f6e0*/  HMMA.16816.F32 R208, R60.reuse, R132, R220 ;  /* 0x000000843cd0723c */ /* 0x040ff000000018dc */
[-C--:B------:R-:W-:Y:S08]  /*f6f0*/  HMMA.16816.F32 R220, R60, R134.reuse, R228 ;  /* 0x000000863cdc723c */ /* 0x080ff000000018e4 */
[----:B------:R-:W-:Y:S01]  /*f700*/  HMMA.16816.F32 R140, R64, R134, R140 ;  /* 0x00000086408c723c */ /* 0x000fe2000000188c */
[----:B------:R-:W1:Y:S07]  /*f710*/  LDSM.16.M88.4 R132, [R238+0x9000] ;  /* 0x00900000ee84783b */ /* 0x000e6e0000000200 */
[----:B------:R-:W-:Y:S01]  /*f720*/  HMMA.16816.F32 R228, R60, R214, R224 ;  /* 0x000000d63ce4723c */ /* 0x000fe200000018e0 */
[----:B------:R-:W2:Y:S06]  /*f730*/  LDSM.16.M88.4 R60, [R237+0x1000] ;  /* 0x00100000ed3c783b */ /* 0x000eac0000000200 */
[----:B------:R-:W-:-:S02]  /*f740*/  IMAD.MOV.U32 R224, RZ, RZ, R251 ;  /* 0x000000ffffe07224 */ /* 0x000fc400078e00fb */
[----:B------:R-:W-:Y:S02]  /*f750*/  IMAD.MOV.U32 R225, RZ, RZ, R250 ;  /* 0x000000ffffe17224 */ /* 0x000fe400078e00fa */
[----:B------:R-:W-:Y:S02]  /*f760*/  IMAD.MOV.U32 R226, RZ, RZ, R249 ;  /* 0x000000ffffe27224 */ /* 0x000fe400078e00f9 */
[----:B------:R-:W-:Y:S02]  /*f770*/  IMAD.MOV.U32 R227, RZ, RZ, R248 ;  /* 0x000000ffffe37224 */ /* 0x000fe400078e00f8 */
[----:B------:R-:W-:Y:S08]  /*f780*/  HMMA.16816.F32 R248, R64, R214, R216 ;  /* 0x000000d640f8723c */ /* 0x000ff000000018d8 */
[-C--:B-1----:R-:W-:Y:S08]  /*f790*/  HMMA.16816.F32 R136, R56, R132.reuse, R136 ;  /* 0x000000843888723c */ /* 0x082ff00000001888 */
[----:B------:R-:W-:Y:S01]  /*f7a0*/  HMMA.16816.F32 R64, R52, R132, R208 ;  /* 0x000000843440723c */ /* 0x000fe200000018d0 */
[----:B------:R1:W-:Y:S01]  /*f7b0*/  STL [R1+0x38], R12 ;  /* 0x0000380c01007387 */ /* 0x0003e20000100800 */
[----:B------:R-:W-:-:S06]  /*f7c0*/  IMAD.MOV.U32 R216, RZ, RZ, R213 ;  /* 0x000000ffffd87224 */ /* 0x000fcc00078e00d5 */
[----:B------:R-:W-:Y:S08]  /*f7d0*/  HMMA.16816.F32 R208, R56, R134, R140 ;  /* 0x0000008638d0723c */ /* 0x000ff0000000188c */
[----:B--2---:R-:W-:Y:S01]  /*f7e0*/  HMMA.16816.F32 R140, R48, R60, R136 ;  /* 0x0000003c308c723c */ /* 0x004fe20000001888 */
[----:B------:R-:W2:Y:S01]  /*f7f0*/  LDSM.16.M88.4 R136, [R238+0x9800] ;  /* 0x00980000ee88783b */ /* 0x000ea20000000200 */
[----:B-1----:R-:W-:-:S06]  /*f800*/  FSEL R12, R212, -INF , !P6 ;  /* 0xff800000d40c7808 */ /* 0x002fcc0007000000 */
[----:B------:R-:W-:Y:S08]  /*f810*/  HMMA.16816.F32 R212, R52, R134, R220 ;  /* 0x0000008634d4723c */ /* 0x000ff000000018dc */
[----:B------:R-:W-:Y:S01]  /*f820*/  HMMA.16816.F32 R132, R44, R60, R64 ;  /* 0x0000003c2c84723c */ /* 0x000fe20000001840 */
[----:B------:R-:W1:Y:S07]  /*f830*/  LDSM.16.M88.4 R64, [R232+0xb000] ;  /* 0x00b00000e840783b */ /* 0x000e6e0000000200 */
[-C--:B------:R-:W-:Y:S08]  /*f840*/  HMMA.16816.F32 R208, R48, R62.reuse, R208 ;  /* 0x0000003e30d0723c */ /* 0x080ff000000018d0 */
[----:B------:R-:W-:Y:S01]  /*f850*/  HMMA.16816.F32 R212, R44, R62, R212 ;  /* 0x0000003e2cd4723c */ /* 0x000fe200000018d4 */
[----:B------:R-:W-:Y:S07]  /*f860*/  LDSM.16.M88.4 R60, [R239+0x3000] ;  /* 0x00300000ef3c783b */ /* 0x000fee0000000200 */
[C---:B--2---:R-:W-:Y:S08]  /*f870*/  HMMA.16816.F32 R224, R52.reuse, R136, R224 ;  /* 0x0000008834e0723c */ /* 0x044ff000000018e0 */
[----:B------:R-:W-:Y:S08]  /*f880*/  HMMA.16816.F32 R220, R52, R138, R228 ;  /* 0x0000008a34dc723c */ /* 0x000ff000000018e4 */
[----:B-1----:R-:W-:Y:S01]  /*f890*/  HMMA.16816.F32 R52, R36, R64, R132 ;  /* 0x000000402434723c */ /* 0x002fe20000001884 */
[----:B------:R-:W1:Y:S01]  /*f8a0*/  LDSM.16.M88.4 R132, [R237+0x1800] ;  /* 0x00180000ed84783b */ /* 0x000e620000000200 */
[----:B------:R-:W-:-:S02]  /*f8b0*/  IMAD.MOV.U32 R217, RZ, RZ, R13 ;  /* 0x000000ffffd97224 */ /* 0x000fc400078e000d */
[----:B------:R-:W-:Y:S02]  /*f8c0*/  IMAD.MOV.U32 R218, RZ, RZ, R26 ;  /* 0x000000ffffda7224 */ /* 0x000fe400078e001a */
[----:B------:R-:W-:-:S07]  /*f8d0*/  IMAD.MOV.U32 R219, RZ, RZ, R73 ;  /* 0x000000ffffdb7224 */ /* 0x000fce00078e0049 */
[C---:B------:R-:W-:Y:S08]  /*f8e0*/  HMMA.16816.F32 R216, R56.reuse, R136, R216 ;  /* 0x0000008838d8723c */ /* 0x040ff000000018d8 */
[----:B------:R-:W-:Y:S08]  /*f8f0*/  HMMA.16816.F32 R56, R56, R138, R248 ;  /* 0x0000008a3838723c */ /* 0x000ff000000018f8 */
[----:B------:R-:W-:Y:S08]  /*f900*/  HMMA.16816.F32 R212, R36, R66, R212 ;  /* 0x0000004224d4723c */ /* 0x000ff000000018d4 */
[C---:B------:R-:W-:Y:S08]  /*f910*/  HMMA.16816.F32 R140, R40.reuse, R64, R140 ;  /* 0x00000040288c723c */ /* 0x040ff0000000188c */
[----:B------:R-:W-:Y:S08]  /*f920*/  HMMA.16816.F32 R136, R40, R66, R208 ;  /* 0x000000422888723c */ /* 0x000ff000000018d0 */
[-C--:B-1----:R-:W-:Y:S08]  /*f930*/  HMMA.16816.F32 R64, R48, R132.reuse, R216 ;  /* 0x000000843040723c */ /* 0x082ff000000018d8 */
[C---:B------:R-:W-:Y:S08]  /*f940*/  HMMA.16816.F32 R224, R44.reuse, R132, R224 ;  /* 0x000000842ce0723c */ /* 0x040ff000000018e0 */
[-C--:B------:R-:W-:Y:S08]  /*f950*/  HMMA.16816.F32 R220, R44, R134.reuse, R220 ;  /* 0x000000862cdc723c */ /* 0x080ff000000018dc */
[----:B------:R-:W-:Y:S01]  /*f960*/  HMMA.16816.F32 R48, R48, R134, R56 ;  /* 0x000000863030723c */ /* 0x000fe20000001838 */
[----:B------:R-:W1:Y:S07]  /*f970*/  LDSM.16.M88.4 R56, [R232+0xb800] ;  /* 0x00b80000e838783b */ /* 0x000e6e0000000200 */
[C---:B------:R-:W-:Y:S01]  /*f980*/  HMMA.16816.F32 R44, R28.reuse, R60, R52 ;  /* 0x0000003c1c2c723c */ /* 0x040fe20000001834 */
[----:B------:R-:W2:Y:S01]  /*f990*/  LDSM.16.M88.4 R52, [R238+0xb000] ;  /* 0x00b00000ee34783b */ /* 0x000ea20000000200 */
[----:B------:R-:W3:Y:S06]  /*f9a0*/  MUFU.TANH R27, R27 ;  /* 0x0000001b001b7308 */ /* 0x000eec0000002400 */
[----:B------:R-:W-:Y:S01]  /*f9b0*/  HMMA.16816.F32 R212, R28, R62, R212 ;  /* 0x0000003e1cd4723c */ /* 0x000fe200000018d4 */
[----:B------:R-:W-:-:S02]  /*f9c0*/  ISETP.GE.AND P4, PT, R3, R25, PT ;  /* 0x000000190300720c */ /* 0x000fc40003f86270 */
[----:B------:R-:W-:Y:S02]  /*f9d0*/  ISETP.GE.AND P5, PT, R3, R24, PT ;  /* 0x000000180300720c */ /* 0x000fe40003fa6270 */
[----:B------:R-:W-:-:S03]  /*f9e0*/  ISETP.GE.AND P6, PT, R2, R25, PT ;  /* 0x000000190200720c */ /* 0x000fc60003fc6270 */
[----:B------:R-:W-:Y:S01]  /*f9f0*/  HMMA.16816.F32 R140, R32, R60, R140 ;  /* 0x0000003c208c723c */ /* 0x000fe2000000188c */
[----:B---3--:R-:W-:Y:S02]  /*fa00*/  FSEL R3, R27, -INF , !P4 ;  /* 0xff8000001b037808 */ /* 0x008fe40006000000 */
[----:B------:R-:W-:Y:S01]  /*fa10*/  ISETP.GE.AND P4, PT, R2, R24, PT ;  /* 0x000000180200720c */ /* 0x000fe20003f86270 */
[----:B------:R-:W-:-:S04]  /*fa20*/  FMUL.FTZ R2, R72, c[0x0][0x2ec] ;  /* 0x0000bb0048027a20 */ /* 0x000fc80000410000 */
[----:B------:R-:W-:Y:S08]  /*fa30*/  HMMA.16816.F32 R60, R32, R62, R136 ;  /* 0x0000003e203c723c */ /* 0x000ff00000001888 */
[----:B-1----:R-:W-:Y:S08]  /*fa40*/  HMMA.16816.F32 R136, R40, R56, R64 ;  /* 0x000000382888723c */ /* 0x002ff00000001840 */
[----:B--2---:R-:W-:Y:S01]  /*fa50*/  HMMA.16816.F32 R64, R16, R54, R212 ;  /* 0x000000361040723c */ /* 0x004fe200000018d4 */
[----:B------:R1:W2:Y:S01]  /*fa60*/  MUFU.TANH R215, R2 ;  /* 0x0000000200d77308 */ /* 0x0002a20000002400 */
[----:B------:R-:W-:Y:S04]  /*fa70*/  STL [R1+0x34], R12 ;  /* 0x0000340c01007387 */ /* 0x000fe80000100800 */
[----:B------:R3:W-:Y:S04]  /*fa80*/  STL [R1+0x24], R3 ;  /* 0x0000240301007387 */ /* 0x0007e80000100800 */
[----:B------:R4:W5:Y:S04]  /*fa90*/  LDL.LU R73, [R1+0xd4] ;  /* 0x0000d40001497983 */ /* 0x0009680000300800 */
[----:B------:R4:W5:Y:S01]  /*faa0*/  LDL.LU R72, [R1+0xd0] ;  /* 0x0000d00001487983 */ /* 0x0009620000300800 */
[----:B-1----:R-:W-:-:S03]  /*fab0*/  FMUL.FTZ R2, R71, c[0x0][0x2ec] ;  /* 0x0000bb0047027a20 */ /* 0x002fc60000410000 */
[----:B------:R4:W5:Y:S01]  /*fac0*/  LDL.LU R71, [R1+0xcc] ;  /* 0x0000cc0001477983 */ /* 0x0009620000300800 */
[----:B------:R1:W-:Y:S02]  /*fad0*/  MUFU.TANH R213, R2 ;  /* 0x0000000200d57308 */ /* 0x0003e40000002400 */
[----:B-1----:R-:W-:Y:S02]  /*fae0*/  FMUL.FTZ R2, R70, c[0x0][0x2ec] ;  /* 0x0000bb0046027a20 */ /* 0x002fe40000410000 */
[----:B------:R4:W5:Y:S04]  /*faf0*/  LDL.LU R70, [R1+0xc8] ;  /* 0x0000c80001467983 */ /* 0x0009680000300800 */
[----:B------:R1:W-:Y:S02]  /*fb00*/  MUFU.TANH R27, R2 ;  /* 0x00000002001b7308 */ /* 0x0003e40000002400 */
[----:B-1----:R-:W-:-:S02]  /*fb10*/  FMUL.FTZ R2, R69, c[0x0][0x2ec] ;  /* 0x0000bb0045027a20 */ /* 0x002fc40000410000 */
[----:B------:R4:W5:Y:S04]  /*fb20*/  LDL.LU R69, [R1+0xc4] ;  /* 0x0000c40001457983 */ /* 0x0009680000300800 */
[----:B---3--:R1:W3:Y:S02]  /*fb30*/  MUFU.TANH R3, R2 ;  /* 0x0000000200037308 */ /* 0x0082e40000002400 */
[----:B-1----:R-:W-:Y:S02]  /*fb40*/  FMUL.FTZ R2, R68, c[0x0][0x2ec] ;  /* 0x0000bb0044027a20 */ /* 0x002fe40000410000 */
[----:B------:R4:W5:Y:S01]  /*fb50*/  LDL.LU R68, [R1+0xc0] ;  /* 0x0000c00001447983 */ /* 0x0009620000300800 */
[----:B------:R-:W-:Y:S03]  /*fb60*/  HMMA.16816.F32 R208, R16, R52, R44 ;  /* 0x0000003410d0723c */ /* 0x000fe6000000182c */
[----:B------:R-:W1:Y:S05]  /*fb70*/  LDSM.16.M88.4 R44, [R237+0x3000] ;  /* 0x00300000ed2c783b */ /* 0x000e6a0000000200 */
[----:B------:R-:W-:Y:S01]  /*fb80*/  HMMA.16816.F32 R132, R40, R58, R48 ;  /* 0x0000003a2884723c */ /* 0x000fe20000001830 */
[----:B------:R-:W2:Y:S07]  /*fb90*/  LDSM.16.M88.4 R48, [R239+0x3800] ;  /* 0x00380000ef30783b */ /* 0x000eae0000000200 */
[C---:B------:R-:W-:Y:S08]  /*fba0*/  HMMA.16816.F32 R140, R20.reuse, R52, R140 ;  /* 0x00000034148c723c */ /* 0x040ff0000000188c */
[----:B------:R-:W-:Y:S11]  /*fbb0*/  HMMA.16816.F32 R40, R20, R54, R60 ;  /* 0x000000361428723c */ /* 0x000ff6000000183c */
[----:B------:R-:W-:Y:S05]  /*fbc0*/  @!UPT UIADD3 URZ, URZ, URZ, URZ ;  /* 0x0000003f3f3ff290 */ /* 0x000fea000fffe03f */
[----:B-1----:R-:W-:Y:S08]  /*fbd0*/  HMMA.16816.F32 R60, R8, R44, R140 ;  /* 0x0000002c083c723c */ /* 0x002ff0000000188c */
[C---:B--2---:R-:W-:Y:S08]  /*fbe0*/  HMMA.16816.F32 R140, R32.reuse, R48, R136 ;  /* 0x00000030208c723c */ /* 0x044ff00000001888 */
[----:B------:R-:W-:Y:S01]  /*fbf0*/  HMMA.16816.F32 R132, R32, R50, R132 ;  /* 0x000000322084723c */ /* 0x000fe20000001884 */
[----:B------:R-:W1:Y:S07]  /*fc00*/  LDSM.16.M88.4 R32, [R238+0xb800] ;  /* 0x00b80000ee20783b */ /* 0x000e6e0000000200 */
[-C--:B------:R-:W-:Y:S01]  /*fc10*/  HMMA.16816.F32 R52, R8, R46.reuse, R40 ;  /* 0x0000002e0834723c */ /* 0x080fe20000001828 */
[----:B------:R-:W2:Y:S07]  /*fc20*/  LDSM.16.M88.4 R40, [R237+0x3800] ;  /* 0x00380000ed28783b */ /* 0x000eae0000000200 */
[----:B------:R-:W-:Y:S01]  /*fc30*/  HMMA.16816.F32 R64, R4, R46, R64 ;  /* 0x0000002e0440723c */ /* 0x000fe20000001840 */
[----:B------:R-:W-:Y:S01]  /*fc40*/  FMUL.FTZ R60, R60, c[0x0][0x2ec] ;  /* 0x0000bb003c3c7a20 */ /* 0x000fe20000410000 */
[----:B------:R-:W-:Y:S01]  /*fc50*/  MUFU.TANH R214, R2 ;  /* 0x0000000200d67308 */ /* 0x000fe20000002400 */
[----:B------:R-:W-:Y:S01]  /*fc60*/  FMUL.FTZ R61, R61, c[0x0][0x2ec] ;  /* 0x0000bb003d3d7a20 */ /* 0x000fe20000410000 */
[----:B------:R-:W-:Y:S01]  /*fc70*/  UISETP.GE.AND UP0, UPT, UR8, 0x4, UPT ;  /* 0x000000040800788c */ /* 0x000fe2000bf06270 */
[----:B------:R-:W-:Y:S01]  /*fc80*/  FMUL.FTZ R63, R63, c[0x0][0x2ec] ;  /* 0x0000bb003f3f7a20 */ /* 0x000fe20000410000 */
[----:B------:R-:W-:-:S04]  /*fc90*/  DEPBAR.LE SB0, 0x0 ;  /* 0x000080000000791a */ /* 0x000fc80000000000 */
[----:B------:R-:W-:Y:S08]  /*fca0*/  HMMA.16816.F32 R136, R4, R44, R208 ;  /* 0x0000002c0488723c */ /* 0x000ff000000018d0 */
[C---:B------:R-:W-:Y:S08]  /*fcb0*/  HMMA.16816.F32 R44, R36.reuse, R56, R224 ;  /* 0x00000038242c723c */ /* 0x040ff000000018e0 */
[----:B------:R-:W-:Y:S01]  /*fcc0*/  HMMA.16816.F32 R36, R36, R58, R220 ;  /* 0x0000003a2424723c */ /* 0x000fe200000018dc */
[----:B------:R-:W-:-:S02]  /*fcd0*/  FMUL.FTZ R52, R52, c[0x0][0x2ec] ;  /* 0x0000bb0034347a20 */ /* 0x000fc40000410000 */
[----:B------:R-:W-:Y:S02]  /*fce0*/  FMUL.FTZ R53, R53, c[0x0][0x2ec] ;  /* 0x0000bb0035357a20 */ /* 0x000fe40000410000 */
[----:B------:R-:W-:Y:S02]  /*fcf0*/  FMUL.FTZ R54, R54, c[0x0][0x2ec] ;  /* 0x0000bb0036367a20 */ /* 0x000fe40000410000 */
[----:B------:R-:W-:Y:S01]  /*fd00*/  FMUL.FTZ R55, R55, c[0x0][0x2ec] ;  /* 0x0000bb0037377a20 */ /* 0x000fe20000410000 */
[----:B------:R-:W1:Y:S08]  /*fd10*/  MUFU.TANH R212, R60 ;  /* 0x0000003c00d47308 */ /* 0x000e700000002400 */
[----:B------:R-:W1:Y:S01]  /*fd20*/  MUFU.TANH R60, R52 ;  /* 0x00000034003c7308 */ /* 0x000e620000002400 */
[C---:B------:R-:W-:Y:S07]  /*fd30*/  HMMA.16816.F32 R44, R28.reuse, R48, R44 ;  /* 0x000000301c2c723c */ /* 0x040fee000000182c */
[----:B------:R-:W-:Y:S08]  /*fd40*/  MUFU.TANH R26, R53 ;  /* 0x00000035001a7308 */ /* 0x000ff00000002400 */
[----:B------:R-:W-:Y:S08]  /*fd50*/  MUFU.TANH R13, R54 ;  /* 0x00000036000d7308 */ /* 0x000ff00000002400 */
[----:B------:R1:W-:Y:S01]  /*fd60*/  MUFU.TANH R12, R55 ;  /* 0x00000037000c7308 */ /* 0x0003e20000002400 */
[----:B------:R-:W-:Y:S08]  /*fd70*/  HMMA.16816.F32 R28, R28, R50, R36 ;  /* 0x000000321c1c723c */ /* 0x000ff00000001824 */
[C---:B-1----:R-:W-:Y:S08]  /*fd80*/  HMMA.16816.F32 R52, R20.reuse, R32, R140 ;  /* 0x000000201434723c */ /* 0x042ff0000000188c */
[----:B------:R-:W-:Y:S11]  /*fd90*/  HMMA.16816.F32 R20, R20, R34, R132 ;  /* 0x000000221414723c */ /* 0x000ff60000001884 */
[----:B------:R-:W-:Y:S05]  /*fda0*/  @!UPT UIADD3 URZ, URZ, URZ, URZ ;  /* 0x0000003f3f3ff290 */ /* 0x000fea000fffe03f */
[C---:B--2---:R-:W-:Y:S08]  /*fdb0*/  HMMA.16816.F32 R52, R8.reuse, R40, R52 ;  /* 0x000000280834723c */ /* 0x044ff00000001834 */
[----:B------:R-:W-:Y:S08]  /*fdc0*/  HMMA.16816.F32 R20, R8, R42, R20 ;  /* 0x0000002a0814723c */ /* 0x000ff00000001814 */
[C---:B------:R-:W-:Y:S08]  /*fdd0*/  HMMA.16816.F32 R8, R16.reuse, R32, R44 ;  /* 0x000000201008723c */ /* 0x040ff0000000182c */
[----:B------:R-:W-:Y:S01]  /*fde0*/  HMMA.16816.F32 R16, R16, R34, R28 ;  /* 0x000000221010723c */ /* 0x000fe2000000181c */
[----:B------:R-:W-:Y:S01]  /*fdf0*/  FMUL.FTZ R62, R62, c[0x0][0x2ec] ;  /* 0x0000bb003e3e7a20 */ /* 0x000fe20000410000 */
[----:B------:R-:W1:Y:S01]  /*fe00*/  MUFU.TANH R61, R61 ;  /* 0x0000003d003d7308 */ /* 0x000e620000002400 */
[----:B------:R-:W-:Y:S01]  /*fe10*/  IADD3 R2, R0, 0x20, RZ ;  /* 0x0000002000027810 */ /* 0x000fe20007ffe0ff */
[----:B------:R-:W-:Y:S01]  /*fe20*/  FMUL.FTZ R136, R136, c[0x0][0x2ec] ;  /* 0x0000bb0088887a20 */ /* 0x000fe20000410000 */
[----:B------:R-:W-:Y:S01]  /*fe30*/  FSEL R36, R215, -INF , !P6 ;  /* 0xff800000d7247808 */ /* 0x000fe20007000000 */
[----:B------:R-:W-:Y:S01]  /*fe40*/  FMUL.FTZ R137, R137, c[0x0][0x2ec] ;  /* 0x0000bb0089897a20 */ /* 0x000fe20000410000 */
[----:B------:R-:W-:-:S03]  /*fe50*/  ISETP.GE.AND P6, PT, R2, R14, PT ;  /* 0x0000000e0200720c */ /* 0x000fc60003fc6270 */
[----:B------:R-:W2:Y:S06]  /*fe60*/  MUFU.TANH R63, R63 ;  /* 0x0000003f003f7308 */ /* 0x000eac0000002400 */
[----:B------:R-:W-:Y:S01]  /*fe70*/  HMMA.16816.F32 R8, R4, R40, R8 ;  /* 0x000000280408723c */ /* 0x000fe20000001808 */
[----:B---3--:R-:W-:Y:S01]  /*fe80*/  FSEL R39, R3, -INF , !P5 ;  /* 0xff80000003277808 */ /* 0x008fe20006800000 */
[----:B------:R-:W3:Y:S01]  /*fe90*/  MUFU.TANH R62, R62 ;  /* 0x0000003e003e7308 */ /* 0x000ee20000002400 */
[----:B------:R-:W-:Y:S01]  /*fea0*/  IADD3 R3, R0, 0x28, RZ ;  /* 0x0000002800037810 */ /* 0x000fe20007ffe0ff */
[----:B------:R-:W-:-:S04]  /*feb0*/  FMUL.FTZ R64, R64, c[0x0][0x2ec] ;  /* 0x0000bb0040407a20 */ /* 0x000fc80000410000 */
[----:B------:R-:W-:Y:S01]  /*fec0*/  HMMA.16816.F32 R40, R4, R42, R16 ;  /* 0x0000002a0428723c */ /* 0x000fe20000001810 */
[----:B------:R-:W-:Y:S01]  /*fed0*/  FSEL R226, R212, -INF , !P6 ;  /* 0xff800000d4e27808 */ /* 0x000fe20007000000 */
[----:B------:R-:W-:Y:S01]  /*fee0*/  FMUL.FTZ R65, R65, c[0x0][0x2ec] ;  /* 0x0000bb0041417a20 */ /* 0x000fe20000410000 */
[----:B------:R-:W-:Y:S01]  /*fef0*/  ISETP.GE.AND P6, PT, R3, R14, PT ;  /* 0x0000000e0300720c */ /* 0x000fe20003fc6270 */
[----:B------:R-:W-:Y:S01]  /*ff00*/  FMUL.FTZ R138, R138, c[0x0][0x2ec] ;  /* 0x0000bb008a8a7a20 */ /* 0x000fe20000410000 */
[----:B------:R-:W1:Y:S02]  /*ff10*/  MUFU.TANH R136, R136 ;  /* 0x0000008800887308 */ /* 0x000e640000002400 */
[----:B------:R-:W-:Y:S02]  /*ff20*/  IADD3 R4, R0, 0x21, RZ ;  /* 0x0000002100047810 */ /* 0x000fe40007ffe0ff */
[----:B------:R-:W-:Y:S01]  /*ff30*/  FSEL R38, R27, -INF , !P0 ;  /* 0xff8000001b267808 */ /* 0x000fe20004000000 */
[----:B------:R-:W-:Y:S01]  /*ff40*/  FMUL.FTZ R66, R66, c[0x0][0x2ec] ;  /* 0x0000bb0042427a20 */ /* 0x000fe20000410000 */
[----:B------:R-:W-:-:S02]  /*ff50*/  FSEL R37, R213, -INF , !P1 ;  /* 0xff800000d5257808 */ /* 0x000fc40004800000 */
[----:B------:R-:W1:Y:S01]  /*ff60*/  MUFU.TANH R137, R137 ;  /* 0x0000008900897308 */ /* 0x000e620000002400 */
[----:B------:R-:W-:Y:S02]  /*ff70*/  FSEL R27, R214, -INF , !P4 ;  /* 0xff800000d61b7808 */ /* 0x000fe40006000000 */
[C---:B------:R-:W-:Y:S02]  /*ff80*/  ISETP.GE.AND P1, PT, R2.reuse, R15, PT ;  /* 0x0000000f0200720c */ /* 0x040fe40003f26270 */
[C---:B------:R-:W-:Y:S02]  /*ff90*/  ISETP.GE.AND P0, PT, R2.reuse, R25, PT ;  /* 0x000000190200720c */ /* 0x040fe40003f06270 */
[----:B------:R-:W-:Y:S01]  /*ffa0*/  ISETP.GE.AND P5, PT, R2, R24, PT ;  /* 0x000000180200720c */ /* 0x000fe20003fa6270 */
[----:B------:R-:W3:Y:S01]  /*ffb0*/  MUFU.TANH R64, R64 ;  /* 0x0000004000407308 */ /* 0x000ee20000002400 */
[----:B------:R-:W-:Y:S01]  /*ffc0*/  ISETP.GE.AND P4, PT, R4, R14, PT ;  /* 0x0000000e0400720c */ /* 0x000fe20003f86270 */
[----:B------:R-:W-:Y:S01]  /*ffd0*/  FMUL.FTZ R52, R52, c[0x0][0x2ec] ;  /* 0x0000bb0034347a20 */ /* 0x000fe20000410000 */
[----:B------:R-:W-:Y:S01]  /*ffe0*/  IADD3 R2, R0, 0x29, RZ ;  /* 0x0000002900027810 */ /* 0x000fe20007ffe0ff */
[----:B------:R-:W-:Y:S01]  /*fff0*/  FMUL.FTZ R53, R53, c[0x0][0x2ec] ;  /* 0x0000bb0035357a20 */ /* 0x000fe20000410000 */
[----:B------:R-:W-:-:S02]  /*10000*/  FSEL R224, R60, -INF , !P6 ;  /* 0xff8000003ce07808 */ /* 0x000fc40007000000 */
[----:B------:R-:W-:Y:S01]  /*10010*/  ISETP.GE.AND P6, PT, R4, R15, PT ;  /* 0x0000000f0400720c */ /* 0x000fe20003fc6270 */
[----:B------:R-:W3:Y:S01]  /*10020*/  MUFU.TANH R65, R65 ;  /* 0x0000004100417308 */ /* 0x000ee20000002400 */
[----:B-1----:R-:W-:Y:S01]  /*10030*/  FSEL R225, R61, -INF , !P4 ;  /* 0xff8000003de17808 */ /* 0x002fe20006000000 */
[----:B------:R-:W-:Y:S01]  /*10040*/  FMUL.FTZ R21, R21, c[0x0][0x2ec] ;  /* 0x0000bb0015157a20 */ /* 0x000fe20000410000 */
[----:B------:R-:W-:Y:S01]  /*10050*/  ISETP.GE.AND P4, PT, R2, R14, PT ;  /* 0x0000000e0200720c */ /* 0x000fe20003f86270 */
[----:B------:R-:W-:Y:S01]  /*10060*/  FMUL.FTZ R55, R55, c[0x0][0x2ec] ;  /* 0x0000bb0037377a20 */ /* 0x000fe20000410000 */
[----:B--2---:R-:W-:-:S03]  /*10070*/  FSEL R221, R63, -INF , !P6 ;  /* 0xff8000003fdd7808 */ /* 0x004fc60007000000 */
[----:B------:R-:W1:Y:S01]  /*10080*/  MUFU.TANH R138, R138 ;  /* 0x0000008a008a7308 */ /* 0x000e620000002400 */
[----:B------:R-:W-:Y:S01]  /*10090*/  FMUL.FTZ R22, R22, c[0x0][0x2ec] ;  /* 0x0000bb0016167a20 */ /* 0x000fe20000410000 */
[----:B------:R-:W-:Y:S01]  /*100a0*/  ISETP.GE.AND P6, PT, R2, R15, PT ;  /* 0x0000000f0200720c */ /* 0x000fe20003fc6270 */
[----:B------:R-:W-:Y:S01]  /*100b0*/  FMUL.FTZ R67, R67, c[0x0][0x2ec] ;  /* 0x0000bb0043437a20 */ /* 0x000fe20000410000 */
[----:B------:R-:W-:-:S04]  /*100c0*/  FSEL R223, R26, -INF , !P4 ;  /* 0xff8000001adf7808 */ /* 0x000fc80006000000 */
[----:B------:R-:W2:Y:S01]  /*100d0*/  MUFU.TANH R66, R66 ;  /* 0x0000004200427308 */ /* 0x000ea20000002400 */
[----:B---3--:R-:W-:Y:S01]  /*100e0*/  FSEL R222, R62, -INF , !P1 ;  /* 0xff8000003ede7808 */ /* 0x008fe20004800000 */
[----:B------:R-:W-:Y:S01]  /*100f0*/  FMUL.FTZ R8, R8, c[0x0][0x2ec] ;  /* 0x0000bb0008087a20 */ /* 0x000fe20000410000 */
[----:B------:R-:W-:Y:S01]  /*10100*/  ISETP.GE.AND P4, PT, R4, R25, PT ;  /* 0x000000190400720c */ /* 0x000fe20003f86270 */
[----:B------:R-:W-:Y:S01]  /*10110*/  FMUL.FTZ R139, R139, c[0x0][0x2ec] ;  /* 0x0000bb008b8b7a20 */ /* 0x000fe20000410000 */
[----:B------:R-:W-:-:S03]  /*10120*/  ISETP.GE.AND P1, PT, R3, R15, PT ;  /* 0x0000000f0300720c */ /* 0x000fc60003f26270 */
[----:B------:R-:W3:Y:S01]  /*10130*/  MUFU.TANH R52, R52 ;  /* 0x0000003400347308 */ /* 0x000ee20000002400 */
[----:B------:R-:W-:Y:S01]  /*10140*/  FSEL R218, R12, -INF , !P6 ;  /* 0xff8000000cda7808 */ /* 0x000fe20007000000 */
[----:B------:R-:W-:Y:S01]  /*10150*/  FMUL.FTZ R54, R54, c[0x0][0x2ec] ;  /* 0x0000bb0036367a20 */ /* 0x000fe20000410000 */
[----:B------:R-:W-:-:S05]  /*10160*/  ISETP.GE.AND P6, PT, R3, R25, PT ;  /* 0x000000190300720c */ /* 0x000fca0003fc6270 */
[----:B------:R-:W1:Y:S01]  /*10170*/  MUFU.TANH R53, R53 ;  /* 0x0000003500357308 */ /* 0x000e620000002400 */
[----:B------:R-:W-:Y:S01]  /*10180*/  FSEL R220, R13, -INF , !P1 ;  /* 0xff8000000ddc7808 */ /* 0x000fe20004800000 */
[----:B------:R-:W-:Y:S01]  /*10190*/  FMUL.FTZ R7, R41, c[0x0][0x2ec] ;  /* 0x0000bb0029077a20 */ /* 0x000fe20000410000 */
[----:B------:R-:W-:Y:S02]  /*101a0*/  FSEL R217, R136, -INF , !P0 ;  /* 0xff80000088d97808 */ /* 0x000fe40004000000 */
[----:B------:R-:W-:-:S03]  /*101b0*/  FSEL R216, R137, -INF , !P4 ;  /* 0xff80000089d87808 */ /* 0x000fc60006000000 */
[----:B------:R-:W1:Y:S01]  /*101c0*/  MUFU.TANH R21, R21 ;  /* 0x0000001500157308 */ /* 0x000e620000002400 */
[-C--:B------:R-:W-:Y:S01]  /*101d0*/  ISETP.GE.AND P1, PT, R4, R24.reuse, PT ;  /* 0x000000180400720c */ /* 0x080fe20003f26270 */
[----:B------:R-:W-:Y:S01]  /*101e0*/  FMUL.FTZ R20, R20, c[0x0][0x2ec] ;  /* 0x0000bb0014147a20 */ /* 0x000fe20000410000 */
[----:B------:R-:W-:Y:S02]  /*101f0*/  ISETP.GE.AND P0, PT, R3, R24, PT ;  /* 0x000000180300720c */ /* 0x000fe40003f06270 */
[----:B------:R-:W-:-:S03]  /*10200*/  ISETP.GE.AND P4, PT, R2, R25, PT ;  /* 0x000000190200720c */ /* 0x000fc60003f86270 */
[----:B------:R-:W1:Y:S01]  /*10210*/  MUFU.TANH R55, R55 ;  /* 0x0000003700377308 */ /* 0x000e620000002400 */
[----:B------:R-:W-:Y:S02]  /*10220*/  FSEL R215, R64, -INF , !P6 ;  /* 0xff80000040d77808 */ /* 0x000fe40007000000 */
[C---:B------:R-:W-:Y:S02]  /*10230*/  IADD3 R4, R0.reuse, 0x30, RZ ;  /* 0x0000003000047810 */ /* 0x040fe40007ffe0ff */
[----:B------:R-:W-:-:S03]  /*10240*/  IADD3 R3, R0, 0x31, RZ ;  /* 0x0000003100037810 */ /* 0x000fc60007ffe0ff */
[----:B------:R-:W2:Y:S01]  /*10250*/  MUFU.TANH R22, R22 ;  /* 0x0000001600167308 */ /* 0x000ea20000002400 */
[----:B------:R-:W-:Y:S02]  /*10260*/  ISETP.GE.AND P6, PT, R2, R24, PT ;  /* 0x000000180200720c */ /* 0x000fe40003fc6270 */
[----:B------:R-:W-:-:S05]  /*10270*/  IADD3 R2, R0, 0x38, RZ ;  /* 0x0000003800027810 */ /* 0x000fca0007ffe0ff */
[----:B------:R-:W2:Y:S01]  /*10280*/  MUFU.TANH R67, R67 ;  /* 0x0000004300437308 */ /* 0x000ea20000002400 */
[----:B------:R-:W-:Y:S02]  /*10290*/  IADD3 R0, R0, 0x39, RZ ;  /* 0x0000003900007810 */ /* 0x000fe40007ffe0ff */
[----:B------:R-:W-:Y:S02]  /*102a0*/  FSEL R213, R65, -INF , !P4 ;  /* 0xff80000041d57808 */ /* 0x000fe40006000000 */
[----:B-1----:R-:W-:-:S03]  /*102b0*/  FSEL R214, R138, -INF , !P5 ;  /* 0xff8000008ad67808 */ /* 0x002fc60006800000 */
[----:B------:R-:W1:Y:S01]  /*102c0*/  MUFU.TANH R8, R8 ;  /* 0x0000000800087308 */ /* 0x000e620000002400 */
[-C--:B------:R-:W-:Y:S01]  /*102d0*/  ISETP.GE.AND P4, PT, R4, R14.reuse, PT ;  /* 0x0000000e0400720c */ /* 0x080fe20003f86270 */
[----:B------:R-:W-:Y:S01]  /*102e0*/  FMUL.FTZ R23, R23, c[0x0][0x2ec] ;  /* 0x0000bb0017177a20 */ /* 0x000fe20000410000 */
[----:B------:R-:W-:-:S05]  /*102f0*/  ISETP.GE.AND P5, PT, R3, R14, PT ;  /* 0x0000000e0300720c */ /* 0x000fca0003fa6270 */
[----:B------:R-:W1:Y:S01]  /*10300*/  MUFU.TANH R139, R139 ;  /* 0x0000008b008b7308 */ /* 0x000e620000002400 */
[----:B--2---:R-:W-:Y:S02]  /*10310*/  FSEL R227, R66, -INF , !P0 ;  /* 0xff80000042e37808 */ /* 0x004fe40004000000 */
[----:B------:R-:W-:-:S05]  /*10320*/  ISETP.GE.AND P0, PT, R0, R14, PT ;  /* 0x0000000e0000720c */ /* 0x000fca0003f06270 */
[----:B------:R-:W2:Y:S01]  /*10330*/  MUFU.TANH R54, R54 ;  /* 0x0000003600367308 */ /* 0x000ea20000002400 */
[----:B---3--:R-:W-:Y:S02]  /*10340*/  FSEL R44, R52, -INF , !P4 ;  /* 0xff800000342c7808 */ /* 0x008fe40006000000 */
[----:B------:R-:W-:-:S05]  /*10350*/  FSEL R208, R53, -INF , !P5 ;  /* 0xff80000035d07808 */ /* 0x000fca0006800000 */
[----:B------:R-:W3:Y:S01]  /*10360*/  MUFU.TANH R7, R7 ;  /* 0x0000000700077308 */ /* 0x000ee20000002400 */
[-C--:B------:R-:W-:Y:S01]  /*10370*/  ISETP.GE.AND P4, PT, R3, R15.reuse, PT ;  /* 0x0000000f0300720c */ /* 0x080fe20003f86270 */
[----:B------:R-:W-:Y:S01]  /*10380*/  FMUL.FTZ R9, R9, c[0x0][0x2ec] ;  /* 0x0000bb0009097a20 */ /* 0x000fe20000410000 */
[----:B------:R-:W-:Y:S01]  /*10390*/  ISETP.GE.AND P5, PT, R2, R15, PT ;  /* 0x0000000f0200720c */ /* 0x000fe20003fa6270 */
[----:B------:R-:W-:-:S04]  /*103a0*/  FMUL.FTZ R40, R40, c[0x0][0x2ec] ;  /* 0x0000bb0028287a20 */ /* 0x000fc80000410000 */
[----:B------:R-:W1:Y:S01]  /*103b0*/  MUFU.TANH R20, R20 ;  /* 0x0000001400147308 */ /* 0x000e620000002400 */
[----:B------:R-:W-:Y:S02]  /*103c0*/  FSEL R138, R21, -INF , !P0 ;  /* 0xff800000158a7808 */ /* 0x000fe40004000000 */
[----:B------:R-:W-:Y:S02]  /*103d0*/  ISETP.GE.AND P0, PT, R4, R25, PT ;  /* 0x000000190400720c */ /* 0x000fe40003f06270 */
[----:B------:R-:W-:-:S03]  /*103e0*/  FSEL R133, R55, -INF , !P4 ;  /* 0xff80000037857808 */ /* 0x000fc60006000000 */
[----:B------:R-:W2:Y:S01]  /*103f0*/  MUFU.TANH R23, R23 ;  /* 0x0000001700177308 */ /* 0x000ea20000002400 */
[----:B------:R-:W-:Y:S01]  /*10400*/  FSEL R132, R22, -INF , !P5 ;  /* 0xff80000016847808 */ /* 0x000fe20006800000 */
[----:B------:R-:W-:Y:S01]  /*10410*/  FMUL.FTZ R6, R10, c[0x0][0x2ec] ;  /* 0x0000bb000a067a20 */ /* 0x000fe20000410000 */
[----:B------:R-:W-:Y:S01]  /*10420*/  FSEL R228, R67, -INF , !P6 ;  /* 0xff80000043e47808 */ /* 0x000fe20007000000 */
[----:B------:R-:W-:Y:S01]  /*10430*/  FMUL.FTZ R5, R11, c[0x0][0x2ec] ;  /* 0x0000bb000b057a20 */ /* 0x000fe20000410000 */
[C---:B------:R-:W-:Y:S02]  /*10440*/  ISETP.GE.AND P4, PT, R3.reuse, R25, PT ;  /* 0x000000190300720c */ /* 0x040fe40003f86270 */
[----:B------:R-:W-:Y:S01]  /*10450*/  ISETP.GE.AND P5, PT, R3, R24, PT ;  /* 0x000000180300720c */ /* 0x000fe20003fa6270 */
[----:B------:R-:W-:Y:S01]  /*10460*/  FMUL.FTZ R3, R43, c[0x0][0x2ec] ;  /* 0x0000bb002b037a20 */ /* 0x000fe20000410000 */
[----:B------:R-:W-:Y:S01]  /*10470*/  ISETP.GE.AND P6, PT, R4, R15, PT ;  /* 0x0000000f0400720c */ /* 0x000fe20003fc6270 */
[----:B------:R-:W3:Y:S01]  /*10480*/  MUFU.TANH R9, R9 ;  /* 0x0000000900097308 */ /* 0x000ee20000002400 */
[----:B-1----:R-:W-:Y:S01]  /*10490*/  FSEL R45, R8, -INF , !P0 ;  /* 0xff800000082d7808 */ /* 0x002fe20004000000 */
[----:B------:R-:W-:Y:S01]  /*104a0*/  FMUL.FTZ R42, R42, c[0x0][0x2ec] ;  /* 0x0000bb002a2a7a20 */ /* 0x000fe20000410000 */
[----:B------:R-:W-:-:S02]  /*104b0*/  FSEL R219, R139, -INF , !P1 ;  /* 0xff8000008bdb7808 */ /* 0x000fc40004800000 */
[----:B------:R-:W-:-:S03]  /*104c0*/  ISETP.GE.AND P0, PT, R0, R25, PT ;  /* 0x000000190000720c */ /* 0x000fc60003f06270 */
[----:B------:R-:W1:Y:S01]  /*104d0*/  MUFU.TANH R40, R40 ;  /* 0x0000002800287308 */ /* 0x000e620000002400 */
[----:B------:R-:W-:Y:S01]  /*104e0*/  BAR.SYNC.DEFER_BLOCKING 0x0 ;  /* 0x0000000000007b1d */ /* 0x000fe20000010000 */
[----:B------:R-:W-:Y:S02]  /*104f0*/  ISETP.GE.AND P1, PT, R2, R14, PT ;  /* 0x0000000e0200720c */ /* 0x000fe40003f26270 */
[----:B--2---:R-:W-:Y:S02]  /*10500*/  FSEL R137, R54, -INF , !P6 ;  /* 0xff80000036897808 */ /* 0x004fe40007000000 */
[----:B------:R-:W-:Y:S02]  /*10510*/  ISETP.GE.AND P6, PT, R4, R24, PT ;  /* 0x000000180400720c */ /* 0x000fe40003fc6270 */
[----:B------:R-:W2:Y:S01]  /*10520*/  MUFU.TANH R6, R6 ;  /* 0x0000000600067308 */ /* 0x000ea20000002400 */
[----:B---3--:R-:W-:Y:S02]  /*10530*/  FSEL R50, R7, -INF , !P0 ;  /* 0xff80000007327808 */ /* 0x008fe40004000000 */
[----:B------:R-:W-:-:S02]  /*10540*/  FSEL R139, R20, -INF , !P1 ;  /* 0xff800000148b7808 */ /* 0x000fc40004800000 */
[----:B------:R-:W-:-:S03]  /*10550*/  PLOP3.LUT P0, PT, PT, PT, UP0, 0x80, 0x0 ;  /* 0x000000000000781c */ /* 0x000fc60003f0f008 */
[----:B------:R-:W3:Y:S01]  /*10560*/  MUFU.TANH R5, R5 ;  /* 0x0000000500057308 */ /* 0x000ee20000002400 */
[----:B------:R-:W-:-:S07]  /*10570*/  ISETP.GE.AND P1, PT, R0, R15, PT ;  /* 0x0000000f0000720c */ /* 0x000fce0003f26270 */
[----:B------:R-:W2:Y:S01]  /*10580*/  MUFU.TANH R4, R42 ;  /* 0x0000002a00047308 */ /* 0x000ea20000002400 */
[----:B------:R-:W-:-:S07]  /*10590*/  FSEL R51, R23, -INF , !P1 ;  /* 0xff80000017337808 */ /* 0x000fce0004800000 */
[----:B------:R-:W4:Y:S01]  /*105a0*/  MUFU.TANH R3, R3 ;  /* 0x0000000300037308 */ /* 0x000f220000002400 */
[----:B------:R-:W-:Y:S02]  /*105b0*/  ISETP.GE.AND P1, PT, R2, R25, PT ;  /* 0x000000190200720c */ /* 0x000fe40003f26270 */
[----:B------:R-:W-:Y:S02]  /*105c0*/  FSEL R41, R9, -INF , !P4 ;  /* 0xff80000009297808 */ /* 0x000fe40006000000 */
[----:B-1----:R-:W-:Y:S02]  /*105d0*/  FSEL R40, R40, -INF , !P1 ;  /* 0xff80000028287808 */ /* 0x002fe40004800000 */
[-C--:B------:R-:W-:Y:S02]  /*105e0*/  ISETP.GE.AND P4, PT, R2, R24.reuse, PT ;  /* 0x000000180200720c */ /* 0x080fe40003f86270 */
[----:B------:R-:W-:Y:S02]  /*105f0*/  ISETP.GE.AND P1, PT, R0, R24, PT ;  /* 0x000000180000720c */ /* 0x000fe40003f26270 */
[----:B--2---:R-:W-:-:S02]  /*10600*/  FSEL R212, R6, -INF , !P6 ;  /* 0xff80000006d47808 */ /* 0x004fc40007000000 */
[----:B---3--:R-:W-:Y:S02]  /*10610*/  FSEL R211, R5, -INF , !P5 ;  /* 0xff80000005d37808 */ /* 0x008fe40006800000 */
[----:B------:R-:W-:Y:S02]  /*10620*/  FSEL R210, R4, -INF , !P4 ;  /* 0xff80000004d27808 */ /* 0x000fe40006000000 */
[----:B----4-:R-:W-:Y:S01]  /*10630*/  FSEL R209, R3, -INF , !P1 ;  /* 0xff80000003d17808 */ /* 0x010fe20004800000 */
        /* <DEDUP_REMOVED lines=79> */
.L_x_249:
[----:B------:R-:W-:Y:S05]  /*10b30*/  BSYNC B0 ;  /* 0x0000000000007941 */ /* 0x000fea0003800000 */
.L_x_248:
[----:B------:R-:W0:Y:S02]  /*10b40*/  LDGDEPBAR ;  /* 0x00000000000079af */ /* 0x000e240000000000 */
.L_x_247:
[----:B-1----:R-:W3:Y:S04]  /*10b50*/  LDL.LU R9, [R1+0x64] ;  /* 0x0000640001097983 */ /* 0x002ee80000300800 */
[----:B------:R-:W4:Y:S04]  /*10b60*/  LDL.LU R8, [R1+0x48] ;  /* 0x0000480001087983 */ /* 0x000f280000300800 */
[----:B--2---:R-:W2:Y:S04]  /*10b70*/  LDL.LU R7, [R1+0x68] ;  /* 0x0000680001077983 */ /* 0x004ea80000300800 */
[----:B------:R-:W2:Y:S04]  /*10b80*/  LDL.LU R6, [R1+0x6c] ;  /* 0x00006c0001067983 */ /* 0x000ea80000300800 */
        /* <DEDUP_REMOVED lines=11> */
[----:B------:R-:W2:Y:S01]  /*10c40*/  LDL.LU R18, [R1+0x2c] ;  /* 0x00002c0001127983 */ /* 0x000ea20000300800 */
[----:B---3--:R-:W-:-:S03]  /*10c50*/  MOV R23, R9 ;  /* 0x0000000900177202 */ /* 0x008fc60000000f00 */
[----:B------:R-:W3:Y:S01]  /*10c60*/  LDL.LU R9, [R1+0x58] ;  /* 0x0000580001097983 */ /* 0x000ee20000300800 */
[----:B----4-:R-:W-:-:S03]  /*10c70*/  MOV R28, R8 ;  /* 0x00000008001c7202 */ /* 0x010fc60000000f00 */
[----:B------:R-:W4:Y:S01]  /*10c80*/  LDL.LU R17, [R1+0x28] ;  /* 0x0000280001117983 */ /* 0x000f220000300800 */
[----:B--2---:R-:W-:-:S03]  /*10c90*/  MOV R22, R7 ;  /* 0x0000000700167202 */ /* 0x004fc60000000f00 */
[----:B------:R-:W2:Y:S01]  /*10ca0*/  LDL.LU R16, [R1+0x1c] ;  /* 0x00001c0001107983 */ /* 0x000ea20000300800 */
[----:B------:R-:W-:-:S03]  /*10cb0*/  MOV R21, R6 ;  /* 0x0000000600157202 */ /* 0x000fc60000000f00 */
[----:B------:R-:W2:Y:S04]  /*10cc0*/  LDL.LU R15, [R1] ;  /* 0x00000000010f7983 */ /* 0x000ea80000300800 */
[----:B------:R-:W2:Y:S04]  /*10cd0*/  LDL.LU R14, [R1+0x8] ;  /* 0x00000800010e7983 */ /* 0x000ea80000300800 */
[----:B------:R-:W2:Y:S04]  /*10ce0*/  LDL.LU R13, [R1+0x4] ;  /* 0x00000400010d7983 */ /* 0x000ea80000300800 */
[----:B------:R-:W2:Y:S04]  /*10cf0*/  LDL.LU R12, [R1+0x10] ;  /* 0x00001000010c7983 */ /* 0x000ea80000300800 */
[----:B------:R-:W2:Y:S04]  /*10d00*/  LDL.LU R8, [R1+0x54] ;  /* 0x0000540001087983 */ /* 0x000ea80000300800 */
[----:B------:R-:W2:Y:S04]  /*10d10*/  LDL.LU R7, [R1+0x20] ;  /* 0x0000200001077983 */ /* 0x000ea80000300800 */
[----:B------:R-:W2:Y:S04]  /*10d20*/  LDL.LU R250, [R1+0x50] ;  /* 0x0000500001fa7983 */ /* 0x000ea80000300800 */
[----:B------:R-:W3:Y:S01]  /*10d30*/  LDL.LU R251, [R1+0x4c] ;  /* 0x00004c0001fb7983 */ /* 0x000ee20000300800 */
[----:B------:R-:W-:-:S02]  /*10d40*/  MOV R32, R0 ;  /* 0x0000000000207202 */ /* 0x000fc40000000f00 */
[----:B------:R-:W-:-:S04]  /*10d50*/  FMNMX.FTZ R0, R11, R245, !PT ;  /* 0x000000f50b007209 */ /* 0x000fc80007810000 */
[----:B------:R-:W-:-:S04]  /*10d60*/  FMNMX.FTZ R0, R26, R0, !PT ;  /* 0x000000001a007209 */ /* 0x000fc80007810000 */
[----:B------:R-:W-:Y:S02]  /*10d70*/  FMNMX.FTZ R0, R25, R0, !PT ;  /* 0x0000000019007209 */ /* 0x000fe40007810000 */
[----:B------:R-:W-:Y:S02]  /*10d80*/  MOV R20, R5 ;  /* 0x0000000500147202 */ /* 0x000fe40000000f00 */
[----:B------:R-:W-:-:S04]  /*10d90*/  FMNMX.FTZ R0, R24, R0, !PT ;  /* 0x0000000018007209 */ /* 0x000fc80007810000 */
[----:B------:R-:W-:-:S04]  /*10da0*/  FMNMX.FTZ R0, R20, R0, !PT ;  /* 0x0000000014007209 */ /* 0x000fc80007810000 */
[----:B------:R-:W-:Y:S02]  /*10db0*/  FMNMX.FTZ R0, R21, R0, !PT ;  /* 0x0000000015007209 */ /* 0x000fe40007810000 */
[----:B------:R-:W-:Y:S02]  /*10dc0*/  MOV R31, R2 ;  /* 0x00000002001f7202 */ /* 0x000fe40000000f00 */
[----:B------:R-:W-:Y:S02]  /*10dd0*/  FMNMX.FTZ R2, R22, R0, !PT ;  /* 0x0000000016027209 */ /* 0x000fe40007810000 */
[----:B------:R-:W-:-:S04]  /*10de0*/  FMNMX.FTZ R0, R10, R252, !PT ;  /* 0x000000fc0a007209 */ /* 0x000fc80007810000 */
[----:B------:R-:W-:Y:S02]  /*10df0*/  FMNMX.FTZ R0, R19, R0, !PT ;  /* 0x0000000013007209 */ /* 0x000fe40007810000 */
[----:B------:R-:W-:Y:S02]  /*10e00*/  FMNMX.FTZ R2, R23, R2, !PT ;  /* 0x0000000217027209 */ /* 0x000fe40007810000 */
[----:B------:R-:W-:Y:S02]  /*10e10*/  FMNMX.FTZ R0, R18, R0, !PT ;  /* 0x0000000012007209 */ /* 0x000fe40007810000 */
[----:B------:R-:W-:Y:S02]  /*10e20*/  MOV R30, R3 ;  /* 0x00000003001e7202 */ /* 0x000fe40000000f00 */
[----:B------:R-:W-:-:S04]  /*10e30*/  FMNMX.FTZ R3, R226, R2, !PT ;  /* 0x00000002e2037209 */ /* 0x000fc80007810000 */
[----:B------:R-:W-:-:S04]  /*10e40*/  FMNMX.FTZ R3, R225, R3, !PT ;  /* 0x00000003e1037209 */ /* 0x000fc80007810000 */
[----:B------:R-:W-:Y:S02]  /*10e50*/  FMNMX.FTZ R3, R224, R3, !PT ;  /* 0x00000003e0037209 */ /* 0x000fe40007810000 */
[----:B------:R-:W-:Y:S02]  /*10e60*/  MOV R29, R4 ;  /* 0x00000004001d7202 */ /* 0x000fe40000000f00 */
[----:B------:R-:W-:-:S04]  /*10e70*/  FMNMX.FTZ R3, R223, R3, !PT ;  /* 0x00000003df037209 */ /* 0x000fc80007810000 */
[----:B------:R-:W-:-:S04]  /*10e80*/  FMNMX.FTZ R3, R44, R3, !PT ;  /* 0x000000032c037209 */ /* 0x000fc80007810000 */
[----:B------:R-:W-:-:S04]  /*10e90*/  FMNMX.FTZ R136, R208, R3, !PT ;  /* 0x00000003d0887209 */ /* 0x000fc80007810000 */
[----:B------:R-:W-:-:S04]  /*10ea0*/  FMNMX.FTZ R136, R139, R136, !PT ;  /* 0x000000888b887209 */ /* 0x000fc80007810000 */
[----:B------:R-:W-:-:S05]  /*10eb0*/  FMNMX.FTZ R136, R138, R136, !PT ;  /* 0x000000888a887209 */ /* 0x000fca0007810000 */
[----:B------:R-:W1:Y:S02]  /*10ec0*/  SHFL.BFLY PT, R5, R136, 0x2, 0x1f ;  /* 0x0c401f0088057f89 */ /* 0x000e6400000e0000 */
[----:B-1----:R-:W-:Y:S02]  /*10ed0*/  FMNMX.FTZ R136, R136, R5, !PT ;  /* 0x0000000588887209 */ /* 0x002fe40007810000 */
[----:B------:R-:W-:Y:S04]  /*10ee0*/  STL [R1+0xcc], R239 ;  /* 0x0000ccef01007387 */ /* 0x000fe80000100800 */
[----:B------:R-:W-:Y:S04]  /*10ef0*/  STL [R1+0xc8], R238 ;  /* 0x0000c8ee01007387 */ /* 0x000fe80000100800 */
[----:B------:R-:W-:Y:S01]  /*10f00*/  STL [R1+0xc4], R237 ;  /* 0x0000c4ed01007387 */ /* 0x000fe20000100800 */
[----:B----4-:R-:W-:-:S04]  /*10f10*/  FMNMX.FTZ R0, R17, R0, !PT ;  /* 0x0000000011007209 */ /* 0x010fc80007810000 */
[----:B--2---:R-:W-:Y:S02]  /*10f20*/  FMNMX.FTZ R2, R250, R0, !PT ;  /* 0x00000000fa027209 */ /* 0x004fe40007810000 */
[----:B---3--:R-:W-:Y:S02]  /*10f30*/  FMNMX.FTZ R0, R9, R247, !PT ;  /* 0x000000f709007209 */ /* 0x008fe40007810000 */
        /* <DEDUP_REMOVED lines=29> */
[----:B------:R-:W1:Y:S01]  /*11110*/  SHFL.BFLY PT, R3, R0, 0x2, 0x1f ;  /* 0x0c401f0000037f89 */ /* 0x000e6200000e0000 */
[----:B------:R-:W-:Y:S02]  /*11120*/  FMNMX.FTZ R2, R27, R2, !PT ;  /* 0x000000021b027209 */ /* 0x000fe40007810000 */
[----:B------:R-:W-:Y:S02]  /*11130*/  FMNMX.FTZ R134, R45, R134, !PT ;  /* 0x000000862d867209 */ /* 0x000fe40007810000 */
[----:B------:R-:W-:Y:S02]  /*11140*/  FMNMX.FTZ R2, R214, R2, !PT ;  /* 0x00000002d6027209 */ /* 0x000fe40007810000 */
[----:B------:R-:W-:Y:S02]  /*11150*/  FMNMX.FTZ R134, R41, R134, !PT ;  /* 0x0000008629867209 */ /* 0x000fe40007810000 */
[----:B------:R-:W-:-:S02]  /*11160*/  FMNMX.FTZ R2, R219, R2, !PT ;  /* 0x00000002db027209 */ /* 0x000fc40007810000 */
[----:B------:R-:W-:Y:S02]  /*11170*/  FMNMX.FTZ R134, R40, R134, !PT ;  /* 0x0000008628867209 */ /* 0x000fe40007810000 */
[----:B------:R-:W-:Y:S02]  /*11180*/  FMNMX.FTZ R2, R227, R2, !PT ;  /* 0x00000002e3027209 */ /* 0x000fe40007810000 */
[----:B------:R-:W-:Y:S01]  /*11190*/  FMNMX.FTZ R134, R50, R134, !PT ;  /* 0x0000008632867209 */ /* 0x000fe20007810000 */
[----:B------:R-:W2:Y:S01]  /*111a0*/  SHFL.BFLY PT, R4, R136, 0x1, 0x1f ;  /* 0x0c201f0088047f89 */ /* 0x000ea200000e0000 */
[----:B------:R-:W-:-:S03]  /*111b0*/  FMNMX.FTZ R2, R228, R2, !PT ;  /* 0x00000002e4027209 */ /* 0x000fc60007810000 */
[----:B------:R-:W3:Y:S01]  /*111c0*/  SHFL.BFLY PT, R6, R134, 0x2, 0x1f ;  /* 0x0c401f0086067f89 */ /* 0x000ee200000e0000 */
[----:B------:R-:W-:Y:S02]  /*111d0*/  FMNMX.FTZ R2, R212, R2, !PT ;  /* 0x00000002d4027209 */ /* 0x000fe40007810000 */
[----:B-1----:R-:W-:Y:S02]  /*111e0*/  FMNMX.FTZ R0, R0, R3, !PT ;  /* 0x0000000300007209 */ /* 0x002fe40007810000 */
[----:B------:R-:W-:-:S03]  /*111f0*/  FMNMX.FTZ R3, R211, R2, !PT ;  /* 0x00000002d3037209 */ /* 0x000fc60007810000 */
[----:B------:R-:W1:Y:S01]  /*11200*/  SHFL.BFLY PT, R135, R0, 0x1, 0x1f ;  /* 0x0c201f0000877f89 */ /* 0x000e6200000e0000 */
[----:B------:R-:W-:-:S04]  /*11210*/  FMNMX.FTZ R3, R210, R3, !PT ;  /* 0x00000003d2037209 */ /* 0x000fc80007810000 */
[----:B------:R-:W-:-:S05]  /*11220*/  FMNMX.FTZ R3, R209, R3, !PT ;  /* 0x00000003d1037209 */ /* 0x000fca0007810000 */
[----:B------:R-:W4:Y:S01]  /*11230*/  SHFL.BFLY PT, R5, R3, 0x2, 0x1f ;  /* 0x0c401f0003057f89 */ /* 0x000f2200000e0000 */
[----:B--2---:R-:W-:Y:S02]  /*11240*/  FMNMX.FTZ R136, R136, R4, !PT ;  /* 0x0000000488887209 */ /* 0x004fe40007810000 */
[----:B---3--:R-:W-:-:S03]  /*11250*/  FMNMX.FTZ R134, R134, R6, !PT ;  /* 0x0000000686867209 */ /* 0x008fc60007810000 */
[C---:B------:R-:W-:Y:S01]  /*11260*/  FMUL.FTZ R2, R136.reuse, c[0x0][0x23c] ;  /* 0x00008f0088027a20 */ /* 0x040fe20000410000 */
[----:B------:R-:W-:Y:S01]  /*11270*/  FSETP.NEU.FTZ.AND P4, PT, R136, -INF , PT ;  /* 0xff8000008800780b */ /* 0x000fe20003f9d000 */
[----:B------:R-:W2:Y:S03]  /*11280*/  SHFL.BFLY PT, R6, R134, 0x1, 0x1f ;  /* 0x0c201f0086067f89 */ /* 0x000ea600000e0000 */
[----:B------:R-:W-:Y:S02]  /*11290*/  FSEL R2, R2, RZ, P4 ;  /* 0x000000ff02027208 */ /* 0x000fe40002000000 */
[----:B-1----:R-:W-:-:S03]  /*112a0*/  FMNMX.FTZ R135, R0, R135, !PT ;  /* 0x0000008700877209 */ /* 0x002fc60007810000 */
[--C-:B------:R-:W-:Y:S02]  /*112b0*/  FFMA.FTZ R0, R25, c[0x0][0x23c], -R2.reuse ;  /* 0x00008f0019007a23 */ /* 0x100fe40000010802 */
[----:B------:R-:W-:Y:S01]  /*112c0*/  FFMA.FTZ R4, R245, c[0x0][0x23c], -R2 ;  /* 0x00008f00f5047a23 */ /* 0x000fe20000010802 */
[C---:B------:R-:W-:Y:S01]  /*112d0*/  FSETP.NEU.FTZ.AND P3, PT, R135.reuse, -INF , PT ;  /* 0xff8000008700780b */ /* 0x040fe20003f7d000 */
[----:B------:R-:W-:Y:S01]  /*112e0*/  FMUL.FTZ R25, R135, c[0x0][0x23c] ;  /* 0x00008f0087197a20 */ /* 0x000fe20000410000 */
[----:B------:R1:W-:Y:S01]  /*112f0*/  MUFU.EX2 R249, R0 ;  /* 0x0000000000f97308 */ /* 0x0003e20000000800 */
[----:B----4-:R-:W-:-:S03]  /*11300*/  FMNMX.FTZ R3, R3, R5, !PT ;  /* 0x0000000503037209 */ /* 0x010fc60007810000 */
[----:B------:R-:W-:-:S04]  /*11310*/  FSEL R25, R25, RZ, P3 ;  /* 0x000000ff19197208 */ /* 0x000fc80001800000 */
[----:B------:R3:W-:Y:S01]  /*11320*/  MUFU.EX2 R239, R4 ;  /* 0x0000000400ef7308 */ /* 0x0007e20000000800 */
[----:B-1----:R-:W-:-:S07]  /*11330*/  FFMA.FTZ R0, R24, c[0x0][0x23c], -R2 ;  /* 0x00008f0018007a23 */ /* 0x002fce0000010802 */
[----:B------:R1:W-:Y:S01]  /*11340*/  MUFU.EX2 R229, R0 ;  /* 0x0000000000e57308 */ /* 0x0003e20000000800 */
[----:B---3--:R-:W-:-:S07]  /*11350*/  FFMA.FTZ R4, R26, c[0x0][0x23c], -R2 ;  /* 0x00008f001a047a23 */ /* 0x008fce0000010802 */
[----:B------:R3:W-:Y:S01]  /*11360*/  MUFU.EX2 R141, R4 ;  /* 0x00000004008d7308 */ /* 0x0007e20000000800 */
[----:B--2---:R-:W-:Y:S01]  /*11370*/  FMNMX.FTZ R134, R134, R6, !PT ;  /* 0x0000000686867209 */ /* 0x004fe20007810000 */
[----:B-1----:R-:W-:-:S06]  /*11380*/  FFMA.FTZ R0, R252, c[0x0][0x23c], -R25 ;  /* 0x00008f00fc007a23 */ /* 0x002fcc0000010819 */
[----:B------:R1:W-:Y:S01]  /*11390*/  MUFU.EX2 R238, R0 ;  /* 0x0000000000ee7308 */ /* 0x0003e20000000800 */
[----:B---3--:R-:W2:Y:S01]  /*113a0*/  SHFL.BFLY PT, R4, R3, 0x1, 0x1f ;  /* 0x0c201f0003047f89 */ /* 0x008ea200000e0000 */
[C---:B------:R-:W-:Y:S01]  /*113b0*/  FMUL.FTZ R24, R134.reuse, c[0x0][0x23c] ;  /* 0x00008f0086187a20 */ /* 0x040fe20000410000 */
[----:B------:R-:W-:Y:S01]  /*113c0*/  FSETP.NEU.FTZ.AND P2, PT, R134, -INF , PT ;  /* 0xff8000008600780b */ /* 0x000fe20003f5d000 */
[----:B-1----:R-:W-:-:S04]  /*113d0*/  FFMA.FTZ R0, R19, c[0x0][0x23c], -R25 ;  /* 0x00008f0013007a23 */ /* 0x002fc80000010819 */
[----:B------:R1:W-:Y:S01]  /*113e0*/  MUFU.EX2 R140, R0 ;  /* 0x00000000008c7308 */ /* 0x0003e20000000800 */
[----:B------:R-:W-:Y:S01]  /*113f0*/  FSEL R24, R24, RZ, P2 ;  /* 0x000000ff18187208 */ /* 0x000fe20001000000 */
[----:B-1----:R-:W-:-:S06]  /*11400*/  FFMA.FTZ R0, R18, c[0x0][0x23c], -R25 ;  /* 0x00008f0012007a23 */ /* 0x002fcc0000010819 */
[----:B------:R1:W-:Y:S01]  /*11410*/  MUFU.EX2 R248, R0 ;  /* 0x0000000000f87308 */ /* 0x0003e20000000800 */
[----:B--2---:R-:W-:Y:S01]  /*11420*/  FMNMX.FTZ R3, R3, R4, !PT ;  /* 0x0000000403037209 */ /* 0x004fe20007810000 */
[----:B-1----:R-:W-:-:S06]  /*11430*/  FFMA.FTZ R0, R17, c[0x0][0x23c], -R25 ;  /* 0x00008f0011007a23 */ /* 0x002fcc0000010819 */
[----:B------:R1:W-:Y:S01]  /*11440*/  MUFU.EX2 R230, R0 ;  /* 0x0000000000e67308 */ /* 0x0003e20000000800 */
[C---:B------:R-:W-:Y:S01]  /*11450*/  FMUL.FTZ R26, R3.reuse, c[0x0][0x23c] ;  /* 0x00008f00031a7a20 */ /* 0x040fe20000410000 */
[----:B------:R-:W-:Y:S01]  /*11460*/  FSETP.NEU.FTZ.AND P1, PT, R3, -INF , PT ;  /* 0xff8000000300780b */ /* 0x000fe20003f3d000 */
[----:B-1----:R-:W-:-:S05]  /*11470*/  FFMA.FTZ R0, R247, c[0x0][0x23c], -R24 ;  /* 0x00008f00f7007a23 */ /* 0x002fca0000010818 */
[----:B------:R1:W-:Y:S01]  /*11480*/  MUFU.EX2 R237, R0 ;  /* 0x0000000000ed7308 */ /* 0x0003e20000000800 */
[----:B------:R-:W-:Y:S01]  /*11490*/  FSEL R26, R26, RZ, P1 ;  /* 0x000000ff1a1a7208 */ /* 0x000fe20000800000 */
[--C-:B-1----:R-:W-:Y:S01]  /*114a0*/  FFMA.FTZ R0, R16, c[0x0][0x23c], -R24.reuse ;  /* 0x00008f0010007a23 */ /* 0x102fe20000010818 */
[----:B------:R1:W-:Y:S05]  /*114b0*/  STL [R1+0xc0], R232 ;  /* 0x0000c0e801007387 */ /* 0x0003ea0000100800 */
[----:B------:R2:W-:Y:S01]  /*114c0*/  MUFU.EX2 R43, R0 ;  /* 0x00000000002b7308 */ /* 0x0005e20000000800 */
[----:B------:R-:W-:Y:S01]  /*114d0*/  FSEL R4, R136, RZ, P4 ;  /* 0x000000ff88047208 */ /* 0x000fe20002000000 */
[----:B------:R-:W3:Y:S01]  /*114e0*/  LDSM.16.MT88.4 R16, [R233+0xc000] ;  /* 0x00c00000e910783b */ /* 0x000ee20000004200 */
[----:B--2---:R-:W-:-:S05]  /*114f0*/  FFMA.FTZ R0, R15, c[0x0][0x23c], -R24 ;  /* 0x00008f000f007a23 */ /* 0x004fca0000010818 */
[----:B------:R2:W-:Y:S02]  /*11500*/  MUFU.EX2 R245, R0 ;  /* 0x0000000000f57308 */ /* 0x0005e40000000800 */
[----:B--2---:R-:W-:-:S06]  /*11510*/  FFMA.FTZ R0, R14, c[0x0][0x23c], -R24 ;  /* 0x00008f000e007a23 */ /* 0x004fcc0000010818 */
[----:B------:R2:W-:Y:S01]  /*11520*/  MUFU.EX2 R143, R0 ;  /* 0x00000000008f7308 */ /* 0x0005e20000000800 */
[----:B------:R-:W-:Y:S02]  /*11530*/  FADD.FTZ R4, R11, -R4 ;  /* 0x800000040b047221 */ /* 0x000fe40000010000 */
[----:B--2---:R-:W-:-:S05]  /*11540*/  FFMA.FTZ R0, R246, c[0x0][0x23c], -R26 ;  /* 0x00008f00f6007a23 */ /* 0x004fca000001081a */
[----:B-1----:R1:W-:Y:S01]  /*11550*/  MUFU.EX2 R232, R0 ;  /* 0x0000000000e87308 */ /* 0x0023e20000000800 */
[----:B------:R-:W-:Y:S02]  /*11560*/  FMUL.FTZ R46, R4, c[0x0][0x23c] ;  /* 0x00008f00042e7a20 */ /* 0x000fe40000410000 */
[----:B-1----:R-:W-:-:S05]  /*11570*/  FFMA.FTZ R0, R13, c[0x0][0x23c], -R26 ;  /* 0x00008f000d007a23 */ /* 0x002fca000001081a */
[----:B------:R1:W-:Y:S02]  /*11580*/  MUFU.EX2 R42, R0 ;  /* 0x00000000002a7308 */ /* 0x0003e40000000800 */
[----:B-1----:R-:W-:-:S06]  /*11590*/  FFMA.FTZ R0, R12, c[0x0][0x23c], -R26 ;  /* 0x00008f000c007a23 */ /* 0x002fcc000001081a */
[----:B------:R-:W1:Y:S01]  /*115a0*/  MUFU.EX2 R46, R46 ;  /* 0x0000002e002e7308 */ /* 0x000e620000000800 */
[----:B------:R-:W2:Y:S07]  /*115b0*/  LDSM.16.MT88.4 R12, [R234+0xc000] ;  /* 0x00c00000ea0c783b */ /* 0x000eae0000004200 */
[----:B------:R4:W-:Y:S02]  /*115c0*/  MUFU.EX2 R231, R0 ;  /* 0x0000000000e77308 */ /* 0x0009e40000000800 */
[----:B----4-:R-:W-:-:S05]  /*115d0*/  FSEL R0, R135, RZ, P3 ;  /* 0x000000ff87007208 */ /* 0x010fca0001800000 */
        /* <DEDUP_REMOVED lines=9> */
[----:B------:R-:W1:Y:S01]  /*11670*/  MUFU.EX2 R47, R47 ;  /* 0x0000002f002f7308 */ /* 0x000e620000000800 */
[----:B----4-:R-:W-:-:S07]  /*11680*/  FFMA.FTZ R0, R7, c[0x0][0x23c], -R26 ;  /* 0x00008f0007007a23 */ /* 0x010fce000001081a */
[----:B------:R-:W4:Y:S08]  /*11690*/  MUFU.EX2 R48, R4 ;  /* 0x0000000400307308 */ /* 0x000f300000000800 */
[----:B------:R-:W2:Y:S01]  /*116a0*/  MUFU.EX2 R142, R0 ;  /* 0x00000000008e7308 */ /* 0x000ea20000000800 */
[-C--:B-1----:R-:W-:Y:S01]  /*116b0*/  FMUL.FTZ R148, R148, R46.reuse ;  /* 0x0000002e94947220 */ /* 0x082fe20000410000 */
[----:B------:R-:W-:Y:S01]  /*116c0*/  F2FP.PACK_AB R8, R141, R239 ;  /* 0x000000ef8d08723e */ /* 0x000fe200000000ff */
[----:B------:R-:W-:Y:S01]  /*116d0*/  FMUL.FTZ R149, R149, R46 ;  /* 0x0000002e95957220 */ /* 0x000fe20000410000 */
[----:B------:R-:W-:Y:S01]  /*116e0*/  F2FP.PACK_AB R9, R140, R238 ;  /* 0x000000ee8c09723e */ /* 0x000fe200000000ff */
[----:B------:R-:W-:Y:S01]  /*116f0*/  FMUL.FTZ R150, R150, R47 ;  /* 0x0000002f96967220 */ /* 0x000fe20000410000 */
[----:B------:R-:W-:Y:S01]  /*11700*/  F2FP.PACK_AB R10, R229, R249 ;  /* 0x000000f9e50a723e */ /* 0x000fe200000000ff */
[----:B------:R-:W-:Y:S01]  /*11710*/  FMUL.FTZ R151, R151, R47 ;  /* 0x0000002f97977220 */ /* 0x000fe20000410000 */
[----:B------:R-:W-:Y:S01]  /*11720*/  F2FP.PACK_AB R11, R230, R248 ;  /* 0x000000f8e60b723e */ /* 0x000fe200000000ff */
[-C--:B----4-:R-:W-:Y:S01]  /*11730*/  FMUL.FTZ R144, R144, R48.reuse ;  /* 0x0000003090907220 */ /* 0x090fe20000410000 */
[----:B------:R-:W-:Y:S01]  /*11740*/  F2FP.PACK_AB R4, R43, R237 ;  /* 0x000000ed2b04723e */ /* 0x000fe200000000ff */
[----:B------:R-:W-:Y:S01]  /*11750*/  FMUL.FTZ R145, R145, R48 ;  /* 0x0000003091917220 */ /* 0x000fe20000410000 */
[----:B------:R-:W-:Y:S01]  /*11760*/  F2FP.PACK_AB R5, R42, R232 ;  /* 0x000000e82a05723e */ /* 0x000fe200000000ff */
[----:B------:R-:W-:Y:S01]  /*11770*/  FMUL.FTZ R146, R146, R49 ;  /* 0x0000003192927220 */ /* 0x000fe20000410000 */
[----:B------:R-:W-:Y:S01]  /*11780*/  F2FP.PACK_AB R6, R143, R245 ;  /* 0x000000f58f06723e */ /* 0x000fe200000000ff */
[----:B------:R-:W-:Y:S01]  /*11790*/  FMUL.FTZ R147, R147, R49 ;  /* 0x0000003193937220 */ /* 0x000fe20000410000 */
[----:B--2---:R-:W-:Y:S01]  /*117a0*/  F2FP.PACK_AB R7, R142, R231 ;  /* 0x000000e78e07723e */ /* 0x004fe200000000ff */
[----:B------:R-:W-:-:S02]  /*117b0*/  FMUL.FTZ R152, R152, R48 ;  /* 0x0000003098987220 */ /* 0x000fc40000410000 */
[----:B------:R-:W-:Y:S02]  /*117c0*/  FMUL.FTZ R153, R153, R48 ;  /* 0x0000003099997220 */ /* 0x000fe40000410000 */
[-C--:B------:R-:W-:Y:S02]  /*117d0*/  FMUL.FTZ R154, R154, R49.reuse ;  /* 0x000000319a9a7220 */ /* 0x080fe40000410000 */
[----:B------:R-:W-:Y:S02]  /*117e0*/  FMUL.FTZ R155, R155, R49 ;  /* 0x000000319b9b7220 */ /* 0x000fe40000410000 */
[-C--:B------:R-:W-:Y:S02]  /*117f0*/  FMUL.FTZ R156, R156, R46.reuse ;  /* 0x0000002e9c9c7220 */ /* 0x080fe40000410000 */
[----:B------:R-:W-:Y:S02]  /*11800*/  FMUL.FTZ R157, R157, R46 ;  /* 0x0000002e9d9d7220 */ /* 0x000fe40000410000 */
[----:B------:R-:W-:-:S02]  /*11810*/  FMUL.FTZ R158, R158, R47 ;  /* 0x0000002f9e9e7220 */ /* 0x000fc40000410000 */
[----:B------:R-:W-:Y:S01]  /*11820*/  FMUL.FTZ R159, R159, R47 ;  /* 0x0000002f9f9f7220 */ /* 0x000fe20000410000 */
[-C--:B---3--:R-:W-:Y:S08]  /*11830*/  HMMA.16816.F32 R148, R8, R16.reuse, R148 ;  /* 0x000000100894723c */ /* 0x088ff00000001894 */
        /* <DEDUP_REMOVED lines=20> */
[-C--:B------:R-:W-:Y:S08]  /*11980*/  HMMA.16816.F32 R56, R8, R12.reuse, R160 ;  /* 0x0000000c0838723c */ /* 0x080ff000000018a0 */
[C---:B------:R-:W-:Y:S08]  /*11990*/  HMMA.16816.F32 R164, R4.reuse, R12, R164 ;  /* 0x0000000c04a4723c */ /* 0x040ff000000018a4 */
[-C--:B------:R-:W-:Y:S08]  /*119a0*/  HMMA.16816.F32 R168, R4, R14.reuse, R168 ;  /* 0x0000000e04a8723c */ /* 0x080ff000000018a8 */
[----:B------:R-:W-:Y:S01]  /*119b0*/  HMMA.16816.F32 R64, R8, R14, R172 ;  /* 0x0000000e0840723c */ /* 0x000fe200000018ac */
[----:B------:R-:W2:Y:S01]  /*119c0*/  LDSM.16.MT88.4 R12, [R235+0xc000] ;  /* 0x00c00000eb0c783b */ /* 0x000ea20000004200 */
[----:B------:R-:W-:Y:S01]  /*119d0*/  MOV R0, R20 ;  /* 0x0000001400007202 */ /* 0x000fe20000000f00 */
[----:B------:R-:W-:-:S02]  /*119e0*/  FMUL.FTZ R176, R176, R46 ;  /* 0x0000002eb0b07220 */ /* 0x000fc40000410000 */
[----:B------:R-:W-:Y:S02]  /*119f0*/  FMUL.FTZ R177, R177, R46 ;  /* 0x0000002eb1b17220 */ /* 0x000fe40000410000 */
[-C--:B------:R-:W-:Y:S02]  /*11a00*/  FMUL.FTZ R178, R178, R47.reuse ;  /* 0x0000002fb2b27220 */ /* 0x080fe40000410000 */
[----:B------:R-:W-:Y:S01]  /*11a10*/  FMUL.FTZ R179, R179, R47 ;  /* 0x0000002fb3b37220 */ /* 0x000fe20000410000 */
[----:B------:R-:W-:Y:S01]  /*11a20*/  MOV R163, R21 ;  /* 0x0000001500a37202 */ /* 0x000fe20000000f00 */
[----:B------:R-:W-:Y:S01]  /*11a30*/  FFMA.FTZ R0, R0, c[0x0][0x23c], -R2 ;  /* 0x00008f0000007a23 */ /* 0x000fe20000010802 */
[----:B------:R-:W-:-:S04]  /*11a40*/  MOV R156, R22 ;  /* 0x00000016009c7202 */ /* 0x000fc80000000f00 */
[----:B-1----:R-:W-:Y:S01]  /*11a50*/  HMMA.16816.F32 R60, R8, R16, R176 ;  /* 0x00000010083c723c */ /* 0x002fe200000018b0 */
[----:B------:R1:W-:Y:S01]  /*11a60*/  MUFU.EX2 R176, R0 ;  /* 0x0000000000b07308 */ /* 0x0003e20000000800 */
[----:B------:R-:W-:Y:S01]  /*11a70*/  MOV R157, R23 ;  /* 0x00000017009d7202 */ /* 0x000fe20000000f00 */
[-C--:B------:R-:W-:Y:S02]  /*11a80*/  FMUL.FTZ R192, R192, R46.reuse ;  /* 0x0000002ec0c07220 */ /* 0x080fe40000410000 */
        /* <DEDUP_REMOVED lines=11> */
[----:B-1----:R-:W-:Y:S02]  /*11b40*/  FFMA.FTZ R0, R163, c[0x0][0x23c], -R2 ;  /* 0x00008f00a3007a23 */ /* 0x002fe40000010802 */
[-C--:B------:R-:W-:Y:S02]  /*11b50*/  FMUL.FTZ R204, R204, R46.reuse ;  /* 0x0000002ecccc7220 */ /* 0x080fe40000410000 */
[----:B------:R-:W-:Y:S01]  /*11b60*/  FMUL.FTZ R205, R205, R46 ;  /* 0x0000002ecdcd7220 */ /* 0x000fe20000410000 */
[----:B------:R1:W-:Y:S01]  /*11b70*/  MUFU.EX2 R163, R0 ;  /* 0x0000000000a37308 */ /* 0x0003e20000000800 */
[-C--:B------:R-:W-:Y:S02]  /*11b80*/  FMUL.FTZ R206, R206, R47.reuse ;  /* 0x0000002fcece7220 */ /* 0x080fe40000410000 */
[----:B------:R-:W-:Y:S01]  /*11b90*/  FMUL.FTZ R207, R207, R47 ;  /* 0x0000002fcfcf7220 */ /* 0x000fe20000410000 */
[----:B--2---:R-:W-:Y:S01]  /*11ba0*/  HMMA.16816.F32 R192, R8, R12, R192 ;  /* 0x0000000c08c0723c */ /* 0x004fe200000018c0 */
        /* <DEDUP_REMOVED lines=15> */
[----:B------:R-:W-:Y:S01]  /*11ca0*/  MOV R247, R31 ;  /* 0x0000001f00f77202 */ /* 0x000fe20000000f00 */
[--C-:B-1----:R-:W-:Y:S01]  /*11cb0*/  FFMA.FTZ R0, R156, c[0x0][0x23c], -R2.reuse ;  /* 0x00008f009c007a23 */ /* 0x102fe20000010802 */
[C---:B------:R-:W-:Y:S01]  /*11cc0*/  HMMA.16816.F32 R196, R4.reuse, R12, R196 ;  /* 0x0000000c04c4723c */ /* 0x040fe200000018c4 */
[----:B------:R-:W-:Y:S01]  /*11cd0*/  MOV R159, R32 ;  /* 0x00000020009f7202 */ /* 0x000fe20000000f00 */
[----:B------:R-:W-:Y:S01]  /*11ce0*/  LDSM.16.MT88.4 R20, [R234+0xe000] ;  /* 0x00e00000ea14783b */ /* 0x000fe20000004200 */
[----:B------:R1:W-:Y:S01]  /*11cf0*/  MUFU.EX2 R162, R0 ;  /* 0x0000000000a27308 */ /* 0x0003e20000000800 */
[----:B------:R-:W-:Y:S01]  /*11d00*/  MOV R174, R248 ;  /* 0x000000f800ae7202 */ /* 0x000fe20000000f00 */
[----:B------:R-:W-:Y:S01]  /*11d10*/  FMUL.FTZ R120, R120, R48 ;  /* 0x0000003078787220 */ /* 0x000fe20000410000 */
[----:B------:R-:W-:Y:S02]  /*11d20*/  LDSM.16.MT88.4 R28, [R236+0xe000] ;  /* 0x00e00000ec1c783b */ /* 0x000fe40000004200 */
[----:B------:R-:W-:Y:S01]  /*11d30*/  HMMA.16816.F32 R200, R4, R14, R200 ;  /* 0x0000000e04c8723c */ /* 0x000fe200000018c8 */
[----:B-1----:R-:W-:-:S07]  /*11d40*/  FFMA.FTZ R0, R157, c[0x0][0x23c], -R2 ;  /* 0x00008f009d007a23 */ /* 0x002fce0000010802 */
[----:B------:R-:W-:Y:S01]  /*11d50*/  HMMA.16816.F32 R204, R8, R14, R204 ;  /* 0x0000000e08cc723c */ /* 0x000fe200000018cc */
[----:B------:R-:W1:Y:S01]  /*11d60*/  LDSM.16.MT88.4 R12, [R235+0xe000] ;  /* 0x00e00000eb0c783b */ /* 0x000e620000004200 */
[----:B------:R2:W-:Y:S02]  /*11d70*/  MUFU.EX2 R161, R0 ;  /* 0x0000000000a17308 */ /* 0x0005e40000000800 */
[----:B--2---:R-:W-:-:S06]  /*11d80*/  FFMA.FTZ R0, R250, c[0x0][0x23c], -R25 ;  /* 0x00008f00fa007a23 */ /* 0x004fcc0000010819 */
[----:B------:R2:W-:Y:S02]  /*11d90*/  MUFU.EX2 R250, R0 ;  /* 0x0000000000fa7308 */ /* 0x0005e40000000800 */
[----:B--2---:R-:W-:-:S06]  /*11da0*/  FFMA.FTZ R0, R251, c[0x0][0x23c], -R25 ;  /* 0x00008f00fb007a23 */ /* 0x004fcc0000010819 */
[----:B------:R2:W-:Y:S01]  /*11db0*/  MUFU.EX2 R251, R0 ;  /* 0x0000000000fb7308 */ /* 0x0005e20000000800 */
[----:B------:R-:W-:Y:S01]  /*11dc0*/  HMMA.16816.F32 R180, R4, R16, R180 ;  /* 0x0000001004b4723c */ /* 0x000fe200000018b4 */
[----:B--2---:R-:W-:-:S06]  /*11dd0*/  FFMA.FTZ R0, R252, c[0x0][0x23c], -R25 ;  /* 0x00008f00fc007a23 */ /* 0x004fcc0000010819 */
[----:B------:R2:W-:Y:S01]  /*11de0*/  MUFU.EX2 R252, R0 ;  /* 0x0000000000fc7308 */ /* 0x0005e20000000800 */
[----:B------:R-:W-:Y:S01]  /*11df0*/  HMMA.16816.F32 R184, R4, R18, R184 ;  /* 0x0000001204b8723c */ /* 0x000fe200000018b8 */
[----:B--2---:R-:W-:-:S06]  /*11e00*/  FFMA.FTZ R0, R158, c[0x0][0x23c], -R25 ;  /* 0x00008f009e007a23 */ /* 0x004fcc0000010819 */
[----:B------:R2:W-:Y:S01]  /*11e10*/  MUFU.EX2 R160, R0 ;  /* 0x0000000000a07308 */ /* 0x0005e20000000800 */
[----:B------:R-:W-:Y:S01]  /*11e20*/  HMMA.16816.F32 R188, R8, R18, R188 ;  /* 0x0000001208bc723c */ /* 0x000fe200000018bc */
[----:B------:R-:W3:Y:S01]  /*11e30*/  LDSM.16.MT88.4 R16, [R233+0xe000] ;  /* 0x00e00000e910783b */ /* 0x000ee20000004200 */
[----:B--2---:R-:W-:-:S05]  /*11e40*/  FFMA.FTZ R0, R246, c[0x0][0x23c], -R24 ;  /* 0x00008f00f6007a23 */ /* 0x004fca0000010818 */
[----:B------:R2:W-:Y:S01]  /*11e50*/  MUFU.EX2 R246, R0 ;  /* 0x0000000000f67308 */ /* 0x0005e20000000800 */
[-C--:B------:R-:W-:Y:S02]  /*11e60*/  FMUL.FTZ R121, R121, R48.reuse ;  /* 0x0000003079797220 */ /* 0x080fe40000410000 */
[-C--:B------:R-:W-:Y:S02]  /*11e70*/  FMUL.FTZ R124, R124, R48.reuse ;  /* 0x000000307c7c7220 */ /* 0x080fe40000410000 */
[----:B------:R-:W-:Y:S02]  /*11e80*/  FMUL.FTZ R125, R125, R48 ;  /* 0x000000307d7d7220 */ /* 0x000fe40000410000 */
[----:B------:R-:W-:Y:S02]  /*11e90*/  FMUL.FTZ R122, R122, R49 ;  /* 0x000000317a7a7220 */ /* 0x000fe40000410000 */
[----:B--2---:R-:W-:-:S04]  /*11ea0*/  FFMA.FTZ R0, R247, c[0x0][0x23c], -R24 ;  /* 0x00008f00f7007a23 */ /* 0x004fc80000010818 */
[----:B------:R2:W4:Y:S01]  /*11eb0*/  MUFU.EX2 R247, R0 ;  /* 0x0000000000f77308 */ /* 0x0005220000000800 */
[-C--:B------:R-:W-:Y:S02]  /*11ec0*/  FMUL.FTZ R123, R123, R49.reuse ;  /* 0x000000317b7b7220 */ /* 0x080fe40000410000 */
[-C--:B------:R-:W-:Y:S02]  /*11ed0*/  FMUL.FTZ R126, R126, R49.reuse ;  /* 0x000000317e7e7220 */ /* 0x080fe40000410000 */
[----:B------:R-:W-:Y:S02]  /*11ee0*/  FMUL.FTZ R127, R127, R49 ;  /* 0x000000317f7f7220 */ /* 0x000fe40000410000 */
[-C--:B------:R-:W-:Y:S02]  /*11ef0*/  FMUL.FTZ R116, R116, R46.reuse ;  /* 0x0000002e74747220 */ /* 0x080fe40000410000 */
[----:B------:R-:W-:Y:S02]  /*11f00*/  FMUL.FTZ R117, R117, R46 ;  /* 0x0000002e75757220 */ /* 0x000fe40000410000 */
[----:B------:R-:W-:-:S02]  /*11f10*/  FMUL.FTZ R118, R118, R47 ;  /* 0x0000002f76767220 */ /* 0x000fc40000410000 */
[--C-:B--2---:R-:W-:Y:S02]  /*11f20*/  FFMA.FTZ R0, R159, c[0x0][0x23c], -R24.reuse ;  /* 0x00008f009f007a23 */ /* 0x104fe40000010818 */
[-C--:B------:R-:W-:Y:S02]  /*11f30*/  FMUL.FTZ R119, R119, R47.reuse ;  /* 0x0000002f77777220 */ /* 0x080fe40000410000 */
[-C--:B------:R-:W-:Y:S01]  /*11f40*/  FMUL.FTZ R128, R128, R46.reuse ;  /* 0x0000002e80807220 */ /* 0x080fe20000410000 */
[----:B------:R2:W-:Y:S01]  /*11f50*/  MUFU.EX2 R248, R0 ;  /* 0x0000000000f87308 */ /* 0x0005e20000000800 */
[----:B------:R-:W-:Y:S02]  /*11f60*/  FMUL.FTZ R129, R129, R46 ;  /* 0x0000002e81817220 */ /* 0x000fe40000410000 */
[-C--:B------:R-:W-:Y:S02]  /*11f70*/  FMUL.FTZ R130, R130, R47.reuse ;  /* 0x0000002f82827220 */ /* 0x080fe40000410000 */
[----:B------:R-:W-:Y:S01]  /*11f80*/  FMUL.FTZ R131, R131, R47 ;  /* 0x0000002f83837220 */ /* 0x000fe20000410000 */
[----:B------:R-:W-:Y:S01]  /*11f90*/  MOV R175, R249 ;  /* 0x000000f900af7202 */ /* 0x000fe20000000f00 */
[----:B-1----:R-:W-:Y:S01]  /*11fa0*/  HMMA.16816.F32 R120, R4, R12, R120 ;  /* 0x0000000c0478723c */ /* 0x002fe20000001878 */
[----:B------:R-:W-:Y:S01]  /*11fb0*/  MOV R158, R229 ;  /* 0x000000e5009e7202 */ /* 0x000fe20000000f00 */
[----:B--2---:R-:W-:-:S06]  /*11fc0*/  FFMA.FTZ R0, R36, c[0x0][0x23c], -R24 ;  /* 0x00008f0024007a23 */ /* 0x004fcc0000010818 */
[----:B------:R-:W-:Y:S01]  /*11fd0*/  HMMA.16816.F32 R124, R4, R14, R124 ;  /* 0x0000000e047c723c */ /* 0x000fe2000000187c */
[----:B------:R1:W-:Y:S07]  /*11fe0*/  MUFU.EX2 R249, R0 ;  /* 0x0000000000f97308 */ /* 0x0003ee0000000800 */
[----:B------:R-:W-:Y:S01]  /*11ff0*/  HMMA.16816.F32 R116, R8, R12, R116 ;  /* 0x0000000c0874723c */ /* 0x000fe20000001874 */
[----:B------:R-:W-:-:S07]  /*12000*/  MOV R159, R230 ;  /* 0x000000e6009f7202 */ /* 0x000fce0000000f00 */
[----:B------:R-:W-:Y:S01]  /*12010*/  HMMA.16816.F32 R128, R8, R14, R128 ;  /* 0x0000000e0880723c */ /* 0x000fe20000001880 */
[----:B------:R-:W2:Y:S01]  /*12020*/  LDSM.16.MT88.4 R12, [R233+0xc800] ;  /* 0x00c80000e90c783b */ /* 0x000ea20000004200 */
[----:B-1----:R-:W-:-:S04]  /*12030*/  FFMA.FTZ R0, R37, c[0x0][0x23c], -R26 ;  /* 0x00008f0025007a23 */ /* 0x002fc8000001081a */
[----:B------:R1:W-:Y:S01]  /*12040*/  MUFU.EX2 R229, R0 ;  /* 0x0000000000e57308 */ /* 0x0003e20000000800 */
[----:B------:R-:W-:Y:S01]  /*12050*/  MOV R172, R231 ;  /* 0x000000e700ac7202 */ /* 0x000fe20000000f00 */
[-C--:B-----5:R-:W-:Y:S01]  /*12060*/  FMUL.FTZ R72, R72, R48.reuse ;  /* 0x0000003048487220 */ /* 0x0a0fe20000410000 */
[----:B------:R-:W-:Y:S01]  /*12070*/  MOV R173, R245 ;  /* 0x000000f500ad7202 */ /* 0x000fe20000000f00 */
[----:B------:R-:W-:Y:S02]  /*12080*/  FMUL.FTZ R73, R73, R48 ;  /* 0x0000003049497220 */ /* 0x000fe40000410000 */
[----:B-1----:R-:W-:-:S04]  /*12090*/  FFMA.FTZ R0, R38, c[0x0][0x23c], -R26 ;  /* 0x00008f0026007a23 */ /* 0x002fc8000001081a */
[----:B------:R1:W1:Y:S01]  /*120a0*/  MUFU.EX2 R230, R0 ;  /* 0x0000000000e67308 */ /* 0x0002620000000800 */
[-C--:B------:R-:W-:Y:S02]  /*120b0*/  FMUL.FTZ R76, R76, R48.reuse ;  /* 0x000000304c4c7220 */ /* 0x080fe40000410000 */
[----:B------:R-:W-:Y:S02]  /*120c0*/  FMUL.FTZ R77, R77, R48 ;  /* 0x000000304d4d7220 */ /* 0x000fe40000410000 */
[-C--:B------:R-:W-:Y:S02]  /*120d0*/  FMUL.FTZ R74, R74, R49.reuse ;  /* 0x000000314a4a7220 */ /* 0x080fe40000410000 */
[-C--:B------:R-:W-:Y:S02]  /*120e0*/  FMUL.FTZ R75, R75, R49.reuse ;  /* 0x000000314b4b7220 */ /* 0x080fe40000410000 */
[----:B------:R-:W-:Y:S02]  /*120f0*/  FMUL.FTZ R78, R78, R49 ;  /* 0x000000314e4e7220 */ /* 0x000fe40000410000 */
[----:B-1----:R-:W-:-:S04]  /*12100*/  FFMA.FTZ R0, R39, c[0x0][0x23c], -R26 ;  /* 0x00008f0027007a23 */ /* 0x002fc8000001081a */
[----:B------:R1:W-:Y:S01]  /*12110*/  MUFU.EX2 R231, R0 ;  /* 0x0000000000e77308 */ /* 0x0003e20000000800 */
[----:B------:R-:W-:Y:S02]  /*12120*/  FMUL.FTZ R79, R79, R49 ;  /* 0x000000314f4f7220 */ /* 0x000fe40000410000 */
        /* <DEDUP_REMOVED lines=9> */
[----:B------:R-:W1:Y:S01]  /*121c0*/  MUFU.EX2 R245, R0 ;  /* 0x0000000000f57308 */ /* 0x000e620000000800 */
[----:B---3--:R-:W-:Y:S01]  /*121d0*/  HMMA.16816.F32 R72, R4, R16, R72 ;  /* 0x000000100448723c */ /* 0x008fe20000001848 */
[-C--:B------:R-:W-:Y:S02]  /*121e0*/  FMUL.FTZ R88, R88, R48.reuse ;  /* 0x0000003058587220 */ /* 0x080fe40000410000 */
[----:B------:R-:W-:-:S02]  /*121f0*/  FMUL.FTZ R89, R89, R48 ;  /* 0x0000003059597220 */ /* 0x000fc40000410000 */
[----:B------:R-:W-:-:S03]  /*12200*/  FMUL.FTZ R90, R90, R49 ;  /* 0x000000315a5a7220 */ /* 0x000fc60000410000 */
[----:B------:R-:W-:Y:S01]  /*12210*/  HMMA.16816.F32 R76, R4, R18, R76 ;  /* 0x00000012044c723c */ /* 0x000fe2000000184c */
[----:B------:R-:W-:Y:S02]  /*12220*/  FMUL.FTZ R91, R91, R49 ;  /* 0x000000315b5b7220 */ /* 0x000fe40000410000 */
[-C--:B------:R-:W-:Y:S02]  /*12230*/  FMUL.FTZ R92, R92, R48.reuse ;  /* 0x000000305c5c7220 */ /* 0x080fe40000410000 */
[----:B------:R-:W-:-:S03]  /*12240*/  FMUL.FTZ R93, R93, R48 ;  /* 0x000000305d5d7220 */ /* 0x000fc60000410000 */
[----:B------:R-:W-:Y:S01]  /*12250*/  HMMA.16816.F32 R32, R8, R16, R68 ;  /* 0x000000100820723c */ /* 0x000fe20000001844 */
[-C--:B------:R-:W-:Y:S02]  /*12260*/  FMUL.FTZ R94, R94, R49.reuse ;  /* 0x000000315e5e7220 */ /* 0x080fe40000410000 */
[----:B------:R-:W-:Y:S02]  /*12270*/  FMUL.FTZ R95, R95, R49 ;  /* 0x000000315f5f7220 */ /* 0x000fe40000410000 */
[----:B------:R-:W-:-:S03]  /*12280*/  FMUL.FTZ R104, R104, R48 ;  /* 0x0000003068687220 */ /* 0x000fc60000410000 */
[----:B------:R-:W-:Y:S01]  /*12290*/  HMMA.16816.F32 R80, R8, R18, R80 ;  /* 0x000000120850723c */ /* 0x000fe20000001850 */
[----:B------:R-:W3:Y:S01]  /*122a0*/  LDSM.16.MT88.4 R16, [R236+0xc800] ;  /* 0x00c80000ec10783b */ /* 0x000ee20000004200 */
        /* <DEDUP_REMOVED lines=22> */
[----:B------:R-:W-:Y:S01]  /*12410*/  FMUL.FTZ R115, R115, R47 ;  /* 0x0000002f73737220 */ /* 0x000fe20000410000 */
[C---:B------:R-:W-:Y:S08]  /*12420*/  HMMA.16816.F32 R88, R4.reuse, R20, R88 ;  /* 0x000000140458723c */ /* 0x040ff00000001858 */
[C---:B------:R-:W-:Y:S08]  /*12430*/  HMMA.16816.F32 R92, R4.reuse, R22, R92 ;  /* 0x00000016045c723c */ /* 0x040ff0000000185c */
[C---:B------:R-:W-:Y:S08]  /*12440*/  HMMA.16816.F32 R104, R4.reuse, R28, R104 ;  /* 0x0000001c0468723c */ /* 0x040ff00000001868 */
[----:B------:R-:W-:Y:S07]  /*12450*/  HMMA.16816.F32 R108, R4, R30, R108 ;  /* 0x0000001e046c723c */ /* 0x000fee000000186c */
[----:B----4-:R-:W-:Y:S01]  /*12460*/  F2FP.PACK_AB R4, R247, R246 ;  /* 0x000000f6f704723e */ /* 0x010fe200000000ff */
[----:B------:R-:W-:Y:S01]  /*12470*/  HMMA.16816.F32 R84, R8, R20, R84 ;  /* 0x000000140854723c */ /* 0x000fe20000001854 */
[----:B------:R-:W-:-:S02]  /*12480*/  F2FP.PACK_AB R5, R230, R229 ;  /* 0x000000e5e605723e */ /* 0x000fc400000000ff */
[----:B------:R-:W-:Y:S02]  /*12490*/  F2FP.PACK_AB R6, R249, R248 ;  /* 0x000000f8f906723e */ /* 0x000fe400000000ff */
[----:B-1----:R-:W-:-:S03]  /*124a0*/  F2FP.PACK_AB R7, R245, R231 ;  /* 0x000000e7f507723e */ /* 0x002fc600000000ff */
[C---:B------:R-:W-:Y:S01]  /*124b0*/  HMMA.16816.F32 R96, R8.reuse, R22, R96 ;  /* 0x000000160860723c */ /* 0x040fe20000001860 */
[----:B------:R-:W-:Y:S01]  /*124c0*/  FFMA.FTZ R0, R226, c[0x0][0x23c], -R2 ;  /* 0x00008f00e2007a23 */ /* 0x000fe20000010802 */
[----:B------:R-:W-:Y:S06]  /*124d0*/  LDSM.16.MT88.4 R20, [R234+0xc800] ;  /* 0x00c80000ea14783b */ /* 0x000fec0000004200 */
[C---:B------:R-:W-:Y:S08]  /*124e0*/  HMMA.16816.F32 R100, R8.reuse, R28, R100 ;  /* 0x0000001c0864723c */ /* 0x040ff00000001864 */
[----:B------:R-:W-:Y:S08]  /*124f0*/  HMMA.16816.F32 R112, R8, R30, R112 ;  /* 0x0000001e0870723c */ /* 0x000ff00000001870 */
[----:B--2---:R-:W-:Y:S01]  /*12500*/  HMMA.16816.F32 R144, R4, R12, R144 ;  /* 0x0000000c0490723c */ /* 0x004fe20000001890 */
[----:B------:R-:W-:-:S07]  /*12510*/  F2FP.PACK_AB R8, R163, R176 ;  /* 0x000000b0a308723e */ /* 0x000fce00000000ff */
[----:B------:R-:W-:Y:S01]  /*12520*/  HMMA.16816.F32 R152, R4, R14, R152 ;  /* 0x0000000e0498723c */ /* 0x000fe20000001898 */
[----:B------:R-:W-:Y:S01]  /*12530*/  F2FP.PACK_AB R9, R251, R250 ;  /* 0x000000fafb09723e */ /* 0x000fe200000000ff */
[----:B------:R1:W-:Y:S01]  /*12540*/  MUFU.EX2 R226, R0 ;  /* 0x0000000000e27308 */ /* 0x0003e20000000800 */
[----:B------:R-:W-:Y:S01]  /*12550*/  F2FP.PACK_AB R10, R161, R162 ;  /* 0x000000a2a10a723e */ /* 0x000fe200000000ff */
[----:B------:R-:W-:Y:S01]  /*12560*/  LDSM.16.MT88.4 R28, [R233+0xe800] ;  /* 0x00e80000e91c783b */ /* 0x000fe20000004200 */
[----:B------:R-:W-:-:S07]  /*12570*/  F2FP.PACK_AB R11, R160, R252 ;  /* 0x000000fca00b723e */ /* 0x000fce00000000ff */
[C---:B------:R-:W-:Y:S08]  /*12580*/  HMMA.16816.F32 R148, R8.reuse, R12, R148 ;  /* 0x0000000c0894723c */ /* 0x040ff00000001894 */
[----:B------:R-:W-:Y:S01]  /*12590*/  HMMA.16816.F32 R52, R8, R14, R52 ;  /* 0x0000000e0834723c */ /* 0x000fe20000001834 */
[----:B------:R-:W2:Y:S01]  /*125a0*/  LDSM.16.MT88.4 R12, [R235+0xc800] ;  /* 0x00c80000eb0c783b */ /* 0x000ea20000004200 */
[----:B-1----:R-:W-:-:S04]  /*125b0*/  FFMA.FTZ R0, R225, c[0x0][0x23c], -R2 ;  /* 0x00008f00e1007a23 */ /* 0x002fc80000010802 */
[----:B------:R1:W4:Y:S02]  /*125c0*/  MUFU.EX2 R225, R0 ;  /* 0x0000000000e17308 */ /* 0x0003240000000800 */
[-C--:B---3--:R-:W-:Y:S08]  /*125d0*/  HMMA.16816.F32 R60, R8, R16.reuse, R60 ;  /* 0x00000010083c723c */ /* 0x088ff0000000183c */
[----:B------:R-:W-:Y:S01]  /*125e0*/  HMMA.16816.F32 R180, R4, R16, R180 ;  /* 0x0000001004b4723c */ /* 0x000fe200000018b4 */
[----:B-1----:R-:W-:-:S07]  /*125f0*/  FFMA.FTZ R0, R224, c[0x0][0x23c], -R2 ;  /* 0x00008f00e0007a23 */ /* 0x002fce0000010802 */
[-C--:B------:R-:W-:Y:S01]  /*12600*/  HMMA.16816.F32 R184, R4, R18.reuse, R184 ;  /* 0x0000001204b8723c */ /* 0x080fe200000018b8 */
[----:B------:R1:W-:Y:S07]  /*12610*/  MUFU.EX2 R224, R0 ;  /* 0x0000000000e07308 */ /* 0x0003ee0000000800 */
[----:B------:R-:W-:Y:S01]  /*12620*/  HMMA.16816.F32 R68, R8, R18, R188 ;  /* 0x000000120844723c */ /* 0x000fe200000018bc */
[----:B------:R-:W3:Y:S01]  /*12630*/  LDSM.16.MT88.4 R16, [R236+0xe800] ;  /* 0x00e80000ec10783b */ /* 0x000ee20000004200 */
[----:B-1----:R-:W-:-:S04]  /*12640*/  FFMA.FTZ R0, R223, c[0x0][0x23c], -R2 ;  /* 0x00008f00df007a23 */ /* 0x002fc80000010802 */
[----:B------:R1:W-:Y:S02]  /*12650*/  MUFU.EX2 R223, R0 ;  /* 0x0000000000df7308 */ /* 0x0003e40000000800 */
[----:B--2---:R-:W-:Y:S01]  /*12660*/  HMMA.16816.F32 R192, R8, R12, R192 ;  /* 0x0000000c08c0723c */ /* 0x004fe200000018c0 */
[----:B-1----:R-:W-:-:S05]  /*12670*/  FFMA.FTZ R0, R222, c[0x0][0x23c], -R25 ;  /* 0x00008f00de007a23 */ /* 0x002fca0000010819 */
[----:B------:R1:W-:Y:S02]  /*12680*/  MUFU.EX2 R222, R0 ;  /* 0x0000000000de7308 */ /* 0x0003e40000000800 */
[C---:B------:R-:W-:Y:S08]  /*12690*/  HMMA.16816.F32 R196, R4.reuse, R12, R196 ;  /* 0x0000000c04c4723c */ /* 0x040ff000000018c4 */
[----:B------:R-:W-:Y:S01]  /*126a0*/  HMMA.16816.F32 R200, R4, R14, R200 ;  /* 0x0000000e04c8723c */ /* 0x000fe200000018c8 */
[----:B-1----:R-:W-:-:S07]  /*126b0*/  FFMA.FTZ R0, R221, c[0x0][0x23c], -R25 ;  /* 0x00008f00dd007a23 */ /* 0x002fce0000010819 */
[----:B------:R-:W-:Y:S01]  /*126c0*/  HMMA.16816.F32 R204, R8, R14, R204 ;  /* 0x0000000e08cc723c */ /* 0x000fe200000018cc */
[----:B------:R-:W1:Y:S01]  /*126d0*/  LDSM.16.MT88.4 R12, [R235+0xe800] ;  /* 0x00e80000eb0c783b */ /* 0x000e620000004200 */
[----:B------:R2:W1:Y:S02]  /*126e0*/  MUFU.EX2 R221, R0 ;  /* 0x0000000000dd7308 */ /* 0x0004640000000800 */
[----:B--2---:R-:W-:-:S06]  /*126f0*/  FFMA.FTZ R0, R220, c[0x0][0x23c], -R25 ;  /* 0x00008f00dc007a23 */ /* 0x004fcc0000010819 */
[----:B------:R2:W-:Y:S01]  /*12700*/  MUFU.EX2 R220, R0 ;  /* 0x0000000000dc7308 */ /* 0x0005e20000000800 */
[----:B------:R-:W-:Y:S01]  /*12710*/  HMMA.16816.F32 R56, R8, R20, R56 ;  /* 0x000000140838723c */ /* 0x000fe20000001838 */
[----:B--2---:R-:W-:-:S06]  /*12720*/  FFMA.FTZ R0, R218, c[0x0][0x23c], -R25 ;  /* 0x00008f00da007a23 */ /* 0x004fcc0000010819 */
[----:B------:R2:W1:Y:S01]  /*12730*/  MUFU.EX2 R218, R0 ;  /* 0x0000000000da7308 */ /* 0x0004620000000800 */
[----:B------:R-:W-:Y:S01]  /*12740*/  HMMA.16816.F32 R164, R4, R20, R164 ;  /* 0x0000001404a4723c */ /* 0x000fe200000018a4 */
[----:B------:R-:W-:-:S07]  /*12750*/  MOV R191, R158 ;  /* 0x0000009e00bf7202 */ /* 0x000fce0000000f00 */
[----:B------:R-:W-:Y:S01]  /*12760*/  HMMA.16816.F32 R168, R4, R22, R168 ;  /* 0x0000001604a8723c */ /* 0x000fe200000018a8 */
[----:B--2---:R-:W-:-:S07]  /*12770*/  FFMA.FTZ R0, R217, c[0x0][0x23c], -R24 ;  /* 0x00008f00d9007a23 */ /* 0x004fce0000010818 */
[----:B------:R-:W-:Y:S01]  /*12780*/  HMMA.16816.F32 R64, R8, R22, R64 ;  /* 0x000000160840723c */ /* 0x000fe20000001840 */
[----:B------:R-:W2:Y:S01]  /*12790*/  LDSM.16.MT88.4 R20, [R234+0xe800] ;  /* 0x00e80000ea14783b */ /* 0x000ea20000004200 */
[----:B------:R1:W-:Y:S01]  /*127a0*/  MUFU.EX2 R217, R0 ;  /* 0x0000000000d97308 */ /* 0x0003e20000000800 */
[----:B------:R-:W-:Y:S02]  /*127b0*/  MOV R190, R159 ;  /* 0x0000009f00be7202 */ /* 0x000fe40000000f00 */
[----:B------:R-:W-:Y:S02]  /*127c0*/  MOV R189, R143 ;  /* 0x0000008f00bd7202 */ /* 0x000fe40000000f00 */
[----:B------:R-:W-:Y:S01]  /*127d0*/  MOV R188, R142 ;  /* 0x0000008e00bc7202 */ /* 0x000fe20000000f00 */
[----:B---3--:R-:W-:Y:S01]  /*127e0*/  HMMA.16816.F32 R104, R4, R16, R104 ;  /* 0x000000100468723c */ /* 0x008fe20000001868 */
[----:B-1----:R-:W-:-:S04]  /*127f0*/  FFMA.FTZ R0, R216, c[0x0][0x23c], -R24 ;  /* 0x00008f00d8007a23 */ /* 0x002fc80000010818 */
[----:B------:R1:W3:Y:S01]  /*12800*/  MUFU.EX2 R216, R0 ;  /* 0x0000000000d87308 */ /* 0x0002e20000000800 */
[----:B------:R-:W-:Y:S02]  /*12810*/  MOV R159, R141 ;  /* 0x0000008d009f7202 */ /* 0x000fe40000000f00 */
[----:B------:R-:W-:Y:S01]  /*12820*/  HMMA.16816.F32 R108, R4, R18, R108 ;  /* 0x00000012046c723c */ /* 0x000fe2000000186c */
[----:B------:R-:W-:-:S07]  /*12830*/  MOV R158, R140 ;  /* 0x0000008c009e7202 */ /* 0x000fce0000000f00 */
[----:B------:R-:W-:Y:S01]  /*12840*/  HMMA.16816.F32 R100, R8, R16, R100 ;  /* 0x000000100864723c */ /* 0x000fe20000001864 */
[----:B-1----:R-:W-:-:S07]  /*12850*/  FFMA.FTZ R0, R215, c[0x0][0x23c], -R24 ;  /* 0x00008f00d7007a23 */ /* 0x002fce0000010818 */
[----:B------:R-:W-:Y:S01]  /*12860*/  HMMA.16816.F32 R112, R8, R18, R112 ;  /* 0x000000120870723c */ /* 0x000fe20000001870 */
[----:B------:R-:W1:Y:S01]  /*12870*/  LDSM.16.MT88.4 R16, [R234+0xd000] ;  /* 0x00d00000ea10783b */ /* 0x000e620000004200 */
[----:B------:R2:W-:Y:S06]  /*12880*/  MUFU.EX2 R215, R0 ;  /* 0x0000000000d77308 */ /* 0x0005ec0000000800 */
[----:B------:R-:W-:Y:S01]  /*12890*/  HMMA.16816.F32 R72, R4, R28, R72 ;  /* 0x0000001c0448723c */ /* 0x000fe20000001848 */
[----:B------:R-:W-:-:S07]  /*128a0*/  MOV R156, R42 ;  /* 0x0000002a009c7202 */ /* 0x000fce0000000f00 */
[----:B------:R-:W-:Y:S01]  /*128b0*/  HMMA.16816.F32 R76, R4, R30, R76 ;  /* 0x0000001e044c723c */ /* 0x000fe2000000184c */
[----:B--2---:R-:W-:-:S07]  /*128c0*/  FFMA.FTZ R0, R213, c[0x0][0x23c], -R24 ;  /* 0x00008f00d5007a23 */ /* 0x004fce0000010818 */
[C---:B------:R-:W-:Y:S01]  /*128d0*/  HMMA.16816.F32 R140, R8.reuse, R28, R32 ;  /* 0x0000001c088c723c */ /* 0x040fe20000001820 */
[----:B------:R2:W-:Y:S07]  /*128e0*/  MUFU.EX2 R213, R0 ;  /* 0x0000000000d57308 */ /* 0x0005ee0000000800 */
[----:B------:R-:W-:Y:S01]  /*128f0*/  HMMA.16816.F32 R80, R8, R30, R80 ;  /* 0x0000001e0850723c */ /* 0x000fe20000001850 */
[----:B------:R-:W1:Y:S01]  /*12900*/  LDSM.16.MT88.4 R28, [R235+0xf000] ;  /* 0x00f00000eb1c783b */ /* 0x000e620000004200 */
[----:B------:R-:W-:-:S02]  /*12910*/  FFMA.FTZ R42, R139, c[0x0][0x23c], -R2 ;  /* 0x00008f008b2a7a23 */ /* 0x000fc40000010802 */
[----:B--2---:R-:W-:-:S04]  /*12920*/  FFMA.FTZ R0, R214, c[0x0][0x23c], -R26 ;  /* 0x00008f00d6007a23 */ /* 0x004fc8000001081a */
[----:B------:R2:W-:Y:S01]  /*12930*/  MUFU.EX2 R139, R0 ;  /* 0x00000000008b7308 */ /* 0x0005e20000000800 */
[----:B------:R-:W-:Y:S01]  /*12940*/  MOV R157, R43 ;  /* 0x0000002b009d7202 */ /* 0x000fe20000000f00 */
[----:B------:R-:W-:Y:S02]  /*12950*/  FFMA.FTZ R37, R137, c[0x0][0x23c], -R25 ;  /* 0x00008f0089257a23 */ /* 0x000fe40000010819 */
[--C-:B------:R-:W-:Y:S02]  /*12960*/  FFMA.FTZ R44, R44, c[0x0][0x23c], -R2.reuse ;  /* 0x00008f002c2c7a23 */ /* 0x100fe40000010802 */
[--C-:B------:R-:W-:Y:S02]  /*12970*/  FFMA.FTZ R43, R208, c[0x0][0x23c], -R2.reuse ;  /* 0x00008f00d02b7a23 */ /* 0x100fe40000010802 */
[----:B------:R-:W-:Y:S02]  /*12980*/  FFMA.FTZ R38, R138, c[0x0][0x23c], -R2 ;  /* 0x00008f008a267a23 */ /* 0x000fe40000010802 */
[----:B------:R-:W-:-:S02]  /*12990*/  FFMA.FTZ R2, R228, c[0x0][0x23c], -R26 ;  /* 0x00008f00e4027a23 */ /* 0x000fc4000001081a */
[----:B--2---:R-:W-:-:S04]  /*129a0*/  FFMA.FTZ R0, R219, c[0x0][0x23c], -R26 ;  /* 0x00008f00db007a23 */ /* 0x004fc8000001081a */
[----:B------:R2:W1:Y:S01]  /*129b0*/  MUFU.EX2 R137, R0 ;  /* 0x0000000000897308 */ /* 0x0004620000000800 */
[----:B------:R-:W-:Y:S01]  /*129c0*/  HMMA.16816.F32 R124, R4, R14, R124 ;  /* 0x0000000e047c723c */ /* 0x000fe2000000187c */
[--C-:B------:R-:W-:Y:S02]  /*129d0*/  FFMA.FTZ R36, R133, c[0x0][0x23c], -R25.reuse ;  /* 0x00008f0085247a23 */ /* 0x100fe40000010819 */
[----:B------:R-:W-:-:S04]  /*129e0*/  FFMA.FTZ R35, R132, c[0x0][0x23c], -R25 ;  /* 0x00008f0084237a23 */ /* 0x000fc80000010819 */
[----:B------:R-:W-:Y:S01]  /*129f0*/  MUFU.EX2 R133, R2 ;  /* 0x0000000200857308 */ /* 0x000fe20000000800 */
[----:B--2---:R-:W-:-:S07]  /*12a00*/  FFMA.FTZ R0, R227, c[0x0][0x23c], -R26 ;  /* 0x00008f00e3007a23 */ /* 0x004fce000001081a */
[----:B------:R-:W2:Y:S01]  /*12a10*/  MUFU.EX2 R132, R0 ;  /* 0x0000000000847308 */ /* 0x000ea20000000800 */
[----:B------:R-:W-:Y:S01]  /*12a20*/  HMMA.16816.F32 R84, R8, R20, R84 ;  /* 0x000000140854723c */ /* 0x000fe20000001854 */
[----:B------:R-:W-:-:S07]  /*12a30*/  MOV R219, R163 ;  /* 0x000000a300db7202 */ /* 0x000fce0000000f00 */
[----:B------:R-:W-:Y:S01]  /*12a40*/  HMMA.16816.F32 R96, R8, R22, R96 ;  /* 0x000000160860723c */ /* 0x000fe20000001860 */
[----:B------:R-:W-:-:S07]  /*12a50*/  MOV R138, R162 ;  /* 0x000000a2008a7202 */ /* 0x000fce0000000f00 */
[----:B------:R-:W-:Y:S01]  /*12a60*/  HMMA.16816.F32 R116, R8, R12, R116 ;  /* 0x0000000c0874723c */ /* 0x000fe20000001874 */
[----:B------:R-:W-:-:S07]  /*12a70*/  MOV R208, R161 ;  /* 0x000000a100d07202 */ /* 0x000fce0000000f00 */
[----:B------:R-:W-:Y:S01]  /*12a80*/  HMMA.16816.F32 R128, R8, R14, R128 ;  /* 0x0000000e0880723c */ /* 0x000fe20000001880 */
[----:B------:R-:W-:-:S06]  /*12a90*/  MOV R214, R160 ;  /* 0x000000a000d67202 */ /* 0x000fcc0000000f00 */
[----:B----4-:R-:W-:Y:S01]  /*12aa0*/  F2FP.PACK_AB R8, R225, R226 ;  /* 0x000000e2e108723e */ /* 0x010fe200000000ff */
[----:B------:R-:W-:Y:S01]  /*12ab0*/  HMMA.16816.F32 R88, R4, R20, R88 ;  /* 0x000000140458723c */ /* 0x000fe20000001858 */
[----:B------:R-:W-:Y:S02]  /*12ac0*/  F2FP.PACK_AB R9, R221, R222 ;  /* 0x000000dedd09723e */ /* 0x000fe400000000ff */
[----:B------:R-:W-:Y:S02]  /*12ad0*/  F2FP.PACK_AB R10, R223, R224 ;  /* 0x000000e0df0a723e */ /* 0x000fe400000000ff */
[----:B------:R-:W-:-:S03]  /*12ae0*/  F2FP.PACK_AB R11, R218, R220 ;  /* 0x000000dcda0b723e */ /* 0x000fc600000000ff */
[C---:B------:R-:W-:Y:S01]  /*12af0*/  HMMA.16816.F32 R92, R4.reuse, R22, R92 ;  /* 0x00000016045c723c */ /* 0x040fe2000000185c */
[----:B------:R-:W-:Y:S01]  /*12b00*/  FFMA.FTZ R34, R209, c[0x0][0x23c], -R26 ;  /* 0x00008f00d1227a23 */ /* 0x000fe2000001081a */
[----:B------:R-:W2:Y:S04]  /*12b10*/  LDSM.16.MT88.4 R20, [R233+0xd000] ;  /* 0x00d00000e914783b */ /* 0x000ea80000004200 */
[----:B------:R-:W4:Y:S02]  /*12b20*/  LDL.LU R209, [R1+0x80] ;  /* 0x0000800001d17983 */ /* 0x000f240000300800 */
[----:B------:R-:W-:Y:S02]  /*12b30*/  HMMA.16816.F32 R120, R4, R12, R120 ;  /* 0x0000000c0478723c */ /* 0x000fe40000001878 */
[----:B------:R-:W2:Y:S05]  /*12b40*/  LDSM.16.MT88.4 R12, [R236+0xd000] ;  /* 0x00d00000ec0c783b */ /* 0x000eaa0000004200 */
[----:B---3--:R-:W-:-:S02]  /*12b50*/  F2FP.PACK_AB R4, R216, R217 ;  /* 0x000000d9d804723e */ /* 0x008fc400000000ff */
[----:B-1----:R-:W-:Y:S02]  /*12b60*/  F2FP.PACK_AB R5, R137, R139 ;  /* 0x0000008b8905723e */ /* 0x002fe400000000ff */
[----:B------:R-:W-:Y:S02]  /*12b70*/  F2FP.PACK_AB R6, R213, R215 ;  /* 0x000000d7d506723e */ /* 0x000fe400000000ff */
[----:B--2---:R-:W-:Y:S01]  /*12b80*/  F2FP.PACK_AB R7, R133, R132 ;  /* 0x000000848507723e */ /* 0x004fe200000000ff */
[----:B------:R-:W-:Y:S08]  /*12b90*/  HMMA.16816.F32 R160, R8, R16, R56 ;  /* 0x0000001008a0723c */ /* 0x000ff00000001838 */
[----:B------:R-:W-:Y:S01]  /*12ba0*/  HMMA.16816.F32 R56, R4, R30, R124 ;  /* 0x0000001e0438723c */ /* 0x000fe2000000187c */
[----:B------:R-:W2:Y:S04]  /*12bb0*/  LDL.LU R125, [R1+0x74] ;  /* 0x00007400017d7983 */ /* 0x000ea80000300800 */
[----:B------:R-:W3:Y:S04]  /*12bc0*/  LDL.LU R126, [R1+0x78] ;  /* 0x00007800017e7983 */ /* 0x000ee80000300800 */
[----:B------:R-:W2:Y:S01]  /*12bd0*/  LDL.LU R127, [R1+0x7c] ;  /* 0x00007c00017f7983 */ /* 0x000ea20000300800 */
[----:B------:R-:W-:Y:S01]  /*12be0*/  MOV R227, R176 ;  /* 0x000000b000e37202 */ /* 0x000fe20000000f00 */
[----:B------:R-:W-:Y:S01]  /*12bf0*/  FFMA.FTZ R33, R51, c[0x0][0x23c], -R25 ;  /* 0x00008f0033217a23 */ /* 0x000fe20000010819 */
[----:B------:R-:W-:Y:S01]  /*12c00*/  HMMA.16816.F32 R148, R8, R20, R148 ;  /* 0x000000140894723c */ /* 0x000fe20000001894 */
[----:B------:R-:W-:-:S02]  /*12c10*/  FFMA.FTZ R45, R45, c[0x0][0x23c], -R24 ;  /* 0x00008f002d2d7a23 */ /* 0x000fc40000010818 */
[--C-:B------:R-:W-:Y:S02]  /*12c20*/  FFMA.FTZ R41, R41, c[0x0][0x23c], -R24.reuse ;  /* 0x00008f0029297a23 */ /* 0x100fe40000010818 */
[--C-:B------:R-:W-:Y:S02]  /*12c30*/  FFMA.FTZ R40, R40, c[0x0][0x23c], -R24.reuse ;  /* 0x00008f0028287a23 */ /* 0x100fe40000010818 */
[----:B------:R-:W-:Y:S01]  /*12c40*/  FFMA.FTZ R39, R50, c[0x0][0x23c], -R24 ;  /* 0x00008f0032277a23 */ /* 0x000fe20000010818 */
[----:B------:R-:W-:Y:S01]  /*12c50*/  HMMA.16816.F32 R176, R8, R12, R60 ;  /* 0x0000000c08b0723c */ /* 0x000fe2000000183c */
[--C-:B------:R-:W-:Y:S02]  /*12c60*/  FFMA.FTZ R32, R212, c[0x0][0x23c], -R26.reuse ;  /* 0x00008f00d4207a23 */ /* 0x100fe4000001081a */
[--C-:B------:R-:W-:Y:S02]  /*12c70*/  FFMA.FTZ R2, R211, c[0x0][0x23c], -R26.reuse ;  /* 0x00008f00d3027a23 */ /* 0x100fe4000001081a */
[----:B------:R-:W-:-:S02]  /*12c80*/  FFMA.FTZ R0, R210, c[0x0][0x23c], -R26 ;  /* 0x00008f00d2007a23 */ /* 0x000fc4000001081a */
[----:B------:R-:W1:Y:S01]  /*12c90*/  LDSM.16.MT88.4 R24, [R235+0xd000] ;  /* 0x00d00000eb18783b */ /* 0x000e620000004200 */
[C---:B------:R-:W-:Y:S08]  /*12ca0*/  HMMA.16816.F32 R144, R4.reuse, R20, R144 ;  /* 0x000000140490723c */ /* 0x040ff00000001890 */
[-C--:B------:R-:W-:Y:S08]  /*12cb0*/  HMMA.16816.F32 R152, R4, R22.reuse, R152 ;  /* 0x000000160498723c */ /* 0x080ff00000001898 */
[----:B------:R-:W-:Y:S01]  /*12cc0*/  HMMA.16816.F32 R52, R8, R22, R52 ;  /* 0x000000160834723c */ /* 0x000fe20000001834 */
[----:B------:R-:W1:Y:S07]  /*12cd0*/  LDSM.16.MT88.4 R20, [R233+0xf000] ;  /* 0x00f00000e914783b */ /* 0x000e6e0000004200 */
[C---:B------:R-:W-:Y:S08]  /*12ce0*/  HMMA.16816.F32 R164, R4.reuse, R16, R164 ;  /* 0x0000001004a4723c */ /* 0x040ff000000018a4 */
[-C--:B------:R-:W-:Y:S08]  /*12cf0*/  HMMA.16816.F32 R168, R4, R18.reuse, R168 ;  /* 0x0000001204a8723c */ /* 0x080ff000000018a8 */
[----:B------:R-:W-:Y:S01]  /*12d00*/  HMMA.16816.F32 R64, R8, R18, R64 ;  /* 0x000000120840723c */ /* 0x000fe20000001840 */
[----:B------:R-:W1:Y:S07]  /*12d10*/  LDSM.16.MT88.4 R16, [R234+0xf000] ;  /* 0x00f00000ea10783b */ /* 0x000e6e0000004200 */
[C---:B------:R-:W-:Y:S08]  /*12d20*/  HMMA.16816.F32 R180, R4.reuse, R12, R180 ;  /* 0x0000000c04b4723c */ /* 0x040ff000000018b4 */
[-C--:B------:R-:W-:Y:S08]  /*12d30*/  HMMA.16816.F32 R184, R4, R14.reuse, R184 ;  /* 0x0000000e04b8723c */ /* 0x080ff000000018b8 */
[----:B------:R-:W-:Y:S01]  /*12d40*/  HMMA.16816.F32 R60, R8, R14, R68 ;  /* 0x0000000e083c723c */ /* 0x000fe20000001844 */
[----:B------:R-:W1:Y:S01]  /*12d50*/  LDSM.16.MT88.4 R12, [R236+0xf000] ;  /* 0x00f00000ec0c783b */ /* 0x000e620000004200 */
[----:B------:R-:W-:-:S02]  /*12d60*/  MOV R212, R157 ;  /* 0x0000009d00d47202 */ /* 0x000fc40000000f00 */
[----:B------:R-:W-:-:S04]  /*12d70*/  MOV R211, R158 ;  /* 0x0000009e00d37202 */ /* 0x000fc80000000f00 */
        /* <DEDUP_REMOVED lines=22> */
[----:B------:R-:W-:Y:S01]  /*12ee0*/  HMMA.16816.F32 R20, R8, R22, R80 ;  /* 0x000000160814723c */ /* 0x000fe20000001850 */
[----:B------:R-:W-:-:S07]  /*12ef0*/  MOV R228, R156 ;  /* 0x0000009c00e47202 */ /* 0x000fce0000000f00 */
[----:B------:R-:W-:Y:S01]  /*12f00*/  HMMA.16816.F32 R16, R8, R18, R96 ;  /* 0x000000120810723c */ /* 0x000fe20000001860 */
[----:B------:R-:W-:-:S07]  /*12f10*/  MOV R210, R159 ;  /* 0x0000009f00d27202 */ /* 0x000fce0000000f00 */
[C---:B------:R-:W-:Y:S01]  /*12f20*/  HMMA.16816.F32 R12, R8.reuse, R14, R112 ;  /* 0x0000000e080c723c */ /* 0x040fe20000001870 */
[----:B------:R4:W-:Y:S01]  /*12f30*/  MUFU.EX2 R35, R2 ;  /* 0x0000000200237308 */ /* 0x0009e20000000800 */
[----:B------:R-:W-:Y:S01]  /*12f40*/  MOV R143, R173 ;  /* 0x000000ad008f7202 */ /* 0x000fe20000000f00 */
[----:B------:R-:W-:Y:S01]  /*12f50*/  LDSM.16.MT88.4 R156, [R233+0xd800] ;  /* 0x00d80000e99c783b */ /* 0x000fe20000004200 */
[----:B------:R-:W-:Y:S02]  /*12f60*/  MOV R142, R174 ;  /* 0x000000ae008e7202 */ /* 0x000fe40000000f00 */
[----:B------:R-:W-:Y:S01]  /*12f70*/  MOV R141, R175 ;  /* 0x000000af008d7202 */ /* 0x000fe20000000f00 */
[----:B------:R-:W-:Y:S01]  /*12f80*/  LDSM.16.MT88.4 R204, [R235+0xd800] ;  /* 0x00d80000ebcc783b */ /* 0x000fe20000004200 */
[----:B------:R-:W-:Y:S01]  /*12f90*/  HMMA.16816.F32 R28, R8, R30, R128 ;  /* 0x0000001e081c723c */ /* 0x000fe20000001880 */
[----:B------:R1:W-:Y:S02]  /*12fa0*/  MUFU.EX2 R32, R0 ;  /* 0x0000000000207308 */ /* 0x0003e40000000800 */
[----:B------:R-:W-:Y:S04]  /*12fb0*/  LDSM.16.MT88.4 R80, [R233+0xf800] ;  /* 0x00f80000e950783b */ /* 0x000fe80000004200 */
[----:B------:R-:W-:Y:S04]  /*12fc0*/  LDSM.16.MT88.4 R96, [R234+0xf800] ;  /* 0x00f80000ea60783b */ /* 0x000fe80000004200 */
[----:B------:R-:W-:Y:S01]  /*12fd0*/  LDSM.16.MT88.4 R112, [R236+0xf800] ;  /* 0x00f80000ec70783b */ /* 0x000fe20000004200 */
[----:B------:R-:W1:Y:S08]  /*12fe0*/  MUFU.EX2 R44, R44 ;  /* 0x0000002c002c7308 */ /* 0x000e700000000800 */
[----:B------:R-:W1:Y:S01]  /*12ff0*/  MUFU.EX2 R37, R37 ;  /* 0x0000002500257308 */ /* 0x000e620000000800 */
[----:B----4-:R-:W-:Y:S01]  /*13000*/  FFMA.FTZ R2, R209, R49, R232 ;  /* 0x00000031d1027223 */ /* 0x010fe200000100e8 */
[----:B------:R-:W-:-:S02]  /*13010*/  MOV R209, R172 ;  /* 0x000000ac00d17202 */ /* 0x000fc40000000f00 */
[----:B------:R-:W-:Y:S01]  /*13020*/  LDSM.16.MT88.4 R172, [R234+0xd800] ;  /* 0x00d80000eaac783b */ /* 0x000fe20000004200 */
[----:B------:R-:W-:Y:S01]  /*13030*/  FADD.FTZ R8, R228, R2 ;  /* 0x00000002e4087221 */ /* 0x000fe20000010000 */
[----:B------:R-:W-:Y:S02]  /*13040*/  MOV R228, R188 ;  /* 0x000000bc00e47202 */ /* 0x000fe40000000f00 */
[----:B------:R-:W-:Y:S01]  /*13050*/  MUFU.EX2 R45, R45 ;  /* 0x0000002d002d7308 */ /* 0x000fe20000000800 */
[----:B---3--:R-:W-:Y:S02]  /*13060*/  FFMA.FTZ R5, R126, R47, R238 ;  /* 0x0000002f7e057223 */ /* 0x008fe400000100ee */
[----:B--2---:R-:W-:Y:S02]  /*13070*/  FFMA.FTZ R4, R127, R48, R237 ;  /* 0x000000307f047223 */ /* 0x004fe400000100ed */
[----:B------:R-:W-:Y:S02]  /*13080*/  FADD.FTZ R10, R211, R5 ;  /* 0x00000005d30a7221 */ /* 0x000fe40000010000 */
[----:B------:R-:W-:-:S02]  /*13090*/  FADD.FTZ R9, R212, R4 ;  /* 0x00000004d4097221 */ /* 0x000fc40000010000 */
[----:B------:R-:W2:Y:S01]  /*130a0*/  LDSM.16.MT88.4 R4, [R235+0xf800] ;  /* 0x00f80000eb04783b */ /* 0x000ea20000004200 */
[----:B-1----:R-:W-:Y:S01]  /*130b0*/  FFMA.FTZ R0, R125, R46, R239 ;  /* 0x0000002e7d007223 */ /* 0x002fe200000100ef */
[----:B------:R-:W-:Y:S02]  /*130c0*/  MOV R212, R189 ;  /* 0x000000bd00d47202 */ /* 0x000fe40000000f00 */
[----:B------:R-:W-:Y:S01]  /*130d0*/  MOV R211, R190 ;  /* 0x000000be00d37202 */ /* 0x000fe20000000f00 */
[----:B------:R-:W-:Y:S01]  /*130e0*/  FADD.FTZ R0, R210, R0 ;  /* 0x00000000d2007221 */ /* 0x000fe20000010000 */
[----:B------:R-:W-:Y:S01]  /*130f0*/  MOV R210, R191 ;  /* 0x000000bf00d27202 */ /* 0x000fe20000000f00 */
[----:B------:R-:W1:Y:S01]  /*13100*/  MUFU.EX2 R41, R41 ;  /* 0x0000002900297308 */ /* 0x000e620000000800 */
[----:B------:R-:W3:Y:S07]  /*13110*/  LDSM.16.MT88.4 R188, [R236+0xd800] ;  /* 0x00d80000ecbc783b */ /* 0x000eee0000004200 */
[----:B------:R-:W-:Y:S08]  /*13120*/  MUFU.EX2 R40, R40 ;  /* 0x0000002800287308 */ /* 0x000ff00000000800 */
[----:B------:R-:W4:Y:S08]  /*13130*/  MUFU.EX2 R39, R39 ;  /* 0x0000002700277308 */ /* 0x000f300000000800 */
[----:B------:R-:W2:Y:S01]  /*13140*/  MUFU.EX2 R34, R34 ;  /* 0x0000002200227308 */ /* 0x000ea20000000800 */
[----:B------:R-:W-:-:S02]  /*13150*/  F2FP.PACK_AB R128, R51, R44 ;  /* 0x0000002c3380723e */ /* 0x000fc400000000ff */
[----:B------:R-:W-:Y:S02]  /*13160*/  F2FP.PACK_AB R129, R38, R37 ;  /* 0x000000252681723e */ /* 0x000fe400000000ff */
[----:B------:R-:W-:Y:S02]  /*13170*/  F2FP.PACK_AB R130, R50, R43 ;  /* 0x0000002b3282723e */ /* 0x000fe400000000ff */
[----:B------:R-:W-:Y:S01]  /*13180*/  F2FP.PACK_AB R131, R36, R42 ;  /* 0x0000002a2483723e */ /* 0x000fe200000000ff */
[----:B------:R-:W-:Y:S01]  /*13190*/  FADD.FTZ R2, R142, R10 ;  /* 0x0000000a8e027221 */ /* 0x000fe20000010000 */
[----:B-1----:R-:W-:Y:S01]  /*131a0*/  F2FP.PACK_AB R124, R41, R45 ;  /* 0x0000002d297c723e */ /* 0x002fe200000000ff */
[----:B------:R1:W5:Y:S01]  /*131b0*/  LDL.LU R239, [R1+0xcc] ;  /* 0x0000cc0001ef7983 */ /* 0x0003620000300800 */
[----:B------:R-:W-:Y:S02]  /*131c0*/  F2FP.PACK_AB R125, R35, R33 ;  /* 0x00000021237d723e */ /* 0x000fe400000000ff */
[----:B----4-:R-:W-:-:S02]  /*131d0*/  F2FP.PACK_AB R126, R39, R40 ;  /* 0x00000028277e723e */ /* 0x010fc400000000ff */
[----:B--2---:R-:W-:Y:S01]  /*131e0*/  F2FP.PACK_AB R127, R34, R32 ;  /* 0x00000020227f723e */ /* 0x004fe200000000ff */
[----:B------:R-:W-:Y:S01]  /*131f0*/  FADD.FTZ R0, R141, R0 ;  /* 0x000000008d007221 */ /* 0x000fe20000010000 */
[----:B------:R-:W-:Y:S01]  /*13200*/  HMMA.16816.F32 R116, R128, R4, R116 ;  /* 0x000000048074723c */ /* 0x000fe20000001874 */
[----:B------:R-:W-:Y:S01]  /*13210*/  FADD.FTZ R2, R211, R2 ;  /* 0x00000002d3027221 */ /* 0x000fe20000010000 */
[----:B------:R1:W5:Y:S01]  /*13220*/  LDL.LU R238, [R1+0xc8] ;  /* 0x0000c80001ee7983 */ /* 0x0003620000300800 */
[----:B------:R-:W-:-:S05]  /*13230*/  FADD.FTZ R0, R210, R0 ;  /* 0x00000000d2007221 */ /* 0x000fca0000010000 */
[----:B------:R-:W-:Y:S01]  /*13240*/  HMMA.16816.F32 R120, R124, R4, R120 ;  /* 0x000000047c78723c */ /* 0x000fe20000001878 */
[----:B------:R-:W-:Y:S01]  /*13250*/  FADD.FTZ R2, R250, R2 ;  /* 0x00000002fa027221 */ /* 0x000fe20000010000 */
[----:B------:R1:W5:Y:S05]  /*13260*/  LDL.LU R237, [R1+0xc4] ;  /* 0x0000c40001ed7983 */ /* 0x00036a0000300800 */
[----:B------:R-:W-:Y:S01]  /*13270*/  FADD.FTZ R5, R143, R9 ;  /* 0x000000098f057221 */ /* 0x000fe20000010000 */
[----:B------:R-:W-:Y:S01]  /*13280*/  HMMA.16816.F32 R148, R128, R156, R148 ;  /* 0x0000009c8094723c */ /* 0x000fe20000001894 */
[----:B------:R-:W-:Y:S01]  /*13290*/  FADD.FTZ R4, R209, R8 ;  /* 0x00000008d1047221 */ /* 0x000fe20000010000 */
[----:B------:R1:W5:Y:S01]  /*132a0*/  LDL.LU R232, [R1+0xc0] ;  /* 0x0000c00001e87983 */ /* 0x0003620000300800 */
[----:B------:R-:W-:-:S02]  /*132b0*/  FADD.FTZ R5, R212, R5 ;  /* 0x00000005d4057221 */ /* 0x000fc40000010000 */
[----:B------:R-:W-:Y:S02]  /*132c0*/  FADD.FTZ R8, R228, R4 ;  /* 0x00000004e4087221 */ /* 0x000fe40000010000 */
[----:B------:R-:W-:Y:S02]  /*132d0*/  FADD.FTZ R4, R227, R0 ;  /* 0x00000000e3047221 */ /* 0x000fe40000010000 */
[----:B------:R-:W-:Y:S02]  /*132e0*/  FADD.FTZ R0, R246, R5 ;  /* 0x00000005f6007221 */ /* 0x000fe40000010000 */
[----:B------:R-:W-:Y:S01]  /*132f0*/  FADD.FTZ R5, R229, R8 ;  /* 0x00000008e5057221 */ /* 0x000fe20000010000 */
[----:B------:R-:W-:Y:S01]  /*13300*/  HMMA.16816.F32 R144, R124, R156, R144 ;  /* 0x0000009c7c90723c */ /* 0x000fe20000001890 */
[----:B------:R-:W-:Y:S02]  /*13310*/  FADD.FTZ R4, R219, R4 ;  /* 0x00000004db047221 */ /* 0x000fe40000010000 */
[----:B------:R-:W-:-:S02]  /*13320*/  FADD.FTZ R2, R251, R2 ;  /* 0x00000002fb027221 */ /* 0x000fc40000010000 */
[----:B------:R-:W-:-:S03]  /*13330*/  FADD.FTZ R0, R247, R0 ;  /* 0x00000000f7007221 */ /* 0x000fc60000010000 */
[----:B------:R-:W-:Y:S01]  /*13340*/  HMMA.16816.F32 R152, R124, R158, R152 ;  /* 0x0000009e7c98723c */ /* 0x000fe20000001898 */
[----:B------:R-:W-:-:S07]  /*13350*/  FADD.FTZ R5, R230, R5 ;  /* 0x00000005e6057221 */ /* 0x000fce0000010000 */
[C---:B------:R-:W-:Y:S08]  /*13360*/  HMMA.16816.F32 R164, R124.reuse, R172, R164 ;  /* 0x000000ac7ca4723c */ /* 0x040ff000000018a4 */
        /* <DEDUP_REMOVED lines=72> */
.L_x_243:
[----:B-1----:R-:W-:-:S12]  /*137f0*/  UIADD3 UR8, UR21, -0x1, URZ ;  /* 0xffffffff15087890 */ /* 0x002fd8000fffe03f */
.L_x_250:
[----:B------:R-:W-:-:S13]  /*13800*/  ISETP.LE.AND P0, PT, RZ, UR8, PT ;  /* 0x00000008ff007c0c */ /* 0x000fda000bf03270 */
[----:B------:R-:W-:Y:S05]  /*13810*/  @!P0 BRA `(.L_x_251) ;  /* 0x00004e9000008947 */ /* 0x000fea0003800000 */
[----:B------:R-:W2:Y:S01]  /*13820*/  LDL.64 R8, [R1+0x90] ;  /* 0x0000900001087983 */ /* 0x000ea20000100a00 */
[----:B-----5:R-:W-:Y:S01]  /*13830*/  MOV R139, R3 ;  /* 0x00000003008b7202 */ /* 0x020fe20000000f00 */
[----:B------:R-:W-:Y:S02]  /*13840*/  IMAD.MOV.U32 R137, RZ, RZ, R135 ;  /* 0x000000ffff897224 */ /* 0x000fe400078e0087 */
[----:B-1----:R-:W3:Y:S01]  /*13850*/  LDL R0, [R1+0x98] ;  /* 0x0000980001007983 */ /* 0x002ee20000100800 */
        /* <DEDUP_REMOVED lines=10> */
.L_x_254:
        /* <DEDUP_REMOVED lines=24> */
[----:B------:R-:W-:Y:S01]  /*13a80*/  @!P3 LEA R16, P6, R2, c[0x0][0x168], 0x1 ;  /* 0x00005a000210ba11 */ /* 0x000fe200078c08ff */
        /* <DEDUP_REMOVED lines=15> */
[----:B------:R-:W-:Y:S02]  /*13b80*/  @!P3 LEA R10, P6, R0, c[0x0][0x168], 0x1 ;  /* 0x00005a00000aba11 */ /* 0x000fe400078c08ff */
[----:B------:R-:W-:Y:S01]  /*13b90*/  IADD3.X R2, R4, UR11, RZ, P5, !PT ;  /* 0x0000000b04027c10 */ /* 0x000fe2000affe4ff */
[----:B------:R1:W-:Y:S01]  /*13ba0*/  @P2 STS.128 [R244+0xa800], RZ ;  /* 0x00a800fff4002388 */ /* 0x0003e20000000c00 */
[C---:B------:R-:W-:Y:S02]  /*13bb0*/  IADD3 R3, P0, R0.reuse, UR7, RZ ;  /* 0x0000000700037c10 */ /* 0x040fe4000ff1e0ff */
[C-C-:B------:R-:W-:Y:S01]  /*13bc0*/  @!P3 LEA.HI.X R11, R0.reuse, c[0x0][0x16c], R2.reuse, 0x1, P6 ;  /* 0x00005b00000bba11 */ /* 0x140fe200030f0c02 */
[----:B------:R-:W-:Y:S01]  /*13bd0*/  @!PT LDS RZ, [RZ] ;  /* 0x00000000fffff984 */ /* 0x000fe20000000800 */
[----:B------:R-:W-:Y:S01]  /*13be0*/  @!PT LDS RZ, [RZ] ;  /* 0x00000000fffff984 */ /* 0x000fe20000000800 */
[----:B------:R-:W-:Y:S01]  /*13bf0*/  @!PT LDS RZ, [RZ] ;  /* 0x00000000fffff984 */ /* 0x000fe20000000800 */
[----:B------:R1:W-:Y:S01]  /*13c00*/  @!P2 LDGSTS.E.BYPASS.LTC128B.128 [R244+0xa800], [R12.64+0x80] ;  /* 0x0a8000800cf4afae */ /* 0x0003e2000b901d52 */
[C---:B------:R-:W-:Y:S02]  /*13c10*/  @!P3 LEA R8, P5, R3.reuse, c[0x0][0x168], 0x1 ;  /* 0x00005a000308ba11 */ /* 0x040fe400078a08ff */
[----:B--2---:R-:W-:Y:S01]  /*13c20*/  @!P2 LEA R6, P1, R0, c[0x0][0x168], 0x1 ;  /* 0x00005a000006aa11 */ /* 0x004fe200078208ff */
[----:B------:R1:W-:Y:S01]  /*13c30*/  @P3 STS.128 [R244+0x9000], RZ ;  /* 0x009000fff4003388 */ /* 0x0003e20000000c00 */
[----:B------:R-:W-:Y:S02]  /*13c40*/  IADD3.X R5, R2, UR11, RZ, P0, !PT ;  /* 0x0000000b02057c10 */ /* 0x000fe400087fe4ff */
[----:B------:R-:W-:Y:S01]  /*13c50*/  @!P2 LEA.HI.X R7, R0, c[0x0][0x16c], R2, 0x1, P1 ;  /* 0x00005b000007aa11 */ /* 0x000fe200008f0c02 */
[----:B------:R-:W-:Y:S01]  /*13c60*/  @!PT LDS RZ, [RZ] ;  /* 0x00000000fffff984 */ /* 0x000fe20000000800 */
[----:B------:R-:W-:Y:S01]  /*13c70*/  @!PT LDS RZ, [RZ] ;  /* 0x00000000fffff984 */ /* 0x000fe20000000800 */
[----:B------:R-:W-:Y:S01]  /*13c80*/  @!PT LDS RZ, [RZ] ;  /* 0x00000000fffff984 */ /* 0x000fe20000000800 */
[----:B------:R1:W-:Y:S01]  /*13c90*/  @!P3 LDGSTS.E.BYPASS.LTC128B.128 [R244+0x9000], [R10.64] ;  /* 0x090000000af4bfae */ /* 0x0003e2000b901d52 */
[C-C-:B------:R-:W-:Y:S02]  /*13ca0*/  @!P3 LEA.HI.X R9, R3.reuse, c[0x0][0x16c], R5.reuse, 0x1, P5 ;  /* 0x00005b000309ba11 */ /* 0x140fe400028f0c05 */
[C---:B------:R-:W-:Y:S01]  /*13cb0*/  @!P2 LEA R4, P0, R3.reuse, c[0x0][0x168], 0x1 ;  /* 0x00005a000304aa11 */ /* 0x040fe200078008ff */
        /* <DEDUP_REMOVED lines=18> */
.L_x_252:
[----:B------:R-:W2:Y:S01]  /*13de0*/  LDL.64 R4, [R1+0x88] ;  /* 0x0000880001047983 */ /* 0x000ea20000100a00 */
[----:B------:R-:W-:Y:S04]  /*13df0*/  DEPBAR.LE SB0, 0x0 ;  /* 0x000080000000791a */ /* 0x000fe80000000000 */
[----:B-1----:R-:W-:Y:S01]  /*13e00*/  MOV R2, UR8 ;  /* 0x0000000800027c02 */ /* 0x002fe20008000f00 */
[----:B------:R-:W-:Y:S01]  /*13e10*/  BAR.SYNC.DEFER_BLOCKING 0x0 ;  /* 0x0000000000007b1d */ /* 0x000fe20000010000 */
[----:B------:R-:W-:Y:S02]  /*13e20*/  USHF.R.S32.HI UR5, URZ, 0x1f, UR8 ;  /* 0x0000001f3f057899 */ /* 0x000fe40008011408 */
[----:B------:R-:W-:Y:S04]  /*13e30*/  UIMAD UR4, UR12, UR8, URZ ;  /* 0x000000080c0472a4 */ /* 0x000fe8000f8e023f */
        /* <DEDUP_REMOVED lines=14> */
[----:B------:R-:W-:Y:S02]  /*13f20*/  IADD3.X R2, R0, UR9, RZ, P1, !PT ;  /* 0x0000000900027c10 */ /* 0x000fe40008ffe4ff */
[C---:B------:R-:W-:Y:S01]  /*13f30*/  @!P2 LEA R12, P0, R3.reuse, c[0x0][0x170], 0x1 ;  /* 0x00005c00030caa11 */ /* 0x040fe200078008ff */
[----:B------:R-:W-:Y:S01]  /*13f40*/  @P2 STS.128 [R244+0xe000], RZ ;  /* 0x00e000fff4002388 */ /* 0x000fe20000000c00 */
[C-C-:B------:R-:W-:Y:S02]  /*13f50*/  @!P3 LEA.HI.X R15, R3.reuse, c[0x0][0x174], R2.reuse, 0x1, P4 ;  /* 0x00005d00030fba11 */ /* 0x140fe400020f0c02 */
[C---:B------:R-:W-:Y:S02]  /*13f60*/  @!P2 LEA.HI.X R13, R3.reuse, c[0x0][0x174], R2, 0x1, P0 ;  /* 0x00005d00030daa11 */ /* 0x040fe400000f0c02 */
[----:B------:R-:W-:Y:S03]  /*13f70*/  IADD3 R0, P1, R3, UR14, RZ ;  /* 0x0000000e03007c10 */ /* 0x000fe6000ff3e0ff */
[----:B------:R-:W-:Y:S01]  /*13f80*/  @!PT LDS RZ, [RZ] ;  /* 0x00000000fffff984 */ /* 0x000fe20000000800 */
[----:B------:R-:W-:Y:S01]  /*13f90*/  @!PT LDS RZ, [RZ] ;  /* 0x00000000fffff984 */ /* 0x000fe20000000800 */
[----:B------:R-:W-:Y:S01]  /*13fa0*/  @!PT LDS RZ, [RZ] ;  /* 0x00000000fffff984 */ /* 0x000fe20000000800 */
[----:B------:R2:W-:Y:S01]  /*13fb0*/  @!P2 LDGSTS.E.BYPASS.LTC128B.128 [R244+0xe000], [R16.64+0x80] ;  /* 0x0e00008010f4afae */ /* 0x0005e2000b901d52 */
[----:B------:R-:W-:Y:S02]  /*13fc0*/  @!P3 LEA R10, P5, R0, c[0x0][0x170], 0x1 ;  /* 0x00005c00000aba11 */ /* 0x000fe400078a08ff */
[----:B------:R-:W-:Y:S02]  /*13fd0*/  IADD3.X R3, R2, UR9, RZ, P1, !PT ;  /* 0x0000000902037c10 */ /* 0x000fe40008ffe4ff */
[C---:B------:R-:W-:Y:S02]  /*13fe0*/  @!P2 LEA R6, P1, R0.reuse, c[0x0][0x170], 0x1 ;  /* 0x00005c000006aa11 */ /* 0x040fe400078208ff */
[C-C-:B------:R-:W-:Y:S01]  /*13ff0*/  @!P3 LEA.HI.X R11, R0.reuse, c[0x0][0x174], R3.reuse, 0x1, P5 ;  /* 0x00005d00000bba11 */ /* 0x140fe200028f0c03 */
[----:B------:R-:W-:Y:S01]  /*14000*/  @P3 STS.128 [R244+0xc800], RZ ;  /* 0x00c800fff4003388 */ /* 0x000fe20000000c00 */
[C---:B------:R-:W-:Y:S02]  /*14010*/  @!P2 LEA.HI.X R7, R0.reuse, c[0x0][0x174], R3, 0x1, P1 ;  /* 0x00005d000007aa11 */ /* 0x040fe400008f0c03 */
[----:B------:R-:W-:Y:S04]  /*14020*/  IADD3 R2, P0, R0, UR14, RZ ;  /* 0x0000000e00027c10 */ /* 0x000fe8000ff1e0ff */
[C---:B------:R-:W-:Y:S01]  /*14030*/  @!P3 LEA R8, P4, R2.reuse, c[0x0][0x170], 0x1 ;  /* 0x00005c000208ba11 */ /* 0x040fe200078808ff */
[----:B------:R-:W-:Y:S01]  /*14040*/  @!PT LDS RZ, [RZ] ;  /* 0x00000000fffff984 */ /* 0x000fe20000000800 */
[----:B------:R-:W-:Y:S01]  /*14050*/  @!PT LDS RZ, [RZ] ;  /* 0x00000000fffff984 */ /* 0x000fe20000000800 */
[----:B------:R-:W-:Y:S01]  /*14060*/  @!PT LDS RZ, [RZ] ;  /* 0x00000000fffff984 */ /* 0x000fe20000000800 */
[----:B------:R3:W-:Y:S01]  /*14070*/  @!P3 LDGSTS.E.BYPASS.LTC128B.128 [R244+0xc800], [R14.64] ;  /* 0x0c8000000ef4bfae */ /* 0x0007e2000b901d52 */
[----:B-1----:R-:W-:Y:S02]  /*14080*/  IADD3.X R5, R3, UR9, RZ, P0, !PT ;  /* 0x0000000903057c10 */ /* 0x002fe400087fe4ff */
[C---:B------:R-:W-:Y:S02]  /*14090*/  @!P2 LEA R4, P0, R2.reuse, c[0x0][0x170], 0x1 ;  /* 0x00005c000204aa11 */ /* 0x040fe400078008ff */
[C-C-:B------:R-:W-:Y:S02]  /*140a0*/  @!P3 LEA.HI.X R9, R2.reuse, c[0x0][0x174], R5.reuse, 0x1, P4 ;  /* 0x00005d000209ba11 */ /* 0x140fe400020f0c05 */
[----:B------:R-:W-:Y:S01]  /*140b0*/  @!P2 LEA.HI.X R5, R2, c[0x0][0x174], R5, 0x1, P0 ;  /* 0x00005d000205aa11 */ /* 0x000fe200000f0c05 */
[----:B------:R-:W-:Y:S01]  /*140c0*/  @P2 STS.128 [R244+0xe800], RZ ;  /* 0x00e800fff4002388 */ /* 0x000fe20000000c00 */
[----:B------:R-:W-:Y:S07]  /*140d0*/  ISETP.LT.AND P4, PT, RZ, UR8, PT ;  /* 0x00000008ff007c0c */ /* 0x000fee000bf81270 */
[----:B------:R-:W-:Y:S01]  /*140e0*/  @!PT LDS RZ, [RZ] ;  /* 0x00000000fffff984 */ /* 0x000fe20000000800 */
[----:B------:R-:W-:Y:S01]  /*140f0*/  @!PT LDS RZ, [RZ] ;  /* 0x00000000fffff984 */ /* 0x000fe20000000800 */
[----:B------:R-:W-:Y:S01]  /*14100*/  @!PT LDS RZ, [RZ] ;  /* 0x00000000fffff984 */ /* 0x000fe20000000800 */
[----:B------:R3:W-:Y:S08]  /*14110*/  @!P2 LDGSTS.E.BYPASS.LTC128B.128 [R244+0xe800], [R12.64+0x80] ;  /* 0x0e8000800cf4afae */ /* 0x0007f0000b901d52 */
[----:B------:R-:W-:Y:S08]  /*14120*/  @P3 STS.128 [R244+0xd000], RZ ;  /* 0x00d000fff4003388 */ /* 0x000ff00000000c00 */
[----:B------:R-:W-:Y:S01]  /*14130*/  @!PT LDS RZ, [RZ] ;  /* 0x00000000fffff984 */ /* 0x000fe20000000800 */
[----:B------:R-:W-:Y:S01]  /*14140*/  @!PT LDS RZ, [RZ] ;  /* 0x00000000fffff984 */ /* 0x000fe20000000800 */
[----:B------:R-:W-:Y:S01]  /*14150*/  @!PT LDS RZ, [RZ] ;  /* 0x00000000fffff984 */ /* 0x000fe20000000800 */
[----:B------:R1:W-:Y:S08]  /*14160*/  @!P3 LDGSTS.E.BYPASS.LTC128B.128 [R244+0xd000], [R10.64] ;  /* 0x0d0000000af4bfae */ /* 0x0003f0000b901d52 */
[----:B------:R-:W-:Y:S08]  /*14170*/  @P2 STS.128 [R244+0xf000], RZ ;  /* 0x00f000fff4002388 */ /* 0x000ff00000000c00 */
        /* <DEDUP_REMOVED lines=14> */
[----:B------:R-:W-:Y:S08]  /*14260*/  LDSM.16.M88.4 R64, [R240] ;  /* 0x00000000f040783b */ /* 0x000ff00000000200 */
[----:B--2---:R-:W4:Y:S08]  /*14270*/  LDSM.16.M88.4 R16, [R232+0x8000] ;  /* 0x00800000e810783b */ /* 0x004f300000000200 */
[----:B------:R-:W1:Y:S08]  /*14280*/  LDSM.16.M88.4 R60, [R240+0x2000] ;  /* 0x00200000f03c783b */ /* 0x000e700000000200 */
[----:B------:R-:W2:Y:S08]  /*14290*/  LDSM.16.M88.4 R32, [R232+0x8800] ;  /* 0x00880000e820783b */ /* 0x000eb00000000200 */
[----:B------:R-:W0:Y:S08]  /*142a0*/  LDGDEPBAR ;  /* 0x00000000000079af */ /* 0x000e300000000000 */
[----:B------:R-:W5:Y:S01]  /*142b0*/  LDSM.16.M88.4 R48, [R232+0x9000] ;  /* 0x00900000e830783b */ /* 0x000f620000000200 */
[-C--:B----4-:R-:W-:Y:S07]  /*142c0*/  HMMA.16816.F32 R4, R64, R16.reuse, RZ ;  /* 0x000000104004723c */ /* 0x090fee00000018ff */
[----:B------:R-:W4:Y:S01]  /*142d0*/  LDSM.16.M88.4 R140, [R232+0x9800] ;  /* 0x00980000e88c783b */ /* 0x000f220000000200 */
[C---:B-1----:R-:W-:Y:S07]  /*142e0*/  HMMA.16816.F32 R8, R60.reuse, R16, RZ ;  /* 0x000000103c08723c */ /* 0x042fee00000018ff */
[----:B------:R-:W-:Y:S01]  /*142f0*/  LDSM.16.M88.4 R208, [R241] ;  /* 0x00000000f1d0783b */ /* 0x000fe20000000200 */
[-C--:B---3--:R-:W-:Y:S07]  /*14300*/  HMMA.16816.F32 R12, R60, R18.reuse, RZ ;  /* 0x000000123c0c723c */ /* 0x088fee00000018ff */
[----:B------:R-:W1:Y:S01]  /*14310*/  LDSM.16.M88.4 R212, [R239] ;  /* 0x00000000efd4783b */ /* 0x000e620000000200 */
[C---:B------:R-:W-:Y:S07]  /*14320*/  HMMA.16816.F32 R16, R64.reuse, R18, RZ ;  /* 0x000000124010723c */ /* 0x040fee00000018ff */
[----:B------:R-:W3:Y:S01]  /*14330*/  LDSM.16.M88.4 R216, [R241+0x2000] ;  /* 0x00200000f1d8783b */ /* 0x000ee20000000200 */
[-C--:B--2---:R-:W-:Y:S07]  /*14340*/  HMMA.16816.F32 R20, R64, R32.reuse, RZ ;  /* 0x000000204014723c */ /* 0x084fee00000018ff */
[----:B------:R-:W2:Y:S01]  /*14350*/  LDSM.16.M88.4 R220, [R239+0x800] ;  /* 0x00080000efdc783b */ /* 0x000ea20000000200 */
[C---:B------:R-:W-:Y:S07]  /*14360*/  HMMA.16816.F32 R24, R60.reuse, R32, RZ ;  /* 0x000000203c18723c */ /* 0x040fee00000018ff */
[----:B------:R-:W1:Y:S01]  /*14370*/  LDSM.16.M88.4 R224, [R239+0x1000] ;  /* 0x00100000efe0783b */ /* 0x000e620000000200 */
[-C--:B------:R-:W-:Y:S07]  /*14380*/  HMMA.16816.F32 R28, R60, R34.reuse, RZ ;  /* 0x000000223c1c723c */ /* 0x080fee00000018ff */
[----:B------:R-:W1:Y:S01]  /*14390*/  LDSM.16.M88.4 R228, [R239+0x1800] ;  /* 0x00180000efe4783b */ /* 0x000e620000000200 */
[C---:B------:R-:W-:Y:S08]  /*143a0*/  HMMA.16816.F32 R32, R64.reuse, R34, RZ ;  /* 0x000000224020723c */ /* 0x040ff000000018ff */
[-C--:B-----5:R-:W-:Y:S08]  /*143b0*/  HMMA.16816.F32 R36, R64, R48.reuse, RZ ;  /* 0x000000304024723c */ /* 0x0a0ff000000018ff */
[C---:B------:R-:W-:Y:S08]  /*143c0*/  HMMA.16816.F32 R40, R60.reuse, R48, RZ ;  /* 0x000000303c28723c */ /* 0x040ff000000018ff */
[-C--:B------:R-:W-:Y:S08]  /*143d0*/  HMMA.16816.F32 R44, R60, R50.reuse, RZ ;  /* 0x000000323c2c723c */ /* 0x080ff000000018ff */
[C---:B------:R-:W-:Y:S08]  /*143e0*/  HMMA.16816.F32 R48, R64.reuse, R50, RZ ;  /* 0x000000324030723c */ /* 0x040ff000000018ff */
[-C--:B----4-:R-:W-:Y:S08]  /*143f0*/  HMMA.16816.F32 R52, R64, R140.reuse, RZ ;  /* 0x0000008c4034723c */ /* 0x090ff000000018ff */
[C---:B------:R-:W-:Y:S08]  /*14400*/  HMMA.16816.F32 R56, R60.reuse, R140, RZ ;  /* 0x0000008c3c38723c */ /* 0x040ff000000018ff */
[-C--:B------:R-:W-:Y:S08]  /*14410*/  HMMA.16816.F32 R60, R60, R142.reuse, RZ ;  /* 0x0000008e3c3c723c */ /* 0x080ff000000018ff */
[----:B------:R-:W-:Y:S01]  /*14420*/  HMMA.16816.F32 R64, R64, R142, RZ ;  /* 0x0000008e4040723c */ /* 0x000fe200000018ff */
[----:B------:R-:W-:Y:S07]  /*14430*/  LDSM.16.M88.4 R140, [R243] ;  /* 0x00000000f38c783b */ /* 0x000fee0000000200 */
[-C--:B-1----:R-:W-:Y:S08]  /*14440*/  HMMA.16816.F32 R4, R208, R212.reuse, R4 ;  /* 0x000000d4d004723c */ /* 0x082ff00000001804 */
[C---:B---3--:R-:W-:Y:S08]  /*14450*/  HMMA.16816.F32 R8, R216.reuse, R212, R8 ;  /* 0x000000d4d808723c */ /* 0x048ff00000001808 */
[-C--:B------:R-:W-:Y:S08]  /*14460*/  HMMA.16816.F32 R12, R216, R214.reuse, R12 ;  /* 0x000000d6d80c723c */ /* 0x080ff0000000180c */
[C---:B------:R-:W-:Y:S01]  /*14470*/  HMMA.16816.F32 R16, R208.reuse, R214, R16 ;  /* 0x000000d6d010723c */ /* 0x040fe20000001810 */
[----:B------:R-:W1:Y:S07]  /*14480*/  LDSM.16.M88.4 R212, [R238+0x8000] ;  /* 0x00800000eed4783b */ /* 0x000e6e0000000200 */
[-C--:B--2---:R-:W-:Y:S08]  /*14490*/  HMMA.16816.F32 R20, R208, R220.reuse, R20 ;  /* 0x000000dcd014723c */ /* 0x084ff00000001814 */
        /* <DEDUP_REMOVED lines=14> */
[----:B------:R-:W4:Y:S07]  /*14580*/  LDSM.16.M88.4 R208, [R238+0x9800] ;  /* 0x00980000eed0783b */ /* 0x000f2e0000000200 */
[-C--:B-1----:R-:W-:Y:S01]  /*14590*/  HMMA.16816.F32 R4, R140, R212.reuse, R4 ;  /* 0x000000d48c04723c */ /* 0x082fe20000001804 */
[----:B------:R-:W-:Y:S07]  /*145a0*/  LDSM.16.M88.4 R228, [R237+0x1000] ;  /* 0x00100000ede4783b */ /* 0x000fee0000000200 */
        /* <DEDUP_REMOVED lines=41> */
[----:B------:R-:W5:Y:S07]  /*14840*/  LDSM.16.M88.4 R140, [R232+0xb800] ;  /* 0x00b80000e88c783b */ /* 0x000f6e0000000200 */
        /* <DEDUP_REMOVED lines=11> */
[-C--:B----4-:R-:W-:Y:S08]  /*14900*/  HMMA.16816.F32 R36, R208, R224.reuse, R36 ;  /* 0x000000e0d024723c */ /* 0x090ff00000001824 */
[C---:B------:R-:W-:Y:S08]  /*14910*/  HMMA.16816.F32 R40, R220.reuse, R224, R40 ;  /* 0x000000e0dc28723c */ /* 0x040ff00000001828 */
[-C--:B------:R-:W-:Y:S08]  /*14920*/  HMMA.16816.F32 R44, R220, R226.reuse, R44 ;  /* 0x000000e2dc2c723c */ /* 0x080ff0000000182c */
[C---:B------:R-:W-:Y:S01]  /*14930*/  HMMA.16816.F32 R48, R208.reuse, R226, R48 ;  /* 0x000000e2d030723c */ /* 0x040fe20000001830 */
[----:B------:R-:W3:Y:S07]  /*14940*/  LDSM.16.M88.4 R224, [R239+0x2800] ;  /* 0x00280000efe0783b */ /* 0x000eee0000000200 */
[-C--:B-----5:R-:W-:Y:S08]  /*14950*/  HMMA.16816.F32 R52, R208, R140.reuse, R52 ;  /* 0x0000008cd034723c */ /* 0x0a0ff00000001834 */
[C---:B------:R-:W-:Y:S08]  /*14960*/  HMMA.16816.F32 R56, R220.reuse, R140, R56 ;  /* 0x0000008cdc38723c */ /* 0x040ff00000001838 */
[-C--:B------:R-:W-:Y:S01]  /*14970*/  HMMA.16816.F32 R60, R220, R142.reuse, R60 ;  /* 0x0000008edc3c723c */ /* 0x080fe2000000183c */
[----:B------:R-:W-:Y:S07]  /*14980*/  LDSM.16.M88.4 R220, [R238+0xa000] ;  /* 0x00a00000eedc783b */ /* 0x000fee0000000200 */
[----:B------:R-:W-:Y:S01]  /*14990*/  HMMA.16816.F32 R64, R208, R142, R64 ;  /* 0x0000008ed040723c */ /* 0x000fe20000001840 */
[----:B------:R-:W4:Y:S07]  /*149a0*/  LDSM.16.M88.4 R140, [R239+0x3000] ;  /* 0x00300000ef8c783b */ /* 0x000f2e0000000200 */
        /* <DEDUP_REMOVED lines=10> */
[----:B------:R-:W3:Y:S07]  /*14a50*/  LDSM.16.M88.4 R224, [R243+0x6000] ;  /* 0x00600000f3e0783b */ /* 0x000eee0000000200 */
[-C--:B----4-:R-:W-:Y:S08]  /*14a60*/  HMMA.16816.F32 R36, R212, R140.reuse, R36 ;  /* 0x0000008cd424723c */ /* 0x090ff00000001824 */
[C---:B------:R-:W-:Y:S08]  /*14a70*/  HMMA.16816.F32 R40, R228.reuse, R140, R40 ;  /* 0x0000008ce428723c */ /* 0x040ff00000001828 */
[-C--:B------:R-:W-:Y:S08]  /*14a80*/  HMMA.16816.F32 R44, R228, R142.reuse, R44 ;  /* 0x0000008ee42c723c */ /* 0x080ff0000000182c */
[C---:B------:R-:W-:Y:S01]  /*14a90*/  HMMA.16816.F32 R48, R212.reuse, R142, R48 ;  /* 0x0000008ed430723c */ /* 0x040fe20000001830 */
[----:B------:R-:W4:Y:S07]  /*14aa0*/  LDSM.16.M88.4 R140, [R238+0xa800] ;  /* 0x00a80000ee8c783b */ /* 0x000f2e0000000200 */
[-C--:B-1----:R-:W-:Y:S08]  /*14ab0*/  HMMA.16816.F32 R52, R212, R208.reuse, R52 ;  /* 0x000000d0d434723c */ /* 0x082ff00000001834 */
[C---:B------:R-:W-:Y:S08]  /*14ac0*/  HMMA.16816.F32 R56, R228.reuse, R208, R56 ;  /* 0x000000d0e438723c */ /* 0x040ff00000001838 */
[-C--:B------:R-:W-:Y:S01]  /*14ad0*/  HMMA.16816.F32 R60, R228, R210.reuse, R60 ;  /* 0x000000d2e43c723c */ /* 0x080fe2000000183c */
[----:B------:R-:W-:Y:S07]  /*14ae0*/  LDSM.16.M88.4 R228, [R237+0x2000] ;  /* 0x00200000ede4783b */ /* 0x000fee0000000200 */
[----:B------:R-:W-:Y:S01]  /*14af0*/  HMMA.16816.F32 R64, R212, R210, R64 ;  /* 0x000000d2d440723c */ /* 0x000fe20000001840 */
[----:B------:R-:W1:Y:S07]  /*14b00*/  LDSM.16.M88.4 R208, [R238+0xb000] ;  /* 0x00b00000eed0783b */ /* 0x000e6e0000000200 */
[-C--:B--2---:R-:W-:Y:S01]  /*14b10*/  HMMA.16816.F32 R4, R216, R220.reuse, R4 ;  /* 0x000000dcd804723c */ /* 0x084fe20000001804 */
[----:B------:R-:W2:Y:S07]  /*14b20*/  LDSM.16.M88.4 R212, [R238+0xb800] ;  /* 0x00b80000eed4783b */ /* 0x000eae0000000200 */
[C---:B---3--:R-:W-:Y:S08]  /*14b30*/  HMMA.16816.F32 R8, R224.reuse, R220, R8 ;  /* 0x000000dce008723c */ /* 0x048ff00000001808 */
        /* <DEDUP_REMOVED lines=10> */
[-C--:B------:R-:W-:Y:S08]  /*14be0*/  HMMA.16816.F32 R44, R224, R210.reuse, R44 ;  /* 0x000000d2e02c723c */ /* 0x080ff0000000182c */
[C---:B------:R-:W-:Y:S08]  /*14bf0*/  HMMA.16816.F32 R48, R216.reuse, R210, R48 ;  /* 0x000000d2d830723c */ /* 0x040ff00000001830 */
[-C--:B--2---:R-:W-:Y:S08]  /*14c00*/  HMMA.16816.F32 R52, R216, R212.reuse, R52 ;  /* 0x000000d4d834723c */ /* 0x084ff00000001834 */
[C---:B------:R-:W-:Y:S08]  /*14c10*/  HMMA.16816.F32 R56, R224.reuse, R212, R56 ;  /* 0x000000d4e038723c */ /* 0x040ff00000001838 */
[-C--:B------:R-:W-:Y:S08]  /*14c20*/  HMMA.16816.F32 R60, R224, R214.reuse, R60 ;  /* 0x000000d6e03c723c */ /* 0x080ff0000000183c */
[----:B------:R-:W-:Y:S08]  /*14c30*/  HMMA.16816.F32 R64, R216, R214, R64 ;  /* 0x000000d6d840723c */ /* 0x000ff00000001840 */
[-C--:B---3--:R-:W-:Y:S08]  /*14c40*/  HMMA.16816.F32 R4, R220, R228.reuse, R4 ;  /* 0x000000e4dc04723c */ /* 0x088ff00000001804 */
[C---:B----4-:R-:W-:Y:S08]  /*14c50*/  HMMA.16816.F32 R8, R140.reuse, R228, R8 ;  /* 0x000000e48c08723c */ /* 0x050ff00000001808 */
        /* <DEDUP_REMOVED lines=22> */
[----:B------:R-:W-:Y:S10]  /*14dc0*/  MUFU.TANH R213, R8 ;  /* 0x0000000800d57308 */ /* 0x000ff40000002400 */
[----:B------:R-:W-:Y:S01]  /*14dd0*/  MUFU.TANH R224, R9 ;  /* 0x0000000900e07308 */ /* 0x000fe20000002400 */
[----:B-1----:R-:W1:Y:S09]  /*14de0*/  LDSM.16.M88.4 R4, [R237+0x2800] ;  /* 0x00280000ed04783b */ /* 0x002e720000000200 */
[----:B------:R-:W-:Y:S10]  /*14df0*/  MUFU.TANH R212, R10 ;  /* 0x0000000a00d47308 */ /* 0x000ff40000002400 */
[----:B------:R2:W-:Y:S10]  /*14e00*/  MUFU.TANH R225, R11 ;  /* 0x0000000b00e17308 */ /* 0x0005f40000002400 */
[----:B------:R-:W-:Y:S10]  /*14e10*/  MUFU.TANH R214, R12 ;  /* 0x0000000c00d67308 */ /* 0x000ff40000002400 */
[----:B------:R-:W-:Y:S01]  /*14e20*/  MUFU.TANH R219, R13 ;  /* 0x0000000d00db7308 */ /* 0x000fe20000002400 */
[----:B--2---:R-:W2:Y:S01]  /*14e30*/  LDSM.16.M88.4 R8, [R237+0x3000] ;  /* 0x00300000ed08783b */ /* 0x004ea20000000200 */
[-C--:B-1----:R-:W-:Y:S08]  /*14e40*/  HMMA.16816.F32 R20, R220, R4.reuse, R20 ;  /* 0x00000004dc14723c */ /* 0x082ff00000001814 */
[----:B------:R-:W-:Y:S01]  /*14e50*/  MUFU.TANH R218, R14 ;  /* 0x0000000e00da7308 */ /* 0x000fe20000002400 */
[C---:B------:R-:W-:Y:S09]  /*14e60*/  HMMA.16816.F32 R24, R140.reuse, R4, R24 ;  /* 0x000000048c18723c */ /* 0x040ff20000001818 */
[----:B------:R-:W-:Y:S01]  /*14e70*/  MUFU.TANH R217, R15 ;  /* 0x0000000f00d97308 */ /* 0x000fe20000002400 */
[-C--:B------:R-:W-:Y:S08]  /*14e80*/  HMMA.16816.F32 R28, R140, R6.reuse, R28 ;  /* 0x000000068c1c723c */ /* 0x080ff0000000181c */
[C---:B------:R-:W-:Y:S01]  /*14e90*/  HMMA.16816.F32 R32, R220.reuse, R6, R32 ;  /* 0x00000006dc20723c */ /* 0x040fe20000001820 */
[----:B------:R-:W-:Y:S01]  /*14ea0*/  MUFU.TANH R209, R16 ;  /* 0x0000001000d17308 */ /* 0x000fe20000002400 */
[----:B------:R-:W1:Y:S01]  /*14eb0*/  LDSM.16.M88.4 R4, [R237+0x3800] ;  /* 0x00380000ed04783b */ /* 0x000e620000000200 */
[----:B------:R-:W-:Y:S04]  /*14ec0*/  DEPBAR.LE SB0, 0x0 ;  /* 0x000080000000791a */ /* 0x000fe80000000000 */
[----:B------:R-:W-:Y:S02]  /*14ed0*/  FMUL.FTZ R20, R20, c[0x0][0x2ec] ;  /* 0x0000bb0014147a20 */ /* 0x000fe40000410000 */
[----:B------:R-:W-:Y:S02]  /*14ee0*/  FMUL.FTZ R21, R21, c[0x0][0x2ec] ;  /* 0x0000bb0015157a20 */ /* 0x000fe40000410000 */
[----:B------:R-:W-:Y:S01]  /*14ef0*/  MUFU.TANH R208, R17 ;  /* 0x0000001100d07308 */ /* 0x000fe20000002400 */
[----:B------:R-:W-:Y:S01]  /*14f00*/  BAR.SYNC.DEFER_BLOCKING 0x0 ;  /* 0x0000000000007b1d */ /* 0x000fe20000010000 */
[----:B------:R-:W-:Y:S01]  /*14f10*/  FMUL.FTZ R22, R22, c[0x0][0x2ec] ;  /* 0x0000bb0016167a20 */ /* 0x000fe20000410000 */
[-C--:B--2---:R-:W-:Y:S05]  /*14f20*/  HMMA.16816.F32 R36, R220, R8.reuse, R36 ;  /* 0x00000008dc24723c */ /* 0x084fea0000001824 */
[----:B------:R-:W-:Y:S02]  /*14f30*/  FMUL.FTZ R30, R30, c[0x0][0x2ec] ;  /* 0x0000bb001e1e7a20 */ /* 0x000fe40000410000 */
[----:B------:R-:W-:Y:S01]  /*14f40*/  MUFU.TANH R18, R18 ;  /* 0x0000001200127308 */ /* 0x000fe20000002400 */
[----:B------:R-:W-:Y:S01]  /*14f50*/  FMUL.FTZ R31, R31, c[0x0][0x2ec] ;  /* 0x0000bb001f1f7a20 */ /* 0x000fe20000410000 */
[C---:B------:R-:W-:Y:S04]  /*14f60*/  HMMA.16816.F32 R40, R140.reuse, R8, R40 ;  /* 0x000000088c28723c */ /* 0x040fe80000001828 */
[----:B------:R-:W-:Y:S02]  /*14f70*/  FMUL.FTZ R23, R23, c[0x0][0x2ec] ;  /* 0x0000bb0017177a20 */ /* 0x000fe40000410000 */
[----:B------:R-:W-:Y:S02]  /*14f80*/  FMUL.FTZ R24, R24, c[0x0][0x2ec] ;  /* 0x0000bb0018187a20 */ /* 0x000fe40000410000 */
[----:B------:R-:W2:Y:S01]  /*14f90*/  MUFU.TANH R2, R30 ;  /* 0x0000001e00027308 */ /* 0x000ea20000002400 */
[-C--:B------:R-:W-:Y:S03]  /*14fa0*/  HMMA.16816.F32 R44, R140, R10.reuse, R44 ;  /* 0x0000000a8c2c723c */ /* 0x080fe6000000182c */
[----:B------:R-:W-:Y:S02]  /*14fb0*/  FMUL.FTZ R25, R25, c[0x0][0x2ec] ;  /* 0x0000bb0019197a20 */ /* 0x000fe40000410000 */
[----:B------:R-:W-:Y:S02]  /*14fc0*/  FMUL.FTZ R26, R26, c[0x0][0x2ec] ;  /* 0x0000bb001a1a7a20 */ /* 0x000fe40000410000 */
[----:B------:R-:W-:Y:S01]  /*14fd0*/  FMUL.FTZ R27, R27, c[0x0][0x2ec] ;  /* 0x0000bb001b1b7a20 */ /* 0x000fe20000410000 */
[C---:B------:R-:W-:Y:S01]  /*14fe0*/  HMMA.16816.F32 R48, R220.reuse, R10, R48 ;  /* 0x0000000adc30723c */ /* 0x040fe20000001830 */
[----:B------:R-:W3:Y:S03]  /*14ff0*/  MUFU.TANH R0, R31 ;  /* 0x0000001f00007308 */ /* 0x000ee60000002400 */
[----:B------:R-:W-:Y:S02]  /*15000*/  FMUL.FTZ R28, R28, c[0x0][0x2ec] ;  /* 0x0000bb001c1c7a20 */ /* 0x000fe40000410000 */
[----:B------:R-:W-:Y:S02]  /*15010*/  FMUL.FTZ R29, R29, c[0x0][0x2ec] ;  /* 0x0000bb001d1d7a20 */ /* 0x000fe40000410000 */
[-C--:B-1----:R-:W-:Y:S03]  /*15020*/  HMMA.16816.F32 R52, R220, R4.reuse, R52 ;  /* 0x00000004dc34723c */ /* 0x082fe60000001834 */
[----:B------:R-:W-:Y:S01]  /*15030*/  MUFU.TANH R19, R19 ;  /* 0x0000001300137308 */ /* 0x000fe20000002400 */
[----:B------:R-:W-:Y:S02]  /*15040*/  FMUL.FTZ R32, R32, c[0x0][0x2ec] ;  /* 0x0000bb0020207a20 */ /* 0x000fe40000410000 */
[----:B------:R-:W-:Y:S01]  /*15050*/  FMUL.FTZ R33, R33, c[0x0][0x2ec] ;  /* 0x0000bb0021217a20 */ /* 0x000fe20000410000 */
[----:B--2---:R-:W-:Y:S01]  /*15060*/  STL [R1], R2 ;  /* 0x0000000201007387 */ /* 0x004fe20000100800 */
[C---:B------:R-:W-:Y:S04]  /*15070*/  HMMA.16816.F32 R56, R140.reuse, R4, R56 ;  /* 0x000000048c38723c */ /* 0x040fe80000001838 */
[----:B------:R-:W-:Y:S01]  /*15080*/  FMUL.FTZ R34, R34, c[0x0][0x2ec] ;  /* 0x0000bb0022227a20 */ /* 0x000fe20000410000 */
[----:B------:R-:W-:Y:S01]  /*15090*/  MUFU.TANH R226, R20 ;  /* 0x0000001400e27308 */ /* 0x000fe20000002400 */
[----:B------:R-:W-:Y:S02]  /*150a0*/  FMUL.FTZ R35, R35, c[0x0][0x2ec] ;  /* 0x0000bb0023237a20 */ /* 0x000fe40000410000 */
[-C--:B------:R-:W-:Y:S01]  /*150b0*/  HMMA.16816.F32 R60, R140, R6.reuse, R60 ;  /* 0x000000068c3c723c */ /* 0x080fe2000000183c */
[----:B---3--:R1:W-:Y:S03]  /*150c0*/  STL [R1+0x4], R0 ;  /* 0x0000040001007387 */ /* 0x0083e60000100800 */
[----:B------:R-:W-:Y:S02]  /*150d0*/  FMUL.FTZ R41, R41, c[0x0][0x2ec] ;  /* 0x0000bb0029297a20 */ /* 0x000fe40000410000 */
[----:B------:R-:W-:Y:S01]  /*150e0*/  FMUL.FTZ R42, R42, c[0x0][0x2ec] ;  /* 0x0000bb002a2a7a20 */ /* 0x000fe20000410000 */
[----:B------:R-:W-:Y:S01]  /*150f0*/  MUFU.TANH R228, R21 ;  /* 0x0000001500e47308 */ /* 0x000fe20000002400 */
[----:B------:R-:W-:Y:S04]  /*15100*/  HMMA.16816.F32 R64, R220, R6, R64 ;  /* 0x00000006dc40723c */ /* 0x000fe80000001840 */
[----:B------:R-:W-:Y:S02]  /*15110*/  FMUL.FTZ R44, R44, c[0x0][0x2ec] ;  /* 0x0000bb002c2c7a20 */ /* 0x000fe40000410000 */
[----:B------:R-:W-:Y:S02]  /*15120*/  FMUL.FTZ R46, R46, c[0x0][0x2ec] ;  /* 0x0000bb002e2e7a20 */ /* 0x000fe40000410000 */
[----:B------:R-:W-:Y:S01]  /*15130*/  FMUL.FTZ R58, R58, c[0x0][0x2ec] ;  /* 0x0000bb003a3a7a20 */ /* 0x000fe20000410000 */
[----:B------:R-:W-:Y:S03]  /*15140*/  MUFU.TANH R230, R22 ;  /* 0x0000001600e67308 */ /* 0x000fe60000002400 */
[----:B------:R-:W-:Y:S02]  /*15150*/  FMUL.FTZ R59, R59, c[0x0][0x2ec] ;  /* 0x0000bb003b3b7a20 */ /* 0x000fe40000410000 */
[----:B------:R-:W-:Y:S02]  /*15160*/  FMUL.FTZ R47, R47, c[0x0][0x2ec] ;  /* 0x0000bb002f2f7a20 */ /* 0x000fe40000410000 */
[----:B------:R-:W-:Y:S02]  /*15170*/  FMUL.FTZ R51, R51, c[0x0][0x2ec] ;  /* 0x0000bb0033337a20 */ /* 0x000fe40000410000 */
[----:B------:R-:W-:Y:S01]  /*15180*/  FMUL.FTZ R36, R36, c[0x0][0x2ec] ;  /* 0x0000bb0024247a20 */ /* 0x000fe20000410000 */
[----:B------:R-:W2:Y:S01]  /*15190*/  MUFU.TANH R134, R58 ;  /* 0x0000003a00867308 */ /* 0x000ea20000002400 */
[----:B------:R-:W-:Y:S02]  /*151a0*/  FMUL.FTZ R37, R37, c[0x0][0x2ec] ;  /* 0x0000bb0025257a20 */ /* 0x000fe40000410000 */
[----:B------:R-:W-:Y:S02]  /*151b0*/  FMUL.FTZ R38, R38, c[0x0][0x2ec] ;  /* 0x0000bb0026267a20 */ /* 0x000fe40000410000 */
[----:B------:R-:W-:Y:S02]  /*151c0*/  FMUL.FTZ R39, R39, c[0x0][0x2ec] ;  /* 0x0000bb0027277a20 */ /* 0x000fe40000410000 */
[----:B------:R-:W-:Y:S02]  /*151d0*/  FMUL.FTZ R40, R40, c[0x0][0x2ec] ;  /* 0x0000bb0028287a20 */ /* 0x000fe40000410000 */
[----:B------:R-:W-:Y:S01]  /*151e0*/  FMUL.FTZ R43, R43, c[0x0][0x2ec] ;  /* 0x0000bb002b2b7a20 */ /* 0x000fe20000410000 */
[----:B------:R-:W3:Y:S01]  /*151f0*/  MUFU.TANH R133, R59 ;  /* 0x0000003b00857308 */ /* 0x000ee20000002400 */
        /* <DEDUP_REMOVED lines=8> */
[----:B--2---:R2:W-:Y:S01]  /*15280*/  STL [R1+0x3c], R134 ;  /* 0x00003c8601007387 */ /* 0x0045e20000100800 */
[----:B------:R-:W-:Y:S02]  /*15290*/  FMUL.FTZ R55, R55, c[0x0][0x2ec] ;  /* 0x0000bb0037377a20 */ /* 0x000fe40000410000 */
[----:B------:R-:W-:Y:S02]  /*152a0*/  FMUL.FTZ R56, R56, c[0x0][0x2ec] ;  /* 0x0000bb0038387a20 */ /* 0x000fe40000410000 */
[----:B------:R-:W-:Y:S01]  /*152b0*/  FMUL.FTZ R57, R57, c[0x0][0x2ec] ;  /* 0x0000bb0039397a20 */ /* 0x000fe20000410000 */
[----:B------:R2:W2:Y:S01]  /*152c0*/  MUFU.TANH R247, R24 ;  /* 0x0000001800f77308 */ /* 0x0004a20000002400 */
[----:B------:R-:W-:Y:S02]  /*152d0*/  FMUL.FTZ R60, R60, c[0x0][0x2ec] ;  /* 0x0000bb003c3c7a20 */ /* 0x000fe40000410000 */
[----:B------:R-:W-:Y:S01]  /*152e0*/  FMUL.FTZ R61, R61, c[0x0][0x2ec] ;  /* 0x0000bb003d3d7a20 */ /* 0x000fe20000410000 */
[----:B---3--:R3:W-:Y:S01]  /*152f0*/  STL [R1+0x40], R133 ;  /* 0x0000408501007387 */ /* 0x0087e20000100800 */
[----:B------:R-:W-:Y:S02]  /*15300*/  FMUL.FTZ R62, R62, c[0x0][0x2ec] ;  /* 0x0000bb003e3e7a20 */ /* 0x000fe40000410000 */
[----:B-1----:R-:W-:Y:S02]  /*15310*/  FMUL.FTZ R0, R63, c[0x0][0x2ec] ;  /* 0x0000bb003f007a20 */ /* 0x002fe40000410000 */
[----:B------:R-:W-:Y:S01]  /*15320*/  FMUL.FTZ R64, R64, c[0x0][0x2ec] ;  /* 0x0000bb0040407a20 */ /* 0x000fe20000410000 */
[----:B------:R3:W1:Y:S01]  /*15330*/  MUFU.TANH R248, R25 ;  /* 0x0000001900f87308 */ /* 0x0006620000002400 */
[----:B------:R-:W-:Y:S02]  /*15340*/  FMUL.FTZ R65, R65, c[0x0][0x2ec] ;  /* 0x0000bb0041417a20 */ /* 0x000fe40000410000 */
[----:B------:R-:W-:Y:S02]  /*15350*/  FMUL.FTZ R66, R66, c[0x0][0x2ec] ;  /* 0x0000bb0042427a20 */ /* 0x000fe40000410000 */
[----:B------:R-:W-:Y:S05]  /*15360*/  FMUL.FTZ R67, R67, c[0x0][0x2ec] ;  /* 0x0000bb0043437a20 */ /* 0x000fea0000410000 */
        /* <DEDUP_REMOVED lines=39> */
.L_x_253:
[----:B------:R-:W-:Y:S01]  /*155e0*/  STL [R1+0xe0], R244 ;  /* 0x0000e0f401007387 */ /* 0x000fe20000100800 */
[----:B------:R-:W-:Y:S01]  /*155f0*/  FMNMX.FTZ R0, R210, R132, !PT ;  /* 0x00000084d2007209 */ /* 0x000fe20007810000 */
[----:B------:R-:W-:Y:S01]  /*15600*/  UIADD3 UR8, UR8, -0x1, URZ ;  /* 0xffffffff08087890 */ /* 0x000fe2000fffe03f */
[----:B------:R-:W-:Y:S01]  /*15610*/  MOV R40, R136 ;  /* 0x0000008800287202 */ /* 0x000fe20000000f00 */
[----:B------:R-:W-:Y:S01]  /*15620*/  STL [R1+0xdc], R243 ;  /* 0x0000dcf301007387 */ /* 0x000fe20000100800 */
[----:B------:R-:W-:Y:S02]  /*15630*/  FMNMX.FTZ R2, R215, R0, !PT ;  /* 0x00000000d7027209 */ /* 0x000fe40007810000 */
[----:B------:R-:W-:Y:S01]  /*15640*/  FMNMX.FTZ R0, R211, R137, !PT ;  /* 0x00000089d3007209 */ /* 0x000fe20007810000 */
[----:B------:R-:W-:Y:S01]  /*15650*/  STL [R1+0xd8], R242 ;  /* 0x0000d8f201007387 */ /* 0x000fe20000100800 */
[----:B------:R-:W-:Y:S02]  /*15660*/  FMNMX.FTZ R3, R209, R2, !PT ;  /* 0x00000002d1037209 */ /* 0x000fe40007810000 */
[----:B------:R-:W-:Y:S01]  /*15670*/  FMNMX.FTZ R2, R216, R0, !PT ;  /* 0x00000000d8027209 */ /* 0x000fe20007810000 */
[----:B------:R-:W-:Y:S01]  /*15680*/  STL [R1+0xd4], R241 ;  /* 0x0000d4f101007387 */ /* 0x000fe20000100800 */
[----:B-1----:R-:W-:Y:S02]  /*15690*/  FMNMX.FTZ R4, R208, R3, !PT ;  /* 0x00000003d0047209 */ /* 0x002fe40007810000 */
[----:B------:R-:W-:Y:S01]  /*156a0*/  FMNMX.FTZ R0, R213, R138, !PT ;  /* 0x0000008ad5007209 */ /* 0x000fe20007810000 */
[----:B------:R-:W-:Y:S01]  /*156b0*/  STL [R1+0xd0], R240 ;  /* 0x0000d0f001007387 */ /* 0x000fe20000100800 */
[----:B------:R-:W-:Y:S02]  /*156c0*/  FMNMX.FTZ R4, R226, R4, !PT ;  /* 0x00000004e2047209 */ /* 0x000fe40007810000 */
[----:B------:R-:W-:Y:S01]  /*156d0*/  FMNMX.FTZ R3, R18, R2, !PT ;  /* 0x0000000212037209 */ /* 0x000fe20007810000 */
[----:B------:R1:W-:Y:S01]  /*156e0*/  STL [R1+0xcc], R239 ;  /* 0x0000ccef01007387 */ /* 0x0003e20000100800 */
[----:B------:R-:W-:Y:S02]  /*156f0*/  FMNMX.FTZ R4, R228, R4, !PT ;  /* 0x00000004e4047209 */ /* 0x000fe40007810000 */
[----:B------:R-:W-:Y:S01]  /*15700*/  FMNMX.FTZ R2, R224, R0, !PT ;  /* 0x00000000e0027209 */ /* 0x000fe20007810000 */
[----:B------:R-:W2:Y:S01]  /*15710*/  LDL.LU R48, [R1] ;  /* 0x0000000001307983 */ /* 0x000ea20000300800 */
[----:B------:R-:W-:Y:S02]  /*15720*/  FMNMX.FTZ R4, R227, R4, !PT ;  /* 0x00000004e3047209 */ /* 0x000fe40007810000 */
[----:B------:R-:W-:Y:S01]  /*15730*/  FMNMX.FTZ R0, R212, R139, !PT ;  /* 0x0000008bd4007209 */ /* 0x000fe20007810000 */
[----:B------:R-:W3:Y:S01]  /*15740*/  LDL.LU R45, [R1+0x4] ;  /* 0x00000400012d7983 */ /* 0x000ee20000300800 */
        /* <DEDUP_REMOVED lines=11> */
[----:B------:R-:W-:Y:S01]  /*15800*/  LDSM.16.MT88.4 R36, [R234+0xc000] ;  /* 0x00c00000ea24783b */ /* 0x000fe20000004200 */
[----:B------:R-:W-:Y:S02]  /*15810*/  FMNMX.FTZ R136, R25, R136, !PT ;  /* 0x0000008819887209 */ /* 0x000fe40007810000 */
[----:B------:R-:W-:Y:S02]  /*15820*/  FMNMX.FTZ R3, R230, R3, !PT ;  /* 0x00000003e6037209 */ /* 0x000fe40007810000 */
[----:B------:R-:W-:Y:S02]  /*15830*/  FMNMX.FTZ R136, R46, R136, !PT ;  /* 0x000000882e887209 */ /* 0x000fe40007810000 */
[----:B------:R-:W-:Y:S01]  /*15840*/  FMNMX.FTZ R2, R214, R2, !PT ;  /* 0x00000002d6027209 */ /* 0x000fe20007810000 */
[----:B------:R-:W-:Y:S01]  /*15850*/  LDSM.16.MT88.4 R52, [R236+0xc000] ;  /* 0x00c00000ec34783b */ /* 0x000fe20000004200 */
        /* <DEDUP_REMOVED lines=8> */
[----:B------:R-:W-:Y:S02]  /*158e0*/  MOV R58, R20 ;  /* 0x00000014003a7202 */ /* 0x000fe40000000f00 */
[----:B------:R-:W-:Y:S02]  /*158f0*/  FMNMX.FTZ R136, R221, R136, !PT ;  /* 0x00000088dd887209 */ /* 0x000fe40007810000 */
[----:B------:R-:W-:Y:S02]  /*15900*/  FMNMX.FTZ R3, R246, R3, !PT ;  /* 0x00000003f6037209 */ /* 0x000fe40007810000 */
[----:B------:R-:W-:Y:S01]  /*15910*/  FMNMX.FTZ R2, R248, R2, !PT ;  /* 0x00000002f8027209 */ /* 0x000fe20007810000 */
[----:B------:R-:W4:Y:S01]  /*15920*/  SHFL.BFLY PT, R6, R136, 0x2, 0x1f ;  /* 0x0c401f0088067f89 */ /* 0x000f2200000e0000 */
[----:B------:R-:W-:Y:S02]  /*15930*/  MOV R56, R22 ;  /* 0x0000001600387202 */ /* 0x000fe40000000f00 */
[----:B------:R-:W-:Y:S02]  /*15940*/  FMNMX.FTZ R3, R58, R3, !PT ;  /* 0x000000033a037209 */ /* 0x000fe40007810000 */
[----:B------:R-:W-:Y:S02]  /*15950*/  FMNMX.FTZ R2, R251, R2, !PT ;  /* 0x00000002fb027209 */ /* 0x000fe40007810000 */
[----:B------:R-:W-:Y:S02]  /*15960*/  MOV R59, R135 ;  /* 0x00000087003b7202 */ /* 0x000fe40000000f00 */
[----:B------:R-:W-:Y:S02]  /*15970*/  FMNMX.FTZ R3, R56, R3, !PT ;  /* 0x0000000338037209 */ /* 0x000fe40007810000 */
[----:B------:R-:W-:Y:S02]  /*15980*/  MOV R50, R23 ;  /* 0x0000001700327202 */ /* 0x000fe40000000f00 */
[----:B------:R-:W-:Y:S02]  /*15990*/  FMNMX.FTZ R2, R252, R2, !PT ;  /* 0x00000002fc027209 */ /* 0x000fe40007810000 */
[----:B-1----:R-:W-:Y:S02]  /*159a0*/  MOV R239, R32 ;  /* 0x0000002000ef7202 */ /* 0x002fe40000000f00 */
[----:B------:R-:W-:Y:S02]  /*159b0*/  MOV R57, R21 ;  /* 0x0000001500397202 */ /* 0x000fe40000000f00 */
[----:B------:R-:W-:Y:S01]  /*159c0*/  FMNMX.FTZ R3, R35, R3, !PT ;  /* 0x0000000323037209 */ /* 0x000fe20007810000 */
[----:B------:R-:W-:Y:S01]  /*159d0*/  LDSM.16.MT88.4 R20, [R233+0xc000] ;  /* 0x00c00000e914783b */ /* 0x000fe20000004200 */
[----:B------:R-:W-:Y:S02]  /*159e0*/  FMNMX.FTZ R2, R50, R2, !PT ;  /* 0x0000000232027209 */ /* 0x000fe40007810000 */
[----:B------:R-:W-:Y:S02]  /*159f0*/  MOV R43, R31 ;  /* 0x0000001f002b7202 */ /* 0x000fe40000000f00 */
[----:B------:R-:W-:Y:S02]  /*15a00*/  MOV R49, R30 ;  /* 0x0000001e00317202 */ /* 0x000fe40000000f00 */
        /* <DEDUP_REMOVED lines=9> */
[----:B------:R-:W-:Y:S03]  /*15aa0*/  FMNMX.FTZ R2, R33, R2, !PT ;  /* 0x0000000221027209 */ /* 0x000fe60007810000 */
[----:B------:R-:W1:Y:S01]  /*15ab0*/  SHFL.BFLY PT, R135, R3, 0x2, 0x1f ;  /* 0x0c401f0003877f89 */ /* 0x000e6200000e0000 */
[----:B------:R-:W-:Y:S04]  /*15ac0*/  FMNMX.FTZ R4, R41, R2, !PT ;  /* 0x0000000229047209 */ /* 0x000fe80007810000 */
[----:B------:R-:W-:Y:S05]  /*15ad0*/  FMNMX.FTZ R4, R26, R4, !PT ;  /* 0x000000041a047209 */ /* 0x000fea0007810000 */
[----:B------:R-:W1:Y:S01]  /*15ae0*/  SHFL.BFLY PT, R5, R4, 0x2, 0x1f ;  /* 0x0c401f0004057f89 */ /* 0x000e6200000e0000 */
[----:B----4-:R-:W-:Y:S07]  /*15af0*/  FMNMX.FTZ R136, R136, R6, !PT ;  /* 0x0000000688887209 */ /* 0x010fee0007810000 */
[----:B------:R-:W4:Y:S01]  /*15b00*/  SHFL.BFLY PT, R6, R136, 0x1, 0x1f ;  /* 0x0c201f0088067f89 */ /* 0x000f2200000e0000 */
[----:B-1----:R-:W-:Y:S07]  /*15b10*/  FMNMX.FTZ R135, R3, R135, !PT ;  /* 0x0000008703877209 */ /* 0x002fee0007810000 */
[----:B------:R-:W1:Y:S01]  /*15b20*/  SHFL.BFLY PT, R7, R135, 0x1, 0x1f ;  /* 0x0c201f0087077f89 */ /* 0x000e6200000e0000 */
[----:B------:R-:W-:Y:S02]  /*15b30*/  FMNMX.FTZ R4, R4, R5, !PT ;  /* 0x0000000504047209 */ /* 0x000fe40007810000 */
[----:B----4-:R-:W-:Y:S04]  /*15b40*/  FMNMX.FTZ R136, R136, R6, !PT ;  /* 0x0000000688887209 */ /* 0x010fe80007810000 */
[----:B------:R-:W-:Y:S02]  /*15b50*/  FSETP.NEU.FTZ.AND P0, PT, R136, -INF , PT ;  /* 0xff8000008800780b */ /* 0x000fe40003f1d000 */
[----:B-1----:R-:W-:Y:S02]  /*15b60*/  FMNMX.FTZ R135, R135, R7, !PT ;  /* 0x0000000787877209 */ /* 0x002fe40007810000 */
[----:B--2---:R-:W-:Y:S04]  /*15b70*/  FMNMX.FTZ R0, R48, R0, !PT ;  /* 0x0000000030007209 */ /* 0x004fe80007810000 */
[----:B---3--:R-:W-:Y:S04]  /*15b80*/  FMNMX.FTZ R0, R45, R0, !PT ;  /* 0x000000002d007209 */ /* 0x008fe80007810000 */
[----:B------:R-:W-:Y:S04]  /*15b90*/  FMNMX.FTZ R0, R27, R0, !PT ;  /* 0x000000001b007209 */ /* 0x000fe80007810000 */
[----:B------:R-:W-:Y:S04]  /*15ba0*/  FMNMX.FTZ R0, R59, R0, !PT ;  /* 0x000000003b007209 */ /* 0x000fe80007810000 */
[----:B------:R-:W-:Y:S04]  /*15bb0*/  FMNMX.FTZ R0, R239, R0, !PT ;  /* 0x00000000ef007209 */ /* 0x000fe80007810000 */
[----:B------:R-:W-:Y:S04]  /*15bc0*/  FMNMX.FTZ R0, R49, R0, !PT ;  /* 0x0000000031007209 */ /* 0x000fe80007810000 */
[----:B------:R-:W-:Y:S02]  /*15bd0*/  FMNMX.FTZ R0, R134, R0, !PT ;  /* 0x0000000086007209 */ /* 0x000fe40007810000 */
[----:B------:R-:W1:Y:S02]  /*15be0*/  SHFL.BFLY PT, R134, R4, 0x1, 0x1f ;  /* 0x0c201f0004867f89 */ /* 0x000e6400000e0000 */
[----:B------:R-:W-:Y:S04]  /*15bf0*/  FMNMX.FTZ R0, R133, R0, !PT ;  /* 0x0000000085007209 */ /* 0x000fe80007810000 */
[----:B------:R-:W-:Y:S04]  /*15c00*/  FMNMX.FTZ R0, R140, R0, !PT ;  /* 0x000000008c007209 */ /* 0x000fe80007810000 */
[----:B------:R-:W-:Y:S05]  /*15c10*/  FMNMX.FTZ R0, R141, R0, !PT ;  /* 0x000000008d007209 */ /* 0x000fea0007810000 */
[----:B------:R-:W2:Y:S01]  /*15c20*/  SHFL.BFLY PT, R2, R0, 0x2, 0x1f ;  /* 0x0c401f0000027f89 */ /* 0x000ea200000e0000 */
[----:B-1----:R-:W-:Y:S02]  /*15c30*/  FMNMX.FTZ R134, R4, R134, !PT ;  /* 0x0000008604867209 */ /* 0x002fe40007810000 */
[----:B--2---:R-:W-:Y:S01]  /*15c40*/  FMNMX.FTZ R2, R0, R2, !PT ;  /* 0x0000000200027209 */ /* 0x004fe20007810000 */
[----:B------:R-:W-:Y:S04]  /*15c50*/  FADD.FTZ R0, -R136, R132 ;  /* 0x0000008488007221 */ /* 0x000fe80000010100 */
[----:B------:R-:W-:Y:S01]  /*15c60*/  FMUL.FTZ R0, R0, c[0x0][0x23c] ;  /* 0x00008f0000007a20 */ /* 0x000fe20000410000 */
[----:B------:R-:W1:Y:S03]  /*15c70*/  SHFL.BFLY PT, R3, R2, 0x1, 0x1f ;  /* 0x0c201f0002037f89 */ /* 0x000e6600000e0000 */
[----:B------:R2:W3:Y:S01]  /*15c80*/  MUFU.EX2 R133, R0 ;  /* 0x0000000000857308 */ /* 0x0004e20000000800 */
[----:B-1----:R-:W-:Y:S01]  /*15c90*/  FMNMX.FTZ R3, R2, R3, !PT ;  /* 0x0000000302037209 */ /* 0x002fe20007810000 */
[C---:B--2---:R-:W-:Y:S02]  /*15ca0*/  FADD.FTZ R0, -R135.reuse, R137 ;  /* 0x0000008987007221 */ /* 0x044fe40000010100 */
[----:B------:R-:W-:Y:S02]  /*15cb0*/  FMUL.FTZ R137, R135, c[0x0][0x23c] ;  /* 0x00008f0087897a20 */ /* 0x000fe40000410000 */
[----:B------:R-:W-:Y:S02]  /*15cc0*/  FMUL.FTZ R0, R0, c[0x0][0x23c] ;  /* 0x00008f0000007a20 */ /* 0x000fe40000410000 */
[----:B------:R-:W-:Y:S02]  /*15cd0*/  FMUL.FTZ R142, R3, c[0x0][0x23c] ;  /* 0x00008f00038e7a20 */ /* 0x000fe40000410000 */
[----:B------:R1:W2:Y:S01]  /*15ce0*/  MUFU.EX2 R132, R0 ;  /* 0x0000000000847308 */ /* 0x0002a20000000800 */
[C---:B---3--:R-:W-:Y:S02]  /*15cf0*/  FMUL.FTZ R16, R133.reuse, R156 ;  /* 0x0000009c85107220 */ /* 0x048fe40000410000 */
[C---:B------:R-:W-:Y:S02]  /*15d00*/  FMUL.FTZ R17, R133.reuse, R157 ;  /* 0x0000009d85117220 */ /* 0x040fe40000410000 */
[C---:B------:R-:W-:Y:S01]  /*15d10*/  FMUL.FTZ R32, R133.reuse, R172 ;  /* 0x000000ac85207220 */ /* 0x040fe20000410000 */
[----:B------:R-:W-:Y:S01]  /*15d20*/  MOV R172, R59 ;  /* 0x0000003b00ac7202 */ /* 0x000fe20000000f00 */
        /* <DEDUP_REMOVED lines=20> */
[----:B------:R-:W-:Y:S01]  /*15e70*/  FSETP.NEU.FTZ.AND P0, PT, R134, -INF , PT ;  /* 0xff8000008600780b */ /* 0x000fe20003f1d000 */
[--C-:B------:R-:W-:Y:S02]  /*15e80*/  FFMA.FTZ R143, R226, c[0x0][0x23c], -R138.reuse ;  /* 0x00008f00e28f7a23 */ /* 0x100fe4000001088a */
[----:B------:R3:W-:Y:S01]  /*15e90*/  MUFU.EX2 R244, R4 ;  /* 0x0000000400f47308 */ /* 0x0007e20000000800 */
[C---:B------:R-:W-:Y:S02]  /*15ea0*/  FMUL.FTZ R66, R132.reuse, R206 ;  /* 0x000000ce84427220 */ /* 0x040fe40000410000 */
[C---:B------:R-:W-:Y:S02]  /*15eb0*/  FMUL.FTZ R67, R132.reuse, R207 ;  /* 0x000000cf84437220 */ /* 0x040fe40000410000 */
[C---:B------:R-:W-:Y:S01]  /*15ec0*/  FMUL.FTZ R70, R132.reuse, R70 ;  /* 0x0000004684467220 */ /* 0x040fe20000410000 */
[----:B------:R-:W-:Y:S01]  /*15ed0*/  LDSM.16.MT88.4 R204, [R235+0xd800] ;  /* 0x00d80000ebcc783b */ /* 0x000fe20000004200 */
[C---:B------:R-:W-:Y:S02]  /*15ee0*/  FMUL.FTZ R71, R132.reuse, R71 ;  /* 0x0000004784477220 */ /* 0x040fe40000410000 */
[C---:B------:R-:W-:Y:S01]  /*15ef0*/  FMUL.FTZ R82, R132.reuse, R82 ;  /* 0x0000005284527220 */ /* 0x040fe20000410000 */
[----:B------:R4:W-:Y:S01]  /*15f00*/  MUFU.EX2 R243, R5 ;  /* 0x0000000500f37308 */ /* 0x0009e20000000800 */
[C---:B------:R-:W-:Y:S02]  /*15f10*/  FMUL.FTZ R83, R132.reuse, R83 ;  /* 0x0000005384537220 */ /* 0x040fe40000410000 */
[----:B------:R-:W-:Y:S02]  /*15f20*/  FMUL.FTZ R86, R132, R86 ;  /* 0x0000005684567220 */ /* 0x000fe40000410000 */
[----:B-1----:R-:W-:Y:S02]  /*15f30*/  FADD.FTZ R0, -R3, R139 ;  /* 0x0000008b03007221 */ /* 0x002fe40000010100 */
[----:B------:R-:W-:Y:S02]  /*15f40*/  FMUL.FTZ R139, R134, c[0x0][0x23c] ;  /* 0x00008f00868b7a20 */ /* 0x000fe40000410000 */
[----:B------:R-:W-:Y:S02]  /*15f50*/  FMUL.FTZ R0, R0, c[0x0][0x23c] ;  /* 0x00008f0000007a20 */ /* 0x000fe40000410000 */
[C---:B--2---:R-:W-:Y:S01]  /*15f60*/  FMUL.FTZ R8, R2.reuse, R144 ;  /* 0x0000009002087220 */ /* 0x044fe20000410000 */
[----:B------:R-:W-:Y:S01]  /*15f70*/  FSEL R139, R139, RZ, P0 ;  /* 0x000000ff8b8b7208 */ /* 0x000fe20000000000 */
[----:B------:R-:W-:Y:S01]  /*15f80*/  FMUL.FTZ R12, R2, R152 ;  /* 0x00000098020c7220 */ /* 0x000fe20000410000 */
[----:B------:R-:W-:Y:S01]  /*15f90*/  FSETP.NEU.FTZ.AND P0, PT, R3, -INF , PT ;  /* 0xff8000000300780b */ /* 0x000fe20003f1d000 */
[----:B---3--:R-:W-:Y:S01]  /*15fa0*/  FFMA.FTZ R4, R211, c[0x0][0x23c], -R137 ;  /* 0x00008f00d3047a23 */ /* 0x008fe20000010889 */
[----:B------:R-:W1:Y:S01]  /*15fb0*/  MUFU.EX2 R0, R0 ;  /* 0x0000000000007308 */ /* 0x000e620000000800 */
[----:B------:R-:W-:Y:S01]  /*15fc0*/  FFMA.FTZ R9, R219, c[0x0][0x23c], -R139 ;  /* 0x00008f00db097a23 */ /* 0x000fe2000001088b */
[----:B------:R-:W-:Y:S01]  /*15fd0*/  FSEL R142, R142, RZ, P0 ;  /* 0x000000ff8e8e7208 */ /* 0x000fe20000000000 */
[C---:B------:R-:W-:Y:S02]  /*15fe0*/  FMUL.FTZ R13, R2.reuse, R153 ;  /* 0x00000099020d7220 */ /* 0x040fe40000410000 */
[C---:B------:R-:W-:Y:S02]  /*15ff0*/  FMUL.FTZ R60, R2.reuse, R200 ;  /* 0x000000c8023c7220 */ /* 0x040fe40000410000 */
[----:B------:R-:W-:Y:S02]  /*16000*/  FMUL.FTZ R61, R2, R201 ;  /* 0x000000c9023d7220 */ /* 0x000fe40000410000 */
[--C-:B----4-:R-:W-:Y:S01]  /*16010*/  FFMA.FTZ R5, R19, c[0x0][0x23c], -R137.reuse ;  /* 0x00008f0013057a23 */ /* 0x110fe20000010889 */
[----:B------:R2:W-:Y:S01]  /*16020*/  MUFU.EX2 R210, R4 ;  /* 0x0000000400d27308 */ /* 0x0005e20000000800 */
[----:B------:R-:W-:Y:S02]  /*16030*/  FMUL.FTZ R19, R132, R159 ;  /* 0x0000009f84137220 */ /* 0x000fe40000410000 */
[C---:B------:R-:W-:Y:S02]  /*16040*/  FMUL.FTZ R72, R2.reuse, R72 ;  /* 0x0000004802487220 */ /* 0x040fe40000410000 */
[C---:B------:R-:W-:Y:S02]  /*16050*/  FMUL.FTZ R73, R2.reuse, R73 ;  /* 0x0000004902497220 */ /* 0x040fe40000410000 */
[C---:B------:R-:W-:Y:S02]  /*16060*/  FMUL.FTZ R76, R2.reuse, R76 ;  /* 0x0000004c024c7220 */ /* 0x040fe40000410000 */
[----:B------:R-:W-:Y:S01]  /*16070*/  FMUL.FTZ R77, R2, R77 ;  /* 0x0000004d024d7220 */ /* 0x000fe20000410000 */
[----:B------:R3:W-:Y:S01]  /*16080*/  MUFU.EX2 R237, R5 ;  /* 0x0000000500ed7308 */ /* 0x0007e20000000800 */
[----:B------:R-:W-:Y:S02]  /*16090*/  FMUL.FTZ R87, R132, R87 ;  /* 0x0000005784577220 */ /* 0x000fe40000410000 */
[----:B------:R-:W-:Y:S02]  /*160a0*/  FMUL.FTZ R88, R2, R88 ;  /* 0x0000005802587220 */ /* 0x000fe40000410000 */
[C---:B-1----:R-:W-:Y:S02]  /*160b0*/  FMUL.FTZ R10, R0.reuse, R146 ;  /* 0x00000092000a7220 */ /* 0x042fe40000410000 */
[C---:B------:R-:W-:Y:S02]  /*160c0*/  FMUL.FTZ R11, R0.reuse, R147 ;  /* 0x00000093000b7220 */ /* 0x040fe40000410000 */
[C---:B------:R-:W-:Y:S01]  /*160d0*/  FMUL.FTZ R14, R0.reuse, R154 ;  /* 0x0000009a000e7220 */ /* 0x040fe20000410000 */
[----:B------:R1:W-:Y:S01]  /*160e0*/  MUFU.EX2 R232, R9 ;  /* 0x0000000900e87308 */ /* 0x0003e20000000800 */
[C---:B------:R-:W-:Y:S02]  /*160f0*/  FMUL.FTZ R15, R0.reuse, R155 ;  /* 0x0000009b000f7220 */ /* 0x040fe40000410000 */
[----:B------:R-:W-:Y:S01]  /*16100*/  FMUL.FTZ R30, R0, R170 ;  /* 0x000000aa001e7220 */ /* 0x000fe20000410000 */
[----:B------:R-:W4:Y:S01]  /*16110*/  LDSM.16.MT88.4 R152, [R235+0xc000] ;  /* 0x00c00000eb98783b */ /* 0x000f220000004200 */
[--C-:B--2---:R-:W-:Y:S01]  /*16120*/  FFMA.FTZ R4, R216, c[0x0][0x23c], -R137.reuse ;  /* 0x00008f00d8047a23 */ /* 0x104fe20000010889 */
[----:B------:R-:W-:Y:S01]  /*16130*/  MOV R170, R57 ;  /* 0x0000003900aa7202 */ /* 0x000fe20000000f00 */
[----:B------:R-:W-:Y:S01]  /*16140*/  FMUL.FTZ R31, R0, R171 ;  /* 0x000000ab001f7220 */ /* 0x000fe20000410000 */
[----:B------:R-:W-:Y:S01]  /*16150*/  MOV R171, R34 ;  /* 0x0000002200ab7202 */ /* 0x000fe20000000f00 */
[C---:B------:R-:W-:Y:S01]  /*16160*/  FMUL.FTZ R34, R132.reuse, R174 ;  /* 0x000000ae84227220 */ /* 0x040fe20000410000 */
[----:B------:R2:W2:Y:S01]  /*16170*/  MUFU.EX2 R216, R4 ;  /* 0x0000000400d87308 */ /* 0x0004a20000000800 */
[----:B------:R-:W-:Y:S01]  /*16180*/  MOV R174, R35 ;  /* 0x0000002300ae7202 */ /* 0x000fe20000000f00 */
[C---:B------:R-:W-:Y:S01]  /*16190*/  FMUL.FTZ R35, R132.reuse, R175 ;  /* 0x000000af84237220 */ /* 0x040fe20000410000 */
[----:B------:R-:W-:Y:S01]  /*161a0*/  MOV R175, R50 ;  /* 0x0000003200af7202 */ /* 0x000fe20000000f00 */
[----:B---3--:R-:W-:Y:S02]  /*161b0*/  FMUL.FTZ R5, R133, R149 ;  /* 0x0000009585057220 */ /* 0x008fe40000410000 */
[----:B------:R-:W-:Y:S02]  /*161c0*/  FMUL.FTZ R50, R132, R190 ;  /* 0x000000be84327220 */ /* 0x000fe40000410000 */
[----:B------:R-:W-:Y:S02]  /*161d0*/  FMUL.FTZ R57, R2, R197 ;  /* 0x000000c502397220 */ /* 0x000fe40000410000 */
[C---:B------:R-:W-:Y:S02]  /*161e0*/  FMUL.FTZ R59, R0.reuse, R199 ;  /* 0x000000c7003b7220 */ /* 0x040fe40000410000 */
[----:B------:R-:W-:Y:S02]  /*161f0*/  FMUL.FTZ R62, R0, R202 ;  /* 0x000000ca003e7220 */ /* 0x000fe40000410000 */
[----:B-1----:R-:W-:Y:S02]  /*16200*/  FMUL.FTZ R9, R2, R145 ;  /* 0x0000009102097220 */ /* 0x002fe40000410000 */
[C---:B------:R-:W-:Y:S02]  /*16210*/  FMUL.FTZ R63, R0.reuse, R203 ;  /* 0x000000cb003f7220 */ /* 0x040fe40000410000 */
[C---:B------:R-:W-:Y:S02]  /*16220*/  FMUL.FTZ R74, R0.reuse, R74 ;  /* 0x0000004a004a7220 */ /* 0x040fe40000410000 */
[C---:B------:R-:W-:Y:S02]  /*16230*/  FMUL.FTZ R75, R0.reuse, R75 ;  /* 0x0000004b004b7220 */ /* 0x040fe40000410000 */
[----:B------:R-:W-:Y:S02]  /*16240*/  FMUL.FTZ R78, R0, R78 ;  /* 0x0000004e004e7220 */ /* 0x000fe40000410000 */
[--C-:B--2---:R-:W-:Y:S01]  /*16250*/  FFMA.FTZ R4, R209, c[0x0][0x23c], -R138.reuse ;  /* 0x00008f00d1047a23 */ /* 0x104fe2000001088a */
[----:B------:R-:W-:Y:S01]  /*16260*/  F2FP.PACK_AB R149, R216, R210 ;  /* 0x000000d2d895723e */ /* 0x000fe200000000ff */
[----:B------:R-:W-:Y:S02]  /*16270*/  FMUL.FTZ R79, R0, R79 ;  /* 0x0000004f004f7220 */ /* 0x000fe40000410000 */
[----:B------:R1:W-:Y:S01]  /*16280*/  MUFU.EX2 R242, R4 ;  /* 0x0000000400f27308 */ /* 0x0003e20000000800 */
        /* <DEDUP_REMOVED lines=8> */
[C---:B------:R-:W-:Y:S02]  /*16310*/  FMUL.FTZ R98, R132.reuse, R98 ;  /* 0x0000006284627220 */ /* 0x040fe40000410000 */
[----:B------:R-:W-:Y:S02]  /*16320*/  FMUL.FTZ R99, R132, R99 ;  /* 0x0000006384637220 */ /* 0x000fe40000410000 */
[C---:B------:R-:W-:Y:S02]  /*16330*/  FMUL.FTZ R100, R133.reuse, R100 ;  /* 0x0000006485647220 */ /* 0x040fe40000410000 */
[C---:B------:R-:W-:Y:S02]  /*16340*/  FMUL.FTZ R101, R133.reuse, R101 ;  /* 0x0000006585657220 */ /* 0x040fe40000410000 */
[----:B-1----:R-:W-:Y:S02]  /*16350*/  FFMA.FTZ R4, R208, c[0x0][0x23c], -R138 ;  /* 0x00008f00d0047a23 */ /* 0x002fe4000001088a */
[C---:B------:R-:W-:Y:S02]  /*16360*/  FMUL.FTZ R102, R132.reuse, R102 ;  /* 0x0000006684667220 */ /* 0x040fe40000410000 */
[----:B------:R-:W1:Y:S01]  /*16370*/  MUFU.EX2 R238, R4 ;  /* 0x0000000400ee7308 */ /* 0x000e620000000800 */
        /* <DEDUP_REMOVED lines=11> */
[----:B------:R-:W-:Y:S01]  /*16430*/  FMUL.FTZ R114, R132, R114 ;  /* 0x0000007284727220 */ /* 0x000fe20000410000 */
[----:B-1----:R-:W-:Y:S01]  /*16440*/  F2FP.PACK_AB R150, R238, R242 ;  /* 0x000000f2ee96723e */ /* 0x002fe200000000ff */
[----:B------:R-:W-:Y:S02]  /*16450*/  FFMA.FTZ R4, R18, c[0x0][0x23c], -R137 ;  /* 0x00008f0012047a23 */ /* 0x000fe40000010889 */
[C---:B------:R-:W-:Y:S02]  /*16460*/  FMUL.FTZ R18, R132.reuse, R158 ;  /* 0x0000009e84127220 */ /* 0x040fe40000410000 */
[----:B------:R1:W2:Y:S01]  /*16470*/  MUFU.EX2 R241, R4 ;  /* 0x0000000400f17308 */ /* 0x0002a20000000800 */
[----:B------:R-:W3:Y:S01]  /*16480*/  LDSM.16.MT88.4 R156, [R233+0xe000] ;  /* 0x00e00000e99c783b */ /* 0x000ee20000004200 */
        /* <DEDUP_REMOVED lines=11> */
[--C-:B-1----:R-:W-:Y:S01]  /*16540*/  FFMA.FTZ R4, R213, c[0x0][0x23c], -R139.reuse ;  /* 0x00008f00d5047a23 */ /* 0x102fe2000001088b */
[----:B--2---:R-:W-:Y:S01]  /*16550*/  F2FP.PACK_AB R151, R237, R241 ;  /* 0x000000f1ed97723e */ /* 0x004fe200000000ff */
[C---:B------:R-:W-:Y:S02]  /*16560*/  FMUL.FTZ R126, R0.reuse, R126 ;  /* 0x0000007e007e7220 */ /* 0x040fe40000410000 */
[----:B------:R1:W-:Y:S01]  /*16570*/  MUFU.EX2 R209, R4 ;  /* 0x0000000400d17308 */ /* 0x0003e20000000800 */
[----:B------:R-:W-:Y:S02]  /*16580*/  FMUL.FTZ R127, R0, R127 ;  /* 0x0000007f007f7220 */ /* 0x000fe40000410000 */
[C---:B------:R-:W-:Y:S02]  /*16590*/  FMUL.FTZ R128, R133.reuse, R128 ;  /* 0x0000008085807220 */ /* 0x040fe40000410000 */
[----:B------:R-:W-:Y:S02]  /*165a0*/  FMUL.FTZ R129, R133, R129 ;  /* 0x0000008185817220 */ /* 0x000fe40000410000 */
[C---:B------:R-:W-:Y:S02]  /*165b0*/  FMUL.FTZ R130, R132.reuse, R130 ;  /* 0x0000008284827220 */ /* 0x040fe40000410000 */
[----:B------:R-:W-:Y:S02]  /*165c0*/  FMUL.FTZ R131, R132, R131 ;  /* 0x0000008384837220 */ /* 0x000fe40000410000 */
[--C-:B------:R-:W-:Y:S02]  /*165d0*/  FFMA.FTZ R140, R140, c[0x0][0x23c], -R142.reuse ;  /* 0x00008f008c8c7a23 */ /* 0x100fe4000001088e */
[--C-:B-1----:R-:W-:Y:S01]  /*165e0*/  FFMA.FTZ R4, R224, c[0x0][0x23c], -R139.reuse ;  /* 0x00008f00e0047a23 */ /* 0x102fe2000001088b */
[----:B------:R-:W-:Y:S01]  /*165f0*/  MOV R224, R26 ;  /* 0x0000001a00e07202 */ /* 0x000fe20000000f00 */
[----:B------:R-:W-:Y:S01]  /*16600*/  FMUL.FTZ R26, R0, R166 ;  /* 0x000000a6001a7220 */ /* 0x000fe20000410000 */
[----:B------:R-:W-:Y:S01]  /*16610*/  MOV R166, R51 ;  /* 0x0000003300a67202 */ /* 0x000fe20000000f00 */
[----:B------:R1:W2:Y:S01]  /*16620*/  MUFU.EX2 R211, R4 ;  /* 0x0000000400d37308 */ /* 0x0002a20000000800 */
[----:B------:R-:W-:Y:S02]  /*16630*/  FMUL.FTZ R51, R132, R191 ;  /* 0x000000bf84337220 */ /* 0x000fe40000410000 */
[--C-:B-1----:R-:W-:Y:S01]  /*16640*/  FFMA.FTZ R4, R212, c[0x0][0x23c], -R142.reuse ;  /* 0x00008f00d4047a23 */ /* 0x102fe2000001088e */
[----:B--2---:R-:W-:Y:S02]  /*16650*/  F2FP.PACK_AB R144, R211, R209 ;  /* 0x000000d1d390723e */ /* 0x004fe400000000ff */
[----:B------:R-:W-:Y:S04]  /*16660*/  MOV R212, R43 ;  /* 0x0000002b00d47202 */ /* 0x000fe80000000f00 */
[----:B------:R1:W-:Y:S01]  /*16670*/  MUFU.EX2 R208, R4 ;  /* 0x0000000400d07308 */ /* 0x0003e20000000800 */
[----:B------:R-:W-:Y:S02]  /*16680*/  FMUL.FTZ R43, R0, R183 ;  /* 0x000000b7002b7220 */ /* 0x000fe40000410000 */
[--C-:B-1----:R-:W-:Y:S01]  /*16690*/  FFMA.FTZ R4, R225, c[0x0][0x23c], -R142.reuse ;  /* 0x00008f00e1047a23 */ /* 0x102fe2000001088e */
[----:B------:R-:W-:Y:S01]  /*166a0*/  MOV R225, R41 ;  /* 0x0000002900e17202 */ /* 0x000fe20000000f00 */
[C---:B------:R-:W-:Y:S01]  /*166b0*/  FMUL.FTZ R41, R2.reuse, R181 ;  /* 0x000000b502297220 */ /* 0x040fe20000410000 */
[----:B------:R-:W-:Y:S04]  /*166c0*/  MOV R181, R56 ;  /* 0x0000003800b57202 */ /* 0x000fe80000000f00 */
[----:B------:R1:W2:Y:S01]  /*166d0*/  MUFU.EX2 R213, R4 ;  /* 0x0000000400d57308 */ /* 0x0002a20000000800 */
[----:B------:R-:W-:Y:S02]  /*166e0*/  FMUL.FTZ R56, R2, R196 ;  /* 0x000000c402387220 */ /* 0x000fe40000410000 */
[----:B-1----:R-:W-:Y:S01]  /*166f0*/  FFMA.FTZ R4, R214, c[0x0][0x23c], -R139 ;  /* 0x00008f00d6047a23 */ /* 0x002fe2000001088b */
[----:B--2---:R-:W-:Y:S06]  /*16700*/  F2FP.PACK_AB R145, R213, R208 ;  /* 0x000000d0d591723e */ /* 0x004fec00000000ff */
[----:B------:R1:W2:Y:S02]  /*16710*/  MUFU.EX2 R240, R4 ;  /* 0x0000000400f07308 */ /* 0x0002a40000000800 */
[--C-:B-1----:R-:W-:Y:S01]  /*16720*/  FFMA.FTZ R4, R218, c[0x0][0x23c], -R142.reuse ;  /* 0x00008f00da047a23 */ /* 0x102fe2000001088e */
[----:B--2---:R-:W-:Y:S02]  /*16730*/  F2FP.PACK_AB R146, R232, R240 ;  /* 0x000000f0e892723e */ /* 0x004fe400000000ff */
[----:B------:R-:W-:Y:S05]  /*16740*/  MOV R218, R33 ;  /* 0x0000002100da7202 */ /* 0x000fea0000000f00 */
[----:B------:R1:W-:Y:S01]  /*16750*/  MUFU.EX2 R214, R4 ;  /* 0x0000000400d67308 */ /* 0x0003e20000000800 */
[----:B------:R-:W-:Y:S01]  /*16760*/  FMUL.FTZ R33, R133, R173 ;  /* 0x000000ad85217220 */ /* 0x000fe20000410000 */
[----:B------:R-:W-:Y:S01]  /*16770*/  MOV R173, R40 ;  /* 0x0000002800ad7202 */ /* 0x000fe20000000f00 */
[----:B------:R-:W-:Y:S02]  /*16780*/  FMUL.FTZ R40, R2, R180 ;  /* 0x000000b402287220 */ /* 0x000fe40000410000 */
[----:B-1----:R-:W-:Y:S01]  /*16790*/  FFMA.FTZ R4, R217, c[0x0][0x23c], -R142 ;  /* 0x00008f00d9047a23 */ /* 0x002fe2000001088e */
[----:B------:R-:W-:Y:S01]  /*167a0*/  MOV R217, R42 ;  /* 0x0000002a00d97202 */ /* 0x000fe20000000f00 */
[C---:B------:R-:W-:Y:S01]  /*167b0*/  FMUL.FTZ R42, R0.reuse, R182 ;  /* 0x000000b6002a7220 */ /* 0x040fe20000410000 */
[----:B------:R-:W-:Y:S02]  /*167c0*/  MOV R182, R58 ;  /* 0x0000003a00b67202 */ /* 0x000fe40000000f00 */
[----:B------:R1:W2:Y:S01]  /*167d0*/  MUFU.EX2 R219, R4 ;  /* 0x0000000400db7308 */ /* 0x0002a20000000800 */
[----:B------:R-:W-:Y:S09]  /*167e0*/  FMUL.FTZ R58, R0, R198 ;  /* 0x000000c6003a7220 */ /* 0x000ff20000410000 */
[----:B------:R3:W-:Y:S01]  /*167f0*/  MUFU.EX2 R198, R143 ;  /* 0x0000008f00c67308 */ /* 0x0007e20000000800 */
[----:B-1----:R-:W-:Y:S01]  /*16800*/  FMUL.FTZ R4, R133, R148 ;  /* 0x0000009485047220 */ /* 0x002fe20000410000 */
[----:B------:R-:W-:Y:S02]  /*16810*/  F2FP.PACK_AB R148, R243, R244 ;  /* 0x000000f4f394723e */ /* 0x000fe400000000ff */
[----:B--2---:R-:W-:Y:S05]  /*16820*/  F2FP.PACK_AB R147, R219, R214 ;  /* 0x000000d6db93723e */ /* 0x004fea00000000ff */
[-C--:B------:R-:W-:Y:S05]  /*16830*/  HMMA.16816.F32 R4, R148, R20.reuse, R4 ;  /* 0x000000149404723c */ /* 0x080fea0000001804 */
[--C-:B---3--:R-:W-:Y:S03]  /*16840*/  FFMA.FTZ R143, R228, c[0x0][0x23c], -R138.reuse ;  /* 0x00008f00e48f7a23 */ /* 0x108fe6000001088a */
[C---:B------:R-:W-:Y:S07]  /*16850*/  HMMA.16816.F32 R8, R144.reuse, R20, R8 ;  /* 0x000000149008723c */ /* 0x040fee0000001808 */
[C---:B------:R-:W-:Y:S01]  /*16860*/  FMUL.FTZ R20, R133.reuse, R160 ;  /* 0x000000a085147220 */ /* 0x040fe20000410000 */
[-C--:B------:R-:W-:Y:S04]  /*16870*/  HMMA.16816.F32 R12, R144, R22.reuse, R12 ;  /* 0x00000016900c723c */ /* 0x080fe8000000180c */
[----:B------:R-:W-:Y:S01]  /*16880*/  MOV R160, R29 ;  /* 0x0000001d00a07202 */ /* 0x000fe20000000f00 */
[C---:B------:R-:W-:Y:S01]  /*16890*/  FMUL.FTZ R21, R133.reuse, R161 ;  /* 0x000000a185157220 */ /* 0x040fe20000410000 */
[----:B------:R-:W-:Y:S01]  /*168a0*/  MOV R161, R28 ;  /* 0x0000001c00a17202 */ /* 0x000fe20000000f00 */
[C---:B------:R-:W-:Y:S01]  /*168b0*/  FMUL.FTZ R28, R2.reuse, R168 ;  /* 0x000000a8021c7220 */ /* 0x040fe20000410000 */
[C---:B------:R-:W-:Y:S04]  /*168c0*/  HMMA.16816.F32 R16, R148.reuse, R22, R16 ;  /* 0x000000169410723c */ /* 0x040fe80000001810 */
[----:B------:R-:W-:Y:S01]  /*168d0*/  FMUL.FTZ R29, R2, R169 ;  /* 0x000000a9021d7220 */ /* 0x000fe20000410000 */
[----:B------:R-:W-:Y:S01]  /*168e0*/  MOV R168, R46 ;  /* 0x0000002e00a87202 */ /* 0x000fe20000000f00 */
[----:B------:R-:W-:Y:S01]  /*168f0*/  FMUL.FTZ R46, R0, R186 ;  /* 0x000000ba002e7220 */ /* 0x000fe20000410000 */
[----:B------:R-:W-:Y:S01]  /*16900*/  MOV R169, R49 ;  /* 0x0000003100a97202 */ /* 0x000fe20000000f00 */
[C---:B------:R-:W-:Y:S01]  /*16910*/  FMUL.FTZ R22, R132.reuse, R162 ;  /* 0x000000a284167220 */ /* 0x040fe20000410000 */
[----:B------:R-:W-:Y:S03]  /*16920*/  MOV R162, R27 ;  /* 0x0000001b00a27202 */ /* 0x000fe60000000f00 */
[----:B------:R-:W-:Y:S01]  /*16930*/  FMUL.FTZ R23, R132, R163 ;  /* 0x000000a384177220 */ /* 0x000fe20000410000 */
[----:B------:R-:W-:Y:S01]  /*16940*/  MOV R163, R24 ;  /* 0x0000001800a37202 */ /* 0x000fe20000000f00 */
[----:B------:R-:W-:Y:S01]  /*16950*/  FMUL.FTZ R27, R0, R167 ;  /* 0x000000a7001b7220 */ /* 0x000fe20000410000 */
[----:B------:R-:W-:Y:S01]  /*16960*/  MOV R167, R47 ;  /* 0x0000002f00a77202 */ /* 0x000fe20000000f00 */
[C---:B------:R-:W-:Y:S01]  /*16970*/  FMUL.FTZ R49, R133.reuse, R189 ;  /* 0x000000bd85317220 */ /* 0x040fe20000410000 */
[----:B------:R-:W-:Y:S01]  /*16980*/  MOV R189, R160 ;  /* 0x000000a000bd7202 */ /* 0x000fe20000000f00 */
[C---:B------:R-:W-:Y:S01]  /*16990*/  FMUL.FTZ R24, R2.reuse, R164 ;  /* 0x000000a402187220 */ /* 0x040fe20000410000 */
[-C--:B------:R-:W-:Y:S03]  /*169a0*/  HMMA.16816.F32 R20, R148, R36.reuse, R20 ;  /* 0x000000249414723c */ /* 0x080fe60000001814 */
[----:B------:R-:W-:Y:S01]  /*169b0*/  MOV R164, R25 ;  /* 0x0000001900a47202 */ /* 0x000fe20000000f00 */
[C---:B------:R-:W-:Y:S01]  /*169c0*/  FMUL.FTZ R25, R2.reuse, R165 ;  /* 0x000000a502197220 */ /* 0x040fe20000410000 */
[----:B------:R-:W-:Y:S01]  /*169d0*/  MOV R165, R44 ;  /* 0x0000002c00a57202 */ /* 0x000fe20000000f00 */
[C---:B------:R-:W-:Y:S01]  /*169e0*/  FMUL.FTZ R44, R2.reuse, R184 ;  /* 0x000000b8022c7220 */ /* 0x040fe20000410000 */
[----:B------:R-:W-:Y:S01]  /*169f0*/  MOV R184, R45 ;  /* 0x0000002d00b87202 */ /* 0x000fe20000000f00 */
[----:B------:R-:W-:Y:S03]  /*16a00*/  FMUL.FTZ R45, R2, R185 ;  /* 0x000000b9022d7220 */ /* 0x000fe60000410000 */
[C---:B------:R-:W-:Y:S04]  /*16a10*/  HMMA.16816.F32 R24, R144.reuse, R36, R24 ;  /* 0x000000249018723c */ /* 0x040fe80000001818 */
[----:B------:R-:W-:Y:S01]  /*16a20*/  FMUL.FTZ R47, R0, R187 ;  /* 0x000000bb002f7220 */ /* 0x000fe20000410000 */
[----:B------:R-:W-:Y:S01]  /*16a30*/  MOV R187, R48 ;  /* 0x0000003000bb7202 */ /* 0x000fe20000000f00 */
[C---:B------:R-:W-:Y:S01]  /*16a40*/  FMUL.FTZ R48, R133.reuse, R188 ;  /* 0x000000bc85307220 */ /* 0x040fe20000410000 */
[----:B------:R-:W-:Y:S01]  /*16a50*/  MOV R188, R173 ;  /* 0x000000ad00bc7202 */ /* 0x000fe20000000f00 */
[-C--:B------:R-:W-:Y:S04]  /*16a60*/  HMMA.16816.F32 R28, R144, R38.reuse, R28 ;  /* 0x00000026901c723c */ /* 0x080fe8000000181c */
[C---:B------:R-:W-:Y:S01]  /*16a70*/  FMUL.FTZ R37, R133.reuse, R177 ;  /* 0x000000b185257220 */ /* 0x040fe20000410000 */
[----:B------:R-:W-:Y:S01]  /*16a80*/  MOV R173, R172 ;  /* 0x000000ac00ad7202 */ /* 0x000fe20000000f00 */
[C---:B------:R-:W-:Y:S01]  /*16a90*/  FMUL.FTZ R36, R133.reuse, R176 ;  /* 0x000000b085247220 */ /* 0x040fe20000410000 */
[----:B------:R-:W-:Y:S01]  /*16aa0*/  MOV R172, R163 ;  /* 0x000000a300ac7202 */ /* 0x000fe20000000f00 */
[C---:B------:R-:W-:Y:S07]  /*16ab0*/  HMMA.16816.F32 R32, R148.reuse, R38, R32 ;  /* 0x000000269420723c */ /* 0x040fee0000001820 */
[C---:B------:R-:W-:Y:S02]  /*16ac0*/  FMUL.FTZ R38, R132.reuse, R178 ;  /* 0x000000b284267220 */ /* 0x040fe40000410000 */
[----:B------:R1:W-:Y:S03]  /*16ad0*/  MUFU.EX2 R178, R143 ;  /* 0x0000008f00b27308 */ /* 0x0003e60000000800 */
[----:B------:R-:W-:Y:S07]  /*16ae0*/  FMUL.FTZ R39, R132, R179 ;  /* 0x000000b384277220 */ /* 0x000fee0000410000 */
[-C--:B------:R-:W-:Y:S08]  /*16af0*/  HMMA.16816.F32 R36, R148, R52.reuse, R36 ;  /* 0x000000349424723c */ /* 0x080ff00000001824 */
[C---:B------:R-:W-:Y:S04]  /*16b00*/  HMMA.16816.F32 R40, R144.reuse, R52, R40 ;  /* 0x000000349028723c */ /* 0x040fe80000001828 */
[--C-:B-1----:R-:W-:Y:S04]  /*16b10*/  FFMA.FTZ R143, R230, c[0x0][0x23c], -R137.reuse ;  /* 0x00008f00e68f7a23 */ /* 0x102fe80000010889 */
[-C--:B------:R-:W-:Y:S01]  /*16b20*/  HMMA.16816.F32 R44, R144, R54.reuse, R44 ;  /* 0x00000036902c723c */ /* 0x080fe2000000182c */
[----:B------:R1:W-:Y:S03]  /*16b30*/  MUFU.EX2 R215, R143 ;  /* 0x0000008f00d77308 */ /* 0x0003e60000000800 */
[C---:B------:R-:W-:Y:S02]  /*16b40*/  FMUL.FTZ R52, R133.reuse, R192 ;  /* 0x000000c085347220 */ /* 0x040fe40000410000 */
[----:B------:R-:W-:Y:S02]  /*16b50*/  FMUL.FTZ R53, R133, R193 ;  /* 0x000000c185357220 */ /* 0x000fe40000410000 */
[C---:B------:R-:W-:Y:S07]  /*16b60*/  HMMA.16816.F32 R48, R148.reuse, R54, R48 ;  /* 0x000000369430723c */ /* 0x040fee0000001830 */
[C---:B------:R-:W-:Y:S02]  /*16b70*/  FMUL.FTZ R54, R132.reuse, R194 ;  /* 0x000000c284367220 */ /* 0x040fe40000410000 */
[----:B------:R-:W-:Y:S07]  /*16b80*/  FMUL.FTZ R55, R132, R195 ;  /* 0x000000c384377220 */ /* 0x000fee0000410000 */
[-C--:B----4-:R-:W-:Y:S03]  /*16b90*/  HMMA.16816.F32 R52, R148, R152.reuse, R52 ;  /* 0x000000989434723c */ /* 0x090fe60000001834 */
[--C-:B-1----:R-:W-:Y:S04]  /*16ba0*/  FFMA.FTZ R143, R245, c[0x0][0x23c], -R137.reuse ;  /* 0x00008f00f58f7a23 */ /* 0x102fe80000010889 */
[----:B------:R1:W2:Y:S01]  /*16bb0*/  MUFU.EX2 R177, R143 ;  /* 0x0000008f00b17308 */ /* 0x0002a20000000800 */
[C---:B------:R-:W-:Y:S08]  /*16bc0*/  HMMA.16816.F32 R56, R144.reuse, R152, R56 ;  /* 0x000000989038723c */ /* 0x040ff00000001838 */
[-C--:B------:R-:W-:Y:S08]  /*16bd0*/  HMMA.16816.F32 R60, R144, R154.reuse, R60 ;  /* 0x0000009a903c723c */ /* 0x080ff0000000183c */
[C---:B------:R-:W-:Y:S01]  /*16be0*/  HMMA.16816.F32 R64, R148.reuse, R154, R64 ;  /* 0x0000009a9440723c */ /* 0x040fe20000001840 */
[----:B------:R-:W3:Y:S03]  /*16bf0*/  LDSM.16.MT88.4 R152, [R234+0xe000] ;  /* 0x00e00000ea98783b */ /* 0x000ee60000004200 */
[--C-:B-1----:R-:W-:Y:S04]  /*16c00*/  FFMA.FTZ R143, R227, c[0x0][0x23c], -R138.reuse ;  /* 0x00008f00e38f7a23 */ /* 0x102fe8000001088a */
[-C--:B------:R-:W-:Y:S01]  /*16c10*/  HMMA.16816.F32 R68, R148, R156.reuse, R68 ;  /* 0x0000009c9444723c */ /* 0x080fe20000001844 */
[----:B------:R1:W-:Y:S07]  /*16c20*/  MUFU.EX2 R185, R143 ;  /* 0x0000008f00b97308 */ /* 0x0003ee0000000800 */
[C---:B------:R-:W-:Y:S08]  /*16c30*/  HMMA.16816.F32 R72, R144.reuse, R156, R72 ;  /* 0x0000009c9048723c */ /* 0x040ff00000001848 */
[-C--:B------:R-:W-:Y:S08]  /*16c40*/  HMMA.16816.F32 R76, R144, R158.reuse, R76 ;  /* 0x0000009e904c723c */ /* 0x080ff0000000184c */
[C---:B------:R-:W-:Y:S01]  /*16c50*/  HMMA.16816.F32 R80, R148.reuse, R158, R80 ;  /* 0x0000009e9450723c */ /* 0x040fe20000001850 */
[----:B------:R-:W4:Y:S03]  /*16c60*/  LDSM.16.MT88.4 R156, [R236+0xe000] ;  /* 0x00e00000ec9c783b */ /* 0x000f260000004200 */
[----:B-1----:R-:W-:Y:S04]  /*16c70*/  FFMA.FTZ R143, R229, c[0x0][0x23c], -R138 ;  /* 0x00008f00e58f7a23 */ /* 0x002fe8000001088a */
[----:B------:R1:W1:Y:S01]  /*16c80*/  MUFU.EX2 R194, R143 ;  /* 0x0000008f00c27308 */ /* 0x0002620000000800 */
[-C--:B---3--:R-:W-:Y:S08]  /*16c90*/  HMMA.16816.F32 R84, R148, R152.reuse, R84 ;  /* 0x000000989454723c */ /* 0x088ff00000001854 */
[C---:B------:R-:W-:Y:S08]  /*16ca0*/  HMMA.16816.F32 R88, R144.reuse, R152, R88 ;  /* 0x000000989058723c */ /* 0x040ff00000001858 */
[-C--:B------:R-:W-:Y:S04]  /*16cb0*/  HMMA.16816.F32 R92, R144, R154.reuse, R92 ;  /* 0x0000009a905c723c */ /* 0x080fe8000000185c */
[--C-:B-1----:R-:W-:Y:S04]  /*16cc0*/  FFMA.FTZ R143, R231, c[0x0][0x23c], -R137.reuse ;  /* 0x00008f00e78f7a23 */ /* 0x102fe80000010889 */
[C---:B------:R-:W-:Y:S01]  /*16cd0*/  HMMA.16816.F32 R96, R148.reuse, R154, R96 ;  /* 0x0000009a9460723c */ /* 0x040fe20000001860 */
[----:B------:R-:W1:Y:S01]  /*16ce0*/  LDSM.16.MT88.4 R152, [R235+0xe000] ;  /* 0x00e00000eb98783b */ /* 0x000e620000004200 */
[----:B------:R3:W-:Y:S06]  /*16cf0*/  MUFU.EX2 R183, R143 ;  /* 0x0000008f00b77308 */ /* 0x0007ec0000000800 */
[-C--:B----4-:R-:W-:Y:S08]  /*16d00*/  HMMA.16816.F32 R100, R148, R156.reuse, R100 ;  /* 0x0000009c9464723c */ /* 0x090ff00000001864 */
[C---:B------:R-:W-:Y:S08]  /*16d10*/  HMMA.16816.F32 R104, R144.reuse, R156, R104 ;  /* 0x0000009c9068723c */ /* 0x040ff00000001868 */
[-C--:B------:R-:W-:Y:S04]  /*16d20*/  HMMA.16816.F32 R108, R144, R158.reuse, R108 ;  /* 0x0000009e906c723c */ /* 0x080fe8000000186c */
[----:B---3--:R-:W-:Y:S04]  /*16d30*/  FFMA.FTZ R143, R246, c[0x0][0x23c], -R137 ;  /* 0x00008f00f68f7a23 */ /* 0x008fe80000010889 */
[C---:B------:R-:W-:Y:S01]  /*16d40*/  HMMA.16816.F32 R112, R148.reuse, R158, R112 ;  /* 0x0000009e9470723c */ /* 0x040fe20000001870 */
[----:B------:R3:W4:Y:S01]  /*16d50*/  MUFU.EX2 R195, R143 ;  /* 0x0000008f00c37308 */ /* 0x0007220000000800 */
[----:B------:R-:W4:Y:S06]  /*16d60*/  LDSM.16.MT88.4 R156, [R233+0xc800] ;  /* 0x00c80000e99c783b */ /* 0x000f2c0000004200 */
[-C--:B-1----:R-:W-:Y:S08]  /*16d70*/  HMMA.16816.F32 R116, R148, R152.reuse, R116 ;  /* 0x000000989474723c */ /* 0x082ff00000001874 */
[C---:B------:R-:W-:Y:S08]  /*16d80*/  HMMA.16816.F32 R120, R144.reuse, R152, R120 ;  /* 0x000000989078723c */ /* 0x040ff00000001878 */
[-C--:B------:R-:W-:Y:S04]  /*16d90*/  HMMA.16816.F32 R124, R144, R154.reuse, R124 ;  /* 0x0000009a907c723c */ /* 0x080fe8000000187c */
[--C-:B---3--:R-:W-:Y:S03]  /*16da0*/  FFMA.FTZ R143, R247, c[0x0][0x23c], -R139.reuse ;  /* 0x00008f00f78f7a23 */ /* 0x108fe6000001088b */
[----:B--2---:R-:W-:Y:S01]  /*16db0*/  F2FP.PACK_AB R145, R177, R215 ;  /* 0x000000d7b191723e */ /* 0x004fe200000000ff */
[----:B------:R-:W-:Y:S01]  /*16dc0*/  HMMA.16816.F32 R128, R148, R154, R128 ;  /* 0x0000009a9480723c */ /* 0x000fe20000001880 */
[----:B------:R1:W-:Y:S01]  /*16dd0*/  MUFU.EX2 R180, R143 ;  /* 0x0000008f00b47308 */ /* 0x0003e20000000800 */
[----:B------:R-:W-:Y:S02]  /*16de0*/  LDSM.16.MT88.4 R152, [R236+0xc800] ;  /* 0x00c80000ec98783b */ /* 0x000fe40000004200 */
[----:B------:R-:W-:Y:S02]  /*16df0*/  F2FP.PACK_AB R144, R178, R198 ;  /* 0x000000c6b290723e */ /* 0x000fe400000000ff */
[----:B------:R-:W-:Y:S02]  /*16e00*/  F2FP.PACK_AB R146, R194, R185 ;  /* 0x000000b9c292723e */ /* 0x000fe400000000ff */
[----:B----4-:R-:W-:Y:S07]  /*16e10*/  F2FP.PACK_AB R147, R195, R183 ;  /* 0x000000b7c393723e */ /* 0x010fee00000000ff */
[-C--:B------:R-:W-:Y:S05]  /*16e20*/  HMMA.16816.F32 R4, R144, R156.reuse, R4 ;  /* 0x0000009c9004723c */ /* 0x080fea0000001804 */
[--C-:B-1----:R-:W-:Y:S04]  /*16e30*/  FFMA.FTZ R143, R248, c[0x0][0x23c], -R139.reuse ;  /* 0x00008f00f88f7a23 */ /* 0x102fe8000001088b */
[----:B------:R1:W2:Y:S03]  /*16e40*/  MUFU.EX2 R176, R143 ;  /* 0x0000008f00b07308 */ /* 0x0002a60000000800 */
[--C-:B-1----:R-:W-:Y:S01]  /*16e50*/  FFMA.FTZ R143, R249, c[0x0][0x23c], -R142.reuse ;  /* 0x00008f00f98f7a23 */ /* 0x102fe2000001088e */
[----:B--2---:R-:W-:Y:S06]  /*16e60*/  F2FP.PACK_AB R148, R176, R180 ;  /* 0x000000b4b094723e */ /* 0x004fec00000000ff */
[----:B------:R1:W-:Y:S02]  /*16e70*/  MUFU.EX2 R179, R143 ;  /* 0x0000008f00b37308 */ /* 0x0003e40000000800 */
[--C-:B-1----:R-:W-:Y:S08]  /*16e80*/  FFMA.FTZ R143, R250, c[0x0][0x23c], -R142.reuse ;  /* 0x00008f00fa8f7a23 */ /* 0x102ff0000001088e */
[----:B------:R1:W2:Y:S02]  /*16e90*/  MUFU.EX2 R186, R143 ;  /* 0x0000008f00ba7308 */ /* 0x0002a40000000800 */
[--C-:B-1----:R-:W-:Y:S01]  /*16ea0*/  FFMA.FTZ R143, R251, c[0x0][0x23c], -R139.reuse ;  /* 0x00008f00fb8f7a23 */ /* 0x102fe2000001088b */
[----:B--2---:R-:W-:Y:S07]  /*16eb0*/  F2FP.PACK_AB R149, R186, R179 ;  /* 0x000000b3ba95723e */ /* 0x004fee00000000ff */
[----:B------:R1:W-:Y:S02]  /*16ec0*/  MUFU.EX2 R192, R143 ;  /* 0x0000008f00c07308 */ /* 0x0003e40000000800 */
[----:B-1----:R-:W-:Y:S08]  /*16ed0*/  FFMA.FTZ R143, R252, c[0x0][0x23c], -R139 ;  /* 0x00008f00fc8f7a23 */ /* 0x002ff0000001088b */
[----:B------:R1:W2:Y:S02]  /*16ee0*/  MUFU.EX2 R196, R143 ;  /* 0x0000008f00c47308 */ /* 0x0002a40000000800 */
[----:B-1----:R-:W-:Y:S01]  /*16ef0*/  FFMA.FTZ R143, R187, c[0x0][0x23c], -R142 ;  /* 0x00008f00bb8f7a23 */ /* 0x002fe2000001088e */
[----:B------:R-:W-:Y:S02]  /*16f00*/  MOV R187, R164 ;  /* 0x000000a400bb7202 */ /* 0x000fe40000000f00 */
[----:B------:R-:W-:Y:S05]  /*16f10*/  MOV R164, R161 ;  /* 0x000000a100a47202 */ /* 0x000fea0000000f00 */
[----:B------:R1:W-:Y:S01]  /*16f20*/  MUFU.EX2 R193, R143 ;  /* 0x0000008f00c17308 */ /* 0x0003e20000000800 */
[----:B--2---:R-:W-:Y:S01]  /*16f30*/  F2FP.PACK_AB R150, R196, R192 ;  /* 0x000000c0c496723e */ /* 0x004fe200000000ff */
[----:B------:R-:W-:Y:S02]  /*16f40*/  FFMA.FTZ R164, R164, c[0x0][0x23c], -R138 ;  /* 0x00008f00a4a47a23 */ /* 0x000fe4000001088a */
[----:B-1----:R-:W-:Y:S01]  /*16f50*/  FFMA.FTZ R143, R184, c[0x0][0x23c], -R142 ;  /* 0x00008f00b88f7a23 */ /* 0x002fe2000001088e */
[----:B------:R-:W-:Y:S02]  /*16f60*/  MOV R184, R174 ;  /* 0x000000ae00b87202 */ /* 0x000fe40000000f00 */
[----:B------:R-:W-:Y:S03]  /*16f70*/  MOV R174, R162 ;  /* 0x000000a200ae7202 */ /* 0x000fe60000000f00 */
[----:B------:R1:W2:Y:S01]  /*16f80*/  MUFU.EX2 R197, R143 ;  /* 0x0000008f00c57308 */ /* 0x0002a20000000800 */
[----:B------:R-:W3:Y:S01]  /*16f90*/  LDSM.16.MT88.4 R160, [R234+0xc800] ;  /* 0x00c80000eaa0783b */ /* 0x000ee20000004200 */
[--C-:B-1----:R-:W-:Y:S01]  /*16fa0*/  FFMA.FTZ R143, R189, c[0x0][0x23c], -R138.reuse ;  /* 0x00008f00bd8f7a23 */ /* 0x102fe2000001088a */
[----:B--2---:R-:W-:Y:S07]  /*16fb0*/  F2FP.PACK_AB R151, R197, R193 ;  /* 0x000000c1c597723e */ /* 0x004fee00000000ff */
[----:B------:R1:W-:Y:S01]  /*16fc0*/  MUFU.EX2 R199, R143 ;  /* 0x0000008f00c77308 */ /* 0x0003e20000000800 */
[C---:B------:R-:W-:Y:S08]  /*16fd0*/  HMMA.16816.F32 R8, R148.reuse, R156, R8 ;  /* 0x0000009c9408723c */ /* 0x040ff00000001808 */
[-C--:B------:R-:W-:Y:S08]  /*16fe0*/  HMMA.16816.F32 R12, R148, R158.reuse, R12 ;  /* 0x0000009e940c723c */ /* 0x080ff0000000180c */
[C---:B------:R-:W-:Y:S01]  /*16ff0*/  HMMA.16816.F32 R16, R144.reuse, R158, R16 ;  /* 0x0000009e9010723c */ /* 0x040fe20000001810 */
[----:B------:R-:W2:Y:S03]  /*17000*/  LDSM.16.MT88.4 R156, [R235+0xc800] ;  /* 0x00c80000eb9c783b */ /* 0x000ea60000004200 */
[--C-:B-1----:R-:W-:Y:S04]  /*17010*/  FFMA.FTZ R143, R188, c[0x0][0x23c], -R138.reuse ;  /* 0x00008f00bc8f7a23 */ /* 0x102fe8000001088a */
[-C--:B---3--:R-:W-:Y:S01]  /*17020*/  HMMA.16816.F32 R20, R144, R160.reuse, R20 ;  /* 0x000000a09014723c */ /* 0x088fe20000001814 */
[----:B------:R1:W-:Y:S07]  /*17030*/  MUFU.EX2 R203, R143 ;  /* 0x0000008f00cb7308 */ /* 0x0003ee0000000800 */
[C---:B------:R-:W-:Y:S08]  /*17040*/  HMMA.16816.F32 R24, R148.reuse, R160, R24 ;  /* 0x000000a09418723c */ /* 0x040ff00000001818 */
[-C--:B------:R-:W-:Y:S08]  /*17050*/  HMMA.16816.F32 R28, R148, R162.reuse, R28 ;  /* 0x000000a2941c723c */ /* 0x080ff0000000181c */
[C---:B------:R-:W-:Y:S01]  /*17060*/  HMMA.16816.F32 R32, R144.reuse, R162, R32 ;  /* 0x000000a29020723c */ /* 0x040fe20000001820 */
[----:B------:R-:W3:Y:S03]  /*17070*/  LDSM.16.MT88.4 R160, [R233+0xe800] ;  /* 0x00e80000e9a0783b */ /* 0x000ee60000004200 */
[--C-:B-1----:R-:W-:Y:S02]  /*17080*/  FFMA.FTZ R143, R182, c[0x0][0x23c], -R137.reuse ;  /* 0x00008f00b68f7a23 */ /* 0x102fe40000010889 */
[----:B------:R-:W-:Y:S02]  /*17090*/  MUFU.EX2 R182, R164 ;  /* 0x000000a400b67308 */ /* 0x000fe40000000800 */
[-C--:B------:R-:W-:Y:S08]  /*170a0*/  HMMA.16816.F32 R36, R144, R152.reuse, R36 ;  /* 0x000000989024723c */ /* 0x080ff00000001824 */
[C---:B------:R-:W-:Y:S01]  /*170b0*/  HMMA.16816.F32 R40, R148.reuse, R152, R40 ;  /* 0x000000989428723c */ /* 0x040fe20000001828 */
[----:B------:R1:W-:Y:S07]  /*170c0*/  MUFU.EX2 R200, R143 ;  /* 0x0000008f00c87308 */ /* 0x0003ee0000000800 */
[-C--:B------:R-:W-:Y:S08]  /*170d0*/  HMMA.16816.F32 R44, R148, R154.reuse, R44 ;  /* 0x0000009a942c723c */ /* 0x080ff0000000182c */
[C---:B------:R-:W-:Y:S01]  /*170e0*/  HMMA.16816.F32 R48, R144.reuse, R154, R48 ;  /* 0x0000009a9030723c */ /* 0x040fe20000001830 */
[----:B------:R-:W4:Y:S07]  /*170f0*/  LDSM.16.MT88.4 R152, [R234+0xe800] ;  /* 0x00e80000ea98783b */ /* 0x000f2e0000004200 */
[-C--:B--2---:R-:W-:Y:S04]  /*17100*/  HMMA.16816.F32 R52, R144, R156.reuse, R52 ;  /* 0x0000009c9034723c */ /* 0x084fe80000001834 */
[--C-:B-1----:R-:W-:Y:S01]  /*17110*/  FFMA.FTZ R143, R181, c[0x0][0x23c], -R137.reuse ;  /* 0x00008f00b58f7a23 */ /* 0x102fe20000010889 */
[----:B------:R-:W-:Y:S02]  /*17120*/  MOV R181, R175 ;  /* 0x000000af00b57202 */ /* 0x000fe40000000f00 */
[----:B------:R-:W-:Y:S01]  /*17130*/  MOV R175, R212 ;  /* 0x000000d400af7202 */ /* 0x000fe20000000f00 */
[C---:B------:R-:W-:Y:S01]  /*17140*/  HMMA.16816.F32 R56, R148.reuse, R156, R56 ;  /* 0x0000009c9438723c */ /* 0x040fe20000001838 */
[----:B------:R1:W2:Y:S07]  /*17150*/  MUFU.EX2 R212, R143 ;  /* 0x0000008f00d47308 */ /* 0x0002ae0000000800 */
[-C--:B------:R-:W-:Y:S08]  /*17160*/  HMMA.16816.F32 R60, R148, R158.reuse, R60 ;  /* 0x0000009e943c723c */ /* 0x080ff0000000183c */
[C---:B------:R-:W-:Y:S01]  /*17170*/  HMMA.16816.F32 R64, R144.reuse, R158, R64 ;  /* 0x0000009e9040723c */ /* 0x040fe20000001840 */
[----:B------:R-:W2:Y:S07]  /*17180*/  LDSM.16.MT88.4 R156, [R236+0xe800] ;  /* 0x00e80000ec9c783b */ /* 0x000eae0000004200 */
[-C--:B---3--:R-:W-:Y:S04]  /*17190*/  HMMA.16816.F32 R68, R144, R160.reuse, R68 ;  /* 0x000000a09044723c */ /* 0x088fe80000001844 */
[----:B-1----:R-:W-:Y:S04]  /*171a0*/  FFMA.FTZ R143, R187, c[0x0][0x23c], -R138 ;  /* 0x00008f00bb8f7a23 */ /* 0x002fe8000001088a */
[C---:B------:R-:W-:Y:S01]  /*171b0*/  HMMA.16816.F32 R72, R148.reuse, R160, R72 ;  /* 0x000000a09448723c */ /* 0x040fe20000001848 */
[----:B------:R1:W-:Y:S07]  /*171c0*/  MUFU.EX2 R187, R143 ;  /* 0x0000008f00bb7308 */ /* 0x0003ee0000000800 */
[-C--:B------:R-:W-:Y:S08]  /*171d0*/  HMMA.16816.F32 R76, R148, R162.reuse, R76 ;  /* 0x000000a2944c723c */ /* 0x080ff0000000184c */
[C---:B------:R-:W-:Y:S01]  /*171e0*/  HMMA.16816.F32 R80, R144.reuse, R162, R80 ;  /* 0x000000a29050723c */ /* 0x040fe20000001850 */
[----:B------:R-:W3:Y:S07]  /*171f0*/  LDSM.16.MT88.4 R160, [R235+0xe800] ;  /* 0x00e80000eba0783b */ /* 0x000eee0000004200 */
[-C--:B----4-:R-:W-:Y:S04]  /*17200*/  HMMA.16816.F32 R84, R144, R152.reuse, R84 ;  /* 0x000000989054723c */ /* 0x090fe80000001854 */
[----:B-1----:R-:W-:Y:S04]  /*17210*/  FFMA.FTZ R143, R184, c[0x0][0x23c], -R137 ;  /* 0x00008f00b88f7a23 */ /* 0x002fe80000010889 */
[C---:B------:R-:W-:Y:S01]  /*17220*/  HMMA.16816.F32 R88, R148.reuse, R152, R88 ;  /* 0x000000989458723c */ /* 0x040fe20000001858 */
[----:B------:R1:W-:Y:S06]  /*17230*/  MUFU.EX2 R189, R143 ;  /* 0x0000008f00bd7308 */ /* 0x0003ec0000000800 */
[----:B------:R-:W-:Y:S01]  /*17240*/  FFMA.FTZ R152, R181, c[0x0][0x23c], -R139 ;  /* 0x00008f00b5987a23 */ /* 0x000fe2000001088b */
[-C--:B------:R-:W-:Y:S03]  /*17250*/  HMMA.16816.F32 R92, R148, R154.reuse, R92 ;  /* 0x0000009a945c723c */ /* 0x080fe6000000185c */
[----:B------:R4:W-:Y:S05]  /*17260*/  MUFU.EX2 R201, R152 ;  /* 0x0000009800c97308 */ /* 0x0009ea0000000800 */
[C---:B------:R-:W-:Y:S08]  /*17270*/  HMMA.16816.F32 R96, R144.reuse, R154, R96 ;  /* 0x0000009a9060723c */ /* 0x040ff00000001860 */
[-C--:B--2---:R-:W-:Y:S04]  /*17280*/  HMMA.16816.F32 R100, R144, R156.reuse, R100 ;  /* 0x0000009c9064723c */ /* 0x084fe80000001864 */
[----:B-1----:R-:W-:Y:S01]  /*17290*/  FFMA.FTZ R143, R170, c[0x0][0x23c], -R137 ;  /* 0x00008f00aa8f7a23 */ /* 0x002fe20000010889 */
[----:B------:R-:W-:Y:S03]  /*172a0*/  MOV R170, R239 ;  /* 0x000000ef00aa7202 */ /* 0x000fe60000000f00 */
[C---:B------:R-:W-:Y:S01]  /*172b0*/  HMMA.16816.F32 R104, R148.reuse, R156, R104 ;  /* 0x0000009c9468723c */ /* 0x040fe20000001868 */
[----:B------:R1:W2:Y:S01]  /*172c0*/  MUFU.EX2 R239, R143 ;  /* 0x0000008f00ef7308 */ /* 0x0002a20000000800 */
[----:B----4-:R-:W2:Y:S06]  /*172d0*/  LDSM.16.MT88.4 R152, [R233+0xd000] ;  /* 0x00d00000e998783b */ /* 0x010eac0000004200 */
[-C--:B------:R-:W-:Y:S08]  /*172e0*/  HMMA.16816.F32 R108, R148, R158.reuse, R108 ;  /* 0x0000009e946c723c */ /* 0x080ff0000000186c */
[C---:B------:R-:W-:Y:S01]  /*172f0*/  HMMA.16816.F32 R112, R144.reuse, R158, R112 ;  /* 0x0000009e9070723c */ /* 0x040fe20000001870 */
[----:B------:R-:W2:Y:S07]  /*17300*/  LDSM.16.MT88.4 R156, [R234+0xd000] ;  /* 0x00d00000ea9c783b */ /* 0x000eae0000004200 */
[-C--:B---3--:R-:W-:Y:S04]  /*17310*/  HMMA.16816.F32 R116, R144, R160.reuse, R116 ;  /* 0x000000a09074723c */ /* 0x088fe80000001874 */
[--C-:B-1----:R-:W-:Y:S02]  /*17320*/  FFMA.FTZ R143, R175, c[0x0][0x23c], -R139.reuse ;  /* 0x00008f00af8f7a23 */ /* 0x102fe4000001088b */
[--C-:B------:R-:W-:Y:S02]  /*17330*/  FFMA.FTZ R175, R225, c[0x0][0x23c], -R139.reuse ;  /* 0x00008f00e1af7a23 */ /* 0x100fe4000001088b */
[C---:B------:R-:W-:Y:S01]  /*17340*/  HMMA.16816.F32 R120, R148.reuse, R160, R120 ;  /* 0x000000a09478723c */ /* 0x040fe20000001878 */
[----:B------:R1:W3:Y:S01]  /*17350*/  MUFU.EX2 R184, R143 ;  /* 0x0000008f00b87308 */ /* 0x0002e20000000800 */
[----:B------:R-:W4:Y:S06]  /*17360*/  LDL.LU R225, [R1+0x3c] ;  /* 0x00003c0001e17983 */ /* 0x000f2c0000300800 */
[-C--:B------:R-:W-:Y:S08]  /*17370*/  HMMA.16816.F32 R124, R148, R162.reuse, R124 ;  /* 0x000000a2947c723c */ /* 0x080ff0000000187c */
[----:B------:R-:W-:Y:S01]  /*17380*/  HMMA.16816.F32 R128, R144, R162, R128 ;  /* 0x000000a29080723c */ /* 0x000fe20000001880 */
[----:B------:R-:W3:Y:S06]  /*17390*/  LDSM.16.MT88.4 R160, [R236+0xd000] ;  /* 0x00d00000eca0783b */ /* 0x000eec0000004200 */
[----:B------:R-:W-:Y:S01]  /*173a0*/  F2FP.PACK_AB R145, R212, R200 ;  /* 0x000000c8d491723e */ /* 0x000fe200000000ff */
[--C-:B-1----:R-:W-:Y:S01]  /*173b0*/  FFMA.FTZ R143, R174, c[0x0][0x23c], -R142.reuse ;  /* 0x00008f00ae8f7a23 */ /* 0x102fe2000001088e */
[----:B--2---:R-:W-:Y:S03]  /*173c0*/  F2FP.PACK_AB R147, R239, R189 ;  /* 0x000000bdef93723e */ /* 0x004fe600000000ff */
[----:B------:R1:W-:Y:S01]  /*173d0*/  MUFU.EX2 R202, R143 ;  /* 0x0000008f00ca7308 */ /* 0x0003e20000000800 */
[----:B------:R-:W-:Y:S01]  /*173e0*/  F2FP.PACK_AB R144, R203, R199 ;  /* 0x000000c7cb90723e */ /* 0x000fe200000000ff */
[--C-:B------:R-:W-:Y:S01]  /*173f0*/  FFMA.FTZ R174, R218, c[0x0][0x23c], -R139.reuse ;  /* 0x00008f00daae7a23 */ /* 0x100fe2000001088b */
[----:B------:R-:W-:Y:S02]  /*17400*/  F2FP.PACK_AB R146, R187, R182 ;  /* 0x000000b6bb92723e */ /* 0x000fe400000000ff */
[----:B---3--:R-:W-:Y:S05]  /*17410*/  F2FP.PACK_AB R148, R184, R201 ;  /* 0x000000c9b894723e */ /* 0x008fea00000000ff */
[-C--:B------:R-:W-:Y:S01]  /*17420*/  HMMA.16816.F32 R4, R144, R152.reuse, R4 ;  /* 0x000000989004723c */ /* 0x080fe20000001804 */
[----:B------:R-:W-:Y:S02]  /*17430*/  MUFU.EX2 R227, R174 ;  /* 0x000000ae00e37308 */ /* 0x000fe40000000800 */
[----:B-1----:R-:W-:Y:S02]  /*17440*/  FFMA.FTZ R143, R173, c[0x0][0x23c], -R142 ;  /* 0x00008f00ad8f7a23 */ /* 0x002fe4000001088e */
[--C-:B------:R-:W-:Y:S06]  /*17450*/  FFMA.FTZ R173, R217, c[0x0][0x23c], -R139.reuse ;  /* 0x00008f00d9ad7a23 */ /* 0x100fec000001088b */
[----:B------:R1:W2:Y:S10]  /*17460*/  MUFU.EX2 R181, R143 ;  /* 0x0000008f00b57308 */ /* 0x0002b40000000800 */
[----:B------:R-:W-:Y:S01]  /*17470*/  MUFU.EX2 R228, R173 ;  /* 0x000000ad00e47308 */ /* 0x000fe20000000800 */
[----:B-1----:R-:W-:Y:S01]  /*17480*/  FFMA.FTZ R143, R172, c[0x0][0x23c], -R139 ;  /* 0x00008f00ac8f7a23 */ /* 0x002fe2000001088b */
[----:B--2---:R-:W-:Y:S01]  /*17490*/  F2FP.PACK_AB R149, R181, R202 ;  /* 0x000000cab595723e */ /* 0x004fe200000000ff */
[----:B------:R-:W-:Y:S07]  /*174a0*/  FFMA.FTZ R172, R222, c[0x0][0x23c], -R137 ;  /* 0x00008f00deac7a23 */ /* 0x000fee0000010889 */
[----:B------:R1:W-:Y:S10]  /*174b0*/  MUFU.EX2 R188, R143 ;  /* 0x0000008f00bc7308 */ /* 0x0003f40000000800 */
[----:B------:R-:W-:Y:S01]  /*174c0*/  MUFU.EX2 R230, R172 ;  /* 0x000000ac00e67308 */ /* 0x000fe20000000800 */
[--C-:B-1----:R-:W-:Y:S02]  /*174d0*/  FFMA.FTZ R143, R171, c[0x0][0x23c], -R139.reuse ;  /* 0x00008f00ab8f7a23 */ /* 0x102fe4000001088b */
[----:B------:R-:W-:Y:S07]  /*174e0*/  FFMA.FTZ R139, R224, c[0x0][0x23c], -R139 ;  /* 0x00008f00e08b7a23 */ /* 0x000fee000001088b */
[----:B------:R1:W2:Y:S01]  /*174f0*/  MUFU.EX2 R252, R143 ;  /* 0x0000008f00fc7308 */ /* 0x0002a20000000800 */
[----:B------:R-:W4:Y:S01]  /*17500*/  LDL.LU R224, [R1+0x40] ;  /* 0x0000400001e07983 */ /* 0x000f220000300800 */
[----:B------:R-:W-:Y:S03]  /*17510*/  FFMA.FTZ R171, R223, c[0x0][0x23c], -R138 ;  /* 0x00008f00dfab7a23 */ /* 0x000fe6000001088a */
[----:B------:R-:W4:Y:S05]  /*17520*/  LDL.LU R217, [R1+0x74] ;  /* 0x0000740001d97983 */ /* 0x000f2a0000300800 */
[----:B------:R-:W-:Y:S10]  /*17530*/  MUFU.EX2 R139, R139 ;  /* 0x0000008b008b7308 */ /* 0x000ff40000000800 */
[----:B------:R2:W-:Y:S01]  /*17540*/  MUFU.EX2 R245, R171 ;  /* 0x000000ab00f57308 */ /* 0x0005e20000000800 */
[--C-:B-1----:R-:W-:Y:S01]  /*17550*/  FFMA.FTZ R143, R170, c[0x0][0x23c], -R142.reuse ;  /* 0x00008f00aa8f7a23 */ /* 0x102fe2000001088e */
[----:B--2---:R-:W-:Y:S01]  /*17560*/  F2FP.PACK_AB R150, R252, R188 ;  /* 0x000000bcfc96723e */ /* 0x004fe200000000ff */
[--C-:B------:R-:W-:Y:S07]  /*17570*/  FFMA.FTZ R170, R165, c[0x0][0x23c], -R137.reuse ;  /* 0x00008f00a5aa7a23 */ /* 0x100fee0000010889 */
[----:B------:R1:W-:Y:S10]  /*17580*/  MUFU.EX2 R251, R143 ;  /* 0x0000008f00fb7308 */ /* 0x0003f40000000800 */
[----:B------:R2:W-:Y:S01]  /*17590*/  MUFU.EX2 R246, R170 ;  /* 0x000000aa00f67308 */ /* 0x0005e20000000800 */
[----:B------:R-:W-:Y:S02]  /*175a0*/  MOV R171, R181 ;  /* 0x000000b500ab7202 */ /* 0x000fe40000000f00 */
[----:B------:R-:W-:Y:S01]  /*175b0*/  MOV R181, R214 ;  /* 0x000000d600b57202 */ /* 0x000fe20000000f00 */
[----:B-1----:R-:W-:Y:S02]  /*175c0*/  FFMA.FTZ R143, R169, c[0x0][0x23c], -R142 ;  /* 0x00008f00a98f7a23 */ /* 0x002fe4000001088e */
[--C-:B------:R-:W-:Y:S04]  /*175d0*/  FFMA.FTZ R169, R166, c[0x0][0x23c], -R137.reuse ;  /* 0x00008f00a6a97a23 */ /* 0x100fe80000010889 */
[----:B------:R-:W1:Y:S01]  /*175e0*/  MUFU.EX2 R250, R143 ;  /* 0x0000008f00fa7308 */ /* 0x000e620000000800 */
[----:B------:R-:W-:Y:S01]  /*175f0*/  FFMA.FTZ R137, R220, c[0x0][0x23c], -R137 ;  /* 0x00008f00dc897a23 */ /* 0x000fe20000010889 */
[----:B--2---:R-:W-:Y:S08]  /*17600*/  MOV R170, R215 ;  /* 0x000000d700aa7202 */ /* 0x004ff00000000f00 */
[----:B------:R-:W-:Y:S10]  /*17610*/  MUFU.EX2 R229, R137 ;  /* 0x0000008900e57308 */ /* 0x000ff40000000800 */
[----:B------:R2:W-:Y:S01]  /*17620*/  MUFU.EX2 R247, R169 ;  /* 0x000000a900f77308 */ /* 0x0005e20000000800 */
[----:B-1----:R-:W-:Y:S01]  /*17630*/  F2FP.PACK_AB R151, R250, R251 ;  /* 0x000000fbfa97723e */ /* 0x002fe200000000ff */
[--C-:B------:R-:W-:Y:S02]  /*17640*/  FFMA.FTZ R143, R168, c[0x0][0x23c], -R138.reuse ;  /* 0x00008f00a88f7a23 */ /* 0x100fe4000001088a */
[--C-:B------:R-:W-:Y:S02]  /*17650*/  FFMA.FTZ R168, R167, c[0x0][0x23c], -R138.reuse ;  /* 0x00008f00a7a87a23 */ /* 0x100fe4000001088a */
[----:B------:R-:W1:Y:S04]  /*17660*/  LDSM.16.MT88.4 R164, [R235+0xd000] ;  /* 0x00d00000eba4783b */ /* 0x000e680000004200 */
[----:B------:R-:W-:Y:S01]  /*17670*/  MUFU.EX2 R249, R143 ;  /* 0x0000008f00f97308 */ /* 0x000fe20000000800 */
[C---:B------:R-:W-:Y:S04]  /*17680*/  HMMA.16816.F32 R8, R148.reuse, R152, R8 ;  /* 0x000000989408723c */ /* 0x040fe80000001808 */
[----:B------:R-:W-:Y:S02]  /*17690*/  FFMA.FTZ R138, R221, c[0x0][0x23c], -R138 ;  /* 0x00008f00dd8a7a23 */ /* 0x000fe4000001088a */
[----:B------:R-:W-:Y:S02]  /*176a0*/  LDSM.16.MT88.4 R220, [R236+0xf800] ;  /* 0x00f80000ecdc783b */ /* 0x000fe40000004200 */
[-C--:B------:R-:W-:Y:S01]  /*176b0*/  HMMA.16816.F32 R12, R148, R154.reuse, R12 ;  /* 0x0000009a940c723c */ /* 0x080fe2000000180c */
[----:B------:R1:W1:Y:S03]  /*176c0*/  MUFU.EX2 R248, R168 ;  /* 0x000000a800f87308 */ /* 0x0002660000000800 */
[----:B--2---:R-:W-:Y:S02]  /*176d0*/  MOV R169, R184 ;  /* 0x000000b800a97202 */ /* 0x004fe40000000f00 */
[----:B------:R-:W-:Y:S02]  /*176e0*/  MOV R184, R219 ;  /* 0x000000db00b87202 */ /* 0x000fe40000000f00 */
[C---:B------:R-:W-:Y:S01]  /*176f0*/  HMMA.16816.F32 R16, R144.reuse, R154, R16 ;  /* 0x0000009a9010723c */ /* 0x040fe20000001810 */
[----:B------:R-:W2:Y:S02]  /*17700*/  LDSM.16.MT88.4 R152, [R233+0xf000] ;  /* 0x00f00000e998783b */ /* 0x000ea40000004200 */
[----:B------:R-:W2:Y:S05]  /*17710*/  MUFU.EX2 R231, R138 ;  /* 0x0000008a00e77308 */ /* 0x000eaa0000000800 */
[-C--:B------:R-:W-:Y:S05]  /*17720*/  HMMA.16816.F32 R20, R144, R156.reuse, R20 ;  /* 0x0000009c9014723c */ /* 0x080fea0000001814 */
[----:B------:R2:W-:Y:S03]  /*17730*/  MUFU.EX2 R138, R140 ;  /* 0x0000008c008a7308 */ /* 0x0005e60000000800 */
[C---:B------:R-:W-:Y:S04]  /*17740*/  HMMA.16816.F32 R24, R148.reuse, R156, R24 ;  /* 0x0000009c9418723c */ /* 0x040fe80000001818 */
[----:B-1----:R-:W-:Y:S04]  /*17750*/  MOV R168, R212 ;  /* 0x000000d400a87202 */ /* 0x002fe80000000f00 */
[-C--:B------:R-:W-:Y:S08]  /*17760*/  HMMA.16816.F32 R28, R148, R158.reuse, R28 ;  /* 0x0000009e941c723c */ /* 0x080ff0000000181c */
[C---:B------:R-:W-:Y:S01]  /*17770*/  HMMA.16816.F32 R32, R144.reuse, R158, R32 ;  /* 0x0000009e9020723c */ /* 0x040fe20000001820 */
[----:B------:R-:W1:Y:S03]  /*17780*/  LDSM.16.MT88.4 R156, [R234+0xf000] ;  /* 0x00f00000ea9c783b */ /* 0x000e660000004200 */
[----:B--2---:R-:W-:Y:S04]  /*17790*/  F2FP.PACK_AB R140, R248, R249 ;  /* 0x000000f9f88c723e */ /* 0x004fe800000000ff */
[-C--:B------:R-:W-:Y:S08]  /*177a0*/  HMMA.16816.F32 R36, R144, R160.reuse, R36 ;  /* 0x000000a09024723c */ /* 0x080ff00000001824 */
[C---:B------:R-:W-:Y:S08]  /*177b0*/  HMMA.16816.F32 R40, R148.reuse, R160, R40 ;  /* 0x000000a09428723c */ /* 0x040ff00000001828 */
[-C--:B------:R-:W-:Y:S08]  /*177c0*/  HMMA.16816.F32 R44, R148, R162.reuse, R44 ;  /* 0x000000a2942c723c */ /* 0x080ff0000000182c */
[C---:B------:R-:W-:Y:S01]  /*177d0*/  HMMA.16816.F32 R48, R144.reuse, R162, R48 ;  /* 0x000000a29030723c */ /* 0x040fe20000001830 */
[----:B------:R-:W2:Y:S07]  /*177e0*/  LDSM.16.MT88.4 R160, [R236+0xf000] ;  /* 0x00f00000eca0783b */ /* 0x000eae0000004200 */
[-C--:B------:R-:W-:Y:S08]  /*177f0*/  HMMA.16816.F32 R52, R144, R164.reuse, R52 ;  /* 0x000000a49034723c */ /* 0x080ff00000001834 */
[C---:B------:R-:W-:Y:S04]  /*17800*/  HMMA.16816.F32 R56, R148.reuse, R164, R56 ;  /* 0x000000a49438723c */ /* 0x040fe80000001838 */
[--C-:B----4-:R-:W-:Y:S04]  /*17810*/  FFMA.FTZ R137, R225, c[0x0][0x23c], -R142.reuse ;  /* 0x00008f00e1897a23 */ /* 0x110fe8000001088e */
[-C--:B------:R-:W-:Y:S01]  /*17820*/  HMMA.16816.F32 R60, R148, R166.reuse, R60 ;  /* 0x000000a6943c723c */ /* 0x080fe2000000183c */
[----:B------:R4:W-:Y:S07]  /*17830*/  MUFU.EX2 R226, R137 ;  /* 0x0000008900e27308 */ /* 0x0009ee0000000800 */
[C---:B------:R-:W-:Y:S01]  /*17840*/  HMMA.16816.F32 R64, R144.reuse, R166, R64 ;  /* 0x000000a69040723c */ /* 0x040fe20000001840 */
[----:B------:R-:W4:Y:S07]  /*17850*/  LDSM.16.MT88.4 R164, [R235+0xf000] ;  /* 0x00f00000eba4783b */ /* 0x000f2e0000004200 */
[-C--:B------:R-:W-:Y:S08]  /*17860*/  HMMA.16816.F32 R68, R144, R152.reuse, R68 ;  /* 0x000000989044723c */ /* 0x080ff00000001844 */
[C---:B------:R-:W-:Y:S07]  /*17870*/  HMMA.16816.F32 R72, R148.reuse, R152, R72 ;  /* 0x000000989448723c */ /* 0x040fee0000001848 */
[----:B------:R-:W-:Y:S01]  /*17880*/  MOV R153, R189 ;  /* 0x000000bd00997202 */ /* 0x000fe20000000f00 */
[-C--:B------:R-:W-:Y:S04]  /*17890*/  HMMA.16816.F32 R76, R148, R154.reuse, R76 ;  /* 0x0000009a944c723c */ /* 0x080fe8000000184c */
[----:B------:R-:W-:Y:S02]  /*178a0*/  MOV R152, R188 ;  /* 0x000000bc00987202 */ /* 0x000fe40000000f00 */
[----:B------:R-:W-:Y:S02]  /*178b0*/  LDSM.16.MT88.4 R188, [R236+0xd800] ;  /* 0x00d80000ecbc783b */ /* 0x000fe40000004200 */
[C---:B------:R-:W-:Y:S06]  /*178c0*/  HMMA.16816.F32 R80, R144.reuse, R154, R80 ;  /* 0x0000009a9050723c */ /* 0x040fec0000001850 */
[----:B------:R-:W3:Y:S02]  /*178d0*/  LDL.LU R155, [R1+0x78] ;  /* 0x00007800019b7983 */ /* 0x000ee40000300800 */
[-C--:B-1----:R-:W-:Y:S02]  /*178e0*/  HMMA.16816.F32 R84, R144, R156.reuse, R84 ;  /* 0x0000009c9054723c */ /* 0x082fe40000001854 */
[----:B------:R-:W3:Y:S04]  /*178f0*/  LDL.LU R154, [R1+0x7c] ;  /* 0x00007c00019a7983 */ /* 0x000ee80000300800 */
[----:B------:R-:W3:Y:S02]  /*17900*/  LDL.LU R143, [R1+0x80] ;  /* 0x00008000018f7983 */ /* 0x000ee40000300800 */
[C---:B------:R-:W-:Y:S08]  /*17910*/  HMMA.16816.F32 R88, R148.reuse, R156, R88 ;  /* 0x0000009c9458723c */ /* 0x040ff00000001858 */
[-C--:B------:R-:W-:Y:S08]  /*17920*/  HMMA.16816.F32 R92, R148, R158.reuse, R92 ;  /* 0x0000009e945c723c */ /* 0x080ff0000000185c */
[C---:B------:R-:W-:Y:S01]  /*17930*/  HMMA.16816.F32 R96, R144.reuse, R158, R96 ;  /* 0x0000009e9060723c */ /* 0x040fe20000001860 */
[----:B------:R-:W1:Y:S07]  /*17940*/  LDSM.16.MT88.4 R156, [R233+0xd800] ;  /* 0x00d80000e99c783b */ /* 0x000e6e0000004200 */
[-C--:B--2---:R-:W-:Y:S08]  /*17950*/  HMMA.16816.F32 R100, R144, R160.reuse, R100 ;  /* 0x000000a09064723c */ /* 0x084ff00000001864 */
[C---:B------:R-:W-:Y:S07]  /*17960*/  HMMA.16816.F32 R104, R148.reuse, R160, R104 ;  /* 0x000000a09468723c */ /* 0x040fee0000001868 */
[----:B------:R-:W-:Y:S01]  /*17970*/  MOV R161, R182 ;  /* 0x000000b600a17202 */ /* 0x000fe20000000f00 */
[-C--:B------:R-:W-:Y:S04]  /*17980*/  HMMA.16816.F32 R108, R148, R162.reuse, R108 ;  /* 0x000000a2946c723c */ /* 0x080fe8000000186c */
[----:B------:R-:W-:Y:S02]  /*17990*/  MOV R182, R213 ;  /* 0x000000d500b67202 */ /* 0x000fe40000000f00 */
[----:B------:R-:W-:Y:S02]  /*179a0*/  LDSM.16.MT88.4 R212, [R233+0xf800] ;  /* 0x00f80000e9d4783b */ /* 0x000fe40000004200 */
[C---:B------:R-:W-:Y:S04]  /*179b0*/  HMMA.16816.F32 R112, R144.reuse, R162, R112 ;  /* 0x000000a29070723c */ /* 0x040fe80000001870 */
[--C-:B----4-:R-:W-:Y:S02]  /*179c0*/  FFMA.FTZ R137, R224, c[0x0][0x23c], -R142.reuse ;  /* 0x00008f00e0897a23 */ /* 0x110fe4000001088e */
[----:B------:R-:W-:Y:S01]  /*179d0*/  FFMA.FTZ R142, R141, c[0x0][0x23c], -R142 ;  /* 0x00008f008d8e7a23 */ /* 0x000fe2000001088e */
[----:B------:R2:W4:Y:S01]  /*179e0*/  MUFU.EX2 R224, R175 ;  /* 0x000000af00e07308 */ /* 0x0005220000000800 */
[-C--:B------:R-:W-:Y:S04]  /*179f0*/  HMMA.16816.F32 R116, R144, R164.reuse, R116 ;  /* 0x000000a49074723c */ /* 0x080fe80000001874 */
[----:B------:R-:W-:Y:S01]  /*17a00*/  FFMA.FTZ R133, R133, R217, R244 ;  /* 0x000000d985857223 */ /* 0x000fe200000100f4 */
[----:B------:R-:W-:Y:S01]  /*17a10*/  F2FP.PACK_AB R141, R246, R247 ;  /* 0x000000f7f68d723e */ /* 0x000fe200000000ff */
[----:B------:R1:W5:Y:S02]  /*17a20*/  LDL.LU R244, [R1+0xe0] ;  /* 0x0000e00001f47983 */ /* 0x0003640000300800 */
[C---:B------:R-:W-:Y:S01]  /*17a30*/  HMMA.16816.F32 R120, R148.reuse, R164, R120 ;  /* 0x000000a49478723c */ /* 0x040fe20000001878 */
[----:B------:R-:W1:Y:S03]  /*17a40*/  MUFU.EX2 R225, R137 ;  /* 0x0000008900e17308 */ /* 0x000e660000000800 */
[----:B------:R-:W-:Y:S02]  /*17a50*/  FADD.FTZ R133, R243, R133 ;  /* 0x00000085f3857221 */ /* 0x000fe40000010000 */
[----:B------:R1:W5:Y:S02]  /*17a60*/  LDL.LU R243, [R1+0xdc] ;  /* 0x0000dc0001f37983 */ /* 0x0003640000300800 */
[-C--:B------:R-:W-:Y:S03]  /*17a70*/  HMMA.16816.F32 R124, R148, R166.reuse, R124 ;  /* 0x000000a6947c723c */ /* 0x080fe6000000187c */
[----:B------:R1:W1:Y:S01]  /*17a80*/  MUFU.EX2 R137, R142 ;  /* 0x0000008e00897308 */ /* 0x0002620000000800 */
[----:B--2---:R-:W2:Y:S04]  /*17a90*/  LDSM.16.MT88.4 R172, [R234+0xd800] ;  /* 0x00d80000eaac783b */ /* 0x004ea80000004200 */
[----:B------:R-:W-:Y:S04]  /*17aa0*/  HMMA.16816.F32 R128, R144, R166, R128 ;  /* 0x000000a69080723c */ /* 0x000fe80000001880 */
[----:B-1----:R-:W-:Y:S01]  /*17ab0*/  F2FP.PACK_AB R142, R231, R245 ;  /* 0x000000f5e78e723e */ /* 0x002fe200000000ff */
[----:B---3--:R-:W-:Y:S01]  /*17ac0*/  FFMA.FTZ R132, R132, R155, R210 ;  /* 0x0000009b84847223 */ /* 0x008fe200000100d2 */
[----:B----4-:R-:W-:Y:S01]  /*17ad0*/  F2FP.PACK_AB R210, R139, R224 ;  /* 0x000000e08bd2723e */ /* 0x010fe200000000ff */
[----:B------:R-:W-:Y:S01]  /*17ae0*/  FFMA.FTZ R2, R2, R154, R209 ;  /* 0x0000009a02027223 */ /* 0x000fe200000100d1 */
[----:B------:R-:W-:Y:S01]  /*17af0*/  F2FP.PACK_AB R209, R225, R226 ;  /* 0x000000e2e1d1723e */ /* 0x000fe200000000ff */
[----:B------:R-:W-:Y:S03]  /*17b00*/  FADD.FTZ R132, R216, R132 ;  /* 0x00000084d8847221 */ /* 0x000fe60000010000 */
[----:B------:R-:W-:Y:S01]  /*17b10*/  FFMA.FTZ R0, R0, R143, R208 ;  /* 0x0000008f00007223 */ /* 0x000fe200000100d0 */
[----:B------:R-:W-:Y:S01]  /*17b20*/  F2FP.PACK_AB R143, R229, R230 ;  /* 0x000000e6e58f723e */ /* 0x000fe200000000ff */
[----:B------:R-:W1:Y:S01]  /*17b30*/  LDSM.16.MT88.4 R216, [R234+0xf800] ;  /* 0x00f80000ead8783b */ /* 0x000e620000004200 */
[----:B------:R-:W-:Y:S01]  /*17b40*/  FADD.FTZ R2, R211, R2 ;  /* 0x00000002d3027221 */ /* 0x000fe20000010000 */
[----:B------:R-:W-:Y:S02]  /*17b50*/  F2FP.PACK_AB R208, R227, R228 ;  /* 0x000000e4e3d0723e */ /* 0x000fe400000000ff */
[----:B------:R-:W-:Y:S01]  /*17b60*/  F2FP.PACK_AB R211, R137, R138 ;  /* 0x0000008a89d3723e */ /* 0x000fe200000000ff */
[----:B------:R-:W-:Y:S01]  /*17b70*/  FADD.FTZ R2, R240, R2 ;  /* 0x00000002f0027221 */ /* 0x000fe20000010000 */
[-C--:B------:R-:W-:Y:S02]  /*17b80*/  HMMA.16816.F32 R148, R140, R156.reuse, R4 ;  /* 0x0000009c8c94723c */ /* 0x080fe40000001804 */
[----:B------:R-:W3:Y:S03]  /*17b90*/  LDSM.16.MT88.4 R4, [R235+0xf800] ;  /* 0x00f80000eb04783b */ /* 0x000ee60000004200 */
[----:B------:R-:W-:Y:S03]  /*17ba0*/  FADD.FTZ R2, R232, R2 ;  /* 0x00000002e8027221 */ /* 0x000fe60000010000 */
        /* <DEDUP_REMOVED lines=10> */
[-C--:B--2---:R-:W-:Y:S04]  /*17c50*/  HMMA.16816.F32 R160, R140, R172.reuse, R20 ;  /* 0x000000ac8ca0723c */ /* 0x084fe80000001814 */
        /* <DEDUP_REMOVED lines=8> */
[C---:B------:R-:W-:Y:S04]  /*17ce0*/  HMMA.16816.F32 R172, R140.reuse, R174, R32 ;  /* 0x000000ae8cac723c */ /* 0x040fe80000001820 */
[----:B------:R-:W-:Y:S02]  /*17cf0*/  MOV R21, R200 ;  /* 0x000000c800157202 */ /* 0x000fe40000000f00 */
[----:B------:R-:W-:Y:S02]  /*17d00*/  MOV R20, R199 ;  /* 0x000000c700147202 */ /* 0x000fe40000000f00 */
[----:B------:R-:W-:Y:S04]  /*17d10*/  MOV R33, R178 ;  /* 0x000000b200217202 */ /* 0x000fe80000000f00 */
[----:B------:R-:W-:Y:S02]  /*17d20*/  MOV R34, R177 ;  /* 0x000000b100227202 */ /* 0x000fe40000000f00 */
[----:B------:R-:W-:Y:S02]  /*17d30*/  MOV R35, R176 ;  /* 0x000000b000237202 */ /* 0x000fe40000000f00 */
[----:B------:R-:W-:Y:S02]  /*17d40*/  MOV R32, R179 ;  /* 0x000000b300207202 */ /* 0x000fe40000000f00 */
[-C--:B------:R-:W-:Y:S03]  /*17d50*/  HMMA.16816.F32 R176, R140, R188.reuse, R36 ;  /* 0x000000bc8cb0723c */ /* 0x080fe60000001824 */
[----:B------:R-:W-:Y:S02]  /*17d60*/  MOV R27, R198 ;  /* 0x000000c6001b7202 */ /* 0x000fe40000000f00 */
[----:B------:R-:W-:Y:S02]  /*17d70*/  MOV R26, R197 ;  /* 0x000000c5001a7202 */ /* 0x000fe40000000f00 */
[----:B------:R-:W-:Y:S02]  /*17d80*/  MOV R37, R182 ;  /* 0x000000b600257202 */ /* 0x000fe40000000f00 */
[----:B------:R-:W-:Y:S03]  /*17d90*/  MOV R25, R194 ;  /* 0x000000c200197202 */ /* 0x000fe60000000f00 */
[----:B------:R-:W-:Y:S01]  /*17da0*/  MOV R24, R193 ;  /* 0x000000c100187202 */ /* 0x000fe20000000f00 */
[----:B------:R-:W-:Y:S01]  /*17db0*/  FADD.FTZ R0, R37, R0 ;  /* 0x0000000025007221 */ /* 0x000fe20000010000 */
[----:B------:R-:W-:Y:S02]  /*17dc0*/  MOV R31, R192 ;  /* 0x000000c0001f7202 */ /* 0x000fe40000000f00 */
[----:B------:R-:W-:Y:S02]  /*17dd0*/  MOV R29, R184 ;  /* 0x000000b8001d7202 */ /* 0x000fe40000000f00 */
[----:B------:R-:W-:Y:S02]  /*17de0*/  MOV R30, R183 ;  /* 0x000000b7001e7202 */ /* 0x000fe40000000f00 */
[----:B------:R-:W-:Y:S02]  /*17df0*/  MOV R38, R181 ;  /* 0x000000b500267202 */ /* 0x000fe40000000f00 */
[----:B------:R-:W-:Y:S02]  /*17e00*/  MOV R39, R180 ;  /* 0x000000b400277202 */ /* 0x000fe40000000f00 */
[C---:B------:R-:W-:Y:S04]  /*17e10*/  HMMA.16816.F32 R180, R208.reuse, R188, R40 ;  /* 0x000000bcd0b4723c */ /* 0x040fe80000001828 */
[----:B------:R-:W-:Y:S01]  /*17e20*/  MOV R37, R38 ;  /* 0x0000002600257202 */ /* 0x000fe20000000f00 */
[----:B------:R-:W-:Y:S01]  /*17e30*/  FADD.FTZ R2, R39, R2 ;  /* 0x0000000227027221 */ /* 0x000fe20000010000 */
[----:B------:R-:W-:Y:S02]  /*17e40*/  MOV R38, R29 ;  /* 0x0000001d00267202 */ /* 0x000fe40000000f00 */
[----:B------:R-:W-:Y:S01]  /*17e50*/  MOV R29, R30 ;  /* 0x0000001e001d7202 */ /* 0x000fe20000000f00 */
[----:B------:R-:W-:Y:S03]  /*17e60*/  FADD.FTZ R2, R35, R2 ;  /* 0x0000000223027221 */ /* 0x000fe60000010000 */
[----:B------:R-:W-:Y:S02]  /*17e70*/  MOV R30, R31 ;  /* 0x0000001f001e7202 */ /* 0x000fe40000000f00 */
[----:B------:R-:W-:Y:S02]  /*17e80*/  MOV R31, R24 ;  /* 0x00000018001f7202 */ /* 0x000fe40000000f00 */
[----:B------:R-:W-:Y:S01]  /*17e90*/  MOV R24, R25 ;  /* 0x0000001900187202 */ /* 0x000fe20000000f00 */
[----:B------:R-:W-:Y:S01]  /*17ea0*/  FADD.FTZ R2, R30, R2 ;  /* 0x000000021e027221 */ /* 0x000fe20000010000 */
[----:B------:R-:W-:Y:S02]  /*17eb0*/  MOV R25, R26 ;  /* 0x0000001a00197202 */ /* 0x000fe40000000f00 */
        /* <DEDUP_REMOVED lines=51> */
[----:B------:R-:W-:Y:S02]  /*181f0*/  MOV R28, R186 ;  /* 0x000000ba001c7202 */ /* 0x000fe40000000f00 */
[----:B------:R-:W-:Y:S01]  /*18200*/  MOV R12, R185 ;  /* 0x000000b9000c7202 */ /* 0x000fe20000000f00 */
[----:B------:R2:W5:Y:S01]  /*18210*/  LDL.LU R238, [R1+0xc8] ;  /* 0x0000c80001ee7983 */ /* 0x0005620000300800 */
[-C--:B------:R-:W-:Y:S03]  /*18220*/  HMMA.16816.F32 R184, R208, R190.reuse, R44 ;  /* 0x000000bed0b8723c */ /* 0x080fe6000000182c */
[----:B------:R2:W5:Y:S01]  /*18230*/  LDL.LU R237, [R1+0xc4] ;  /* 0x0000c40001ed7983 */ /* 0x0005620000300800 */
[----:B------:R-:W-:Y:S01]  /*18240*/  FADD.FTZ R12, R12, R8 ;  /* 0x000000080c0c7221 */ /* 0x000fe20000010000 */
[----:B------:R-:W-:Y:S01]  /*18250*/  MOV R132, R136 ;  /* 0x0000008800847202 */ /* 0x000fe20000000f00 */
[----:B------:R-:W-:Y:S01]  /*18260*/  FADD.FTZ R8, R29, R9 ;  /* 0x000000091d087221 */ /* 0x000fe20000010000 */
[----:B------:R2:W5:Y:S01]  /*18270*/  LDL.LU R232, [R1+0xc0] ;  /* 0x0000c00001e87983 */ /* 0x0005620000300800 */
        /* <DEDUP_REMOVED lines=21> */
[----:B------:R-:W-:Y:S04]  /*183d0*/  FADD.FTZ R9, R21, R9 ;  /* 0x0000000915097221 */ /* 0x000fe80000010000 */
[C---:B------:R-:W-:Y:S04]  /*183e0*/  HMMA.16816.F32 R80, R140.reuse, R214, R80 ;  /* 0x000000d68c50723c */ /* 0x040fe80000001850 */
[----:B------:R-:W-:Y:S02]  /*183f0*/  FADD.FTZ R0, R17, R9 ;  /* 0x0000000911007221 */ /* 0x000fe40000010000 */
[----:B------:R-:W-:Y:S02]  /*18400*/  FADD.FTZ R9, R15, R2 ;  /* 0x000000020f097221 */ /* 0x000fe40000010000 */
[-C--:B-1----:R-:W-:Y:S04]  /*18410*/  HMMA.16816.F32 R84, R140, R216.reuse, R84 ;  /* 0x000000d88c54723c */ /* 0x082fe80000001854 */
[----:B------:R-:W-:Y:S02]  /*18420*/  FADD.FTZ R9, R247, R9 ;  /* 0x00000009f7097221 */ /* 0x000fe40000010000 */
[----:B------:R-:W-:Y:S02]  /*18430*/  FADD.FTZ R0, R251, R0 ;  /* 0x00000000fb007221 */ /* 0x000fe40000010000 */
[C---:B------:R-:W-:Y:S04]  /*18440*/  HMMA.16816.F32 R88, R208.reuse, R216, R88 ;  /* 0x000000d8d058723c */ /* 0x040fe80000001858 */
[----:B------:R-:W-:Y:S04]  /*18450*/  FADD.FTZ R0, R250, R0 ;  /* 0x00000000fa007221 */ /* 0x000fe80000010000 */
        /* <DEDUP_REMOVED lines=26> */
[----:B------:R-:W-:Y:S01]  /*18600*/  FADD.FTZ R0, R138, R4 ;  /* 0x000000048a007221 */ /* 0x000fe20000010000 */
[----:B------:R-:W-:Y:S01]  /*18610*/  MOV R138, R134 ;  /* 0x00000086008a7202 */ /* 0x000fe20000000f00 */
[----:B------:R-:W-:Y:S02]  /*18620*/  FADD.FTZ R4, R229, R5 ;  /* 0x00000005e5047221 */ /* 0x000fe40000010000 */
[----:B------:R-:W-:Y:S01]  /*18630*/  FADD.FTZ R2, R139, R2 ;  /* 0x000000028b027221 */ /* 0x000fe20000010000 */
[----:B------:R-:W-:Y:S01]  /*18640*/  MOV R139, R3 ;  /* 0x00000003008b7202 */ /* 0x000fe20000000f00 */
[----:B------:R-:W-:Y:S01]  /*18650*/  FADD.FTZ R0, R137, R0 ;  /* 0x0000000089007221 */ /* 0x000fe20000010000 */
[----:B------:R2:W-:Y:S01]  /*18660*/  STL [R1+0x78], R4 ;  /* 0x0000780401007387 */ /* 0x0005e20000100800 */
[----:B------:R-:W-:Y:S03]  /*18670*/  MOV R137, R135 ;  /* 0x0000008700897202 */ /* 0x000fe60000000f00 */
[----:B------:R2:W-:Y:S04]  /*18680*/  STL [R1+0x7c], R2 ;  /* 0x00007c0201007387 */ /* 0x0005e80000100800 */
[----:B------:R2:W-:Y:S02]  /*18690*/  STL [R1+0x80], R0 ;  /* 0x0000800001007387 */ /* 0x0005e40000100800 */
[----:B--2--5:R-:W-:-:S05]  /*186a0*/  @P4 BRA `(.L_x_252) ;  /* 0xffffb73000004947 */ /* 0x024fca000383ffff */
.L_x_251:
[----:B-1----:R-:W2:Y:S04]  /*186b0*/  LDL.LU R4, [R1+0x74] ;  /* 0x0000740001047983 */ /* 0x002ea80000300800 */
        /* <DEDUP_REMOVED lines=141> */
[----:B-----5:R-:W-:Y:S01]  /*18f90*/  FMUL.FTZ R15, R4, R175 ;  /* 0x000000af040f7220 */ /* 0x020fe20000410000 */
        /* <DEDUP_REMOVED lines=305> */
.L_x_256:
[----:B--234-:R-:W-:Y:S05]  /*1a2b0*/  BSYNC B0 ;  /* 0x0000000000007941 */ /* 0x01cfea0003800000 */
.L_x_255:
        /* <DEDUP_REMOVED lines=36> */
.L_x_258:
[----:B---3--:R-:W-:Y:S05]  /*1a500*/  BSYNC B0 ;  /* 0x0000000000007941 */ /* 0x008fea0003800000 */
.L_x_257:
        /* <DEDUP_REMOVED lines=18> */
.L_x_260:
[----:B------:R-:W-:Y:S05]  /*1a630*/  BSYNC B0 ;  /* 0x0000000000007941 */ /* 0x000fea0003800000 */
.L_x_259:
        /* <DEDUP_REMOVED lines=18> */
.L_x_262:
[----:B------:R-:W-:Y:S05]  /*1a760*/  BSYNC B0 ;  /* 0x0000000000007941 */ /* 0x000fea0003800000 */
.L_x_261:
        /* <DEDUP_REMOVED lines=18> */
.L_x_264:
[----:B------:R-:W-:Y:S05]  /*1a890*/  BSYNC B0 ;  /* 0x0000000000007941 */ /* 0x000fea0003800000 */
.L_x_263:
        /* <DEDUP_REMOVED lines=18> */
.L_x_266:
[----:B------:R-:W-:Y:S05]  /*1a9c0*/  BSYNC B0 ;  /* 0x0000000000007941 */ /* 0x000fea0003800000 */
.L_x_265:
        /* <DEDUP_REMOVED lines=18> */
.L_x_268:
[----:B------:R-:W-:Y:S05]  /*1aaf0*/  BSYNC B0 ;  /* 0x0000000000007941 */ /* 0x000fea0003800000 */
.L_x_267:
        /* <DEDUP_REMOVED lines=18> */
.L_x_270:
[----:B------:R-:W-:Y:S05]  /*1ac20*/  BSYNC B0 ;  /* 0x0000000000007941 */ /* 0x000fea0003800000 */
.L_x_269:
        /* <DEDUP_REMOVED lines=19> */
.L_x_205:
        /* <DEDUP_REMOVED lines=74> */
.L_x_272:
[----:B------:R-:W-:Y:S05]  /*1b200*/  BSYNC B0 ;  /* 0x0000000000007941 */ /* 0x000fea0003800000 */
.L_x_271:
        /* <DEDUP_REMOVED lines=18> */
.L_x_274:
[----:B------:R-:W-:Y:S05]  /*1b330*/  BSYNC B0 ;  /* 0x0000000000007941 */ /* 0x000fea0003800000 */
.L_x_273:
        /* <DEDUP_REMOVED lines=18> */
.L_x_276:
[----:B------:R-:W-:Y:S05]  /*1b460*/  BSYNC B0 ;  /* 0x0000000000007941 */ /* 0x000fea0003800000 */
.L_x_275:
        /* <DEDUP_REMOVED lines=18> */
.L_x_278:
[----:B------:R-:W-:Y:S05]  /*1b590*/  BSYNC B0 ;  /* 0x0000000000007941 */ /* 0x000fea0003800000 */
.L_x_277:
        /* <DEDUP_REMOVED lines=18> */
.L_x_280:
[----:B------:R-:W-:Y:S05]  /*1b6c0*/  BSYNC B0 ;  /* 0x0000000000007941 */ /* 0x000fea0003800000 */
.L_x_279:
        /* <DEDUP_REMOVED lines=18> */
.L_x_282:
[----:B------:R-:W-:Y:S05]  /*1b7f0*/  BSYNC B0 ;  /* 0x0000000000007941 */ /* 0x000fea0003800000 */
.L_x_281:
        /* <DEDUP_REMOVED lines=18> */
.L_x_284:
[----:B------:R-:W-:Y:S05]  /*1b920*/  BSYNC B0 ;  /* 0x0000000000007941 */ /* 0x000fea0003800000 */
.L_x_283:
        /* <DEDUP_REMOVED lines=18> */
.L_x_286:
[----:B------:R-:W-:Y:S05]  /*1ba50*/  BSYNC B0 ;  /* 0x0000000000007941 */ /* 0x000fea0003800000 */
.L_x_285:
        /* <DEDUP_REMOVED lines=67> */
.L_x_287:
        /* <DEDUP_REMOVED lines=15> */
.L_x_1397:


//--------------------- .text._ZN5flash16flash_fwd_kernelI23Flash_fwd_kernel_traitsILi128ELi128ELi64ELi4ELb0ELb0EN7cutlass6half_tE19Flash_kernel_traitsILi128ELi128ELi64ELi4ES3_EELb0ELb1ELb0ELb1ELb0ELb0ELb0ELb0EEEvNS_16Flash_fwd_paramsE --------------------------
	.section	.text._ZN5flash16flash_fwd_kernelI23Flash_fwd_kernel_traitsILi128ELi128ELi64ELi4ELb0ELb0EN7cutlass6half_tE19Flash_kernel_traitsILi128ELi128ELi64ELi4ES3_EELb0ELb1ELb0ELb1ELb0ELb0ELb0ELb0EEEvNS_16Flash_fwd_paramsE,"ax",@progbits
	.sectioninfo	@"SHI_REGISTERS=255"
	.align	128
        .global         _ZN5flash16flash_fwd_kernelI23Flash_fwd_kernel_traitsILi128ELi128ELi64ELi4ELb0ELb0EN7cutlass6half_tE19Flash_kernel_traitsILi128ELi128ELi64ELi4ES3_EELb0ELb1ELb0ELb1ELb0ELb0ELb0ELb0EEEvNS_16Flash_fwd_paramsE
        .type           _ZN5flash16flash_fwd_kernelI23Flash_fwd_kernel_traitsILi128ELi128ELi64ELi4ELb0ELb0EN7cutlass6half_tE19Flash_kernel_traitsILi128ELi128ELi64ELi4ES3_EELb0ELb1ELb0ELb1ELb0ELb0ELb0ELb0EEEvNS_16Flash_fwd_paramsE,@function
        .size           _ZN5flash16flash_fwd_kernelI23Flash_fwd_kernel_traitsILi128ELi128ELi64ELi4ELb0ELb0EN7cutlass6half_tE19Flash_kernel_traitsILi128ELi128ELi64ELi4ES3_EELb0ELb1ELb0ELb1ELb0ELb0ELb0ELb0EEEvNS_16Flash_fwd_paramsE,(.L_x_1398 - _ZN5flash16flash_fwd_kernelI23Flash_fwd_kernel_traitsILi128ELi128ELi64ELi4ELb0ELb0EN7cutlass6half_tE19Flash_kernel_traitsILi128ELi128ELi64ELi4ES3_EELb0ELb1ELb0ELb1ELb0ELb0ELb0ELb0EEEvNS_16Flash_fwd_paramsE)
        .other          _ZN5flash16flash_fwd_kernelI23Flash_fwd_kernel_traitsILi128ELi128ELi64ELi4ELb0ELb0EN7cutlass6half_tE19Flash_kernel_traitsILi128ELi128ELi64ELi4ES3_EELb0ELb1ELb0ELb1ELb0ELb0ELb0ELb0EEEvNS_16Flash_fwd_paramsE,@"STO_CUDA_ENTRY STV_DEFAULT"
_ZN5flash16flash_fwd_kernelI23Flash_fwd_kernel_traitsILi128ELi128ELi64ELi4ELb0ELb0EN7cutlass6half_tE19Flash_kernel_traitsILi128ELi128ELi64ELi4ES3_EELb0ELb1ELb0ELb1ELb0ELb0ELb0ELb0EEEvNS_16Flash_fwd_paramsE:
.text._ZN5flash16flash_fwd_kernelI23Flash_fwd_kernel_traitsILi128ELi128ELi64ELi4ELb0ELb0EN7cutlass6half_tE19Flash_kernel_traitsILi128ELi128ELi64ELi4ES3_EELb0ELb1ELb0ELb1ELb0ELb0ELb0ELb0EEEvNS_16Flash_fwd_paramsE:
        /* <DEDUP_REMOVED lines=48> */
[----:B--234-:R-:W-:Y:S05]  /*0300*/  @!P0 BRA `(.L_x_288) ;  /* 0x0000007000008947 */ /* 0x01cfea0003800000 */
[----:B-1----:R-:W-:-:S13]  /*0310*/  PLOP3.LUT P0, PT, PT, PT, UP3, 0x80, 0x0 ;  /* 0x000000000000781c */ /* 0x002fda0003f0f038 */
[----:B------:R-:W2:Y:S04]  /*0320*/  @P0 LDG.E R0, [R2.64+0x4] ;  /* 0x0000041202000981 */ /* 0x000ea8000c1e1900 */
[----:B------:R-:W3:Y:S01]  /*0330*/  @!P0 LDG.E R2, [R2.64] ;  /* 0x0000001202028981 */ /* 0x000ee2000c1e1900 */
[----:B--2---:R-:W1:Y:S02]  /*0340*/  @P0 R2UR UR6, R0 ;  /* 0x00000000000603c2 */ /* 0x004e6400000e0000 */
[----:B-1----:R-:W-:-:S11]  /*0350*/  @UP3 UIADD3 UR6, UR6, -UR21, URZ ;  /* 0x8000001506063290 */ /* 0x002fd6000fffe03f */
[----:B---3--:R1:W2:Y:S02]  /*0360*/  @!P0 R2UR UR6, R2 ;  /* 0x00000000020683c2 */ /* 0x0082a400000e0000 */
[----:B-12---:R-:W-:Y:S05]  /*0370*/  BRA `(.L_x_289) ;  /* 0x0000001000007947 */ /* 0x006fea0003800000 */
.L_x_288:
[----:B-1----:R-:W-:Y:S02]  /*0380*/  ULDC UR6, c[0x0][0x218] ;  /* 0x0000860000067ab9 */ /* 0x002fe40000000800 */
.L_x_289:
        /* <DEDUP_REMOVED lines=46> */
[----:B------:R-:W-:Y:S02]  /*0670*/  @!UP1 UIMAD UR22, UR22, UR6, URZ ;  /* 0x00000006161692a4 */ /* 0x000fe4000f8e023f */
[----:B------:R-:W-:-:S02]  /*0680*/  ULDC.64 UR4, c[0x0][0x198] ;  /* 0x0000660000047ab9 */ /* 0x000fc40000000a00 */
[----:B------:R-:W-:Y:S02]  /*0690*/  @!UP1 UIMAD.WIDE.U32 UR28, UR14, UR6, URZ ;  /* 0x000000060e1c92a5 */ /* 0x000fe4000f8e003f */
[----:B------:R-:W-:Y:S02]  /*06a0*/  @UP0 UIMAD.WIDE.U32 UR26, UR23, UR4, URZ ;  /* 0x00000004171a02a5 */ /* 0x000fe4000f8e003f */
[----:B------:R-:W-:Y:S02]  /*06b0*/  @!UP1 UIMAD UR4, UR14, UR7, UR22 ;  /* 0x000000070e0492a4 */ /* 0x000fe4000f8e0216 */
[----:B------:R-:W-:Y:S02]  /*06c0*/  @UP1 UMOV UR6, UR24 ;  /* 0x0000001800061c82 */ /* 0x000fe40008000000 */
[----:B------:R-:W-:Y:S02]  /*06d0*/  @UP0 UIMAD UR22, UR23, UR5, UR27 ;  /* 0x00000005171602a4 */ /* 0x000fe4000f8e021b */
[----:B------:R-:W-:-:S02]  /*06e0*/  USHF.R.S32.HI UR7, URZ, 0x1f, UR16 ;  /* 0x0000001f3f077899 */ /* 0x000fc40008011410 */
[----:B------:R-:W-:Y:S02]  /*06f0*/  @!UP1 UIADD3 UR17, UR29, UR4, URZ ;  /* 0x000000041d119290 */ /* 0x000fe4000fffe03f */
[----:B------:R-:W-:Y:S01]  /*0700*/  @!UP1 UMOV UR6, UR28 ;  /* 0x0000001c00069c82 */ /* 0x000fe20008000000 */
        /* <DEDUP_REMOVED lines=13> */
.L_x_291:
        /* <DEDUP_REMOVED lines=10> */
[----:B------:R-:W-:Y:S01]  /*0880*/  @UP0 UIMAD UR21, UR21, UR5, UR25 ;  /* 0x00000005151502a4 */ /* 0x000fe2000f8e0219 */
        /* <DEDUP_REMOVED lines=33> */
.L_x_292:
        /* <DEDUP_REMOVED lines=95> */
.L_x_294:
[----:B------:R-:W-:Y:S05]  /*1090*/  BSYNC B0 ;  /* 0x0000000000007941 */ /* 0x000fea0003800000 */
.L_x_293:
        /* <DEDUP_REMOVED lines=29> */
.L_x_296:
[----:B------:R-:W-:Y:S05]  /*1270*/  BSYNC B0 ;  /* 0x0000000000007941 */ /* 0x000fea0003800000 */
.L_x_295:
        /* <DEDUP_REMOVED lines=29> */
.L_x_298:
[----:B------:R-:W-:Y:S05]  /*1450*/  BSYNC B0 ;  /* 0x0000000000007941 */ /* 0x000fea0003800000 */
.L_x_297:
        /* <DEDUP_REMOVED lines=29> */
.L_x_300:
[----:B------:R-:W-:Y:S05]  /*1630*/  BSYNC B0 ;  /* 0x0000000000007941 */ /* 0x000fea0003800000 */
.L_x_299:
        /* <DEDUP_REMOVED lines=29> */
.L_x_302:
[----:B------:R-:W-:Y:S05]  /*1810*/  BSYNC B0 ;  /* 0x0000000000007941 */ /* 0x000fea0003800000 */
.L_x_301:
        /* <DEDUP_REMOVED lines=29> */
.L_x_304:
[----:B------:R-:W-:Y:S05]  /*19f0*/  BSYNC B0 ;  /* 0x0000000000007941 */ /* 0x000fea0003800000 */
.L_x_303:
        /* <DEDUP_REMOVED lines=29> */
.L_x_306:
[----:B------:R-:W-:Y:S05]  /*1bd0*/  BSYNC B0 ;  /* 0x0000000000007941 */ /* 0x000fea0003800000 */
.L_x_305:
        /* <DEDUP_REMOVED lines=32> */
.L_x_308:
[----:B------:R-:W-:Y:S05]  /*1de0*/  BSYNC B0 ;  /* 0x0000000000007941 */ /* 0x000fea0003800000 */
.L_x_307:
        /* <DEDUP_REMOVED lines=32> */
.L_x_310:
[----:B------:R-:W-:Y:S05]  /*1ff0*/  BSYNC B0 ;  /* 0x0000000000007941 */ /* 0x000fea0003800000 */
.L_x_309:
        /* <DEDUP_REMOVED lines=25> */
.L_x_312:
[----:B------:R-:W-:Y:S05]  /*2190*/  BSYNC B0 ;  /* 0x0000000000007941 */ /* 0x000fea0003800000 */
.L_x_311:
        /* <DEDUP_REMOVED lines=24> */
.L_x_314:
[----:B------:R-:W-:Y:S05]  /*2320*/  BSYNC B0 ;  /* 0x0000000000007941 */ /* 0x000fea0003800000 */
.L_x_313:
[----:B------:R-:W-:Y:S01]  /*2330*/  ISETP.GE.AND P0, PT, R16, UR20, PT ;  /* 0x0000001410007c0c */ /* 0x000fe2000bf06270 */
[----:B------:R-:W-:-:S12]  /*2340*/  BSSY B0, `(.L_x_315) ;  /* 0x0000019000007945 */ /* 0x000fd80003800000 */
        /* <DEDUP_REMOVED lines=24> */
.L_x_316:
[----:B------:R-:W-:Y:S05]  /*24d0*/  BSYNC B0 ;  /* 0x0000000000007941 */ /* 0x000fea0003800000 */
.L_x_315:
[----:B------:R-:W-:Y:S01]  /*24e0*/  ULDC.64 UR4, c[0x0][0x318] ;  /* 0x0000c60000047ab9 */ /* 0x000fe20000000a00 */
[----:B------:R-:W0:Y:S01]  /*24f0*/  LDGDEPBAR ;  /* 0x00000000000079af */ /* 0x000e220000000000 */
[----:B------:R-:W-:Y:S01]  /*2500*/  UISETP.NE.U32.AND UP1, UPT, URZ, UR4, UPT ;  /* 0x000000043f00728c */ /* 0x000fe2000bf25070 */
[----:B------:R-:W-:Y:S02]  /*2510*/  IMAD.MOV.U32 R14, RZ, RZ, R30 ;  /* 0x000000ffff0e7224 */ /* 0x000fe400078e001e */
[----:B------:R-:W-:Y:S01]  /*2520*/  IMAD.MOV.U32 R15, RZ, RZ, R31 ;  /* 0x000000ffff0f7224 */ /* 0x000fe200078e001f */
[----:B------:R-:W-:-:S03]  /*2530*/  UISETP.NE.AND.EX UP1, UPT, URZ, UR5, UPT, UP1 ;  /* 0x000000053f00728c */ /* 0x000fc6000bf25310 */
[----:B------:R-:W-:-:S03]  /*2540*/  ULDC.64 UR4, c[0x0][0x320] ;  /* 0x0000c80000047ab9 */ /* 0x000fc60000000a00 */
[----:B------:R-:W-:-:S05]  /*2550*/  PLOP3.LUT P0, PT, PT, PT, UP1, 0x80, 0x0 ;  /* 0x000000000000781c */ /* 0x000fca0003f0f018 */
[----:B------:R-:W-:Y:S02]  /*2560*/  @UP1 USHF.R.S32.HI UR6, URZ, 0x1f, UR14 ;  /* 0x0000001f3f061899 */ /* 0x000fe4000801140e */
[----:B------:R-:W-:Y:S02]  /*2570*/  @UP1 UMOV UR28, UR16 ;  /* 0x00000010001c1c82 */ /* 0x000fe40008000000 */
[----:B------:R-:W-:Y:S02]  /*2580*/  @UP1 UIMAD UR6, UR6, UR4, URZ ;  /* 0x00000004060612a4 */ /* 0x000fe4000f8e023f */
[----:B------:R-:W-:Y:S02]  /*2590*/  @UP1 UMOV UR29, UR7 ;  /* 0x00000007001d1c82 */ /* 0x000fe40008000000 */
[----:B------:R-:W-:Y:S01]  /*25a0*/  @UP1 UIMAD.WIDE.U32 UR28, UR14, UR4, UR28 ;  /* 0x000000040e1c12a5 */ /* 0x000fe2000f8e001c */
[----:B------:R-:W-:Y:S01]  /*25b0*/  SHF.R.S32.HI R3, RZ, 0x1f, R19 ;  /* 0x0000001fff037819 */ /* 0x000fe20000011413 */
[----:B------:R-:W-:Y:S01]  /*25c0*/  @UP1 UIMAD UR5, UR14, UR5, UR6 ;  /* 0x000000050e0512a4 */ /* 0x000fe2000f8e0206 */
[----:B------:R-:W-:Y:S01]  /*25d0*/  ISETP.GE.AND P1, PT, R2, UR20, PT ;  /* 0x0000001402007c0c */ /* 0x000fe2000bf26270 */
[----:B------:R-:W-:Y:S01]  /*25e0*/  ULDC UR4, c[0x0][0x318] ;  /* 0x0000c60000047ab9 */ /* 0x000fe20000000800 */
[----:B------:R-:W-:-:S04]  /*25f0*/  DEPBAR.LE SB0, 0x0 ;  /* 0x000080000000791a */ /* 0x000fc80000000000 */
[----:B------:R-:W-:Y:S02]  /*2600*/  @UP1 ULEA UR6, UP0, UR28, UR4, 0x2 ;  /* 0x000000041c061291 */ /* 0x000fe4000f80103f */
[----:B------:R-:W-:Y:S02]  /*2610*/  @UP1 UIADD3 UR5, UR29, UR5, URZ ;  /* 0x000000051d051290 */ /* 0x000fe4000fffe03f */
[----:B------:R-:W-:Y:S02]  /*2620*/  ULDC UR4, c[0x0][0x31c] ;  /* 0x0000c70000047ab9 */ /* 0x000fe40000000800 */
[----:B------:R-:W-:Y:S01]  /*2630*/  @UP1 ULEA.HI.X UR7, UR28, UR4, UR5, 0x2, UP0 ;  /* 0x000000041c071291 */ /* 0x000fe200080f1405 */
[----:B---3--:R-:W-:-:S05]  /*2640*/  IMAD.U32 R6, RZ, RZ, UR6 ;  /* 0x00000006ff067e24 */ /* 0x008fca000f8e00ff */
[----:B------:R-:W-:Y:S01]  /*2650*/  IMAD.U32 R7, RZ, RZ, UR7 ;  /* 0x00000007ff077e24 */ /* 0x000fe2000f8e00ff */
[----:B-1----:R-:W1:Y:S01]  /*2660*/  @P0 MUFU.RCP R12, c[0x0][0x238] ;  /* 0x00008e00000c0b08 */ /* 0x002e620000001000 */
[----:B------:R-:W-:Y:S02]  /*2670*/  LEA.HI R8, R3, R19, RZ, 0x2 ;  /* 0x0000001303087211 */ /* 0x000fe400078f10ff */
[----:B------:R-:W-:Y:S01]  /*2680*/  LEA R10, R21, UR15, 0x4 ;  /* 0x0000000f150a7c11 */ /* 0x000fe2000f8e20ff */
[----:B------:R3:W1:Y:S01]  /*2690*/  @P0 LDG.E R11, [R6.64] ;  /* 0x00000012060b0981 */ /* 0x000662000c1e1900 */
[----:B------:R-:W-:Y:S01]  /*26a0*/  IMAD.SHL.U32 R3, R2, 0x8, RZ ;  /* 0x0000000802037824 */ /* 0x000fe200078e00ff */
[----:B------:R-:W-:Y:S01]  /*26b0*/  ULDC.64 UR6, c[0x0][0x1a0] ;  /* 0x0000680000067ab9 */ /* 0x000fe20000000a00 */
[----:B------:R-:W-:Y:S01]  /*26c0*/  IMAD.MOV.U32 R14, RZ, RZ, R28 ;  /* 0x000000ffff0e7224 */ /* 0x000fe200078e001c */
[----:B------:R-:W-:Y:S01]  /*26d0*/  BAR.SYNC.DEFER_BLOCKING 0x0 ;  /* 0x0000000000007b1d */ /* 0x000fe20000010000 */
[----:B------:R-:W-:Y:S01]  /*26e0*/  USHF.L.U64.HI UR22, UR6, UR22, UR7 ;  /* 0x0000001606167299 */ /* 0x000fe20008010207 */
[----:B------:R-:W-:Y:S01]  /*26f0*/  IMAD.SHL.U32 R25, R25, 0x2, RZ ;  /* 0x0000000219197824 */ /* 0x000fe200078e00ff */
[----:B------:R-:W-:-:S02]  /*2700*/  USHF.L.U32 UR5, UR6, 0x6, URZ ;  /* 0x0000000606057899 */ /* 0x000fc4000800063f */
[----:B------:R-:W-:Y:S01]  /*2710*/  UIMAD UR4, UR22, UR21, URZ ;  /* 0x00000015160472a4 */ /* 0x000fe2000f8e023f */
[----:B------:R2:W-:Y:S01]  /*2720*/  STL.64 [R1+0x48], R14 ;  /* 0x0000480e01007387 */ /* 0x0005e20000100a00 */
[----:B------:R-:W-:Y:S01]  /*2730*/  BSSY B0, `(.L_x_317) ;  /* 0x0000038000007945 */ /* 0x000fe20003800000 */
[----:B------:R-:W-:Y:S01]  /*2740*/  LOP3.LUT R161, R25, 0x6, RZ, 0xc0, !PT ;  /* 0x0000000619a17812 */ /* 0x000fe200078ec0ff */
[----:B------:R-:W-:-:S03]  /*2750*/  UIMAD UR26, UR26, UR5, UR4 ;  /* 0x000000051a1a72a4 */ /* 0x000fc6000f8e0204 */
[----:B------:R-:W-:Y:S01]  /*2760*/  UMOV UR4, URZ ;  /* 0x0000003f00047c82 */ /* 0x000fe20008000000 */
[----:B---3--:R-:W-:Y:S01]  /*2770*/  SHF.R.S32.HI R7, RZ, 0x4, R24 ;  /* 0x00000004ff077819 */ /* 0x008fe20000011418 */
[----:B------:R-:W-:Y:S01]  /*2780*/  IMAD.SHL.U32 R6, R20, 0x40, RZ ;  /* 0x0000004014067824 */ /* 0x000fe200078e00ff */
[----:B------:R2:W-:Y:S02]  /*2790*/  @P1 STS.128 [R244+0xc000], RZ ;  /* 0x00c000fff4001388 */ /* 0x0005e40000000c00 */
[----:B------:R-:W-:Y:S02]  /*27a0*/  LEA.HI R5, R24, R7, RZ, 0x1 ;  /* 0x0000000718057211 */ /* 0x000fe400078f08ff */
[----:B------:R-:W-:Y:S01]  /*27b0*/  LOP3.LUT R2, R6, 0x1c0, RZ, 0xc0, !PT ;  /* 0x000001c006027812 */ /* 0x000fe200078ec0ff */
[----:B------:R-:W-:Y:S01]  /*27c0*/  IMAD.SHL.U32 R6, R22, 0x40, RZ ;  /* 0x0000004016067824 */ /* 0x000fe200078e00ff */
[----:B------:R-:W-:Y:S01]  /*27d0*/  LOP3.LUT R5, R5, 0xfffffffe, RZ, 0xc0, !PT ;  /* 0xfffffffe05057812 */ /* 0x000fe200078ec0ff */
[----:B------:R2:W-:Y:S01]  /*27e0*/  @P1 STS.128 [R244+0xe000], RZ ;  /* 0x00e000fff4001388 */ /* 0x0005e20000000c00 */
[----:B------:R-:W-:-:S02]  /*27f0*/  LOP3.LUT R9, R2, 0x8, R3, 0xf8, !PT ;  /* 0x0000000802097812 */ /* 0x000fc400078ef803 */
[----:B------:R-:W-:Y:S01]  /*2800*/  SHF.R.U32.HI R3, RZ, 0x3, R2 ;  /* 0x00000003ff037819 */ /* 0x000fe20000011602 */
[----:B------:R-:W-:Y:S01]  /*2810*/  IMAD.IADD R7, R7, 0x1, -R5 ;  /* 0x0000000107077824 */ /* 0x000fe200078e0a05 */
[----:B------:R-:W-:Y:S02]  /*2820*/  LOP3.LUT R2, R6, 0x1c0, RZ, 0xc0, !PT ;  /* 0x000001c006027812 */ /* 0x000fe400078ec0ff */
[----:B------:R-:W-:Y:S01]  /*2830*/  SHF.R.S32.HI R5, RZ, 0x2, R8 ;  /* 0x00000002ff057819 */ /* 0x000fe20000011408 */
[----:B------:R-:W-:Y:S01]  /*2840*/  IMAD.SHL.U32 R6, R7, 0x8, RZ ;  /* 0x0000000807067824 */ /* 0x000fe200078e00ff */
[----:B------:R-:W-:Y:S01]  /*2850*/  LOP3.LUT R9, R9, R3, RZ, 0x3c, !PT ;  /* 0x0000000309097212 */ /* 0x000fe200078e3cff */
[----:B------:R-:W-:Y:S01]  /*2860*/  IMAD.U32 R8, RZ, RZ, UR12 ;  /* 0x0000000cff087e24 */ /* 0x000fe2000f8e00ff */
[----:B------:R-:W-:Y:S02]  /*2870*/  IADD3 R10, R10, 0x1, R5 ;  /* 0x000000010a0a7810 */ /* 0x000fe40007ffe005 */
[----:B------:R-:W-:Y:S01]  /*2880*/  LOP3.LUT R5, R2, 0x8, R6, 0xf8, !PT ;  /* 0x0000000802057812 */ /* 0x000fe200078ef806 */
[----:B------:R-:W-:Y:S01]  /*2890*/  IMAD R6, R7, 0x200, R9 ;  /* 0x0000020007067824 */ /* 0x000fe200078e0209 */
[----:B------:R-:W-:Y:S01]  /*28a0*/  SHF.R.U32.HI R3, RZ, 0x3, R2 ;  /* 0x00000003ff037819 */ /* 0x000fe20000011602 */
[----:B------:R-:W-:Y:S01]  /*28b0*/  IMAD.SHL.U32 R7, R23, 0x40, RZ ;  /* 0x0000004017077824 */ /* 0x000fe200078e00ff */
[----:B------:R-:W-:Y:S01]  /*28c0*/  IADD3 R10, R8, -UR13, R10 ;  /* 0x8000000d080a7c10 */ /* 0x000fe2000fffe00a */
[----:B------:R-:W-:Y:S01]  /*28d0*/  IMAD.U32 R8, RZ, RZ, UR21 ;  /* 0x00000015ff087e24 */ /* 0x000fe2000f8e00ff */
[----:B------:R-:W-:-:S02]  /*28e0*/  LOP3.LUT R3, R5, R3, RZ, 0x3c, !PT ;  /* 0x0000000305037212 */ /* 0x000fc400078e3cff */
[----:B------:R-:W-:Y:S01]  /*28f0*/  LOP3.LUT R7, R7, 0xfffffe00, RZ, 0xc0, !PT ;  /* 0xfffffe0007077812 */ /* 0x000fe200078ec0ff */
[----:B------:R-:W-:Y:S01]  /*2900*/  IMAD.WIDE.U32 R8, R8, UR5, R14 ;  /* 0x0000000508087c25 */ /* 0x000fe2000f8e000e */
[----:B------:R-:W-:-:S03]  /*2910*/  IADD3 R160, R10, c[0x0][0x2e8], RZ ;  /* 0x0000ba000aa07a10 */ /* 0x000fc60007ffe0ff */
[----:B------:R-:W-:Y:S01]  /*2920*/  IMAD R5, R21, 0x400, R7 ;  /* 0x0000040015057824 */ /* 0x000fe200078e0207 */
[----:B------:R-:W-:-:S03]  /*2930*/  LOP3.LUT R7, R3, R7, RZ, 0xfc, !PT ;  /* 0x0000000703077212 */ /* 0x000fc600078efcff */
[----:B------:R-:W-:Y:S02]  /*2940*/  IMAD.IADD R5, R3, 0x1, R5 ;  /* 0x0000000103057824 */ /* 0x000fe400078e0205 */
[----:B-1----:R-:W-:Y:S01]  /*2950*/  @P0 FMUL.FTZ R2, R11, R12 ;  /* 0x0000000c0b020220 */ /* 0x002fe20000410000 */
[----:B------:R-:W-:-:S03]  /*2960*/  IADD3 R11, R9, UR26, RZ ;  /* 0x0000001a090b7c10 */ /* 0x000fc6000fffe0ff */
[----:B------:R-:W1:Y:S02]  /*2970*/  @P0 R2UR UR14, R2 ;  /* 0x00000000020e03c2 */ /* 0x000e6400000e0000 */
[----:B-1----:R-:W-:Y:S01]  /*2980*/  @UP1 UMOV UR4, UR14 ;  /* 0x0000000e00041c82 */ /* 0x002fe20008000000 */
[----:B------:R-:W-:Y:S05]  /*2990*/  @P1 BRA `(.L_x_318) ;  /* 0x0000011000001947 */ /* 0x000fea0003800000 */
[----:B--2---:R-:W-:Y:S02]  /*29a0*/  ISETP.GE.AND P1, PT, R174, c[0x0][0x220], PT ;  /* 0x00008800ae007a0c */ /* 0x004fe40003f26270 */
        /* <DEDUP_REMOVED lines=16> */
.L_x_318:
[----:B--2---:R-:W-:Y:S05]  /*2ab0*/  BSYNC B0 ;  /* 0x0000000000007941 */ /* 0x004fea0003800000 */
.L_x_317:
        /* <DEDUP_REMOVED lines=9> */
[----:B-1----:R-:W-:Y:S02]  /*2b50*/  IADD3 R2, P2, R8, UR14, RZ ;  /* 0x0000000e08027c10 */ /* 0x002fe4000ff5e0ff */
[----:B------:R-:W-:Y:S02]  /*2b60*/  ISETP.GE.AND P0, PT, R166, c[0x0][0x220], PT ;  /* 0x00008800a6007a0c */ /* 0x000fe40003f06270 */
[----:B------:R-:W-:-:S07]  /*2b70*/  IADD3.X R3, R11, UR9, RZ, P2, !PT ;  /* 0x000000090b037c10 */ /* 0x000fce00097fe4ff */
        /* <DEDUP_REMOVED lines=15> */
.L_x_320:
[----:B------:R-:W-:Y:S05]  /*2c70*/  BSYNC B0 ;  /* 0x0000000000007941 */ /* 0x000fea0003800000 */
.L_x_319:
[----:B------:R-:W-:Y:S01]  /*2c80*/  ISETP.GE.AND P0, PT, R17, UR20, PT ;  /* 0x0000001411007c0c */ /* 0x000fe2000bf06270 */
[----:B------:R-:W-:-:S12]  /*2c90*/  BSSY B0, `(.L_x_321) ;  /* 0x0000019000007945 */ /* 0x000fd80003800000 */
[----:B------:R3:W-:Y:S04]  /*2ca0*/  @P0 STS.128 [R244+0xd000], RZ ;  /* 0x00d000fff4000388 */ /* 0x0007e80000000c00 */
[----:B------:R3:W-:Y:S01]  /*2cb0*/  @P0 STS.128 [R244+0xf000], RZ ;  /* 0x00f000fff4000388 */ /* 0x0007e20000000c00 */
        /* <DEDUP_REMOVED lines=22> */
.L_x_322:
[----:B------:R-:W-:Y:S05]  /*2e20*/  BSYNC B0 ;  /* 0x0000000000007941 */ /* 0x000fea0003800000 */
.L_x_321:
[----:B------:R-:W-:Y:S01]  /*2e30*/  ISETP.GE.AND P0, PT, R16, UR20, PT ;  /* 0x0000001410007c0c */ /* 0x000fe2000bf06270 */
[----:B------:R-:W-:Y:S03]  /*2e40*/  BSSY B0, `(.L_x_323) ;  /* 0x000001e000007945 */ /* 0x000fe60003800000 */
[----:B------:R-:W-:-:S05]  /*2e50*/  R2P PR, R20, 0x6 ;  /* 0x0000000614007804 */ /* 0x000fca0000000000 */
[----:B-1----:R-:W-:Y:S02]  /*2e60*/  SEL R3, R26, 0xfffffff0, !P1 ;  /* 0xfffffff01a037807 */ /* 0x002fe40004800000 */
        /* <DEDUP_REMOVED lines=27> */
.L_x_324:
[----:B------:R-:W-:Y:S05]  /*3020*/  BSYNC B0 ;  /* 0x0000000000007941 */ /* 0x000fea0003800000 */
.L_x_323:
[----:B------:R-:W-:Y:S01]  /*3030*/  IMAD.SHL.U32 R240, R5, 0x2, RZ ;  /* 0x0000000205f07824 */ /* 0x000fe200078e00ff */
[----:B------:R-:W0:Y:S01]  /*3040*/  LDGDEPBAR ;  /* 0x00000000000079af */ /* 0x000e220000000000 */
[----:B------:R-:W-:Y:S01]  /*3050*/  IMAD.SHL.U32 R232, R6, 0x2, RZ ;  /* 0x0000000206e87824 */ /* 0x000fe200078e00ff */
[----:B------:R-:W-:Y:S01]  /*3060*/  UISETP.GE.AND UP0, UPT, UR8, 0x2, UPT ;  /* 0x000000020800788c */ /* 0x000fe2000bf06270 */
[----:B------:R-:W-:Y:S01]  /*3070*/  IMAD R241, R4, 0x2, R240 ;  /* 0x0000000204f17824 */ /* 0x000fe200078e02f0 */
[----:B-1----:R-:W-:Y:S01]  /*3080*/  LDSM.16.M88.4 R8, [R240+0x2000] ;  /* 0x00200000f008783b */ /* 0x002fe20000000200 */
        /* <DEDUP_REMOVED lines=11> */
[----:B------:R-:W-:-:S03]  /*3140*/  IMAD.U32 R2, RZ, RZ, UR21 ;  /* 0x00000015ff027e24 */ /* 0x000fc6000f8e00ff */
[----:B------:R-:W3:Y:S01]  /*3150*/  LDSM.16.M88.4 R44, [R232+0x9800] ;  /* 0x00980000e82c783b */ /* 0x000ee20000000200 */
[----:B------:R-:W-:-:S03]  /*3160*/  IMAD R2, R2, 0x40, R161 ;  /* 0x0000004002027824 */ /* 0x000fc600078e02a1 */
[----:B------:R-:W4:Y:S02]  /*3170*/  LDSM.16.M88.4 R16, [R240] ;  /* 0x00000000f010783b */ /* 0x000f240000000200 */
[C---:B------:R-:W-:Y:S02]  /*3180*/  IADD3 R3, R2.reuse, 0x1, RZ ;  /* 0x0000000102037810 */ /* 0x040fe40007ffe0ff */
[----:B------:R-:W-:Y:S04]  /*3190*/  LDSM.16.M88.4 R36, [R6+0x8000] ;  /* 0x008000000624783b */ /* 0x000fe80000000200 */
[----:B------:R-:W-:Y:S04]  /*31a0*/  LDSM.16.M88.4 R28, [R6+0x9000] ;  /* 0x00900000061c783b */ /* 0x000fe80000000200 */
[----:B------:R-:W-:Y:S04]  /*31b0*/  LDSM.16.M88.4 R32, [R6+0x8800] ;  /* 0x008800000620783b */ /* 0x000fe80000000200 */
[----:B------:R-:W-:Y:S04]  /*31c0*/  LDSM.16.M88.4 R24, [R6+0x9800] ;  /* 0x009800000618783b */ /* 0x000fe80000000200 */
[----:B------:R-:W-:Y:S01]  /*31d0*/  LDSM.16.M88.4 R92, [R238+0x8000] ;  /* 0x00800000ee5c783b */ /* 0x000fe20000000200 */
[C---:B-1----:R-:W-:Y:S03]  /*31e0*/  HMMA.16816.F32 R60, R8.reuse, R12, RZ ;  /* 0x0000000c083c723c */ /* 0x042fe600000018ff */
[----:B------:R-:W-:Y:S04]  /*31f0*/  LDSM.16.M88.4 R80, [R238+0x9000] ;  /* 0x00900000ee50783b */ /* 0x000fe80000000200 */
[----:B------:R-:W-:Y:S01]  /*3200*/  LDSM.16.M88.4 R88, [R238+0x8800] ;  /* 0x00880000ee58783b */ /* 0x000fe20000000200 */
[C---:B------:R-:W-:Y:S03]  /*3210*/  HMMA.16816.F32 R116, R8.reuse, R14, RZ ;  /* 0x0000000e0874723c */ /* 0x040fe600000018ff */
[----:B------:R-:W-:Y:S05]  /*3220*/  LDSM.16.M88.4 R72, [R238+0x9800] ;  /* 0x00980000ee48783b */ /* 0x000fea0000000200 */
[C---:B-----5:R-:W-:Y:S08]  /*3230*/  HMMA.16816.F32 R68, R8.reuse, R20, RZ ;  /* 0x000000140844723c */ /* 0x060ff000000018ff */
[C---:B--2---:R-:W-:Y:S08]  /*3240*/  HMMA.16816.F32 R96, R8.reuse, R40, RZ ;  /* 0x000000280860723c */ /* 0x044ff000000018ff */
[C---:B---3--:R-:W-:Y:S08]  /*3250*/  HMMA.16816.F32 R100, R8.reuse, R44, RZ ;  /* 0x0000002c0864723c */ /* 0x048ff000000018ff */
[C---:B------:R-:W-:Y:S08]  /*3260*/  HMMA.16816.F32 R108, R8.reuse, R22, RZ ;  /* 0x00000016086c723c */ /* 0x040ff000000018ff */
[C---:B------:R-:W-:Y:S08]  /*3270*/  HMMA.16816.F32 R104, R8.reuse, R42, RZ ;  /* 0x0000002a0868723c */ /* 0x040ff000000018ff */
[----:B------:R-:W-:Y:S01]  /*3280*/  HMMA.16816.F32 R84, R8, R46, RZ ;  /* 0x0000002e0854723c */ /* 0x000fe200000018ff */
[----:B------:R-:W1:Y:S07]  /*3290*/  LDSM.16.M88.4 R8, [R241+0x2000] ;  /* 0x00200000f108783b */ /* 0x000e6e0000000200 */
[C---:B----4-:R-:W-:Y:S08]  /*32a0*/  HMMA.16816.F32 R120, R16.reuse, R12, RZ ;  /* 0x0000000c1078723c */ /* 0x050ff000000018ff */
[C---:B------:R-:W-:Y:S01]  /*32b0*/  HMMA.16816.F32 R112, R16.reuse, R14, RZ ;  /* 0x0000000e1070723c */ /* 0x040fe200000018ff */
[----:B------:R-:W2:Y:S07]  /*32c0*/  LDSM.16.M88.4 R12, [R241] ;  /* 0x00000000f10c783b */ /* 0x000eae0000000200 */
[C---:B------:R-:W-:Y:S08]  /*32d0*/  HMMA.16816.F32 R76, R16.reuse, R20, RZ ;  /* 0x00000014104c723c */ /* 0x040ff000000018ff */
[C---:B------:R-:W-:Y:S01]  /*32e0*/  HMMA.16816.F32 R64, R16.reuse, R22, RZ ;  /* 0x000000161040723c */ /* 0x040fe200000018ff */
[----:B------:R-:W3:Y:S07]  /*32f0*/  LDSM.16.M88.4 R20, [R243+0x2000] ;  /* 0x00200000f314783b */ /* 0x000eee0000000200 */
[C---:B------:R-:W-:Y:S08]  /*3300*/  HMMA.16816.F32 R48, R16.reuse, R44, RZ ;  /* 0x0000002c1030723c */ /* 0x040ff000000018ff */
[C---:B------:R-:W-:Y:S08]  /*3310*/  HMMA.16816.F32 R56, R16.reuse, R40, RZ ;  /* 0x000000281038723c */ /* 0x040ff000000018ff */
[C---:B------:R-:W-:Y:S08]  /*3320*/  HMMA.16816.F32 R52, R16.reuse, R42, RZ ;  /* 0x0000002a1034723c */ /* 0x040ff000000018ff */
[----:B------:R-:W-:Y:S08]  /*3330*/  HMMA.16816.F32 R44, R16, R46, RZ ;  /* 0x0000002e102c723c */ /* 0x000ff000000018ff */
        /* <DEDUP_REMOVED lines=8> */
[----:B------:R-:W1:Y:S07]  /*33c0*/  LDSM.16.M88.4 R8, [R243] ;  /* 0x00000000f308783b */ /* 0x000e6e0000000200 */
[C---:B--2---:R-:W-:Y:S08]  /*33d0*/  HMMA.16816.F32 R120, R12.reuse, R36, R120 ;  /* 0x000000240c78723c */ /* 0x044ff00000001878 */
[C---:B------:R-:W-:Y:S08]  /*33e0*/  HMMA.16816.F32 R112, R12.reuse, R38, R112 ;  /* 0x000000260c70723c */ /* 0x040ff00000001870 */
[C---:B------:R-:W-:Y:S01]  /*33f0*/  HMMA.16816.F32 R132, R12.reuse, R24, R48 ;  /* 0x000000180c84723c */ /* 0x040fe20000001830 */
[----:B------:R-:W-:Y:S07]  /*3400*/  LDSM.16.M88.4 R48, [R237+0x800] ;  /* 0x00080000ed30783b */ /* 0x000fee0000000200 */
[----:B------:R-:W-:Y:S01]  /*3410*/  HMMA.16816.F32 R68, R12, R26, R44 ;  /* 0x0000001a0c44723c */ /* 0x000fe2000000182c */
[----:B------:R-:W-:Y:S04]  /*3420*/  LDSM.16.M88.4 R44, [R237+0x1000] ;  /* 0x00100000ed2c783b */ /* 0x000fe80000000200 */
[----:B------:R-:W-:Y:S03]  /*3430*/  LDSM.16.M88.4 R24, [R237+0x1800] ;  /* 0x00180000ed18783b */ /* 0x000fe60000000200 */
[----:B---3--:R-:W-:Y:S01]  /*3440*/  HMMA.16816.F32 R36, R20, R92, R16 ;  /* 0x0000005c1424723c */ /* 0x008fe20000001810 */
[----:B------:R-:W2:Y:S07]  /*3450*/  LDSM.16.M88.4 R16, [R242+0x2000] ;  /* 0x00200000f210783b */ /* 0x000eae0000000200 */
[C---:B------:R-:W-:Y:S08]  /*3460*/  HMMA.16816.F32 R124, R12.reuse, R32, R76 ;  /* 0x000000200c7c723c */ /* 0x040ff0000000184c */
[C---:B------:R-:W-:Y:S08]  /*3470*/  HMMA.16816.F32 R84, R12.reuse, R34, R64 ;  /* 0x000000220c54723c */ /* 0x040ff00000001840 */
[C---:B------:R-:W-:Y:S08]  /*3480*/  HMMA.16816.F32 R128, R12.reuse, R28, R56 ;  /* 0x0000001c0c80723c */ /* 0x040ff00000001838 */
[----:B------:R-:W-:Y:S01]  /*3490*/  HMMA.16816.F32 R76, R12, R30, R52 ;  /* 0x0000001e0c4c723c */ /* 0x000fe20000001834 */
[----:B------:R-:W-:Y:S07]  /*34a0*/  LDSM.16.M88.4 R52, [R237] ;  /* 0x00000000ed34783b */ /* 0x000fee0000000200 */
[C---:B------:R-:W-:Y:S08]  /*34b0*/  HMMA.16816.F32 R12, R20.reuse, R80, R60 ;  /* 0x00000050140c723c */ /* 0x040ff0000000183c */
[C---:B------:R-:W-:Y:S08]  /*34c0*/  HMMA.16816.F32 R40, R20.reuse, R88, R40 ;  /* 0x000000581428723c */ /* 0x040ff00000001828 */
[C---:B------:R-:W-:Y:S08]  /*34d0*/  HMMA.16816.F32 R64, R20.reuse, R72, R100 ;  /* 0x000000481440723c */ /* 0x040ff00000001864 */
[C---:B------:R-:W-:Y:S08]  /*34e0*/  HMMA.16816.F32 R32, R20.reuse, R94, R116 ;  /* 0x0000005e1420723c */ /* 0x040ff00000001874 */
[C---:B------:R-:W-:Y:S08]  /*34f0*/  HMMA.16816.F32 R28, R20.reuse, R90, R108 ;  /* 0x0000005a141c723c */ /* 0x040ff0000000186c */
[C---:B------:R-:W-:Y:S08]  /*3500*/  HMMA.16816.F32 R60, R20.reuse, R82, R104 ;  /* 0x00000052143c723c */ /* 0x040ff00000001868 */
[----:B------:R-:W-:Y:S01]  /*3510*/  HMMA.16816.F32 R56, R20, R74, R96 ;  /* 0x0000004a1438723c */ /* 0x000fe20000001860 */
[----:B------:R-:W3:Y:S07]  /*3520*/  LDSM.16.M88.4 R20, [R242] ;  /* 0x00000000f214783b */ /* 0x000eee0000000200 */
        /* <DEDUP_REMOVED lines=8> */
[----:B------:R-:W-:Y:S07]  /*35b0*/  LDSM.16.M88.4 R8, [R240+0x6000] ;  /* 0x00600000f008783b */ /* 0x000fee0000000200 */
[C---:B--2---:R-:W-:Y:S01]  /*35c0*/  HMMA.16816.F32 R124, R16.reuse, R48, R40 ;  /* 0x00000030107c723c */ /* 0x044fe20000001828 */
[----:B------:R-:W-:Y:S07]  /*35d0*/  LDSM.16.M88.4 R40, [R232+0xa000] ;  /* 0x00a00000e828783b */ /* 0x000fee0000000200 */
[C---:B------:R-:W-:Y:S01]  /*35e0*/  HMMA.16816.F32 R116, R16.reuse, R44, R12 ;  /* 0x0000002c1074723c */ /* 0x040fe2000000180c */
[----:B------:R-:W1:Y:S07]  /*35f0*/  LDSM.16.M88.4 R12, [R240+0x4000] ;  /* 0x00400000f00c783b */ /* 0x000e6e0000000200 */
[----:B------:R-:W-:Y:S08]  /*3600*/  HMMA.16816.F32 R104, R16, R26, R56 ;  /* 0x0000001a1068723c */ /* 0x000ff00000001838 */
[-C--:B---3--:R-:W-:Y:S08]  /*3610*/  HMMA.16816.F32 R56, R20, R52.reuse, R100 ;  /* 0x000000341438723c */ /* 0x088ff00000001864 */
[C---:B------:R-:W-:Y:S01]  /*3620*/  HMMA.16816.F32 R72, R16.reuse, R52, R36 ;  /* 0x000000341048723c */ /* 0x040fe20000001824 */
[----:B------:R-:W2:Y:S07]  /*3630*/  LDSM.16.M88.4 R36, [R232+0xa800] ;  /* 0x00a80000e824783b */ /* 0x000eae0000000200 */
[C---:B------:R-:W-:Y:S01]  /*3640*/  HMMA.16816.F32 R84, R16.reuse, R54, R32 ;  /* 0x000000361054723c */ /* 0x040fe20000001820 */
[----:B------:R-:W3:Y:S07]  /*3650*/  LDSM.16.M88.4 R32, [R232+0xb000] ;  /* 0x00b00000e820783b */ /* 0x000eee0000000200 */
[C---:B------:R-:W-:Y:S01]  /*3660*/  HMMA.16816.F32 R120, R16.reuse, R50, R28 ;  /* 0x000000321078723c */ /* 0x040fe2000000181c */
[----:B------:R-:W4:Y:S07]  /*3670*/  LDSM.16.M88.4 R28, [R232+0xb800] ;  /* 0x00b80000e81c783b */ /* 0x000f2e0000000200 */
[C---:B------:R-:W-:Y:S01]  /*3680*/  HMMA.16816.F32 R140, R16.reuse, R46, R60 ;  /* 0x0000002e108c723c */ /* 0x040fe2000000183c */
[----:B------:R-:W-:Y:S07]  /*3690*/  LDSM.16.M88.4 R60, [R6+0xa800] ;  /* 0x00a80000063c783b */ /* 0x000fee0000000200 */
[----:B------:R-:W-:Y:S01]  /*36a0*/  HMMA.16816.F32 R108, R16, R24, R64 ;  /* 0x00000018106c723c */ /* 0x000fe20000001840 */
[----:B------:R-:W-:Y:S07]  /*36b0*/  LDSM.16.M88.4 R16, [R241+0x6000] ;  /* 0x00600000f110783b */ /* 0x000fee0000000200 */
[C---:B------:R-:W-:Y:S08]  /*36c0*/  HMMA.16816.F32 R88, R20.reuse, R44, R88 ;  /* 0x0000002c1458723c */ /* 0x040ff00000001858 */
[C---:B------:R-:W-:Y:S01]  /*36d0*/  HMMA.16816.F32 R80, R20.reuse, R46, R80 ;  /* 0x0000002e1450723c */ /* 0x040fe20000001850 */
[----:B------:R-:W-:Y:S07]  /*36e0*/  LDSM.16.M88.4 R44, [R6+0xa000] ;  /* 0x00a00000062c783b */ /* 0x000fee0000000200 */
[C---:B------:R-:W-:Y:S08]  /*36f0*/  HMMA.16816.F32 R76, R20.reuse, R24, R76 ;  /* 0x00000018144c723c */ /* 0x040ff0000000184c */
[C---:B------:R-:W-:Y:S01]  /*3700*/  HMMA.16816.F32 R68, R20.reuse, R26, R68 ;  /* 0x0000001a1444723c */ /* 0x040fe20000001844 */
[----:B------:R-:W5:Y:S07]  /*3710*/  LDSM.16.M88.4 R24, [R241+0x4000] ;  /* 0x00400000f118783b */ /* 0x000f6e0000000200 */
[C---:B------:R-:W-:Y:S01]  /*3720*/  HMMA.16816.F32 R112, R20.reuse, R54, R112 ;  /* 0x000000361470723c */ /* 0x040fe20000001870 */
[----:B------:R-:W-:Y:S07]  /*3730*/  LDSM.16.M88.4 R52, [R6+0xb800] ;  /* 0x00b800000634783b */ /* 0x000fee0000000200 */
[C---:B------:R-:W-:Y:S08]  /*3740*/  HMMA.16816.F32 R96, R20.reuse, R48, R96 ;  /* 0x000000301460723c */ /* 0x040ff00000001860 */
[----:B------:R-:W-:Y:S08]  /*3750*/  HMMA.16816.F32 R92, R20, R50, R92 ;  /* 0x00000032145c723c */ /* 0x000ff0000000185c */
[----:B-1----:R-:W-:Y:S01]  /*3760*/  HMMA.16816.F32 R20, R12, R40, R56 ;  /* 0x000000280c14723c */ /* 0x002fe20000001838 */
[----:B------:R1:W3:Y:S07]  /*3770*/  LDSM.16.M88.4 R56, [R6+0xb000] ;  /* 0x00b000000638783b */ /* 0x0002ee0000000200 */
[C---:B------:R-:W-:Y:S08]  /*3780*/  HMMA.16816.F32 R48, R8.reuse, R42, R84 ;  /* 0x0000002a0830723c */ /* 0x040ff00000001854 */
[C---:B------:R-:W-:Y:S08]  /*3790*/  HMMA.16816.F32 R64, R8.reuse, R40, R72 ;  /* 0x000000280840723c */ /* 0x040ff00000001848 */
[C---:B--2---:R-:W-:Y:S01]  /*37a0*/  HMMA.16816.F32 R72, R8.reuse, R36, R124 ;  /* 0x000000240848723c */ /* 0x044fe2000000187c */
[----:B-1----:R-:W1:Y:S07]  /*37b0*/  I2F R6, R3 ;  /* 0x0000000300067306 */ /* 0x002e6e0000201400 */
[----:B------:R-:W-:Y:S08]  /*37c0*/  HMMA.16816.F32 R84, R8, R38, R120 ;  /* 0x000000260854723c */ /* 0x000ff00000001878 */
[----:B------:R-:W-:Y:S01]  /*37d0*/  HMMA.16816.F32 R156, R12, R42, R112 ;  /* 0x0000002a0c9c723c */ /* 0x000fe20000001870 */
[----:B------:R-:W-:Y:S07]  /*37e0*/  LDSM.16.M88.4 R40, [R238+0xa000] ;  /* 0x00a00000ee28783b */ /* 0x000fee0000000200 */
[C---:B---3--:R-:W-:Y:S08]  /*37f0*/  HMMA.16816.F32 R100, R8.reuse, R32, R116 ;  /* 0x000000200864723c */ /* 0x048ff00000001874 */
[C---:B------:R-:W-:Y:S08]  /*3800*/  HMMA.16816.F32 R140, R8.reuse, R34, R140 ;  /* 0x00000022088c723c */ /* 0x040ff0000000188c */
[C---:B----4-:R-:W-:Y:S08]  /*3810*/  HMMA.16816.F32 R136, R8.reuse, R28, R108 ;  /* 0x0000001c0888723c */ /* 0x050ff0000000186c */
[----:B------:R-:W-:Y:S01]  /*3820*/  HMMA.16816.F32 R124, R8, R30, R104 ;  /* 0x0000001e087c723c */ /* 0x000fe20000001868 */
[----:B------:R-:W-:Y:S07]  /*3830*/  LDSM.16.M88.4 R8, [R243+0x6000] ;  /* 0x00600000f308783b */ /* 0x000fee0000000200 */
[----:B-----5:R-:W-:Y:S01]  /*3840*/  HMMA.16816.F32 R112, R24, R44, R20 ;  /* 0x0000002c1870723c */ /* 0x020fe20000001814 */
[----:B------:R-:W2:Y:S07]  /*3850*/  LDSM.16.M88.4 R20, [R243+0x4000] ;  /* 0x00400000f314783b */ /* 0x000eae0000000200 */
[C---:B------:R-:W-:Y:S08]  /*3860*/  HMMA.16816.F32 R152, R12.reuse, R36, R96 ;  /* 0x000000240c98723c */ /* 0x040ff00000001860 */
[C---:B------:R-:W-:Y:S01]  /*3870*/  HMMA.16816.F32 R148, R12.reuse, R38, R92 ;  /* 0x000000260c94723c */ /* 0x040fe2000000185c */
[----:B------:R-:W-:Y:S07]  /*3880*/  LDSM.16.M88.4 R36, [R238+0xa800] ;  /* 0x00a80000ee24783b */ /* 0x000fee0000000200 */
[C---:B------:R-:W-:Y:S08]  /*3890*/  HMMA.16816.F32 R144, R12.reuse, R32, R88 ;  /* 0x000000200c90723c */ /* 0x040ff00000001858 */
[----:B------:R-:W-:Y:S01]  /*38a0*/  HMMA.16816.F32 R132, R12, R34, R80 ;  /* 0x000000220c84723c */ /* 0x000fe20000001850 */
[----:B------:R-:W-:Y:S07]  /*38b0*/  LDSM.16.M88.4 R32, [R238+0xb000] ;  /* 0x00b00000ee20783b */ /* 0x000fee0000000200 */
[----:B------:R-:W-:Y:S01]  /*38c0*/  HMMA.16816.F32 R108, R16, R46, R48 ;  /* 0x0000002e106c723c */ /* 0x000fe20000001830 */
[----:B------:R-:W3:Y:S07]  /*38d0*/  LDSM.16.M88.4 R48, [R238+0xb800] ;  /* 0x00b80000ee30783b */ /* 0x000eee0000000200 */
[C---:B------:R-:W-:Y:S08]  /*38e0*/  HMMA.16816.F32 R128, R12.reuse, R28, R76 ;  /* 0x0000001c0c80723c */ /* 0x040ff0000000184c */
[----:B------:R-:W-:Y:S01]  /*38f0*/  HMMA.16816.F32 R120, R12, R30, R68 ;  /* 0x0000001e0c78723c */ /* 0x000fe20000001844 */
[----:B------:R-:W-:Y:S04]  /*3900*/  LDSM.16.M88.4 R28, [R237+0x2000] ;  /* 0x00200000ed1c783b */ /* 0x000fe80000000200 */
[----:B------:R-:W-:Y:S03]  /*3910*/  LDSM.16.M88.4 R12, [R242+0x6000] ;  /* 0x00600000f20c783b */ /* 0x000fe60000000200 */
[C---:B------:R-:W-:Y:S08]  /*3920*/  HMMA.16816.F32 R104, R16.reuse, R60, R72 ;  /* 0x0000003c1068723c */ /* 0x040ff00000001848 */
[C---:B------:R-:W-:Y:S08]  /*3930*/  HMMA.16816.F32 R96, R16.reuse, R62, R84 ;  /* 0x0000003e1060723c */ /* 0x040ff00000001854 */
[C---:B------:R-:W-:Y:S08]  /*3940*/  HMMA.16816.F32 R116, R16.reuse, R44, R64 ;  /* 0x0000002c1074723c */ /* 0x040ff00000001840 */
[C---:B------:R-:W-:Y:S08]  /*3950*/  HMMA.16816.F32 R92, R16.reuse, R56, R100 ;  /* 0x00000038105c723c */ /* 0x040ff00000001864 */
[C---:B------:R-:W-:Y:S08]  /*3960*/  HMMA.16816.F32 R88, R16.reuse, R58, R140 ;  /* 0x0000003a1058723c */ /* 0x040ff0000000188c */
[C---:B------:R-:W-:Y:S08]  /*3970*/  HMMA.16816.F32 R84, R16.reuse, R52, R136 ;  /* 0x000000341054723c */ /* 0x040ff00000001888 */
[----:B------:R-:W-:Y:S01]  /*3980*/  HMMA.16816.F32 R72, R16, R54, R124 ;  /* 0x000000361048723c */ /* 0x000fe2000000187c */
[----:B------:R-:W4:Y:S07]  /*3990*/  LDSM.16.M88.4 R16, [R242+0x4000] ;  /* 0x00400000f210783b */ /* 0x000f2e0000000200 */
[C---:B------:R-:W-:Y:S08]  /*39a0*/  HMMA.16816.F32 R68, R24.reuse, R46, R156 ;  /* 0x0000002e1844723c */ /* 0x040ff0000000189c */
[C---:B------:R-:W-:Y:S08]  /*39b0*/  HMMA.16816.F32 R76, R24.reuse, R60, R152 ;  /* 0x0000003c184c723c */ /* 0x040ff00000001898 */
[C---:B------:R-:W-:Y:S08]  /*39c0*/  HMMA.16816.F32 R80, R24.reuse, R62, R148 ;  /* 0x0000003e1850723c */ /* 0x040ff00000001894 */
[C---:B------:R-:W-:Y:S08]  /*39d0*/  HMMA.16816.F32 R64, R24.reuse, R56, R144 ;  /* 0x000000381840723c */ /* 0x040ff00000001890 */
[C---:B------:R-:W-:Y:S08]  /*39e0*/  HMMA.16816.F32 R60, R24.reuse, R58, R132 ;  /* 0x0000003a183c723c */ /* 0x040ff00000001884 */
[C---:B------:R-:W-:Y:S08]  /*39f0*/  HMMA.16816.F32 R56, R24.reuse, R52, R128 ;  /* 0x000000341838723c */ /* 0x040ff00000001880 */
[----:B------:R-:W-:Y:S08]  /*3a00*/  HMMA.16816.F32 R120, R24, R54, R120 ;  /* 0x000000361878723c */ /* 0x000ff00000001878 */
[-C--:B--2---:R-:W-:Y:S08]  /*3a10*/  HMMA.16816.F32 R24, R20, R40.reuse, R112 ;  /* 0x000000281418723c */ /* 0x084ff00000001870 */
[C---:B------:R-:W-:Y:S08]  /*3a20*/  HMMA.16816.F32 R44, R8.reuse, R40, R116 ;  /* 0x00000028082c723c */ /* 0x040ff00000001874 */
[-C--:B------:R-:W-:Y:S08]  /*3a30*/  HMMA.16816.F32 R52, R8, R42.reuse, R108 ;  /* 0x0000002a0834723c */ /* 0x080ff0000000186c */
[----:B------:R-:W-:Y:S08]  /*3a40*/  HMMA.16816.F32 R40, R20, R42, R68 ;  /* 0x0000002a1428723c */ /* 0x000ff00000001844 */
[C---:B---3--:R-:W-:Y:S08]  /*3a50*/  HMMA.16816.F32 R100, R8.reuse, R50, R72 ;  /* 0x000000320864723c */ /* 0x048ff00000001848 */
[C---:B------:R-:W-:Y:S08]  /*3a60*/  HMMA.16816.F32 R92, R8.reuse, R32, R92 ;  /* 0x00000020085c723c */ /* 0x040ff0000000185c */
[----:B------:R-:W-:Y:S08]  /*3a70*/  HMMA.16816.F32 R88, R8, R34, R88 ;  /* 0x000000220858723c */ /* 0x000ff00000001858 */
[C---:B------:R-:W-:Y:S08]  /*3a80*/  HMMA.16816.F32 R64, R20.reuse, R32, R64 ;  /* 0x000000201440723c */ /* 0x040ff00000001840 */
[C---:B------:R-:W-:Y:S01]  /*3a90*/  HMMA.16816.F32 R72, R20.reuse, R34, R60 ;  /* 0x000000221448723c */ /* 0x040fe2000000183c */
[----:B------:R-:W2:Y:S07]  /*3aa0*/  LDSM.16.M88.4 R32, [R237+0x2800] ;  /* 0x00280000ed20783b */ /* 0x000eae0000000200 */
[C---:B------:R-:W-:Y:S08]  /*3ab0*/  HMMA.16816.F32 R68, R20.reuse, R36, R76 ;  /* 0x000000241444723c */ /* 0x040ff0000000184c */
[----:B------:R-:W-:Y:S08]  /*3ac0*/  HMMA.16816.F32 R76, R20, R48, R56 ;  /* 0x00000030144c723c */ /* 0x000ff00000001838 */
[-C--:B----4-:R-:W-:Y:S07]  /*3ad0*/  HMMA.16816.F32 R56, R16, R28.reuse, R24 ;  /* 0x0000001c1038723c */ /* 0x090fee0000001818 */
[----:B------:R-:W-:Y:S01]  /*3ae0*/  IMNMX R25, R5, UR12, PT ;  /* 0x0000000c05197c17 */ /* 0x000fe2000b800200 */
[----:B------:R-:W-:Y:S01]  /*3af0*/  HMMA.16816.F32 R60, R12, R28, R44 ;  /* 0x0000001c0c3c723c */ /* 0x000fe2000000182c */
[----:B------:R-:W-:-:S02]  /*3b00*/  IADD3 R5, R2, 0x8, RZ ;  /* 0x0000000802057810 */ /* 0x000fc40007ffe0ff */
[----:B------:R-:W-:Y:S02]  /*3b10*/  IMNMX R24, R160, UR12, PT ;  /* 0x0000000ca0187c17 */ /* 0x000fe4000b800200 */
[CC--:B------:R-:W-:Y:S02]  /*3b20*/  ISETP.GE.AND P0, PT, R3.reuse, R25.reuse, PT ;  /* 0x000000190300720c */ /* 0x0c0fe40003f06270 */
[-C--:B------:R-:W-:Y:S01]  /*3b30*/  ISETP.GE.AND P1, PT, R3, R24.reuse, PT ;  /* 0x000000180300720c */ /* 0x080fe20003f26270 */
[----:B------:R-:W-:Y:S01]  /*3b40*/  HMMA.16816.F32 R40, R16, R30, R40 ;  /* 0x0000001e1028723c */ /* 0x000fe20000001828 */
[C---:B------:R-:W-:Y:S02]  /*3b50*/  ISETP.GE.AND P6, PT, R5.reuse, R24, PT ;  /* 0x000000180500720c */ /* 0x040fe40003fc6270 */
[----:B------:R-:W-:-:S05]  /*3b60*/  ISETP.GE.AND P5, PT, R5, R25, PT ;  /* 0x000000190500720c */ /* 0x000fca0003fa6270 */
[C---:B------:R-:W-:Y:S08]  /*3b70*/  HMMA.16816.F32 R104, R8.reuse, R36, R104 ;  /* 0x000000240868723c */ /* 0x040ff00000001868 */
[C---:B------:R-:W-:Y:S08]  /*3b80*/  HMMA.16816.F32 R96, R8.reuse, R38, R96 ;  /* 0x000000260860723c */ /* 0x040ff00000001860 */
[----:B------:R-:W-:Y:S07]  /*3b90*/  HMMA.16816.F32 R84, R8, R48, R84 ;  /* 0x000000300854723c */ /* 0x000fee0000001854 */
[C---:B------:R-:W-:Y:S01]  /*3ba0*/  IADD3 R8, R160.reuse, 0x40, RZ ;  /* 0x00000040a0087810 */ /* 0x040fe20007ffe0ff */
[----:B------:R-:W-:Y:S01]  /*3bb0*/  HMMA.16816.F32 R52, R12, R30, R52 ;  /* 0x0000001e0c34723c */ /* 0x000fe20000001834 */
[----:B------:R-:W-:Y:S01]  /*3bc0*/  IADD3 R9, R160, 0x48, RZ ;  /* 0x00000048a0097810 */ /* 0x000fe20007ffe0ff */
[----:B-1----:R-:W-:Y:S01]  /*3bd0*/  FFMA.FTZ R11, R6, UR4, R59 ;  /* 0x00000004060b7c23 */ /* 0x002fe2000801003b */
[----:B------:R-:W-:Y:S01]  /*3be0*/  IMNMX R27, R8, UR12, PT ;  /* 0x0000000c081b7c17 */ /* 0x000fe2000b800200 */
[C---:B------:R-:W-:Y:S01]  /*3bf0*/  FFMA.FTZ R10, R6.reuse, UR4, R61 ;  /* 0x00000004060a7c23 */ /* 0x040fe2000801003d */
[----:B------:R1:W3:Y:S01]  /*3c00*/  I2F R8, R5 ;  /* 0x0000000500087306 */ /* 0x0002e20000201400 */
[----:B------:R-:W-:Y:S01]  /*3c10*/  IMNMX R26, R9, UR12, PT ;  /* 0x0000000c091a7c17 */ /* 0x000fe2000b800200 */
[----:B------:R-:W-:Y:S01]  /*3c20*/  FFMA.FTZ R9, R6, UR4, R57 ;  /* 0x0000000406097c23 */ /* 0x000fe20008010039 */
[C---:B------:R-:W-:Y:S01]  /*3c30*/  ISETP.GE.AND P4, PT, R3.reuse, R27, PT ;  /* 0x0000001b0300720c */ /* 0x040fe20003f86270 */
[----:B------:R-:W-:Y:S01]  /*3c40*/  HMMA.16816.F32 R120, R20, R50, R120 ;  /* 0x000000321478723c */ /* 0x000fe20000001878 */
[----:B------:R-:W-:Y:S01]  /*3c50*/  ISETP.GE.AND P2, PT, R3, R26, PT ;  /* 0x0000001a0300720c */ /* 0x000fe20003f46270 */
[----:B------:R-:W4:Y:S01]  /*3c60*/  LDSM.16.M88.4 R28, [R237+0x3000] ;  /* 0x00300000ed1c783b */ /* 0x000f220000000200 */
[----:B------:R-:W-:-:S02]  /*3c70*/  FSEL R157, R9, -INF , !P1 ;  /* 0xff800000099d7808 */ /* 0x000fc40004800000 */
[----:B------:R-:W-:Y:S02]  /*3c80*/  IADD3 R3, R2, 0x9, RZ ;  /* 0x0000000902037810 */ /* 0x000fe40007ffe0ff */
[C---:B------:R-:W-:Y:S01]  /*3c90*/  ISETP.GE.AND P3, PT, R5.reuse, R27, PT ;  /* 0x0000001b0500720c */ /* 0x040fe20003f66270 */
[----:B--2---:R-:W-:Y:S01]  /*3ca0*/  HMMA.16816.F32 R48, R16, R32, R68 ;  /* 0x000000201030723c */ /* 0x004fe20000001844 */
[----:B------:R-:W-:Y:S02]  /*3cb0*/  ISETP.GE.AND P1, PT, R5, R26, PT ;  /* 0x0000001a0500720c */ /* 0x000fe40003f26270 */
[----:B------:R-:W-:Y:S01]  /*3cc0*/  FSEL R159, R11, -INF , !P0 ;  /* 0xff8000000b9f7808 */ /* 0x000fe20004000000 */
[----:B-1----:R-:W-:Y:S01]  /*3cd0*/  FFMA.FTZ R5, R6, UR4, R63 ;  /* 0x0000000406057c23 */ /* 0x002fe2000801003f */
[----:B------:R-:W-:Y:S01]  /*3ce0*/  FSEL R57, R10, -INF , !P4 ;  /* 0xff8000000a397808 */ /* 0x000fe20006000000 */
[----:B------:R-:W1:Y:S01]  /*3cf0*/  I2F R6, R3 ;  /* 0x0000000300067306 */ /* 0x000e620000201400 */
[C---:B---3--:R-:W-:Y:S01]  /*3d00*/  FFMA.FTZ R9, R8.reuse, UR4, R40 ;  /* 0x0000000408097c23 */ /* 0x048fe20008010028 */
[----:B------:R-:W-:Y:S01]  /*3d10*/  HMMA.16816.F32 R36, R20, R38, R80 ;  /* 0x000000261424723c */ /* 0x000fe20000001850 */
[----:B------:R-:W-:Y:S01]  /*3d20*/  FSEL R59, R5, -INF , !P2 ;  /* 0xff800000053b7808 */ /* 0x000fe20005000000 */
[----:B------:R-:W-:Y:S01]  /*3d30*/  FFMA.FTZ R11, R8, UR4, R52 ;  /* 0x00000004080b7c23 */ /* 0x000fe20008010034 */
[----:B------:R-:W-:-:S02]  /*3d40*/  IADD3 R5, R2, 0x10, RZ ;  /* 0x0000001002057810 */ /* 0x000fc40007ffe0ff */
[----:B------:R-:W-:Y:S02]  /*3d50*/  FSEL R156, R9, -INF , !P6 ;  /* 0xff800000099c7808 */ /* 0x000fe40007000000 */
[----:B------:R-:W2:Y:S01]  /*3d60*/  I2F R9, R5 ;  /* 0x0000000500097306 */ /* 0x000ea20000201400 */
[----:B------:R-:W-:Y:S01]  /*3d70*/  HMMA.16816.F32 R44, R12, R32, R104 ;  /* 0x000000200c2c723c */ /* 0x000fe20000001868 */
[C---:B------:R-:W-:Y:S01]  /*3d80*/  FFMA.FTZ R20, R8.reuse, UR4, R42 ;  /* 0x0000000408147c23 */ /* 0x040fe2000801002a */
[C---:B------:R-:W-:Y:S01]  /*3d90*/  ISETP.GE.AND P0, PT, R3.reuse, R24, PT ;  /* 0x000000180300720c */ /* 0x040fe20003f06270 */
[----:B------:R-:W-:Y:S01]  /*3da0*/  FFMA.FTZ R8, R8, UR4, R54 ;  /* 0x0000000408087c23 */ /* 0x000fe20008010036 */
[C---:B------:R-:W-:Y:S01]  /*3db0*/  ISETP.GE.AND P4, PT, R3.reuse, R25, PT ;  /* 0x000000190300720c */ /* 0x040fe20003f86270 */
[C---:B-1----:R-:W-:Y:S01]  /*3dc0*/  FFMA.FTZ R10, R6.reuse, UR4, R41 ;  /* 0x00000004060a7c23 */ /* 0x042fe20008010029 */
[C---:B------:R-:W-:Y:S01]  /*3dd0*/  ISETP.GE.AND P2, PT, R3.reuse, R27, PT ;  /* 0x0000001b0300720c */ /* 0x040fe20003f46270 */
[----:B------:R-:W-:Y:S01]  /*3de0*/  FFMA.FTZ R21, R6, UR4, R43 ;  /* 0x0000000406157c23 */ /* 0x000fe2000801002b */
[----:B------:R-:W-:-:S02]  /*3df0*/  ISETP.GE.AND P6, PT, R3, R26, PT ;  /* 0x0000001a0300720c */ /* 0x000fc40003fc6270 */
[----:B------:R-:W-:Y:S02]  /*3e00*/  IADD3 R3, R2, 0x11, RZ ;  /* 0x0000001102037810 */ /* 0x000fe40007ffe0ff */
[----:B------:R-:W-:Y:S02]  /*3e10*/  FSEL R158, R20, -INF , !P5 ;  /* 0xff800000149e7808 */ /* 0x000fe40006800000 */
[----:B------:R-:W-:Y:S02]  /*3e20*/  FSEL R52, R11, -INF , !P3 ;  /* 0xff8000000b347808 */ /* 0x000fe40005800000 */
[-C--:B------:R-:W-:Y:S01]  /*3e30*/  HMMA.16816.F32 R36, R16, R34.reuse, R36 ;  /* 0x000000221024723c */ /* 0x080fe20000001824 */
[----:B------:R-:W-:Y:S01]  /*3e40*/  FSEL R54, R8, -INF , !P1 ;  /* 0xff80000008367808 */ /* 0x000fe20004800000 */
[----:B--2---:R-:W-:Y:S01]  /*3e50*/  FFMA.FTZ R20, R9, UR4, R50 ;  /* 0x0000000409147c23 */ /* 0x004fe20008010032 */
[----:B------:R-:W-:Y:S01]  /*3e60*/  FSEL R154, R10, -INF , !P0 ;  /* 0xff8000000a9a7808 */ /* 0x000fe20004000000 */
[----:B------:R-:W1:Y:S01]  /*3e70*/  I2F R8, R3 ;  /* 0x0000000300087306 */ /* 0x000e620000201400 */
[C---:B------:R-:W-:Y:S01]  /*3e80*/  ISETP.GE.AND P5, PT, R5.reuse, R24, PT ;  /* 0x000000180500720c */ /* 0x040fe20003fa6270 */
[C---:B------:R-:W-:Y:S01]  /*3e90*/  FFMA.FTZ R10, R6.reuse, UR4, R53 ;  /* 0x00000004060a7c23 */ /* 0x040fe20008010035 */
[C---:B------:R-:W-:Y:S01]  /*3ea0*/  ISETP.GE.AND P3, PT, R5.reuse, R25, PT ;  /* 0x000000190500720c */ /* 0x040fe20003f66270 */
[----:B------:R-:W-:Y:S01]  /*3eb0*/  FFMA.FTZ R6, R6, UR4, R55 ;  /* 0x0000000406067c23 */ /* 0x000fe20008010037 */
[C---:B------:R-:W-:Y:S01]  /*3ec0*/  ISETP.GE.AND P1, PT, R5.reuse, R27, PT ;  /* 0x0000001b0500720c */ /* 0x040fe20003f26270 */
[C---:B------:R-:W-:Y:S01]  /*3ed0*/  HMMA.16816.F32 R32, R12.reuse, R34, R96 ;  /* 0x000000220c20723c */ /* 0x040fe20000001860 */
[----:B------:R-:W-:Y:S01]  /*3ee0*/  ISETP.GE.AND P0, PT, R5, R26, PT ;  /* 0x0000001a0500720c */ /* 0x000fe20003f06270 */
[C---:B------:R-:W-:Y:S01]  /*3ef0*/  FFMA.FTZ R5, R9.reuse, UR4, R48 ;  /* 0x0000000409057c23 */ /* 0x040fe20008010030 */
[----:B------:R-:W-:Y:S01]  /*3f00*/  FSEL R53, R6, -INF , !P6 ;  /* 0xff80000006357808 */ /* 0x000fe20007000000 */
[C---:B------:R-:W-:Y:S01]  /*3f10*/  FFMA.FTZ R11, R9.reuse, UR4, R44 ;  /* 0x00000004090b7c23 */ /* 0x040fe2000801002c */
[----:B------:R-:W-:Y:S01]  /*3f20*/  FSEL R48, R10, -INF , !P2 ;  /* 0xff8000000a307808 */ /* 0x000fe20005000000 */
[----:B------:R-:W-:Y:S01]  /*3f30*/  FFMA.FTZ R9, R9, UR4, R46 ;  /* 0x0000000409097c23 */ /* 0x000fe2000801002e */
[----:B------:R-:W-:Y:S01]  /*3f40*/  FSEL R152, R5, -INF , !P5 ;  /* 0xff80000005987808 */ /* 0x000fe20006800000 */
[----:B----4-:R-:W-:Y:S01]  /*3f50*/  HMMA.16816.F32 R40, R12, R28, R92 ;  /* 0x0000001c0c28723c */ /* 0x010fe2000000185c */
[----:B------:R-:W-:Y:S01]  /*3f60*/  IADD3 R5, R2, 0x18, RZ ;  /* 0x0000001802057810 */ /* 0x000fe20007ffe0ff */
[C---:B-1----:R-:W-:Y:S01]  /*3f70*/  FFMA.FTZ R10, R8.reuse, UR4, R49 ;  /* 0x00000004080a7c23 */ /* 0x042fe20008010031 */
[----:B------:R-:W-:Y:S01]  /*3f80*/  FSEL R155, R21, -INF , !P4 ;  /* 0xff800000159b7808 */ /* 0x000fe20006000000 */
[----:B------:R-:W-:Y:S01]  /*3f90*/  FFMA.FTZ R21, R8, UR4, R51 ;  /* 0x0000000408157c23 */ /* 0x000fe20008010033 */
[----:B------:R-:W1:Y:S01]  /*3fa0*/  I2F R6, R5 ;  /* 0x0000000500067306 */ /* 0x000e620000201400 */
[----:B------:R-:W-:-:S02]  /*3fb0*/  ISETP.GE.AND P4, PT, R3, R24, PT ;  /* 0x000000180300720c */ /* 0x000fc40003f86270 */
[C---:B------:R-:W-:Y:S02]  /*3fc0*/  ISETP.GE.AND P2, PT, R3.reuse, R25, PT ;  /* 0x000000190300720c */ /* 0x040fe40003f46270 */
[C---:B------:R-:W-:Y:S02]  /*3fd0*/  ISETP.GE.AND P6, PT, R3.reuse, R27, PT ;  /* 0x0000001b0300720c */ /* 0x040fe40003fc6270 */
[----:B------:R-:W-:Y:S02]  /*3fe0*/  ISETP.GE.AND P5, PT, R3, R26, PT ;  /* 0x0000001a0300720c */ /* 0x000fe40003fa6270 */
[----:B------:R-:W-:Y:S02]  /*3ff0*/  FSEL R153, R20, -INF , !P3 ;  /* 0xff80000014997808 */ /* 0x000fe40005800000 */
[----:B------:R-:W-:Y:S02]  /*4000*/  FSEL R80, R11, -INF , !P1 ;  /* 0xff8000000b507808 */ /* 0x000fe40004800000 */
[----:B------:R-:W-:-:S02]  /*4010*/  FSEL R81, R9, -INF , !P0 ;  /* 0xff80000009517808 */ /* 0x000fc40004000000 */
[----:B------:R-:W-:Y:S01]  /*4020*/  FSEL R150, R10, -INF , !P4 ;  /* 0xff8000000a967808 */ /* 0x000fe20006000000 */
[----:B------:R-:W-:Y:S01]  /*4030*/  FFMA.FTZ R10, R8, UR4, R45 ;  /* 0x00000004080a7c23 */ /* 0x000fe2000801002d */
[----:B------:R-:W-:Y:S01]  /*4040*/  IADD3 R3, R2, 0x19, RZ ;  /* 0x0000001902037810 */ /* 0x000fe20007ffe0ff */
[C---:B-1----:R-:W-:Y:S01]  /*4050*/  FFMA.FTZ R9, R6.reuse, UR4, R36 ;  /* 0x0000000406097c23 */ /* 0x042fe20008010024 */
[C---:B------:R-:W-:Y:S01]  /*4060*/  ISETP.GE.AND P3, PT, R5.reuse, R24, PT ;  /* 0x000000180500720c */ /* 0x040fe20003f66270 */
[C---:B------:R-:W-:Y:S01]  /*4070*/  FFMA.FTZ R11, R6.reuse, UR4, R32 ;  /* 0x00000004060b7c23 */ /* 0x040fe20008010020 */
[C---:B------:R-:W-:Y:S01]  /*4080*/  ISETP.GE.AND P1, PT, R5.reuse, R25, PT ;  /* 0x000000190500720c */ /* 0x040fe20003f26270 */
[----:B------:R-:W-:Y:S01]  /*4090*/  FFMA.FTZ R20, R6, UR4, R38 ;  /* 0x0000000406147c23 */ /* 0x000fe20008010026 */
[C---:B------:R-:W-:Y:S02]  /*40a0*/  ISETP.GE.AND P0, PT, R5.reuse, R27, PT ;  /* 0x0000001b0500720c */ /* 0x040fe40003f06270 */
[----:B------:R-:W-:Y:S01]  /*40b0*/  ISETP.GE.AND P4, PT, R5, R26, PT ;  /* 0x0000001a0500720c */ /* 0x000fe20003f86270 */
[----:B------:R-:W-:Y:S01]  /*40c0*/  FFMA.FTZ R5, R8, UR4, R47 ;  /* 0x0000000408057c23 */ /* 0x000fe2000801002f */
[----:B------:R-:W-:Y:S01]  /*40d0*/  FSEL R148, R9, -INF , !P3 ;  /* 0xff80000009947808 */ /* 0x000fe20005800000 */
[----:B------:R-:W-:Y:S01]  /*40e0*/  HMMA.16816.F32 R44, R16, R28, R64 ;  /* 0x0000001c102c723c */ /* 0x000fe20000001840 */
[----:B------:R-:W1:Y:S01]  /*40f0*/  I2F R8, R3 ;  /* 0x0000000300087306 */ /* 0x000e620000201400 */
[----:B------:R-:W-:Y:S01]  /*4100*/  FFMA.FTZ R9, R6, UR4, R34 ;  /* 0x0000000406097c23 */ /* 0x000fe20008010022 */
[----:B------:R-:W-:-:S02]  /*4110*/  FSEL R151, R21, -INF , !P2 ;  /* 0xff80000015977808 */ /* 0x000fc40005000000 */
[----:B------:R-:W-:Y:S02]  /*4120*/  FSEL R149, R20, -INF , !P1 ;  /* 0xff80000014957808 */ /* 0x000fe40004800000 */
[----:B------:R-:W-:Y:S01]  /*4130*/  FSEL R66, R5, -INF , !P5 ;  /* 0xff80000005427808 */ /* 0x000fe20006800000 */
[----:B------:R-:W2:Y:S01]  /*4140*/  LDSM.16.M88.4 R20, [R237+0x3800] ;  /* 0x00380000ed14783b */ /* 0x000ea20000000200 */
[----:B------:R-:W-:Y:S01]  /*4150*/  IADD3 R5, R2, 0x20, RZ ;  /* 0x0000002002057810 */ /* 0x000fe20007ffe0ff */
[----:B------:R-:W-:-:S04]  /*4160*/  DEPBAR.LE SB0, 0x0 ;  /* 0x000080000000791a */ /* 0x000fc80000000000 */
[----:B------:R-:W3:Y:S01]  /*4170*/  I2F R6, R5 ;  /* 0x0000000500067306 */ /* 0x000ee20000201400 */
[----:B------:R-:W-:Y:S01]  /*4180*/  FSEL R63, R10, -INF , !P6 ;  /* 0xff8000000a3f7808 */ /* 0x000fe20007000000 */
[C---:B-1----:R-:W-:Y:S01]  /*4190*/  FFMA.FTZ R10, R8.reuse, UR4, R37 ;  /* 0x00000004080a7c23 */ /* 0x042fe20008010025 */
[C---:B------:R-:W-:Y:S01]  /*41a0*/  ISETP.GE.AND P2, PT, R3.reuse, R24, PT ;  /* 0x000000180300720c */ /* 0x040fe20003f46270 */
[----:B------:R-:W-:Y:S01]  /*41b0*/  FFMA.FTZ R28, R8, UR4, R39 ;  /* 0x00000004081c7c23 */ /* 0x000fe20008010027 */
[C---:B------:R-:W-:Y:S01]  /*41c0*/  ISETP.GE.AND P6, PT, R3.reuse, R25, PT ;  /* 0x000000190300720c */ /* 0x040fe20003fc6270 */
[----:B------:R-:W-:Y:S01]  /*41d0*/  HMMA.16816.F32 R36, R16, R30, R72 ;  /* 0x0000001e1024723c */ /* 0x000fe20000001848 */
[----:B------:R-:W-:Y:S01]  /*41e0*/  BAR.SYNC.DEFER_BLOCKING 0x0 ;  /* 0x0000000000007b1d */ /* 0x000fe20000010000 */
[C---:B------:R-:W-:Y:S02]  /*41f0*/  ISETP.GE.AND P5, PT, R3.reuse, R27, PT ;  /* 0x0000001b0300720c */ /* 0x040fe40003fa6270 */
[----:B------:R-:W-:-:S02]  /*4200*/  ISETP.GE.AND P3, PT, R3, R26, PT ;  /* 0x0000001a0300720c */ /* 0x000fc40003f66270 */
[----:B------:R-:W-:Y:S02]  /*4210*/  IADD3 R3, R2, 0x21, RZ ;  /* 0x0000002102037810 */ /* 0x000fe40007ffe0ff */
[----:B------:R-:W-:Y:S01]  /*4220*/  FSEL R61, R11, -INF , !P0 ;  /* 0xff8000000b3d7808 */ /* 0x000fe20004000000 */
[C---:B---3--:R-:W-:Y:S01]  /*4230*/  FFMA.FTZ R11, R6.reuse, UR4, R46 ;  /* 0x00000004060b7c23 */ /* 0x048fe2000801002e */
[----:B------:R-:W-:Y:S01]  /*4240*/  FSEL R64, R9, -INF , !P4 ;  /* 0xff80000009407808 */ /* 0x000fe20006000000 */
[----:B------:R-:W-:Y:S01]  /*4250*/  FFMA.FTZ R9, R6, UR4, R44 ;  /* 0x0000000406097c23 */ /* 0x000fe2000801002c */
[----:B------:R-:W-:Y:S01]  /*4260*/  FSEL R130, R10, -INF , !P2 ;  /* 0xff8000000a827808 */ /* 0x000fe20005000000 */
[----:B------:R-:W-:Y:S01]  /*4270*/  FFMA.FTZ R10, R8, UR4, R33 ;  /* 0x00000004080a7c23 */ /* 0x000fe20008010021 */
[C---:B------:R-:W-:Y:S02]  /*4280*/  ISETP.GE.AND P1, PT, R5.reuse, R24, PT ;  /* 0x000000180500720c */ /* 0x040fe40003f26270 */
[----:B------:R-:W-:-:S02]  /*4290*/  ISETP.GE.AND P0, PT, R5, R25, PT ;  /* 0x000000190500720c */ /* 0x000fc40003f06270 */
[C---:B------:R-:W-:Y:S02]  /*42a0*/  ISETP.GE.AND P4, PT, R5.reuse, R27, PT ;  /* 0x0000001b0500720c */ /* 0x040fe40003f86270 */
[----:B------:R-:W-:Y:S01]  /*42b0*/  ISETP.GE.AND P2, PT, R5, R26, PT ;  /* 0x0000001a0500720c */ /* 0x000fe20003f46270 */
[----:B------:R-:W-:Y:S01]  /*42c0*/  FFMA.FTZ R5, R8, UR4, R35 ;  /* 0x0000000408057c23 */ /* 0x000fe20008010023 */
[----:B------:R-:W-:Y:S01]  /*42d0*/  FSEL R131, R28, -INF , !P6 ;  /* 0xff8000001c837808 */ /* 0x000fe20007000000 */
[----:B------:R-:W1:Y:S01]  /*42e0*/  I2F R8, R3 ;  /* 0x0000000300087306 */ /* 0x000e620000201400 */
[----:B------:R-:W-:Y:S01]  /*42f0*/  FSEL R55, R10, -INF , !P5 ;  /* 0xff8000000a377808 */ /* 0x000fe20006800000 */
[C---:B------:R-:W-:Y:S01]  /*4300*/  FFMA.FTZ R10, R6.reuse, UR4, R40 ;  /* 0x00000004060a7c23 */ /* 0x040fe20008010028 */
[----:B------:R-:W-:Y:S01]  /*4310*/  FSEL R65, R5, -INF , !P3 ;  /* 0xff80000005417808 */ /* 0x000fe20005800000 */
[----:B------:R-:W-:Y:S01]  /*4320*/  FFMA.FTZ R6, R6, UR4, R42 ;  /* 0x0000000406067c23 */ /* 0x000fe2000801002a */
[----:B------:R-:W-:Y:S01]  /*4330*/  FSEL R190, R9, -INF , !P1 ;  /* 0xff80000009be7808 */ /* 0x000fe20004800000 */
[----:B------:R-:W-:Y:S01]  /*4340*/  HMMA.16816.F32 R32, R12, R30, R88 ;  /* 0x0000001e0c20723c */ /* 0x000fe20000001858 */
[----:B------:R-:W-:-:S02]  /*4350*/  ISETP.GE.AND P6, PT, R3, R24, PT ;  /* 0x000000180300720c */ /* 0x000fc40003fc6270 */
[C---:B------:R-:W-:Y:S02]  /*4360*/  ISETP.GE.AND P5, PT, R3.reuse, R25, PT ;  /* 0x000000190300720c */ /* 0x040fe40003fa6270 */
[C---:B------:R-:W-:Y:S02]  /*4370*/  ISETP.GE.AND P3, PT, R3.reuse, R27, PT ;  /* 0x0000001b0300720c */ /* 0x040fe40003f66270 */
[----:B------:R-:W-:Y:S02]  /*4380*/  ISETP.GE.AND P1, PT, R3, R26, PT ;  /* 0x0000001a0300720c */ /* 0x000fe40003f26270 */
[----:B------:R-:W-:Y:S01]  /*4390*/  FSEL R187, R11, -INF , !P0 ;  /* 0xff8000000bbb7808 */ /* 0x000fe20004000000 */
[----:B-1----:R-:W-:Y:S01]  /*43a0*/  FFMA.FTZ R9, R8, UR4, R45 ;  /* 0x0000000408097c23 */ /* 0x002fe2000801002d */
[----:B------:R-:W-:Y:S01]  /*43b0*/  IADD3 R3, R2, 0x28, RZ ;  /* 0x0000002802037810 */ /* 0x000fe20007ffe0ff */
[----:B------:R-:W-:Y:S01]  /*43c0*/  FFMA.FTZ R28, R8, UR4, R47 ;  /* 0x00000004081c7c23 */ /* 0x000fe2000801002f */
[----:B------:R-:W-:Y:S01]  /*43d0*/  FSEL R189, R10, -INF , !P4 ;  /* 0xff8000000abd7808 */ /* 0x000fe20006000000 */
[----:B------:R-:W-:Y:S01]  /*43e0*/  FFMA.FTZ R10, R8, UR4, R41 ;  /* 0x00000004080a7c23 */ /* 0x000fe20008010029 */
[----:B------:R-:W1:Y:S01]  /*43f0*/  I2F R5, R3 ;  /* 0x0000000300057306 */ /* 0x000e620000201400 */
[----:B------:R-:W-:Y:S01]  /*4400*/  FSEL R191, R6, -INF , !P2 ;  /* 0xff80000006bf7808 */ /* 0x000fe20005000000 */
[----:B------:R-:W-:Y:S01]  /*4410*/  FFMA.FTZ R6, R8, UR4, R43 ;  /* 0x0000000408067c23 */ /* 0x000fe2000801002b */
[----:B------:R-:W-:Y:S01]  /*4420*/  FSEL R186, R9, -INF , !P6 ;  /* 0xff80000009ba7808 */ /* 0x000fe20007000000 */
[----:B--2---:R-:W-:Y:S01]  /*4430*/  HMMA.16816.F32 R40, R16, R20, R76 ;  /* 0x000000141028723c */ /* 0x004fe2000000184c */
[----:B------:R-:W-:-:S02]  /*4440*/  ISETP.GE.AND P0, PT, R3, R24, PT ;  /* 0x000000180300720c */ /* 0x000fc40003f06270 */
[C---:B------:R-:W-:Y:S02]  /*4450*/  ISETP.GE.AND P4, PT, R3.reuse, R25, PT ;  /* 0x000000190300720c */ /* 0x040fe40003f86270 */
[C---:B------:R-:W-:Y:S02]  /*4460*/  ISETP.GE.AND P2, PT, R3.reuse, R27, PT ;  /* 0x0000001b0300720c */ /* 0x040fe40003f46270 */
[----:B------:R-:W-:Y:S01]  /*4470*/  ISETP.GE.AND P6, PT, R3, R26, PT ;  /* 0x0000001a0300720c */ /* 0x000fe20003fc6270 */
[----:B------:R-:W-:Y:S01]  /*4480*/  HMMA.16816.F32 R16, R16, R22, R120 ;  /* 0x000000161010723c */ /* 0x000fe20000001878 */
[----:B------:R-:W-:Y:S02]  /*4490*/  FSEL R185, R28, -INF , !P5 ;  /* 0xff8000001cb97808 */ /* 0x000fe40006800000 */
[----:B------:R-:W-:Y:S01]  /*44a0*/  FSEL R184, R10, -INF , !P3 ;  /* 0xff8000000ab87808 */ /* 0x000fe20005800000 */
[C---:B-1----:R-:W-:Y:S01]  /*44b0*/  FFMA.FTZ R8, R5.reuse, UR4, R36 ;  /* 0x0000000405087c23 */ /* 0x042fe20008010024 */
[----:B------:R-:W-:Y:S01]  /*44c0*/  IADD3 R3, R2, 0x29, RZ ;  /* 0x0000002902037810 */ /* 0x000fe20007ffe0ff */
[C---:B------:R-:W-:Y:S01]  /*44d0*/  FFMA.FTZ R10, R5.reuse, UR4, R38 ;  /* 0x00000004050a7c23 */ /* 0x040fe20008010026 */
[----:B------:R-:W-:Y:S01]  /*44e0*/  FSEL R188, R6, -INF , !P1 ;  /* 0xff80000006bc7808 */ /* 0x000fe20004800000 */
[----:B------:R-:W-:Y:S01]  /*44f0*/  HMMA.16816.F32 R28, R12, R20, R84 ;  /* 0x000000140c1c723c */ /* 0x000fe20000001854 */
[----:B------:R-:W1:Y:S01]  /*4500*/  I2F R9, R3 ;  /* 0x0000000300097306 */ /* 0x000e620000201400 */
[----:B------:R-:W-:Y:S01]  /*4510*/  FSEL R170, R8, -INF , !P0 ;  /* 0xff80000008aa7808 */ /* 0x000fe20004000000 */
[----:B------:R-:W-:Y:S01]  /*4520*/  FFMA.FTZ R6, R5, UR4, R34 ;  /* 0x0000000405067c23 */ /* 0x000fe20008010022 */
[----:B------:R-:W-:Y:S01]  /*4530*/  ISETP.GE.AND P5, PT, R3, R24, PT ;  /* 0x000000180300720c */ /* 0x000fe20003fa6270 */
[----:B------:R-:W-:Y:S01]  /*4540*/  FFMA.FTZ R11, R5, UR4, R32 ;  /* 0x00000004050b7c23 */ /* 0x000fe20008010020 */
[----:B------:R-:W-:-:S02]  /*4550*/  ISETP.GE.AND P3, PT, R3, R25, PT ;  /* 0x000000190300720c */ /* 0x000fc40003f66270 */
[C---:B------:R-:W-:Y:S01]  /*4560*/  ISETP.GE.AND P1, PT, R3.reuse, R27, PT ;  /* 0x0000001b0300720c */ /* 0x040fe20003f26270 */
[----:B------:R-:W-:Y:S01]  /*4570*/  HMMA.16816.F32 R20, R12, R22, R100 ;  /* 0x000000160c14723c */ /* 0x000fe20000001864 */
[----:B------:R-:W-:Y:S02]  /*4580*/  ISETP.GE.AND P0, PT, R3, R26, PT ;  /* 0x0000001a0300720c */ /* 0x000fe40003f06270 */
[----:B------:R-:W-:Y:S02]  /*4590*/  FSEL R164, R10, -INF , !P4 ;  /* 0xff8000000aa47808 */ /* 0x000fe40006000000 */
[----:B------:R-:W-:Y:S02]  /*45a0*/  IADD3 R5, R2, 0x31, RZ ;  /* 0x0000003102057810 */ /* 0x000fe40007ffe0ff */
[----:B------:R-:W-:Y:S01]  /*45b0*/  FSEL R171, R6, -INF , !P6 ;  /* 0xff80000006ab7808 */ /* 0x000fe20007000000 */
[----:B-1----:R-:W-:Y:S01]  /*45c0*/  FFMA.FTZ R10, R9, UR4, R37 ;  /* 0x00000004090a7c23 */ /* 0x002fe20008010025 */
[----:B------:R-:W-:Y:S01]  /*45d0*/  IADD3 R3, R2, 0x30, RZ ;  /* 0x0000003002037810 */ /* 0x000fe20007ffe0ff */
[----:B------:R-:W1:Y:S01]  /*45e0*/  I2F R6, R5 ;  /* 0x0000000500067306 */ /* 0x000e620000201400 */
[----:B------:R-:W-:Y:S01]  /*45f0*/  FSEL R169, R11, -INF , !P2 ;  /* 0xff8000000ba97808 */ /* 0x000fe20005000000 */
[C---:B------:R-:W-:Y:S01]  /*4600*/  FFMA.FTZ R11, R9.reuse, UR4, R39 ;  /* 0x00000004090b7c23 */ /* 0x040fe20008010027 */
[----:B------:R-:W-:Y:S01]  /*4610*/  FSEL R162, R10, -INF , !P5 ;  /* 0xff8000000aa27808 */ /* 0x000fe20006800000 */
[----:B------:R-:W-:Y:S01]  /*4620*/  FFMA.FTZ R10, R9, UR4, R33 ;  /* 0x00000004090a7c23 */ /* 0x000fe20008010021 */
[----:B------:R-:W-:-:S02]  /*4630*/  ISETP.GE.AND P4, PT, R3, R24, PT ;  /* 0x000000180300720c */ /* 0x000fc40003f86270 */
[C---:B------:R-:W-:Y:S01]  /*4640*/  ISETP.GE.AND P2, PT, R3.reuse, R25, PT ;  /* 0x000000190300720c */ /* 0x040fe20003f46270 */
[----:B------:R2:W3:Y:S01]  /*4650*/  I2F R8, R3 ;  /* 0x0000000300087306 */ /* 0x0004e20000201400 */
[C---:B------:R-:W-:Y:S02]  /*4660*/  ISETP.GE.AND P6, PT, R3.reuse, R27, PT ;  /* 0x0000001b0300720c */ /* 0x040fe40003fc6270 */
[----:B------:R-:W-:Y:S02]  /*4670*/  ISETP.GE.AND P5, PT, R3, R26, PT ;  /* 0x0000001a0300720c */ /* 0x000fe40003fa6270 */
[----:B------:R-:W-:Y:S02]  /*4680*/  FSEL R160, R11, -INF , !P3 ;  /* 0xff8000000ba07808 */ /* 0x000fe40005800000 */
[----:B------:R-:W-:Y:S01]  /*4690*/  FSEL R161, R10, -INF , !P1 ;  /* 0xff8000000aa17808 */ /* 0x000fe20004800000 */
[----:B-1----:R-:W-:Y:S01]  /*46a0*/  FFMA.FTZ R12, R6, UR4, R43 ;  /* 0x00000004060c7c23 */ /* 0x002fe2000801002b */
[----:B------:R-:W-:-:S02]  /*46b0*/  ISETP.GE.AND P3, PT, R5, R24, PT ;  /* 0x000000180500720c */ /* 0x000fc40003f66270 */
[----:B------:R-:W-:-:S04]  /*46c0*/  ISETP.GE.AND P1, PT, R5, R25, PT ;  /* 0x000000190500720c */ /* 0x000fc80003f26270 */
[----:B------:R-:W-:Y:S01]  /*46d0*/  FSEL R227, R12, -INF , !P1 ;  /* 0xff8000000ce37808 */ /* 0x000fe20004800000 */
[----:B--2---:R-:W-:Y:S01]  /*46e0*/  FFMA.FTZ R3, R9, UR4, R35 ;  /* 0x0000000409037c23 */ /* 0x004fe20008010023 */
[----:B------:R-:W-:Y:S01]  /*46f0*/  ISETP.GE.AND P1, PT, R2, R24, PT ;  /* 0x000000180200720c */ /* 0x000fe20003f26270 */
[C---:B---3--:R-:W-:Y:S02]  /*4700*/  FFMA.FTZ R9, R8.reuse, UR4, R40 ;  /* 0x0000000408097c23 */ /* 0x048fe40008010028 */
[C---:B------:R-:W-:Y:S01]  /*4710*/  FFMA.FTZ R11, R8.reuse, UR4, R42 ;  /* 0x00000004080b7c23 */ /* 0x040fe2000801002a */
[----:B------:R-:W-:Y:S01]  /*4720*/  FSEL R163, R3, -INF , !P0 ;  /* 0xff80000003a37808 */ /* 0x000fe20004000000 */
[----:B------:R-:W-:Y:S01]  /*4730*/  FFMA.FTZ R10, R8, UR4, R28 ;  /* 0x00000004080a7c23 */ /* 0x000fe2000801001c */
[----:B------:R-:W-:Y:S01]  /*4740*/  IADD3 R3, R2, 0x38, RZ ;  /* 0x0000003802037810 */ /* 0x000fe20007ffe0ff */
[----:B------:R-:W-:Y:S01]  /*4750*/  FFMA.FTZ R8, R8, UR4, R30 ;  /* 0x0000000408087c23 */ /* 0x000fe2000801001e */
[----:B------:R-:W-:Y:S01]  /*4760*/  FSEL R178, R9, -INF , !P4 ;  /* 0xff80000009b27808 */ /* 0x000fe20006000000 */
[----:B------:R-:W-:Y:S01]  /*4770*/  FFMA.FTZ R9, R6, UR4, R41 ;  /* 0x0000000406097c23 */ /* 0x000fe20008010029 */
[----:B------:R-:W-:-:S02]  /*4780*/  ISETP.GE.AND P0, PT, R5, R27, PT ;  /* 0x0000001b0500720c */ /* 0x000fc40003f06270 */
[----:B------:R-:W-:Y:S02]  /*4790*/  ISETP.GE.AND P4, PT, R5, R26, PT ;  /* 0x0000001a0500720c */ /* 0x000fe40003f86270 */
[----:B------:R1:W2:Y:S01]  /*47a0*/  I2F R5, R3 ;  /* 0x0000000300057306 */ /* 0x0002a20000201400 */
[----:B------:R-:W-:Y:S02]  /*47b0*/  FSEL R247, R11, -INF , !P2 ;  /* 0xff8000000bf77808 */ /* 0x000fe40005000000 */
[----:B------:R-:W-:Y:S02]  /*47c0*/  FSEL R167, R10, -INF , !P6 ;  /* 0xff8000000aa77808 */ /* 0x000fe40007000000 */
[----:B------:R-:W-:Y:S01]  /*47d0*/  FSEL R177, R8, -INF , !P5 ;  /* 0xff80000008b17808 */ /* 0x000fe20006800000 */
[----:B------:R-:W-:Y:S01]  /*47e0*/  FFMA.FTZ R8, R6, UR4, R31 ;  /* 0x0000000406087c23 */ /* 0x000fe2000801001f */
[----:B------:R-:W-:Y:S02]  /*47f0*/  FSEL R225, R9, -INF , !P3 ;  /* 0xff80000009e17808 */ /* 0x000fe40005800000 */
[----:B------:R-:W-:-:S02]  /*4800*/  ISETP.GE.AND P2, PT, R3, R24, PT ;  /* 0x000000180300720c */ /* 0x000fc40003f46270 */
[C---:B------:R-:W-:Y:S02]  /*4810*/  ISETP.GE.AND P6, PT, R3.reuse, R25, PT ;  /* 0x000000190300720c */ /* 0x040fe40003fc6270 */
[CC--:B------:R-:W-:Y:S02]  /*4820*/  ISETP.GE.AND P5, PT, R3.reuse, R27.reuse, PT ;  /* 0x0000001b0300720c */ /* 0x0c0fe40003fa6270 */
[----:B------:R-:W-:Y:S01]  /*4830*/  ISETP.GE.AND P3, PT, R3, R26, PT ;  /* 0x0000001a0300720c */ /* 0x000fe20003f66270 */
[----:B-1----:R-:W-:Y:S01]  /*4840*/  FFMA.FTZ R3, R6, UR4, R29 ;  /* 0x0000000406037c23 */ /* 0x002fe2000801001d */
[----:B------:R-:W-:Y:S01]  /*4850*/  FSEL R181, R8, -INF , !P4 ;  /* 0xff80000008b57808 */ /* 0x000fe20006000000 */
[----:B------:R-:W1:Y:S01]  /*4860*/  I2F R6, R2 ;  /* 0x0000000200067306 */ /* 0x000e620000201400 */
[C---:B------:R-:W-:Y:S01]  /*4870*/  ISETP.GE.AND P4, PT, R2.reuse, R27, PT ;  /* 0x0000001b0200720c */ /* 0x040fe20003f86270 */
[----:B--2---:R-:W-:Y:S01]  /*4880*/  FFMA.FTZ R9, R5, UR4, R18 ;  /* 0x0000000405097c23 */ /* 0x004fe20008010012 */
[----:B------:R-:W-:Y:S01]  /*4890*/  FSEL R246, R3, -INF , !P0 ;  /* 0xff80000003f67808 */ /* 0x000fe20004000000 */
[C---:B------:R-:W-:Y:S01]  /*48a0*/  FFMA.FTZ R3, R5.reuse, UR4, R16 ;  /* 0x0000000405037c23 */ /* 0x040fe20008010010 */
[----:B------:R-:W-:Y:S01]  /*48b0*/  ISETP.GE.AND P0, PT, R2, R25, PT ;  /* 0x000000190200720c */ /* 0x000fe20003f06270 */
[----:B------:R-:W-:Y:S01]  /*48c0*/  FFMA.FTZ R8, R5, UR4, R20 ;  /* 0x0000000405087c23 */ /* 0x000fe20008010014 */
[----:B------:R-:W-:Y:S01]  /*48d0*/  FSEL R224, R9, -INF , !P6 ;  /* 0xff80000009e07808 */ /* 0x000fe20007000000 */
[----:B------:R-:W-:Y:S01]  /*48e0*/  FFMA.FTZ R5, R5, UR4, R22 ;  /* 0x0000000405057c23 */ /* 0x000fe20008010016 */
[----:B------:R-:W-:-:S02]  /*48f0*/  FSEL R219, R3, -INF , !P2 ;  /* 0xff80000003db7808 */ /* 0x000fc40005000000 */
[----:B------:R-:W-:Y:S02]  /*4900*/  ISETP.GE.AND P2, PT, R2, R26, PT ;  /* 0x0000001a0200720c */ /* 0x000fe40003f46270 */
[----:B------:R-:W-:Y:S02]  /*4910*/  FSEL R252, R5, -INF , !P3 ;  /* 0xff80000005fc7808 */ /* 0x000fe40005800000 */
[----:B------:R-:W-:Y:S01]  /*4920*/  FSEL R245, R8, -INF , !P5 ;  /* 0xff80000008f57808 */ /* 0x000fe20006800000 */
[----:B-1----:R-:W-:Y:S01]  /*4930*/  FFMA.FTZ R10, R6, UR4, R58 ;  /* 0x00000004060a7c23 */ /* 0x002fe2000801003a */
[----:B------:R-:W-:Y:S01]  /*4940*/  IADD3 R2, R2, 0x39, RZ ;  /* 0x0000003902027810 */ /* 0x000fe20007ffe0ff */
[C---:B------:R-:W-:Y:S02]  /*4950*/  FFMA.FTZ R5, R6.reuse, UR4, R56 ;  /* 0x0000000406057c23 */ /* 0x040fe40008010038 */
[----:B------:R-:W-:Y:S01]  /*4960*/  FFMA.FTZ R9, R6, UR4, R60 ;  /* 0x0000000406097c23 */ /* 0x000fe2000801003c */
[----:B------:R-:W1:Y:S01]  /*4970*/  I2F R3, R2 ;  /* 0x0000000200037306 */ /* 0x000e620000201400 */
[----:B------:R-:W-:Y:S01]  /*4980*/  FSEL R129, R10, -INF , !P0 ;  /* 0xff8000000a817808 */ /* 0x000fe20004000000 */
[----:B------:R-:W-:Y:S01]  /*4990*/  FFMA.FTZ R6, R6, UR4, R62 ;  /* 0x0000000406067c23 */ /* 0x000fe2000801003e */
[----:B------:R-:W-:-:S02]  /*49a0*/  PLOP3.LUT P0, PT, PT, PT, UP0, 0x80, 0x0 ;  /* 0x000000000000781c */ /* 0x000fc40003f0f008 */
[----:B------:R-:W-:Y:S02]  /*49b0*/  FSEL R128, R5, -INF , !P1 ;  /* 0xff80000005807808 */ /* 0x000fe40004800000 */
[C---:B------:R-:W-:Y:S02]  /*49c0*/  ISETP.GE.AND P6, PT, R2.reuse, R24, PT ;  /* 0x000000180200720c */ /* 0x040fe40003fc6270 */
[C---:B------:R-:W-:Y:S02]  /*49d0*/  ISETP.GE.AND P5, PT, R2.reuse, R25, PT ;  /* 0x000000190200720c */ /* 0x040fe40003fa6270 */
[C---:B------:R-:W-:Y:S02]  /*49e0*/  ISETP.GE.AND P3, PT, R2.reuse, R27, PT ;  /* 0x0000001b0200720c */ /* 0x040fe40003f66270 */
[----:B------:R-:W-:Y:S02]  /*49f0*/  ISETP.GE.AND P1, PT, R2, R26, PT ;  /* 0x0000001a0200720c */ /* 0x000fe40003f26270 */
[----:B------:R-:W-:Y:S01]  /*4a00*/  FSEL R18, R9, -INF , !P4 ;  /* 0xff80000009127808 */ /* 0x000fe20006000000 */
[----:B-1----:R-:W-:-:S02]  /*4a10*/  FFMA.FTZ R8, R3, UR4, R17 ;  /* 0x0000000403087c23 */ /* 0x002fc40008010011 */
[C---:B------:R-:W-:Y:S01]  /*4a20*/  FFMA.FTZ R5, R3.reuse, UR4, R19 ;  /* 0x0000000403057c23 */ /* 0x040fe20008010013 */
[----:B------:R-:W-:Y:S01]  /*4a30*/  FSEL R19, R6, -INF , !P2 ;  /* 0xff80000006137808 */ /* 0x000fe20005000000 */
[C---:B------:R-:W-:Y:S01]  /*4a40*/  FFMA.FTZ R2, R3.reuse, UR4, R21 ;  /* 0x0000000403027c23 */ /* 0x040fe20008010015 */
[----:B------:R-:W-:Y:S01]  /*4a50*/  FSEL R216, R8, -INF , !P6 ;  /* 0xff80000008d87808 */ /* 0x000fe20007000000 */
[----:B------:R-:W-:Y:S01]  /*4a60*/  FFMA.FTZ R3, R3, UR4, R23 ;  /* 0x0000000403037c23 */ /* 0x000fe20008010017 */
        /* <DEDUP_REMOVED lines=76> */
.L_x_327:
[----:B------:R-:W-:Y:S05]  /*4f30*/  BSYNC B0 ;  /* 0x0000000000007941 */ /* 0x000fea0003800000 */
.L_x_326:
[----:B------:R-:W0:Y:S02]  /*4f40*/  LDGDEPBAR ;  /* 0x00000000000079af */ /* 0x000e240000000000 */
.L_x_325:
        /* <DEDUP_REMOVED lines=79> */
[--C-:B------:R-:W-:Y:S01]  /*5440*/  FFMA.FTZ R3, R18, c[0x0][0x23c], -R12.reuse ;  /* 0x00008f0012037a23 */ /* 0x100fe2000001080c */
[----:B--2---:R-:W-:Y:S01]  /*5450*/  FMNMX.FTZ R165, R2, R165, !PT ;  /* 0x000000a502a57209 */ /* 0x004fe20007810000 */
[--C-:B------:R-:W-:Y:S02]  /*5460*/  FFMA.FTZ R2, R57, c[0x0][0x23c], -R12.reuse ;  /* 0x00008f0039027a23 */ /* 0x100fe4000001080c */
[----:B------:R2:W3:Y:S01]  /*5470*/  MUFU.EX2 R244, R3 ;  /* 0x0000000300f47308 */ /* 0x0004e20000000800 */
[C---:B------:R-:W-:Y:S01]  /*5480*/  FSETP.NEU.FTZ.AND P1, PT, R165.reuse, -INF , PT ;  /* 0xff800000a500780b */ /* 0x040fe20003f3d000 */
[----:B------:R-:W-:Y:S06]  /*5490*/  STL [R1+0x90], R165 ;  /* 0x000090a501007387 */ /* 0x000fec0000100800 */
[----:B-1----:R1:W4:Y:S01]  /*54a0*/  MUFU.EX2 R166, R2 ;  /* 0x0000000200a67308 */ /* 0x0023220000000800 */
[----:B--2---:R-:W-:Y:S01]  /*54b0*/  FMUL.FTZ R3, R165, c[0x0][0x23c] ;  /* 0x00008f00a5037a20 */ /* 0x004fe20000410000 */
[----:B---3--:R-:W-:Y:S04]  /*54c0*/  STL [R1+0x98], R244 ;  /* 0x000098f401007387 */ /* 0x008fe80000100800 */
[----:B------:R-:W-:Y:S01]  /*54d0*/  FSEL R3, R3, RZ, P1 ;  /* 0x000000ff03037208 */ /* 0x000fe20000800000 */
[--C-:B-1----:R-:W-:Y:S01]  /*54e0*/  FFMA.FTZ R2, R52, c[0x0][0x23c], -R12.reuse ;  /* 0x00008f0034027a23 */ /* 0x102fe2000001080c */
[----:B----4-:R-:W-:Y:S01]  /*54f0*/  F2FP.PACK_AB R4, R166, R244 ;  /* 0x000000f4a604723e */ /* 0x010fe200000000ff */
[----:B------:R-:W-:Y:S02]  /*5500*/  STL [R1+0x94], R166 ;  /* 0x000094a601007387 */ /* 0x000fe40000100800 */
[----:B------:R1:W-:Y:S02]  /*5510*/  MUFU.EX2 R239, R2 ;  /* 0x0000000200ef7308 */ /* 0x0003e40000000800 */
[----:B-1----:R-:W-:-:S02]  /*5520*/  FFMA.FTZ R2, R48, c[0x0][0x23c], -R12 ;  /* 0x00008f0030027a23 */ /* 0x002fc4000001080c */
[----:B------:R-:W1:Y:S04]  /*5530*/  LDSM.16.MT88.4 R48, [R234+0xc000] ;  /* 0x00c00000ea30783b */ /* 0x000e680000004200 */
[----:B------:R2:W3:Y:S02]  /*5540*/  MUFU.EX2 R27, R2 ;  /* 0x00000002001b7308 */ /* 0x0004e40000000800 */
[----:B--2---:R-:W-:Y:S01]  /*5550*/  FFMA.FTZ R2, R19, c[0x0][0x23c], -R3 ;  /* 0x00008f0013027a23 */ /* 0x004fe20000010803 */
[----:B---3--:R-:W-:-:S05]  /*5560*/  F2FP.PACK_AB R6, R27, R239 ;  /* 0x000000ef1b06723e */ /* 0x008fca00000000ff */
[----:B------:R2:W-:Y:S02]  /*5570*/  MUFU.EX2 R243, R2 ;  /* 0x0000000200f37308 */ /* 0x0005e40000000800 */
[--C-:B--2---:R-:W-:Y:S02]  /*5580*/  FFMA.FTZ R2, R59, c[0x0][0x23c], -R3.reuse ;  /* 0x00008f003b027a23 */ /* 0x104fe40000010803 */
[----:B------:R-:W-:Y:S04]  /*5590*/  LDSM.16.MT88.4 R56, [R236+0xe800] ;  /* 0x00e80000ec38783b */ /* 0x000fe80000004200 */
[----:B------:R2:W3:Y:S02]  /*55a0*/  MUFU.EX2 R242, R2 ;  /* 0x0000000200f27308 */ /* 0x0004e40000000800 */
[----:B--2---:R-:W-:Y:S01]  /*55b0*/  FFMA.FTZ R2, R54, c[0x0][0x23c], -R3 ;  /* 0x00008f0036027a23 */ /* 0x004fe20000010803 */
[----:B---3--:R-:W-:-:S05]  /*55c0*/  F2FP.PACK_AB R5, R242, R243 ;  /* 0x000000f3f205723e */ /* 0x008fca00000000ff */
[----:B------:R2:W-:Y:S02]  /*55d0*/  MUFU.EX2 R238, R2 ;  /* 0x0000000200ee7308 */ /* 0x0005e40000000800 */
[----:B--2---:R-:W-:-:S06]  /*55e0*/  FFMA.FTZ R2, R53, c[0x0][0x23c], -R3 ;  /* 0x00008f0035027a23 */ /* 0x004fcc0000010803 */
[----:B------:R2:W3:Y:S02]  /*55f0*/  MUFU.EX2 R26, R2 ;  /* 0x00000002001a7308 */ /* 0x0004e40000000800 */
[----:B--2---:R-:W-:Y:S01]  /*5600*/  FFMA.FTZ R2, R80, c[0x0][0x23c], -R12 ;  /* 0x00008f0050027a23 */ /* 0x004fe2000001080c */
[----:B---3--:R-:W-:-:S05]  /*5610*/  F2FP.PACK_AB R7, R26, R238 ;  /* 0x000000ee1a07723e */ /* 0x008fca00000000ff */
[----:B------:R2:W-:Y:S02]  /*5620*/  MUFU.EX2 R232, R2 ;  /* 0x0000000200e87308 */ /* 0x0005e40000000800 */
[C---:B------:R-:W-:Y:S08]  /*5630*/  HMMA.16816.F32 R68, R4.reuse, R44, RZ ;  /* 0x0000002c0444723c */ /* 0x040ff000000018ff */
[----:B-1----:R-:W-:Y:S01]  /*5640*/  HMMA.16816.F32 R136, R4, R48, RZ ;  /* 0x000000300488723c */ /* 0x002fe200000018ff */
[----:B--2---:R-:W-:-:S02]  /*5650*/  FMNMX.FTZ R2, R178, R0, !PT ;  /* 0x00000000b2027209 */ /* 0x004fc40007810000 */
        /* <DEDUP_REMOVED lines=18> */
[----:B------:R-:W-:Y:S01]  /*5780*/  LDSM.16.MT88.4 R52, [R234+0xc800] ;  /* 0x00c80000ea34783b */ /* 0x000fe20000004200 */
        /* <DEDUP_REMOVED lines=12> */
[----:B------:R1:W2:Y:S01]  /*5850*/  MUFU.EX2 R179, R8 ;  /* 0x0000000800b37308 */ /* 0x0002a20000000800 */
[----:B---3--:R-:W-:Y:S02]  /*5860*/  F2FP.PACK_AB R10, R180, R182 ;  /* 0x000000b6b40a723e */ /* 0x008fe400000000ff */
[----:B------:R-:W3:Y:S02]  /*5870*/  SHFL.BFLY PT, R15, R0, 0x1, 0x1f ;  /* 0x0c201f00000f7f89 */ /* 0x000ee400000e0000 */
[C---:B------:R-:W-:Y:S08]  /*5880*/  HMMA.16816.F32 R100, R4.reuse, R50, RZ ;  /* 0x000000320464723c */ /* 0x040ff000000018ff */
[----:B------:R-:W-:Y:S01]  /*5890*/  HMMA.16816.F32 R40, R4, R86, RZ ;  /* 0x000000560428723c */ /* 0x000fe200000018ff */
[----:B-1----:R-:W-:-:S04]  /*58a0*/  FFMA.FTZ R8, R66, c[0x0][0x23c], -R3 ;  /* 0x00008f0042087a23 */ /* 0x002fc80000010803 */
[----:B------:R1:W4:Y:S03]  /*58b0*/  MUFU.EX2 R165, R8 ;  /* 0x0000000800a57308 */ /* 0x0003260000000800 */
[----:B------:R-:W-:Y:S01]  /*58c0*/  HMMA.16816.F32 R36, R4, R90, RZ ;  /* 0x0000005a0424723c */ /* 0x000fe200000018ff */
[----:B---3--:R-:W-:-:S07]  /*58d0*/  FMNMX.FTZ R168, R0, R15, !PT ;  /* 0x0000000f00a87209 */ /* 0x008fce0007810000 */
[C---:B------:R-:W-:Y:S01]  /*58e0*/  HMMA.16816.F32 R32, R4.reuse, R94, RZ ;  /* 0x0000005e0420723c */ /* 0x040fe200000018ff */
[-C--:B--2---:R-:W-:Y:S02]  /*58f0*/  MOV R15, R179.reuse ;  /* 0x000000b3000f7202 */ /* 0x084fe40000000f00 */
[----:B------:R-:W-:Y:S02]  /*5900*/  FSETP.NEU.FTZ.AND P1, PT, R168, -INF , PT ;  /* 0xff800000a800780b */ /* 0x000fe40003f3d000 */
[----:B-1----:R-:W-:Y:S01]  /*5910*/  FMNMX.FTZ R8, R160, R2, !PT ;  /* 0x00000002a0087209 */ /* 0x002fe20007810000 */
[--C-:B------:R-:W-:Y:S02]  /*5920*/  FFMA.FTZ R2, R64, c[0x0][0x23c], -R3.reuse ;  /* 0x00008f0040027a23 */ /* 0x100fe40000010803 */
[C---:B------:R-:W-:Y:S01]  /*5930*/  HMMA.16816.F32 R28, R4.reuse, R98, RZ ;  /* 0x00000062041c723c */ /* 0x040fe200000018ff */
[----:B----4-:R-:W-:Y:S02]  /*5940*/  F2FP.PACK_AB R9, R165, R179 ;  /* 0x000000b3a509723e */ /* 0x010fe400000000ff */
[----:B------:R-:W-:Y:S01]  /*5950*/  FMNMX.FTZ R8, R247, R8, !PT ;  /* 0x00000008f7087209 */ /* 0x000fe20007810000 */
[----:B------:R1:W-:Y:S04]  /*5960*/  MUFU.EX2 R183, R2 ;  /* 0x0000000200b77308 */ /* 0x0003e80000000800 */
[C---:B------:R-:W-:Y:S08]  /*5970*/  HMMA.16816.F32 R20, R4.reuse, R106, RZ ;  /* 0x0000006a0414723c */ /* 0x040ff000000018ff */
[----:B------:R-:W-:Y:S01]  /*5980*/  HMMA.16816.F32 R16, R4, R110, RZ ;  /* 0x0000006e0410723c */ /* 0x000fe200000018ff */
[----:B-1----:R-:W-:Y:S01]  /*5990*/  FMNMX.FTZ R2, R227, R8, !PT ;  /* 0x00000008e3027209 */ /* 0x002fe20007810000 */
[----:B------:R-:W-:-:S05]  /*59a0*/  FFMA.FTZ R8, R65, c[0x0][0x23c], -R3 ;  /* 0x00008f0041087a23 */ /* 0x000fca0000010803 */
[----:B------:R-:W-:Y:S01]  /*59b0*/  IMAD.MOV.U32 R6, RZ, RZ, R167 ;  /* 0x000000ffff067224 */ /* 0x000fe200078e00a7 */
[----:B------:R-:W-:Y:S01]  /*59c0*/  FMNMX.FTZ R2, R224, R2, !PT ;  /* 0x00000002e0027209 */ /* 0x000fe20007810000 */
[----:B------:R1:W2:Y:S01]  /*59d0*/  MUFU.EX2 R244, R8 ;  /* 0x0000000800f47308 */ /* 0x0002a20000000800 */
[----:B------:R-:W-:Y:S01]  /*59e0*/  LDSM.16.MT88.4 R64, [R235+0xc800] ;  /* 0x00c80000eb40783b */ /* 0x000fe20000004200 */
[----:B------:R-:W-:Y:S02]  /*59f0*/  MOV R7, R180 ;  /* 0x000000b400077202 */ /* 0x000fe40000000f00 */
[----:B------:R-:W-:Y:S01]  /*5a00*/  FMNMX.FTZ R13, R217, R2, !PT ;  /* 0x00000002d90d7209 */ /* 0x000fe20007810000 */
[----:B------:R-:W-:-:S04]  /*5a10*/  FMUL.FTZ R2, R168, c[0x0][0x23c] ;  /* 0x00008f00a8027a20 */ /* 0x000fc80000410000 */
[----:B------:R-:W3:Y:S01]  /*5a20*/  SHFL.BFLY PT, R14, R13, 0x2, 0x1f ;  /* 0x0c401f000d0e7f89 */ /* 0x000ee200000e0000 */
[----:B------:R-:W-:-:S05]  /*5a30*/  FSEL R2, R2, RZ, P1 ;  /* 0x000000ff02027208 */ /* 0x000fca0000800000 */
[----:B------:R-:W-:Y:S01]  /*5a40*/  FFMA.FTZ R4, R128, c[0x0][0x23c], -R2 ;  /* 0x00008f0080047a23 */ /* 0x000fe20000010802 */
[----:B-1----:R-:W-:Y:S02]  /*5a50*/  F2FP.PACK_AB R8, R176, R232 ;  /* 0x000000e8b008723e */ /* 0x002fe400000000ff */
[----:B--2---:R-:W-:Y:S01]  /*5a60*/  F2FP.PACK_AB R11, R244, R183 ;  /* 0x000000b7f40b723e */ /* 0x004fe200000000ff */
[----:B------:R1:W2:Y:S01]  /*5a70*/  MUFU.EX2 R200, R4 ;  /* 0x0000000400c87308 */ /* 0x0002a20000000800 */
[----:B------:R-:W-:-:S05]  /*5a80*/  MOV R128, R177 ;  /* 0x000000b100807202 */ /* 0x000fca0000000f00 */
[----:B------:R-:W-:Y:S01]  /*5a90*/  HMMA.16816.F32 R172, R8, R60, R68 ;  /* 0x0000003c08ac723c */ /* 0x000fe20000001844 */
[----:B------:R-:W-:Y:S01]  /*5aa0*/  LDSM.16.MT88.4 R68, [R235+0xe800] ;  /* 0x00e80000eb44783b */ /* 0x000fe20000004200 */
[----:B---3--:R-:W-:-:S06]  /*5ab0*/  FMNMX.FTZ R0, R13, R14, !PT ;  /* 0x0000000e0d007209 */ /* 0x008fcc0007810000 */
[C---:B------:R-:W-:Y:S01]  /*5ac0*/  HMMA.16816.F32 R208, R8.reuse, R76, R132 ;  /* 0x0000004c08d0723c */ /* 0x040fe20000001884 */
[----:B-1----:R-:W-:Y:S02]  /*5ad0*/  FFMA.FTZ R4, R157, c[0x0][0x23c], -R2 ;  /* 0x00008f009d047a23 */ /* 0x002fe40000010802 */
[----:B------:R-:W-:Y:S01]  /*5ae0*/  IMAD.MOV.U32 R157, RZ, RZ, R176 ;  /* 0x000000ffff9d7224 */ /* 0x000fe200078e00b0 */
[----:B------:R-:W1:Y:S01]  /*5af0*/  SHFL.BFLY PT, R5, R0, 0x1, 0x1f ;  /* 0x0c201f0000057f89 */ /* 0x000e6200000e0000 */
[----:B------:R3:W4:Y:S03]  /*5b00*/  MUFU.EX2 R13, R4 ;  /* 0x00000004000d7308 */ /* 0x0007260000000800 */
[C---:B------:R-:W-:Y:S07]  /*5b10*/  HMMA.16816.F32 R196, R8.reuse, R64, R140 ;  /* 0x0000004008c4723c */ /* 0x040fee000000188c */
[----:B--2---:R-:W-:Y:S01]  /*5b20*/  MOV R142, R200 ;  /* 0x000000c8008e7202 */ /* 0x004fe20000000f00 */
[----:B------:R-:W-:Y:S01]  /*5b30*/  HMMA.16816.F32 R192, R8, R52, R136 ;  /* 0x0000003408c0723c */ /* 0x000fe20000001888 */
[----:B------:R-:W-:Y:S01]  /*5b40*/  IMAD.MOV.U32 R141, RZ, RZ, R183 ;  /* 0x000000ffff8d7224 */ /* 0x000fe200078e00b7 */
[----:B------:R-:W-:Y:S01]  /*5b50*/  MOV R140, R182 ;  /* 0x000000b6008c7202 */ /* 0x000fe20000000f00 */
[----:B------:R-:W-:-:S02]  /*5b60*/  IMAD.MOV.U32 R143, RZ, RZ, R7 ;  /* 0x000000ffff8f7224 */ /* 0x000fc400078e0007 */
[--C-:B---3--:R-:W-:Y:S02]  /*5b70*/  FFMA.FTZ R4, R156, c[0x0][0x23c], -R2.reuse ;  /* 0x00008f009c047a23 */ /* 0x108fe40000010802 */
[----:B------:R-:W-:Y:S01]  /*5b80*/  IMAD.MOV.U32 R156, RZ, RZ, R181 ;  /* 0x000000ffff9c7224 */ /* 0x000fe200078e00b5 */
[----:B------:R-:W-:Y:S01]  /*5b90*/  MOV R207, R208 ;  /* 0x000000d000cf7202 */ /* 0x000fe20000000f00 */
[----:B------:R2:W-:Y:S01]  /*5ba0*/  MUFU.EX2 R241, R4 ;  /* 0x0000000400f17308 */ /* 0x0005e20000000800 */
[----:B------:R-:W-:Y:S01]  /*5bb0*/  IMAD.MOV.U32 R206, RZ, RZ, R209 ;  /* 0x000000ffffce7224 */ /* 0x000fe200078e00d1 */
[----:B------:R-:W-:Y:S01]  /*5bc0*/  MOV R205, R210 ;  /* 0x000000d200cd7202 */ /* 0x000fe20000000f00 */
[----:B------:R-:W-:Y:S01]  /*5bd0*/  IMAD.MOV.U32 R204, RZ, RZ, R211 ;  /* 0x000000ffffcc7224 */ /* 0x000fe200078e00d3 */
[----:B-1----:R-:W-:Y:S01]  /*5be0*/  FMNMX.FTZ R167, R0, R5, !PT ;  /* 0x0000000500a77209 */ /* 0x002fe20007810000 */
[--C-:B------:R-:W-:Y:S01]  /*5bf0*/  FFMA.FTZ R0, R150, c[0x0][0x23c], -R2.reuse ;  /* 0x00008f0096007a23 */ /* 0x100fe20000010802 */
[C---:B------:R-:W-:Y:S02]  /*5c00*/  HMMA.16816.F32 R248, R8.reuse, R72, R124 ;  /* 0x0000004808f8723c */ /* 0x040fe4000000187c */
[----:B------:R-:W-:Y:S01]  /*5c10*/  FSETP.NEU.FTZ.AND P1, PT, R167, -INF , PT ;  /* 0xff800000a700780b */ /* 0x000fe20003f3d000 */
[----:B------:R1:W-:Y:S05]  /*5c20*/  MUFU.EX2 R150, R0 ;  /* 0x0000000000967308 */ /* 0x0003ea0000000800 */
[----:B------:R-:W-:Y:S01]  /*5c30*/  HMMA.16816.F32 R228, R8, R56, R120 ;  /* 0x0000003808e4723c */ /* 0x000fe20000001878 */
[----:B--2---:R-:W-:-:S04]  /*5c40*/  FFMA.FTZ R4, R154, c[0x0][0x23c], -R2 ;  /* 0x00008f009a047a23 */ /* 0x004fc80000010802 */
[----:B------:R2:W3:Y:S03]  /*5c50*/  MUFU.EX2 R237, R4 ;  /* 0x0000000400ed7308 */ /* 0x0004e60000000800 */
[----:B------:R-:W-:Y:S01]  /*5c60*/  HMMA.16816.F32 R144, R8, R80, R144 ;  /* 0x000000500890723c */ /* 0x000fe20000001890 */
[----:B-1----:R-:W-:-:S05]  /*5c70*/  FMUL.FTZ R0, R167, c[0x0][0x23c] ;  /* 0x00008f00a7007a20 */ /* 0x002fca0000410000 */
[----:B------:R-:W-:Y:S02]  /*5c80*/  FSEL R0, R0, RZ, P1 ;  /* 0x000000ff00007208 */ /* 0x000fe40000800000 */
[----:B------:R-:W-:Y:S01]  /*5c90*/  HMMA.16816.F32 R220, R8, R68, R116 ;  /* 0x0000004408dc723c */ /* 0x000fe20000001874 */
[----:B--2---:R-:W-:-:S07]  /*5ca0*/  FFMA.FTZ R4, R152, c[0x0][0x23c], -R2 ;  /* 0x00008f0098047a23 */ /* 0x004fce0000010802 */
[C---:B------:R-:W-:Y:S01]  /*5cb0*/  HMMA.16816.F32 R180, R8.reuse, R62, R112 ;  /* 0x0000003e08b4723c */ /* 0x040fe20000001870 */
[----:B------:R1:W-:Y:S07]  /*5cc0*/  MUFU.EX2 R25, R4 ;  /* 0x0000000400197308 */ /* 0x0003ee0000000800 */
[C---:B------:R-:W-:Y:S08]  /*5cd0*/  HMMA.16816.F32 R120, R8.reuse, R54, R100 ;  /* 0x000000360878723c */ /* 0x040ff00000001864 */
[----:B------:R-:W-:Y:S01]  /*5ce0*/  HMMA.16816.F32 R124, R8, R82, R40 ;  /* 0x00000052087c723c */ /* 0x000fe20000001828 */
[----:B-1----:R-:W-:Y:S01]  /*5cf0*/  FFMA.FTZ R4, R148, c[0x0][0x23c], -R2 ;  /* 0x00008f0094047a23 */ /* 0x002fe20000010802 */
[----:B------:R-:W-:-:S03]  /*5d00*/  MOV R148, R128 ;  /* 0x0000008000947202 */ /* 0x000fc60000000f00 */
[----:B------:R1:W-:Y:S03]  /*5d10*/  MUFU.EX2 R166, R4 ;  /* 0x0000000400a67308 */ /* 0x0003e60000000800 */
[C---:B------:R-:W-:Y:S08]  /*5d20*/  HMMA.16816.F32 R136, R8.reuse, R66, R36 ;  /* 0x000000420888723c */ /* 0x040ff00000001824 */
[----:B------:R-:W-:Y:S01]  /*5d30*/  HMMA.16816.F32 R212, R8, R78, R32 ;  /* 0x0000004e08d4723c */ /* 0x000fe20000001820 */
[----:B-1----:R-:W-:-:S07]  /*5d40*/  FFMA.FTZ R4, R130, c[0x0][0x23c], -R2 ;  /* 0x00008f0082047a23 */ /* 0x002fce0000010802 */
[C---:B------:R-:W-:Y:S01]  /*5d50*/  HMMA.16816.F32 R208, R8.reuse, R74, R28 ;  /* 0x0000004a08d0723c */ /* 0x040fe2000000181c */
[----:B------:R1:W-:Y:S07]  /*5d60*/  MUFU.EX2 R134, R4 ;  /* 0x0000000400867308 */ /* 0x0003ee0000000800 */
[----:B------:R-:W-:Y:S01]  /*5d70*/  HMMA.16816.F32 R200, R8, R58, R20 ;  /* 0x0000003a08c8723c */ /* 0x000fe20000001814 */
[----:B-1----:R-:W-:-:S04]  /*5d80*/  FFMA.FTZ R4, R129, c[0x0][0x23c], -R0 ;  /* 0x00008f0081047a23 */ /* 0x002fc80000010800 */
[----:B------:R1:W-:Y:S02]  /*5d90*/  MUFU.EX2 R132, R4 ;  /* 0x0000000400847308 */ /* 0x0003e40000000800 */
[----:B-1----:R-:W-:-:S06]  /*5da0*/  FFMA.FTZ R4, R159, c[0x0][0x23c], -R0 ;  /* 0x00008f009f047a23 */ /* 0x002fcc0000010800 */
[----:B------:R1:W2:Y:S02]  /*5db0*/  MUFU.EX2 R133, R4 ;  /* 0x0000000400857308 */ /* 0x0002a40000000800 */
[----:B-1----:R-:W-:-:S06]  /*5dc0*/  FFMA.FTZ R4, R158, c[0x0][0x23c], -R0 ;  /* 0x00008f009e047a23 */ /* 0x002fcc0000010800 */
[----:B------:R1:W-:Y:S02]  /*5dd0*/  MUFU.EX2 R240, R4 ;  /* 0x0000000400f07308 */ /* 0x0003e40000000800 */
[----:B-1----:R-:W-:-:S06]  /*5de0*/  FFMA.FTZ R4, R155, c[0x0][0x23c], -R0 ;  /* 0x00008f009b047a23 */ /* 0x002fcc0000010800 */
[----:B------:R1:W1:Y:S02]  /*5df0*/  MUFU.EX2 R14, R4 ;  /* 0x00000004000e7308 */ /* 0x0002640000000800 */
[----:B-1----:R-:W-:Y:S02]  /*5e00*/  FFMA.FTZ R4, R153, c[0x0][0x23c], -R0 ;  /* 0x00008f0099047a23 */ /* 0x002fe40000010800 */
[----:B------:R-:W-:Y:S04]  /*5e10*/  HMMA.16816.F32 R152, R8, R70, R16 ;  /* 0x000000460898723c */ /* 0x000fe80000001810 */
[----:B------:R1:W-:Y:S03]  /*5e20*/  MUFU.EX2 R24, R4 ;  /* 0x0000000400187308 */ /* 0x0003e60000000800 */
[----:B----4-:R-:W-:-:S02]  /*5e30*/  F2FP.PACK_AB R8, R13, R142 ;  /* 0x0000008e0d08723e */ /* 0x010fc400000000ff */
[----:B---3--:R-:W-:Y:S02]  /*5e40*/  F2FP.PACK_AB R10, R237, R241 ;  /* 0x000000f1ed0a723e */ /* 0x008fe400000000ff */
[----:B--2---:R-:W-:Y:S02]  /*5e50*/  F2FP.PACK_AB R9, R133, R132 ;  /* 0x000000848509723e */ /* 0x004fe400000000ff */
[----:B------:R-:W-:Y:S01]  /*5e60*/  F2FP.PACK_AB R11, R14, R240 ;  /* 0x000000f00e0b723e */ /* 0x000fe200000000ff */
[----:B-1----:R-:W-:Y:S01]  /*5e70*/  FFMA.FTZ R4, R151, c[0x0][0x23c], -R0 ;  /* 0x00008f0097047a23 */ /* 0x002fe20000010800 */
[----:B------:R-:W-:-:S05]  /*5e80*/  MOV R151, R6 ;  /* 0x0000000600977202 */ /* 0x000fca0000000f00 */
[C---:B------:R-:W-:Y:S01]  /*5e90*/  HMMA.16816.F32 R20, R8.reuse, R44, RZ ;  /* 0x0000002c0814723c */ /* 0x040fe200000018ff */
[----:B------:R-:W-:Y:S01]  /*5ea0*/  F2FP.PACK_AB R6, R134, R166 ;  /* 0x000000a68606723e */ /* 0x000fe200000000ff */
[----:B------:R1:W2:Y:S06]  /*5eb0*/  MUFU.EX2 R129, R4 ;  /* 0x0000000400817308 */ /* 0x0002ac0000000800 */
[C---:B------:R-:W-:Y:S08]  /*5ec0*/  HMMA.16816.F32 R16, R8.reuse, R48, RZ ;  /* 0x000000300810723c */ /* 0x040ff000000018ff */
[----:B------:R-:W-:Y:S01]  /*5ed0*/  HMMA.16816.F32 R32, R8, R92, RZ ;  /* 0x0000005c0820723c */ /* 0x000fe200000018ff */
[----:B-1----:R-:W-:Y:S01]  /*5ee0*/  FFMA.FTZ R4, R149, c[0x0][0x23c], -R0 ;  /* 0x00008f0095047a23 */ /* 0x002fe20000010800 */
[----:B--2---:R-:W-:Y:S01]  /*5ef0*/  F2FP.PACK_AB R5, R129, R24 ;  /* 0x000000188105723e */ /* 0x004fe200000000ff */
[----:B------:R-:W-:-:S02]  /*5f00*/  IMAD.MOV.U32 R149, RZ, RZ, R178 ;  /* 0x000000ffff957224 */ /* 0x000fc400078e00b2 */
[----:B------:R1:W2:Y:S02]  /*5f10*/  MUFU.EX2 R130, R4 ;  /* 0x0000000400827308 */ /* 0x0002a40000000800 */
[----:B------:R-:W-:Y:S01]  /*5f20*/  IMAD.MOV.U32 R93, RZ, RZ, R140 ;  /* 0x000000ffff5d7224 */ /* 0x000fe200078e008c */
[----:B------:R-:W-:Y:S01]  /*5f30*/  HMMA.16816.F32 R36, R8, R88, RZ ;  /* 0x000000580824723c */ /* 0x000fe200000018ff */
[----:B------:R-:W-:-:S06]  /*5f40*/  MOV R92, R141 ;  /* 0x0000008d005c7202 */ /* 0x000fcc0000000f00 */
[----:B------:R-:W-:Y:S01]  /*5f50*/  MOV R88, R156 ;  /* 0x0000009c00587202 */ /* 0x000fe20000000f00 */
[----:B------:R-:W-:Y:S01]  /*5f60*/  HMMA.16816.F32 R40, R8, R84, RZ ;  /* 0x000000540828723c */ /* 0x000fe200000018ff */
[----:B-1----:R-:W-:-:S06]  /*5f70*/  FFMA.FTZ R4, R131, c[0x0][0x23c], -R0 ;  /* 0x00008f0083047a23 */ /* 0x002fcc0000010800 */
[----:B------:R-:W-:Y:S01]  /*5f80*/  MOV R85, R157 ;  /* 0x0000009d00557202 */ /* 0x000fe20000000f00 */
[----:B------:R-:W-:Y:S01]  /*5f90*/  HMMA.16816.F32 R28, R8, R96, RZ ;  /* 0x00000060081c723c */ /* 0x000fe200000018ff */
[----:B--2---:R-:W-:Y:S01]  /*5fa0*/  IMAD.MOV.U32 R89, RZ, RZ, R130 ;  /* 0x000000ffff597224 */ /* 0x004fe200078e0082 */
[----:B------:R1:W2:Y:S01]  /*5fb0*/  MUFU.EX2 R135, R4 ;  /* 0x0000000400877308 */ /* 0x0002a20000000800 */
[----:B------:R-:W-:-:S05]  /*5fc0*/  IMAD.MOV.U32 R84, RZ, RZ, R129 ;  /* 0x000000ffff547224 */ /* 0x000fca00078e0081 */
[----:B------:R-:W-:Y:S01]  /*5fd0*/  HMMA.16816.F32 R44, R8, R46, RZ ;  /* 0x0000002e082c723c */ /* 0x000fe200000018ff */
[----:B-1----:R-:W-:Y:S02]  /*5fe0*/  F2FP.PACK_AB R4, R150, R25 ;  /* 0x000000199604723e */ /* 0x002fe400000000ff */
[----:B--2---:R-:W-:-:S07]  /*5ff0*/  F2FP.PACK_AB R7, R135, R130 ;  /* 0x000000828707723e */ /* 0x004fce00000000ff */
[C---:B------:R-:W-:Y:S07]  /*6000*/  HMMA.16816.F32 R176, R4.reuse, R60, R20 ;  /* 0x0000003c04b0723c */ /* 0x040fee0000001814 */
[----:B------:R-:W-:Y:S01]  /*6010*/  MOV R61, R142 ;  /* 0x0000008e003d7202 */ /* 0x000fe20000000f00 */
[----:B------:R-:W-:Y:S01]  /*6020*/  HMMA.16816.F32 R112, R4, R52, R16 ;  /* 0x000000340470723c */ /* 0x000fe20000001810 */
[----:B------:R-:W-:-:S06]  /*6030*/  IMAD.MOV.U32 R60, RZ, RZ, R143 ;  /* 0x000000ffff3c7224 */ /* 0x000fcc00078e008f */
[----:B------:R-:W-:Y:S01]  /*6040*/  MOV R53, R133 ;  /* 0x0000008500357202 */ /* 0x000fe20000000f00 */
[----:B------:R-:W-:Y:S01]  /*6050*/  HMMA.16816.F32 R20, R8, R104, RZ ;  /* 0x000000680814723c */ /* 0x000fe200000018ff */
[----:B------:R-:W-:-:S06]  /*6060*/  IMAD.MOV.U32 R52, RZ, RZ, R132 ;  /* 0x000000ffff347224 */ /* 0x000fcc00078e0084 */
[----:B------:R-:W-:Y:S01]  /*6070*/  IMAD.MOV.U32 R105, RZ, RZ, R88 ;  /* 0x000000ffff697224 */ /* 0x000fe200078e0058 */
[----:B------:R-:W-:Y:S01]  /*6080*/  HMMA.16816.F32 R16, R8, R108, RZ ;  /* 0x0000006c0810723c */ /* 0x000fe200000018ff */
[----:B------:R-:W-:-:S07]  /*6090*/  IMAD.MOV.U32 R88, RZ, RZ, R14 ;  /* 0x000000ffff587224 */ /* 0x000fce00078e000e */
[----:B------:R-:W-:Y:S08]  /*60a0*/  HMMA.16816.F32 R140, R4, R76, R32 ;  /* 0x0000004c048c723c */ /* 0x000ff00000001820 */
[----:B------:R-:W-:Y:S08]  /*60b0*/  HMMA.16816.F32 R32, R8, R90, RZ ;  /* 0x0000005a0820723c */ /* 0x000ff000000018ff */
[C---:B------:R-:W-:Y:S07]  /*60c0*/  HMMA.16816.F32 R116, R4.reuse, R64, R36 ;  /* 0x000000400474723c */ /* 0x040fee0000001824 */
[----:B------:R-:W-:Y:S01]  /*60d0*/  IMAD.MOV.U32 R65, RZ, RZ, R135 ;  /* 0x000000ffff417224 */ /* 0x000fe200078e0087 */
[----:B------:R-:W-:Y:S01]  /*60e0*/  HMMA.16816.F32 R100, R4, R80, R40 ;  /* 0x000000500464723c */ /* 0x000fe20000001828 */
[----:B------:R-:W-:-:S07]  /*60f0*/  MOV R64, R134 ;  /* 0x0000008600407202 */ /* 0x000fce0000000f00 */
        /* <DEDUP_REMOVED lines=8> */
[----:B------:R-:W-:Y:S07]  /*6180*/  HMMA.16816.F32 R48, R8, R110, RZ ;  /* 0x0000006e0830723c */ /* 0x000fee00000018ff */
[----:B------:R-:W-:Y:S01]  /*6190*/  FFMA.FTZ R8, R190, c[0x0][0x23c], -R2 ;  /* 0x00008f00be087a23 */ /* 0x000fe20000010802 */
[----:B------:R-:W-:Y:S01]  /*61a0*/  HMMA.16816.F32 R32, R4, R66, R32 ;  /* 0x000000420420723c */ /* 0x000fe20000001820 */
[----:B------:R-:W-:-:S02]  /*61b0*/  MOV R190, R89 ;  /* 0x0000005900be7202 */ /* 0x000fc40000000f00 */
[----:B------:R1:W-:Y:S01]  /*61c0*/  MUFU.EX2 R97, R8 ;  /* 0x0000000800617308 */ /* 0x0003e20000000800 */
[----:B------:R-:W-:-:S03]  /*61d0*/  MOV R89, R150 ;  /* 0x0000009600597202 */ /* 0x000fc60000000f00 */
[----:B------:R-:W-:Y:S01]  /*61e0*/  IMAD.MOV.U32 R67, RZ, RZ, R92 ;  /* 0x000000ffff437224 */ /* 0x000fe200078e005c */
[----:B------:R-:W-:Y:S01]  /*61f0*/  MOV R66, R93 ;  /* 0x0000005d00427202 */ /* 0x000fe20000000f00 */
[----:B------:R-:W-:Y:S01]  /*6200*/  IMAD.MOV.U32 R92, RZ, RZ, R148 ;  /* 0x000000ffff5c7224 */ /* 0x000fe200078e0094 */
[----:B------:R-:W-:Y:S01]  /*6210*/  MOV R93, R15 ;  /* 0x0000000f005d7202 */ /* 0x000fe20000000f00 */
[----:B------:R-:W-:Y:S01]  /*6220*/  HMMA.16816.F32 R44, R4, R62, R44 ;  /* 0x0000003e042c723c */ /* 0x000fe2000000182c */
[----:B-1----:R-:W-:-:S07]  /*6230*/  FFMA.FTZ R8, R186, c[0x0][0x23c], -R2 ;  /* 0x00008f00ba087a23 */ /* 0x002fce0000010802 */
[C---:B------:R-:W-:Y:S01]  /*6240*/  HMMA.16816.F32 R40, R4.reuse, R54, R40 ;  /* 0x000000360428723c */ /* 0x040fe20000001828 */
[----:B------:R1:W-:Y:S07]  /*6250*/  MUFU.EX2 R99, R8 ;  /* 0x0000000800637308 */ /* 0x0003ee0000000800 */
[C---:B------:R-:W-:Y:S08]  /*6260*/  HMMA.16816.F32 R36, R4.reuse, R82, R36 ;  /* 0x000000520424723c */ /* 0x040ff00000001824 */
[----:B------:R-:W-:Y:S01]  /*6270*/  HMMA.16816.F32 R76, R4, R78, R28 ;  /* 0x0000004e044c723c */ /* 0x000fe2000000181c */
[----:B------:R-:W-:Y:S01]  /*6280*/  LDSM.16.MT88.4 R28, [R234+0xd000] ;  /* 0x00d00000ea1c783b */ /* 0x000fe20000004200 */
[----:B-1----:R-:W-:Y:S01]  /*6290*/  FFMA.FTZ R8, R170, c[0x0][0x23c], -R2 ;  /* 0x00008f00aa087a23 */ /* 0x002fe20000010802 */
[----:B------:R-:W-:-:S03]  /*62a0*/  MOV R170, R61 ;  /* 0x0000003d00aa7202 */ /* 0x000fc60000000f00 */
[----:B------:R1:W-:Y:S02]  /*62b0*/  MUFU.EX2 R148, R8 ;  /* 0x0000000800947308 */ /* 0x0003e40000000800 */
[C---:B------:R-:W-:Y:S01]  /*62c0*/  HMMA.16816.F32 R72, R4.reuse, R74, R20 ;  /* 0x0000004a0448723c */ /* 0x040fe20000001814 */
[----:B------:R-:W-:Y:S07]  /*62d0*/  LDSM.16.MT88.4 R20, [R236+0xd000] ;  /* 0x00d00000ec14783b */ /* 0x000fee0000004200 */
[----:B------:R-:W-:Y:S01]  /*62e0*/  HMMA.16816.F32 R56, R4, R58, R16 ;  /* 0x0000003a0438723c */ /* 0x000fe20000001810 */
[----:B------:R-:W2:Y:S01]  /*62f0*/  LDSM.16.MT88.4 R16, [R233+0xd000] ;  /* 0x00d00000e910783b */ /* 0x000ea20000004200 */
[----:B-1----:R-:W-:-:S06]  /*6300*/  FFMA.FTZ R8, R162, c[0x0][0x23c], -R2 ;  /* 0x00008f00a2087a23 */ /* 0x002fcc0000010802 */
[----:B------:R-:W-:Y:S01]  /*6310*/  HMMA.16816.F32 R48, R4, R70, R48 ;  /* 0x000000460430723c */ /* 0x000fe20000001830 */
[----:B------:R-:W-:Y:S01]  /*6320*/  MOV R162, R93 ;  /* 0x0000005d00a27202 */ /* 0x000fe20000000f00 */
[----:B------:R1:W3:Y:S05]  /*6330*/  MUFU.EX2 R15, R8 ;  /* 0x00000008000f7308 */ /* 0x0002ea0000000800 */
[----:B------:R-:W-:-:S04]  /*6340*/  FFMA.FTZ R4, R169, c[0x0][0x23c], -R12 ;  /* 0x00008f00a9047a23 */ /* 0x000fc8000001080c */
[----:B------:R4:W2:Y:S01]  /*6350*/  MUFU.EX2 R9, R4 ;  /* 0x0000000400097308 */ /* 0x0008a20000000800 */
[----:B-1----:R-:W-:Y:S01]  /*6360*/  FFMA.FTZ R8, R187, c[0x0][0x23c], -R0 ;  /* 0x00008f00bb087a23 */ /* 0x002fe20000010800 */
[----:B---3--:R-:W-:-:S06]  /*6370*/  F2FP.PACK_AB R10, R15, R148 ;  /* 0x000000940f0a723e */ /* 0x008fcc00000000ff */
[----:B------:R1:W-:Y:S01]  /*6380*/  MUFU.EX2 R96, R8 ;  /* 0x0000000800607308 */ /* 0x0003e20000000800 */
[----:B----4-:R-:W-:Y:S01]  /*6390*/  FFMA.FTZ R4, R161, c[0x0][0x23c], -R12 ;  /* 0x00008f00a1047a23 */ /* 0x010fe2000001080c */
[----:B------:R-:W-:-:S06]  /*63a0*/  MOV R161, R89 ;  /* 0x0000005900a17202 */ /* 0x000fcc0000000f00 */
[----:B------:R3:W-:Y:S01]  /*63b0*/  MUFU.EX2 R186, R4 ;  /* 0x0000000400ba7308 */ /* 0x0007e20000000800 */
[----:B-1----:R-:W-:Y:S01]  /*63c0*/  FFMA.FTZ R8, R185, c[0x0][0x23c], -R0 ;  /* 0x00008f00b9087a23 */ /* 0x002fe20000010800 */
[----:B------:R-:W-:-:S06]  /*63d0*/  MOV R185, R53 ;  /* 0x0000003500b97202 */ /* 0x000fcc0000000f00 */
[----:B------:R1:W4:Y:S01]  /*63e0*/  MUFU.EX2 R98, R8 ;  /* 0x0000000800627308 */ /* 0x0003220000000800 */
[----:B---3--:R-:W-:Y:S01]  /*63f0*/  FFMA.FTZ R4, R191, c[0x0][0x23c], -R3 ;  /* 0x00008f00bf047a23 */ /* 0x008fe20000010803 */
[----:B------:R-:W-:-:S06]  /*6400*/  MOV R191, R92 ;  /* 0x0000005c00bf7202 */ /* 0x000fcc0000000f00 */
[----:B------:R3:W-:Y:S01]  /*6410*/  MUFU.EX2 R80, R4 ;  /* 0x0000000400507308 */ /* 0x0007e20000000800 */
[----:B-1----:R-:W-:Y:S02]  /*6420*/  FFMA.FTZ R8, R164, c[0x0][0x23c], -R0 ;  /* 0x00008f00a4087a23 */ /* 0x002fe40000010800 */
[----:B------:R-:W-:-:S05]  /*6430*/  IMAD.MOV.U32 R164, RZ, RZ, R60 ;  /* 0x000000ffffa47224 */ /* 0x000fca00078e003c */
[----:B------:R1:W-:Y:S01]  /*6440*/  MUFU.EX2 R150, R8 ;  /* 0x0000000800967308 */ /* 0x0003e20000000800 */
[----:B---3--:R-:W-:Y:S02]  /*6450*/  FFMA.FTZ R4, R188, c[0x0][0x23c], -R3 ;  /* 0x00008f00bc047a23 */ /* 0x008fe40000010803 */
[----:B--2---:R-:W-:Y:S01]  /*6460*/  IMAD.MOV.U32 R188, RZ, RZ, R9 ;  /* 0x000000ffffbc7224 */ /* 0x004fe200078e0009 */
[----:B----4-:R-:W-:-:S04]  /*6470*/  F2FP.PACK_AB R9, R98, R96 ;  /* 0x000000606209723e */ /* 0x010fc800000000ff */
[----:B------:R2:W3:Y:S01]  /*6480*/  MUFU.EX2 R82, R4 ;  /* 0x0000000400527308 */ /* 0x0004e20000000800 */
[----:B------:R-:W-:Y:S01]  /*6490*/  F2FP.PACK_AB R6, R186, R188 ;  /* 0x000000bcba06723e */ /* 0x000fe200000000ff */
[----:B-1----:R-:W-:Y:S02]  /*64a0*/  FFMA.FTZ R8, R160, c[0x0][0x23c], -R0 ;  /* 0x00008f00a0087a23 */ /* 0x002fe40000010800 */
[----:B------:R-:W-:-:S04]  /*64b0*/  IMAD.MOV.U32 R160, RZ, RZ, R88 ;  /* 0x000000ffffa07224 */ /* 0x000fc800078e0058 */
[----:B------:R1:W4:Y:S01]  /*64c0*/  MUFU.EX2 R14, R8 ;  /* 0x00000008000e7308 */ /* 0x0003220000000800 */
[----:B--2---:R-:W-:Y:S01]  /*64d0*/  FFMA.FTZ R4, R171, c[0x0][0x23c], -R3 ;  /* 0x00008f00ab047a23 */ /* 0x004fe20000010803 */
[----:B---3--:R-:W-:Y:S01]  /*64e0*/  F2FP.PACK_AB R5, R82, R80 ;  /* 0x000000505205723e */ /* 0x008fe200000000ff */
[----:B------:R-:W-:-:S05]  /*64f0*/  IMAD.MOV.U32 R171, RZ, RZ, R84 ;  /* 0x000000ffffab7224 */ /* 0x000fca00078e0054 */
[----:B------:R2:W-:Y:S01]  /*6500*/  MUFU.EX2 R169, R4 ;  /* 0x0000000400a97308 */ /* 0x0005e20000000800 */
[----:B-1----:R-:W-:Y:S01]  /*6510*/  FFMA.FTZ R8, R189, c[0x0][0x23c], -R12 ;  /* 0x00008f00bd087a23 */ /* 0x002fe2000001080c */
[----:B----4-:R-:W-:Y:S01]  /*6520*/  F2FP.PACK_AB R11, R14, R150 ;  /* 0x000000960e0b723e */ /* 0x010fe200000000ff */
[----:B------:R-:W-:-:S05]  /*6530*/  IMAD.MOV.U32 R189, RZ, RZ, R105 ;  /* 0x000000ffffbd7224 */ /* 0x000fca00078e0069 */
[----:B------:R1:W-:Y:S01]  /*6540*/  MUFU.EX2 R81, R8 ;  /* 0x0000000800517308 */ /* 0x0003e20000000800 */
[----:B--2---:R-:W-:Y:S01]  /*6550*/  FFMA.FTZ R4, R163, c[0x0][0x23c], -R3 ;  /* 0x00008f00a3047a23 */ /* 0x004fe20000010803 */
[----:B------:R-:W-:-:S06]  /*6560*/  MOV R163, R85 ;  /* 0x0000005500a37202 */ /* 0x000fcc0000000f00 */
[----:B------:R-:W2:Y:S01]  /*6570*/  MUFU.EX2 R187, R4 ;  /* 0x0000000400bb7308 */ /* 0x000ea20000000800 */
[----:B-1----:R-:W-:Y:S02]  /*6580*/  FFMA.FTZ R8, R184, c[0x0][0x23c], -R12 ;  /* 0x00008f00b8087a23 */ /* 0x002fe4000001080c */
[----:B------:R-:W-:-:S05]  /*6590*/  IMAD.MOV.U32 R184, RZ, RZ, R52 ;  /* 0x000000ffffb87224 */ /* 0x000fca00078e0034 */
[----:B------:R1:W3:Y:S01]  /*65a0*/  MUFU.EX2 R83, R8 ;  /* 0x0000000800537308 */ /* 0x0002e20000000800 */
[----:B--2---:R-:W-:Y:S02]  /*65b0*/  F2FP.PACK_AB R7, R187, R169 ;  /* 0x000000a9bb07723e */ /* 0x004fe400000000ff */
[----:B-1----:R-:W-:Y:S02]  /*65c0*/  F2FP.PACK_AB R8, R99, R97 ;  /* 0x000000616308723e */ /* 0x002fe400000000ff */
[----:B---3--:R-:W-:-:S05]  /*65d0*/  F2FP.PACK_AB R4, R83, R81 ;  /* 0x000000515304723e */ /* 0x008fca00000000ff */
[-C--:B------:R-:W-:Y:S08]  /*65e0*/  HMMA.16816.F32 R176, R8, R16.reuse, R176 ;  /* 0x0000001008b0723c */ /* 0x080ff000000018b0 */
[C---:B------:R-:W-:Y:S08]  /*65f0*/  HMMA.16816.F32 R172, R4.reuse, R16, R172 ;  /* 0x0000001004ac723c */ /* 0x040ff000000018ac */
[-C--:B------:R-:W-:Y:S08]  /*6600*/  HMMA.16816.F32 R180, R4, R18.reuse, R180 ;  /* 0x0000001204b4723c */ /* 0x080ff000000018b4 */
[C---:B------:R-:W-:Y:S01]  /*6610*/  HMMA.16816.F32 R44, R8.reuse, R18, R44 ;  /* 0x00000012082c723c */ /* 0x040fe2000000182c */
[----:B------:R-:W1:Y:S07]  /*6620*/  LDSM.16.MT88.4 R16, [R235+0xd000] ;  /* 0x00d00000eb10783b */ /* 0x000e6e0000004200 */
[C---:B------:R-:W-:Y:S07]  /*6630*/  HMMA.16816.F32 R68, R8.reuse, R28, R112 ;  /* 0x0000001c0844723c */ /* 0x040fee0000001870 */
[----:B------:R-:W-:Y:S01]  /*6640*/  IMAD.MOV.U32 R112, RZ, RZ, R207 ;  /* 0x000000ffff707224 */ /* 0x000fe200078e00cf */
[----:B------:R-:W-:Y:S01]  /*6650*/  MOV R113, R206 ;  /* 0x000000ce00717202 */ /* 0x000fe20000000f00 */
[----:B------:R-:W-:Y:S01]  /*6660*/  IMAD.MOV.U32 R114, RZ, RZ, R205 ;  /* 0x000000ffff727224 */ /* 0x000fe200078e00cd */
[----:B------:R-:W-:Y:S01]  /*6670*/  MOV R115, R204 ;  /* 0x000000cc00737202 */ /* 0x000fe20000000f00 */
[-C--:B------:R-:W-:Y:S08]  /*6680*/  HMMA.16816.F32 R84, R8, R20.reuse, R100 ;  /* 0x000000140854723c */ /* 0x080ff00000001864 */
[C---:B------:R-:W-:Y:S08]  /*6690*/  HMMA.16816.F32 R88, R4.reuse, R20, R144 ;  /* 0x000000140458723c */ /* 0x040ff00000001890 */
[----:B------:R-:W-:Y:S08]  /*66a0*/  HMMA.16816.F32 R92, R4, R22, R124 ;  /* 0x00000016045c723c */ /* 0x000ff0000000187c */
[C---:B-1----:R-:W-:Y:S01]  /*66b0*/  HMMA.16816.F32 R204, R8.reuse, R18, R32 ;  /* 0x0000001208cc723c */ /* 0x042fe20000001820 */
[----:B------:R-:W1:Y:S07]  /*66c0*/  LDSM.16.MT88.4 R32, [R235+0xf000] ;  /* 0x00f00000eb20783b */ /* 0x000e6e0000004200 */
[C---:B------:R-:W-:Y:S01]  /*66d0*/  HMMA.16816.F32 R36, R8.reuse, R22, R36 ;  /* 0x000000160824723c */ /* 0x040fe20000001824 */
[----:B------:R-:W2:Y:S07]  /*66e0*/  LDSM.16.MT88.4 R20, [R233+0xf000] ;  /* 0x00f00000e914783b */ /* 0x000eae0000004200 */
[-C--:B------:R-:W-:Y:S08]  /*66f0*/  HMMA.16816.F32 R100, R8, R16.reuse, R116 ;  /* 0x000000100864723c */ /* 0x080ff00000001874 */
[C---:B------:R-:W-:Y:S08]  /*6700*/  HMMA.16816.F32 R104, R4.reuse, R16, R196 ;  /* 0x000000100468723c */ /* 0x040ff000000018c4 */
[C---:B------:R-:W-:Y:S01]  /*6710*/  HMMA.16816.F32 R108, R4.reuse, R18, R136 ;  /* 0x00000012046c723c */ /* 0x040fe20000001888 */
[----:B------:R-:W3:Y:S07]  /*6720*/  LDSM.16.MT88.4 R16, [R234+0xf000] ;  /* 0x00f00000ea10783b */ /* 0x000eee0000004200 */
[C---:B------:R-:W-:Y:S07]  /*6730*/  HMMA.16816.F32 R52, R4.reuse, R28, R192 ;  /* 0x0000001c0434723c */ /* 0x040fee00000018c0 */
[----:B------:R-:W-:Y:S01]  /*6740*/  MOV R193, R191 ;  /* 0x000000bf00c17202 */ /* 0x000fe20000000f00 */
[----:B------:R-:W-:Y:S01]  /*6750*/  HMMA.16816.F32 R60, R4, R30, R120 ;  /* 0x0000001e043c723c */ /* 0x000fe20000001878 */
[----:B------:R-:W-:Y:S01]  /*6760*/  IMAD.MOV.U32 R194, RZ, RZ, R169 ;  /* 0x000000ffffc27224 */ /* 0x000fe200078e00a9 */
[----:B------:R-:W-:Y:S01]  /*6770*/  MOV R195, R189 ;  /* 0x000000bd00c37202 */ /* 0x000fe20000000f00 */
[----:B------:R-:W-:-:S02]  /*6780*/  IMAD.MOV.U32 R169, RZ, RZ, R65 ;  /* 0x000000ffffa97224 */ /* 0x000fc400078e0041 */
[----:B------:R-:W-:-:S03]  /*6790*/  IMAD.MOV.U32 R192, RZ, RZ, R188 ;  /* 0x000000ffffc07224 */ /* 0x000fc600078e00bc */
[----:B------:R-:W-:Y:S01]  /*67a0*/  HMMA.16816.F32 R40, R8, R30, R40 ;  /* 0x0000001e0828723c */ /* 0x000fe20000001828 */
[----:B------:R-:W4:Y:S07]  /*67b0*/  LDSM.16.MT88.4 R28, [R236+0xf000] ;  /* 0x00f00000ec1c783b */ /* 0x000f2e0000004200 */
[C---:B-1----:R-:W-:Y:S07]  /*67c0*/  HMMA.16816.F32 R196, R4.reuse, R32, R220 ;  /* 0x0000002004c4723c */ /* 0x042fee00000018dc */
[----:B------:R-:W-:Y:S01]  /*67d0*/  MOV R222, R193 ;  /* 0x000000c100de7202 */ /* 0x000fe20000000f00 */
[----:B--2---:R-:W-:Y:S01]  /*67e0*/  HMMA.16816.F32 R124, R4, R22, R212 ;  /* 0x00000016047c723c */ /* 0x004fe200000018d4 */
[----:B------:R-:W-:-:S06]  /*67f0*/  MOV R223, R195 ;  /* 0x000000c300df7202 */ /* 0x000fcc0000000f00 */
[----:B------:R-:W-:Y:S01]  /*6800*/  IMAD.MOV.U32 R212, RZ, RZ, R222 ;  /* 0x000000ffffd47224 */ /* 0x000fe200078e00de */
[----:B------:R-:W-:Y:S01]  /*6810*/  HMMA.16816.F32 R120, R4, R20, R112 ;  /* 0x000000140478723c */ /* 0x000fe20000001870 */
[----:B------:R-:W-:Y:S01]  /*6820*/  IMAD.MOV.U32 R222, RZ, RZ, R184 ;  /* 0x000000ffffde7224 */ /* 0x000fe200078e00b8 */
[----:B------:R-:W-:Y:S02]  /*6830*/  MOV R213, R223 ;  /* 0x000000df00d57202 */ /* 0x000fe40000000f00 */
[----:B------:R-:W-:-:S03]  /*6840*/  MOV R223, R185 ;  /* 0x000000b900df7202 */ /* 0x000fc60000000f00 */
[----:B------:R-:W-:Y:S01]  /*6850*/  IMAD.MOV.U32 R115, RZ, RZ, R163 ;  /* 0x000000ffff737224 */ /* 0x000fe200078e00a3 */
[----:B------:R-:W-:Y:S01]  /*6860*/  MOV R163, R171 ;  /* 0x000000ab00a37202 */ /* 0x000fe20000000f00 */
[----:B------:R-:W-:Y:S01]  /*6870*/  IMAD.MOV.U32 R112, RZ, RZ, R67 ;  /* 0x000000ffff707224 */ /* 0x000fe200078e0043 */
[----:B------:R-:W-:Y:S01]  /*6880*/  MOV R113, R66 ;  /* 0x0000004200717202 */ /* 0x000fe20000000f00 */
[----:B---3--:R-:W-:Y:S01]  /*6890*/  HMMA.16816.F32 R136, R4, R16, R248 ;  /* 0x000000100488723c */ /* 0x008fe200000018f8 */
[----:B------:R-:W-:Y:S01]  /*68a0*/  MOV R171, R64 ;  /* 0x0000004000ab7202 */ /* 0x000fe20000000f00 */
[----:B------:R-:W-:-:S05]  /*68b0*/  IMAD.MOV.U32 R114, RZ, RZ, R190 ;  /* 0x000000ffff727224 */ /* 0x000fca00078e00be */
[----:B------:R-:W-:Y:S01]  /*68c0*/  MOV R248, R149 ;  /* 0x0000009500f87202 */ /* 0x000fe20000000f00 */
[----:B------:R-:W-:Y:S01]  /*68d0*/  HMMA.16816.F32 R64, R4, R34, R152 ;  /* 0x000000220440723c */ /* 0x000fe20000001898 */
[----:B------:R-:W-:Y:S01]  /*68e0*/  IMAD.MOV.U32 R249, RZ, RZ, R151 ;  /* 0x000000fffff97224 */ /* 0x000fe200078e0097 */
[----:B------:R-:W-:Y:S01]  /*68f0*/  MOV R250, R148 ;  /* 0x0000009400fa7202 */ /* 0x000fe20000000f00 */
[----:B------:R-:W-:-:S03]  /*6900*/  IMAD.MOV.U32 R251, RZ, RZ, R150 ;  /* 0x000000fffffb7224 */ /* 0x000fc600078e0096 */
[----:B------:R-:W-:Y:S01]  /*6910*/  MOV R221, R249 ;  /* 0x000000f900dd7202 */ /* 0x000fe20000000f00 */
[----:B------:R-:W-:Y:S01]  /*6920*/  IMAD.MOV.U32 R249, RZ, RZ, R169 ;  /* 0x000000fffff97224 */ /* 0x000fe200078e00a9 */
[----:B------:R-:W-:Y:S01]  /*6930*/  MOV R155, R222 ;  /* 0x000000de009b7202 */ /* 0x000fe20000000f00 */
[----:B----4-:R-:W-:Y:S01]  /*6940*/  HMMA.16816.F32 R144, R4, R28, R228 ;  /* 0x0000001c0490723c */ /* 0x010fe200000018e4 */
[----:B------:R-:W-:Y:S01]  /*6950*/  MOV R222, R83 ;  /* 0x0000005300de7202 */ /* 0x000fe20000000f00 */
[----:B------:R-:W-:Y:S01]  /*6960*/  IMAD.MOV.U32 R215, RZ, RZ, R249 ;  /* 0x000000ffffd77224 */ /* 0x000fe200078e00f9 */
[----:B------:R-:W-:-:S04]  /*6970*/  MOV R249, R14 ;  /* 0x0000000e00f97202 */ /* 0x000fc80000000f00 */
        /* <DEDUP_REMOVED lines=10> */
[----:B------:R-:W2:Y:S01]  /*6a20*/  LDL.LU R244, [R1+0x98] ;  /* 0x0000980001f47983 */ /* 0x000ea20000300800 */
[----:B------:R-:W-:-:S05]  /*6a30*/  MOV R251, R170 ;  /* 0x000000aa00fb7202 */ /* 0x000fca0000000f00 */
[----:B------:R-:W-:Y:S01]  /*6a40*/  IMAD.MOV.U32 R6, RZ, RZ, R155 ;  /* 0x000000ffff067224 */ /* 0x000fe200078e009b */
[C---:B------:R-:W-:Y:S01]  /*6a50*/  HMMA.16816.F32 R56, R8.reuse, R30, R56 ;  /* 0x0000001e0838723c */ /* 0x040fe20000001838 */
[----:B------:R-:W-:Y:S01]  /*6a60*/  IMAD.MOV.U32 R155, RZ, RZ, R113 ;  /* 0x000000ffff9b7224 */ /* 0x000fe200078e0071 */
[----:B------:R-:W-:Y:S01]  /*6a70*/  MOV R113, R166 ;  /* 0x000000a600717202 */ /* 0x000fe20000000f00 */
[----:B------:R-:W-:Y:S01]  /*6a80*/  FFMA.FTZ R4, R248, c[0x0][0x23c], -R2 ;  /* 0x00008f00f8047a23 */ /* 0x000fe20000010802 */
[----:B------:R-:W2:Y:S01]  /*6a90*/  LDL.LU R166, [R1+0x94] ;  /* 0x0000940001a67983 */ /* 0x000ea20000300800 */
[----:B------:R-:W-:Y:S02]  /*6aa0*/  MOV R248, R171 ;  /* 0x000000ab00f87202 */ /* 0x000fe40000000f00 */
[----:B------:R1:W-:Y:S01]  /*6ab0*/  MUFU.EX2 R208, R4 ;  /* 0x0000000400d07308 */ /* 0x0003e20000000800 */
[C---:B------:R-:W-:Y:S01]  /*6ac0*/  HMMA.16816.F32 R192, R8.reuse, R28, R128 ;  /* 0x0000001c08c0723c */ /* 0x040fe20000001880 */
[----:B------:R-:W-:Y:S01]  /*6ad0*/  MOV R201, R220 ;  /* 0x000000dc00c97202 */ /* 0x000fe20000000f00 */
[----:B------:R-:W-:Y:S01]  /*6ae0*/  IMAD.MOV.U32 R220, RZ, RZ, R99 ;  /* 0x000000ffffdc7224 */ /* 0x000fe200078e0063 */
[----:B------:R-:W-:Y:S01]  /*6af0*/  MOV R200, R223 ;  /* 0x000000df00c87202 */ /* 0x000fe20000000f00 */
[----:B------:R-:W-:Y:S01]  /*6b00*/  IMAD.MOV.U32 R223, RZ, RZ, R82 ;  /* 0x000000ffffdf7224 */ /* 0x000fe200078e0052 */
[----:B------:R-:W-:Y:S01]  /*6b10*/  MOV R214, R248 ;  /* 0x000000f800d67202 */ /* 0x000fe20000000f00 */
[----:B------:R-:W-:Y:S01]  /*6b20*/  LDSM.16.MT88.4 R128, [R233+0xf800] ;  /* 0x00f80000e980783b */ /* 0x000fe20000004200 */
[----:B------:R-:W-:Y:S01]  /*6b30*/  MOV R248, R15 ;  /* 0x0000000f00f87202 */ /* 0x000fe20000000f00 */
[----:B------:R-:W-:Y:S01]  /*6b40*/  HMMA.16816.F32 R116, R8, R20, R140 ;  /* 0x000000140874723c */ /* 0x000fe2000000188c */
[----:B------:R-:W-:Y:S01]  /*6b50*/  MOV R202, R215 ;  /* 0x000000d700ca7202 */ /* 0x000fe20000000f00 */
[----:B------:R-:W-:-:S02]  /*6b60*/  IMAD.MOV.U32 R203, RZ, RZ, R214 ;  /* 0x000000ffffcb7224 */ /* 0x000fc400078e00d6 */
[----:B-1----:R-:W-:Y:S01]  /*6b70*/  FFMA.FTZ R4, R225, c[0x0][0x23c], -R2 ;  /* 0x00008f00e1047a23 */ /* 0x002fe20000010802 */
[----:B------:R-:W-:-:S03]  /*6b80*/  MOV R5, R200 ;  /* 0x000000c800057202 */ /* 0x000fc60000000f00 */
[C---:B------:R-:W-:Y:S01]  /*6b90*/  HMMA.16816.F32 R132, R8.reuse, R16, R132 ;  /* 0x000000100884723c */ /* 0x040fe20000001884 */
[----:B------:R-:W-:Y:S01]  /*6ba0*/  MOV R7, R201 ;  /* 0x000000c900077202 */ /* 0x000fe20000000f00 */
[----:B------:R1:W3:Y:S06]  /*6bb0*/  MUFU.EX2 R209, R4 ;  /* 0x0000000400d17308 */ /* 0x0002ec0000000800 */
[C---:B------:R-:W-:Y:S08]  /*6bc0*/  HMMA.16816.F32 R20, R8.reuse, R22, R76 ;  /* 0x000000160814723c */ /* 0x040ff0000000184c */
[C---:B------:R-:W-:Y:S08]  /*6bd0*/  HMMA.16816.F32 R156, R8.reuse, R32, R156 ;  /* 0x00000020089c723c */ /* 0x040ff0000000189c */
[C---:B------:R-:W-:Y:S01]  /*6be0*/  HMMA.16816.F32 R48, R8.reuse, R34, R48 ;  /* 0x000000220830723c */ /* 0x040fe20000001830 */
[--C-:B-1----:R-:W-:Y:S01]  /*6bf0*/  FFMA.FTZ R4, R219, c[0x0][0x23c], -R2.reuse ;  /* 0x00008f00db047a23 */ /* 0x102fe20000010802 */
[----:B------:R-:W-:Y:S01]  /*6c00*/  MOV R215, R80 ;  /* 0x0000005000d77202 */ /* 0x000fe20000000f00 */
[----:B------:R-:W-:Y:S01]  /*6c10*/  FFMA.FTZ R2, R216, c[0x0][0x23c], -R2 ;  /* 0x00008f00d8027a23 */ /* 0x000fe20000010802 */
[----:B------:R-:W-:Y:S01]  /*6c20*/  MOV R225, R7 ;  /* 0x0000000700e17202 */ /* 0x000fe20000000f00 */
[----:B------:R-:W-:Y:S01]  /*6c30*/  MUFU.EX2 R210, R4 ;  /* 0x0000000400d27308 */ /* 0x000fe20000000800 */
[----:B------:R-:W-:Y:S01]  /*6c40*/  IMAD.MOV.U32 R152, RZ, RZ, R202 ;  /* 0x000000ffff987224 */ /* 0x000fe200078e00ca */
[----:B------:R-:W-:Y:S01]  /*6c50*/  MOV R214, R81 ;  /* 0x0000005100d67202 */ /* 0x000fe20000000f00 */
[----:B------:R-:W-:Y:S01]  /*6c60*/  HMMA.16816.F32 R16, R8, R18, R72 ;  /* 0x000000120810723c */ /* 0x000fe20000001848 */
[----:B------:R-:W-:Y:S01]  /*6c70*/  MOV R35, R243 ;  /* 0x000000f300237202 */ /* 0x000fe20000000f00 */
[----:B------:R-:W-:Y:S01]  /*6c80*/  IMAD.MOV.U32 R34, RZ, RZ, R242 ;  /* 0x000000ffff227224 */ /* 0x000fe200078e00f2 */
[----:B------:R-:W-:Y:S02]  /*6c90*/  LDSM.16.MT88.4 R140, [R234+0xf800] ;  /* 0x00f80000ea8c783b */ /* 0x000fe40000004200 */
[----:B------:R1:W-:Y:S01]  /*6ca0*/  MUFU.EX2 R171, R2 ;  /* 0x0000000200ab7308 */ /* 0x0003e20000000800 */
[----:B------:R-:W-:Y:S01]  /*6cb0*/  MOV R153, R203 ;  /* 0x000000cb00997202 */ /* 0x000fe20000000f00 */
[----:B------:R-:W-:Y:S01]  /*6cc0*/  LDSM.16.MT88.4 R80, [R234+0xd800] ;  /* 0x00d80000ea50783b */ /* 0x000fe20000004200 */
[----:B-1----:R-:W-:-:S05]  /*6cd0*/  FFMA.FTZ R2, R247, c[0x0][0x23c], -R0 ;  /* 0x00008f00f7027a23 */ /* 0x002fca0000010800 */
[----:B------:R1:W-:Y:S02]  /*6ce0*/  MUFU.EX2 R164, R2 ;  /* 0x0000000200a47308 */ /* 0x0003e40000000800 */
[----:B-1----:R-:W-:-:S06]  /*6cf0*/  FFMA.FTZ R2, R227, c[0x0][0x23c], -R0 ;  /* 0x00008f00e3027a23 */ /* 0x002fcc0000010800 */
[----:B------:R1:W4:Y:S02]  /*6d00*/  MUFU.EX2 R169, R2 ;  /* 0x0000000200a97308 */ /* 0x0003240000000800 */
[--C-:B-1----:R-:W-:Y:S02]  /*6d10*/  FFMA.FTZ R2, R224, c[0x0][0x23c], -R0.reuse ;  /* 0x00008f00e0027a23 */ /* 0x102fe40000010800 */
[----:B------:R-:W-:-:S04]  /*6d20*/  FFMA.FTZ R0, R217, c[0x0][0x23c], -R0 ;  /* 0x00008f00d9007a23 */ /* 0x000fc80000010800 */
[----:B------:R-:W-:Y:S08]  /*6d30*/  MUFU.EX2 R170, R2 ;  /* 0x0000000200aa7308 */ /* 0x000ff00000000800 */
[----:B------:R1:W1:Y:S02]  /*6d40*/  MUFU.EX2 R30, R0 ;  /* 0x00000000001e7308 */ /* 0x0002640000000800 */
[----:B-1----:R-:W-:Y:S01]  /*6d50*/  FFMA.FTZ R0, R221, c[0x0][0x23c], -R12 ;  /* 0x00008f00dd007a23 */ /* 0x002fe2000001080c */
[----:B------:R-:W-:Y:S01]  /*6d60*/  MOV R221, R251 ;  /* 0x000000fb00dd7202 */ /* 0x000fe20000000f00 */
[----:B------:R-:W-:Y:S01]  /*6d70*/  FADD.FTZ R2, R6, R5 ;  /* 0x0000000506027221 */ /* 0x000fe20000010000 */
[----:B------:R-:W-:-:S03]  /*6d80*/  MOV R33, R163 ;  /* 0x000000a300217202 */ /* 0x000fc60000000f00 */
[----:B------:R1:W-:Y:S01]  /*6d90*/  MUFU.EX2 R28, R0 ;  /* 0x00000000001c7308 */ /* 0x0003e20000000800 */
[----:B------:R-:W1:Y:S01]  /*6da0*/  LDSM.16.MT88.4 R4, [R235+0xf800] ;  /* 0x00f80000eb04783b */ /* 0x000e620000004200 */
[----:B------:R-:W-:Y:S01]  /*6db0*/  IMAD.MOV.U32 R154, RZ, RZ, R221 ;  /* 0x000000ffff9a7224 */ /* 0x000fe200078e00dd */
[----:B------:R-:W-:Y:S01]  /*6dc0*/  MOV R32, R161 ;  /* 0x000000a100207202 */ /* 0x000fe20000000f00 */
[----:B------:R-:W-:Y:S01]  /*6dd0*/  FADD.FTZ R8, R35, R34 ;  /* 0x0000002223087221 */ /* 0x000fe20000010000 */
[----:B---3--:R-:W-:Y:S02]  /*6de0*/  F2FP.PACK_AB R200, R209, R208 ;  /* 0x000000d0d1c8723e */ /* 0x008fe400000000ff */
[----:B----4-:R-:W-:Y:S02]  /*6df0*/  F2FP.PACK_AB R201, R169, R164 ;  /* 0x000000a4a9c9723e */ /* 0x010fe400000000ff */
[----:B------:R-:W-:Y:S02]  /*6e00*/  F2FP.PACK_AB R202, R171, R210 ;  /* 0x000000d2abca723e */ /* 0x000fe400000000ff */
[----:B------:R-:W-:-:S02]  /*6e10*/  F2FP.PACK_AB R203, R30, R170 ;  /* 0x000000aa1ecb723e */ /* 0x000fc400000000ff */
[----:B------:R-:W-:Y:S02]  /*6e20*/  MOV R217, R113 ;  /* 0x0000007100d97202 */ /* 0x000fe40000000f00 */
[----:B------:R-:W-:Y:S01]  /*6e30*/  MOV R227, R155 ;  /* 0x0000009b00e37202 */ /* 0x000fe20000000f00 */
[----:B-1----:R-:W-:Y:S01]  /*6e40*/  FFMA.FTZ R0, R246, c[0x0][0x23c], -R12 ;  /* 0x00008f00f6007a23 */ /* 0x002fe2000001080c */
[----:B------:R-:W-:Y:S01]  /*6e50*/  MOV R219, R152 ;  /* 0x0000009800db7202 */ /* 0x000fe20000000f00 */
[----:B------:R-:W-:Y:S01]  /*6e60*/  FADD.FTZ R2, R240, R2 ;  /* 0x00000002f0027221 */ /* 0x000fe20000010000 */
[----:B------:R-:W-:Y:S01]  /*6e70*/  MOV R221, R98 ;  /* 0x0000006200dd7202 */ /* 0x000fe20000000f00 */
[----:B------:R1:W3:Y:S01]  /*6e80*/  MUFU.EX2 R29, R0 ;  /* 0x00000000001d7308 */ /* 0x0002e20000000800 */
[----:B------:R-:W-:Y:S01]  /*6e90*/  IMAD.MOV.U32 R216, RZ, RZ, R153 ;  /* 0x000000ffffd87224 */ /* 0x000fe200078e0099 */
[----:B------:R-:W-:Y:S01]  /*6ea0*/  MOV R251, R187 ;  /* 0x000000bb00fb7202 */ /* 0x000fe20000000f00 */
[----:B------:R-:W-:Y:S01]  /*6eb0*/  FADD.FTZ R8, R238, R8 ;  /* 0x00000008ee087221 */ /* 0x000fe20000010000 */
[----:B------:R-:W4:Y:S01]  /*6ec0*/  LDSM.16.MT88.4 R184, [R233+0xd800] ;  /* 0x00d80000e9b8783b */ /* 0x000f220000004200 */
[----:B-1----:R-:W-:-:S04]  /*6ed0*/  FFMA.FTZ R0, R245, c[0x0][0x23c], -R12 ;  /* 0x00008f00f5007a23 */ /* 0x002fc8000001080c */
[----:B------:R1:W-:Y:S02]  /*6ee0*/  MUFU.EX2 R15, R0 ;  /* 0x00000000000f7308 */ /* 0x0003e40000000800 */
[----:B-1----:R-:W-:-:S06]  /*6ef0*/  FFMA.FTZ R0, R218, c[0x0][0x23c], -R12 ;  /* 0x00008f00da007a23 */ /* 0x002fcc000001080c */
[----:B------:R1:W1:Y:S02]  /*6f00*/  MUFU.EX2 R14, R0 ;  /* 0x00000000000e7308 */ /* 0x0002640000000800 */
[----:B-1----:R-:W-:Y:S01]  /*6f10*/  FFMA.FTZ R0, R212, c[0x0][0x23c], -R3 ;  /* 0x00008f00d4007a23 */ /* 0x002fe20000010803 */
[----:B------:R-:W-:Y:S01]  /*6f20*/  MOV R245, R162 ;  /* 0x000000a200f57202 */ /* 0x000fe20000000f00 */
[----:B------:R-:W-:Y:S01]  /*6f30*/  IMAD.MOV.U32 R218, RZ, RZ, R160 ;  /* 0x000000ffffda7224 */ /* 0x000fe200078e00a0 */
[----:B------:R-:W-:Y:S03]  /*6f40*/  HMMA.16816.F32 R156, R200, R4, R156 ;  /* 0x00000004c89c723c */ /* 0x000fe6000000189c */
[----:B------:R1:W-:Y:S01]  /*6f50*/  MUFU.EX2 R10, R0 ;  /* 0x00000000000a7308 */ /* 0x0003e20000000800 */
[----:B------:R-:W-:Y:S01]  /*6f60*/  IMAD.MOV.U32 R246, RZ, RZ, R115 ;  /* 0x000000fffff67224 */ /* 0x000fe200078e0073 */
[----:B------:R-:W-:Y:S01]  /*6f70*/  MOV R212, R97 ;  /* 0x0000006100d47202 */ /* 0x000fe20000000f00 */
[----:B-1----:R-:W-:Y:S01]  /*6f80*/  FFMA.FTZ R0, R213, c[0x0][0x23c], -R3 ;  /* 0x00008f00d5007a23 */ /* 0x002fe20000010803 */
[----:B---3--:R-:W-:Y:S01]  /*6f90*/  F2FP.PACK_AB R160, R29, R28 ;  /* 0x0000001c1da0723e */ /* 0x008fe200000000ff */
[----:B------:R-:W-:-:S03]  /*6fa0*/  IMAD.MOV.U32 R213, RZ, RZ, R96 ;  /* 0x000000ffffd57224 */ /* 0x000fc600078e0060 */
[----:B------:R1:W3:Y:S01]  /*6fb0*/  MUFU.EX2 R12, R0 ;  /* 0x00000000000c7308 */ /* 0x0002e20000000800 */
[----:B------:R-:W-:Y:S01]  /*6fc0*/  F2FP.PACK_AB R162, R14, R15 ;  /* 0x0000000f0ea2723e */ /* 0x000fe200000000ff */
[----:B------:R-:W2:Y:S01]  /*6fd0*/  LDSM.16.MT88.4 R96, [R236+0xd800] ;  /* 0x00d80000ec60783b */ /* 0x000ea20000004200 */
[--C-:B-1----:R-:W-:Y:S02]  /*6fe0*/  FFMA.FTZ R0, R252, c[0x0][0x23c], -R3.reuse ;  /* 0x00008f00fc007a23 */ /* 0x102fe40000010803 */
[----:B------:R-:W-:-:S03]  /*6ff0*/  FFMA.FTZ R3, R226, c[0x0][0x23c], -R3 ;  /* 0x00008f00e2037a23 */ /* 0x000fc60000010803 */
[----:B------:R1:W-:Y:S02]  /*7000*/  MUFU.EX2 R11, R0 ;  /* 0x00000000000b7308 */ /* 0x0003e40000000800 */
[----:B-1----:R-:W-:-:S06]  /*7010*/  FADD.FTZ R0, R154, R13 ;  /* 0x0000000d9a007221 */ /* 0x002fcc0000010000 */
[----:B------:R-:W1:Y:S01]  /*7020*/  MUFU.EX2 R13, R3 ;  /* 0x00000003000d7308 */ /* 0x000e620000000800 */
[----:B---3--:R-:W-:Y:S02]  /*7030*/  F2FP.PACK_AB R161, R12, R10 ;  /* 0x0000000a0ca1723e */ /* 0x008fe400000000ff */
[----:B------:R-:W-:Y:S02]  /*7040*/  MOV R35, R218 ;  /* 0x000000da00237202 */ /* 0x000fe40000000f00 */
[----:B------:R-:W-:Y:S02]  /*7050*/  MOV R154, R112 ;  /* 0x00000070009a7202 */ /* 0x000fe40000000f00 */
[----:B------:R-:W-:Y:S01]  /*7060*/  MOV R112, R114 ;  /* 0x0000007200707202 */ /* 0x000fe20000000f00 */
[----:B------:R-:W-:Y:S01]  /*7070*/  IMAD.MOV.U32 R114, RZ, RZ, R165 ;  /* 0x000000ffff727224 */ /* 0x000fe200078e00a5 */
[----:B------:R-:W-:Y:S01]  /*7080*/  MOV R218, R232 ;  /* 0x000000e800da7202 */ /* 0x000fe20000000f00 */
[----:B--2---:R-:W-:Y:S01]  /*7090*/  FADD.FTZ R9, R244, R166 ;  /* 0x000000a6f4097221 */ /* 0x004fe20000010000 */
[----:B-1----:R-:W-:Y:S01]  /*70a0*/  F2FP.PACK_AB R163, R13, R11 ;  /* 0x0000000b0da3723e */ /* 0x002fe200000000ff */
[----:B------:R-:W-:-:S02]  /*70b0*/  FADD.FTZ R3, R241, R0 ;  /* 0x00000000f1037221 */ /* 0x000fc40000010000 */
[----:B------:R-:W-:Y:S01]  /*70c0*/  FADD.FTZ R2, R35, R2 ;  /* 0x0000000223027221 */ /* 0x000fe20000010000 */
[----:B------:R-:W-:Y:S01]  /*70d0*/  MOV R247, R154 ;  /* 0x0000009a00f77202 */ /* 0x000fe20000000f00 */
[----:B------:R-:W-:Y:S01]  /*70e0*/  FADD.FTZ R0, R239, R9 ;  /* 0x00000009ef007221 */ /* 0x000fe20000010000 */
[----:B------:R-:W-:Y:S01]  /*70f0*/  MOV R31, R114 ;  /* 0x00000072001f7202 */ /* 0x000fe20000000f00 */
[----:B------:R-:W-:Y:S01]  /*7100*/  FADD.FTZ R3, R237, R3 ;  /* 0x00000003ed037221 */ /* 0x000fe20000010000 */
[----:B------:R-:W-:Y:S01]  /*7110*/  HMMA.16816.F32 R196, R160, R4, R196 ;  /* 0x00000004a0c4723c */ /* 0x000fe200000018c4 */
[----:B------:R-:W-:Y:S01]  /*7120*/  FADD.FTZ R0, R27, R0 ;  /* 0x000000001b007221 */ /* 0x000fe20000010000 */
[----:B------:R-:W-:Y:S01]  /*7130*/  LDSM.16.MT88.4 R152, [R236+0xf800] ;  /* 0x00f80000ec98783b */ /* 0x000fe20000004200 */
[----:B------:R-:W-:Y:S02]  /*7140*/  FADD.FTZ R3, R25, R3 ;  /* 0x0000000319037221 */ /* 0x000fe40000010000 */
[----:B------:R-:W-:Y:S01]  /*7150*/  FADD.FTZ R2, R24, R2 ;  /* 0x0000000218027221 */ /* 0x000fe20000010000 */
[----:B------:R1:W5:Y:S01]  /*7160*/  LDL.LU R165, [R1+0x90] ;  /* 0x0000900001a57983 */ /* 0x0003620000300800 */
[----:B------:R-:W-:-:S02]  /*7170*/  FADD.FTZ R4, R26, R8 ;  /* 0x000000081a047221 */ /* 0x000fc40000010000 */
[----:B------:R-:W-:Y:S01]  /*7180*/  FADD.FTZ R0, R218, R0 ;  /* 0x00000000da007221 */ /* 0x000fe20000010000 */
[----:B------:R1:W5:Y:S01]  /*7190*/  LDL.LU R166, [R1+0x8c] ;  /* 0x00008c0001a67983 */ /* 0x0003620000300800 */
[----:B------:R-:W-:Y:S02]  /*71a0*/  FADD.FTZ R4, R245, R4 ;  /* 0x00000004f5047221 */ /* 0x000fe40000010000 */
[----:B------:R-:W-:Y:S01]  /*71b0*/  FADD.FTZ R3, R32, R3 ;  /* 0x0000000320037221 */ /* 0x000fe20000010000 */
[----:B------:R1:W5:Y:S01]  /*71c0*/  LDL.LU R244, [R1+0x88] ;  /* 0x0000880001f47983 */ /* 0x0003620000300800 */
[----:B------:R-:W-:Y:S02]  /*71d0*/  IMAD.MOV.U32 R224, RZ, RZ, R112 ;  /* 0x000000ffffe07224 */ /* 0x000fe400078e0070 */
[----:B------:R-:W-:Y:S01]  /*71e0*/  FADD.FTZ R2, R33, R2 ;  /* 0x0000000221027221 */ /* 0x000fe20000010000 */
[----:B------:R-:W2:Y:S01]  /*71f0*/  LDSM.16.MT88.4 R112, [R235+0xd800] ;  /* 0x00d80000eb70783b */ /* 0x000ea20000004200 */
        /* <DEDUP_REMOVED lines=53> */
[----:B------:R-:W-:Y:S01]  /*7550*/  FADD.FTZ R2, R14, R2 ;  /* 0x000000020e027221 */ /* 0x000fe20000010000 */
[----:B------:R1:W-:Y:S04]  /*7560*/  STL [R1+0x14], R4 ;  /* 0x0000140401007387 */ /* 0x0003e80000100800 */
[----:B------:R1:W-:Y:S04]  /*7570*/  STL [R1+0x18], R3 ;  /* 0x0000180301007387 */ /* 0x0003e80000100800 */
[----:B------:R1:W-:Y:S04]  /*7580*/  STL [R1+0x20], R0 ;  /* 0x0000200001007387 */ /* 0x0003e80000100800 */
[----:B------:R1:W-:Y:S01]  /*7590*/  STL [R1+0x1c], R2 ;  /* 0x00001c0201007387 */ /* 0x0003e20000100800 */
[-C--:B----4-:R-:W-:Y:S08]  /*75a0*/  HMMA.16816.F32 R176, R200, R184.reuse, R176 ;  /* 0x000000b8c8b0723c */ /* 0x090ff000000018b0 */
        /* <DEDUP_REMOVED lines=8> */
[C---:B--2---:R-:W-:Y:S08]  /*7630*/  HMMA.16816.F32 R104, R160.reuse, R112, R104 ;  /* 0x00000070a068723c */ /* 0x044ff00000001868 */
        /* <DEDUP_REMOVED lines=22> */
[----:B------:R-:W3:Y:S04]  /*77a0*/  LDL R249, [R1+0x24] ;  /* 0x0000240001f97983 */ /* 0x000ee80000100800 */
[----:B------:R-:W4:Y:S01]  /*77b0*/  LDL.64 R250, [R1+0x48] ;  /* 0x0000480001fa7983 */ /* 0x000f220000100a00 */
[----:B------:R-:W-:Y:S01]  /*77c0*/  UIADD3 UR6, UR8, -0x2, URZ ;  /* 0xfffffffe08067890 */ /* 0x000fe2000fffe03f */
[----:B------:R-:W-:-:S04]  /*77d0*/  DEPBAR.LE SB0, 0x0 ;  /* 0x000080000000791a */ /* 0x000fc80000000000 */
[----:B------:R-:W-:Y:S01]  /*77e0*/  USHF.R.S32.HI UR12, URZ, 0x1f, UR6 ;  /* 0x0000001f3f0c7899 */ /* 0x000fe20008011406 */
[----:B------:R-:W-:Y:S01]  /*77f0*/  IMAD.U32 R2, RZ, RZ, UR6 ;  /* 0x00000006ff027e24 */ /* 0x000fe2000f8e00ff */
[----:B------:R-:W-:Y:S02]  /*7800*/  UIMAD UR7, UR22, UR6, URZ ;  /* 0x00000006160772a4 */ /* 0x000fe4000f8e023f */
[----:B------:R-:W-:Y:S02]  /*7810*/  UIADD3 UR21, UR8, -0x2, URZ ;  /* 0xfffffffe08157890 */ /* 0x000fe4000fffe03f */
[----:B------:R-:W-:Y:S02]  /*7820*/  UIMAD UR7, UR12, UR5, UR7 ;  /* 0x000000050c0772a4 */ /* 0x000fe4000f8e0207 */
[----:B------:R-:W-:Y:S01]  /*7830*/  UISETP.GE.AND UP0, UPT, UR8, 0x3, UPT ;  /* 0x000000030800788c */ /* 0x000fe2000bf06270 */
[----:B------:R-:W-:Y:S01]  /*7840*/  BAR.SYNC.DEFER_BLOCKING 0x0 ;  /* 0x0000000000007b1d */ /* 0x000fe20000010000 */
[----:B--2---:R-:W-:-:S02]  /*7850*/  ISETP.GE.AND P3, PT, R230, c[0x0][0x220], PT ;  /* 0x00008800e6007a0c */ /* 0x004fc40003f66270 */
        /* <DEDUP_REMOVED lines=33> */
[----:B------:R-:W-:Y:S01]  /*7a70*/  @!P3 LEA R8, P4, R2, c[0x0][0x170], 0x1 ;  /* 0x00005c000208ba11 */ /* 0x000fe200078808ff */
[----:B------:R-:W-:Y:S01]  /*7a80*/  @P2 STS.128 [R244+0xe800], RZ ;  /* 0x00e800fff4002388 */ /* 0x000fe20000000c00 */
[C-C-:B------:R-:W-:Y:S02]  /*7a90*/  @!P3 LEA.HI.X R11, R0.reuse, c[0x0][0x174], R3.reuse, 0x1, P5 ;  /* 0x00005d00000bba11 */ /* 0x140fe400028f0c03 */
[----:B------:R-:W-:Y:S01]  /*7aa0*/  @!P2 LEA.HI.X R7, R0, c[0x0][0x174], R3, 0x1, P1 ;  /* 0x00005d000007aa11 */ /* 0x000fe200008f0c03 */
[----:B------:R-:W-:Y:S01]  /*7ab0*/  @!PT LDS RZ, [RZ] ;  /* 0x00000000fffff984 */ /* 0x000fe20000000800 */
[----:B------:R-:W-:Y:S01]  /*7ac0*/  @!PT LDS RZ, [RZ] ;  /* 0x00000000fffff984 */ /* 0x000fe20000000800 */
[----:B------:R-:W-:Y:S01]  /*7ad0*/  @!PT LDS RZ, [RZ] ;  /* 0x00000000fffff984 */ /* 0x000fe20000000800 */
[----:B------:R3:W-:Y:S01]  /*7ae0*/  @!P2 LDGSTS.E.BYPASS.LTC128B.128 [R244+0xe800], [R12.64+0x80] ;  /* 0x0e8000800cf4afae */ /* 0x0007e2000b901d52 */
[----:B-1----:R-:W-:-:S03]  /*7af0*/  IADD3.X R5, R3, UR9, RZ, P0, !PT ;  /* 0x0000000903057c10 */ /* 0x002fc600087fe4ff */
[----:B------:R-:W-:Y:S01]  /*7b00*/  @P3 STS.128 [R244+0xd000], RZ ;  /* 0x00d000fff4003388 */ /* 0x000fe20000000c00 */
[C---:B------:R-:W-:Y:S02]  /*7b10*/  @!P2 LEA R4, P0, R2.reuse, c[0x0][0x170], 0x1 ;  /* 0x00005c000204aa11 */ /* 0x040fe400078008ff */
[C-C-:B------:R-:W-:Y:S01]  /*7b20*/  @!P3 LEA.HI.X R9, R2.reuse, c[0x0][0x174], R5.reuse, 0x1, P4 ;  /* 0x00005d000209ba11 */ /* 0x140fe200020f0c05 */
[----:B------:R-:W-:Y:S01]  /*7b30*/  @!PT LDS RZ, [RZ] ;  /* 0x00000000fffff984 */ /* 0x000fe20000000800 */
[----:B------:R-:W-:Y:S01]  /*7b40*/  @!PT LDS RZ, [RZ] ;  /* 0x00000000fffff984 */ /* 0x000fe20000000800 */
[----:B------:R-:W-:Y:S01]  /*7b50*/  @!PT LDS RZ, [RZ] ;  /* 0x00000000fffff984 */ /* 0x000fe20000000800 */
[----:B------:R1:W-:Y:S01]  /*7b60*/  @!P3 LDGSTS.E.BYPASS.LTC128B.128 [R244+0xd000], [R10.64] ;  /* 0x0d0000000af4bfae */ /* 0x0003e2000b901d52 */
[----:B------:R-:W-:-:S03]  /*7b70*/  @!P2 LEA.HI.X R5, R2, c[0x0][0x174], R5, 0x1, P0 ;  /* 0x00005d000205aa11 */ /* 0x000fc600000f0c05 */
        /* <DEDUP_REMOVED lines=35> */
[----:B------:R-:W-:Y:S01]  /*7db0*/  IMAD.MOV.U32 R164, RZ, RZ, R52 ;  /* 0x000000ffffa47224 */ /* 0x000fe200078e0034 */
[----:B------:R-:W-:Y:S01]  /*7dc0*/  MOV R2, R54 ;  /* 0x0000003600027202 */ /* 0x000fe20000000f00 */
[----:B------:R-:W-:-:S02]  /*7dd0*/  IMAD.MOV.U32 R3, RZ, RZ, R53 ;  /* 0x000000ffff037224 */ /* 0x000fc400078e0035 */
[----:B------:R-:W-:-:S03]  /*7de0*/  IMAD.MOV.U32 R0, RZ, RZ, R55 ;  /* 0x000000ffff007224 */ /* 0x000fc600078e0037 */
        /* <DEDUP_REMOVED lines=12> */
[----:B------:R-:W-:Y:S02]  /*7eb0*/  IMAD.MOV.U32 R245, RZ, RZ, R52 ;  /* 0x000000fffff57224 */ /* 0x000fe400078e0034 */
[----:B------:R-:W-:Y:S02]  /*7ec0*/  IMAD.MOV.U32 R171, RZ, RZ, R53 ;  /* 0x000000ffffab7224 */ /* 0x000fe400078e0035 */
[----:B------:R-:W-:-:S02]  /*7ed0*/  IMAD.MOV.U32 R170, RZ, RZ, R54 ;  /* 0x000000ffffaa7224 */ /* 0x000fc400078e0036 */
[----:B------:R-:W-:Y:S01]  /*7ee0*/  IMAD.MOV.U32 R169, RZ, RZ, R55 ;  /* 0x000000ffffa97224 */ /* 0x000fe200078e0037 */
[----:B---3--:R-:W-:Y:S08]  /*7ef0*/  HMMA.16816.F32 R56, R12, R32, RZ ;  /* 0x000000200c38723c */ /* 0x008ff000000018ff */
[----:B------:R-:W-:Y:S08]  /*7f00*/  HMMA.16816.F32 R220, R4, R44, R60 ;  /* 0x0000002c04dc723c */ /* 0x000ff0000000183c */
[----:B------:R-:W-:Y:S01]  /*7f10*/  HMMA.16816.F32 R52, R12, R28, RZ ;  /* 0x0000001c0c34723c */ /* 0x000fe200000018ff */
[----:B------:R-:W-:Y:S01]  /*7f20*/  MOV R211, R212 ;  /* 0x000000d400d37202 */ /* 0x000fe20000000f00 */
[----:B------:R-:W-:-:S02]  /*7f30*/  IMAD.MOV.U32 R210, RZ, RZ, R213 ;  /* 0x000000ffffd27224 */ /* 0x000fc400078e00d5 */
[----:B------:R-:W-:Y:S02]  /*7f40*/  IMAD.MOV.U32 R209, RZ, RZ, R214 ;  /* 0x000000ffffd17224 */ /* 0x000fe400078e00d6 */
[----:B------:R-:W-:Y:S02]  /*7f50*/  IMAD.MOV.U32 R208, RZ, RZ, R215 ;  /* 0x000000ffffd07224 */ /* 0x000fe400078e00d7 */
[C---:B------:R-:W-:Y:S08]  /*7f60*/  HMMA.16816.F32 R60, R12.reuse, R36, RZ ;  /* 0x000000240c3c723c */ /* 0x040ff000000018ff */
[C---:B------:R-:W-:Y:S08]  /*7f70*/  HMMA.16816.F32 R4, R12.reuse, R20, RZ ;  /* 0x000000140c04723c */ /* 0x040ff000000018ff */
[C---:B------:R-:W-:Y:S08]  /*7f80*/  HMMA.16816.F32 R36, R12.reuse, R38, RZ ;  /* 0x000000260c24723c */ /* 0x040ff000000018ff */
[----:B------:R-:W-:Y:S08]  /*7f90*/  HMMA.16816.F32 R28, R12, R30, RZ ;  /* 0x0000001e0c1c723c */ /* 0x000ff000000018ff */
[----:B-1----:R-:W-:Y:S07]  /*7fa0*/  HMMA.16816.F32 R212, R8, R48, R56 ;  /* 0x0000003008d4723c */ /* 0x002fee0000001838 */
[----:B------:R-:W-:Y:S01]  /*7fb0*/  MOV R56, R211 ;  /* 0x000000d300387202 */ /* 0x000fe20000000f00 */
[----:B------:R-:W-:Y:S01]  /*7fc0*/  IMAD.MOV.U32 R57, RZ, RZ, R210 ;  /* 0x000000ffff397224 */ /* 0x000fe200078e00d2 */
[----:B------:R-:W-:Y:S01]  /*7fd0*/  HMMA.16816.F32 R64, R12, R34, RZ ;  /* 0x000000220c40723c */ /* 0x000fe200000018ff */
[----:B------:R-:W-:-:S02]  /*7fe0*/  IMAD.MOV.U32 R58, RZ, RZ, R209 ;  /* 0x000000ffff3a7224 */ /* 0x000fc400078e00d1 */
        /* <DEDUP_REMOVED lines=8> */
[----:B------:R-:W-:-:S05]  /*8070*/  IMAD.MOV.U32 R45, RZ, RZ, R3 ;  /* 0x000000ffff2d7224 */ /* 0x000fca00078e0003 */
[C---:B------:R-:W-:Y:S01]  /*8080*/  HMMA.16816.F32 R248, R8.reuse, R40, R4 ;  /* 0x0000002808f8723c */ /* 0x040fe20000001804 */
[----:B------:R-:W-:Y:S07]  /*8090*/  LDSM.16.M88.4 R4, [R243+0x2000] ;  /* 0x00200000f304783b */ /* 0x000fee0000000200 */
        /* <DEDUP_REMOVED lines=9> */
[----:B------:R-:W-:Y:S02]  /*8130*/  IMAD.MOV.U32 R64, RZ, RZ, R245 ;  /* 0x000000ffff407224 */ /* 0x000fe400078e00f5 */
[----:B------:R-:W-:Y:S02]  /*8140*/  IMAD.MOV.U32 R65, RZ, RZ, R171 ;  /* 0x000000ffff417224 */ /* 0x000fe400078e00ab */
[----:B------:R-:W-:-:S02]  /*8150*/  IMAD.MOV.U32 R66, RZ, RZ, R170 ;  /* 0x000000ffff427224 */ /* 0x000fc400078e00aa */
[----:B------:R-:W-:-:S03]  /*8160*/  IMAD.MOV.U32 R67, RZ, RZ, R169 ;  /* 0x000000ffff437224 */ /* 0x000fc600078e00a9 */
        /* <DEDUP_REMOVED lines=8> */
[----:B------:R-:W-:Y:S01]  /*81f0*/  MOV R247, R218 ;  /* 0x000000da00f77202 */ /* 0x000fe20000000f00 */
[----:B------:R-:W-:Y:S01]  /*8200*/  IMAD.MOV.U32 R252, RZ, RZ, R217 ;  /* 0x000000fffffc7224 */ /* 0x000fe200078e00d9 */
[----:B----4-:R-:W-:Y:S01]  /*8210*/  HMMA.16816.F32 R220, R4, R20, R220 ;  /* 0x0000001404dc723c */ /* 0x010fe200000018dc */
[----:B------:R-:W-:-:S07]  /*8220*/  IMAD.MOV.U32 R246, RZ, RZ, R219 ;  /* 0x000000fffff67224 */ /* 0x000fce00078e00db */
[C---:B------:R-:W-:Y:S08]  /*8230*/  HMMA.16816.F32 R216, R4.reuse, R22, R64 ;  /* 0x0000001604d8723c */ /* 0x040ff00000001840 */
[C---:B------:R-:W-:Y:S08]  /*8240*/  HMMA.16816.F32 R52, R4.reuse, R8, R52 ;  /* 0x000000080434723c */ /* 0x040ff00000001834 */
[----:B------:R-:W-:Y:S08]  /*8250*/  HMMA.16816.F32 R44, R4, R10, R44 ;  /* 0x0000000a042c723c */ /* 0x000ff0000000182c */
[----:B------:R-:W-:Y:S01]  /*8260*/  IMAD.MOV.U32 R67, RZ, RZ, R216 ;  /* 0x000000ffff437224 */ /* 0x000fe200078e00d8 */
[----:B------:R-:W-:Y:S01]  /*8270*/  HMMA.16816.F32 R60, R12, R22, R60 ;  /* 0x000000160c3c723c */ /* 0x000fe2000000183c */
[----:B------:R-:W-:-:S02]  /*8280*/  IMAD.MOV.U32 R66, RZ, RZ, R217 ;  /* 0x000000ffff427224 */ /* 0x000fc400078e00d9 */
[----:B------:R-:W-:Y:S02]  /*8290*/  IMAD.MOV.U32 R65, RZ, RZ, R218 ;  /* 0x000000ffff417224 */ /* 0x000fe400078e00da */
[----:B------:R-:W-:-:S03]  /*82a0*/  IMAD.MOV.U32 R64, RZ, RZ, R219 ;  /* 0x000000ffff407224 */ /* 0x000fc600078e00db */
[----:B------:R-:W-:Y:S08]  /*82b0*/  HMMA.16816.F32 R216, R4, R30, R224 ;  /* 0x0000001e04d8723c */ /* 0x000ff000000018e0 */
[C---:B------:R-:W-:Y:S08]  /*82c0*/  HMMA.16816.F32 R224, R12.reuse, R8, R212 ;  /* 0x000000080ce0723c */ /* 0x040ff000000018d4 */
[----:B------:R-:W-:Y:S01]  /*82d0*/  HMMA.16816.F32 R212, R12, R20, R208 ;  /* 0x000000140cd4723c */ /* 0x000fe200000018d0 */
[----:B------:R-:W-:-:S02]  /*82e0*/  IMAD.MOV.U32 R171, RZ, RZ, R60 ;  /* 0x000000ffffab7224 */ /* 0x000fc400078e003c */
[----:B------:R-:W-:Y:S02]  /*82f0*/  IMAD.MOV.U32 R170, RZ, RZ, R61 ;  /* 0x000000ffffaa7224 */ /* 0x000fe400078e003d */
[----:B------:R-:W-:-:S03]  /*8300*/  IMAD.MOV.U32 R169, RZ, RZ, R62 ;  /* 0x000000ffffa97224 */ /* 0x000fc600078e003e */
[----:B------:R-:W-:Y:S01]  /*8310*/  MOV R4, R216 ;  /* 0x000000d800047202 */ /* 0x000fe20000000f00 */
[----:B------:R-:W-:Y:S01]  /*8320*/  HMMA.16816.F32 R20, R12, R28, R248 ;  /* 0x0000001c0c14723c */ /* 0x000fe200000018f8 */
[----:B------:R-:W-:Y:S02]  /*8330*/  IMAD.MOV.U32 R3, RZ, RZ, R217 ;  /* 0x000000ffff037224 */ /* 0x000fe400078e00d9 */
[----:B------:R-:W-:Y:S02]  /*8340*/  IMAD.MOV.U32 R2, RZ, RZ, R218 ;  /* 0x000000ffff027224 */ /* 0x000fe400078e00da */
[----:B------:R-:W-:-:S03]  /*8350*/  IMAD.MOV.U32 R0, RZ, RZ, R219 ;  /* 0x000000ffff007224 */ /* 0x000fc600078e00db */
[C---:B------:R-:W-:Y:S07]  /*8360*/  HMMA.16816.F32 R228, R12.reuse, R18, R204 ;  /* 0x000000120ce4723c */ /* 0x040fee00000018cc */
[----:B------:R-:W-:Y:S01]  /*8370*/  IMAD.MOV.U32 R207, RZ, RZ, R16 ;  /* 0x000000ffffcf7224 */ /* 0x000fe200078e0010 */
[C---:B------:R-:W-:Y:S01]  /*8380*/  HMMA.16816.F32 R216, R12.reuse, R10, R48 ;  /* 0x0000000a0cd8723c */ /* 0x040fe20000001830 */
[----:B------:R-:W-:Y:S04]  /*8390*/  LDSM.16.M88.4 R16, [R237] ;  /* 0x00000000ed10783b */ /* 0x000fe80000000200 */
[----:B------:R-:W-:Y:S02]  /*83a0*/  LDSM.16.M88.4 R8, [R242] ;  /* 0x00000000f208783b */ /* 0x000fe40000000200 */
[----:B------:R-:W-:Y:S01]  /*83b0*/  IMAD.MOV.U32 R48, RZ, RZ, R4 ;  /* 0x000000ffff307224 */ /* 0x000fe200078e0004 */
[----:B------:R-:W-:Y:S01]  /*83c0*/  MOV R49, R3 ;  /* 0x0000000300317202 */ /* 0x000fe20000000f00 */
[----:B------:R-:W1:Y:S01]  /*83d0*/  LDSM.16.M88.4 R4, [R242+0x2000] ;  /* 0x00200000f204783b */ /* 0x000e620000000200 */
[----:B------:R-:W-:Y:S01]  /*83e0*/  IMAD.MOV.U32 R50, RZ, RZ, R2 ;  /* 0x000000ffff327224 */ /* 0x000fe200078e0002 */
[----:B------:R-:W-:Y:S01]  /*83f0*/  HMMA.16816.F32 R208, R12, R30, R40 ;  /* 0x0000001e0cd0723c */ /* 0x000fe20000001828 */
[----:B------:R-:W-:Y:S01]  /*8400*/  IMAD.MOV.U32 R245, RZ, RZ, R20 ;  /* 0x000000fffff57224 */ /* 0x000fe200078e0014 */
[----:B------:R-:W2:Y:S01]  /*8410*/  LDSM.16.M88.4 R12, [R237+0x800] ;  /* 0x00080000ed0c783b */ /* 0x000ea20000000200 */
[----:B------:R-:W-:-:S02]  /*8420*/  IMAD.MOV.U32 R164, RZ, RZ, R21 ;  /* 0x000000ffffa47224 */ /* 0x000fc400078e0015 */
[----:B------:R-:W-:Y:S01]  /*8430*/  IMAD.MOV.U32 R3, RZ, RZ, R22 ;  /* 0x000000ffff037224 */ /* 0x000fe200078e0016 */
[----:B------:R-:W-:Y:S01]  /*8440*/  LDSM.16.M88.4 R28, [R237+0x1800] ;  /* 0x00180000ed1c783b */ /* 0x000fe20000000200 */
[----:B------:R-:W-:Y:S01]  /*8450*/  IMAD.MOV.U32 R2, RZ, RZ, R23 ;  /* 0x000000ffff027224 */ /* 0x000fe200078e0017 */
[----:B------:R-:W-:Y:S01]  /*8460*/  MOV R40, R207 ;  /* 0x000000cf00287202 */ /* 0x000fe20000000f00 */
[----:B------:R-:W-:Y:S01]  /*8470*/  IMAD.MOV.U32 R41, RZ, RZ, R252 ;  /* 0x000000ffff297224 */ /* 0x000fe200078e00fc */
[----:B------:R-:W3:Y:S01]  /*8480*/  LDSM.16.M88.4 R20, [R237+0x1000] ;  /* 0x00100000ed14783b */ /* 0x000ee20000000200 */
[----:B------:R-:W-:Y:S02]  /*8490*/  IMAD.MOV.U32 R42, RZ, RZ, R247 ;  /* 0x000000ffff2a7224 */ /* 0x000fe400078e00f7 */
[----:B------:R-:W-:Y:S02]  /*84a0*/  IMAD.MOV.U32 R43, RZ, RZ, R246 ;  /* 0x000000ffff2b7224 */ /* 0x000fe400078e00f6 */
[----:B------:R-:W-:Y:S01]  /*84b0*/  IMAD.MOV.U32 R51, RZ, RZ, R0 ;  /* 0x000000ffff337224 */ /* 0x000fe200078e0000 */
[----:B------:R-:W-:Y:S01]  /*84c0*/  MOV R0, R63 ;  /* 0x0000003f00007202 */ /* 0x000fe20000000f00 */
[C---:B-1----:R-:W-:Y:S08]  /*84d0*/  HMMA.16816.F32 R56, R4.reuse, R18, R56 ;  /* 0x000000120438723c */ /* 0x042ff00000001838 */
[C---:B------:R-:W-:Y:S07]  /*84e0*/  HMMA.16816.F32 R204, R4.reuse, R16, R36 ;  /* 0x0000001004cc723c */ /* 0x040fee0000001824 */
[----:B------:R-:W-:Y:S01]  /*84f0*/  IMAD.MOV.U32 R36, RZ, RZ, R67 ;  /* 0x000000ffff247224 */ /* 0x000fe200078e0043 */
[----:B------:R-:W-:Y:S01]  /*8500*/  MOV R37, R66 ;  /* 0x0000004200257202 */ /* 0x000fe20000000f00 */
[----:B------:R-:W-:Y:S01]  /*8510*/  IMAD.MOV.U32 R38, RZ, RZ, R65 ;  /* 0x000000ffff267224 */ /* 0x000fe200078e0041 */
[----:B--2---:R-:W-:Y:S01]  /*8520*/  HMMA.16816.F32 R248, R4, R12, R52 ;  /* 0x0000000c04f8723c */ /* 0x004fe20000001834 */
[----:B------:R-:W-:-:S07]  /*8530*/  IMAD.MOV.U32 R39, RZ, RZ, R64 ;  /* 0x000000ffff277224 */ /* 0x000fce00078e0040 */
[C---:B---3--:R-:W-:Y:S08]  /*8540*/  HMMA.16816.F32 R52, R4.reuse, R22, R36 ;  /* 0x000000160434723c */ /* 0x048ff00000001824 */
[----:B------:R-:W-:Y:S08]  /*8550*/  HMMA.16816.F32 R36, R4, R28, R40 ;  /* 0x0000001c0424723c */ /* 0x000ff00000001828 */
[----:B------:R-:W-:Y:S07]  /*8560*/  HMMA.16816.F32 R64, R8, R16, R32 ;  /* 0x000000100840723c */ /* 0x000fee0000001820 */
[----:B------:R-:W-:Y:S01]  /*8570*/  MOV R17, R58 ;  /* 0x0000003a00117202 */ /* 0x000fe20000000f00 */
[----:B------:R-:W-:Y:S01]  /*8580*/  IMAD.MOV.U32 R16, RZ, RZ, R59 ;  /* 0x000000ffff107224 */ /* 0x000fe200078e003b */
[----:B------:R-:W-:Y:S01]  /*8590*/  HMMA.16816.F32 R60, R4, R14, R44 ;  /* 0x0000000e043c723c */ /* 0x000fe2000000182c */
[----:B------:R-:W-:-:S02]  /*85a0*/  IMAD.MOV.U32 R33, RZ, RZ, R56 ;  /* 0x000000ffff217224 */ /* 0x000fc400078e0038 */
[----:B------:R-:W-:-:S05]  /*85b0*/  IMAD.MOV.U32 R32, RZ, RZ, R57 ;  /* 0x000000ffff207224 */ /* 0x000fca00078e0039 */
[----:B------:R-:W-:Y:S07]  /*85c0*/  HMMA.16816.F32 R44, R8, R18, R228 ;  /* 0x00000012082c723c */ /* 0x000fee00000018e4 */
[----:B------:R-:W-:Y:S01]  /*85d0*/  IMAD.MOV.U32 R230, RZ, RZ, R17 ;  /* 0x000000ffffe67224 */ /* 0x000fe200078e0011 */
[----:B------:R-:W-:Y:S01]  /*85e0*/  HMMA.16816.F32 R56, R4, R20, R220 ;  /* 0x000000140438723c */ /* 0x000fe200000018dc */
[----:B------:R-:W-:Y:S01]  /*85f0*/  IMAD.MOV.U32 R231, RZ, RZ, R16 ;  /* 0x000000ffffe77224 */ /* 0x000fe200078e0010 */
[----:B------:R-:W-:Y:S01]  /*8600*/  MOV R228, R33 ;  /* 0x0000002100e47202 */ /* 0x000fe20000000f00 */
[----:B------:R-:W-:Y:S01]  /*8610*/  LDSM.16.M88.4 R16, [R232+0xa000] ;  /* 0x00a00000e810783b */ /* 0x000fe20000000200 */
[----:B------:R-:W-:-:S03]  /*8620*/  IMAD.MOV.U32 R229, RZ, RZ, R32 ;  /* 0x000000ffffe57224 */ /* 0x000fc600078e0020 */
[----:B------:R-:W-:Y:S01]  /*8630*/  IMAD.MOV.U32 R220, RZ, RZ, R171 ;  /* 0x000000ffffdc7224 */ /* 0x000fe200078e00ab */
[----:B------:R-:W-:Y:S01]  /*8640*/  HMMA.16816.F32 R48, R4, R30, R48 ;  /* 0x0000001e0430723c */ /* 0x000fe20000001830 */
[----:B------:R-:W1:Y:S01]  /*8650*/  LDSM.16.M88.4 R4, [R240+0x6000] ;  /* 0x00600000f004783b */ /* 0x000e620000000200 */
[----:B------:R-:W-:Y:S01]  /*8660*/  IMAD.MOV.U32 R221, RZ, RZ, R170 ;  /* 0x000000ffffdd7224 */ /* 0x000fe200078e00aa */
[----:B------:R-:W-:Y:S01]  /*8670*/  MOV R223, R0 ;  /* 0x0000000000df7202 */ /* 0x000fe20000000f00 */
[----:B------:R-:W-:Y:S02]  /*8680*/  IMAD.MOV.U32 R222, RZ, RZ, R169 ;  /* 0x000000ffffde7224 */ /* 0x000fe400078e00a9 */
[----:B------:R-:W-:Y:S02]  /*8690*/  IMAD.MOV.U32 R171, RZ, RZ, R36 ;  /* 0x000000ffffab7224 */ /* 0x000fe400078e0024 */
[----:B------:R-:W-:Y:S01]  /*86a0*/  HMMA.16816.F32 R40, R8, R12, R224 ;  /* 0x0000000c0828723c */ /* 0x000fe200000018e0 */
[----:B------:R-:W-:-:S02]  /*86b0*/  IMAD.MOV.U32 R170, RZ, RZ, R37 ;  /* 0x000000ffffaa7224 */ /* 0x000fc400078e0025 */
[----:B------:R-:W-:Y:S02]  /*86c0*/  IMAD.MOV.U32 R169, RZ, RZ, R38 ;  /* 0x000000ffffa97224 */ /* 0x000fe400078e0026 */
[----:B------:R-:W-:Y:S02]  /*86d0*/  IMAD.MOV.U32 R0, RZ, RZ, R39 ;  /* 0x000000ffff007224 */ /* 0x000fe400078e0027 */
[----:B------:R-:W-:Y:S01]  /*86e0*/  IMAD.MOV.U32 R224, RZ, RZ, R245 ;  /* 0x000000ffffe07224 */ /* 0x000fe200078e00f5 */
[----:B------:R-:W-:Y:S01]  /*86f0*/  MOV R225, R164 ;  /* 0x000000a400e17202 */ /* 0x000fe20000000f00 */
[----:B------:R-:W-:Y:S01]  /*8700*/  IMAD.MOV.U32 R226, RZ, RZ, R3 ;  /* 0x000000ffffe27224 */ /* 0x000fe200078e0003 */
[C---:B------:R-:W-:Y:S01]  /*8710*/  HMMA.16816.F32 R32, R8.reuse, R14, R216 ;  /* 0x0000000e0820723c */ /* 0x040fe200000018d8 */
[----:B------:R-:W-:Y:S01]  /*8720*/  IMAD.MOV.U32 R227, RZ, RZ, R2 ;  /* 0x000000ffffe37224 */ /* 0x000fe200078e0002 */
[----:B------:R-:W2:Y:S06]  /*8730*/  LDSM.16.M88.4 R12, [R240+0x4000] ;  /* 0x00400000f00c783b */ /* 0x000eac0000000200 */
[C---:B------:R-:W-:Y:S08]  /*8740*/  HMMA.16816.F32 R36, R8.reuse, R20, R212 ;  /* 0x000000140824723c */ /* 0x040ff000000018d4 */
[C---:B------:R-:W-:Y:S01]  /*8750*/  HMMA.16816.F32 R220, R8.reuse, R22, R220 ;  /* 0x0000001608dc723c */ /* 0x040fe200000018dc */
[----:B------:R-:W3:Y:S07]  /*8760*/  LDSM.16.M88.4 R20, [R232+0xb000] ;  /* 0x00b00000e814783b */ /* 0x000eee0000000200 */
[C---:B------:R-:W-:Y:S08]  /*8770*/  HMMA.16816.F32 R212, R8.reuse, R28, R224 ;  /* 0x0000001c08d4723c */ /* 0x040ff000000018e0 */
[----:B------:R-:W-:Y:S01]  /*8780*/  HMMA.16816.F32 R216, R8, R30, R208 ;  /* 0x0000001e08d8723c */ /* 0x000fe200000018d0 */
[----:B------:R-:W4:Y:S04]  /*8790*/  LDSM.16.M88.4 R8, [R232+0xa800] ;  /* 0x00a80000e808783b */ /* 0x000f280000000200 */
[----:B------:R-:W4:Y:S02]  /*87a0*/  LDSM.16.M88.4 R28, [R232+0xb800] ;  /* 0x00b80000e81c783b */ /* 0x000f240000000200 */
[----:B------:R-:W-:Y:S01]  /*87b0*/  IMAD.MOV.U32 R208, RZ, RZ, R171 ;  /* 0x000000ffffd07224 */ /* 0x000fe200078e00ab */
[----:B-1----:R-:W-:Y:S01]  /*87c0*/  HMMA.16816.F32 R228, R4, R18, R228 ;  /* 0x0000001204e4723c */ /* 0x002fe200000018e4 */
[----:B------:R-:W-:Y:S01]  /*87d0*/  IMAD.MOV.U32 R209, RZ, RZ, R170 ;  /* 0x000000ffffd17224 */ /* 0x000fe200078e00aa */
[----:B------:R-:W-:Y:S01]  /*87e0*/  MOV R211, R0 ;  /* 0x0000000000d37202 */ /* 0x000fe20000000f00 */
[----:B------:R-:W-:-:S05]  /*87f0*/  IMAD.MOV.U32 R210, RZ, RZ, R169 ;  /* 0x000000ffffd27224 */ /* 0x000fca00078e00a9 */
[----:B------:R-:W-:Y:S01]  /*8800*/  IMAD.MOV.U32 R224, RZ, RZ, R212 ;  /* 0x000000ffffe07224 */ /* 0x000fe200078e00d4 */
[----:B------:R-:W-:Y:S01]  /*8810*/  MOV R3, R214 ;  /* 0x000000d600037202 */ /* 0x000fe20000000f00 */
[----:B------:R-:W-:Y:S02]  /*8820*/  IMAD.MOV.U32 R164, RZ, RZ, R213 ;  /* 0x000000ffffa47224 */ /* 0x000fe400078e00d5 */
[----:B------:R-:W-:Y:S02]  /*8830*/  IMAD.MOV.U32 R2, RZ, RZ, R215 ;  /* 0x000000ffff027224 */ /* 0x000fe400078e00d7 */
[-C--:B------:R-:W-:Y:S08]  /*8840*/  HMMA.16816.F32 R212, R4, R16.reuse, R204 ;  /* 0x0000001004d4723c */ /* 0x080ff000000018cc */
[----:B--2---:R-:W-:Y:S02]  /*8850*/  HMMA.16816.F32 R204, R12, R16, R64 ;  /* 0x000000100ccc723c */ /* 0x004fe40000001840 */
[----:B------:R-:W-:-:S02]  /*8860*/  IMAD.MOV.U32 R245, RZ, RZ, R228 ;  /* 0x000000fffff57224 */ /* 0x000fc400078e00e4 */
[----:B------:R-:W-:Y:S02]  /*8870*/  IMAD.MOV.U32 R171, RZ, RZ, R229 ;  /* 0x000000ffffab7224 */ /* 0x000fe400078e00e5 */
[----:B------:R-:W-:Y:S02]  /*8880*/  IMAD.MOV.U32 R170, RZ, RZ, R230 ;  /* 0x000000ffffaa7224 */ /* 0x000fe400078e00e6 */
[----:B------:R-:W-:Y:S01]  /*8890*/  IMAD.MOV.U32 R169, RZ, RZ, R231 ;  /* 0x000000ffffa97224 */ /* 0x000fe200078e00e7 */
[----:B---3--:R-:W-:Y:S08]  /*88a0*/  HMMA.16816.F32 R36, R12, R20, R36 ;  /* 0x000000140c24723c */ /* 0x008ff00000001824 */
[C---:B----4-:R-:W-:Y:S08]  /*88b0*/  HMMA.16816.F32 R64, R4.reuse, R8, R248 ;  /* 0x000000080440723c */ /* 0x050ff000000018f8 */
[C---:B------:R-:W-:Y:S08]  /*88c0*/  HMMA.16816.F32 R228, R4.reuse, R20, R56 ;  /* 0x0000001404e4723c */ /* 0x040ff00000001838 */
[C---:B------:R-:W-:Y:S08]  /*88d0*/  HMMA.16816.F32 R56, R4.reuse, R28, R208 ;  /* 0x0000001c0438723c */ /* 0x040ff000000018d0 */
[----:B------:R-:W-:Y:S01]  /*88e0*/  MOV R0, R64 ;  /* 0x0000004000007202 */ /* 0x000fe20000000f00 */
        /* <DEDUP_REMOVED lines=8> */
[----:B------:R-:W-:-:S04]  /*8970*/  IMAD.MOV.U32 R63, RZ, RZ, R2 ;  /* 0x000000ffff3f7224 */ /* 0x000fc800078e0002 */
[----:B------:R-:W-:Y:S01]  /*8980*/  IMAD.MOV.U32 R164, RZ, RZ, R56 ;  /* 0x000000ffffa47224 */ /* 0x000fe200078e0038 */
[----:B------:R-:W-:Y:S01]  /*8990*/  MOV R3, R57 ;  /* 0x0000003900037202 */ /* 0x000fe20000000f00 */
[----:B------:R-:W-:Y:S01]  /*89a0*/  IMAD.MOV.U32 R55, RZ, RZ, R0 ;  /* 0x000000ffff377224 */ /* 0x000fe200078e0000 */
[----:B------:R-:W-:Y:S01]  /*89b0*/  HMMA.16816.F32 R64, R4, R30, R48 ;  /* 0x0000001e0440723c */ /* 0x000fe20000001830 */
[----:B------:R-:W-:Y:S01]  /*89c0*/  IMAD.MOV.U32 R2, RZ, RZ, R58 ;  /* 0x000000ffff027224 */ /* 0x000fe200078e003a */
[----:B------:R-:W-:Y:S01]  /*89d0*/  LDSM.16.M88.4 R4, [R241+0x6000] ;  /* 0x00600000f104783b */ /* 0x000fe20000000200 */
[----:B------:R-:W-:-:S05]  /*89e0*/  IMAD.MOV.U32 R0, RZ, RZ, R59 ;  /* 0x000000ffff007224 */ /* 0x000fca00078e003b */
[C---:B------:R-:W-:Y:S01]  /*89f0*/  HMMA.16816.F32 R56, R12.reuse, R18, R44 ;  /* 0x000000120c38723c */ /* 0x040fe2000000182c */
[----:B------:R-:W1:Y:S07]  /*8a00*/  LDSM.16.M88.4 R16, [R239+0x2000] ;  /* 0x00200000ef10783b */ /* 0x000e6e0000000200 */
[C---:B------:R-:W-:Y:S08]  /*8a10*/  HMMA.16816.F32 R40, R12.reuse, R8, R40 ;  /* 0x000000080c28723c */ /* 0x040ff00000001828 */
[C---:B------:R-:W-:Y:S01]  /*8a20*/  HMMA.16816.F32 R32, R12.reuse, R10, R32 ;  /* 0x0000000a0c20723c */ /* 0x040fe20000001820 */
[----:B------:R-:W2:Y:S07]  /*8a30*/  LDSM.16.M88.4 R8, [R241+0x4000] ;  /* 0x00400000f108783b */ /* 0x000eae0000000200 */
[C---:B------:R-:W-:Y:S01]  /*8a40*/  HMMA.16816.F32 R208, R12.reuse, R22, R220 ;  /* 0x000000160cd0723c */ /* 0x040fe200000018dc */
[----:B------:R-:W3:Y:S06]  /*8a50*/  LDSM.16.M88.4 R20, [R239+0x3000] ;  /* 0x00300000ef14783b */ /* 0x000eec0000000200 */
[----:B------:R-:W-:Y:S01]  /*8a60*/  IMAD.MOV.U32 R220, RZ, RZ, R55 ;  /* 0x000000ffffdc7224 */ /* 0x000fe200078e0037 */
[C---:B------:R-:W-:Y:S01]  /*8a70*/  HMMA.16816.F32 R60, R12.reuse, R28, R60 ;  /* 0x0000001c0c3c723c */ /* 0x040fe2000000183c */
[----:B------:R-:W-:Y:S01]  /*8a80*/  IMAD.MOV.U32 R221, RZ, RZ, R252 ;  /* 0x000000ffffdd7224 */ /* 0x000fe200078e00fc */
[----:B------:R-:W-:Y:S01]  /*8a90*/  MOV R222, R247 ;  /* 0x000000f700de7202 */ /* 0x000fe20000000f00 */
[----:B------:R-:W-:Y:S01]  /*8aa0*/  IMAD.MOV.U32 R223, RZ, RZ, R246 ;  /* 0x000000ffffdf7224 */ /* 0x000fe200078e00f6 */
[----:B------:R-:W4:Y:S04]  /*8ab0*/  S2R R247, SR_TID.X ;  /* 0x0000000000f77919 */ /* 0x000f280000002100 */
[----:B------:R-:W-:Y:S01]  /*8ac0*/  HMMA.16816.F32 R52, R12, R30, R216 ;  /* 0x0000001e0c34723c */ /* 0x000fe200000018d8 */
[----:B------:R-:W3:Y:S04]  /*8ad0*/  LDSM.16.M88.4 R12, [R239+0x2800] ;  /* 0x00280000ef0c783b */ /* 0x000ee80000000200 */
[----:B------:R-:W3:Y:S02]  /*8ae0*/  LDSM.16.M88.4 R28, [R239+0x3800] ;  /* 0x00380000ef1c783b */ /* 0x000ee40000000200 */
[----:B------:R-:W-:Y:S01]  /*8af0*/  IMAD.MOV.U32 R216, RZ, RZ, R245 ;  /* 0x000000ffffd87224 */ /* 0x000fe200078e00f5 */
[----:B------:R-:W-:Y:S01]  /*8b00*/  MOV R219, R169 ;  /* 0x000000a900db7202 */ /* 0x000fe20000000f00 */
[----:B------:R-:W-:Y:S01]  /*8b10*/  IMAD.MOV.U32 R217, RZ, RZ, R171 ;  /* 0x000000ffffd97224 */ /* 0x000fe200078e00ab */
[----:B-1----:R-:W-:Y:S01]  /*8b20*/  HMMA.16816.F32 R48, R4, R16, R212 ;  /* 0x000000100430723c */ /* 0x002fe200000018d4 */
[----:B------:R-:W-:-:S07]  /*8b30*/  IMAD.MOV.U32 R218, RZ, RZ, R170 ;  /* 0x000000ffffda7224 */ /* 0x000fce00078e00aa */
[----:B--2---:R-:W-:Y:S01]  /*8b40*/  HMMA.16816.F32 R44, R8, R16, R204 ;  /* 0x00000010082c723c */ /* 0x004fe200000018cc */
[----:B----4-:R-:W-:-:S06]  /*8b50*/  IMAD.SHL.U32 R247, R247, 0x2, RZ ;  /* 0x00000002f7f77824 */ /* 0x010fcc00078e00ff */
[----:B------:R-:W-:Y:S01]  /*8b60*/  IMAD.MOV.U32 R204, RZ, RZ, R164 ;  /* 0x000000ffffcc7224 */ /* 0x000fe200078e00a4 */
[----:B------:R-:W-:Y:S01]  /*8b70*/  HMMA.16816.F32 R212, R4, R18, R216 ;  /* 0x0000001204d4723c */ /* 0x000fe200000018d8 */
[----:B------:R-:W-:Y:S01]  /*8b80*/  IMAD.MOV.U32 R205, RZ, RZ, R3 ;  /* 0x000000ffffcd7224 */ /* 0x000fe200078e0003 */
[----:B------:R-:W-:Y:S01]  /*8b90*/  LOP3.LUT R247, R247, 0x6, RZ, 0xc0, !PT ;  /* 0x00000006f7f77812 */ /* 0x000fe200078ec0ff */
[----:B------:R-:W-:Y:S02]  /*8ba0*/  IMAD.MOV.U32 R206, RZ, RZ, R2 ;  /* 0x000000ffffce7224 */ /* 0x000fe400078e0002 */
[----:B------:R-:W-:-:S03]  /*8bb0*/  IMAD.MOV.U32 R207, RZ, RZ, R0 ;  /* 0x000000ffffcf7224 */ /* 0x000fc600078e0000 */
[----:B---3--:R-:W-:Y:S08]  /*8bc0*/  HMMA.16816.F32 R36, R8, R20, R36 ;  /* 0x000000140824723c */ /* 0x008ff00000001824 */
[C---:B------:R-:W-:Y:S08]  /*8bd0*/  HMMA.16816.F32 R216, R4.reuse, R12, R220 ;  /* 0x0000000c04d8723c */ /* 0x040ff000000018dc */
[C---:B------:R-:W-:Y:S08]  /*8be0*/  HMMA.16816.F32 R204, R4.reuse, R28, R204 ;  /* 0x0000001c04cc723c */ /* 0x040ff000000018cc */
[C---:B------:R-:W-:Y:S08]  /*8bf0*/  HMMA.16816.F32 R220, R4.reuse, R22, R224 ;  /* 0x0000001604dc723c */ /* 0x040ff000000018e0 */
[----:B------:R-:W-:Y:S01]  /*8c00*/  IMAD.MOV.U32 R3, RZ, RZ, R217 ;  /* 0x000000ffff037224 */ /* 0x000fe200078e00d9 */
[----:B------:R-:W-:Y:S01]  /*8c10*/  MOV R16, R216 ;  /* 0x000000d800107202 */ /* 0x000fe20000000f00 */
[----:B------:R-:W-:Y:S01]  /*8c20*/  IMAD.MOV.U32 R2, RZ, RZ, R218 ;  /* 0x000000ffff027224 */ /* 0x000fe200078e00da */
[----:B------:R-:W-:Y:S01]  /*8c30*/  HMMA.16816.F32 R64, R4, R30, R64 ;  /* 0x0000001e0440723c */ /* 0x000fe20000001840 */
[----:B------:R-:W-:Y:S01]  /*8c40*/  IMAD.MOV.U32 R0, RZ, RZ, R219 ;  /* 0x000000ffff007224 */ /* 0x000fe200078e00db */
[----:B------:R-:W-:Y:S01]  /*8c50*/  MOV R225, R3 ;  /* 0x0000000300e17202 */ /* 0x000fe20000000f00 */
[----:B------:R-:W-:-:S02]  /*8c60*/  IMAD.MOV.U32 R226, RZ, RZ, R2 ;  /* 0x000000ffffe27224 */ /* 0x000fc400078e0002 */
[----:B------:R-:W-:Y:S01]  /*8c70*/  IMAD.MOV.U32 R227, RZ, RZ, R0 ;  /* 0x000000ffffe37224 */ /* 0x000fe200078e0000 */
[----:B------:R-:W-:Y:S01]  /*8c80*/  MOV R2, R206 ;  /* 0x000000ce00027202 */ /* 0x000fe20000000f00 */
[----:B------:R-:W-:Y:S01]  /*8c90*/  IMAD.MOV.U32 R164, RZ, RZ, R204 ;  /* 0x000000ffffa47224 */ /* 0x000fe200078e00cc */
[----:B------:R-:W-:Y:S01]  /*8ca0*/  HMMA.16816.F32 R216, R4, R14, R248 ;  /* 0x0000000e04d8723c */ /* 0x000fe200000018f8 */
[----:B------:R-:W-:Y:S02]  /*8cb0*/  IMAD.MOV.U32 R3, RZ, RZ, R205 ;  /* 0x000000ffff037224 */ /* 0x000fe400078e00cd */
[----:B------:R-:W-:Y:S02]  /*8cc0*/  IMAD.MOV.U32 R0, RZ, RZ, R207 ;  /* 0x000000ffff007224 */ /* 0x000fe400078e00cf */
[----:B------:R-:W-:-:S03]  /*8cd0*/  IMAD.MOV.U32 R224, RZ, RZ, R16 ;  /* 0x000000ffffe07224 */ /* 0x000fc600078e0010 */
[----:B------:R-:W-:Y:S01]  /*8ce0*/  HMMA.16816.F32 R204, R8, R18, R56 ;  /* 0x0000001208cc723c */ /* 0x000fe20000001838 */
[----:B------:R-:W-:Y:S07]  /*8cf0*/  LDSM.16.M88.4 R16, [R238+0xa000] ;  /* 0x00a00000ee10783b */ /* 0x000fee0000000200 */
[----:B------:R-:W-:Y:S01]  /*8d00*/  HMMA.16816.F32 R248, R4, R20, R228 ;  /* 0x0000001404f8723c */ /* 0x000fe200000018e4 */
[----:B------:R-:W1:Y:S07]  /*8d10*/  LDSM.16.M88.4 R4, [R243+0x6000] ;  /* 0x00600000f304783b */ /* 0x000e6e0000000200 */
[C---:B------:R-:W-:Y:S08]  /*8d20*/  HMMA.16816.F32 R56, R8.reuse, R12, R40 ;  /* 0x0000000c0838723c */ /* 0x040ff00000001828 */
[C---:B------:R-:W-:Y:S01]  /*8d30*/  HMMA.16816.F32 R40, R8.reuse, R14, R32 ;  /* 0x0000000e0828723c */ /* 0x040fe20000001820 */
[----:B------:R-:W2:Y:S04]  /*8d40*/  LDSM.16.M88.4 R12, [R243+0x4000] ;  /* 0x00400000f30c783b */ /* 0x000ea80000000200 */
[----:B------:R-:W-:Y:S03]  /*8d50*/  LDSM.16.M88.4 R32, [R238+0xb800] ;  /* 0x00b80000ee20783b */ /* 0x000fe60000000200 */
[C---:B------:R-:W-:Y:S08]  /*8d60*/  HMMA.16816.F32 R228, R8.reuse, R28, R60 ;  /* 0x0000001c08e4723c */ /* 0x040ff0000000183c */
[C---:B------:R-:W-:Y:S08]  /*8d70*/  HMMA.16816.F32 R208, R8.reuse, R22, R208 ;  /* 0x0000001608d0723c */ /* 0x040ff000000018d0 */
[----:B------:R-:W-:Y:S01]  /*8d80*/  HMMA.16816.F32 R60, R8, R30, R52 ;  /* 0x0000001e083c723c */ /* 0x000fe20000001834 */
[----:B------:R-:W3:Y:S04]  /*8d90*/  LDSM.16.M88.4 R8, [R238+0xa800] ;  /* 0x00a80000ee08783b */ /* 0x000ee80000000200 */
[----:B------:R-:W4:Y:S03]  /*8da0*/  LDSM.16.M88.4 R28, [R238+0xb000] ;  /* 0x00b00000ee1c783b */ /* 0x000f260000000200 */
[-C--:B-1----:R-:W-:Y:S08]  /*8db0*/  HMMA.16816.F32 R52, R4, R16.reuse, R48 ;  /* 0x000000100434723c */ /* 0x082ff00000001830 */
[----:B------:R-:W-:Y:S01]  /*8dc0*/  IMAD.MOV.U32 R23, RZ, RZ, R208 ;  /* 0x000000ffff177224 */ /* 0x000fe200078e00d0 */
[----:B------:R-:W-:Y:S01]  /*8dd0*/  MOV R20, R211 ;  /* 0x000000d300147202 */ /* 0x000fe20000000f00 */
[----:B------:R-:W-:Y:S01]  /*8de0*/  IMAD.MOV.U32 R22, RZ, RZ, R209 ;  /* 0x000000ffff167224 */ /* 0x000fe200078e00d1 */
[----:B--2---:R-:W-:Y:S01]  /*8df0*/  HMMA.16816.F32 R48, R12, R16, R44 ;  /* 0x000000100c30723c */ /* 0x004fe2000000182c */
[----:B------:R-:W-:-:S02]  /*8e00*/  IMAD.MOV.U32 R21, RZ, RZ, R210 ;  /* 0x000000ffff157224 */ /* 0x000fc400078e00d2 */
[----:B------:R-:W-:Y:S02]  /*8e10*/  IMAD.MOV.U32 R208, RZ, RZ, R164 ;  /* 0x000000ffffd07224 */ /* 0x000fe400078e00a4 */
[----:B------:R-:W-:Y:S02]  /*8e20*/  IMAD.MOV.U32 R209, RZ, RZ, R3 ;  /* 0x000000ffffd17224 */ /* 0x000fe400078e0003 */
[----:B------:R-:W-:Y:S01]  /*8e30*/  IMAD.MOV.U32 R210, RZ, RZ, R2 ;  /* 0x000000ffffd27224 */ /* 0x000fe200078e0002 */
[----:B------:R-:W-:Y:S01]  /*8e40*/  HMMA.16816.F32 R212, R4, R18, R212 ;  /* 0x0000001204d4723c */ /* 0x000fe200000018d4 */
[----:B------:R-:W-:-:S07]  /*8e50*/  IMAD.MOV.U32 R211, RZ, RZ, R0 ;  /* 0x000000ffffd37224 */ /* 0x000fce00078e0000 */
[----:B------:R-:W-:Y:S08]  /*8e60*/  HMMA.16816.F32 R204, R12, R18, R204 ;  /* 0x000000120ccc723c */ /* 0x000ff000000018cc */
[C---:B---3--:R-:W-:Y:S08]  /*8e70*/  HMMA.16816.F32 R44, R4.reuse, R10, R216 ;  /* 0x0000000a042c723c */ /* 0x048ff000000018d8 */
[C---:B------:R-:W-:Y:S08]  /*8e80*/  HMMA.16816.F32 R216, R4.reuse, R32, R208 ;  /* 0x0000002004d8723c */ /* 0x040ff000000018d0 */
[----:B------:R-:W-:Y:S08]  /*8e90*/  HMMA.16816.F32 R208, R4, R34, R64 ;  /* 0x0000002204d0723c */ /* 0x000ff00000001840 */
[----:B------:R-:W-:Y:S01]  /*8ea0*/  HMMA.16816.F32 R64, R12, R8, R56 ;  /* 0x000000080c40723c */ /* 0x000fe20000001838 */
[----:B------:R-:W-:Y:S01]  /*8eb0*/  MOV R16, R44 ;  /* 0x0000002c00107202 */ /* 0x000fe20000000f00 */
[----:B------:R-:W-:-:S02]  /*8ec0*/  IMAD.MOV.U32 R3, RZ, RZ, R45 ;  /* 0x000000ffff037224 */ /* 0x000fc400078e002d */
[----:B------:R-:W-:Y:S02]  /*8ed0*/  IMAD.MOV.U32 R2, RZ, RZ, R46 ;  /* 0x000000ffff027224 */ /* 0x000fe400078e002e */
[----:B------:R-:W-:Y:S02]  /*8ee0*/  IMAD.MOV.U32 R0, RZ, RZ, R47 ;  /* 0x000000ffff007224 */ /* 0x000fe400078e002f */
[----:B------:R-:W-:Y:S07]  /*8ef0*/  HMMA.16816.F32 R56, R12, R10, R40 ;  /* 0x0000000a0c38723c */ /* 0x000fee0000001828 */
[----:B------:R-:W-:Y:S01]  /*8f00*/  IMAD.MOV.U32 R40, RZ, RZ, R23 ;  /* 0x000000ffff287224 */ /* 0x000fe200078e0017 */
[----:B------:R-:W-:Y:S01]  /*8f10*/  HMMA.16816.F32 R224, R4, R8, R224 ;  /* 0x0000000804e0723c */ /* 0x000fe200000018e0 */
[----:B------:R-:W-:Y:S01]  /*8f20*/  MOV R41, R22 ;  /* 0x0000001600297202 */ /* 0x000fe20000000f00 */
[----:B------:R-:W-:Y:S01]  /*8f30*/  IMAD.MOV.U32 R42, RZ, RZ, R21 ;  /* 0x000000ffff2a7224 */ /* 0x000fe200078e0015 */
[----:B------:R-:W-:Y:S01]  /*8f40*/  LDSM.16.M88.4 R8, [R242+0x4000] ;  /* 0x00400000f208783b */ /* 0x000fe20000000200 */
[----:B------:R-:W-:-:S03]  /*8f50*/  IMAD.MOV.U32 R43, RZ, RZ, R20 ;  /* 0x000000ffff2b7224 */ /* 0x000fc600078e0014 */
[----:B------:R-:W-:Y:S01]  /*8f60*/  LDSM.16.M88.4 R20, [R237+0x2000] ;  /* 0x00200000ed14783b */ /* 0x000fe20000000200 */
[C---:B----4-:R-:W-:Y:S08]  /*8f70*/  HMMA.16816.F32 R248, R4.reuse, R28, R248 ;  /* 0x0000001c04f8723c */ /* 0x050ff000000018f8 */
[----:B------:R-:W-:Y:S01]  /*8f80*/  HMMA.16816.F32 R220, R4, R30, R220 ;  /* 0x0000001e04dc723c */ /* 0x000fe200000018dc */
[----:B------:R-:W1:Y:S07]  /*8f90*/  LDSM.16.M88.4 R4, [R242+0x6000] ;  /* 0x00600000f204783b */ /* 0x000e6e0000000200 */
[C---:B------:R-:W-:Y:S08]  /*8fa0*/  HMMA.16816.F32 R44, R12.reuse, R28, R36 ;  /* 0x0000001c0c2c723c */ /* 0x040ff00000001824 */
[C---:B------:R-:W-:Y:S08]  /*8fb0*/  HMMA.16816.F32 R36, R12.reuse, R32, R228 ;  /* 0x000000200c24723c */ /* 0x040ff000000018e4 */
[C---:B------:R-:W-:Y:S01]  /*8fc0*/  HMMA.16816.F32 R40, R12.reuse, R30, R40 ;  /* 0x0000001e0c28723c */ /* 0x040fe20000001828 */
[----:B------:R-:W2:Y:S07]  /*8fd0*/  LDSM.16.M88.4 R28, [R237+0x3800] ;  /* 0x00380000ed1c783b */ /* 0x000eae0000000200 */
[----:B------:R-:W-:Y:S07]  /*8fe0*/  HMMA.16816.F32 R32, R12, R34, R60 ;  /* 0x000000220c20723c */ /* 0x000fee000000183c */
[----:B------:R-:W-:Y:S01]  /*8ff0*/  IMAD.MOV.U32 R60, RZ, RZ, R16 ;  /* 0x000000ffff3c7224 */ /* 0x000fe200078e0010 */
[----:B------:R-:W-:Y:S01]  /*9000*/  MOV R62, R2 ;  /* 0x00000002003e7202 */ /* 0x000fe20000000f00 */
[----:B-1----:R-:W-:Y:S01]  /*9010*/  HMMA.16816.F32 R12, R4, R20, R52 ;  /* 0x00000014040c723c */ /* 0x002fe20000001834 */
[----:B------:R-:W1:Y:S01]  /*9020*/  LDSM.16.M88.4 R16, [R237+0x2800] ;  /* 0x00280000ed10783b */ /* 0x000e620000000200 */
[----:B------:R-:W-:-:S02]  /*9030*/  IMAD.MOV.U32 R63, RZ, RZ, R0 ;  /* 0x000000ffff3f7224 */ /* 0x000fc400078e0000 */
[----:B------:R-:W-:Y:S02]  /*9040*/  IMAD.U32 R0, RZ, RZ, UR21 ;  /* 0x00000015ff007e24 */ /* 0x000fe4000f8e00ff */
[----:B------:R-:W-:Y:S02]  /*9050*/  IMAD.MOV.U32 R61, RZ, RZ, R3 ;  /* 0x000000ffff3d7224 */ /* 0x000fe400078e0003 */
[----:B------:R-:W-:Y:S01]  /*9060*/  IMAD R0, R0, 0x40, R247 ;  /* 0x0000004000007824 */ /* 0x000fe200078e02f7 */
[----:B------:R-:W-:Y:S04]  /*9070*/  HMMA.16816.F32 R228, R8, R20, R48 ;  /* 0x0000001408e4723c */ /* 0x000fe80000001830 */
[C---:B------:R-:W-:Y:S02]  /*9080*/  IADD3 R3, R0.reuse, 0x1, RZ ;  /* 0x0000000100037810 */ /* 0x040fe40007ffe0ff */
[----:B------:R-:W-:-:S02]  /*9090*/  IADD3 R2, R0, 0x8, RZ ;  /* 0x0000000800027810 */ /* 0x000fc40007ffe0ff */
[C---:B------:R-:W-:Y:S01]  /*90a0*/  HMMA.16816.F32 R48, R4.reuse, R22, R212 ;  /* 0x000000160430723c */ /* 0x040fe200000018d4 */
[C---:B------:R-:W-:Y:S02]  /*90b0*/  ISETP.GE.AND P5, PT, R3.reuse, R25, PT ;  /* 0x000000190300720c */ /* 0x040fe40003fa6270 */
[C---:B------:R-:W-:Y:S02]  /*90c0*/  ISETP.GE.AND P6, PT, R3.reuse, R24, PT ;  /* 0x000000180300720c */ /* 0x040fe40003fc6270 */
[C---:B------:R-:W-:Y:S02]  /*90d0*/  ISETP.GE.AND P4, PT, R3.reuse, R27, PT ;  /* 0x0000001b0300720c */ /* 0x040fe40003f86270 */
[----:B------:R-:W-:Y:S01]  /*90e0*/  IMAD.MOV.U32 R169, RZ, RZ, R13 ;  /* 0x000000ffffa97224 */ /* 0x000fe200078e000d */
[----:B------:R-:W-:Y:S01]  /*90f0*/  MOV R245, R14 ;  /* 0x0000000e00f57202 */ /* 0x000fe20000000f00 */
[----:B------:R-:W-:Y:S01]  /*9100*/  IMAD.MOV.U32 R164, RZ, RZ, R15 ;  /* 0x000000ffffa47224 */ /* 0x000fe200078e000f */
[----:B--2---:R-:W-:Y:S01]  /*9110*/  HMMA.16816.F32 R216, R4, R28, R216 ;  /* 0x0000001c04d8723c */ /* 0x004fe200000018d8 */
[----:B------:R-:W-:Y:S01]  /*9120*/  IMAD.MOV.U32 R246, RZ, RZ, R12 ;  /* 0x000000fffff67224 */ /* 0x000fe200078e000c */
[----:B------:R-:W-:Y:S01]  /*9130*/  ISETP.GE.AND P1, PT, R3, R26, PT ;  /* 0x0000001a0300720c */ /* 0x000fe20003f26270 */
[----:B------:R-:W2:Y:S01]  /*9140*/  LDSM.16.M88.4 R12, [R237+0x3000] ;  /* 0x00300000ed0c783b */ /* 0x000ea20000000200 */
[----:B------:R-:W-:Y:S01]  /*9150*/  ISETP.GE.AND P0, PT, R2, R24, PT ;  /* 0x000000180200720c */ /* 0x000fe20003f06270 */
[----:B------:R-:W-:-:S04]  /*9160*/  DEPBAR.LE SB0, 0x0 ;  /* 0x000080000000791a */ /* 0x000fc80000000000 */
[C---:B------:R-:W-:Y:S08]  /*9170*/  HMMA.16816.F32 R208, R4.reuse, R30, R208 ;  /* 0x0000001e04d0723c */ /* 0x040ff000000018d0 */
[C---:B-1----:R-:W-:Y:S08]  /*9180*/  HMMA.16816.F32 R224, R4.reuse, R16, R224 ;  /* 0x0000001004e0723c */ /* 0x042ff000000018e0 */
[----:B------:R-:W-:Y:S08]  /*9190*/  HMMA.16816.F32 R60, R4, R18, R60 ;  /* 0x00000012043c723c */ /* 0x000ff0000000183c */
[C---:B------:R-:W-:Y:S08]  /*91a0*/  HMMA.16816.F32 R20, R8.reuse, R22, R204 ;  /* 0x000000160814723c */ /* 0x040ff000000018cc */
[----:B------:R-:W-:Y:S08]  /*91b0*/  HMMA.16816.F32 R52, R8, R16, R64 ;  /* 0x000000100834723c */ /* 0x000ff00000001840 */
[C---:B--2---:R-:W-:Y:S08]  /*91c0*/  HMMA.16816.F32 R248, R4.reuse, R12, R248 ;  /* 0x0000000c04f8723c */ /* 0x044ff000000018f8 */
[----:B------:R-:W-:Y:S01]  /*91d0*/  HMMA.16816.F32 R220, R4, R14, R220 ;  /* 0x0000000e04dc723c */ /* 0x000fe200000018dc */
[----:B------:R-:W1:Y:S07]  /*91e0*/  I2F R4, R3 ;  /* 0x0000000300047306 */ /* 0x000e6e0000201400 */
[C---:B------:R-:W-:Y:S01]  /*91f0*/  HMMA.16816.F32 R56, R8.reuse, R18, R56 ;  /* 0x000000120838723c */ /* 0x040fe20000001838 */
[----:B------:R-:W2:Y:S07]  /*9200*/  I2F R5, R2 ;  /* 0x0000000200057306 */ /* 0x000eae0000201400 */
[----:B------:R-:W-:Y:S01]  /*9210*/  HMMA.16816.F32 R44, R8, R12, R44 ;  /* 0x0000000c082c723c */ /* 0x000fe2000000182c */
[----:B-1----:R-:W-:Y:S01]  /*9220*/  FFMA.FTZ R6, R4, UR4, R231 ;  /* 0x0000000404067c23 */ /* 0x002fe200080100e7 */
[----:B------:R-:W-:Y:S01]  /*9230*/  IADD3 R3, R0, 0x9, RZ ;  /* 0x0000000900037810 */ /* 0x000fe20007ffe0ff */
[----:B------:R-:W-:-:S05]  /*9240*/  FFMA.FTZ R7, R4, UR4, R229 ;  /* 0x0000000404077c23 */ /* 0x000fca00080100e5 */
[C---:B------:R-:W-:Y:S08]  /*9250*/  HMMA.16816.F32 R40, R8.reuse, R14, R40 ;  /* 0x0000000e0828723c */ /* 0x040ff00000001828 */
[C---:B------:R-:W-:Y:S07]  /*9260*/  HMMA.16816.F32 R36, R8.reuse, R28, R36 ;  /* 0x0000001c0824723c */ /* 0x040fee0000001824 */
[----:B------:R-:W-:Y:S01]  /*9270*/  FSEL R29, R6, -INF , !P5 ;  /* 0xff800000061d7808 */ /* 0x000fe20006800000 */
[----:B------:R-:W-:Y:S01]  /*9280*/  HMMA.16816.F32 R32, R8, R30, R32 ;  /* 0x0000001e0820723c */ /* 0x000fe20000001820 */
[----:B--2---:R-:W-:Y:S01]  /*9290*/  FFMA.FTZ R6, R5, UR4, R48 ;  /* 0x0000000405067c23 */ /* 0x004fe20008010030 */
[----:B------:R-:W-:Y:S01]  /*92a0*/  FSEL R28, R7, -INF , !P6 ;  /* 0xff800000071c7808 */ /* 0x000fe20007000000 */
[----:B------:R-:W-:Y:S01]  /*92b0*/  FFMA.FTZ R7, R5, UR4, R22 ;  /* 0x0000000405077c23 */ /* 0x000fe20008010016 */
[----:B------:R-:W-:Y:S01]  /*92c0*/  BAR.SYNC.DEFER_BLOCKING 0x0 ;  /* 0x0000000000007b1d */ /* 0x000fe20000010000 */
[----:B------:R-:W-:-:S02]  /*92d0*/  ISETP.GE.AND P5, PT, R2, R27, PT ;  /* 0x0000001b0200720c */ /* 0x000fc40003fa6270 */
[----:B------:R-:W-:Y:S01]  /*92e0*/  FFMA.FTZ R8, R4, UR4, R169 ;  /* 0x0000000404087c23 */ /* 0x000fe200080100a9 */
[----:B------:R-:W-:Y:S01]  /*92f0*/  ISETP.GE.AND P6, PT, R2, R25, PT ;  /* 0x000000190200720c */ /* 0x000fe20003fc6270 */
[----:B------:R-:W-:Y:S01]  /*9300*/  FFMA.FTZ R9, R4, UR4, R164 ;  /* 0x0000000404097c23 */ /* 0x000fe200080100a4 */
[----:B------:R-:W-:Y:S01]  /*9310*/  FSEL R22, R6, -INF , !P5 ;  /* 0xff80000006167808 */ /* 0x000fe20006800000 */
[----:B------:R-:W1:Y:S01]  /*9320*/  I2F R4, R3 ;  /* 0x0000000300047306 */ /* 0x000e620000201400 */
[----:B------:R-:W-:Y:S01]  /*9330*/  FSEL R30, R8, -INF , !P4 ;  /* 0xff800000081e7808 */ /* 0x000fe20006000000 */
[C---:B------:R-:W-:Y:S01]  /*9340*/  FFMA.FTZ R8, R5.reuse, UR4, R20 ;  /* 0x0000000405087c23 */ /* 0x040fe20008010014 */
[----:B------:R-:W-:Y:S01]  /*9350*/  ISETP.GE.AND P4, PT, R2, R26, PT ;  /* 0x0000001a0200720c */ /* 0x000fe20003f86270 */
[----:B------:R-:W-:Y:S01]  /*9360*/  FFMA.FTZ R6, R5, UR4, R50 ;  /* 0x0000000405067c23 */ /* 0x000fe20008010032 */
[----:B------:R-:W-:Y:S02]  /*9370*/  IADD3 R2, R0, 0x10, RZ ;  /* 0x0000001000027810 */ /* 0x000fe40007ffe0ff */
[----:B------:R-:W-:-:S02]  /*9380*/  FSEL R20, R7, -INF , !P6 ;  /* 0xff80000007147808 */ /* 0x000fc40007000000 */
[----:B------:R-:W2:Y:S01]  /*9390*/  I2F R5, R2 ;  /* 0x0000000200057306 */ /* 0x000ea20000201400 */
[----:B------:R-:W-:Y:S02]  /*93a0*/  FSEL R31, R9, -INF , !P1 ;  /* 0xff800000091f7808 */ /* 0x000fe40004800000 */
[----:B------:R-:W-:Y:S02]  /*93b0*/  FSEL R18, R8, -INF , !P0 ;  /* 0xff80000008127808 */ /* 0x000fe40004000000 */
[C---:B------:R-:W-:Y:S01]  /*93c0*/  ISETP.GE.AND P0, PT, R3.reuse, R25, PT ;  /* 0x000000190300720c */ /* 0x040fe20003f06270 */
[C---:B-1----:R-:W-:Y:S01]  /*93d0*/  FFMA.FTZ R7, R4.reuse, UR4, R23 ;  /* 0x0000000404077c23 */ /* 0x042fe20008010017 */
[C---:B------:R-:W-:Y:S01]  /*93e0*/  ISETP.GE.AND P1, PT, R3.reuse, R24, PT ;  /* 0x000000180300720c */ /* 0x040fe20003f26270 */
[C---:B------:R-:W-:Y:S01]  /*93f0*/  FFMA.FTZ R8, R4.reuse, UR4, R21 ;  /* 0x0000000404087c23 */ /* 0x040fe20008010015 */
[C---:B------:R-:W-:Y:S01]  /*9400*/  ISETP.GE.AND P6, PT, R3.reuse, R27, PT ;  /* 0x0000001b0300720c */ /* 0x040fe20003fc6270 */
[C---:B------:R-:W-:Y:S01]  /*9410*/  FFMA.FTZ R9, R4.reuse, UR4, R49 ;  /* 0x0000000404097c23 */ /* 0x040fe20008010031 */
[----:B------:R-:W-:Y:S01]  /*9420*/  ISETP.GE.AND P5, PT, R3, R26, PT ;  /* 0x0000001a0300720c */ /* 0x000fe20003fa6270 */
[----:B------:R-:W-:Y:S01]  /*9430*/  FFMA.FTZ R10, R4, UR4, R51 ;  /* 0x00000004040a7c23 */ /* 0x000fe20008010033 */
[----:B------:R-:W-:-:S02]  /*9440*/  IADD3 R3, R0, 0x11, RZ ;  /* 0x0000001100037810 */ /* 0x000fc40007ffe0ff */
[----:B------:R-:W-:Y:S01]  /*9450*/  FSEL R21, R6, -INF , !P4 ;  /* 0xff80000006157808 */ /* 0x000fe20006000000 */
[----:B--2---:R-:W-:Y:S01]  /*9460*/  FFMA.FTZ R6, R5, UR4, R224 ;  /* 0x0000000405067c23 */ /* 0x004fe200080100e0 */
[----:B------:R-:W-:Y:S01]  /*9470*/  FSEL R17, R7, -INF , !P0 ;  /* 0xff80000007117808 */ /* 0x000fe20004000000 */
[----:B------:R-:W1:Y:S01]  /*9480*/  I2F R4, R3 ;  /* 0x0000000300047306 */ /* 0x000e620000201400 */
[----:B------:R-:W-:Y:S01]  /*9490*/  FSEL R16, R8, -INF , !P1 ;  /* 0xff80000008107808 */ /* 0x000fe20004800000 */
[C---:B------:R-:W-:Y:S01]  /*94a0*/  FFMA.FTZ R8, R5.reuse, UR4, R52 ;  /* 0x0000000405087c23 */ /* 0x040fe20008010034 */
[C---:B------:R-:W-:Y:S01]  /*94b0*/  ISETP.GE.AND P0, PT, R2.reuse, R27, PT ;  /* 0x0000001b0200720c */ /* 0x040fe20003f06270 */
[----:B------:R-:W-:Y:S01]  /*94c0*/  FFMA.FTZ R7, R5, UR4, R54 ;  /* 0x0000000405077c23 */ /* 0x000fe20008010036 */
[----:B------:R-:W-:Y:S02]  /*94d0*/  FSEL R19, R9, -INF , !P6 ;  /* 0xff80000009137808 */ /* 0x000fe40007000000 */
[----:B------:R-:W-:-:S02]  /*94e0*/  ISETP.GE.AND P4, PT, R2, R24, PT ;  /* 0x000000180200720c */ /* 0x000fc40003f86270 */
[CC--:B------:R-:W-:Y:S02]  /*94f0*/  ISETP.GE.AND P1, PT, R2.reuse, R25.reuse, PT ;  /* 0x000000190200720c */ /* 0x0c0fe40003f26270 */
[----:B------:R-:W-:Y:S02]  /*9500*/  ISETP.GE.AND P6, PT, R2, R26, PT ;  /* 0x0000001a0200720c */ /* 0x000fe40003fc6270 */
[----:B------:R-:W-:Y:S02]  /*9510*/  IADD3 R2, R0, 0x18, RZ ;  /* 0x0000001800027810 */ /* 0x000fe40007ffe0ff */
[----:B------:R-:W-:Y:S01]  /*9520*/  FSEL R215, R6, -INF , !P0 ;  /* 0xff80000006d77808 */ /* 0x000fe20004000000 */
[----:B------:R-:W-:Y:S01]  /*9530*/  FFMA.FTZ R6, R5, UR4, R226 ;  /* 0x0000000405067c23 */ /* 0x000fe200080100e2 */
[----:B------:R-:W-:Y:S01]  /*9540*/  FSEL R213, R7, -INF , !P1 ;  /* 0xff80000007d57808 */ /* 0x000fe20004800000 */
[----:B------:R-:W2:Y:S01]  /*9550*/  I2F R5, R2 ;  /* 0x0000000200057306 */ /* 0x000ea20000201400 */
[----:B------:R-:W-:Y:S01]  /*9560*/  FSEL R23, R10, -INF , !P5 ;  /* 0xff8000000a177808 */ /* 0x000fe20006800000 */
[----:B-1----:R-:W-:Y:S01]  /*9570*/  FFMA.FTZ R7, R4, UR4, R55 ;  /* 0x0000000404077c23 */ /* 0x002fe20008010037 */
[----:B------:R-:W-:Y:S01]  /*9580*/  FSEL R212, R8, -INF , !P4 ;  /* 0xff80000008d47808 */ /* 0x000fe20006000000 */
[C---:B------:R-:W-:Y:S01]  /*9590*/  FFMA.FTZ R8, R4.reuse, UR4, R53 ;  /* 0x0000000404087c23 */ /* 0x040fe20008010035 */
[C---:B------:R-:W-:Y:S01]  /*95a0*/  ISETP.GE.AND P5, PT, R3.reuse, R24, PT ;  /* 0x000000180300720c */ /* 0x040fe20003fa6270 */
[C---:B------:R-:W-:Y:S01]  /*95b0*/  FFMA.FTZ R9, R4.reuse, UR4, R225 ;  /* 0x0000000404097c23 */ /* 0x040fe200080100e1 */
[C---:B------:R-:W-:Y:S01]  /*95c0*/  ISETP.GE.AND P4, PT, R3.reuse, R25, PT ;  /* 0x000000190300720c */ /* 0x040fe20003f86270 */
[----:B------:R-:W-:Y:S01]  /*95d0*/  FFMA.FTZ R10, R4, UR4, R227 ;  /* 0x00000004040a7c23 */ /* 0x000fe200080100e3 */
[----:B------:R-:W-:-:S02]  /*95e0*/  ISETP.GE.AND P1, PT, R3, R27, PT ;  /* 0x0000001b0300720c */ /* 0x000fc40003f26270 */
[----:B------:R-:W-:Y:S02]  /*95f0*/  ISETP.GE.AND P0, PT, R3, R26, PT ;  /* 0x0000001a0300720c */ /* 0x000fe40003f06270 */
[----:B------:R-:W-:Y:S02]  /*9600*/  IADD3 R3, R0, 0x19, RZ ;  /* 0x0000001900037810 */ /* 0x000fe40007ffe0ff */
[----:B------:R-:W-:Y:S01]  /*9610*/  FSEL R214, R6, -INF , !P6 ;  /* 0xff80000006d67808 */ /* 0x000fe20007000000 */
[----:B--2---:R-:W-:Y:S01]  /*9620*/  FFMA.FTZ R6, R5, UR4, R60 ;  /* 0x0000000405067c23 */ /* 0x004fe2000801003c */
[----:B------:R-:W-:Y:S01]  /*9630*/  FSEL R205, R7, -INF , !P4 ;  /* 0xff80000007cd7808 */ /* 0x000fe20006000000 */
[----:B------:R-:W1:Y:S01]  /*9640*/  I2F R4, R3 ;  /* 0x0000000300047306 */ /* 0x000e620000201400 */
[----:B------:R-:W-:Y:S01]  /*9650*/  FSEL R204, R8, -INF , !P5 ;  /* 0xff80000008cc7808 */ /* 0x000fe20006800000 */
[C---:B------:R-:W-:Y:S01]  /*9660*/  FFMA.FTZ R8, R5.reuse, UR4, R56 ;  /* 0x0000000405087c23 */ /* 0x040fe20008010038 */
[----:B------:R-:W-:Y:S01]  /*9670*/  ISETP.GE.AND P4, PT, R2, R27, PT ;  /* 0x0000001b0200720c */ /* 0x000fe20003f86270 */
[----:B------:R-:W-:Y:S01]  /*9680*/  FFMA.FTZ R7, R5, UR4, R58 ;  /* 0x0000000405077c23 */ /* 0x000fe2000801003a */
[----:B------:R-:W-:-:S02]  /*9690*/  FSEL R206, R9, -INF , !P1 ;  /* 0xff80000009ce7808 */ /* 0x000fc40004800000 */
[C---:B------:R-:W-:Y:S02]  /*96a0*/  ISETP.GE.AND P6, PT, R2.reuse, R24, PT ;  /* 0x000000180200720c */ /* 0x040fe40003fc6270 */
        /* <DEDUP_REMOVED lines=13> */
[----:B------:R-:W-:Y:S01]  /*9780*/  ISETP.GE.AND P0, PT, R3, R24, PT ;  /* 0x000000180300720c */ /* 0x000fe20003f06270 */
[----:B------:R-:W-:Y:S01]  /*9790*/  FFMA.FTZ R10, R4, UR4, R63 ;  /* 0x00000004040a7c23 */ /* 0x000fe2000801003f */
[----:B------:R-:W-:-:S02]  /*97a0*/  FSEL R50, R7, -INF , !P6 ;  /* 0xff80000007327808 */ /* 0x000fc40007000000 */
[----:B------:R-:W-:Y:S02]  /*97b0*/  FSEL R49, R8, -INF , !P0 ;  /* 0xff80000008317808 */ /* 0x000fe40004000000 */
[----:B------:R-:W-:Y:S02]  /*97c0*/  ISETP.GE.AND P0, PT, R2, R25, PT ;  /* 0x000000190200720c */ /* 0x000fe40003f06270 */
[-C--:B------:R-:W-:Y:S01]  /*97d0*/  ISETP.GE.AND P5, PT, R3, R27.reuse, PT ;  /* 0x0000001b0300720c */ /* 0x080fe20003fa6270 */
[----:B--2---:R-:W-:Y:S01]  /*97e0*/  FFMA.FTZ R7, R5, UR4, R46 ;  /* 0x0000000405077c23 */ /* 0x004fe2000801002e */
[----:B------:R-:W-:Y:S01]  /*97f0*/  ISETP.GE.AND P4, PT, R3, R26, PT ;  /* 0x0000001a0300720c */ /* 0x000fe20003f86270 */
[C---:B------:R-:W-:Y:S01]  /*9800*/  FFMA.FTZ R8, R5.reuse, UR4, R44 ;  /* 0x0000000405087c23 */ /* 0x040fe2000801002c */
[----:B------:R-:W-:Y:S02]  /*9810*/  IADD3 R3, R0, 0x21, RZ ;  /* 0x0000002100037810 */ /* 0x000fe40007ffe0ff */
[----:B------:R-:W-:Y:S01]  /*9820*/  FSEL R170, R6, -INF , !P1 ;  /* 0xff80000006aa7808 */ /* 0x000fe20004800000 */
[----:B------:R-:W-:Y:S01]  /*9830*/  FFMA.FTZ R6, R5, UR4, R248 ;  /* 0x0000000405067c23 */ /* 0x000fe200080100f8 */
[----:B------:R-:W-:Y:S01]  /*9840*/  FSEL R7, R7, -INF , !P0 ;  /* 0xff80000007077808 */ /* 0x000fe20004000000 */
[----:B------:R-:W1:Y:S01]  /*9850*/  I2F R4, R3 ;  /* 0x0000000300047306 */ /* 0x000e620000201400 */
[----:B------:R-:W-:-:S02]  /*9860*/  ISETP.GE.AND P6, PT, R2, R27, PT ;  /* 0x0000001b0200720c */ /* 0x000fc40003fc6270 */
[----:B------:R-:W-:Y:S01]  /*9870*/  FSEL R51, R9, -INF , !P5 ;  /* 0xff80000009337808 */ /* 0x000fe20006800000 */
[----:B------:R2:W-:Y:S01]  /*9880*/  STL [R1], R7 ;  /* 0x0000000701007387 */ /* 0x0005e20000100800 */
[C---:B------:R-:W-:Y:S02]  /*9890*/  ISETP.GE.AND P1, PT, R2.reuse, R24, PT ;  /* 0x000000180200720c */ /* 0x040fe40003f26270 */
[----:B------:R-:W-:Y:S02]  /*98a0*/  ISETP.GE.AND P5, PT, R2, R26, PT ;  /* 0x0000001a0200720c */ /* 0x000fe40003fa6270 */
[----:B------:R-:W-:Y:S02]  /*98b0*/  IADD3 R2, R0, 0x28, RZ ;  /* 0x0000002800027810 */ /* 0x000fe40007ffe0ff */
[----:B------:R-:W-:Y:S02]  /*98c0*/  FSEL R64, R8, -INF , !P1 ;  /* 0xff80000008407808 */ /* 0x000fe40004800000 */
[----:B------:R-:W-:-:S02]  /*98d0*/  FSEL R44, R10, -INF , !P4 ;  /* 0xff8000000a2c7808 */ /* 0x000fc40006000000 */
[C---:B------:R-:W-:Y:S01]  /*98e0*/  ISETP.GE.AND P4, PT, R3.reuse, R24, PT ;  /* 0x000000180300720c */ /* 0x040fe20003f86270 */
[C---:B-1----:R-:W-:Y:S01]  /*98f0*/  FFMA.FTZ R8, R4.reuse, UR4, R45 ;  /* 0x0000000404087c23 */ /* 0x042fe2000801002d */
[C---:B------:R-:W-:Y:S01]  /*9900*/  ISETP.GE.AND P1, PT, R3.reuse, R25, PT ;  /* 0x000000190300720c */ /* 0x040fe20003f26270 */
[C---:B------:R-:W-:Y:S01]  /*9910*/  FFMA.FTZ R9, R4.reuse, UR4, R249 ;  /* 0x0000000404097c23 */ /* 0x040fe200080100f9 */
[----:B------:R-:W-:Y:S01]  /*9920*/  ISETP.GE.AND P0, PT, R3, R27, PT ;  /* 0x0000001b0300720c */ /* 0x000fe20003f06270 */
[----:B------:R-:W-:Y:S01]  /*9930*/  FFMA.FTZ R10, R4, UR4, R251 ;  /* 0x00000004040a7c23 */ /* 0x000fe200080100fb */
[----:B------:R-:W-:Y:S02]  /*9940*/  FSEL R227, R8, -INF , !P4 ;  /* 0xff80000008e37808 */ /* 0x000fe40006000000 */
[----:B------:R-:W-:Y:S02]  /*9950*/  FSEL R231, R9, -INF , !P0 ;  /* 0xff80000009e77808 */ /* 0x000fe40004000000 */
[----:B------:R-:W-:-:S02]  /*9960*/  ISETP.GE.AND P4, PT, R2, R25, PT ;  /* 0x000000190200720c */ /* 0x000fc40003f86270 */
[-C--:B------:R-:W-:Y:S02]  /*9970*/  ISETP.GE.AND P0, PT, R2, R26.reuse, PT ;  /* 0x0000001a0200720c */ /* 0x080fe40003f06270 */
[----:B--2---:R-:W-:Y:S01]  /*9980*/  FSEL R7, R6, -INF , !P6 ;  /* 0xff80000006077808 */ /* 0x004fe20007000000 */
[----:B------:R-:W-:Y:S01]  /*9990*/  FFMA.FTZ R6, R5, UR4, R250 ;  /* 0x0000000405067c23 */ /* 0x000fe200080100fa */
[----:B------:R-:W-:Y:S01]  /*99a0*/  ISETP.GE.AND P6, PT, R3, R26, PT ;  /* 0x0000001a0300720c */ /* 0x000fe20003fc6270 */
[----:B------:R-:W1:Y:S01]  /*99b0*/  I2F R5, R2 ;  /* 0x0000000200057306 */ /* 0x000e620000201400 */
[----:B------:R-:W-:Y:S01]  /*99c0*/  IADD3 R3, R0, 0x29, RZ ;  /* 0x0000002900037810 */ /* 0x000fe20007ffe0ff */
[----:B------:R2:W-:Y:S01]  /*99d0*/  STL [R1+0x4], R7 ;  /* 0x0000040701007387 */ /* 0x0005e20000100800 */
[----:B------:R-:W-:Y:S02]  /*99e0*/  FSEL R250, R6, -INF , !P5 ;  /* 0xff80000006fa7808 */ /* 0x000fe40006800000 */
[----:B------:R-:W-:-:S02]  /*99f0*/  ISETP.GE.AND P5, PT, R2, R24, PT ;  /* 0x000000180200720c */ /* 0x000fc40003fa6270 */
[----:B------:R-:W-:Y:S02]  /*9a00*/  FSEL R251, R10, -INF , !P6 ;  /* 0xff8000000afb7808 */ /* 0x000fe40007000000 */
[----:B------:R-:W-:Y:S01]  /*9a10*/  ISETP.GE.AND P6, PT, R3, R24, PT ;  /* 0x000000180300720c */ /* 0x000fe20003fc6270 */
[C---:B-1----:R-:W-:Y:S02]  /*9a20*/  FFMA.FTZ R6, R5.reuse, UR4, R220 ;  /* 0x0000000405067c23 */ /* 0x042fe400080100dc */
[----:B------:R-:W-:-:S05]  /*9a30*/  FFMA.FTZ R8, R5, UR4, R40 ;  /* 0x0000000405087c23 */ /* 0x000fca0008010028 */
[----:B------:R-:W-:Y:S02]  /*9a40*/  FSEL R224, R8, -INF , !P5 ;  /* 0xff80000008e07808 */ /* 0x000fe40006800000 */
[----:B------:R-:W-:Y:S01]  /*9a50*/  ISETP.GE.AND P5, PT, R3, R25, PT ;  /* 0x000000190300720c */ /* 0x000fe20003fa6270 */
[----:B--2---:R-:W-:Y:S02]  /*9a60*/  FFMA.FTZ R7, R4, UR4, R47 ;  /* 0x0000000404077c23 */ /* 0x004fe4000801002f */
[----:B------:R-:W1:Y:S03]  /*9a70*/  I2F R4, R3 ;  /* 0x0000000300047306 */ /* 0x000e660000201400 */
[----:B------:R-:W-:Y:S01]  /*9a80*/  FSEL R229, R7, -INF , !P1 ;  /* 0xff80000007e57808 */ /* 0x000fe20004800000 */
[C---:B------:R-:W-:Y:S01]  /*9a90*/  FFMA.FTZ R7, R5.reuse, UR4, R42 ;  /* 0x0000000405077c23 */ /* 0x040fe2000801002a */
[----:B------:R-:W-:Y:S01]  /*9aa0*/  ISETP.GE.AND P1, PT, R2, R27, PT ;  /* 0x0000001b0200720c */ /* 0x000fe20003f26270 */
[----:B------:R-:W-:Y:S01]  /*9ab0*/  FFMA.FTZ R5, R5, UR4, R222 ;  /* 0x0000000405057c23 */ /* 0x000fe200080100de */
[----:B------:R-:W-:-:S02]  /*9ac0*/  IADD3 R2, R0, 0x30, RZ ;  /* 0x0000003000027810 */ /* 0x000fc40007ffe0ff */
[----:B------:R-:W-:Y:S02]  /*9ad0*/  FSEL R226, R6, -INF , !P1 ;  /* 0xff80000006e27808 */ /* 0x000fe40004800000 */
[----:B------:R-:W2:Y:S01]  /*9ae0*/  I2F R6, R2 ;  /* 0x0000000200067306 */ /* 0x000ea20000201400 */
[----:B------:R-:W-:Y:S02]  /*9af0*/  FSEL R225, R7, -INF , !P4 ;  /* 0xff80000007e17808 */ /* 0x000fe40006000000 */
[C---:B------:R-:W-:Y:S02]  /*9b00*/  ISETP.GE.AND P4, PT, R3.reuse, R27, PT ;  /* 0x0000001b0300720c */ /* 0x040fe40003f86270 */
[----:B------:R-:W-:Y:S01]  /*9b10*/  ISETP.GE.AND P1, PT, R3, R26, PT ;  /* 0x0000001a0300720c */ /* 0x000fe20003f26270 */
[----:B-1----:R-:W-:Y:S01]  /*9b20*/  FFMA.FTZ R8, R4, UR4, R41 ;  /* 0x0000000404087c23 */ /* 0x002fe20008010029 */
[----:B------:R-:W-:Y:S01]  /*9b30*/  IADD3 R3, R0, 0x31, RZ ;  /* 0x0000003100037810 */ /* 0x000fe20007ffe0ff */
[C---:B------:R-:W-:Y:S01]  /*9b40*/  FFMA.FTZ R7, R4.reuse, UR4, R43 ;  /* 0x0000000404077c23 */ /* 0x040fe2000801002b */
[----:B------:R-:W-:Y:S01]  /*9b50*/  FSEL R248, R5, -INF , !P0 ;  /* 0xff80000005f87808 */ /* 0x000fe20004000000 */
[----:B------:R-:W-:Y:S01]  /*9b60*/  FFMA.FTZ R9, R4, UR4, R221 ;  /* 0x0000000404097c23 */ /* 0x000fe200080100dd */
[----:B------:R-:W-:Y:S01]  /*9b70*/  FSEL R45, R8, -INF , !P6 ;  /* 0xff800000082d7808 */ /* 0x000fe20007000000 */
[----:B------:R-:W-:Y:S01]  /*9b80*/  FFMA.FTZ R10, R4, UR4, R223 ;  /* 0x00000004040a7c23 */ /* 0x000fe200080100df */
[----:B------:R-:W-:Y:S01]  /*9b90*/  FSEL R47, R7, -INF , !P5 ;  /* 0xff800000072f7808 */ /* 0x000fe20006800000 */
[----:B------:R-:W1:Y:S01]  /*9ba0*/  I2F R4, R3 ;  /* 0x0000000300047306 */ /* 0x000e620000201400 */
[----:B------:R-:W-:Y:S01]  /*9bb0*/  FSEL R221, R9, -INF , !P4 ;  /* 0xff80000009dd7808 */ /* 0x000fe20006000000 */
[----:B--2---:R-:W-:Y:S01]  /*9bc0*/  FFMA.FTZ R5, R6, UR4, R38 ;  /* 0x0000000406057c23 */ /* 0x004fe20008010026 */
[----:B------:R-:W-:Y:S01]  /*9bd0*/  ISETP.GE.AND P0, PT, R2, R24, PT ;  /* 0x000000180200720c */ /* 0x000fe20003f06270 */
[----:B------:R-:W-:Y:S01]  /*9be0*/  FFMA.FTZ R7, R6, UR4, R36 ;  /* 0x0000000406077c23 */ /* 0x000fe20008010024 */
[----:B------:R-:W-:Y:S01]  /*9bf0*/  ISETP.GE.AND P6, PT, R2, R25, PT ;  /* 0x000000190200720c */ /* 0x000fe20003fc6270 */
[----:B------:R-:W-:Y:S01]  /*9c00*/  FFMA.FTZ R8, R6, UR4, R216 ;  /* 0x0000000406087c23 */ /* 0x000fe200080100d8 */
[----:B------:R-:W-:Y:S01]  /*9c10*/  ISETP.GE.AND P5, PT, R2, R27, PT ;  /* 0x0000001b0200720c */ /* 0x000fe20003fa6270 */
[----:B------:R-:W-:Y:S01]  /*9c20*/  FFMA.FTZ R6, R6, UR4, R218 ;  /* 0x0000000406067c23 */ /* 0x000fe200080100da */
[----:B------:R-:W-:-:S02]  /*9c30*/  ISETP.GE.AND P4, PT, R2, R26, PT ;  /* 0x0000001a0200720c */ /* 0x000fc40003f86270 */
[----:B------:R-:W-:Y:S02]  /*9c40*/  IADD3 R2, R0, 0x38, RZ ;  /* 0x0000003800027810 */ /* 0x000fe40007ffe0ff */
[----:B------:R-:W-:Y:S02]  /*9c50*/  FSEL R222, R5, -INF , !P6 ;  /* 0xff80000005de7808 */ /* 0x000fe40007000000 */
[----:B------:R-:W2:Y:S01]  /*9c60*/  I2F R5, R2 ;  /* 0x0000000200057306 */ /* 0x000ea20000201400 */
[----:B------:R-:W-:Y:S01]  /*9c70*/  FSEL R220, R7, -INF , !P0 ;  /* 0xff80000007dc7808 */ /* 0x000fe20004000000 */
[----:B-1----:R-:W-:Y:S01]  /*9c80*/  FFMA.FTZ R9, R4, UR4, R37 ;  /* 0x0000000404097c23 */ /* 0x002fe20008010025 */
[----:B------:R-:W-:Y:S01]  /*9c90*/  FSEL R249, R8, -INF , !P5 ;  /* 0xff80000008f97808 */ /* 0x000fe20006800000 */
[----:B------:R-:W-:Y:S01]  /*9ca0*/  FFMA.FTZ R8, R4, UR4, R39 ;  /* 0x0000000404087c23 */ /* 0x000fe20008010027 */
[----:B------:R-:W-:Y:S01]  /*9cb0*/  FSEL R223, R10, -INF , !P1 ;  /* 0xff8000000adf7808 */ /* 0x000fe20004800000 */
[C---:B------:R-:W-:Y:S01]  /*9cc0*/  FFMA.FTZ R7, R4.reuse, UR4, R217 ;  /* 0x0000000404077c23 */ /* 0x040fe200080100d9 */
[C---:B------:R-:W-:Y:S01]  /*9cd0*/  ISETP.GE.AND P1, PT, R3.reuse, R24, PT ;  /* 0x000000180300720c */ /* 0x040fe20003f26270 */
[----:B------:R-:W-:Y:S01]  /*9ce0*/  FFMA.FTZ R10, R4, UR4, R219 ;  /* 0x00000004040a7c23 */ /* 0x000fe200080100db */
[----:B------:R-:W-:-:S02]  /*9cf0*/  ISETP.GE.AND P0, PT, R3, R25, PT ;  /* 0x000000190300720c */ /* 0x000fc40003f06270 */
[C---:B------:R-:W-:Y:S02]  /*9d00*/  ISETP.GE.AND P6, PT, R3.reuse, R27, PT ;  /* 0x0000001b0300720c */ /* 0x040fe40003fc6270 */
[----:B------:R-:W-:Y:S02]  /*9d10*/  ISETP.GE.AND P5, PT, R3, R26, PT ;  /* 0x0000001a0300720c */ /* 0x000fe40003fa6270 */
[----:B------:R-:W1:Y:S01]  /*9d20*/  I2F R3, R0 ;  /* 0x0000000000037306 */ /* 0x000e620000201400 */
[----:B------:R-:W-:Y:S01]  /*9d30*/  FSEL R38, R6, -INF , !P4 ;  /* 0xff80000006267808 */ /* 0x000fe20006000000 */
[----:B--2---:R-:W-:Y:S01]  /*9d40*/  FFMA.FTZ R6, R5, UR4, R32 ;  /* 0x0000000405067c23 */ /* 0x004fe20008010020 */
[----:B------:R-:W-:Y:S01]  /*9d50*/  FSEL R216, R9, -INF , !P1 ;  /* 0xff80000009d87808 */ /* 0x000fe20004800000 */
[----:B------:R-:W-:Y:S01]  /*9d60*/  FFMA.FTZ R4, R5, UR4, R34 ;  /* 0x0000000405047c23 */ /* 0x000fe20008010022 */
[----:B------:R-:W-:Y:S02]  /*9d70*/  FSEL R217, R8, -INF , !P0 ;  /* 0xff80000008d97808 */ /* 0x000fe40004000000 */
[----:B------:R-:W-:-:S02]  /*9d80*/  FSEL R219, R7, -INF , !P6 ;  /* 0xff80000007db7808 */ /* 0x000fc40007000000 */
[C---:B------:R-:W-:Y:S02]  /*9d90*/  ISETP.GE.AND P4, PT, R2.reuse, R24, PT ;  /* 0x000000180200720c */ /* 0x040fe40003f86270 */
[C---:B------:R-:W-:Y:S02]  /*9da0*/  ISETP.GE.AND P1, PT, R2.reuse, R25, PT ;  /* 0x000000190200720c */ /* 0x040fe40003f26270 */
[C---:B------:R-:W-:Y:S02]  /*9db0*/  ISETP.GE.AND P0, PT, R2.reuse, R27, PT ;  /* 0x0000001b0200720c */ /* 0x040fe40003f06270 */
[----:B------:R-:W-:Y:S01]  /*9dc0*/  ISETP.GE.AND P6, PT, R2, R26, PT ;  /* 0x0000001a0200720c */ /* 0x000fe20003fc6270 */
[----:B------:R-:W-:Y:S01]  /*9dd0*/  FFMA.FTZ R2, R5, UR4, R208 ;  /* 0x0000000405027c23 */ /* 0x000fe200080100d0 */
[----:B------:R-:W-:Y:S01]  /*9de0*/  FSEL R37, R10, -INF , !P5 ;  /* 0xff8000000a257808 */ /* 0x000fe20006800000 */
[----:B-1----:R-:W-:Y:S01]  /*9df0*/  FFMA.FTZ R8, R3, UR4, R245 ;  /* 0x0000000403087c23 */ /* 0x002fe200080100f5 */
[----:B------:R-:W-:Y:S01]  /*9e00*/  FSEL R34, R6, -INF , !P4 ;  /* 0xff80000006227808 */ /* 0x000fe20006000000 */
[----:B------:R-:W-:Y:S01]  /*9e10*/  FFMA.FTZ R5, R5, UR4, R210 ;  /* 0x0000000405057c23 */ /* 0x000fe200080100d2 */
[----:B------:R-:W-:Y:S01]  /*9e20*/  FSEL R46, R4, -INF , !P1 ;  /* 0xff800000042e7808 */ /* 0x000fe20004800000 */
[C---:B------:R-:W-:Y:S01]  /*9e30*/  FFMA.FTZ R7, R3.reuse, UR4, R228 ;  /* 0x0000000403077c23 */ /* 0x040fe200080100e4 */
[----:B------:R-:W-:Y:S01]  /*9e40*/  FSEL R218, R2, -INF , !P0 ;  /* 0xff80000002da7808 */ /* 0x000fe20004000000 */
[C---:B------:R-:W-:Y:S01]  /*9e50*/  FFMA.FTZ R6, R3.reuse, UR4, R230 ;  /* 0x0000000403067c23 */ /* 0x040fe200080100e6 */
[C---:B------:R-:W-:Y:S01]  /*9e60*/  ISETP.GE.AND P5, PT, R0.reuse, R24, PT ;  /* 0x000000180000720c */ /* 0x040fe20003fa6270 */
[----:B------:R-:W-:Y:S01]  /*9e70*/  FFMA.FTZ R4, R3, UR4, R246 ;  /* 0x0000000403047c23 */ /* 0x000fe200080100f6 */
[----:B------:R-:W-:-:S02]  /*9e80*/  ISETP.GE.AND P4, PT, R0, R25, PT ;  /* 0x000000190000720c */ /* 0x000fc40003f86270 */
[C---:B------:R-:W-:Y:S02]  /*9e90*/  ISETP.GE.AND P1, PT, R0.reuse, R27, PT ;  /* 0x0000001b0000720c */ /* 0x040fe40003f26270 */
[C---:B------:R-:W-:Y:S02]  /*9ea0*/  ISETP.GE.AND P0, PT, R0.reuse, R26, PT ;  /* 0x0000001a0000720c */ /* 0x040fe40003f06270 */
[----:B------:R-:W-:Y:S02]  /*9eb0*/  IADD3 R0, R0, 0x39, RZ ;  /* 0x0000003900007810 */ /* 0x000fe40007ffe0ff */
[----:B------:R-:W-:Y:S02]  /*9ec0*/  FSEL R15, R8, -INF , !P0 ;  /* 0xff800000080f7808 */ /* 0x000fe40004000000 */
[----:B------:R-:W1:Y:S01]  /*9ed0*/  I2F R2, R0 ;  /* 0x0000000000027306 */ /* 0x000e620000201400 */
[----:B------:R-:W-:Y:S02]  /*9ee0*/  PLOP3.LUT P0, PT, PT, PT, UP0, 0x80, 0x0 ;  /* 0x000000000000781c */ /* 0x000fe40003f0f008 */
[----:B------:R-:W-:-:S02]  /*9ef0*/  FSEL R210, R5, -INF , !P6 ;  /* 0xff80000005d27808 */ /* 0x000fc40007000000 */
[----:B------:R-:W-:Y:S02]  /*9f00*/  FSEL R12, R7, -INF , !P5 ;  /* 0xff800000070c7808 */ /* 0x000fe40006800000 */
[----:B------:R-:W-:Y:S02]  /*9f10*/  FSEL R13, R6, -INF , !P4 ;  /* 0xff800000060d7808 */ /* 0x000fe40006000000 */
[----:B------:R-:W-:Y:S02]  /*9f20*/  FSEL R14, R4, -INF , !P1 ;  /* 0xff800000040e7808 */ /* 0x000fe40004800000 */
[C---:B------:R-:W-:Y:S02]  /*9f30*/  ISETP.GE.AND P6, PT, R0.reuse, R24, PT ;  /* 0x000000180000720c */ /* 0x040fe40003fc6270 */
[C---:B------:R-:W-:Y:S02]  /*9f40*/  ISETP.GE.AND P5, PT, R0.reuse, R25, PT ;  /* 0x000000190000720c */ /* 0x040fe40003fa6270 */
[----:B------:R-:W-:Y:S01]  /*9f50*/  ISETP.GE.AND P4, PT, R0, R27, PT ;  /* 0x0000001b0000720c */ /* 0x000fe20003f86270 */
[----:B-1----:R-:W-:Y:S01]  /*9f60*/  FFMA.FTZ R4, R2, UR4, R33 ;  /* 0x0000000402047c23 */ /* 0x002fe20008010021 */
[----:B------:R-:W-:Y:S01]  /*9f70*/  ISETP.GE.AND P1, PT, R0, R26, PT ;  /* 0x0000001a0000720c */ /* 0x000fe20003f26270 */
[----:B------:R-:W-:-:S02]  /*9f80*/  FFMA.FTZ R3, R2, UR4, R35 ;  /* 0x0000000402037c23 */ /* 0x000fc40008010023 */
[----:B------:R-:W-:Y:S01]  /*9f90*/  FFMA.FTZ R0, R2, UR4, R209 ;  /* 0x0000000402007c23 */ /* 0x000fe200080100d1 */
[----:B------:R-:W-:Y:S01]  /*9fa0*/  FSEL R33, R4, -INF , !P6 ;  /* 0xff80000004217808 */ /* 0x000fe20007000000 */
[----:B------:R-:W-:Y:S01]  /*9fb0*/  FFMA.FTZ R2, R2, UR4, R211 ;  /* 0x0000000402027c23 */ /* 0x000fe200080100d3 */
[----:B------:R-:W-:Y:S02]  /*9fc0*/  FSEL R35, R3, -INF , !P5 ;  /* 0xff80000003237808 */ /* 0x000fe40006800000 */
        /* <DEDUP_REMOVED lines=55> */
[----:B----4-:R-:W-:-:S03]  /*a340*/  IADD3.X R10, R3, UR27, RZ, P5, !PT ;  /* 0x0000001b030a7c10 */ /* 0x010fc6000affe4ff */
        /* <DEDUP_REMOVED lines=25> */
.L_x_331:
[----:B------:R-:W-:Y:S05]  /*a4e0*/  BSYNC B0 ;  /* 0x0000000000007941 */ /* 0x000fea0003800000 */
.L_x_330:
[----:B------:R-:W0:Y:S02]  /*a4f0*/  LDGDEPBAR ;  /* 0x00000000000079af */ /* 0x000e240000000000 */
.L_x_329:
[----:B------:R-:W2:Y:S01]  /*a500*/  LDL.LU R228, [R1] ;  /* 0x0000000001e47983 */ /* 0x000ea20000300800 */
[----:B------:R-:W-:-:S03]  /*a510*/  MOV R36, R64 ;  /* 0x0000004000247202 */ /* 0x000fc60000000f00 */
[----:B------:R3:W-:Y:S04]  /*a520*/  STL [R1+0x64], R27 ;  /* 0x0000641b01007387 */ /* 0x0007e80000100800 */
[----:B---3--:R-:W3:Y:S01]  /*a530*/  LDL.LU R27, [R1+0x4] ;  /* 0x00000400011b7983 */ /* 0x008ee20000300800 */
        /* <DEDUP_REMOVED lines=22> */
[----:B------:R-:W-:Y:S02]  /*a6a0*/  FMNMX.FTZ R0, R30, R0, !PT ;  /* 0x000000001e007209 */ /* 0x000fe40007810000 */
[----:B------:R-:W-:-:S02]  /*a6b0*/  FMNMX.FTZ R3, R50, R2, !PT ;  /* 0x0000000232037209 */ /* 0x000fc40007810000 */
[----:B------:R-:W-:Y:S02]  /*a6c0*/  FMNMX.FTZ R4, R34, R4, !PT ;  /* 0x0000000422047209 */ /* 0x000fe40007810000 */
[----:B------:R-:W-:Y:S02]  /*a6d0*/  FMNMX.FTZ R2, R22, R0, !PT ;  /* 0x0000000016027209 */ /* 0x000fe40007810000 */
[----:B------:R-:W-:Y:S02]  /*a6e0*/  FMNMX.FTZ R0, R33, R4, !PT ;  /* 0x0000000421007209 */ /* 0x000fe40007810000 */
[----:B------:R-:W-:-:S03]  /*a6f0*/  FMNMX.FTZ R2, R19, R2, !PT ;  /* 0x0000000213027209 */ /* 0x000fc60007810000 */
[----:B------:R-:W1:Y:S02]  /*a700*/  SHFL.BFLY PT, R6, R0, 0x2, 0x1f ;  /* 0x0c401f0000067f89 */ /* 0x000e6400000e0000 */
[----:B-1----:R-:W-:-:S05]  /*a710*/  FMNMX.FTZ R0, R0, R6, !PT ;  /* 0x0000000600007209 */ /* 0x002fca0007810000 */
[----:B------:R-:W1:Y:S02]  /*a720*/  SHFL.BFLY PT, R6, R0, 0x1, 0x1f ;  /* 0x0c201f0000067f89 */ /* 0x000e6400000e0000 */
[----:B-1----:R-:W-:-:S04]  /*a730*/  FMNMX.FTZ R252, R0, R6, !PT ;  /* 0x0000000600fc7209 */ /* 0x002fc80007810000 */
[----:B------:R-:W-:Y:S01]  /*a740*/  FSETP.NEU.FTZ.AND P6, PT, R252, -INF , PT ;  /* 0xff800000fc00780b */ /* 0x000fe20003fdd000 */
[----:B------:R-:W-:Y:S01]  /*a750*/  STL [R1+0x60], R26 ;  /* 0x0000601a01007387 */ /* 0x000fe20000100800 */
[----:B--2---:R-:W-:-:S04]  /*a760*/  FMNMX.FTZ R3, R228, R3, !PT ;  /* 0x00000003e4037209 */ /* 0x004fc80007810000 */
        /* <DEDUP_REMOVED lines=13> */
[----:B---3--:R-:W-:Y:S02]  /*a840*/  FMNMX.FTZ R2, R27, R3, !PT ;  /* 0x000000031b027209 */ /* 0x008fe40007810000 */
[----:B------:R-:W-:Y:S02]  /*a850*/  FMNMX.FTZ R3, R46, R5, !PT ;  /* 0x000000052e037209 */ /* 0x000fe40007810000 */
[----:B------:R-:W-:Y:S02]  /*a860*/  FMNMX.FTZ R4, R214, R4, !PT ;  /* 0x00000004d6047209 */ /* 0x000fe40007810000 */
[----:B------:R-:W-:Y:S02]  /*a870*/  FMNMX.FTZ R5, R231, R2, !PT ;  /* 0x00000002e7057209 */ /* 0x000fe40007810000 */
[----:B------:R-:W-:-:S02]  /*a880*/  FMNMX.FTZ R2, R35, R3, !PT ;  /* 0x0000000323027209 */ /* 0x000fc40007810000 */
[----:B------:R-:W-:-:S04]  /*a890*/  FMNMX.FTZ R3, R207, R4, !PT ;  /* 0x00000004cf037209 */ /* 0x000fc80007810000 */
        /* <DEDUP_REMOVED lines=13> */
[----:B------:R-:W-:-:S03]  /*a970*/  FMNMX.FTZ R3, R38, R3, !PT ;  /* 0x0000000326037209 */ /* 0x000fc60007810000 */
[----:B------:R-:W2:Y:S01]  /*a980*/  SHFL.BFLY PT, R8, R4, 0x2, 0x1f ;  /* 0x0c401f0004087f89 */ /* 0x000ea200000e0000 */
[----:B------:R-:W-:-:S04]  /*a990*/  FMNMX.FTZ R0, R37, R3, !PT ;  /* 0x0000000325007209 */ /* 0x000fc80007810000 */
[----:B------:R-:W-:Y:S02]  /*a9a0*/  FMNMX.FTZ R0, R210, R0, !PT ;  /* 0x00000000d2007209 */ /* 0x000fe40007810000 */
[----:B-1----:R-:W-:Y:S02]  /*a9b0*/  FMNMX.FTZ R2, R2, R5, !PT ;  /* 0x0000000502027209 */ /* 0x002fe40007810000 */
[----:B------:R-:W-:-:S03]  /*a9c0*/  FMNMX.FTZ R0, R209, R0, !PT ;  /* 0x00000000d1007209 */ /* 0x000fc60007810000 */
[----:B------:R-:W1:Y:S04]  /*a9d0*/  SHFL.BFLY PT, R7, R2, 0x1, 0x1f ;  /* 0x0c201f0002077f89 */ /* 0x000e6800000e0000 */
[----:B------:R-:W3:Y:S01]  /*a9e0*/  SHFL.BFLY PT, R6, R0, 0x2, 0x1f ;  /* 0x0c401f0000067f89 */ /* 0x000ee200000e0000 */
[----:B------:R-:W-:-:S05]  /*a9f0*/  FMUL.FTZ R3, R252, c[0x0][0x23c] ;  /* 0x00008f00fc037a20 */ /* 0x000fca0000410000 */
[----:B------:R-:W-:Y:S02]  /*aa00*/  FSEL R3, R3, RZ, P6 ;  /* 0x000000ff03037208 */ /* 0x000fe40003000000 */
[----:B--2---:R-:W-:-:S03]  /*aa10*/  FMNMX.FTZ R4, R4, R8, !PT ;  /* 0x0000000804047209 */ /* 0x004fc60007810000 */
[--C-:B------:R-:W-:Y:S02]  /*aa20*/  FFMA.FTZ R5, R12, c[0x0][0x23c], -R3.reuse ;  /* 0x00008f000c057a23 */ /* 0x100fe40000010803 */
[----:B------:R-:W2:Y:S02]  /*aa30*/  SHFL.BFLY PT, R8, R4, 0x1, 0x1f ;  /* 0x0c201f0004087f89 */ /* 0x000ea400000e0000 */
[----:B------:R4:W-:Y:S01]  /*aa40*/  MUFU.EX2 R211, R5 ;  /* 0x0000000500d37308 */ /* 0x0009e20000000800 */
[----:B-1----:R-:W-:Y:S02]  /*aa50*/  FMNMX.FTZ R247, R2, R7, !PT ;  /* 0x0000000702f77209 */ /* 0x002fe40007810000 */
[----:B---3--:R-:W-:Y:S01]  /*aa60*/  FMNMX.FTZ R0, R0, R6, !PT ;  /* 0x0000000600007209 */ /* 0x008fe20007810000 */
[--C-:B----4-:R-:W-:Y:S01]  /*aa70*/  FFMA.FTZ R5, R28, c[0x0][0x23c], -R3.reuse ;  /* 0x00008f001c057a23 */ /* 0x110fe20000010803 */
[----:B------:R-:W-:Y:S01]  /*aa80*/  FSETP.NEU.FTZ.AND P5, PT, R247, -INF , PT ;  /* 0xff800000f700780b */ /* 0x000fe20003fbd000 */
[----:B------:R-:W-:-:S02]  /*aa90*/  FFMA.FTZ R2, R18, c[0x0][0x23c], -R3 ;  /* 0x00008f0012027a23 */ /* 0x000fc40000010803 */
[----:B------:R1:W-:Y:S01]  /*aaa0*/  MUFU.EX2 R41, R5 ;  /* 0x0000000500297308 */ /* 0x0003e20000000800 */
[----:B------:R-:W-:-:S05]  /*aab0*/  FMUL.FTZ R28, R247, c[0x0][0x23c] ;  /* 0x00008f00f71c7a20 */ /* 0x000fca0000410000 */
[----:B------:R-:W-:Y:S02]  /*aac0*/  FSEL R28, R28, RZ, P5 ;  /* 0x000000ff1c1c7208 */ /* 0x000fe40002800000 */
[----:B------:R3:W4:Y:S01]  /*aad0*/  MUFU.EX2 R32, R2 ;  /* 0x0000000200207308 */ /* 0x0007220000000800 */
[----:B-1----:R-:W1:Y:S01]  /*aae0*/  SHFL.BFLY PT, R5, R0, 0x1, 0x1f ;  /* 0x0c201f0000057f89 */ /* 0x002e6200000e0000 */
[----:B--2---:R-:W-:Y:S01]  /*aaf0*/  FMNMX.FTZ R246, R4, R8, !PT ;  /* 0x0000000804f67209 */ /* 0x004fe20007810000 */
[----:B---3--:R-:W-:-:S05]  /*ab00*/  FFMA.FTZ R2, R16, c[0x0][0x23c], -R3 ;  /* 0x00008f0010027a23 */ /* 0x008fca0000010803 */
[----:B------:R2:W-:Y:S01]  /*ab10*/  MUFU.EX2 R39, R2 ;  /* 0x0000000200277308 */ /* 0x0005e20000000800 */
[----:B------:R-:W-:Y:S01]  /*ab20*/  FSETP.NEU.FTZ.AND P4, PT, R246, -INF , PT ;  /* 0xff800000f600780b */ /* 0x000fe20003f9d000 */
[----:B--2---:R-:W-:-:S06]  /*ab30*/  FFMA.FTZ R2, R13, c[0x0][0x23c], -R28 ;  /* 0x00008f000d027a23 */ /* 0x004fcc000001081c */
[----:B------:R2:W-:Y:S01]  /*ab40*/  MUFU.EX2 R26, R2 ;  /* 0x00000002001a7308 */ /* 0x0005e20000000800 */
[----:B-1----:R-:W-:Y:S01]  /*ab50*/  FMNMX.FTZ R245, R0, R5, !PT ;  /* 0x0000000500f57209 */ /* 0x002fe20007810000 */
[----:B--2---:R-:W-:Y:S02]  /*ab60*/  FFMA.FTZ R2, R29, c[0x0][0x23c], -R28 ;  /* 0x00008f001d027a23 */ /* 0x004fe4000001081c */
[----:B------:R-:W-:-:S05]  /*ab70*/  FMUL.FTZ R29, R246, c[0x0][0x23c] ;  /* 0x00008f00f61d7a20 */ /* 0x000fca0000410000 */
[----:B------:R-:W-:Y:S02]  /*ab80*/  FSEL R29, R29, RZ, P4 ;  /* 0x000000ff1d1d7208 */ /* 0x000fe40002000000 */
[----:B------:R-:W-:-:S03]  /*ab90*/  FSETP.NEU.FTZ.AND P1, PT, R245, -INF , PT ;  /* 0xff800000f500780b */ /* 0x000fc60003f3d000 */
[--C-:B------:R-:W-:Y:S01]  /*aba0*/  FFMA.FTZ R0, R22, c[0x0][0x23c], -R29.reuse ;  /* 0x00008f0016007a23 */ /* 0x100fe2000001081d */
[----:B----4-:R-:W-:Y:S01]  /*abb0*/  MOV R22, R32 ;  /* 0x0000002000167202 */ /* 0x010fe20000000f00 */
[----:B------:R-:W-:Y:S02]  /*abc0*/  FMUL.FTZ R32, R245, c[0x0][0x23c] ;  /* 0x00008f00f5207a20 */ /* 0x000fe40000410000 */
[----:B------:R1:W-:Y:S03]  /*abd0*/  MUFU.EX2 R40, R0 ;  /* 0x0000000000287308 */ /* 0x0003e60000000800 */
[----:B------:R-:W-:Y:S01]  /*abe0*/  FSEL R32, R32, RZ, P1 ;  /* 0x000000ff20207208 */ /* 0x000fe20000800000 */
[----:B------:R-:W-:Y:S04]  /*abf0*/  STL [R1+0x5c], R25 ;  /* 0x00005c1901007387 */ /* 0x000fe80000100800 */
[----:B------:R2:W-:Y:S01]  /*ac00*/  STL [R1+0x58], R24 ;  /* 0x0000581801007387 */ /* 0x0005e20000100800 */
[----:B-1----:R-:W-:-:S04]  /*ac10*/  FFMA.FTZ R0, R19, c[0x0][0x23c], -R29 ;  /* 0x00008f0013007a23 */ /* 0x002fc8000001081d */
[----:B------:R1:W-:Y:S08]  /*ac20*/  MUFU.EX2 R5, R0 ;  /* 0x0000000000057308 */ /* 0x0003f00000000800 */
[----:B------:R3:W-:Y:S01]  /*ac30*/  MUFU.EX2 R230, R2 ;  /* 0x0000000200e67308 */ /* 0x0007e20000000800 */
[----:B-1----:R-:W-:-:S07]  /*ac40*/  FFMA.FTZ R0, R15, c[0x0][0x23c], -R32 ;  /* 0x00008f000f007a23 */ /* 0x002fce0000010820 */
[----:B--2---:R1:W-:Y:S01]  /*ac50*/  MUFU.EX2 R24, R0 ;  /* 0x0000000000187308 */ /* 0x0043e20000000800 */
[----:B---3--:R-:W-:-:S07]  /*ac60*/  FFMA.FTZ R2, R20, c[0x0][0x23c], -R28 ;  /* 0x00008f0014027a23 */ /* 0x008fce000001081c */
[----:B------:R2:W-:Y:S01]  /*ac70*/  MUFU.EX2 R9, R2 ;  /* 0x0000000200097308 */ /* 0x0005e20000000800 */
[----:B-1----:R-:W-:-:S07]  /*ac80*/  FFMA.FTZ R0, R31, c[0x0][0x23c], -R32 ;  /* 0x00008f001f007a23 */ /* 0x002fce0000010820 */
[----:B------:R1:W-:Y:S01]  /*ac90*/  MUFU.EX2 R6, R0 ;  /* 0x0000000000067308 */ /* 0x0003e20000000800 */
[----:B--2---:R-:W-:Y:S02]  /*aca0*/  FFMA.FTZ R2, R17, c[0x0][0x23c], -R28 ;  /* 0x00008f0011027a23 */ /* 0x004fe4000001081c */
[----:B------:R-:W-:Y:S05]  /*acb0*/  LDSM.16.MT88.4 R16, [R234+0xc000] ;  /* 0x00c00000ea10783b */ /* 0x000fea0000004200 */
[----:B------:R2:W-:Y:S01]  /*acc0*/  MUFU.EX2 R10, R2 ;  /* 0x00000002000a7308 */ /* 0x0005e20000000800 */
[----:B-1----:R-:W-:-:S07]  /*acd0*/  FFMA.FTZ R0, R21, c[0x0][0x23c], -R32 ;  /* 0x00008f0015007a23 */ /* 0x002fce0000010820 */
[----:B------:R1:W-:Y:S01]  /*ace0*/  MUFU.EX2 R20, R0 ;  /* 0x0000000000147308 */ /* 0x0003e20000000800 */
[----:B--2---:R-:W-:Y:S02]  /*acf0*/  FFMA.FTZ R2, R14, c[0x0][0x23c], -R29 ;  /* 0x00008f000e027a23 */ /* 0x004fe4000001081d */
[----:B------:R-:W2:Y:S05]  /*ad00*/  LDSM.16.MT88.4 R12, [R233+0xc000] ;  /* 0x00c00000e90c783b */ /* 0x000eaa0000004200 */
[----:B------:R3:W-:Y:S01]  /*ad10*/  MUFU.EX2 R25, R2 ;  /* 0x0000000200197308 */ /* 0x0007e20000000800 */
[----:B-1----:R-:W-:-:S05]  /*ad20*/  FSEL R0, R247, RZ, P5 ;  /* 0x000000fff7007208 */ /* 0x002fca0002800000 */
[----:B------:R-:W-:Y:S01]  /*ad30*/  FADD.FTZ R4, R167, -R0 ;  /* 0x80000000a7047221 */ /* 0x000fe20000010000 */
[----:B------:R-:W-:Y:S01]  /*ad40*/  FSEL R0, R246, RZ, P4 ;  /* 0x000000fff6007208 */ /* 0x000fe20002000000 */
[----:B---3--:R-:W-:Y:S02]  /*ad50*/  FFMA.FTZ R2, R30, c[0x0][0x23c], -R29 ;  /* 0x00008f001e027a23 */ /* 0x008fe4000001081d */
[----:B------:R-:W-:Y:S02]  /*ad60*/  FMUL.FTZ R30, R4, c[0x0][0x23c] ;  /* 0x00008f00041e7a20 */ /* 0x000fe40000410000 */
[----:B------:R-:W-:Y:S01]  /*ad70*/  FADD.FTZ R4, R166, -R0 ;  /* 0x80000000a6047221 */ /* 0x000fe20000010000 */
[----:B------:R-:W-:Y:S01]  /*ad80*/  FSEL R0, R245, RZ, P1 ;  /* 0x000000fff5007208 */ /* 0x000fe20000800000 */
[----:B------:R1:W3:Y:S04]  /*ad90*/  MUFU.EX2 R11, R2 ;  /* 0x00000002000b7308 */ /* 0x0002e80000000800 */
[----:B------:R-:W-:-:S04]  /*ada0*/  FADD.FTZ R0, R165, -R0 ;  /* 0x80000000a5007221 */ /* 0x000fc80000010000 */
[----:B------:R-:W-:Y:S01]  /*adb0*/  FMUL.FTZ R0, R0, c[0x0][0x23c] ;  /* 0x00008f0000007a20 */ /* 0x000fe20000410000 */
[----:B-1----:R-:W-:-:S05]  /*adc0*/  FSEL R2, R252, RZ, P6 ;  /* 0x000000fffc027208 */ /* 0x002fca0003000000 */
[----:B------:R-:W-:Y:S01]  /*add0*/  FADD.FTZ R2, R168, -R2 ;  /* 0x80000002a8027221 */ /* 0x000fe20000010000 */
[----:B------:R1:W-:Y:S01]  /*ade0*/  MUFU.EX2 R48, R0 ;  /* 0x0000000000307308 */ /* 0x0003e20000000800 */
[----:B------:R-:W-:Y:S02]  /*adf0*/  FMUL.FTZ R4, R4, c[0x0][0x23c] ;  /* 0x00008f0004047a20 */ /* 0x000fe40000410000 */
[----:B------:R-:W-:-:S05]  /*ae00*/  FMUL.FTZ R2, R2, c[0x0][0x23c] ;  /* 0x00008f0002027a20 */ /* 0x000fca0000410000 */
[----:B------:R-:W-:Y:S01]  /*ae10*/  MUFU.EX2 R30, R30 ;  /* 0x0000001e001e7308 */ /* 0x000fe20000000800 */
[----:B-1----:R-:W-:-:S07]  /*ae20*/  FFMA.FTZ R0, R23, c[0x0][0x23c], -R32 ;  /* 0x00008f0017007a23 */ /* 0x002fce0000010820 */
[----:B------:R-:W1:Y:S08]  /*ae30*/  MUFU.EX2 R2, R2 ;  /* 0x0000000200027308 */ /* 0x000e700000000800 */
[----:B------:R-:W4:Y:S08]  /*ae40*/  MUFU.EX2 R31, R4 ;  /* 0x00000004001f7308 */ /* 0x000f300000000800 */
[----:B------:R2:W2:Y:S01]  /*ae50*/  MUFU.EX2 R167, R0 ;  /* 0x0000000000a77308 */ /* 0x0004a20000000800 */
[----:B------:R-:W-:-:S02]  /*ae60*/  MOV R168, R41 ;  /* 0x0000002900a87202 */ /* 0x000fc40000000f00 */
[----:B---3--:R-:W-:Y:S02]  /*ae70*/  MOV R21, R11 ;  /* 0x0000000b00157202 */ /* 0x008fe40000000f00 */
[----:B------:R-:W-:Y:S02]  /*ae80*/  MOV R166, R6 ;  /* 0x0000000600a67202 */ /* 0x000fe40000000f00 */
[----:B------:R-:W-:Y:S02]  /*ae90*/  MOV R165, R5 ;  /* 0x0000000500a57202 */ /* 0x000fe40000000f00 */
[----:B------:R-:W-:Y:S01]  /*aea0*/  MOV R23, R10 ;  /* 0x0000000a00177202 */ /* 0x000fe20000000f00 */
[-C--:B-1----:R-:W-:Y:S01]  /*aeb0*/  FMUL.FTZ R176, R176, R2.reuse ;  /* 0x00000002b0b07220 */ /* 0x082fe20000410000 */
[----:B------:R-:W-:Y:S01]  /*aec0*/  F2FP.PACK_AB R8, R168, R211 ;  /* 0x000000d3a808723e */ /* 0x000fe200000000ff */
[----:B------:R-:W-:Y:S01]  /*aed0*/  FMUL.FTZ R177, R177, R2 ;  /* 0x00000002b1b17220 */ /* 0x000fe20000410000 */
[----:B--2---:R-:W-:Y:S01]  /*aee0*/  MOV R0, R9 ;  /* 0x0000000900007202 */ /* 0x004fe20000000f00 */
        /* <DEDUP_REMOVED lines=20> */
[----:B------:R-:W-:Y:S01]  /*b030*/  FMUL.FTZ R187, R187, R30 ;  /* 0x0000001ebbbb7220 */ /* 0x000fe20000410000 */
[-C--:B------:R-:W-:Y:S08]  /*b040*/  HMMA.16816.F32 R176, R8, R12.reuse, R176 ;  /* 0x0000000c08b0723c */ /* 0x080ff000000018b0 */
        /* <DEDUP_REMOVED lines=9> */
[----:B------:R-:W2:Y:S01]  /*b0e0*/  LDL.LU R85, [R1+0x14] ;  /* 0x0000140001557983 */ /* 0x000ea20000300800 */
        /* <DEDUP_REMOVED lines=16> */
[----:B------:R-:W-:Y:S01]  /*b1f0*/  MOV R187, R40 ;  /* 0x0000002800bb7202 */ /* 0x000fe20000000f00 */
[----:B------:R-:W-:Y:S08]  /*b200*/  HMMA.16816.F32 R64, R4, R18, R76 ;  /* 0x000000120440723c */ /* 0x000ff0000000184c */
[-C--:B------:R-:W-:Y:S08]  /*b210*/  HMMA.16816.F32 R40, R8, R16.reuse, R68 ;  /* 0x000000100828723c */ /* 0x080ff00000001844 */
[----:B------:R-:W-:Y:S08]  /*b220*/  HMMA.16816.F32 R68, R4, R16, R72 ;  /* 0x000000100444723c */ /* 0x000ff00000001848 */
        /* <DEDUP_REMOVED lines=31> */
[----:B-1----:R-:W-:Y:S01]  /*b420*/  HMMA.16816.F32 R100, R8, R16, R100 ;  /* 0x000000100864723c */ /* 0x002fe20000001864 */
[----:B------:R-:W-:Y:S02]  /*b430*/  MOV R184, R167 ;  /* 0x000000a700b87202 */ /* 0x000fe40000000f00 */
[----:B------:R-:W-:Y:S02]  /*b440*/  MOV R78, R39 ;  /* 0x00000027004e7202 */ /* 0x000fe40000000f00 */
[----:B------:R-:W-:-:S02]  /*b450*/  MOV R167, R37 ;  /* 0x0000002500a77202 */ /* 0x000fc40000000f00 */
[----:B------:R-:W-:Y:S01]  /*b460*/  MOV R165, R38 ;  /* 0x0000002600a57202 */ /* 0x000fe20000000f00 */
[----:B------:R-:W-:Y:S01]  /*b470*/  HMMA.16816.F32 R104, R4, R16, R104 ;  /* 0x000000100468723c */ /* 0x000fe20000001868 */
[----:B------:R-:W-:-:S07]  /*b480*/  MOV R79, R36 ;  /* 0x00000024004f7202 */ /* 0x000fce0000000f00 */
[-C--:B------:R-:W-:Y:S08]  /*b490*/  HMMA.16816.F32 R108, R4, R18.reuse, R108 ;  /* 0x00000012046c723c */ /* 0x080ff0000000186c */
[----:B------:R-:W-:Y:S01]  /*b4a0*/  HMMA.16816.F32 R112, R8, R18, R112 ;  /* 0x000000120870723c */ /* 0x000fe20000001870 */
[----:B------:R-:W1:Y:S07]  /*b4b0*/  LDSM.16.MT88.4 R16, [R234+0xe000] ;  /* 0x00e00000ea10783b */ /* 0x000e6e0000004200 */
[C---:B------:R-:W-:Y:S08]  /*b4c0*/  HMMA.16816.F32 R36, R4.reuse, R12, R88 ;  /* 0x0000000c0424723c */ /* 0x040ff00000001858 */
[-C--:B------:R-:W-:Y:S08]  /*b4d0*/  HMMA.16816.F32 R92, R4, R14.reuse, R92 ;  /* 0x0000000e045c723c */ /* 0x080ff0000000185c */
[----:B------:R-:W-:Y:S01]  /*b4e0*/  HMMA.16816.F32 R72, R8, R14, R96 ;  /* 0x0000000e0848723c */ /* 0x000fe20000001860 */
[----:B------:R-:W3:Y:S01]  /*b4f0*/  LDSM.16.MT88.4 R12, [R233+0xe000] ;  /* 0x00e00000e90c783b */ /* 0x000ee20000004200 */
[----:B------:R-:W-:-:S02]  /*b500*/  MOV R87, R187 ;  /* 0x000000bb00577202 */ /* 0x000fc40000000f00 */
[----:B------:R-:W-:Y:S01]  /*b510*/  MOV R187, R0 ;  /* 0x0000000000bb7202 */ /* 0x000fe20000000f00 */
[----:B------:R-:W-:Y:S02]  /*b520*/  FFMA.FTZ R0, R212, c[0x0][0x23c], -R3 ;  /* 0x00008f00d4007a23 */ /* 0x000fe40000010803 */
[-C--:B------:R-:W-:Y:S02]  /*b530*/  FMUL.FTZ R132, R132, R2.reuse ;  /* 0x0000000284847220 */ /* 0x080fe40000410000 */
[----:B------:R4:W-:Y:S01]  /*b540*/  MUFU.EX2 R96, R0 ;  /* 0x0000000000607308 */ /* 0x0009e20000000800 */
[----:B------:R-:W-:Y:S02]  /*b550*/  FMUL.FTZ R133, R133, R2 ;  /* 0x0000000285857220 */ /* 0x000fe40000410000 */
[-C--:B------:R-:W-:Y:S02]  /*b560*/  FMUL.FTZ R134, R134, R30.reuse ;  /* 0x0000001e86867220 */ /* 0x080fe40000410000 */
[----:B------:R-:W-:-:S02]  /*b570*/  FMUL.FTZ R135, R135, R30 ;  /* 0x0000001e87877220 */ /* 0x000fc40000410000 */
[-C--:B------:R-:W-:Y:S02]  /*b580*/  FMUL.FTZ R116, R116, R2.reuse ;  /* 0x0000000274747220 */ /* 0x080fe40000410000 */
[----:B------:R-:W-:Y:S02]  /*b590*/  FMUL.FTZ R117, R117, R2 ;  /* 0x0000000275757220 */ /* 0x000fe40000410000 */
[-C--:B------:R-:W-:Y:S02]  /*b5a0*/  FMUL.FTZ R118, R118, R30.reuse ;  /* 0x0000001e76767220 */ /* 0x080fe40000410000 */
[----:B------:R-:W-:Y:S02]  /*b5b0*/  FMUL.FTZ R119, R119, R30 ;  /* 0x0000001e77777220 */ /* 0x000fe40000410000 */
[----:B----4-:R-:W-:Y:S02]  /*b5c0*/  FFMA.FTZ R0, R204, c[0x0][0x23c], -R3 ;  /* 0x00008f00cc007a23 */ /* 0x010fe40000010803 */
[----:B------:R-:W-:-:S02]  /*b5d0*/  FMUL.FTZ R120, R120, R31 ;  /* 0x0000001f78787220 */ /* 0x000fc40000410000 */
[-C--:B------:R-:W-:Y:S01]  /*b5e0*/  FMUL.FTZ R121, R121, R31.reuse ;  /* 0x0000001f79797220 */ /* 0x080fe20000410000 */
[----:B------:R4:W1:Y:S01]  /*b5f0*/  MUFU.EX2 R84, R0 ;  /* 0x0000000000547308 */ /* 0x0008620000000800 */
        /* <DEDUP_REMOVED lines=10> */
[----:B----4-:R-:W-:Y:S01]  /*b6a0*/  FFMA.FTZ R0, R164, c[0x0][0x23c], -R3 ;  /* 0x00008f00a4007a23 */ /* 0x010fe20000010803 */
[----:B-1----:R-:W-:Y:S03]  /*b6b0*/  HMMA.16816.F32 R80, R8, R16, R132 ;  /* 0x000000100850723c */ /* 0x002fe60000001884 */
[----:B------:R1:W-:Y:S01]  /*b6c0*/  MUFU.EX2 R134, R0 ;  /* 0x0000000000867308 */ /* 0x0003e20000000800 */
[----:B------:R-:W-:-:S02]  /*b6d0*/  MOV R186, R23 ;  /* 0x0000001700ba7202 */ /* 0x000fc40000000f00 */
[----:B------:R-:W-:Y:S02]  /*b6e0*/  MOV R86, R21 ;  /* 0x0000001500567202 */ /* 0x000fe40000000f00 */
[-C--:B---3--:R-:W-:Y:S01]  /*b6f0*/  HMMA.16816.F32 R116, R8, R12.reuse, R116 ;  /* 0x0000000c0874723c */ /* 0x088fe20000001874 */
[----:B------:R-:W-:Y:S02]  /*b700*/  MOV R76, R22 ;  /* 0x00000016004c7202 */ /* 0x000fe40000000f00 */
[----:B------:R-:W-:Y:S02]  /*b710*/  MOV R77, R20 ;  /* 0x00000014004d7202 */ /* 0x000fe40000000f00 */
[----:B------:R-:W-:Y:S03]  /*b720*/  LDSM.16.MT88.4 R20, [R235+0xe000] ;  /* 0x00e00000eb14783b */ /* 0x000fe60000004200 */
        /* <DEDUP_REMOVED lines=12> */
[----:B------:R-:W-:Y:S02]  /*b7f0*/  FMUL.FTZ R144, R144, R31 ;  /* 0x0000001f90907220 */ /* 0x000fe40000410000 */
[----:B-1----:R-:W-:-:S05]  /*b800*/  FFMA.FTZ R0, R50, c[0x0][0x23c], -R28 ;  /* 0x00008f0032007a23 */ /* 0x002fca000001081c */
[----:B------:R1:W-:Y:S01]  /*b810*/  MUFU.EX2 R91, R0 ;  /* 0x00000000005b7308 */ /* 0x0003e20000000800 */
[-C--:B------:R-:W-:Y:S02]  /*b820*/  FMUL.FTZ R145, R145, R31.reuse ;  /* 0x0000001f91917220 */ /* 0x080fe40000410000 */
        /* <DEDUP_REMOVED lines=8> */
[-C--:B------:R-:W-:Y:S02]  /*b8b0*/  FMUL.FTZ R192, R192, R2.reuse ;  /* 0x00000002c0c07220 */ /* 0x080fe40000410000 */
[----:B------:R-:W-:Y:S02]  /*b8c0*/  FMUL.FTZ R193, R193, R2 ;  /* 0x00000002c1c17220 */ /* 0x000fe40000410000 */
[----:B------:R-:W-:-:S02]  /*b8d0*/  FMUL.FTZ R194, R194, R30 ;  /* 0x0000001ec2c27220 */ /* 0x000fc40000410000 */
[----:B-1----:R-:W-:Y:S02]  /*b8e0*/  FFMA.FTZ R0, R206, c[0x0][0x23c], -R29 ;  /* 0x00008f00ce007a23 */ /* 0x002fe4000001081d */
[----:B------:R-:W-:Y:S02]  /*b8f0*/  FMUL.FTZ R195, R195, R30 ;  /* 0x0000001ec3c37220 */ /* 0x000fe40000410000 */
[-C--:B------:R-:W-:Y:S01]  /*b900*/  FMUL.FTZ R152, R152, R2.reuse ;  /* 0x0000000298987220 */ /* 0x080fe20000410000 */
[----:B------:R1:W-:Y:S01]  /*b910*/  MUFU.EX2 R133, R0 ;  /* 0x0000000000857308 */ /* 0x0003e20000000800 */
[----:B------:R-:W-:Y:S02]  /*b920*/  FMUL.FTZ R153, R153, R2 ;  /* 0x0000000299997220 */ /* 0x000fe40000410000 */
[-C--:B------:R-:W-:Y:S02]  /*b930*/  FMUL.FTZ R154, R154, R30.reuse ;  /* 0x0000001e9a9a7220 */ /* 0x080fe40000410000 */
[----:B------:R-:W-:-:S02]  /*b940*/  FMUL.FTZ R155, R155, R30 ;  /* 0x0000001e9b9b7220 */ /* 0x000fc40000410000 */
[-C--:B------:R-:W-:Y:S02]  /*b950*/  FMUL.FTZ R136, R136, R31.reuse ;  /* 0x0000001f88887220 */ /* 0x080fe40000410000 */
[-C--:B------:R-:W-:Y:S02]  /*b960*/  FMUL.FTZ R137, R137, R31.reuse ;  /* 0x0000001f89897220 */ /* 0x080fe40000410000 */
[-C--:B------:R-:W-:Y:S02]  /*b970*/  FMUL.FTZ R138, R138, R48.reuse ;  /* 0x000000308a8a7220 */ /* 0x080fe40000410000 */
[----:B------:R-:W-:Y:S02]  /*b980*/  FMUL.FTZ R139, R139, R48 ;  /* 0x000000308b8b7220 */ /* 0x000fe40000410000 */
[----:B------:R-:W-:Y:S02]  /*b990*/  FMUL.FTZ R188, R188, R31 ;  /* 0x0000001fbcbc7220 */ /* 0x000fe40000410000 */
[----:B-1----:R-:W-:-:S02]  /*b9a0*/  FFMA.FTZ R0, R171, c[0x0][0x23c], -R29 ;  /* 0x00008f00ab007a23 */ /* 0x002fc4000001081d */
[-C--:B------:R-:W-:Y:S02]  /*b9b0*/  FMUL.FTZ R189, R189, R31.reuse ;  /* 0x0000001fbdbd7220 */ /* 0x080fe40000410000 */
        /* <DEDUP_REMOVED lines=11> */
[C---:B---3--:R-:W-:Y:S08]  /*ba70*/  HMMA.16816.F32 R144, R4.reuse, R12, R144 ;  /* 0x0000000c0490723c */ /* 0x048ff00000001890 */
[----:B------:R-:W-:Y:S01]  /*ba80*/  HMMA.16816.F32 R148, R4, R14, R148 ;  /* 0x0000000e0494723c */ /* 0x000fe20000001894 */
[----:B-1----:R-:W-:-:S07]  /*ba90*/  FFMA.FTZ R0, R214, c[0x0][0x23c], -R32 ;  /* 0x00008f00d6007a23 */ /* 0x002fce0000010820 */
[C---:B------:R-:W-:Y:S08]  /*baa0*/  HMMA.16816.F32 R192, R8.reuse, R12, R192 ;  /* 0x0000000c08c0723c */ /* 0x040ff000000018c0 */
[----:B------:R-:W-:Y:S01]  /*bab0*/  HMMA.16816.F32 R152, R8, R14, R152 ;  /* 0x0000000e0898723c */ /* 0x000fe20000001898 */
[----:B------:R-:W1:Y:S07]  /*bac0*/  LDSM.16.MT88.4 R12, [R233+0xc800] ;  /* 0x00c80000e90c783b */ /* 0x000e6e0000004200 */
[C---:B------:R-:W-:Y:S08]  /*bad0*/  HMMA.16816.F32 R136, R4.reuse, R16, R136 ;  /* 0x000000100488723c */ /* 0x040ff00000001888 */
[C---:B------:R-:W-:Y:S08]  /*bae0*/  HMMA.16816.F32 R188, R4.reuse, R18, R188 ;  /* 0x0000001204bc723c */ /* 0x040ff000000018bc */
[C---:B------:R-:W-:Y:S08]  /*baf0*/  HMMA.16816.F32 R196, R4.reuse, R20, R196 ;  /* 0x0000001404c4723c */ /* 0x040ff000000018c4 */
[----:B------:R-:W-:Y:S01]  /*bb00*/  HMMA.16816.F32 R160, R4, R22, R160 ;  /* 0x0000001604a0723c */ /* 0x000fe200000018a0 */
[----:B------:R3:W4:Y:S01]  /*bb10*/  MUFU.EX2 R4, R0 ;  /* 0x0000000000047308 */ /* 0x0007220000000800 */
[----:B------:R-:W-:-:S02]  /*bb20*/  FMUL.FTZ R140, R140, R2 ;  /* 0x000000028c8c7220 */ /* 0x000fc40000410000 */
[-C--:B------:R-:W-:Y:S02]  /*bb30*/  FMUL.FTZ R141, R141, R2.reuse ;  /* 0x000000028d8d7220 */ /* 0x080fe40000410000 */
[-C--:B------:R-:W-:Y:S02]  /*bb40*/  FMUL.FTZ R156, R156, R2.reuse ;  /* 0x000000029c9c7220 */ /* 0x080fe40000410000 */
[----:B------:R-:W-:Y:S02]  /*bb50*/  FMUL.FTZ R157, R157, R2 ;  /* 0x000000029d9d7220 */ /* 0x000fe40000410000 */
[----:B---3--:R-:W-:-:S04]  /*bb60*/  FFMA.FTZ R0, R207, c[0x0][0x23c], -R32 ;  /* 0x00008f00cf007a23 */ /* 0x008fc80000010820 */
[----:B------:R3:W1:Y:S01]  /*bb70*/  MUFU.EX2 R132, R0 ;  /* 0x0000000000847308 */ /* 0x0006620000000800 */
[-C--:B------:R-:W-:Y:S02]  /*bb80*/  FMUL.FTZ R200, R200, R2.reuse ;  /* 0x00000002c8c87220 */ /* 0x080fe40000410000 */
[-C--:B------:R-:W-:Y:S02]  /*bb90*/  FMUL.FTZ R201, R201, R2.reuse ;  /* 0x00000002c9c97220 */ /* 0x080fe40000410000 */
[----:B--2---:R-:W-:Y:S02]  /*bba0*/  FFMA.FTZ R49, R85, R2, R211 ;  /* 0x0000000255317223 */ /* 0x004fe400000100d3 */
[----:B------:R-:W-:Y:S01]  /*bbb0*/  FFMA.FTZ R2, R51, c[0x0][0x23c], -R29 ;  /* 0x00008f0033027a23 */ /* 0x000fe2000001081d */
[----:B------:R-:W-:Y:S01]  /*bbc0*/  MOV R164, R84 ;  /* 0x0000005400a47202 */ /* 0x000fe20000000f00 */
        /* <DEDUP_REMOVED lines=11> */
[----:B----4-:R-:W-:Y:S01]  /*bc80*/  MOV R207, R4 ;  /* 0x0000000400cf7202 */ /* 0x010fe20000000f00 */
[----:B------:R-:W-:Y:S01]  /*bc90*/  HMMA.16816.F32 R140, R8, R18, R140 ;  /* 0x00000012088c723c */ /* 0x000fe2000000188c */
[----:B------:R-:W-:Y:S01]  /*bca0*/  F2FP.PACK_AB R4, R133, R97 ;  /* 0x000000618504723e */ /* 0x000fe200000000ff */
[----:B------:R-:W4:Y:S01]  /*bcb0*/  LDSM.16.MT88.4 R16, [R234+0xc800] ;  /* 0x00c80000ea10783b */ /* 0x000f220000004200 */
[----:B-1----:R-:W-:-:S02]  /*bcc0*/  F2FP.PACK_AB R5, R132, R207 ;  /* 0x000000cf8405723e */ /* 0x002fc400000000ff */
[----:B---3--:R-:W-:Y:S02]  /*bcd0*/  F2FP.PACK_AB R6, R85, R89 ;  /* 0x000000595506723e */ /* 0x008fe400000000ff */
[----:B--2---:R-:W-:Y:S01]  /*bce0*/  F2FP.PACK_AB R7, R84, R88 ;  /* 0x000000585407723e */ /* 0x004fe200000000ff */
[C---:B------:R-:W-:Y:S08]  /*bcf0*/  HMMA.16816.F32 R156, R8.reuse, R20, R156 ;  /* 0x00000014089c723c */ /* 0x040ff0000000189c */
[----:B------:R-:W-:Y:S01]  /*bd00*/  HMMA.16816.F32 R200, R8, R22, R200 ;  /* 0x0000001608c8723c */ /* 0x000fe200000018c8 */
[----:B------:R-:W-:Y:S01]  /*bd10*/  MOV R99, R86 ;  /* 0x0000005600637202 */ /* 0x000fe20000000f00 */
[----:B------:R-:W-:Y:S05]  /*bd20*/  LDSM.16.MT88.4 R20, [R234+0xe800] ;  /* 0x00e80000ea14783b */ /* 0x000fea0000004200 */
        /* <DEDUP_REMOVED lines=8> */
[----:B------:R-:W1:Y:S01]  /*bdb0*/  LDSM.16.MT88.4 R12, [R236+0xc800] ;  /* 0x00c80000ec0c783b */ /* 0x000e620000004200 */
[----:B------:R-:W-:-:S02]  /*bdc0*/  MOV R213, R87 ;  /* 0x0000005700d57202 */ /* 0x000fc40000000f00 */
[----:B------:R-:W-:Y:S02]  /*bdd0*/  MOV R87, R76 ;  /* 0x0000004c00577202 */ /* 0x000fe40000000f00 */
[----:B------:R-:W-:Y:S02]  /*bde0*/  MOV R212, R77 ;  /* 0x0000004d00d47202 */ /* 0x000fe40000000f00 */
[----:B------:R-:W-:Y:S01]  /*bdf0*/  MOV R86, R78 ;  /* 0x0000004e00567202 */ /* 0x000fe20000000f00 */
[----:B----4-:R-:W-:Y:S01]  /*be00*/  HMMA.16816.F32 R68, R4, R16, R68 ;  /* 0x000000100444723c */ /* 0x010fe20000001844 */
[----:B------:R-:W-:-:S07]  /*be10*/  MOV R205, R79 ;  /* 0x0000004f00cd7202 */ /* 0x000fce0000000f00 */
[----:B------:R-:W-:Y:S08]  /*be20*/  HMMA.16816.F32 R76, R8, R16, R40 ;  /* 0x00000010084c723c */ /* 0x000ff00000001828 */
        /* <DEDUP_REMOVED lines=17> */
[----:B------:R-:W1:Y:S01]  /*bf40*/  LDSM.16.MT88.4 R12, [R235+0xe800] ;  /* 0x00e80000eb0c783b */ /* 0x000e620000004200 */
[----:B------:R-:W-:-:S04]  /*bf50*/  FFMA.FTZ R0, R205, c[0x0][0x23c], -R3 ;  /* 0x00008f00cd007a23 */ /* 0x000fc80000010803 */
[----:B------:R3:W4:Y:S02]  /*bf60*/  MUFU.EX2 R2, R0 ;  /* 0x0000000000027308 */ /* 0x0007240000000800 */
[C---:B------:R-:W-:Y:S08]  /*bf70*/  HMMA.16816.F32 R136, R4.reuse, R20, R136 ;  /* 0x000000140488723c */ /* 0x040ff00000001888 */
[----:B------:R-:W-:Y:S01]  /*bf80*/  HMMA.16816.F32 R188, R4, R22, R188 ;  /* 0x0000001604bc723c */ /* 0x000fe200000018bc */
[----:B---3--:R-:W-:-:S07]  /*bf90*/  FFMA.FTZ R0, R227, c[0x0][0x23c], -R3 ;  /* 0x00008f00e3007a23 */ /* 0x008fce0000010803 */
[C---:B--2---:R-:W-:Y:S08]  /*bfa0*/  HMMA.16816.F32 R144, R4.reuse, R16, R144 ;  /* 0x000000100490723c */ /* 0x044ff00000001890 */
[C---:B------:R-:W-:Y:S08]  /*bfb0*/  HMMA.16816.F32 R148, R4.reuse, R18, R148 ;  /* 0x000000120494723c */ /* 0x040ff00000001894 */
[C---:B-1----:R-:W-:Y:S08]  /*bfc0*/  HMMA.16816.F32 R196, R4.reuse, R12, R196 ;  /* 0x0000000c04c4723c */ /* 0x042ff000000018c4 */
[----:B------:R-:W-:Y:S01]  /*bfd0*/  HMMA.16816.F32 R160, R4, R14, R160 ;  /* 0x0000000e04a0723c */ /* 0x000fe200000018a0 */
[----:B------:R1:W-:Y:S01]  /*bfe0*/  MUFU.EX2 R4, R0 ;  /* 0x0000000000047308 */ /* 0x0003e20000000800 */
[----:B------:R-:W-:-:S02]  /*bff0*/  MOV R169, R213 ;  /* 0x000000d500a97202 */ /* 0x000fc40000000f00 */
[----:B------:R-:W3:Y:S01]  /*c000*/  LDL.LU R213, [R1+0x18] ;  /* 0x0000180001d57983 */ /* 0x000ee20000300800 */
[----:B-1----:R-:W-:-:S04]  /*c010*/  FFMA.FTZ R0, R224, c[0x0][0x23c], -R3 ;  /* 0x00008f00e0007a23 */ /* 0x002fc80000010803 */
[----:B------:R1:W-:Y:S02]  /*c020*/  MUFU.EX2 R5, R0 ;  /* 0x0000000000057308 */ /* 0x0003e40000000800 */
[----:B-1----:R-:W-:-:S06]  /*c030*/  FFMA.FTZ R0, R45, c[0x0][0x23c], -R3 ;  /* 0x00008f002d007a23 */ /* 0x002fcc0000010803 */
[----:B------:R1:W3:Y:S02]  /*c040*/  MUFU.EX2 R6, R0 ;  /* 0x0000000000067308 */ /* 0x0002e40000000800 */
[----:B-1----:R-:W-:-:S06]  /*c050*/  FFMA.FTZ R0, R228, c[0x0][0x23c], -R28 ;  /* 0x00008f00e4007a23 */ /* 0x002fcc000001081c */
[----:B------:R1:W-:Y:S01]  /*c060*/  MUFU.EX2 R227, R0 ;  /* 0x0000000000e37308 */ /* 0x0003e20000000800 */
[----:B------:R-:W-:Y:S01]  /*c070*/  MOV R205, R230 ;  /* 0x000000e600cd7202 */ /* 0x000fe20000000f00 */
[----:B-1----:R-:W-:-:S06]  /*c080*/  FFMA.FTZ R0, R229, c[0x0][0x23c], -R28 ;  /* 0x00008f00e5007a23 */ /* 0x002fcc000001081c */
[----:B------:R1:W1:Y:S02]  /*c090*/  MUFU.EX2 R228, R0 ;  /* 0x0000000000e47308 */ /* 0x0002640000000800 */
[----:B-1----:R-:W-:-:S06]  /*c0a0*/  FFMA.FTZ R0, R225, c[0x0][0x23c], -R28 ;  /* 0x00008f00e1007a23 */ /* 0x002fcc000001081c */
[----:B------:R1:W-:Y:S02]  /*c0b0*/  MUFU.EX2 R229, R0 ;  /* 0x0000000000e57308 */ /* 0x0003e40000000800 */
[----:B-1----:R-:W-:-:S06]  /*c0c0*/  FFMA.FTZ R0, R47, c[0x0][0x23c], -R28 ;  /* 0x00008f002f007a23 */ /* 0x002fcc000001081c */
[----:B------:R1:W1:Y:S02]  /*c0d0*/  MUFU.EX2 R230, R0 ;  /* 0x0000000000e67308 */ /* 0x0002640000000800 */
[--C-:B-1----:R-:W-:Y:S02]  /*c0e0*/  FFMA.FTZ R0, R27, c[0x0][0x23c], -R29.reuse ;  /* 0x00008f001b007a23 */ /* 0x102fe4000001081d */
[----:B------:R1:W5:Y:S04]  /*c0f0*/  LDL.LU R27, [R1+0x64] ;  /* 0x00006400011b7983 */ /* 0x0003680000300800 */
[----:B------:R-:W2:Y:S01]  /*c100*/  LDL.LU R50, [R1+0x1c] ;  /* 0x00001c0001327983 */ /* 0x000ea20000300800 */
[----:B------:R4:W-:Y:S01]  /*c110*/  MUFU.EX2 R215, R0 ;  /* 0x0000000000d77308 */ /* 0x0009e20000000800 */
[C---:B------:R-:W-:Y:S08]  /*c120*/  HMMA.16816.F32 R192, R8.reuse, R16, R192 ;  /* 0x0000001008c0723c */ /* 0x040ff000000018c0 */
[----:B------:R-:W-:Y:S01]  /*c130*/  HMMA.16816.F32 R152, R8, R18, R152 ;  /* 0x000000120898723c */ /* 0x000fe20000001898 */
[----:B------:R-:W-:Y:S01]  /*c140*/  LDSM.16.MT88.4 R16, [R234+0xd000] ;  /* 0x00d00000ea10783b */ /* 0x000fe20000004200 */
[----:B----4-:R-:W-:-:S04]  /*c150*/  FFMA.FTZ R0, R231, c[0x0][0x23c], -R29 ;  /* 0x00008f00e7007a23 */ /* 0x010fc8000001081d */
[----:B------:R4:W1:Y:S02]  /*c160*/  MUFU.EX2 R224, R0 ;  /* 0x0000000000e07308 */ /* 0x0008640000000800 */
[C---:B------:R-:W-:Y:S08]  /*c170*/  HMMA.16816.F32 R80, R8.reuse, R20, R80 ;  /* 0x000000140850723c */ /* 0x040ff00000001850 */
[----:B------:R-:W-:Y:S01]  /*c180*/  HMMA.16816.F32 R140, R8, R22, R140 ;  /* 0x00000016088c723c */ /* 0x000fe2000000188c */
[----:B------:R-:W1:Y:S01]  /*c190*/  LDSM.16.MT88.4 R20, [R233+0xd000] ;  /* 0x00d00000e914783b */ /* 0x000e620000004200 */
[----:B----4-:R-:W-:-:S06]  /*c1a0*/  FFMA.FTZ R0, R226, c[0x0][0x23c], -R29 ;  /* 0x00008f00e2007a23 */ /* 0x010fcc000001081d */
[C---:B------:R-:W-:Y:S01]  /*c1b0*/  HMMA.16816.F32 R156, R8.reuse, R12, R156 ;  /* 0x0000000c089c723c */ /* 0x040fe2000000189c */
[----:B------:R4:W-:Y:S07]  /*c1c0*/  MUFU.EX2 R225, R0 ;  /* 0x0000000000e17308 */ /* 0x0009ee0000000800 */
[----:B------:R-:W-:Y:S01]  /*c1d0*/  HMMA.16816.F32 R200, R8, R14, R200 ;  /* 0x0000000e08c8723c */ /* 0x000fe200000018c8 */
[----:B------:R-:W1:Y:S01]  /*c1e0*/  LDSM.16.MT88.4 R12, [R236+0xd000] ;  /* 0x00d00000ec0c783b */ /* 0x000e620000004200 */
[----:B----4-:R-:W-:-:S04]  /*c1f0*/  FFMA.FTZ R0, R221, c[0x0][0x23c], -R29 ;  /* 0x00008f00dd007a23 */ /* 0x010fc8000001081d */
[----:B------:R4:W1:Y:S01]  /*c200*/  MUFU.EX2 R221, R0 ;  /* 0x0000000000dd7308 */ /* 0x0008620000000800 */
[----:B------:R-:W-:Y:S01]  /*c210*/  FFMA.FTZ R45, R220, c[0x0][0x23c], -R3 ;  /* 0x00008f00dc2d7a23 */ /* 0x000fe20000010803 */
[----:B------:R-:W-:Y:S01]  /*c220*/  MOV R220, R2 ;  /* 0x0000000200dc7202 */ /* 0x000fe20000000f00 */
[--C-:B------:R-:W-:Y:S02]  /*c230*/  FFMA.FTZ R2, R223, c[0x0][0x23c], -R32.reuse ;  /* 0x00008f00df027a23 */ /* 0x100fe40000010820 */
[----:B----4-:R-:W-:-:S04]  /*c240*/  FFMA.FTZ R0, R250, c[0x0][0x23c], -R32 ;  /* 0x00008f00fa007a23 */ /* 0x010fc80000010820 */
[----:B------:R4:W-:Y:S01]  /*c250*/  MUFU.EX2 R214, R0 ;  /* 0x0000000000d67308 */ /* 0x0009e20000000800 */
[----:B------:R-:W-:Y:S01]  /*c260*/  MOV R206, R212 ;  /* 0x000000d400ce7202 */ /* 0x000fe20000000f00 */
[----:B----4-:R-:W-:-:S06]  /*c270*/  FFMA.FTZ R0, R251, c[0x0][0x23c], -R32 ;  /* 0x00008f00fb007a23 */ /* 0x010fcc0000010820 */
[----:B------:R4:W-:Y:S01]  /*c280*/  MUFU.EX2 R212, R2 ;  /* 0x0000000200d47308 */ /* 0x0009e20000000800 */
[----:B---3--:R-:W-:Y:S02]  /*c290*/  MOV R231, R6 ;  /* 0x0000000600e77202 */ /* 0x008fe40000000f00 */
[----:B------:R-:W-:Y:S02]  /*c2a0*/  MOV R226, R5 ;  /* 0x0000000500e27202 */ /* 0x000fe40000000f00 */
[----:B------:R-:W-:Y:S02]  /*c2b0*/  MOV R250, R4 ;  /* 0x0000000400fa7202 */ /* 0x000fe40000000f00 */
[----:B------:R-:W-:Y:S02]  /*c2c0*/  F2FP.PACK_AB R9, R228, R227 ;  /* 0x000000e3e409723e */ /* 0x000fe400000000ff */
[----:B------:R-:W-:Y:S02]  /*c2d0*/  F2FP.PACK_AB R8, R250, R220 ;  /* 0x000000dcfa08723e */ /* 0x000fe400000000ff */
[----:B------:R-:W-:-:S02]  /*c2e0*/  F2FP.PACK_AB R10, R231, R226 ;  /* 0x000000e2e70a723e */ /* 0x000fc400000000ff */
[----:B------:R-:W-:Y:S01]  /*c2f0*/  F2FP.PACK_AB R11, R230, R229 ;  /* 0x000000e5e60b723e */ /* 0x000fe200000000ff */
[--C-:B------:R-:W-:Y:S01]  /*c300*/  FFMA.FTZ R43, R34, c[0x0][0x23c], -R3.reuse ;  /* 0x00008f00222b7a23 */ /* 0x100fe20000010803 */
[----:B-1----:R-:W-:Y:S01]  /*c310*/  F2FP.PACK_AB R4, R224, R215 ;  /* 0x000000d7e004723e */ /* 0x002fe200000000ff */
[--C-:B------:R-:W-:Y:S01]  /*c320*/  FFMA.FTZ R34, R46, c[0x0][0x23c], -R28.reuse ;  /* 0x00008f002e227a23 */ /* 0x100fe2000001081c */
[----:B------:R-:W-:Y:S02]  /*c330*/  F2FP.PACK_AB R6, R221, R225 ;  /* 0x000000e1dd06723e */ /* 0x000fe400000000ff */
[----:B------:R-:W-:Y:S01]  /*c340*/  MOV R51, R86 ;  /* 0x0000005600337202 */ /* 0x000fe20000000f00 */
[--C-:B------:R-:W-:Y:S01]  /*c350*/  FFMA.FTZ R44, R216, c[0x0][0x23c], -R3.reuse ;  /* 0x00008f00d82c7a23 */ /* 0x100fe20000010803 */
[----:B------:R-:W-:Y:S01]  /*c360*/  MOV R86, R168 ;  /* 0x000000a800567202 */ /* 0x000fe20000000f00 */
[----:B------:R-:W-:Y:S02]  /*c370*/  FFMA.FTZ R42, R33, c[0x0][0x23c], -R3 ;  /* 0x00008f00212a7a23 */ /* 0x000fe40000010803 */
[--C-:B----4-:R-:W-:Y:S01]  /*c380*/  FFMA.FTZ R2, R219, c[0x0][0x23c], -R29.reuse ;  /* 0x00008f00db027a23 */ /* 0x110fe2000001081d */
[----:B------:R-:W-:Y:S01]  /*c390*/  MOV R219, R134 ;  /* 0x0000008600db7202 */ /* 0x000fe20000000f00 */
[--C-:B------:R-:W-:Y:S01]  /*c3a0*/  FFMA.FTZ R3, R249, c[0x0][0x23c], -R29.reuse ;  /* 0x00008f00f9037a23 */ /* 0x100fe2000001081d */
[----:B------:R-:W-:Y:S01]  /*c3b0*/  MOV R249, R135 ;  /* 0x0000008700f97202 */ /* 0x000fe20000000f00 */
[--C-:B------:R-:W-:Y:S01]  /*c3c0*/  FFMA.FTZ R41, R222, c[0x0][0x23c], -R28.reuse ;  /* 0x00008f00de297a23 */ /* 0x100fe2000001081c */
[----:B------:R-:W-:Y:S01]  /*c3d0*/  MOV R134, R167 ;  /* 0x000000a700867202 */ /* 0x000fe20000000f00 */
[--C-:B------:R-:W-:Y:S01]  /*c3e0*/  FFMA.FTZ R40, R217, c[0x0][0x23c], -R28.reuse ;  /* 0x00008f00d9287a23 */ /* 0x100fe2000001081c */
[----:B------:R-:W-:Y:S01]  /*c3f0*/  MOV R223, R89 ;  /* 0x0000005900df7202 */ /* 0x000fe20000000f00 */
[----:B------:R-:W-:Y:S01]  /*c400*/  FFMA.FTZ R33, R35, c[0x0][0x23c], -R28 ;  /* 0x00008f0023217a23 */ /* 0x000fe2000001081c */
[----:B------:R-:W-:Y:S01]  /*c410*/  MOV R217, R90 ;  /* 0x0000005a00d97202 */ /* 0x000fe20000000f00 */
[----:B------:R-:W-:Y:S01]  /*c420*/  FFMA.FTZ R35, R208, c[0x0][0x23c], -R29 ;  /* 0x00008f00d0237a23 */ /* 0x000fe2000001081d */
[----:B------:R-:W-:Y:S01]  /*c430*/  MOV R222, R91 ;  /* 0x0000005b00de7202 */ /* 0x000fe20000000f00 */
[----:B------:R-:W-:-:S02]  /*c440*/  FFMA.FTZ R47, R213, R30, R26 ;  /* 0x0000001ed52f7223 */ /* 0x000fc4000001001a */
[----:B------:R1:W3:Y:S01]  /*c450*/  MUFU.EX2 R213, R0 ;  /* 0x0000000000d57308 */ /* 0x0002e20000000800 */
[----:B------:R-:W-:Y:S01]  /*c460*/  MOV R251, R85 ;  /* 0x0000005500fb7202 */ /* 0x000fe20000000f00 */
[----:B------:R-:W-:Y:S01]  /*c470*/  HMMA.16816.F32 R176, R8, R20, R176 ;  /* 0x0000001408b0723c */ /* 0x000fe200000018b0 */
[----:B------:R-:W-:Y:S01]  /*c480*/  MOV R216, R84 ;  /* 0x0000005400d87202 */ /* 0x000fe20000000f00 */
[----:B------:R4:W5:Y:S01]  /*c490*/  LDL.LU R26, [R1+0x60] ;  /* 0x00006000011a7983 */ /* 0x0009620000300800 */
[----:B-1----:R-:W-:-:S04]  /*c4a0*/  FFMA.FTZ R0, R248, c[0x0][0x23c], -R32 ;  /* 0x00008f00f8007a23 */ /* 0x002fc80000010820 */
[----:B------:R-:W1:Y:S01]  /*c4b0*/  MUFU.EX2 R211, R0 ;  /* 0x0000000000d37308 */ /* 0x000e620000000800 */
[----:B---3--:R-:W-:Y:S01]  /*c4c0*/  F2FP.PACK_AB R5, R213, R214 ;  /* 0x000000d6d505723e */ /* 0x008fe200000000ff */
[----:B------:R-:W-:Y:S01]  /*c4d0*/  HMMA.16816.F32 R52, R8, R22, R52 ;  /* 0x000000160834723c */ /* 0x000fe20000001834 */
[----:B------:R-:W-:Y:S02]  /*c4e0*/  MOV R248, R88 ;  /* 0x0000005800f87202 */ /* 0x000fe40000000f00 */
[----:B------:R-:W-:Y:S02]  /*c4f0*/  MOV R135, R86 ;  /* 0x0000005600877202 */ /* 0x000fe40000000f00 */
[----:B-1----:R-:W-:Y:S01]  /*c500*/  F2FP.PACK_AB R7, R212, R211 ;  /* 0x000000d3d407723e */ /* 0x002fe200000000ff */
[----:B------:R-:W-:Y:S01]  /*c510*/  FFMA.FTZ R0, R218, c[0x0][0x23c], -R29 ;  /* 0x00008f00da007a23 */ /* 0x000fe2000001081d */
[----:B------:R-:W-:Y:S02]  /*c520*/  MOV R218, R132 ;  /* 0x0000008400da7202 */ /* 0x000fe40000000f00 */
[----:B------:R-:W-:-:S03]  /*c530*/  MOV R132, R165 ;  /* 0x000000a500847202 */ /* 0x000fc60000000f00 */
[C---:B------:R-:W-:Y:S08]  /*c540*/  HMMA.16816.F32 R172, R4.reuse, R20, R172 ;  /* 0x0000001404ac723c */ /* 0x040ff000000018ac */
[C---:B------:R-:W-:Y:S01]  /*c550*/  HMMA.16816.F32 R180, R4.reuse, R22, R180 ;  /* 0x0000001604b4723c */ /* 0x040fe200000018b4 */
[----:B------:R-:W-:Y:S07]  /*c560*/  LDSM.16.MT88.4 R20, [R233+0xf000] ;  /* 0x00f00000e914783b */ /* 0x000fee0000004200 */
[C---:B------:R-:W-:Y:S08]  /*c570*/  HMMA.16816.F32 R68, R4.reuse, R16, R68 ;  /* 0x000000100444723c */ /* 0x040ff00000001844 */
[C---:B------:R-:W-:Y:S08]  /*c580*/  HMMA.16816.F32 R64, R4.reuse, R18, R64 ;  /* 0x000000120440723c */ /* 0x040ff00000001840 */
[C---:B------:R-:W-:Y:S01]  /*c590*/  HMMA.16816.F32 R88, R4.reuse, R12, R36 ;  /* 0x0000000c0458723c */ /* 0x040fe20000001824 */
[----:B------:R-:W-:Y:S07]  /*c5a0*/  LDSM.16.MT88.4 R36, [R235+0xf000] ;  /* 0x00f00000eb24783b */ /* 0x000fee0000004200 */
[----:B------:R-:W-:Y:S01]  /*c5b0*/  HMMA.16816.F32 R92, R4, R14, R92 ;  /* 0x0000000e045c723c */ /* 0x000fe2000000185c */
[----:B--2---:R-:W-:Y:S01]  /*c5c0*/  FFMA.FTZ R46, R50, R31, R25 ;  /* 0x0000001f322e7223 */ /* 0x004fe20000010019 */
[----:B------:R-:W-:Y:S01]  /*c5d0*/  MOV R50, R169 ;  /* 0x000000a900327202 */ /* 0x000fe20000000f00 */
[----:B------:R-:W1:Y:S05]  /*c5e0*/  LDSM.16.MT88.4 R28, [R235+0xd000] ;  /* 0x00d00000eb1c783b */ /* 0x000e6a0000004200 */
[----:B------:R-:W-:Y:S01]  /*c5f0*/  HMMA.16816.F32 R168, R8, R16, R76 ;  /* 0x0000001008a8723c */ /* 0x000fe2000000184c */
[----:B------:R4:W5:Y:S06]  /*c600*/  LDL.LU R25, [R1+0x5c] ;  /* 0x00005c0001197983 */ /* 0x00096c0000300800 */
[----:B------:R-:W-:-:S02]  /*c610*/  MOV R76, R133 ;  /* 0x00000085004c7202 */ /* 0x000fc40000000f00 */
[----:B------:R-:W-:Y:S02]  /*c620*/  MOV R78, R164 ;  /* 0x000000a4004e7202 */ /* 0x000fe40000000f00 */
[----:B------:R-:W-:Y:S02]  /*c630*/  MOV R77, R204 ;  /* 0x000000cc004d7202 */ /* 0x000fe40000000f00 */
[----:B------:R-:W-:Y:S02]  /*c640*/  MOV R133, R166 ;  /* 0x000000a600857202 */ /* 0x000fe40000000f00 */
[----:B------:R-:W-:Y:S01]  /*c650*/  MOV R204, R87 ;  /* 0x0000005700cc7202 */ /* 0x000fe20000000f00 */
[C---:B------:R-:W-:Y:S01]  /*c660*/  HMMA.16816.F32 R164, R8.reuse, R18, R60 ;  /* 0x0000001208a4723c */ /* 0x040fe2000000183c */
[----:B------:R-:W2:Y:S07]  /*c670*/  LDSM.16.MT88.4 R16, [R234+0xf000] ;  /* 0x00f00000ea10783b */ /* 0x000eae0000004200 */
[C---:B------:R-:W-:Y:S08]  /*c680*/  HMMA.16816.F32 R84, R8.reuse, R12, R56 ;  /* 0x0000000c0854723c */ /* 0x040ff00000001838 */
[----:B------:R-:W-:Y:S01]  /*c690*/  HMMA.16816.F32 R60, R8, R14, R72 ;  /* 0x0000000e083c723c */ /* 0x000fe20000001848 */
[----:B------:R-:W3:Y:S07]  /*c6a0*/  LDSM.16.MT88.4 R12, [R236+0xf000] ;  /* 0x00f00000ec0c783b */ /* 0x000eee0000004200 */
[C---:B-1----:R-:W-:Y:S08]  /*c6b0*/  HMMA.16816.F32 R104, R4.reuse, R28, R104 ;  /* 0x0000001c0468723c */ /* 0x042ff00000001868 */
[C---:B------:R-:W-:Y:S08]  /*c6c0*/  HMMA.16816.F32 R108, R4.reuse, R30, R108 ;  /* 0x0000001e046c723c */ /* 0x040ff0000000186c */
[C---:B------:R-:W-:Y:S08]  /*c6d0*/  HMMA.16816.F32 R120, R4.reuse, R20, R120 ;  /* 0x000000140478723c */ /* 0x040ff00000001878 */
[C---:B------:R-:W-:Y:S08]  /*c6e0*/  HMMA.16816.F32 R124, R4.reuse, R22, R124 ;  /* 0x00000016047c723c */ /* 0x040ff0000000187c */
[C---:B--2---:R-:W-:Y:S08]  /*c6f0*/  HMMA.16816.F32 R136, R4.reuse, R16, R136 ;  /* 0x000000100488723c */ /* 0x044ff00000001888 */
[C---:B------:R-:W-:Y:S08]  /*c700*/  HMMA.16816.F32 R188, R4.reuse, R18, R188 ;  /* 0x0000001204bc723c */ /* 0x040ff000000018bc */
[C---:B---3--:R-:W-:Y:S08]  /*c710*/  HMMA.16816.F32 R144, R4.reuse, R12, R144 ;  /* 0x0000000c0490723c */ /* 0x048ff00000001890 */
[C---:B------:R-:W-:Y:S08]  /*c720*/  HMMA.16816.F32 R148, R4.reuse, R14, R148 ;  /* 0x0000000e0494723c */ /* 0x040ff00000001894 */
[C---:B------:R-:W-:Y:S08]  /*c730*/  HMMA.16816.F32 R196, R4.reuse, R36, R196 ;  /* 0x0000002404c4723c */ /* 0x040ff000000018c4 */
[----:B------:R-:W-:Y:S01]  /*c740*/  HMMA.16816.F32 R56, R4, R38, R160 ;  /* 0x000000260438723c */ /* 0x000fe200000018a0 */
[----:B------:R-:W2:Y:S06]  /*c750*/  LDL.LU R6, [R1+0x20] ;  /* 0x0000200001067983 */ /* 0x000eac0000300800 */
[----:B------:R-:W-:Y:S01]  /*c760*/  MOV R7, R132 ;  /* 0x0000008400077202 */ /* 0x000fe20000000f00 */
[----:B------:R-:W-:Y:S01]  /*c770*/  HMMA.16816.F32 R100, R8, R28, R100 ;  /* 0x0000001c0864723c */ /* 0x000fe20000001864 */
[----:B------:R-:W-:-:S02]  /*c780*/  MOV R162, R134 ;  /* 0x0000008600a27202 */ /* 0x000fc40000000f00 */
[----:B------:R-:W-:Y:S01]  /*c790*/  MOV R163, R135 ;  /* 0x0000008700a37202 */ /* 0x000fe20000000f00 */
[----:B------:R-:W-:Y:S01]  /*c7a0*/  MUFU.EX2 R208, R42 ;  /* 0x0000002a00d07308 */ /* 0x000fe20000000800 */
[----:B------:R-:W-:-:S03]  /*c7b0*/  MOV R74, R206 ;  /* 0x000000ce004a7202 */ /* 0x000fc60000000f00 */
[----:B------:R-:W-:Y:S01]  /*c7c0*/  HMMA.16816.F32 R28, R8, R30, R112 ;  /* 0x0000001e081c723c */ /* 0x000fe20000001870 */
[----:B------:R-:W-:-:S03]  /*c7d0*/  MOV R72, R205 ;  /* 0x000000cd00487202 */ /* 0x000fc60000000f00 */
[----:B------:R-:W-:Y:S03]  /*c7e0*/  MUFU.EX2 R206, R44 ;  /* 0x0000002c00ce7308 */ /* 0x000fe60000000800 */
[----:B------:R-:W-:Y:S02]  /*c7f0*/  MOV R115, R7 ;  /* 0x0000000700737202 */ /* 0x000fe40000000f00 */
[----:B------:R-:W-:Y:S02]  /*c800*/  MOV R4, R162 ;  /* 0x000000a200047202 */ /* 0x000fe40000000f00 */
[----:B------:R-:W-:Y:S01]  /*c810*/  MOV R5, R163 ;  /* 0x000000a300057202 */ /* 0x000fe20000000f00 */
[----:B------:R-:W-:Y:S01]  /*c820*/  MUFU.EX2 R44, R2 ;  /* 0x00000002002c7308 */ /* 0x000fe20000000800 */
[----:B------:R-:W-:Y:S02]  /*c830*/  MOV R75, R51 ;  /* 0x00000033004b7202 */ /* 0x000fe40000000f00 */
[----:B------:R-:W-:-:S02]  /*c840*/  MOV R7, R99 ;  /* 0x0000006300077202 */ /* 0x000fc40000000f00 */
[----:B------:R-:W-:-:S03]  /*c850*/  MOV R79, R207 ;  /* 0x000000cf004f7202 */ /* 0x000fc60000000f00 */
[----:B------:R1:W-:Y:S01]  /*c860*/  MUFU.EX2 R42, R0 ;  /* 0x00000000002a7308 */ /* 0x0003e20000000800 */
[----:B------:R-:W-:Y:S02]  /*c870*/  MOV R73, R50 ;  /* 0x0000003200497202 */ /* 0x000fe40000000f00 */
[----:B------:R-:W-:-:S05]  /*c880*/  MOV R162, R187 ;  /* 0x000000bb00a27202 */ /* 0x000fca0000000f00 */
[----:B------:R-:W-:Y:S01]  /*c890*/  MUFU.EX2 R51, R41 ;  /* 0x0000002900337308 */ /* 0x000fe20000000800 */
[----:B------:R-:W-:Y:S01]  /*c8a0*/  MOV R163, R73 ;  /* 0x0000004900a37202 */ /* 0x000fe20000000f00 */
[----:B-1----:R-:W-:-:S06]  /*c8b0*/  FFMA.FTZ R0, R115, c[0x0][0x23c], -R32 ;  /* 0x00008f0073007a23 */ /* 0x002fcc0000010820 */
[----:B------:R-:W-:Y:S01]  /*c8c0*/  MUFU.EX2 R207, R43 ;  /* 0x0000002b00cf7308 */ /* 0x000fe20000000800 */
[----:B------:R-:W-:Y:S01]  /*c8d0*/  MOV R161, R204 ;  /* 0x000000cc00a17202 */ /* 0x000fe20000000f00 */
[C---:B------:R-:W-:Y:S06]  /*c8e0*/  HMMA.16816.F32 R156, R8.reuse, R36, R156 ;  /* 0x00000024089c723c */ /* 0x040fec000000189c */
[----:B------:R-:W-:Y:S08]  /*c8f0*/  MUFU.EX2 R41, R35 ;  /* 0x0000002300297308 */ /* 0x000ff00000000800 */
[----:B------:R-:W-:Y:S08]  /*c900*/  MUFU.EX2 R50, R34 ;  /* 0x0000002200327308 */ /* 0x000ff00000000800 */
[----:B------:R-:W-:Y:S01]  /*c910*/  MUFU.EX2 R205, R45 ;  /* 0x0000002d00cd7308 */ /* 0x000fe20000000800 */
[----:B------:R-:W-:Y:S01]  /*c920*/  MOV R160, R133 ;  /* 0x0000008500a07202 */ /* 0x000fe20000000f00 */
[----:B------:R-:W-:Y:S01]  /*c930*/  HMMA.16816.F32 R116, R8, R20, R116 ;  /* 0x000000140874723c */ /* 0x000fe20000001874 */
[----:B------:R-:W-:Y:S01]  /*c940*/  MOV R73, R75 ;  /* 0x0000004b00497202 */ /* 0x000fe20000000f00 */
[----:B------:R-:W-:Y:S04]  /*c950*/  LDSM.16.MT88.4 R112, [R235+0xd800] ;  /* 0x00d80000eb70783b */ /* 0x000fe80000004200 */
[----:B------:R1:W-:Y:S08]  /*c960*/  MUFU.EX2 R43, R3 ;  /* 0x00000003002b7308 */ /* 0x0003f00000000800 */
[----:B------:R3:W-:Y:S01]  /*c970*/  MUFU.EX2 R35, R0 ;  /* 0x0000000000237308 */ /* 0x0007e20000000800 */
[----:B-1----:R-:W-:-:S02]  /*c980*/  FADD.FTZ R3, R5, R49 ;  /* 0x0000003105037221 */ /* 0x002fc40000010000 */
[----:B------:R-:W-:-:S05]  /*c990*/  FADD.FTZ R5, R7, R46 ;  /* 0x0000002e07057221 */ /* 0x000fca0000010000 */
[----:B------:R1:W-:Y:S01]  /*c9a0*/  MUFU.EX2 R204, R33 ;  /* 0x0000002100cc7308 */ /* 0x0003e20000000800 */
[----:B---3--:R-:W-:Y:S02]  /*c9b0*/  FFMA.FTZ R0, R4, c[0x0][0x23c], -R32 ;  /* 0x00008f0004007a23 */ /* 0x008fe40000010820 */
[----:B-1----:R-:W-:-:S05]  /*c9c0*/  FADD.FTZ R33, R163, R5 ;  /* 0x00000005a3217221 */ /* 0x002fca0000010000 */
[----:B------:R1:W3:Y:S08]  /*c9d0*/  MUFU.EX2 R36, R0 ;  /* 0x0000000000247308 */ /* 0x0002f00000000800 */
[----:B------:R-:W-:Y:S01]  /*c9e0*/  MUFU.EX2 R45, R40 ;  /* 0x00000028002d7308 */ /* 0x000fe20000000800 */
[----:B-1----:R-:W-:-:S07]  /*c9f0*/  FFMA.FTZ R0, R210, c[0x0][0x23c], -R32 ;  /* 0x00008f00d2007a23 */ /* 0x002fce0000010820 */
[----:B------:R1:W-:Y:S01]  /*ca00*/  MUFU.EX2 R40, R0 ;  /* 0x0000000000287308 */ /* 0x0003e20000000800 */
[----:B------:R-:W-:Y:S01]  /*ca10*/  MOV R75, R77 ;  /* 0x0000004d004b7202 */ /* 0x000fe20000000f00 */
[----:B-1----:R-:W-:-:S06]  /*ca20*/  FFMA.FTZ R0, R209, c[0x0][0x23c], -R32 ;  /* 0x00008f00d1007a23 */ /* 0x002fcc0000010820 */
[----:B------:R1:W1:Y:S01]  /*ca30*/  MUFU.EX2 R37, R0 ;  /* 0x0000000000257308 */ /* 0x0002620000000800 */
[----:B------:R-:W-:Y:S01]  /*ca40*/  MOV R77, R79 ;  /* 0x0000004f004d7202 */ /* 0x000fe20000000f00 */
[----:B------:R-:W-:Y:S01]  /*ca50*/  HMMA.16816.F32 R132, R8, R16, R80 ;  /* 0x000000100884723c */ /* 0x000fe20000001850 */
[----:B------:R-:W-:Y:S01]  /*ca60*/  MOV R79, R98 ;  /* 0x00000062004f7202 */ /* 0x000fe20000000f00 */
[----:B------:R-:W-:Y:S01]  /*ca70*/  LDSM.16.MT88.4 R80, [R234+0xd800] ;  /* 0x00d80000ea50783b */ /* 0x000fe20000004200 */
[----:B------:R-:W-:Y:S02]  /*ca80*/  MOV R99, R186 ;  /* 0x000000ba00637202 */ /* 0x000fe40000000f00 */
[----:B------:R-:W-:-:S03]  /*ca90*/  MOV R98, R185 ;  /* 0x000000b900627202 */ /* 0x000fc60000000f00 */
[----:B------:R-:W-:Y:S01]  /*caa0*/  HMMA.16816.F32 R192, R8, R12, R192 ;  /* 0x0000000c08c0723c */ /* 0x000fe200000018c0 */
[----:B-1----:R-:W-:-:S07]  /*cab0*/  FADD.FTZ R0, R161, R3 ;  /* 0x00000003a1007221 */ /* 0x002fce0000010000 */
[C---:B------:R-:W-:Y:S01]  /*cac0*/  HMMA.16816.F32 R20, R8.reuse, R22, R128 ;  /* 0x000000160814723c */ /* 0x040fe20000001880 */
[----:B---3--:R-:W-:Y:S01]  /*cad0*/  F2FP.PACK_AB R161, R36, R35 ;  /* 0x0000002324a1723e */ /* 0x008fe200000000ff */
[----:B------:R-:W-:Y:S01]  /*cae0*/  FADD.FTZ R3, R73, R0 ;  /* 0x0000000049037221 */ /* 0x000fe20000010000 */
[----:B------:R-:W-:Y:S01]  /*caf0*/  F2FP.PACK_AB R163, R37, R40 ;  /* 0x0000002825a3723e */ /* 0x000fe200000000ff */
[----:B------:R-:W-:Y:S04]  /*cb00*/  LDSM.16.MT88.4 R128, [R233+0xf800] ;  /* 0x00f80000e980783b */ /* 0x000fe80000004200 */
[C---:B------:R-:W-:Y:S01]  /*cb10*/  HMMA.16816.F32 R16, R8.reuse, R18, R140 ;  /* 0x000000120810723c */ /* 0x040fe2000000188c */
[----:B------:R-:W-:Y:S01]  /*cb20*/  MOV R0, R98 ;  /* 0x0000006200007202 */ /* 0x000fe20000000f00 */
[----:B------:R-:W-:Y:S06]  /*cb30*/  LDSM.16.MT88.4 R140, [R234+0xf800] ;  /* 0x00f80000ea8c783b */ /* 0x000fec0000004200 */
[C---:B------:R-:W-:Y:S01]  /*cb40*/  HMMA.16816.F32 R12, R8.reuse, R14, R152 ;  /* 0x0000000e080c723c */ /* 0x040fe20000001898 */
[----:B------:R-:W-:Y:S01]  /*cb50*/  MOV R46, R79 ;  /* 0x0000004f002e7202 */ /* 0x000fe20000000f00 */
[----:B------:R-:W-:Y:S01]  /*cb60*/  FADD.FTZ R0, R0, R33 ;  /* 0x0000002100007221 */ /* 0x000fe20000010000 */
[----:B------:R-:W-:Y:S01]  /*cb70*/  MOV R49, R77 ;  /* 0x0000004d00317202 */ /* 0x000fe20000000f00 */
[----:B------:R-:W-:Y:S04]  /*cb80*/  LDSM.16.MT88.4 R152, [R236+0xf800] ;  /* 0x00f80000ec98783b */ /* 0x000fe80000004200 */
[----:B------:R-:W-:Y:S07]  /*cb90*/  HMMA.16816.F32 R8, R8, R38, R200 ;  /* 0x000000260808723c */ /* 0x000fee00000018c8 */
[----:B------:R-:W-:-:S02]  /*cba0*/  F2FP.PACK_AB R200, R206, R205 ;  /* 0x000000cdcec8723e */ /* 0x000fc400000000ff */
[----:B------:R-:W-:Y:S02]  /*cbb0*/  F2FP.PACK_AB R201, R45, R51 ;  /* 0x000000332dc9723e */ /* 0x000fe400000000ff */
[----:B------:R-:W-:Y:S02]  /*cbc0*/  F2FP.PACK_AB R202, R208, R207 ;  /* 0x000000cfd0ca723e */ /* 0x000fe400000000ff */
[----:B------:R-:W-:Y:S02]  /*cbd0*/  F2FP.PACK_AB R203, R204, R50 ;  /* 0x00000032cccb723e */ /* 0x000fe400000000ff */
[----:B------:R-:W-:Y:S02]  /*cbe0*/  MOV R39, R96 ;  /* 0x0000006000277202 */ /* 0x000fe40000000f00 */
[----:B------:R-:W-:-:S03]  /*cbf0*/  MOV R210, R75 ;  /* 0x0000004b00d27202 */ /* 0x000fc60000000f00 */
[----:B------:R-:W-:Y:S02]  /*cc00*/  FADD.FTZ R3, R39, R3 ;  /* 0x0000000327037221 */ /* 0x000fe40000010000 */
[----:B--2---:R-:W-:Y:S01]  /*cc10*/  FFMA.FTZ R2, R6, R48, R24 ;  /* 0x0000003006027223 */ /* 0x004fe20000010018 */
[----:B------:R-:W-:Y:S01]  /*cc20*/  MOV R6, R72 ;  /* 0x0000004800067202 */ /* 0x000fe20000000f00 */
[----:B------:R4:W5:Y:S04]  /*cc30*/  LDL.LU R24, [R1+0x58] ;  /* 0x0000580001187983 */ /* 0x0009680000300800 */
[----:B------:R-:W-:-:S04]  /*cc40*/  FADD.FTZ R4, R6, R47 ;  /* 0x0000002f06047221 */ /* 0x000fc80000010000 */
[----:B------:R-:W-:Y:S02]  /*cc50*/  FADD.FTZ R34, R162, R4 ;  /* 0x00000004a2227221 */ /* 0x000fe40000010000 */
[----:B------:R-:W1:Y:S01]  /*cc60*/  LDSM.16.MT88.4 R4, [R235+0xf800] ;  /* 0x00f80000eb04783b */ /* 0x000e620000004200 */
[----:B------:R-:W-:Y:S01]  /*cc70*/  MOV R72, R74 ;  /* 0x0000004a00487202 */ /* 0x000fe20000000f00 */
[----:B------:R-:W-:Y:S01]  /*cc80*/  FADD.FTZ R2, R160, R2 ;  /* 0x00000002a0027221 */ /* 0x000fe20000010000 */
[----:B------:R-:W-:Y:S02]  /*cc90*/  MOV R74, R76 ;  /* 0x0000004c004a7202 */ /* 0x000fe40000000f00 */
[----:B------:R-:W-:Y:S02]  /*cca0*/  MOV R76, R78 ;  /* 0x0000004e004c7202 */ /* 0x000fe40000000f00 */
[----:B------:R-:W-:Y:S01]  /*ccb0*/  MOV R78, R97 ;  /* 0x00000061004e7202 */ /* 0x000fe20000000f00 */
[----:B------:R-:W-:Y:S01]  /*ccc0*/  FADD.FTZ R32, R72, R2 ;  /* 0x0000000248207221 */ /* 0x000fe20000010000 */
[----:B------:R-:W-:-:S02]  /*ccd0*/  MOV R97, R184 ;  /* 0x000000b800617202 */ /* 0x000fc40000000f00 */
[----:B------:R-:W-:Y:S01]  /*cce0*/  F2FP.PACK_AB R160, R44, R43 ;  /* 0x0000002b2ca0723e */ /* 0x000fe200000000ff */
[----:B------:R-:W2:Y:S01]  /*ccf0*/  LDSM.16.MT88.4 R184, [R233+0xd800] ;  /* 0x00d80000e9b8783b */ /* 0x000ea20000004200 */
[----:B------:R-:W-:Y:S02]  /*cd00*/  F2FP.PACK_AB R162, R41, R42 ;  /* 0x0000002a29a2723e */ /* 0x000fe400000000ff */
[----:B------:R-:W-:Y:S02]  /*cd10*/  MOV R2, R99 ;  /* 0x0000006300027202 */ /* 0x000fe40000000f00 */
[----:B------:R-:W-:Y:S02]  /*cd20*/  MOV R38, R97 ;  /* 0x0000006100267202 */ /* 0x000fe40000000f00 */
[----:B------:R-:W-:Y:S01]  /*cd30*/  MOV R47, R78 ;  /* 0x0000004e002f7202 */ /* 0x000fe20000000f00 */
[----:B------:R-:W-:Y:S01]  /*cd40*/  FADD.FTZ R2, R2, R34 ;  /* 0x0000002202027221 */ /* 0x000fe20000010000 */
[----:B------:R-:W-:Y:S01]  /*cd50*/  MOV R209, R76 ;  /* 0x0000004c00d17202 */ /* 0x000fe20000000f00 */
[----:B------:R-:W3:Y:S01]  /*cd60*/  LDSM.16.MT88.4 R96, [R236+0xd800] ;  /* 0x00d80000ec60783b */ /* 0x000ee20000004200 */
[----:B------:R-:W-:Y:S01]  /*cd70*/  MOV R48, R74 ;  /* 0x0000004a00307202 */ /* 0x000fe20000000f00 */
[----:B------:R-:W-:-:S02]  /*cd80*/  FADD.FTZ R2, R46, R2 ;  /* 0x000000022e027221 */ /* 0x000fc40000010000 */
[----:B------:R-:W-:Y:S02]  /*cd90*/  FADD.FTZ R0, R47, R0 ;  /* 0x000000002f007221 */ /* 0x000fe40000010000 */
[----:B------:R-:W-:Y:S02]  /*cda0*/  FADD.FTZ R3, R209, R3 ;  /* 0x00000003d1037221 */ /* 0x000fe40000010000 */
[----:B------:R-:W-:Y:S02]  /*cdb0*/  FADD.FTZ R2, R210, R2 ;  /* 0x00000002d2027221 */ /* 0x000fe40000010000 */
[----:B------:R-:W-:Y:S01]  /*cdc0*/  FADD.FTZ R0, R48, R0 ;  /* 0x0000000030007221 */ /* 0x000fe20000010000 */
[-C--:B-1----:R-:W-:Y:S08]  /*cdd0*/  HMMA.16816.F32 R196, R160, R4.reuse, R196 ;  /* 0x00000004a0c4723c */ /* 0x082ff000000018c4 */
        /* <DEDUP_REMOVED lines=48> */
[----:B------:R-:W-:Y:S08]  /*d0e0*/  HMMA.16816.F32 R72, R160, R80, R68 ;  /* 0x00000050a048723c */ /* 0x000ff00000001844 */
[-C--:B--2---:R-:W-:Y:S08]  /*d0f0*/  HMMA.16816.F32 R176, R200, R184.reuse, R176 ;  /* 0x000000b8c8b0723c */ /* 0x084ff000000018b0 */
        /* <DEDUP_REMOVED lines=38> */
[----:B------:R-:W-:Y:S06]  /*d360*/  BAR.SYNC.DEFER_BLOCKING 0x0 ;  /* 0x0000000000007b1d */ /* 0x000fec0000010000 */
[----:B------:R-:W-:Y:S02]  /*d370*/  ULDC.64 UR6, c[0x0][0x1a0] ;  /* 0x0000680000067ab9 */ /* 0x000fe40000000a00 */
[----:B------:R-:W-:Y:S02]  /*d380*/  UIMAD UR15, UR15, UR6, URZ ;  /* 0x000000060f0f72a4 */ /* 0x000fe4000f8e023f */
[----:B------:R-:W-:-:S02]  /*d390*/  UIMAD.WIDE.U32 UR20, UR12, UR6, URZ ;  /* 0x000000060c1472a5 */ /* 0x000fc4000f8e003f */
[----:B------:R-:W-:-:S04]  /*d3a0*/  UIMAD UR7, UR12, UR7, UR15 ;  /* 0x000000070c0772a4 */ /* 0x000fc8000f8e020f */
[----:B------:R-:W-:Y:S01]  /*d3b0*/  UIADD3 UR7, UR21, UR7, URZ ;  /* 0x0000000715077290 */ /* 0x000fe2000fffe03f */
[----:B------:R-:W-:-:S05]  /*d3c0*/  IMAD.U32 R4, RZ, RZ, UR20 ;  /* 0x00000014ff047e24 */ /* 0x000fca000f8e00ff */
[----:B------:R-:W-:Y:S01]  /*d3d0*/  IMAD.U32 R0, RZ, RZ, UR7 ;  /* 0x00000007ff007e24 */ /* 0x000fe2000f8e00ff */
[----:B------:R-:W-:Y:S01]  /*d3e0*/  @P3 STS.128 [R244+0xc000], RZ ;  /* 0x00c000fff4003388 */ /* 0x000fe20000000c00 */
[----:B------:R-:W-:Y:S01]  /*d3f0*/  IMAD.U32 R5, RZ, RZ, UR21 ;  /* 0x00000015ff057e24 */ /* 0x000fe2000f8e00ff */
        /* <DEDUP_REMOVED lines=13> */
[----:B------:R-:W-:Y:S02]  /*d4d0*/  IADD3.X R4, R4, UR9, RZ, P6, !PT ;  /* 0x0000000904047c10 */ /* 0x000fe4000b7fe4ff */
[C---:B------:R-:W-:Y:S02]  /*d4e0*/  IADD3 R0, P4, R2.reuse, UR14, RZ ;  /* 0x0000000e02007c10 */ /* 0x040fe4000ff9e0ff */
[C-C-:B------:R-:W-:Y:S02]  /*d4f0*/  @!P3 LEA.HI.X R17, R2.reuse, c[0x0][0x174], R4.reuse, 0x1, P5 ;  /* 0x00005d000211ba11 */ /* 0x140fe400028f0c04 */
[----:B------:R-:W-:-:S02]  /*d500*/  @!P2 LEA.HI.X R13, R2, c[0x0][0x174], R4, 0x1, P0 ;  /* 0x00005d00020daa11 */ /* 0x000fc400000f0c04 */
[----:B------:R-:W-:Y:S02]  /*d510*/  IADD3 R3, P1, R0, UR14, RZ ;  /* 0x0000000e00037c10 */ /* 0x000fe4000ff3e0ff */
[----:B------:R-:W-:Y:S02]  /*d520*/  IADD3.X R2, R4, UR9, RZ, P4, !PT ;  /* 0x0000000904027c10 */ /* 0x000fe4000a7fe4ff */
[----:B------:R-:W-:Y:S01]  /*d530*/  @!P3 LEA R10, P5, R0, c[0x0][0x170], 0x1 ;  /* 0x00005c00000aba11 */ /* 0x000fe200078a08ff */
[----:B------:R-:W-:Y:S01]  /*d540*/  @P2 STS.128 [R244+0xe000], RZ ;  /* 0x00e000fff4002388 */ /* 0x000fe20000000c00 */
[----:B------:R-:W-:Y:S02]  /*d550*/  @!P3 LEA R8, P4, R3, c[0x0][0x170], 0x1 ;  /* 0x00005c000308ba11 */ /* 0x000fe400078808ff */
[----:B------:R-:W-:Y:S01]  /*d560*/  IADD3.X R5, R2, UR9, RZ, P1, !PT ;  /* 0x0000000902057c10 */ /* 0x000fe20008ffe4ff */
[----:B------:R-:W-:Y:S01]  /*d570*/  @!PT LDS RZ, [RZ] ;  /* 0x00000000fffff984 */ /* 0x000fe20000000800 */
[----:B------:R-:W-:Y:S01]  /*d580*/  @!PT LDS RZ, [RZ] ;  /* 0x00000000fffff984 */ /* 0x000fe20000000800 */
[----:B------:R-:W-:Y:S01]  /*d590*/  @!PT LDS RZ, [RZ] ;  /* 0x00000000fffff984 */ /* 0x000fe20000000800 */
[----:B------:R2:W-:Y:S01]  /*d5a0*/  @!P2 LDGSTS.E.BYPASS.LTC128B.128 [R244+0xe000], [R14.64+0x80] ;  /* 0x0e0000800ef4afae */ /* 0x0005e2000b901d52 */
[----:B------:R-:W-:-:S03]  /*d5b0*/  @!P3 LEA.HI.X R11, R0, c[0x0][0x174], R2, 0x1, P5 ;  /* 0x00005d00000bba11 */ /* 0x000fc600028f0c02 */
[----:B------:R-:W-:Y:S01]  /*d5c0*/  @P3 STS.128 [R244+0xc800], RZ ;  /* 0x00c800fff4003388 */ /* 0x000fe20000000c00 */
[----:B-1----:R-:W-:-:S03]  /*d5d0*/  @!P2 LEA R6, P0, R0, c[0x0][0x170], 0x1 ;  /* 0x00005c000006aa11 */ /* 0x002fc600078008ff */
[----:B------:R-:W-:Y:S01]  /*d5e0*/  @!PT LDS RZ, [RZ] ;  /* 0x00000000fffff984 */ /* 0x000fe20000000800 */
[----:B------:R-:W-:Y:S01]  /*d5f0*/  @!PT LDS RZ, [RZ] ;  /* 0x00000000fffff984 */ /* 0x000fe20000000800 */
[----:B------:R-:W-:Y:S01]  /*d600*/  @!PT LDS RZ, [RZ] ;  /* 0x00000000fffff984 */ /* 0x000fe20000000800 */
[----:B------:R1:W-:Y:S01]  /*d610*/  @!P3 LDGSTS.E.BYPASS.LTC128B.128 [R244+0xc800], [R16.64] ;  /* 0x0c80000010f4bfae */ /* 0x0003e2000b901d52 */
[C---:B------:R-:W-:Y:S02]  /*d620*/  @!P2 LEA R4, P1, R3.reuse, c[0x0][0x170], 0x1 ;  /* 0x00005c000304aa11 */ /* 0x040fe400078208ff */
[----:B------:R-:W-:Y:S01]  /*d630*/  @!P2 LEA.HI.X R7, R0, c[0x0][0x174], R2, 0x1, P0 ;  /* 0x00005d000007aa11 */ /* 0x000fe200000f0c02 */
[----:B------:R-:W-:Y:S01]  /*d640*/  @P2 STS.128 [R244+0xe800], RZ ;  /* 0x00e800fff4002388 */ /* 0x000fe20000000c00 */
[----:B------:R-:W-:-:S03]  /*d650*/  @!P3 LEA.HI.X R9, R3, c[0x0][0x174], R5, 0x1, P4 ;  /* 0x00005d000309ba11 */ /* 0x000fc600020f0c05 */
[----:B------:R-:W-:Y:S01]  /*d660*/  @!PT LDS RZ, [RZ] ;  /* 0x00000000fffff984 */ /* 0x000fe20000000800 */
[----:B------:R-:W-:Y:S01]  /*d670*/  @!PT LDS RZ, [RZ] ;  /* 0x00000000fffff984 */ /* 0x000fe20000000800 */
[----:B------:R-:W-:Y:S01]  /*d680*/  @!PT LDS RZ, [RZ] ;  /* 0x00000000fffff984 */ /* 0x000fe20000000800 */
[----:B------:R2:W-:Y:S01]  /*d690*/  @!P2 LDGSTS.E.BYPASS.LTC128B.128 [R244+0xe800], [R12.64+0x80] ;  /* 0x0e8000800cf4afae */ /* 0x0005e2000b901d52 */
[----:B------:R-:W-:-:S03]  /*d6a0*/  @!P2 LEA.HI.X R5, R3, c[0x0][0x174], R5, 0x1, P1 ;  /* 0x00005d000305aa11 */ /* 0x000fc600008f0c05 */
        /* <DEDUP_REMOVED lines=24> */
[----:B---3--:R-:W3:Y:S04]  /*d830*/  LDSM.16.M88.4 R8, [R240+0x2000] ;  /* 0x00200000f008783b */ /* 0x008ee80000000200 */
[----:B-1----:R-:W-:Y:S04]  /*d840*/  LDSM.16.M88.4 R16, [R239] ;  /* 0x00000000ef10783b */ /* 0x002fe80000000200 */
[----:B----4-:R-:W1:Y:S04]  /*d850*/  LDSM.16.M88.4 R4, [R241+0x2000] ;  /* 0x00200000f104783b */ /* 0x010e680000000200 */
[----:B------:R-:W4:Y:S04]  /*d860*/  LDSM.16.M88.4 R40, [R239+0x1800] ;  /* 0x00180000ef28783b */ /* 0x000f280000000200 */
[----:B------:R-:W1:Y:S04]  /*d870*/  LDSM.16.M88.4 R48, [R239+0x800] ;  /* 0x00080000ef30783b */ /* 0x000e680000000200 */
[----:B------:R-:W1:Y:S04]  /*d880*/  LDSM.16.M88.4 R44, [R239+0x1000] ;  /* 0x00100000ef2c783b */ /* 0x000e680000000200 */
[----:B--2---:R-:W2:Y:S01]  /*d890*/  LDSM.16.M88.4 R12, [R240] ;  /* 0x00000000f00c783b */ /* 0x004ea20000000200 */
[----:B------:R-:W-:-:S03]  /*d8a0*/  UIADD3 UR21, UR8, -0x3, URZ ;  /* 0xfffffffd08157890 */ /* 0x000fc6000fffe03f */
[----:B------:R-:W0:Y:S01]  /*d8b0*/  LDGDEPBAR ;  /* 0x00000000000079af */ /* 0x000e220000000000 */
[C---:B---3--:R-:W-:Y:S08]  /*d8c0*/  HMMA.16816.F32 R168, R8.reuse, R38, RZ ;  /* 0x0000002608a8723c */ /* 0x048ff000000018ff */
[C---:B------:R-:W-:Y:S08]  /*d8d0*/  HMMA.16816.F32 R204, R8.reuse, R36, RZ ;  /* 0x0000002408cc723c */ /* 0x040ff000000018ff */
[C---:B------:R-:W-:Y:S08]  /*d8e0*/  HMMA.16816.F32 R164, R8.reuse, R32, RZ ;  /* 0x0000002008a4723c */ /* 0x040ff000000018ff */
[C---:B------:R-:W-:Y:S08]  /*d8f0*/  HMMA.16816.F32 R60, R8.reuse, R28, RZ ;  /* 0x0000001c083c723c */ /* 0x040ff000000018ff */
[C---:B------:R-:W-:Y:S08]  /*d900*/  HMMA.16816.F32 R52, R8.reuse, R20, RZ ;  /* 0x000000140834723c */ /* 0x040ff000000018ff */
[C---:B------:R-:W-:Y:S08]  /*d910*/  HMMA.16816.F32 R64, R8.reuse, R34, RZ ;  /* 0x000000220840723c */ /* 0x040ff000000018ff */
[C---:B------:R-:W-:Y:S08]  /*d920*/  HMMA.16816.F32 R56, R8.reuse, R30, RZ ;  /* 0x0000001e0838723c */ /* 0x040ff000000018ff */
[----:B------:R-:W-:Y:S08]  /*d930*/  HMMA.16816.F32 R8, R8, R22, RZ ;  /* 0x000000160808723c */ /* 0x000ff000000018ff */
[C---:B-1----:R-:W-:Y:S11]  /*d940*/  HMMA.16816.F32 R220, R4.reuse, R18, R168 ;  /* 0x0000001204dc723c */ /* 0x042ff600000018a8 */
[----:B------:R-:W-:Y:S05]  /*d950*/  @!UPT UIADD3 URZ, URZ, URZ, URZ ;  /* 0x0000003f3f3ff290 */ /* 0x000fea000fffe03f */
[C---:B----4-:R-:W-:Y:S01]  /*d960*/  HMMA.16816.F32 R228, R4.reuse, R42, R8 ;  /* 0x0000002a04e4723c */ /* 0x050fe20000001808 */
[----:B------:R-:W1:Y:S07]  /*d970*/  LDSM.16.M88.4 R8, [R241] ;  /* 0x00000000f108783b */ /* 0x000e6e0000000200 */
[----:B------:R-:W-:Y:S01]  /*d980*/  HMMA.16816.F32 R224, R4, R48, R164 ;  /* 0x0000003004e0723c */ /* 0x000fe200000018a4 */
[----:B------:R-:W-:Y:S02]  /*d990*/  IMAD.MOV.U32 R3, RZ, RZ, R221 ;  /* 0x000000ffff037224 */ /* 0x000fe400078e00dd */
[----:B------:R-:W-:-:S02]  /*d9a0*/  IMAD.MOV.U32 R2, RZ, RZ, R222 ;  /* 0x000000ffff027224 */ /* 0x000fc400078e00de */
[----:B------:R-:W-:Y:S02]  /*d9b0*/  IMAD.MOV.U32 R0, RZ, RZ, R223 ;  /* 0x000000ffff007224 */ /* 0x000fe400078e00df */
[----:B------:R-:W-:Y:S01]  /*d9c0*/  IMAD.MOV.U32 R164, RZ, RZ, R220 ;  /* 0x000000ffffa47224 */ /* 0x000fe200078e00dc */
[C---:B------:R-:W-:Y:S08]  /*d9d0*/  HMMA.16816.F32 R216, R4.reuse, R44, R60 ;  /* 0x0000002c04d8723c */ /* 0x040ff0000000183c */
[C---:B------:R-:W-:Y:S08]  /*d9e0*/  HMMA.16816.F32 R212, R4.reuse, R40, R52 ;  /* 0x0000002804d4723c */ /* 0x040ff00000001834 */
[C---:B------:R-:W-:Y:S08]  /*d9f0*/  HMMA.16816.F32 R208, R4.reuse, R16, R204 ;  /* 0x0000001004d0723c */ /* 0x040ff000000018cc */
[C---:B------:R-:W-:Y:S08]  /*da00*/  HMMA.16816.F32 R220, R4.reuse, R50, R64 ;  /* 0x0000003204dc723c */ /* 0x040ff00000001840 */
[----:B------:R-:W-:Y:S08]  /*da10*/  HMMA.16816.F32 R248, R4, R46, R56 ;  /* 0x0000002e04f8723c */ /* 0x000ff00000001838 */
[C---:B--2---:R-:W-:Y:S08]  /*da20*/  HMMA.16816.F32 R60, R12.reuse, R36, RZ ;  /* 0x000000240c3c723c */ /* 0x044ff000000018ff */
[C---:B------:R-:W-:Y:S08]  /*da30*/  HMMA.16816.F32 R52, R12.reuse, R28, RZ ;  /* 0x0000001c0c34723c */ /* 0x040ff000000018ff */
[C---:B------:R-:W-:Y:S08]  /*da40*/  HMMA.16816.F32 R4, R12.reuse, R20, RZ ;  /* 0x000000140c04723c */ /* 0x040ff000000018ff */
[C---:B------:R-:W-:Y:S08]  /*da50*/  HMMA.16816.F32 R28, R12.reuse, R30, RZ ;  /* 0x0000001e0c1c723c */ /* 0x040ff000000018ff */
[C---:B------:R-:W-:Y:S08]  /*da60*/  HMMA.16816.F32 R56, R12.reuse, R32, RZ ;  /* 0x000000200c38723c */ /* 0x040ff000000018ff */
[C---:B------:R-:W-:Y:S08]  /*da70*/  HMMA.16816.F32 R64, R12.reuse, R34, RZ ;  /* 0x000000220c40723c */ /* 0x040ff000000018ff */
[----:B------:R-:W-:Y:S08]  /*da80*/  HMMA.16816.F32 R36, R12, R38, RZ ;  /* 0x000000260c24723c */ /* 0x000ff000000018ff */
[C---:B-1----:R-:W-:Y:S08]  /*da90*/  HMMA.16816.F32 R32, R8.reuse, R16, R60 ;  /* 0x000000100820723c */ /* 0x042ff0000000183c */
[C---:B------:R-:W-:Y:S01]  /*daa0*/  HMMA.16816.F32 R204, R8.reuse, R40, R4 ;  /* 0x0000002808cc723c */ /* 0x040fe20000001804 */
[----:B------:R-:W-:Y:S07]  /*dab0*/  LDSM.16.M88.4 R4, [R243+0x2000] ;  /* 0x00200000f304783b */ /* 0x000fee0000000200 */
[----:B------:R-:W-:Y:S01]  /*dac0*/  HMMA.16816.F32 R60, R8, R46, R28 ;  /* 0x0000002e083c723c */ /* 0x000fe2000000181c */
[----:B------:R-:W1:Y:S07]  /*dad0*/  LDSM.16.M88.4 R28, [R238+0x9800] ;  /* 0x00980000ee1c783b */ /* 0x000e6e0000000200 */
[----:B------:R-:W-:Y:S01]  /*dae0*/  HMMA.16816.F32 R20, R12, R22, RZ ;  /* 0x000000160c14723c */ /* 0x000fe200000018ff */
[----:B------:R-:W-:Y:S07]  /*daf0*/  LDSM.16.M88.4 R12, [R243] ;  /* 0x00000000f30c783b */ /* 0x000fee0000000200 */
[C---:B------:R-:W-:Y:S07]  /*db00*/  HMMA.16816.F32 R168, R8.reuse, R48, R56 ;  /* 0x0000003008a8723c */ /* 0x040fee0000001838 */
[----:B------:R-:W-:Y:S01]  /*db10*/  IMAD.MOV.U32 R56, RZ, RZ, R164 ;  /* 0x000000ffff387224 */ /* 0x000fe200078e00a4 */
[C---:B------:R-:W-:Y:S01]  /*db20*/  HMMA.16816.F32 R36, R8.reuse, R18, R36 ;  /* 0x000000120824723c */ /* 0x040fe20000001824 */
[----:B------:R-:W2:Y:S07]  /*db30*/  LDSM.16.M88.4 R16, [R238+0x8000] ;  /* 0x00800000ee10783b */ /* 0x000eae0000000200 */
[C---:B------:R-:W-:Y:S08]  /*db40*/  HMMA.16816.F32 R164, R8.reuse, R44, R52 ;  /* 0x0000002c08a4723c */ /* 0x040ff00000001834 */
[C---:B------:R-:W-:Y:S08]  /*db50*/  HMMA.16816.F32 R48, R8.reuse, R50, R64 ;  /* 0x000000320830723c */ /* 0x040ff00000001840 */
[----:B------:R-:W-:Y:S01]  /*db60*/  HMMA.16816.F32 R44, R8, R42, R20 ;  /* 0x0000002a082c723c */ /* 0x000fe20000001814 */
[----:B------:R-:W3:Y:S04]  /*db70*/  LDSM.16.M88.4 R8, [R238+0x8800] ;  /* 0x00880000ee08783b */ /* 0x000ee80000000200 */
[----:B------:R-:W4:Y:S03]  /*db80*/  LDSM.16.M88.4 R20, [R238+0x9000] ;  /* 0x00900000ee14783b */ /* 0x000f260000000200 */
[----:B-1----:R-:W-:Y:S01]  /*db90*/  HMMA.16816.F32 R212, R4, R28, R212 ;  /* 0x0000001c04d4723c */ /* 0x002fe200000018d4 */
[----:B------:R-:W-:-:S02]  /*dba0*/  IMAD.MOV.U32 R57, RZ, RZ, R3 ;  /* 0x000000ffff397224 */ /* 0x000fc400078e0003 */
[----:B------:R-:W-:Y:S02]  /*dbb0*/  IMAD.MOV.U32 R58, RZ, RZ, R2 ;  /* 0x000000ffff3a7224 */ /* 0x000fe400078e0002 */
[----:B------:R-:W-:-:S03]  /*dbc0*/  IMAD.MOV.U32 R59, RZ, RZ, R0 ;  /* 0x000000ffff3b7224 */ /* 0x000fc600078e0000 */
[-C--:B--2---:R-:W-:Y:S08]  /*dbd0*/  HMMA.16816.F32 R40, R4, R16.reuse, R208 ;  /* 0x000000100428723c */ /* 0x084ff000000018d0 */
[----:B------:R-:W-:Y:S08]  /*dbe0*/  HMMA.16816.F32 R32, R12, R16, R32 ;  /* 0x000000100c20723c */ /* 0x000ff00000001820 */
[----:B------:R-:W-:Y:S01]  /*dbf0*/  IMAD.MOV.U32 R16, RZ, RZ, R212 ;  /* 0x000000ffff107224 */ /* 0x000fe200078e00d4 */
[----:B------:R-:W-:Y:S01]  /*dc00*/  HMMA.16816.F32 R56, R4, R18, R56 ;  /* 0x000000120438723c */ /* 0x000fe20000001838 */
[----:B------:R-:W-:-:S07]  /*dc10*/  IMAD.MOV.U32 R3, RZ, RZ, R213 ;  /* 0x000000ffff037224 */ /* 0x000fce00078e00d5 */
[----:B---3--:R-:W-:Y:S01]  /*dc20*/  HMMA.16816.F32 R52, R4, R8, R224 ;  /* 0x000000080434723c */ /* 0x008fe200000018e0 */
[----:B------:R-:W-:Y:S02]  /*dc30*/  IMAD.MOV.U32 R2, RZ, RZ, R214 ;  /* 0x000000ffff027224 */ /* 0x000fe400078e00d6 */
[----:B------:R-:W-:-:S05]  /*dc40*/  IMAD.MOV.U32 R0, RZ, RZ, R215 ;  /* 0x000000ffff007224 */ /* 0x000fca00078e00d7 */
[C---:B------:R-:W-:Y:S08]  /*dc50*/  HMMA.16816.F32 R224, R12.reuse, R18, R36 ;  /* 0x000000120ce0723c */ /* 0x040ff00000001824 */
[C---:B----4-:R-:W-:Y:S08]  /*dc60*/  HMMA.16816.F32 R60, R12.reuse, R22, R60 ;  /* 0x000000160c3c723c */ /* 0x050ff0000000183c */
[----:B------:R-:W-:Y:S07]  /*dc70*/  HMMA.16816.F32 R36, R12, R10, R48 ;  /* 0x0000000a0c24723c */ /* 0x000fee0000001830 */
[----:B------:R-:W-:Y:S01]  /*dc80*/  IMAD.MOV.U32 R48, RZ, RZ, R16 ;  /* 0x000000ffff307224 */ /* 0x000fe200078e0010 */
[C---:B------:R-:W-:Y:S01]  /*dc90*/  HMMA.16816.F32 R216, R4.reuse, R20, R216 ;  /* 0x0000001404d8723c */ /* 0x040fe200000018d8 */
[----:B------:R-:W-:Y:S07]  /*dca0*/  LDSM.16.M88.4 R16, [R237] ;  /* 0x00000000ed10783b */ /* 0x000fee0000000200 */
[C---:B------:R-:W-:Y:S08]  /*dcb0*/  HMMA.16816.F32 R64, R4.reuse, R10, R220 ;  /* 0x0000000a0440723c */ /* 0x040ff000000018dc */
[C---:B------:R-:W-:Y:S08]  /*dcc0*/  HMMA.16816.F32 R248, R4.reuse, R22, R248 ;  /* 0x0000001604f8723c */ /* 0x040ff000000018f8 */
[----:B------:R-:W-:Y:S01]  /*dcd0*/  HMMA.16816.F32 R228, R4, R30, R228 ;  /* 0x0000001e04e4723c */ /* 0x000fe200000018e4 */
[----:B------:R-:W1:Y:S07]  /*dce0*/  LDSM.16.M88.4 R4, [R242+0x2000] ;  /* 0x00200000f204783b */ /* 0x000e6e0000000200 */
[C---:B------:R-:W-:Y:S08]  /*dcf0*/  HMMA.16816.F32 R212, R12.reuse, R28, R204 ;  /* 0x0000001c0cd4723c */ /* 0x040ff000000018cc */
[C---:B------:R-:W-:Y:S01]  /*dd00*/  HMMA.16816.F32 R204, R12.reuse, R30, R44 ;  /* 0x0000001e0ccc723c */ /* 0x040fe2000000182c */
[----:B------:R-:W2:Y:S07]  /*dd10*/  LDSM.16.M88.4 R28, [R237+0x1800] ;  /* 0x00180000ed1c783b */ /* 0x000eae0000000200 */
[C---:B------:R-:W-:Y:S07]  /*dd20*/  HMMA.16816.F32 R208, R12.reuse, R20, R164 ;  /* 0x000000140cd0723c */ /* 0x040fee00000018a4 */
[----:B------:R-:W-:Y:S01]  /*dd30*/  IMAD.MOV.U32 R20, RZ, RZ, R60 ;  /* 0x000000ffff147224 */ /* 0x000fe200078e003c */
[----:B------:R-:W-:Y:S01]  /*dd40*/  HMMA.16816.F32 R220, R12, R8, R168 ;  /* 0x000000080cdc723c */ /* 0x000fe200000018a8 */
[----:B------:R-:W3:Y:S02]  /*dd50*/  LDSM.16.M88.4 R8, [R242] ;  /* 0x00000000f208783b */ /* 0x000ee40000000200 */
[----:B------:R-:W-:-:S02]  /*dd60*/  IMAD.MOV.U32 R44, RZ, RZ, R20 ;  /* 0x000000ffff2c7224 */ /* 0x000fc400078e0014 */
[----:B------:R-:W4:Y:S04]  /*dd70*/  LDSM.16.M88.4 R20, [R237+0x1000] ;  /* 0x00100000ed14783b */ /* 0x000f280000000200 */
[----:B------:R-:W4:Y:S01]  /*dd80*/  LDSM.16.M88.4 R12, [R237+0x800] ;  /* 0x00080000ed0c783b */ /* 0x000f220000000200 */
[----:B------:R-:W-:Y:S02]  /*dd90*/  IMAD.MOV.U32 R49, RZ, RZ, R3 ;  /* 0x000000ffff317224 */ /* 0x000fe400078e0003 */
[----:B------:R-:W-:Y:S02]  /*dda0*/  IMAD.MOV.U32 R50, RZ, RZ, R2 ;  /* 0x000000ffff327224 */ /* 0x000fe400078e0002 */
[----:B------:R-:W-:Y:S01]  /*ddb0*/  IMAD.MOV.U32 R51, RZ, RZ, R0 ;  /* 0x000000ffff337224 */ /* 0x000fe200078e0000 */
[C---:B-1----:R-:W-:Y:S08]  /*ddc0*/  HMMA.16816.F32 R56, R4.reuse, R18, R56 ;  /* 0x000000120438723c */ /* 0x042ff00000001838 */
[C---:B------:R-:W-:Y:S08]  /*ddd0*/  HMMA.16816.F32 R168, R4.reuse, R16, R40 ;  /* 0x0000001004a8723c */ /* 0x040ff00000001828 */
[----:B--2---:R-:W-:Y:S01]  /*dde0*/  HMMA.16816.F32 R40, R4, R28, R48 ;  /* 0x0000001c0428723c */ /* 0x004fe20000001830 */
[----:B------:R-:W-:-:S02]  /*ddf0*/  IMAD.MOV.U32 R3, RZ, RZ, R61 ;  /* 0x000000ffff037224 */ /* 0x000fc400078e003d */
[----:B------:R-:W-:Y:S02]  /*de00*/  IMAD.MOV.U32 R2, RZ, RZ, R62 ;  /* 0x000000ffff027224 */ /* 0x000fe400078e003e */
[----:B------:R-:W-:Y:S02]  /*de10*/  IMAD.MOV.U32 R0, RZ, RZ, R63 ;  /* 0x000000ffff007224 */ /* 0x000fe400078e003f */
[----:B------:R-:W-:Y:S02]  /*de20*/  IMAD.MOV.U32 R45, RZ, RZ, R3 ;  /* 0x000000ffff2d7224 */ /* 0x000fe400078e0003 */
[----:B------:R-:W-:Y:S01]  /*de30*/  IMAD.MOV.U32 R46, RZ, RZ, R2 ;  /* 0x000000ffff2e7224 */ /* 0x000fe200078e0002 */
[----:B---3--:R-:W-:Y:S01]  /*de40*/  HMMA.16816.F32 R32, R8, R16, R32 ;  /* 0x000000100820723c */ /* 0x008fe20000001820 */
[----:B------:R-:W-:Y:S02]  /*de50*/  IMAD.MOV.U32 R47, RZ, RZ, R0 ;  /* 0x000000ffff2f7224 */ /* 0x000fe400078e0000 */
        /* <DEDUP_REMOVED lines=16> */
[----:B------:R-:W-:Y:S01]  /*df60*/  HMMA.16816.F32 R164, R4, R12, R52 ;  /* 0x0000000c04a4723c */ /* 0x000fe20000001834 */
[----:B------:R-:W-:Y:S02]  /*df70*/  IMAD.MOV.U32 R229, RZ, RZ, R45 ;  /* 0x000000ffffe57224 */ /* 0x000fe400078e002d */
[----:B------:R-:W-:Y:S02]  /*df80*/  IMAD.MOV.U32 R230, RZ, RZ, R46 ;  /* 0x000000ffffe67224 */ /* 0x000fe400078e002e */
[----:B------:R-:W-:-:S03]  /*df90*/  IMAD.MOV.U32 R231, RZ, RZ, R47 ;  /* 0x000000ffffe77224 */ /* 0x000fc600078e002f */
[----:B------:R-:W-:Y:S01]  /*dfa0*/  HMMA.16816.F32 R64, R4, R14, R64 ;  /* 0x0000000e0440723c */ /* 0x000fe20000001840 */
[----:B------:R-:W-:Y:S07]  /*dfb0*/  LDSM.16.M88.4 R4, [R240+0x6000] ;  /* 0x00600000f004783b */ /* 0x000fee0000000200 */
[C---:B------:R-:W-:Y:S01]  /*dfc0*/  HMMA.16816.F32 R44, R8.reuse, R18, R224 ;  /* 0x00000012082c723c */ /* 0x040fe200000018e0 */
[----:B------:R-:W-:Y:S07]  /*dfd0*/  LDSM.16.M88.4 R16, [R232+0xa000] ;  /* 0x00a00000e810783b */ /* 0x000fee0000000200 */
[C---:B------:R-:W-:Y:S08]  /*dfe0*/  HMMA.16816.F32 R40, R8.reuse, R12, R220 ;  /* 0x0000000c0828723c */ /* 0x040ff000000018dc */
[C---:B------:R-:W-:Y:S01]  /*dff0*/  HMMA.16816.F32 R36, R8.reuse, R14, R36 ;  /* 0x0000000e0824723c */ /* 0x040fe20000001824 */
[----:B------:R-:W1:Y:S07]  /*e000*/  LDSM.16.M88.4 R12, [R240+0x4000] ;  /* 0x00400000f00c783b */ /* 0x000e6e0000000200 */
[C---:B------:R-:W-:Y:S08]  /*e010*/  HMMA.16816.F32 R224, R8.reuse, R28, R212 ;  /* 0x0000001c08e0723c */ /* 0x040ff000000018d4 */
[C---:B------:R-:W-:Y:S01]  /*e020*/  HMMA.16816.F32 R212, R8.reuse, R30, R204 ;  /* 0x0000001e08d4723c */ /* 0x040fe200000018cc */
[----:B------:R-:W2:Y:S07]  /*e030*/  LDSM.16.M88.4 R28, [R232+0xb800] ;  /* 0x00b80000e81c783b */ /* 0x000eae0000000200 */
[C---:B------:R-:W-:Y:S08]  /*e040*/  HMMA.16816.F32 R52, R8.reuse, R20, R208 ;  /* 0x000000140834723c */ /* 0x040ff000000018d0 */
[----:B------:R-:W-:Y:S01]  /*e050*/  HMMA.16816.F32 R228, R8, R22, R228 ;  /* 0x0000001608e4723c */ /* 0x000fe200000018e4 */
[----:B------:R-:W3:Y:S04]  /*e060*/  LDSM.16.M88.4 R8, [R232+0xa800] ;  /* 0x00a80000e808783b */ /* 0x000ee80000000200 */
[----:B------:R-:W4:Y:S03]  /*e070*/  LDSM.16.M88.4 R20, [R232+0xb000] ;  /* 0x00b00000e814783b */ /* 0x000f260000000200 */
[-C--:B-1----:R-:W-:Y:S07]  /*e080*/  HMMA.16816.F32 R204, R12, R16.reuse, R32 ;  /* 0x000000100ccc723c */ /* 0x082fee0000001820 */
[----:B------:R-:W-:Y:S01]  /*e090*/  IMAD.MOV.U32 R32, RZ, RZ, R248 ;  /* 0x000000ffff207224 */ /* 0x000fe200078e00f8 */
[----:B------:R-:W-:Y:S01]  /*e0a0*/  HMMA.16816.F32 R208, R4, R16, R168 ;  /* 0x0000001004d0723c */ /* 0x000fe200000018a8 */
[----:B------:R-:W-:-:S02]  /*e0b0*/  IMAD.MOV.U32 R33, RZ, RZ, R3 ;  /* 0x000000ffff217224 */ /* 0x000fc400078e0003 */
[----:B------:R-:W-:Y:S02]  /*e0c0*/  IMAD.MOV.U32 R34, RZ, RZ, R2 ;  /* 0x000000ffff227224 */ /* 0x000fe400078e0002 */
[----:B------:R-:W-:-:S03]  /*e0d0*/  IMAD.MOV.U32 R35, RZ, RZ, R0 ;  /* 0x000000ffff237224 */ /* 0x000fc600078e0000 */
[C---:B------:R-:W-:Y:S08]  /*e0e0*/  HMMA.16816.F32 R168, R4.reuse, R18, R216 ;  /* 0x0000001204a8723c */ /* 0x040ff000000018d8 */
[C---:B--2---:R-:W-:Y:S08]  /*e0f0*/  HMMA.16816.F32 R32, R4.reuse, R28, R32 ;  /* 0x0000001c0420723c */ /* 0x044ff00000001820 */
[----:B---3--:R-:W-:Y:S08]  /*e100*/  HMMA.16816.F32 R248, R4, R8, R164 ;  /* 0x0000000804f8723c */ /* 0x008ff000000018a4 */
[----:B------:R-:W-:-:S04]  /*e110*/  IMAD.MOV.U32 R16, RZ, RZ, R168 ;  /* 0x000000ffff107224 */ /* 0x000fc800078e00a8 */
        /* <DEDUP_REMOVED lines=9> */
[----:B------:R-:W-:-:S03]  /*e1b0*/  IMAD.MOV.U32 R164, RZ, RZ, R35 ;  /* 0x000000ffffa47224 */ /* 0x000fc600078e0023 */
[----:B----4-:R-:W-:Y:S01]  /*e1c0*/  HMMA.16816.F32 R168, R4, R22, R56 ;  /* 0x0000001604a8723c */ /* 0x010fe20000001838 */
[----:B------:R-:W-:-:S07]  /*e1d0*/  IMAD.MOV.U32 R51, RZ, RZ, R16 ;  /* 0x000000ffff337224 */ /* 0x000fce00078e0010 */
[C---:B------:R-:W-:Y:S01]  /*e1e0*/  HMMA.16816.F32 R56, R12.reuse, R18, R44 ;  /* 0x000000120c38723c */ /* 0x040fe2000000182c */
[----:B------:R-:W-:Y:S07]  /*e1f0*/  LDSM.16.M88.4 R16, [R239+0x2000] ;  /* 0x00200000ef10783b */ /* 0x000fee0000000200 */
[C---:B------:R-:W-:Y:S08]  /*e200*/  HMMA.16816.F32 R32, R12.reuse, R10, R36 ;  /* 0x0000000a0c20723c */ /* 0x040ff00000001824 */
[C---:B------:R-:W-:Y:S01]  /*e210*/  HMMA.16816.F32 R44, R12.reuse, R8, R40 ;  /* 0x000000080c2c723c */ /* 0x040fe20000001828 */
[----:B------:R-:W1:Y:S07]  /*e220*/  LDSM.16.M88.4 R8, [R241+0x4000] ;  /* 0x00400000f108783b */ /* 0x000e6e0000000200 */
[-C--:B------:R-:W-:Y:S08]  /*e230*/  HMMA.16816.F32 R36, R12, R20.reuse, R52 ;  /* 0x000000140c24723c */ /* 0x080ff00000001834 */
[----:B------:R-:W-:Y:S01]  /*e240*/  HMMA.16816.F32 R216, R4, R20, R60 ;  /* 0x0000001404d8723c */ /* 0x000fe2000000183c */
[----:B------:R-:W-:Y:S07]  /*e250*/  LDSM.16.M88.4 R4, [R241+0x6000] ;  /* 0x00600000f104783b */ /* 0x000fee0000000200 */
[C---:B------:R-:W-:Y:S08]  /*e260*/  HMMA.16816.F32 R52, R12.reuse, R28, R224 ;  /* 0x0000001c0c34723c */ /* 0x040ff000000018e0 */
[C---:B------:R-:W-:Y:S01]  /*e270*/  HMMA.16816.F32 R40, R12.reuse, R30, R212 ;  /* 0x0000001e0c28723c */ /* 0x040fe200000018d4 */
[----:B------:R-:W2:Y:S07]  /*e280*/  LDSM.16.M88.4 R28, [R239+0x3800] ;  /* 0x00380000ef1c783b */ /* 0x000eae0000000200 */
[----:B------:R-:W-:Y:S01]  /*e290*/  HMMA.16816.F32 R60, R12, R22, R228 ;  /* 0x000000160c3c723c */ /* 0x000fe200000018e4 */
[----:B------:R-:W3:Y:S04]  /*e2a0*/  LDSM.16.M88.4 R20, [R239+0x3000] ;  /* 0x00300000ef14783b */ /* 0x000ee80000000200 */
[----:B------:R-:W4:Y:S02]  /*e2b0*/  LDSM.16.M88.4 R12, [R239+0x2800] ;  /* 0x00280000ef0c783b */ /* 0x000f240000000200 */
[----:B------:R-:W-:-:S02]  /*e2c0*/  IMAD.MOV.U32 R228, RZ, RZ, R51 ;  /* 0x000000ffffe47224 */ /* 0x000fc400078e0033 */
[----:B------:R-:W-:Y:S02]  /*e2d0*/  IMAD.MOV.U32 R229, RZ, RZ, R166 ;  /* 0x000000ffffe57224 */ /* 0x000fe400078e00a6 */
[----:B------:R-:W-:Y:S02]  /*e2e0*/  IMAD.MOV.U32 R230, RZ, RZ, R165 ;  /* 0x000000ffffe67224 */ /* 0x000fe400078e00a5 */
[----:B------:R-:W-:Y:S02]  /*e2f0*/  IMAD.MOV.U32 R231, RZ, RZ, R164 ;  /* 0x000000ffffe77224 */ /* 0x000fe400078e00a4 */
[----:B------:R-:W-:Y:S02]  /*e300*/  IMAD.MOV.U32 R224, RZ, RZ, R167 ;  /* 0x000000ffffe07224 */ /* 0x000fe400078e00a7 */
[----:B-1----:R-:W-:Y:S08]  /*e310*/  HMMA.16816.F32 R164, R8, R16, R204 ;  /* 0x0000001008a4723c */ /* 0x002ff000000018cc */
[----:B--2---:R-:W-:Y:S01]  /*e320*/  HMMA.16816.F32 R204, R4, R28, R228 ;  /* 0x0000001c04cc723c */ /* 0x004fe200000018e4 */
[----:B------:R-:W-:-:S02]  /*e330*/  IMAD.MOV.U32 R225, RZ, RZ, R3 ;  /* 0x000000ffffe17224 */ /* 0x000fc400078e0003 */
[----:B------:R-:W-:Y:S02]  /*e340*/  IMAD.MOV.U32 R226, RZ, RZ, R2 ;  /* 0x000000ffffe27224 */ /* 0x000fe400078e0002 */
[----:B------:R-:W-:-:S03]  /*e350*/  IMAD.MOV.U32 R227, RZ, RZ, R0 ;  /* 0x000000ffffe37224 */ /* 0x000fc600078e0000 */
[C---:B------:R-:W-:Y:S08]  /*e360*/  HMMA.16816.F32 R48, R4.reuse, R16, R208 ;  /* 0x000000100430723c */ /* 0x040ff000000018d0 */
[C---:B---3--:R-:W-:Y:S08]  /*e370*/  HMMA.16816.F32 R208, R4.reuse, R22, R168 ;  /* 0x0000001604d0723c */ /* 0x048ff000000018a8 */
[----:B------:R-:W-:Y:S01]  /*e380*/  IMAD.MOV.U32 R228, RZ, RZ, R204 ;  /* 0x000000ffffe47224 */ /* 0x000fe200078e00cc */
[----:B------:R-:W-:Y:S01]  /*e390*/  HMMA.16816.F32 R224, R4, R18, R224 ;  /* 0x0000001204e0723c */ /* 0x000fe200000018e0 */
[----:B------:R-:W-:-:S02]  /*e3a0*/  IMAD.MOV.U32 R3, RZ, RZ, R205 ;  /* 0x000000ffff037224 */ /* 0x000fc400078e00cd */
[----:B------:R-:W-:Y:S02]  /*e3b0*/  IMAD.MOV.U32 R2, RZ, RZ, R206 ;  /* 0x000000ffff027224 */ /* 0x000fe400078e00ce */
[----:B------:R-:W-:-:S03]  /*e3c0*/  IMAD.MOV.U32 R0, RZ, RZ, R207 ;  /* 0x000000ffff007224 */ /* 0x000fc600078e00cf */
[C---:B----4-:R-:W-:Y:S08]  /*e3d0*/  HMMA.16816.F32 R212, R4.reuse, R12, R248 ;  /* 0x0000000c04d4723c */ /* 0x050ff000000018f8 */
[C---:B------:R-:W-:Y:S08]  /*e3e0*/  HMMA.16816.F32 R220, R4.reuse, R14, R220 ;  /* 0x0000000e04dc723c */ /* 0x040ff000000018dc */
[C---:B------:R-:W-:Y:S08]  /*e3f0*/  HMMA.16816.F32 R216, R4.reuse, R20, R216 ;  /* 0x0000001404d8723c */ /* 0x040ff000000018d8 */
[----:B------:R-:W-:Y:S01]  /*e400*/  HMMA.16816.F32 R204, R4, R30, R64 ;  /* 0x0000001e04cc723c */ /* 0x000fe20000001840 */
[----:B------:R-:W-:Y:S07]  /*e410*/  LDSM.16.M88.4 R4, [R243+0x6000] ;  /* 0x00600000f304783b */ /* 0x000fee0000000200 */
[C---:B------:R-:W-:Y:S01]  /*e420*/  HMMA.16816.F32 R168, R8.reuse, R18, R56 ;  /* 0x0000001208a8723c */ /* 0x040fe20000001838 */
[----:B------:R-:W1:Y:S07]  /*e430*/  LDSM.16.M88.4 R16, [R238+0xa000] ;  /* 0x00a00000ee10783b */ /* 0x000e6e0000000200 */
[C---:B------:R-:W-:Y:S08]  /*e440*/  HMMA.16816.F32 R64, R8.reuse, R12, R44 ;  /* 0x0000000c0840723c */ /* 0x040ff0000000182c */
[C---:B------:R-:W-:Y:S01]  /*e450*/  HMMA.16816.F32 R56, R8.reuse, R14, R32 ;  /* 0x0000000e0838723c */ /* 0x040fe20000001820 */
[----:B------:R-:W2:Y:S04]  /*e460*/  LDSM.16.M88.4 R12, [R243+0x4000] ;  /* 0x00400000f30c783b */ /* 0x000ea80000000200 */
[----:B------:R-:W-:Y:S03]  /*e470*/  LDSM.16.M88.4 R32, [R238+0xb800] ;  /* 0x00b80000ee20783b */ /* 0x000fe60000000200 */
[C---:B------:R-:W-:Y:S08]  /*e480*/  HMMA.16816.F32 R52, R8.reuse, R28, R52 ;  /* 0x0000001c0834723c */ /* 0x040ff00000001834 */
[C---:B------:R-:W-:Y:S01]  /*e490*/  HMMA.16816.F32 R40, R8.reuse, R30, R40 ;  /* 0x0000001e0828723c */ /* 0x040fe20000001828 */
[----:B------:R-:W3:Y:S07]  /*e4a0*/  LDSM.16.M88.4 R28, [R238+0xb000] ;  /* 0x00b00000ee1c783b */ /* 0x000eee0000000200 */
[C---:B------:R-:W-:Y:S08]  /*e4b0*/  HMMA.16816.F32 R36, R8.reuse, R20, R36 ;  /* 0x000000140824723c */ /* 0x040ff00000001824 */
[----:B------:R-:W-:Y:S01]  /*e4c0*/  HMMA.16816.F32 R60, R8, R22, R60 ;  /* 0x00000016083c723c */ /* 0x000fe2000000183c */
[----:B------:R-:W4:Y:S07]  /*e4d0*/  LDSM.16.M88.4 R8, [R238+0xa800] ;  /* 0x00a80000ee08783b */ /* 0x000f2e0000000200 */
[----:B-1----:R-:W-:Y:S01]  /*e4e0*/  HMMA.16816.F32 R224, R4, R18, R224 ;  /* 0x0000001204e0723c */ /* 0x002fe200000018e0 */
[----:B------:R-:W-:-:S02]  /*e4f0*/  IMAD.MOV.U32 R20, RZ, RZ, R228 ;  /* 0x000000ffff147224 */ /* 0x000fc400078e00e4 */
[----:B------:R-:W-:Y:S02]  /*e500*/  IMAD.MOV.U32 R21, RZ, RZ, R3 ;  /* 0x000000ffff157224 */ /* 0x000fe400078e0003 */
[----:B------:R-:W-:Y:S02]  /*e510*/  IMAD.MOV.U32 R22, RZ, RZ, R2 ;  /* 0x000000ffff167224 */ /* 0x000fe400078e0002 */
[----:B------:R-:W-:Y:S01]  /*e520*/  IMAD.MOV.U32 R23, RZ, RZ, R0 ;  /* 0x000000ffff177224 */ /* 0x000fe200078e0000 */
[-C--:B------:R-:W-:Y:S08]  /*e530*/  HMMA.16816.F32 R48, R4, R16.reuse, R48 ;  /* 0x000000100430723c */ /* 0x080ff00000001830 */
[----:B--2---:R-:W-:Y:S08]  /*e540*/  HMMA.16816.F32 R44, R12, R16, R164 ;  /* 0x000000100c2c723c */ /* 0x004ff000000018a4 */
[----:B------:R-:W-:-:S02]  /*e550*/  IMAD.MOV.U32 R16, RZ, RZ, R224 ;  /* 0x000000ffff107224 */ /* 0x000fc400078e00e0 */
[----:B------:R-:W-:Y:S02]  /*e560*/  IMAD.MOV.U32 R3, RZ, RZ, R225 ;  /* 0x000000ffff037224 */ /* 0x000fe400078e00e1 */
[----:B------:R-:W-:Y:S02]  /*e570*/  IMAD.MOV.U32 R2, RZ, RZ, R226 ;  /* 0x000000ffff027224 */ /* 0x000fe400078e00e2 */
[----:B------:R-:W-:Y:S02]  /*e580*/  IMAD.MOV.U32 R0, RZ, RZ, R227 ;  /* 0x000000ffff007224 */ /* 0x000fe400078e00e3 */
[C---:B---3--:R-:W-:Y:S08]  /*e590*/  HMMA.16816.F32 R224, R4.reuse, R28, R216 ;  /* 0x0000001c04e0723c */ /* 0x048ff000000018d8 */
[C---:B------:R-:W-:Y:S08]  /*e5a0*/  HMMA.16816.F32 R216, R4.reuse, R30, R208 ;  /* 0x0000001e04d8723c */ /* 0x040ff000000018d0 */
[C---:B------:R-:W-:Y:S08]  /*e5b0*/  HMMA.16816.F32 R208, R4.reuse, R34, R204 ;  /* 0x0000002204d0723c */ /* 0x040ff000000018cc */
[----:B----4-:R-:W-:Y:S08]  /*e5c0*/  HMMA.16816.F32 R248, R4, R8, R212 ;  /* 0x0000000804f8723c */ /* 0x010ff000000018d4 */
[----:B------:R-:W-:Y:S08]  /*e5d0*/  HMMA.16816.F32 R204, R12, R18, R168 ;  /* 0x000000120ccc723c */ /* 0x000ff000000018a8 */
[C---:B------:R-:W-:Y:S08]  /*e5e0*/  HMMA.16816.F32 R228, R4.reuse, R10, R220 ;  /* 0x0000000a04e4723c */ /* 0x040ff000000018dc */
[----:B------:R-:W-:Y:S01]  /*e5f0*/  HMMA.16816.F32 R212, R4, R32, R20 ;  /* 0x0000002004d4723c */ /* 0x000fe20000001814 */
[----:B------:R-:W-:Y:S01]  /*e600*/  LDSM.16.M88.4 R4, [R242+0x6000] ;  /* 0x00600000f204783b */ /* 0x000fe20000000200 */
[----:B------:R-:W-:-:S03]  /*e610*/  IMAD.MOV.U32 R220, RZ, RZ, R16 ;  /* 0x000000ffffdc7224 */ /* 0x000fc600078e0010 */
[----:B------:R-:W1:Y:S03]  /*e620*/  LDSM.16.M88.4 R20, [R237+0x2000] ;  /* 0x00200000ed14783b */ /* 0x000e660000000200 */
[C---:B------:R-:W-:Y:S01]  /*e630*/  HMMA.16816.F32 R168, R12.reuse, R8, R64 ;  /* 0x000000080ca8723c */ /* 0x040fe20000001840 */
[----:B------:R-:W-:Y:S07]  /*e640*/  LDSM.16.M88.4 R16, [R237+0x2800] ;  /* 0x00280000ed10783b */ /* 0x000fee0000000200 */
[----:B------:R-:W-:Y:S01]  /*e650*/  HMMA.16816.F32 R164, R12, R10, R56 ;  /* 0x0000000a0ca4723c */ /* 0x000fe20000001838 */
[----:B------:R-:W2:Y:S01]  /*e660*/  LDSM.16.M88.4 R8, [R242+0x4000] ;  /* 0x00400000f208783b */ /* 0x000ea20000000200 */
[----:B------:R-:W-:-:S06]  /*e670*/  IMAD.MOV.U32 R222, RZ, RZ, R2 ;  /* 0x000000ffffde7224 */ /* 0x000fcc00078e0002 */
[C---:B------:R-:W-:Y:S01]  /*e680*/  HMMA.16816.F32 R56, R12.reuse, R32, R52 ;  /* 0x000000200c38723c */ /* 0x040fe20000001834 */
[----:B------:R-:W3:Y:S07]  /*e690*/  S2R R2, SR_TID.X ;  /* 0x0000000000027919 */ /* 0x000eee0000002100 */
[C---:B------:R-:W-:Y:S08]  /*e6a0*/  HMMA.16816.F32 R64, R12.reuse, R28, R36 ;  /* 0x0000001c0c40723c */ /* 0x040ff00000001824 */
[C---:B------:R-:W-:Y:S01]  /*e6b0*/  HMMA.16816.F32 R60, R12.reuse, R30, R60 ;  /* 0x0000001e0c3c723c */ /* 0x040fe2000000183c */
[----:B------:R-:W-:Y:S07]  /*e6c0*/  LDSM.16.M88.4 R28, [R237+0x3800] ;  /* 0x00380000ed1c783b */ /* 0x000fee0000000200 */
[----:B------:R-:W-:Y:S01]  /*e6d0*/  HMMA.16816.F32 R32, R12, R34, R40 ;  /* 0x000000220c20723c */ /* 0x000fe20000001828 */
[----:B------:R-:W4:Y:S01]  /*e6e0*/  LDSM.16.M88.4 R12, [R237+0x3000] ;  /* 0x00300000ed0c783b */ /* 0x000f220000000200 */
[----:B---3--:R-:W-:Y:S01]  /*e6f0*/  IMAD.SHL.U32 R2, R2, 0x2, RZ ;  /* 0x0000000202027824 */ /* 0x008fe200078e00ff */
[----:B------:R-:W-:Y:S01]  /*e700*/  UISETP.GE.AND UP0, UPT, UR8, 0x4, UPT ;  /* 0x000000040800788c */ /* 0x000fe2000bf06270 */
[----:B------:R-:W-:Y:S01]  /*e710*/  IMAD.MOV.U32 R221, RZ, RZ, R3 ;  /* 0x000000ffffdd7224 */ /* 0x000fe200078e0003 */
[----:B------:R-:W-:-:S04]  /*e720*/  DEPBAR.LE SB0, 0x0 ;  /* 0x000080000000791a */ /* 0x000fc80000000000 */
[----:B------:R-:W-:Y:S01]  /*e730*/  IMAD.MOV.U32 R223, RZ, RZ, R0 ;  /* 0x000000ffffdf7224 */ /* 0x000fe200078e0000 */
[----:B------:R-:W-:Y:S01]  /*e740*/  LOP3.LUT R2, R2, 0x6, RZ, 0xc0, !PT ;  /* 0x0000000602027812 */ /* 0x000fe200078ec0ff */
[----:B------:R-:W-:Y:S01]  /*e750*/  IMAD.U32 R0, RZ, RZ, UR21 ;  /* 0x00000015ff007e24 */ /* 0x000fe2000f8e00ff */
[----:B-1----:R-:W-:Y:S03]  /*e760*/  HMMA.16816.F32 R48, R4, R20, R48 ;  /* 0x000000140430723c */ /* 0x002fe60000001830 */
[----:B------:R-:W-:-:S05]  /*e770*/  IMAD R0, R0, 0x40, R2 ;  /* 0x0000004000007824 */ /* 0x000fca00078e0202 */
[----:B--2---:R-:W-:Y:S08]  /*e780*/  HMMA.16816.F32 R36, R8, R20, R44 ;  /* 0x000000140824723c */ /* 0x004ff0000000182c */
[C---:B------:R-:W-:Y:S08]  /*e790*/  HMMA.16816.F32 R40, R4.reuse, R22, R220 ;  /* 0x000000160428723c */ /* 0x040ff000000018dc */
[C---:B------:R-:W-:Y:S08]  /*e7a0*/  HMMA.16816.F32 R220, R4.reuse, R16, R248 ;  /* 0x0000001004dc723c */ /* 0x040ff000000018f8 */
[C---:B----4-:R-:W-:Y:S08]  /*e7b0*/  HMMA.16816.F32 R248, R4.reuse, R12, R224 ;  /* 0x0000000c04f8723c */ /* 0x050ff000000018e0 */
[----:B------:R-:W-:Y:S08]  /*e7c0*/  HMMA.16816.F32 R224, R4, R14, R216 ;  /* 0x0000000e04e0723c */ /* 0x000ff000000018d8 */
[----:B------:R-:W-:Y:S08]  /*e7d0*/  HMMA.16816.F32 R20, R8, R22, R204 ;  /* 0x000000160814723c */ /* 0x000ff000000018cc */
[C---:B------:R-:W-:Y:S08]  /*e7e0*/  HMMA.16816.F32 R216, R4.reuse, R28, R212 ;  /* 0x0000001c04d8723c */ /* 0x040ff000000018d4 */
[C---:B------:R-:W-:Y:S08]  /*e7f0*/  HMMA.16816.F32 R228, R4.reuse, R18, R228 ;  /* 0x0000001204e4723c */ /* 0x040ff000000018e4 */
[----:B------:R-:W-:Y:S01]  /*e800*/  HMMA.16816.F32 R212, R4, R30, R208 ;  /* 0x0000001e04d4723c */ /* 0x000fe200000018d0 */
[----:B------:R-:W-:Y:S07]  /*e810*/  I2F R5, R0 ;  /* 0x0000000000057306 */ /* 0x000fee0000201400 */
[C---:B------:R-:W-:Y:S07]  /*e820*/  HMMA.16816.F32 R204, R8.reuse, R14, R60 ;  /* 0x0000000e08cc723c */ /* 0x040fee000000183c */
[C---:B------:R-:W-:Y:S01]  /*e830*/  IADD3 R15, R0.reuse, 0x1, RZ ;  /* 0x00000001000f7810 */ /* 0x040fe20007ffe0ff */
[----:B------:R-:W-:Y:S01]  /*e840*/  HMMA.16816.F32 R208, R8, R12, R64 ;  /* 0x0000000c08d0723c */ /* 0x000fe20000001840 */
[----:B------:R-:W-:-:S02]  /*e850*/  IADD3 R14, R0, 0x8, RZ ;  /* 0x00000008000e7810 */ /* 0x000fc40007ffe0ff */
[----:B------:R-:W1:Y:S04]  /*e860*/  I2F R2, R15 ;  /* 0x0000000f00027306 */ /* 0x000e680000201400 */
[----:B------:R-:W-:-:S04]  /*e870*/  IADD3 R13, R0, 0x9, RZ ;  /* 0x00000009000d7810 */ /* 0x000fc80007ffe0ff */
[----:B------:R-:W2:Y:S01]  /*e880*/  I2F R4, R13 ;  /* 0x0000000d00047306 */ /* 0x000ea20000201400 */
[----:B------:R-:W-:Y:S01]  /*e890*/  HMMA.16816.F32 R44, R8, R16, R168 ;  /* 0x00000010082c723c */ /* 0x000fe200000018a8 */
[----:B------:R-:W-:-:S06]  /*e8a0*/  IADD3 R12, R0, 0x10, RZ ;  /* 0x00000010000c7810 */ /* 0x000fcc0007ffe0ff */
[----:B------:R-:W3:Y:S01]  /*e8b0*/  I2F R3, R14 ;  /* 0x0000000e00037306 */ /* 0x000ee20000201400 */
[----:B------:R-:W-:Y:S01]  /*e8c0*/  HMMA.16816.F32 R52, R8, R18, R164 ;  /* 0x000000120834723c */ /* 0x000fe200000018a4 */
[----:B-1----:R-:W-:-:S06]  /*e8d0*/  FFMA.FTZ R17, R2, UR4, R37 ;  /* 0x0000000402117c23 */ /* 0x002fcc0008010025 */
[C---:B------:R-:W-:Y:S01]  /*e8e0*/  FFMA.FTZ R165, R5.reuse, UR4, R48 ;  /* 0x0000000405a57c23 */ /* 0x040fe20008010030 */
[----:B------:R-:W-:Y:S01]  /*e8f0*/  HMMA.16816.F32 R168, R8, R28, R56 ;  /* 0x0000001c08a8723c */ /* 0x000fe20000001838 */
[C---:B------:R-:W-:Y:S02]  /*e900*/  FFMA.FTZ R18, R5.reuse, UR4, R36 ;  /* 0x0000000405127c23 */ /* 0x040fe40008010024 */
[----:B------:R-:W-:-:S04]  /*e910*/  FFMA.FTZ R164, R5, UR4, R50 ;  /* 0x0000000405a47c23 */ /* 0x000fc80008010032 */
[----:B------:R-:W-:Y:S01]  /*e920*/  FFMA.FTZ R56, R5, UR4, R38 ;  /* 0x0000000405387c23 */ /* 0x000fe20008010026 */
[----:B------:R-:W-:Y:S01]  /*e930*/  HMMA.16816.F32 R64, R8, R30, R32 ;  /* 0x0000001e0840723c */ /* 0x000fe20000001820 */
[----:B------:R-:W1:Y:S01]  /*e940*/  I2F R5, R12 ;  /* 0x0000000c00057306 */ /* 0x000e620000201400 */
[C---:B--2---:R-:W-:Y:S02]  /*e950*/  FFMA.FTZ R37, R4.reuse, UR4, R23 ;  /* 0x0000000404257c23 */ /* 0x044fe40008010017 */
[----:B------:R-:W-:-:S03]  /*e960*/  FFMA.FTZ R59, R4, UR4, R41 ;  /* 0x00000004043b7c23 */ /* 0x000fc60008010029 */
[----:B------:R-:W-:Y:S01]  /*e970*/  IADD3 R11, R0, 0x11, RZ ;  /* 0x00000011000b7810 */ /* 0x000fe20007ffe0ff */
[----:B------:R-:W-:Y:S01]  /*e980*/  FFMA.FTZ R32, R4, UR4, R21 ;  /* 0x0000000404207c23 */ /* 0x000fe20008010015 */
[----:B------:R-:W-:Y:S01]  /*e990*/  IADD3 R10, R0, 0x18, RZ ;  /* 0x00000018000a7810 */ /* 0x000fe20007ffe0ff */
[----:B------:R-:W-:Y:S01]  /*e9a0*/  FFMA.FTZ R58, R4, UR4, R43 ;  /* 0x00000004043a7c23 */ /* 0x000fe2000801002b */
[----:B------:R-:W-:Y:S01]  /*e9b0*/  IADD3 R9, R0, 0x19, RZ ;  /* 0x0000001900097810 */ /* 0x000fe20007ffe0ff */
[----:B------:R-:W2:Y:S01]  /*e9c0*/  I2F R4, R11 ;  /* 0x0000000b00047306 */ /* 0x000ea20000201400 */
[C---:B---3--:R-:W-:Y:S02]  /*e9d0*/  FFMA.FTZ R62, R3.reuse, UR4, R40 ;  /* 0x00000004033e7c23 */ /* 0x048fe40008010028 */
[C---:B------:R-:W-:Y:S02]  /*e9e0*/  FFMA.FTZ R16, R3.reuse, UR4, R20 ;  /* 0x0000000403107c23 */ /* 0x040fe40008010014 */
[----:B------:R-:W-:-:S02]  /*e9f0*/  FFMA.FTZ R38, R3, UR4, R22 ;  /* 0x0000000403267c23 */ /* 0x000fc40008010016 */
[----:B------:R-:W-:Y:S02]  /*ea00*/  FFMA.FTZ R60, R3, UR4, R42 ;  /* 0x00000004033c7c23 */ /* 0x000fe4000801002a */
[C---:B------:R-:W-:Y:S01]  /*ea10*/  FFMA.FTZ R48, R2.reuse, UR4, R39 ;  /* 0x0000000402307c23 */ /* 0x040fe20008010027 */
[----:B------:R-:W3:Y:S01]  /*ea20*/  I2F R3, R10 ;  /* 0x0000000a00037306 */ /* 0x000ee20000201400 */
[C---:B------:R-:W-:Y:S02]  /*ea30*/  FFMA.FTZ R63, R2.reuse, UR4, R49 ;  /* 0x00000004023f7c23 */ /* 0x040fe40008010031 */
[----:B------:R-:W-:Y:S01]  /*ea40*/  FFMA.FTZ R61, R2, UR4, R51 ;  /* 0x00000004023d7c23 */ /* 0x000fe20008010033 */
[C---:B------:R-:W-:Y:S02]  /*ea50*/  IADD3 R8, R0.reuse, 0x20, RZ ;  /* 0x0000002000087810 */ /* 0x040fe40007ffe0ff */
[C---:B------:R-:W-:Y:S02]  /*ea60*/  IADD3 R7, R0.reuse, 0x21, RZ ;  /* 0x0000002100077810 */ /* 0x040fe40007ffe0ff */
[----:B------:R-:W4:Y:S01]  /*ea70*/  I2F R2, R9 ;  /* 0x0000000900027306 */ /* 0x000f220000201400 */
[----:B-----5:R-:W-:-:S02]  /*ea80*/  ISETP.GE.AND P5, PT, R0, R24, PT ;  /* 0x000000180000720c */ /* 0x020fc40003fa6270 */
[-C--:B------:R-:W-:Y:S01]  /*ea90*/  ISETP.GE.AND P6, PT, R15, R24.reuse, PT ;  /* 0x000000180f00720c */ /* 0x080fe20003fc6270 */
[C---:B-1----:R-:W-:Y:S01]  /*eaa0*/  FFMA.FTZ R31, R5.reuse, UR4, R44 ;  /* 0x00000004051f7c23 */ /* 0x042fe2000801002c */
[----:B------:R-:W-:Y:S01]  /*eab0*/  IADD3 R6, R0, 0x28, RZ ;  /* 0x0000002800067810 */ /* 0x000fe20007ffe0ff */
[C---:B------:R-:W-:Y:S01]  /*eac0*/  FFMA.FTZ R36, R5.reuse, UR4, R46 ;  /* 0x0000000405247c23 */ /* 0x040fe2000801002e */
[----:B------:R-:W-:Y:S01]  /*ead0*/  FSEL R41, R18, -INF , !P5 ;  /* 0xff80000012297808 */ /* 0x000fe20006800000 */
[----:B------:R-:W1:Y:S01]  /*eae0*/  I2F R23, R8 ;  /* 0x0000000800177306 */ /* 0x000e620000201400 */
[C---:B------:R-:W-:Y:S01]  /*eaf0*/  FFMA.FTZ R57, R5.reuse, UR4, R220 ;  /* 0x0000000405397c23 */ /* 0x040fe200080100dc */
[----:B------:R-:W-:Y:S01]  /*eb00*/  ISETP.GE.AND P5, PT, R14, R24, PT ;  /* 0x000000180e00720c */ /* 0x000fe20003fa6270 */
[----:B------:R-:W-:Y:S01]  /*eb10*/  FFMA.FTZ R51, R5, UR4, R222 ;  /* 0x0000000405337c23 */ /* 0x000fe200080100de */
[----:B------:R-:W-:Y:S02]  /*eb20*/  IADD3 R5, R0, 0x29, RZ ;  /* 0x0000002900057810 */ /* 0x000fe40007ffe0ff */
[----:B------:R-:W-:-:S02]  /*eb30*/  FSEL R44, R17, -INF , !P6 ;  /* 0xff800000112c7808 */ /* 0x000fc40007000000 */
[----:B------:R-:W1:Y:S01]  /*eb40*/  I2F R22, R7 ;  /* 0x0000000700167306 */ /* 0x000e620000201400 */
[-C--:B------:R-:W-:Y:S01]  /*eb50*/  ISETP.GE.AND P6, PT, R13, R24.reuse, PT ;  /* 0x000000180d00720c */ /* 0x080fe20003fc6270 */
[----:B--2---:R-:W-:Y:S01]  /*eb60*/  FFMA.FTZ R30, R4, UR4, R45 ;  /* 0x00000004041e7c23 */ /* 0x004fe2000801002d */
[----:B------:R-:W-:Y:S01]  /*eb70*/  FSEL R46, R16, -INF , !P5 ;  /* 0xff800000102e7808 */ /* 0x000fe20006800000 */
[----:B------:R-:W-:Y:S01]  /*eb80*/  FFMA.FTZ R34, R4, UR4, R47 ;  /* 0x0000000404227c23 */ /* 0x000fe2000801002f */
[----:B------:R-:W-:Y:S01]  /*eb90*/  ISETP.GE.AND P5, PT, R12, R24, PT ;  /* 0x000000180c00720c */ /* 0x000fe20003fa6270 */
[C---:B------:R-:W-:Y:S02]  /*eba0*/  FFMA.FTZ R50, R4.reuse, UR4, R221 ;  /* 0x0000000404327c23 */ /* 0x040fe400080100dd */
[----:B------:R-:W2:Y:S01]  /*ebb0*/  I2F R21, R6 ;  /* 0x0000000600157306 */ /* 0x000ea20000201400 */
[----:B------:R-:W-:Y:S01]  /*ebc0*/  FFMA.FTZ R47, R4, UR4, R223 ;  /* 0x00000004042f7c23 */ /* 0x000fe200080100df */
[----:B------:R-:W-:-:S02]  /*ebd0*/  FSEL R45, R32, -INF , !P6 ;  /* 0xff800000202d7808 */ /* 0x000fc40007000000 */
[----:B------:R-:W-:Y:S02]  /*ebe0*/  IADD3 R4, R0, 0x30, RZ ;  /* 0x0000003000047810 */ /* 0x000fe40007ffe0ff */
[-C--:B------:R-:W-:Y:S02]  /*ebf0*/  ISETP.GE.AND P6, PT, R11, R24.reuse, PT ;  /* 0x000000180b00720c */ /* 0x080fe40003fc6270 */
[----:B------:R-:W2:Y:S01]  /*ec00*/  I2F R20, R5 ;  /* 0x0000000500147306 */ /* 0x000ea20000201400 */
[----:B---3--:R-:W-:Y:S01]  /*ec10*/  FFMA.FTZ R39, R3, UR4, R230 ;  /* 0x0000000403277c23 */ /* 0x008fe200080100e6 */
[----:B------:R-:W-:Y:S01]  /*ec20*/  FSEL R230, R31, -INF , !P5 ;  /* 0xff8000001fe67808 */ /* 0x000fe20006800000 */
[----:B------:R-:W-:Y:S01]  /*ec30*/  FFMA.FTZ R29, R3, UR4, R52 ;  /* 0x00000004031d7c23 */ /* 0x000fe20008010034 */
[-C--:B------:R-:W-:Y:S01]  /*ec40*/  ISETP.GE.AND P5, PT, R10, R24.reuse, PT ;  /* 0x000000180a00720c */ /* 0x080fe20003fa6270 */
[----:B----4-:R-:W-:Y:S01]  /*ec50*/  FFMA.FTZ R40, R2, UR4, R229 ;  /* 0x0000000402287c23 */ /* 0x010fe200080100e5 */
[----:B------:R-:W-:Y:S01]  /*ec60*/  FSEL R229, R30, -INF , !P6 ;  /* 0xff8000001ee57808 */ /* 0x000fe20007000000 */
[C---:B------:R-:W-:Y:S01]  /*ec70*/  FFMA.FTZ R28, R2.reuse, UR4, R53 ;  /* 0x00000004021c7c23 */ /* 0x040fe20008010035 */
[----:B------:R-:W3:Y:S01]  /*ec80*/  I2F R19, R4 ;  /* 0x0000000400137306 */ /* 0x000ee20000201400 */
[C---:B------:R-:W-:Y:S01]  /*ec90*/  FFMA.FTZ R33, R2.reuse, UR4, R55 ;  /* 0x0000000402217c23 */ /* 0x040fe20008010037 */
[-C--:B------:R-:W-:Y:S01]  /*eca0*/  ISETP.GE.AND P6, PT, R9, R24.reuse, PT ;  /* 0x000000180900720c */ /* 0x080fe20003fc6270 */
[----:B------:R-:W-:Y:S01]  /*ecb0*/  FFMA.FTZ R42, R2, UR4, R231 ;  /* 0x00000004022a7c23 */ /* 0x000fe200080100e7 */
[----:B------:R-:W-:Y:S01]  /*ecc0*/  IADD3 R2, R0, 0x38, RZ ;  /* 0x0000003800027810 */ /* 0x000fe20007ffe0ff */
[----:B------:R-:W-:Y:S01]  /*ecd0*/  FFMA.FTZ R49, R3, UR4, R228 ;  /* 0x0000000403317c23 */ /* 0x000fe200080100e4 */
[----:B------:R-:W-:Y:S01]  /*ece0*/  FSEL R228, R29, -INF , !P5 ;  /* 0xff8000001de47808 */ /* 0x000fe20006800000 */
[----:B-1----:R-:W-:Y:S01]  /*ecf0*/  FFMA.FTZ R16, R23, UR4, R208 ;  /* 0x0000000417107c23 */ /* 0x002fe200080100d0 */
[-C--:B------:R-:W-:Y:S01]  /*ed00*/  ISETP.GE.AND P5, PT, R8, R24.reuse, PT ;  /* 0x000000180800720c */ /* 0x080fe20003fa6270 */
[----:B------:R-:W1:Y:S01]  /*ed10*/  I2F R17, R2 ;  /* 0x0000000200117306 */ /* 0x000e620000201400 */
[----:B------:R-:W-:Y:S01]  /*ed20*/  FSEL R223, R28, -INF , !P6 ;  /* 0xff8000001cdf7808 */ /* 0x000fe20007000000 */
[----:B------:R-:W-:Y:S01]  /*ed30*/  FFMA.FTZ R29, R22, UR4, R209 ;  /* 0x00000004161d7c23 */ /* 0x000fe200080100d1 */
[-C--:B------:R-:W-:Y:S01]  /*ed40*/  ISETP.GE.AND P6, PT, R7, R24.reuse, PT ;  /* 0x000000180700720c */ /* 0x080fe20003fc6270 */
[----:B--2---:R-:W-:Y:S01]  /*ed50*/  FFMA.FTZ R28, R21, UR4, R204 ;  /* 0x00000004151c7c23 */ /* 0x004fe200080100cc */
[----:B------:R-:W-:Y:S01]  /*ed60*/  FSEL R167, R16, -INF , !P5 ;  /* 0xff80000010a77808 */ /* 0x000fe20006800000 */
[----:B------:R-:W-:Y:S01]  /*ed70*/  FFMA.FTZ R16, R20, UR4, R205 ;  /* 0x0000000414107c23 */ /* 0x000fe200080100cd */
[----:B------:R-:W-:Y:S01]  /*ed80*/  BAR.SYNC.DEFER_BLOCKING 0x0 ;  /* 0x0000000000007b1d */ /* 0x000fe20000010000 */
[----:B------:R-:W-:-:S02]  /*ed90*/  ISETP.GE.AND P5, PT, R6, R24, PT ;  /* 0x000000180600720c */ /* 0x000fc40003fa6270 */
[----:B------:R-:W-:Y:S02]  /*eda0*/  FSEL R208, R29, -INF , !P6 ;  /* 0xff8000001dd07808 */ /* 0x000fe40007000000 */
[-C--:B------:R-:W-:Y:S02]  /*edb0*/  ISETP.GE.AND P6, PT, R5, R24.reuse, PT ;  /* 0x000000180500720c */ /* 0x080fe40003fc6270 */
[----:B------:R-:W-:Y:S01]  /*edc0*/  FSEL R28, R28, -INF , !P5 ;  /* 0xff8000001c1c7808 */ /* 0x000fe20006800000 */
[----:B---3--:R-:W-:Y:S01]  /*edd0*/  FFMA.FTZ R29, R19, UR4, R168 ;  /* 0x00000004131d7c23 */ /* 0x008fe200080100a8 */
[----:B------:R-:W-:Y:S02]  /*ede0*/  FSEL R16, R16, -INF , !P6 ;  /* 0xff80000010107808 */ /* 0x000fe40007000000 */
[----:B------:R-:W-:Y:S01]  /*edf0*/  ISETP.GE.AND P5, PT, R4, R24, PT ;  /* 0x000000180400720c */ /* 0x000fe20003fa6270 */
[----:B------:R-:W-:Y:S01]  /*ee00*/  STL [R1+0x10], R28 ;  /* 0x0000101c01007387 */ /* 0x000fe20000100800 */
[----:B------:R-:W-:-:S02]  /*ee10*/  FFMA.FTZ R35, R3, UR4, R54 ;  /* 0x0000000403237c23 */ /* 0x000fc40008010036 */
[----:B------:R-:W-:Y:S01]  /*ee20*/  FSEL R168, R29, -INF , !P5 ;  /* 0xff8000001da87808 */ /* 0x000fe20006800000 */
[----:B------:R1:W-:Y:S01]  /*ee30*/  STL [R1+0xc], R16 ;  /* 0x00000c1001007387 */ /* 0x0003e20000100800 */
[----:B------:R-:W-:Y:S02]  /*ee40*/  ISETP.GE.AND P5, PT, R2, R24, PT ;  /* 0x000000180200720c */ /* 0x000fe40003fa6270 */
[----:B------:R-:W-:-:S04]  /*ee50*/  IADD3 R3, R0, 0x31, RZ ;  /* 0x0000003100037810 */ /* 0x000fc80007ffe0ff */
[----:B------:R-:W2:Y:S01]  /*ee60*/  I2F R18, R3 ;  /* 0x0000000300127306 */ /* 0x000ea20000201400 */
[----:B------:R-:W-:Y:S01]  /*ee70*/  ISETP.GE.AND P0, PT, R0, R25, PT ;  /* 0x000000190000720c */ /* 0x000fe20003f06270 */
[----:B-1----:R-:W-:-:S05]  /*ee80*/  FFMA.FTZ R16, R17, UR4, R64 ;  /* 0x0000000411107c23 */ /* 0x002fca0008010040 */
[----:B------:R-:W-:Y:S02]  /*ee90*/  FSEL R205, R16, -INF , !P5 ;  /* 0xff80000010cd7808 */ /* 0x000fe40006800000 */
[----:B------:R-:W-:-:S04]  /*eea0*/  ISETP.GE.AND P5, PT, R15, R25, PT ;  /* 0x000000190f00720c */ /* 0x000fc80003fa6270 */
[----:B------:R-:W-:Y:S02]  /*eeb0*/  FSEL R43, R48, -INF , !P5 ;  /* 0xff800000302b7808 */ /* 0x000fe40006800000 */
[-C--:B------:R-:W-:Y:S02]  /*eec0*/  ISETP.GE.AND P5, PT, R13, R25.reuse, PT ;  /* 0x000000190d00720c */ /* 0x080fe40003fa6270 */
[----:B------:R-:W-:Y:S02]  /*eed0*/  FSEL R31, R56, -INF , !P0 ;  /* 0xff800000381f7808 */ /* 0x000fe40004000000 */
[-C--:B------:R-:W-:Y:S02]  /*eee0*/  ISETP.GE.AND P0, PT, R14, R25.reuse, PT ;  /* 0x000000190e00720c */ /* 0x080fe40003f06270 */
[----:B------:R-:W-:Y:S02]  /*eef0*/  FSEL R37, R37, -INF , !P5 ;  /* 0xff80000025257808 */ /* 0x000fe40006800000 */
[----:B------:R-:W-:-:S02]  /*ef00*/  ISETP.GE.AND P5, PT, R11, R25, PT ;  /* 0x000000190b00720c */ /* 0x000fc40003fa6270 */
[----:B------:R-:W-:Y:S02]  /*ef10*/  FSEL R38, R38, -INF , !P0 ;  /* 0xff80000026267808 */ /* 0x000fe40004000000 */
[-C--:B------:R-:W-:Y:S02]  /*ef20*/  ISETP.GE.AND P0, PT, R12, R25.reuse, PT ;  /* 0x000000190c00720c */ /* 0x080fe40003f06270 */
[----:B------:R-:W-:Y:S01]  /*ef30*/  FSEL R221, R34, -INF , !P5 ;  /* 0xff80000022dd7808 */ /* 0x000fe20006800000 */
[----:B--2---:R-:W-:Y:S01]  /*ef40*/  FFMA.FTZ R28, R18, UR4, R169 ;  /* 0x00000004121c7c23 */ /* 0x004fe200080100a9 */
[----:B------:R-:W-:Y:S02]  /*ef50*/  ISETP.GE.AND P5, PT, R9, R25, PT ;  /* 0x000000190900720c */ /* 0x000fe40003fa6270 */
[C---:B------:R-:W-:Y:S02]  /*ef60*/  ISETP.GE.AND P4, PT, R0.reuse, R27, PT ;  /* 0x0000001b0000720c */ /* 0x040fe40003f86270 */
[----:B------:R-:W-:-:S02]  /*ef70*/  ISETP.GE.AND P1, PT, R0, R26, PT ;  /* 0x0000001a0000720c */ /* 0x000fc40003f26270 */
[----:B------:R-:W-:Y:S01]  /*ef80*/  ISETP.GE.AND P6, PT, R3, R24, PT ;  /* 0x000000180300720c */ /* 0x000fe20003fc6270 */
[----:B------:R-:W-:Y:S01]  /*ef90*/  FFMA.FTZ R16, R22, UR4, R211 ;  /* 0x0000000416107c23 */ /* 0x000fe200080100d3 */
[----:B------:R-:W-:Y:S02]  /*efa0*/  IADD3 R0, R0, 0x39, RZ ;  /* 0x0000003900007810 */ /* 0x000fe40007ffe0ff */
[----:B------:R-:W-:Y:S02]  /*efb0*/  FSEL R222, R36, -INF , !P0 ;  /* 0xff80000024de7808 */ /* 0x000fe40004000000 */
[-C--:B------:R-:W-:Y:S02]  /*efc0*/  ISETP.GE.AND P0, PT, R10, R25.reuse, PT ;  /* 0x000000190a00720c */ /* 0x080fe40003f06270 */
[----:B------:R-:W-:Y:S02]  /*efd0*/  FSEL R169, R33, -INF , !P5 ;  /* 0xff80000021a97808 */ /* 0x000fe40006800000 */
[----:B------:R-:W-:-:S02]  /*efe0*/  ISETP.GE.AND P5, PT, R7, R25, PT ;  /* 0x000000190700720c */ /* 0x000fc40003fa6270 */
[----:B------:R-:W-:Y:S02]  /*eff0*/  FSEL R209, R28, -INF , !P6 ;  /* 0xff8000001cd17808 */ /* 0x000fe40007000000 */
[----:B------:R-:W-:Y:S01]  /*f000*/  ISETP.GE.AND P6, PT, R0, R24, PT ;  /* 0x000000180000720c */ /* 0x000fe20003fc6270 */
[----:B------:R-:W-:Y:S01]  /*f010*/  FFMA.FTZ R24, R23, UR4, R210 ;  /* 0x0000000417187c23 */ /* 0x000fe200080100d2 */
[----:B------:R-:W-:Y:S02]  /*f020*/  FSEL R220, R35, -INF , !P0 ;  /* 0xff80000023dc7808 */ /* 0x000fe40004000000 */
[-C--:B------:R-:W-:Y:S02]  /*f030*/  ISETP.GE.AND P0, PT, R8, R25.reuse, PT ;  /* 0x000000190800720c */ /* 0x080fe40003f06270 */
[----:B------:R-:W-:Y:S02]  /*f040*/  FSEL R52, R16, -INF , !P5 ;  /* 0xff80000010347808 */ /* 0x000fe40006800000 */
[----:B------:R-:W1:Y:S01]  /*f050*/  I2F R16, R0 ;  /* 0x0000000000107306 */ /* 0x000e620000201400 */
[----:B------:R-:W-:Y:S01]  /*f060*/  FFMA.FTZ R29, R20, UR4, R207 ;  /* 0x00000004141d7c23 */ /* 0x000fe200080100cf */
[----:B------:R-:W-:Y:S01]  /*f070*/  FSEL R53, R24, -INF , !P0 ;  /* 0xff80000018357808 */ /* 0x000fe20004000000 */
[----:B------:R-:W-:Y:S01]  /*f080*/  FFMA.FTZ R30, R21, UR4, R206 ;  /* 0x00000004151e7c23 */ /* 0x000fe200080100ce */
[----:B------:R-:W-:-:S02]  /*f090*/  ISETP.GE.AND P5, PT, R5, R25, PT ;  /* 0x000000190500720c */ /* 0x000fc40003fa6270 */
[-C--:B------:R-:W-:Y:S01]  /*f0a0*/  ISETP.GE.AND P0, PT, R6, R25.reuse, PT ;  /* 0x000000190600720c */ /* 0x080fe20003f06270 */
[----:B------:R-:W-:Y:S01]  /*f0b0*/  FFMA.FTZ R24, R18, UR4, R171 ;  /* 0x0000000412187c23 */ /* 0x000fe200080100ab */
[----:B------:R-:W-:Y:S01]  /*f0c0*/  FSEL R166, R29, -INF , !P5 ;  /* 0xff8000001da67808 */ /* 0x000fe20006800000 */
[----:B------:R-:W-:Y:S01]  /*f0d0*/  FFMA.FTZ R28, R19, UR4, R170 ;  /* 0x00000004131c7c23 */ /* 0x000fe200080100aa */
[----:B------:R-:W-:Y:S02]  /*f0e0*/  FSEL R35, R30, -INF , !P0 ;  /* 0xff8000001e237808 */ /* 0x000fe40004000000 */
[-C--:B------:R-:W-:Y:S02]  /*f0f0*/  ISETP.GE.AND P5, PT, R3, R25.reuse, PT ;  /* 0x000000190300720c */ /* 0x080fe40003fa6270 */
[----:B------:R-:W-:Y:S02]  /*f100*/  ISETP.GE.AND P0, PT, R4, R25, PT ;  /* 0x000000190400720c */ /* 0x000fe40003f06270 */
[----:B------:R-:W-:-:S02]  /*f110*/  FSEL R24, R24, -INF , !P5 ;  /* 0xff80000018187808 */ /* 0x000fc40006800000 */
[----:B------:R-:W-:Y:S02]  /*f120*/  FSEL R204, R28, -INF , !P0 ;  /* 0xff8000001ccc7808 */ /* 0x000fe40004000000 */
[-C--:B------:R-:W-:Y:S02]  /*f130*/  ISETP.GE.AND P0, PT, R2, R25.reuse, PT ;  /* 0x000000190200720c */ /* 0x080fe40003f06270 */
[----:B------:R-:W-:Y:S01]  /*f140*/  ISETP.GE.AND P5, PT, R0, R25, PT ;  /* 0x000000190000720c */ /* 0x000fe20003fa6270 */
[----:B------:R-:W-:Y:S01]  /*f150*/  FFMA.FTZ R25, R17, UR4, R66 ;  /* 0x0000000411197c23 */ /* 0x000fe20008010042 */
[----:B------:R2:W-:Y:S01]  /*f160*/  STL [R1+0x8], R24 ;  /* 0x0000081801007387 */ /* 0x0005e20000100800 */
[----:B-1----:R-:W-:-:S03]  /*f170*/  FFMA.FTZ R28, R16, UR4, R65 ;  /* 0x00000004101c7c23 */ /* 0x002fc60008010041 */
[----:B------:R-:W-:Y:S02]  /*f180*/  FSEL R55, R25, -INF , !P0 ;  /* 0xff80000019377808 */ /* 0x000fe40004000000 */
[C---:B------:R-:W-:Y:S02]  /*f190*/  ISETP.GE.AND P0, PT, R15.reuse, R27, PT ;  /* 0x0000001b0f00720c */ /* 0x040fe40003f06270 */
[----:B------:R-:W-:Y:S02]  /*f1a0*/  FSEL R206, R28, -INF , !P6 ;  /* 0xff8000001cce7808 */ /* 0x000fe40007000000 */
[-C--:B------:R-:W-:Y:S02]  /*f1b0*/  ISETP.GE.AND P6, PT, R15, R26.reuse, PT ;  /* 0x0000001a0f00720c */ /* 0x080fe40003fc6270 */
[----:B------:R-:W-:Y:S02]  /*f1c0*/  FSEL R15, R165, -INF , !P4 ;  /* 0xff800000a50f7808 */ /* 0x000fe40006000000 */
[----:B------:R-:W-:Y:S01]  /*f1d0*/  ISETP.GE.AND P4, PT, R14, R26, PT ;  /* 0x0000001a0e00720c */ /* 0x000fe20003f86270 */
[----:B--2---:R-:W-:-:S05]  /*f1e0*/  FFMA.FTZ R24, R16, UR4, R67 ;  /* 0x0000000410187c23 */ /* 0x004fca0008010043 */
[----:B------:R-:W-:Y:S02]  /*f1f0*/  FSEL R54, R24, -INF , !P5 ;  /* 0xff80000018367808 */ /* 0x000fe40006800000 */
[-C--:B------:R-:W-:Y:S02]  /*f200*/  ISETP.GE.AND P5, PT, R14, R27.reuse, PT ;  /* 0x0000001b0e00720c */ /* 0x080fe40003fa6270 */
[----:B------:R-:W-:Y:S02]  /*f210*/  FSEL R14, R164, -INF , !P1 ;  /* 0xff800000a40e7808 */ /* 0x000fe40004800000 */
[----:B------:R-:W-:Y:S02]  /*f220*/  FSEL R24, R63, -INF , !P0 ;  /* 0xff8000003f187808 */ /* 0x000fe40004000000 */
[C---:B------:R-:W-:Y:S02]  /*f230*/  ISETP.GE.AND P1, PT, R13.reuse, R27, PT ;  /* 0x0000001b0d00720c */ /* 0x040fe40003f26270 */
[----:B------:R-:W-:-:S02]  /*f240*/  ISETP.GE.AND P0, PT, R13, R26, PT ;  /* 0x0000001a0d00720c */ /* 0x000fc40003f06270 */
[----:B------:R-:W-:Y:S02]  /*f250*/  FSEL R25, R62, -INF , !P5 ;  /* 0xff8000003e197808 */ /* 0x000fe40006800000 */
[-C--:B------:R-:W-:Y:S02]  /*f260*/  ISETP.GE.AND P5, PT, R12, R26.reuse, PT ;  /* 0x0000001a0c00720c */ /* 0x080fe40003fa6270 */
[----:B------:R-:W-:Y:S02]  /*f270*/  FSEL R30, R59, -INF , !P1 ;  /* 0xff8000003b1e7808 */ /* 0x000fe40004800000 */
[----:B------:R-:W-:Y:S02]  /*f280*/  FSEL R34, R58, -INF , !P0 ;  /* 0xff8000003a227808 */ /* 0x000fe40004000000 */
[----:B------:R-:W-:Y:S02]  /*f290*/  FSEL R32, R61, -INF , !P6 ;  /* 0xff8000003d207808 */ /* 0x000fe40007000000 */
[----:B------:R-:W-:-:S02]  /*f2a0*/  ISETP.GE.AND P1, PT, R11, R26, PT ;  /* 0x0000001a0b00720c */ /* 0x000fc40003f26270 */
[-C--:B------:R-:W-:Y:S02]  /*f2b0*/  ISETP.GE.AND P0, PT, R10, R27.reuse, PT ;  /* 0x0000001b0a00720c */ /* 0x080fe40003f06270 */
[-C--:B------:R-:W-:Y:S02]  /*f2c0*/  ISETP.GE.AND P6, PT, R12, R27.reuse, PT ;  /* 0x0000001b0c00720c */ /* 0x080fe40003fc6270 */
[----:B------:R-:W-:Y:S02]  /*f2d0*/  FSEL R33, R60, -INF , !P4 ;  /* 0xff8000003c217808 */ /* 0x000fe40006000000 */
[----:B------:R-:W-:Y:S02]  /*f2e0*/  ISETP.GE.AND P4, PT, R11, R27, PT ;  /* 0x0000001b0b00720c */ /* 0x000fe40003f86270 */
[----:B------:R-:W-:Y:S02]  /*f2f0*/  FSEL R64, R51, -INF , !P5 ;  /* 0xff80000033407808 */ /* 0x000fe40006800000 */
[----:B------:R-:W-:-:S02]  /*f300*/  FSEL R51, R47, -INF , !P1 ;  /* 0xff8000002f337808 */ /* 0x000fc40004800000 */
[----:B------:R-:W-:Y:S02]  /*f310*/  FSEL R36, R49, -INF , !P0 ;  /* 0xff80000031247808 */ /* 0x000fe40004000000 */
[----:B------:R-:W-:Y:S02]  /*f320*/  FSEL R48, R57, -INF , !P6 ;  /* 0xff80000039307808 */ /* 0x000fe40007000000 */
[C---:B------:R-:W-:Y:S02]  /*f330*/  ISETP.GE.AND P1, PT, R8.reuse, R27, PT ;  /* 0x0000001b0800720c */ /* 0x040fe40003f26270 */
[-C--:B------:R-:W-:Y:S01]  /*f340*/  ISETP.GE.AND P0, PT, R8, R26.reuse, PT ;  /* 0x0000001a0800720c */ /* 0x080fe20003f06270 */
[----:B------:R-:W-:Y:S01]  /*f350*/  FFMA.FTZ R8, R23, UR4, R248 ;  /* 0x0000000417087c23 */ /* 0x000fe200080100f8 */
[----:B------:R-:W-:Y:S02]  /*f360*/  ISETP.GE.AND P6, PT, R10, R26, PT ;  /* 0x0000001a0a00720c */ /* 0x000fe40003fc6270 */
[----:B------:R-:W-:-:S02]  /*f370*/  FSEL R50, R50, -INF , !P4 ;  /* 0xff80000032327808 */ /* 0x000fc40006000000 */
[-C--:B------:R-:W-:Y:S02]  /*f380*/  ISETP.GE.AND P4, PT, R9, R26.reuse, PT ;  /* 0x0000001a0900720c */ /* 0x080fe40003f86270 */
[----:B------:R-:W-:Y:S02]  /*f390*/  FSEL R47, R39, -INF , !P6 ;  /* 0xff800000272f7808 */ /* 0x000fe40007000000 */
[----:B------:R-:W-:Y:S02]  /*f3a0*/  FSEL R39, R42, -INF , !P4 ;  /* 0xff8000002a277808 */ /* 0x000fe40006000000 */
[----:B------:R-:W-:Y:S02]  /*f3b0*/  FSEL R248, R8, -INF , !P1 ;  /* 0xff80000008f87808 */ /* 0x000fe40004800000 */
[CC--:B------:R-:W-:Y:S02]  /*f3c0*/  ISETP.GE.AND P4, PT, R6.reuse, R27.reuse, PT ;  /* 0x0000001b0600720c */ /* 0x0c0fe40003f86270 */
[----:B------:R-:W-:Y:S01]  /*f3d0*/  ISETP.GE.AND P1, PT, R6, R26, PT ;  /* 0x0000001a0600720c */ /* 0x000fe20003f26270 */
[----:B------:R-:W-:Y:S01]  /*f3e0*/  FFMA.FTZ R6, R22, UR4, R249 ;  /* 0x0000000416067c23 */ /* 0x000fe200080100f9 */
[----:B------:R-:W-:-:S02]  /*f3f0*/  ISETP.GE.AND P5, PT, R9, R27, PT ;  /* 0x0000001b0900720c */ /* 0x000fc40003fa6270 */
[CC--:B------:R-:W-:Y:S02]  /*f400*/  ISETP.GE.AND P6, PT, R7.reuse, R27.reuse, PT ;  /* 0x0000001b0700720c */ /* 0x0c0fe40003fc6270 */
[----:B------:R-:W-:Y:S02]  /*f410*/  FSEL R40, R40, -INF , !P5 ;  /* 0xff80000028287808 */ /* 0x000fe40006800000 */
[-C--:B------:R-:W-:Y:S01]  /*f420*/  ISETP.GE.AND P5, PT, R7, R26.reuse, PT ;  /* 0x0000001a0700720c */ /* 0x080fe20003fa6270 */
[----:B------:R-:W-:Y:S01]  /*f430*/  FFMA.FTZ R7, R23, UR4, R250 ;  /* 0x0000000417077c23 */ /* 0x000fe200080100fa */
[----:B------:R-:W-:Y:S01]  /*f440*/  FSEL R231, R6, -INF , !P6 ;  /* 0xff80000006e77808 */ /* 0x000fe20007000000 */
[----:B------:R-:W-:Y:S01]  /*f450*/  FFMA.FTZ R6, R21, UR4, R224 ;  /* 0x0000000415067c23 */ /* 0x000fe200080100e0 */
[----:B------:R-:W-:Y:S02]  /*f460*/  ISETP.GE.AND P6, PT, R5, R26, PT ;  /* 0x0000001a0500720c */ /* 0x000fe40003fc6270 */
[----:B------:R-:W-:Y:S01]  /*f470*/  FSEL R249, R7, -INF , !P0 ;  /* 0xff80000007f97808 */ /* 0x000fe20004000000 */
[----:B------:R-:W-:Y:S01]  /*f480*/  FFMA.FTZ R7, R21, UR4, R226 ;  /* 0x0000000415077c23 */ /* 0x000fe200080100e2 */
[----:B------:R-:W-:Y:S01]  /*f490*/  FSEL R164, R6, -INF , !P4 ;  /* 0xff80000006a47808 */ /* 0x000fe20006000000 */
[----:B------:R-:W-:Y:S01]  /*f4a0*/  FFMA.FTZ R6, R20, UR4, R225 ;  /* 0x0000000414067c23 */ /* 0x000fe200080100e1 */
[----:B------:R-:W-:Y:S01]  /*f4b0*/  ISETP.GE.AND P0, PT, R5, R27, PT ;  /* 0x0000001b0500720c */ /* 0x000fe20003f06270 */
[----:B------:R-:W-:Y:S01]  /*f4c0*/  FFMA.FTZ R5, R22, UR4, R251 ;  /* 0x0000000416057c23 */ /* 0x000fe200080100fb */
[----:B------:R-:W-:-:S02]  /*f4d0*/  FSEL R224, R7, -INF , !P1 ;  /* 0xff80000007e07808 */ /* 0x000fc40004800000 */
[----:B------:R-:W-:Y:S02]  /*f4e0*/  FSEL R42, R6, -INF , !P0 ;  /* 0xff800000062a7808 */ /* 0x000fe40004000000 */
[CC--:B------:R-:W-:Y:S02]  /*f4f0*/  ISETP.GE.AND P1, PT, R3.reuse, R27.reuse, PT ;  /* 0x0000001b0300720c */ /* 0x0c0fe40003f26270 */
[-C--:B------:R-:W-:Y:S01]  /*f500*/  ISETP.GE.AND P0, PT, R3, R26.reuse, PT ;  /* 0x0000001a0300720c */ /* 0x080fe20003f06270 */
[----:B------:R-:W-:Y:S01]  /*f510*/  FFMA.FTZ R3, R19, UR4, R218 ;  /* 0x0000000413037c23 */ /* 0x000fe200080100da */
[----:B------:R-:W-:Y:S02]  /*f520*/  FSEL R226, R5, -INF , !P5 ;  /* 0xff80000005e27808 */ /* 0x000fe40006800000 */
[C---:B------:R-:W-:Y:S02]  /*f530*/  ISETP.GE.AND P5, PT, R4.reuse, R27, PT ;  /* 0x0000001b0400720c */ /* 0x040fe40003fa6270 */
[----:B------:R-:W-:Y:S01]  /*f540*/  ISETP.GE.AND P4, PT, R4, R26, PT ;  /* 0x0000001a0400720c */ /* 0x000fe20003f86270 */
[----:B------:R-:W-:-:S02]  /*f550*/  FFMA.FTZ R4, R20, UR4, R227 ;  /* 0x0000000414047c23 */ /* 0x000fc400080100e3 */
[----:B------:R-:W-:Y:S01]  /*f560*/  FFMA.FTZ R5, R19, UR4, R216 ;  /* 0x0000000413057c23 */ /* 0x000fe200080100d8 */
[----:B------:R-:W-:Y:S01]  /*f570*/  FSEL R218, R3, -INF , !P4 ;  /* 0xff80000003da7808 */ /* 0x000fe20006000000 */
[----:B------:R-:W-:Y:S01]  /*f580*/  FFMA.FTZ R3, R18, UR4, R219 ;  /* 0x0000000412037c23 */ /* 0x000fe200080100db */
[----:B------:R-:W-:Y:S02]  /*f590*/  FSEL R216, R4, -INF , !P6 ;  /* 0xff80000004d87808 */ /* 0x000fe40007000000 */
[C---:B------:R-:W-:Y:S02]  /*f5a0*/  ISETP.GE.AND P6, PT, R2.reuse, R27, PT ;  /* 0x0000001b0200720c */ /* 0x040fe40003fc6270 */
[----:B------:R-:W-:Y:S01]  /*f5b0*/  ISETP.GE.AND P4, PT, R2, R26, PT ;  /* 0x0000001a0200720c */ /* 0x000fe20003f86270 */
[C---:B------:R-:W-:Y:S02]  /*f5c0*/  FFMA.FTZ R2, R17.reuse, UR4, R212 ;  /* 0x0000000411027c23 */ /* 0x040fe400080100d4 */
[----:B------:R-:W-:Y:S01]  /*f5d0*/  FFMA.FTZ R17, R17, UR4, R214 ;  /* 0x0000000411117c23 */ /* 0x000fe200080100d6 */
[----:B------:R-:W-:-:S02]  /*f5e0*/  FSEL R214, R3, -INF , !P0 ;  /* 0xff80000003d67808 */ /* 0x000fc40004000000 */
[----:B------:R-:W-:Y:S01]  /*f5f0*/  PLOP3.LUT P0, PT, PT, PT, UP0, 0x80, 0x0 ;  /* 0x000000000000781c */ /* 0x000fe20003f0f008 */
[----:B------:R-:W-:Y:S01]  /*f600*/  FFMA.FTZ R4, R18, UR4, R217 ;  /* 0x0000000412047c23 */ /* 0x000fe200080100d9 */
[----:B------:R-:W-:Y:S02]  /*f610*/  FSEL R225, R5, -INF , !P5 ;  /* 0xff80000005e17808 */ /* 0x000fe40006800000 */
[----:B------:R-:W-:Y:S02]  /*f620*/  ISETP.GE.AND P5, PT, R0, R27, PT ;  /* 0x0000001b0000720c */ /* 0x000fe40003fa6270 */
[----:B------:R-:W-:Y:S02]  /*f630*/  FSEL R217, R4, -INF , !P1 ;  /* 0xff80000004d97808 */ /* 0x000fe40004800000 */
[----:B------:R-:W-:Y:S01]  /*f640*/  ISETP.GE.AND P1, PT, R0, R26, PT ;  /* 0x0000001a0000720c */ /* 0x000fe20003f26270 */
[C---:B------:R-:W-:Y:S02]  /*f650*/  FFMA.FTZ R0, R16.reuse, UR4, R213 ;  /* 0x0000000410007c23 */ /* 0x040fe400080100d5 */
[----:B------:R-:W-:Y:S01]  /*f660*/  FFMA.FTZ R16, R16, UR4, R215 ;  /* 0x0000000410107c23 */ /* 0x000fe200080100d7 */
[----:B------:R-:W-:-:S02]  /*f670*/  FSEL R171, R2, -INF , !P6 ;  /* 0xff80000002ab7808 */ /* 0x000fc40007000000 */
        /* <DEDUP_REMOVED lines=82> */
.L_x_334:
[----:B------:R-:W-:Y:S05]  /*fba0*/  BSYNC B0 ;  /* 0x0000000000007941 */ /* 0x000fea0003800000 */
.L_x_333:
[----:B------:R-:W0:Y:S02]  /*fbb0*/  LDGDEPBAR ;  /* 0x00000000000079af */ /* 0x000e240000000000 */
.L_x_332:
[----:B------:R-:W3:Y:S01]  /*fbc0*/  LDL.LU R56, [R1+0x10] ;  /* 0x0000100001387983 */ /* 0x000ee20000300800 */
[----:B------:R-:W-:Y:S02]  /*fbd0*/  MOV R49, R167 ;  /* 0x000000a700317202 */ /* 0x000fe40000000f00 */
[----:B------:R-:W-:Y:S01]  /*fbe0*/  MOV R20, R168 ;  /* 0x000000a800147202 */ /* 0x000fe20000000f00 */
[----:B------:R-:W4:Y:S01]  /*fbf0*/  LDL.LU R251, [R1+0xc] ;  /* 0x00000c0001fb7983 */ /* 0x000f220000300800 */
[----:B------:R-:W-:-:S03]  /*fc00*/  MOV R65, R166 ;  /* 0x000000a600417202 */ /* 0x000fc60000000f00 */
[----:B--2---:R-:W2:Y:S01]  /*fc10*/  LDL.LU R219, [R1+0x8] ;  /* 0x0000080001db7983 */ /* 0x004ea20000300800 */
[----:B------:R-:W-:-:S03]  /*fc20*/  FMNMX.FTZ R0, R252, R41, !PT ;  /* 0x00000029fc007209 */ /* 0x000fc60007810000 */
[----:B------:R-:W-:Y:S01]  /*fc30*/  LDSM.16.MT88.4 R16, [R233+0xc000] ;  /* 0x00c00000e910783b */ /* 0x000fe20000004200 */
        /* <DEDUP_REMOVED lines=20> */
[----:B------:R-:W-:Y:S01]  /*fd80*/  FMNMX.FTZ R0, R30, R0, !PT ;  /* 0x000000001e007209 */ /* 0x000fe20007810000 */
[----:B------:R-:W-:Y:S04]  /*fd90*/  STL [R1+0x60], R238 ;  /* 0x000060ee01007387 */ /* 0x000fe80000100800 */
[----:B------:R-:W-:Y:S04]  /*fda0*/  STL [R1+0x5c], R237 ;  /* 0x00005ced01007387 */ /* 0x000fe80000100800 */
[----:B------:R-:W-:Y:S01]  /*fdb0*/  STL [R1+0x58], R232 ;  /* 0x000058e801007387 */ /* 0x000fe20000100800 */
[----:B---3--:R-:W-:-:S04]  /*fdc0*/  FMNMX.FTZ R3, R56, R3, !PT ;  /* 0x0000000338037209 */ /* 0x008fc80007810000 */
[----:B----4-:R-:W-:-:S04]  /*fdd0*/  FMNMX.FTZ R3, R251, R3, !PT ;  /* 0x00000003fb037209 */ /* 0x010fc80007810000 */
        /* <DEDUP_REMOVED lines=19> */
[----:B--2---:R-:W-:-:S02]  /*ff10*/  FMNMX.FTZ R4, R219, R4, !PT ;  /* 0x00000004db047209 */ /* 0x004fc40007810000 */
        /* <DEDUP_REMOVED lines=8> */
[----:B------:R-:W2:Y:S01]  /*ffa0*/  SHFL.BFLY PT, R3, R0, 0x2, 0x1f ;  /* 0x0c401f0000037f89 */ /* 0x000ea200000e0000 */
[----:B------:R-:W-:Y:S02]  /*ffb0*/  FMNMX.FTZ R2, R39, R2, !PT ;  /* 0x0000000227027209 */ /* 0x000fe40007810000 */
[----:B------:R-:W-:Y:S02]  /*ffc0*/  FMNMX.FTZ R166, R225, R166, !PT ;  /* 0x000000a6e1a67209 */ /* 0x000fe40007810000 */
[----:B-1----:R-:W-:Y:S02]  /*ffd0*/  FMNMX.FTZ R168, R168, R5, !PT ;  /* 0x00000005a8a87209 */ /* 0x002fe40007810000 */
[----:B------:R-:W-:-:S02]  /*ffe0*/  FMNMX.FTZ R2, R249, R2, !PT ;  /* 0x00000002f9027209 */ /* 0x000fc40007810000 */
[----:B------:R-:W-:Y:S01]  /*fff0*/  FMNMX.FTZ R166, R217, R166, !PT ;  /* 0x000000a6d9a67209 */ /* 0x000fe20007810000 */
[----:B------:R-:W1:Y:S01]  /*10000*/  SHFL.BFLY PT, R4, R168, 0x1, 0x1f ;  /* 0x0c201f00a8047f89 */ /* 0x000e6200000e0000 */
[----:B------:R-:W-:Y:S02]  /*10010*/  FMNMX.FTZ R2, R226, R2, !PT ;  /* 0x00000002e2027209 */ /* 0x000fe40007810000 */
[----:B------:R-:W-:Y:S02]  /*10020*/  FMNMX.FTZ R166, R171, R166, !PT ;  /* 0x000000a6aba67209 */ /* 0x000fe40007810000 */
[----:B------:R-:W-:Y:S02]  /*10030*/  FMNMX.FTZ R2, R224, R2, !PT ;  /* 0x00000002e0027209 */ /* 0x000fe40007810000 */
[----:B------:R-:W-:Y:S02]  /*10040*/  FMNMX.FTZ R166, R170, R166, !PT ;  /* 0x000000a6aaa67209 */ /* 0x000fe40007810000 */
[----:B------:R-:W-:-:S03]  /*10050*/  FMNMX.FTZ R2, R216, R2, !PT ;  /* 0x00000002d8027209 */ /* 0x000fc60007810000 */
[----:B------:R-:W3:Y:S01]  /*10060*/  SHFL.BFLY PT, R5, R166, 0x2, 0x1f ;  /* 0x0c401f00a6057f89 */ /* 0x000ee200000e0000 */
[----:B------:R-:W-:Y:S02]  /*10070*/  FMNMX.FTZ R2, R218, R2, !PT ;  /* 0x00000002da027209 */ /* 0x000fe40007810000 */
[----:B--2---:R-:W-:Y:S02]  /*10080*/  FMNMX.FTZ R0, R0, R3, !PT ;  /* 0x0000000300007209 */ /* 0x004fe40007810000 */
[----:B------:R-:W-:-:S03]  /*10090*/  FMNMX.FTZ R3, R214, R2, !PT ;  /* 0x00000002d6037209 */ /* 0x000fc60007810000 */
[----:B------:R-:W2:Y:S01]  /*100a0*/  SHFL.BFLY PT, R167, R0, 0x1, 0x1f ;  /* 0x0c201f0000a77f89 */ /* 0x000ea200000e0000 */
[----:B------:R-:W-:Y:S02]  /*100b0*/  FMNMX.FTZ R3, R212, R3, !PT ;  /* 0x00000003d4037209 */ /* 0x000fe40007810000 */
[----:B-1----:R-:W-:Y:S02]  /*100c0*/  FMNMX.FTZ R168, R168, R4, !PT ;  /* 0x00000004a8a87209 */ /* 0x002fe40007810000 */
[----:B------:R-:W-:Y:S02]  /*100d0*/  FMNMX.FTZ R165, R213, R3, !PT ;  /* 0x00000003d5a57209 */ /* 0x000fe40007810000 */
[C---:B------:R-:W-:Y:S01]  /*100e0*/  FSETP.NEU.FTZ.AND P4, PT, R168.reuse, -INF , PT ;  /* 0xff800000a800780b */ /* 0x040fe20003f9d000 */
[----:B------:R-:W-:Y:S02]  /*100f0*/  FMUL.FTZ R2, R168, c[0x0][0x23c] ;  /* 0x00008f00a8027a20 */ /* 0x000fe40000410000 */
[----:B------:R-:W1:Y:S03]  /*10100*/  SHFL.BFLY PT, R4, R165, 0x2, 0x1f ;  /* 0x0c401f00a5047f89 */ /* 0x000e6600000e0000 */
[----:B------:R-:W-:-:S02]  /*10110*/  FSEL R2, R2, RZ, P4 ;  /* 0x000000ff02027208 */ /* 0x000fc40002000000 */
[----:B---3--:R-:W-:-:S03]  /*10120*/  FMNMX.FTZ R166, R166, R5, !PT ;  /* 0x00000005a6a67209 */ /* 0x008fc60007810000 */
[--C-:B------:R-:W-:Y:S02]  /*10130*/  FFMA.FTZ R3, R41, c[0x0][0x23c], -R2.reuse ;  /* 0x00008f0029037a23 */ /* 0x100fe40000010802 */
[----:B------:R-:W3:Y:S02]  /*10140*/  SHFL.BFLY PT, R5, R166, 0x1, 0x1f ;  /* 0x0c201f00a6057f89 */ /* 0x000ee400000e0000 */
[----:B------:R4:W-:Y:S01]  /*10150*/  MUFU.EX2 R215, R3 ;  /* 0x0000000300d77308 */ /* 0x0009e20000000800 */
[----:B--2---:R-:W-:Y:S01]  /*10160*/  FMNMX.FTZ R167, R0, R167, !PT ;  /* 0x000000a700a77209 */ /* 0x004fe20007810000 */
[----:B------:R-:W-:-:S03]  /*10170*/  FFMA.FTZ R0, R46, c[0x0][0x23c], -R2 ;  /* 0x00008f002e007a23 */ /* 0x000fc60000010802 */
[----:B------:R-:W-:Y:S01]  /*10180*/  FSETP.NEU.FTZ.AND P3, PT, R167, -INF , PT ;  /* 0xff800000a700780b */ /* 0x000fe20003f7d000 */
[----:B----4-:R-:W-:-:S04]  /*10190*/  FFMA.FTZ R3, R44, c[0x0][0x23c], -R2 ;  /* 0x00008f002c037a23 */ /* 0x010fc80000010802 */
[----:B------:R2:W-:Y:S01]  /*101a0*/  MUFU.EX2 R26, R3 ;  /* 0x00000003001a7308 */ /* 0x0005e20000000800 */
[----:B-1----:R-:W-:-:S07]  /*101b0*/  FMNMX.FTZ R165, R165, R4, !PT ;  /* 0x00000004a5a57209 */ /* 0x002fce0007810000 */
[----:B------:R1:W4:Y:S01]  /*101c0*/  MUFU.EX2 R6, R0 ;  /* 0x0000000000067308 */ /* 0x0003220000000800 */
[----:B--2---:R-:W-:-:S05]  /*101d0*/  FMUL.FTZ R3, R167, c[0x0][0x23c] ;  /* 0x00008f00a7037a20 */ /* 0x004fca0000410000 */
[----:B------:R-:W-:Y:S01]  /*101e0*/  FSEL R3, R3, RZ, P3 ;  /* 0x000000ff03037208 */ /* 0x000fe20001800000 */
[----:B-1----:R-:W-:Y:S01]  /*101f0*/  FFMA.FTZ R0, R45, c[0x0][0x23c], -R2 ;  /* 0x00008f002d007a23 */ /* 0x002fe20000010802 */
[----:B------:R-:W1:Y:S03]  /*10200*/  SHFL.BFLY PT, R4, R165, 0x1, 0x1f ;  /* 0x0c201f00a5047f89 */ /* 0x000e6600000e0000 */
[----:B------:R2:W-:Y:S01]  /*10210*/  MUFU.EX2 R21, R0 ;  /* 0x0000000000157308 */ /* 0x0005e20000000800 */
[----:B---3--:R-:W-:-:S04]  /*10220*/  FMNMX.FTZ R166, R166, R5, !PT ;  /* 0x00000005a6a67209 */ /* 0x008fc80007810000 */
[C---:B------:R-:W-:Y:S01]  /*10230*/  FSETP.NEU.FTZ.AND P2, PT, R166.reuse, -INF , PT ;  /* 0xff800000a600780b */ /* 0x040fe20003f5d000 */
[----:B------:R-:W-:Y:S02]  /*10240*/  FMUL.FTZ R28, R166, c[0x0][0x23c] ;  /* 0x00008f00a61c7a20 */ /* 0x000fe40000410000 */
[----:B--2---:R-:W-:-:S04]  /*10250*/  FFMA.FTZ R0, R31, c[0x0][0x23c], -R3 ;  /* 0x00008f001f007a23 */ /* 0x004fc80000010803 */
[----:B------:R2:W-:Y:S01]  /*10260*/  MUFU.EX2 R238, R0 ;  /* 0x0000000000ee7308 */ /* 0x0005e20000000800 */
[----:B------:R-:W-:Y:S01]  /*10270*/  FSEL R28, R28, RZ, P2 ;  /* 0x000000ff1c1c7208 */ /* 0x000fe20001000000 */
[----:B--2---:R-:W-:-:S06]  /*10280*/  FFMA.FTZ R0, R43, c[0x0][0x23c], -R3 ;  /* 0x00008f002b007a23 */ /* 0x004fcc0000010803 */
[----:B------:R2:W-:Y:S01]  /*10290*/  MUFU.EX2 R22, R0 ;  /* 0x0000000000167308 */ /* 0x0005e20000000800 */
[----:B-1----:R-:W-:Y:S01]  /*102a0*/  FMNMX.FTZ R165, R165, R4, !PT ;  /* 0x00000004a5a57209 */ /* 0x002fe20007810000 */
[----:B--2---:R-:W-:-:S06]  /*102b0*/  FFMA.FTZ R0, R38, c[0x0][0x23c], -R3 ;  /* 0x00008f0026007a23 */ /* 0x004fcc0000010803 */
        /* <DEDUP_REMOVED lines=8> */
[----:B-1----:R-:W-:-:S06]  /*10340*/  FFMA.FTZ R0, R24, c[0x0][0x23c], -R28 ;  /* 0x00008f0018007a23 */ /* 0x002fcc000001081c */
[----:B------:R1:W-:Y:S02]  /*10350*/  MUFU.EX2 R250, R0 ;  /* 0x0000000000fa7308 */ /* 0x0003e40000000800 */
[----:B-1----:R-:W-:-:S06]  /*10360*/  FFMA.FTZ R0, R25, c[0x0][0x23c], -R28 ;  /* 0x00008f0019007a23 */ /* 0x002fcc000001081c */
[----:B------:R1:W-:Y:S01]  /*10370*/  MUFU.EX2 R67, R0 ;  /* 0x0000000000437308 */ /* 0x0003e20000000800 */
[----:B------:R-:W-:Y:S01]  /*10380*/  FSEL R4, R168, RZ, P4 ;  /* 0x000000ffa8047208 */ /* 0x000fe20002000000 */
[----:B-1----:R-:W-:-:S06]  /*10390*/  FFMA.FTZ R0, R30, c[0x0][0x23c], -R28 ;  /* 0x00008f001e007a23 */ /* 0x002fcc000001081c */
[----:B------:R1:W-:Y:S01]  /*103a0*/  MUFU.EX2 R23, R0 ;  /* 0x0000000000177308 */ /* 0x0003e20000000800 */
[----:B------:R-:W-:Y:S02]  /*103b0*/  FADD.FTZ R4, R252, -R4 ;  /* 0x80000004fc047221 */ /* 0x000fe40000010000 */
[--C-:B-1----:R-:W-:Y:S02]  /*103c0*/  FFMA.FTZ R0, R14, c[0x0][0x23c], -R29.reuse ;  /* 0x00008f000e007a23 */ /* 0x102fe4000001081d */
[----:B------:R-:W-:Y:S01]  /*103d0*/  FMUL.FTZ R30, R4, c[0x0][0x23c] ;  /* 0x00008f00041e7a20 */ /* 0x000fe20000410000 */
[----:B------:R-:W1:Y:S02]  /*103e0*/  LDSM.16.MT88.4 R12, [R234+0xc000] ;  /* 0x00c00000ea0c783b */ /* 0x000e640000004200 */
[----:B------:R2:W-:Y:S02]  /*103f0*/  MUFU.EX2 R232, R0 ;  /* 0x0000000000e87308 */ /* 0x0005e40000000800 */
[----:B--2---:R-:W-:-:S06]  /*10400*/  FFMA.FTZ R0, R32, c[0x0][0x23c], -R29 ;  /* 0x00008f0020007a23 */ /* 0x004fcc000001081d */
[----:B------:R2:W-:Y:S02]  /*10410*/  MUFU.EX2 R27, R0 ;  /* 0x00000000001b7308 */ /* 0x0005e40000000800 */
[----:B--2---:R-:W-:-:S06]  /*10420*/  FFMA.FTZ R0, R33, c[0x0][0x23c], -R29 ;  /* 0x00008f0021007a23 */ /* 0x004fcc000001081d */
[----:B------:R2:W-:Y:S02]  /*10430*/  MUFU.EX2 R252, R0 ;  /* 0x0000000000fc7308 */ /* 0x0005e40000000800 */
[----:B--2---:R-:W-:-:S05]  /*10440*/  FSEL R0, R167, RZ, P3 ;  /* 0x000000ffa7007208 */ /* 0x004fca0001800000 */
[----:B------:R-:W-:Y:S01]  /*10450*/  FADD.FTZ R4, R247, -R0 ;  /* 0x80000000f7047221 */ /* 0x000fe20000010000 */
[----:B------:R-:W-:-:S05]  /*10460*/  FSEL R0, R166, RZ, P2 ;  /* 0x000000ffa6007208 */ /* 0x000fca0001000000 */
[----:B------:R-:W-:Y:S01]  /*10470*/  FADD.FTZ R5, R246, -R0 ;  /* 0x80000000f6057221 */ /* 0x000fe20000010000 */
[----:B------:R-:W-:-:S05]  /*10480*/  FSEL R0, R165, RZ, P1 ;  /* 0x000000ffa5007208 */ /* 0x000fca0000800000 */
[----:B------:R-:W-:-:S04]  /*10490*/  FADD.FTZ R0, R245, -R0 ;  /* 0x80000000f5007221 */ /* 0x000fc80000010000 */
[----:B------:R-:W-:Y:S02]  /*104a0*/  FMUL.FTZ R0, R0, c[0x0][0x23c] ;  /* 0x00008f0000007a20 */ /* 0x000fe40000410000 */
[----:B------:R-:W-:Y:S02]  /*104b0*/  FMUL.FTZ R4, R4, c[0x0][0x23c] ;  /* 0x00008f0004047a20 */ /* 0x000fe40000410000 */
[----:B------:R2:W-:Y:S01]  /*104c0*/  MUFU.EX2 R46, R0 ;  /* 0x00000000002e7308 */ /* 0x0005e20000000800 */
[----:B------:R-:W-:-:S07]  /*104d0*/  FMUL.FTZ R5, R5, c[0x0][0x23c] ;  /* 0x00008f0005057a20 */ /* 0x000fce0000410000 */
[----:B------:R-:W3:Y:S01]  /*104e0*/  MUFU.EX2 R30, R30 ;  /* 0x0000001e001e7308 */ /* 0x000ee20000000800 */
[----:B--2---:R-:W-:-:S07]  /*104f0*/  FFMA.FTZ R0, R34, c[0x0][0x23c], -R29 ;  /* 0x00008f0022007a23 */ /* 0x004fce000001081d */
[----:B------:R-:W2:Y:S08]  /*10500*/  MUFU.EX2 R44, R4 ;  /* 0x00000004002c7308 */ /* 0x000eb00000000800 */
[----:B------:R1:W-:Y:S08]  /*10510*/  MUFU.EX2 R45, R5 ;  /* 0x00000005002d7308 */ /* 0x0003f00000000800 */
[----:B------:R-:W1:Y:S01]  /*10520*/  MUFU.EX2 R24, R0 ;  /* 0x0000000000187308 */ /* 0x000e620000000800 */
[----:B----4-:R-:W-:Y:S01]  /*10530*/  MOV R245, R6 ;  /* 0x0000000600f57202 */ /* 0x010fe20000000f00 */
[-C--:B---3--:R-:W-:Y:S01]  /*10540*/  FMUL.FTZ R184, R184, R30.reuse ;  /* 0x0000001eb8b87220 */ /* 0x088fe20000410000 */
[----:B------:R-:W-:Y:S01]  /*10550*/  F2FP.PACK_AB R8, R26, R215 ;  /* 0x000000d71a08723e */ /* 0x000fe200000000ff */
[----:B------:R-:W-:Y:S01]  /*10560*/  FMUL.FTZ R185, R185, R30 ;  /* 0x0000001eb9b97220 */ /* 0x000fe20000410000 */
[----:B------:R-:W-:Y:S01]  /*10570*/  F2FP.PACK_AB R9, R22, R238 ;  /* 0x000000ee1609723e */ /* 0x000fe200000000ff */
[-C--:B--2---:R-:W-:Y:S01]  /*10580*/  FMUL.FTZ R186, R186, R44.reuse ;  /* 0x0000002cbaba7220 */ /* 0x084fe20000410000 */
[----:B------:R-:W-:Y:S01]  /*10590*/  F2FP.PACK_AB R10, R21, R245 ;  /* 0x000000f5150a723e */ /* 0x000fe200000000ff */
[----:B------:R-:W-:Y:S01]  /*105a0*/  FMUL.FTZ R187, R187, R44 ;  /* 0x0000002cbbbb7220 */ /* 0x000fe20000410000 */
[----:B------:R-:W-:Y:S01]  /*105b0*/  F2FP.PACK_AB R11, R227, R66 ;  /* 0x00000042e30b723e */ /* 0x000fe200000000ff */
[-C--:B------:R-:W-:Y:S01]  /*105c0*/  FMUL.FTZ R176, R176, R30.reuse ;  /* 0x0000001eb0b07220 */ /* 0x080fe20000410000 */
[----:B------:R-:W-:Y:S01]  /*105d0*/  F2FP.PACK_AB R4, R250, R237 ;  /* 0x000000edfa04723e */ /* 0x000fe200000000ff */
[----:B------:R-:W-:Y:S01]  /*105e0*/  FMUL.FTZ R177, R177, R30 ;  /* 0x0000001eb1b17220 */ /* 0x000fe20000410000 */
[----:B-1----:R-:W-:Y:S01]  /*105f0*/  F2FP.PACK_AB R5, R27, R232 ;  /* 0x000000e81b05723e */ /* 0x002fe200000000ff */
[-C--:B------:R-:W-:Y:S01]  /*10600*/  FMUL.FTZ R178, R178, R44.reuse ;  /* 0x0000002cb2b27220 */ /* 0x080fe20000410000 */
[----:B------:R-:W-:Y:S01]  /*10610*/  F2FP.PACK_AB R6, R23, R67 ;  /* 0x000000431706723e */ /* 0x000fe200000000ff */
[----:B------:R-:W-:Y:S01]  /*10620*/  FMUL.FTZ R179, R179, R44 ;  /* 0x0000002cb3b37220 */ /* 0x000fe20000410000 */
[----:B------:R-:W-:Y:S01]  /*10630*/  F2FP.PACK_AB R7, R24, R252 ;  /* 0x000000fc1807723e */ /* 0x000fe200000000ff */
[----:B------:R-:W-:-:S02]  /*10640*/  FMUL.FTZ R172, R172, R45 ;  /* 0x0000002dacac7220 */ /* 0x000fc40000410000 */
        /* <DEDUP_REMOVED lines=24> */
[----:B------:R-:W-:Y:S01]  /*107d0*/  MOV R247, R208 ;  /* 0x000000d000f77202 */ /* 0x000fe20000000f00 */
[----:B------:R-:W-:Y:S01]  /*107e0*/  HMMA.16816.F32 R176, R8, R16, R176 ;  /* 0x0000001008b0723c */ /* 0x000fe200000018b0 */
[----:B------:R-:W-:-:S02]  /*107f0*/  MOV R37, R206 ;  /* 0x000000ce00257202 */ /* 0x000fc40000000f00 */
[----:B------:R-:W-:Y:S02]  /*10800*/  MOV R246, R205 ;  /* 0x000000cd00f67202 */ /* 0x000fe40000000f00 */
[----:B------:R-:W-:-:S03]  /*10810*/  MOV R38, R204 ;  /* 0x000000cc00267202 */ /* 0x000fc60000000f00 */
[----:B------:R-:W-:Y:S08]  /*10820*/  HMMA.16816.F32 R208, R8, R18, R184 ;  /* 0x0000001208d0723c */ /* 0x000ff000000018b8 */
[C---:B------:R-:W-:Y:S08]  /*10830*/  HMMA.16816.F32 R172, R4.reuse, R16, R172 ;  /* 0x0000001004ac723c */ /* 0x040ff000000018ac */
[C---:B------:R-:W-:Y:S01]  /*10840*/  HMMA.16816.F32 R180, R4.reuse, R18, R180 ;  /* 0x0000001204b4723c */ /* 0x040fe200000018b4 */
[----:B------:R-:W1:Y:S07]  /*10850*/  LDSM.16.MT88.4 R16, [R236+0xc000] ;  /* 0x00c00000ec10783b */ /* 0x000e6e0000004200 */
[-C--:B------:R-:W-:Y:S07]  /*10860*/  HMMA.16816.F32 R184, R4, R12.reuse, R72 ;  /* 0x0000000c04b8723c */ /* 0x080fee0000001848 */
[----:B------:R-:W-:Y:S01]  /*10870*/  MOV R73, R56 ;  /* 0x0000003800497202 */ /* 0x000fe20000000f00 */
[----:B------:R-:W-:Y:S08]  /*10880*/  HMMA.16816.F32 R204, R8, R12, R68 ;  /* 0x0000000c08cc723c */ /* 0x000ff00000001844 */
[-C--:B------:R-:W-:Y:S08]  /*10890*/  HMMA.16816.F32 R60, R4, R14.reuse, R76 ;  /* 0x0000000e043c723c */ /* 0x080ff0000000184c */
[----:B------:R-:W-:Y:S01]  /*108a0*/  HMMA.16816.F32 R56, R8, R14, R80 ;  /* 0x0000000e0838723c */ /* 0x000fe20000001850 */
[----:B------:R-:W2:Y:S01]  /*108b0*/  LDSM.16.MT88.4 R12, [R235+0xc000] ;  /* 0x00c00000eb0c783b */ /* 0x000ea20000004200 */
        /* <DEDUP_REMOVED lines=32> */
[----:B------:R-:W-:Y:S02]  /*10ac0*/  MOV R43, R55 ;  /* 0x00000037002b7202 */ /* 0x000fe40000000f00 */
[----:B------:R-:W-:Y:S02]  /*10ad0*/  MOV R31, R54 ;  /* 0x00000036001f7202 */ /* 0x000fe40000000f00 */
[----:B------:R-:W-:Y:S02]  /*10ae0*/  MOV R83, R53 ;  /* 0x0000003500537202 */ /* 0x000fe40000000f00 */
[----:B------:R-:W-:Y:S02]  /*10af0*/  MOV R82, R52 ;  /* 0x0000003400527202 */ /* 0x000fe40000000f00 */
[----:B-1----:R-:W-:Y:S01]  /*10b00*/  HMMA.16816.F32 R52, R8, R16, R84 ;  /* 0x000000100834723c */ /* 0x002fe20000001854 */
[----:B------:R-:W-:-:S02]  /*10b10*/  MOV R72, R27 ;  /* 0x0000001b00487202 */ /* 0x000fc40000000f00 */
[----:B------:R-:W-:Y:S02]  /*10b20*/  MOV R79, R26 ;  /* 0x0000001a004f7202 */ /* 0x000fe40000000f00 */
[----:B------:R-:W-:Y:S02]  /*10b30*/  MOV R78, R24 ;  /* 0x00000018004e7202 */ /* 0x000fe40000000f00 */
[----:B------:R-:W-:Y:S01]  /*10b40*/  MOV R87, R35 ;  /* 0x0000002300577202 */ /* 0x000fe20000000f00 */
[----:B------:R-:W-:Y:S01]  /*10b50*/  HMMA.16816.F32 R92, R4, R18, R92 ;  /* 0x00000012045c723c */ /* 0x000fe2000000185c */
[----:B------:R-:W-:Y:S01]  /*10b60*/  MOV R77, R23 ;  /* 0x00000017004d7202 */ /* 0x000fe20000000f00 */
[----:B------:R-:W-:Y:S01]  /*10b70*/  LDSM.16.MT88.4 R24, [R235+0xe000] ;  /* 0x00e00000eb18783b */ /* 0x000fe20000004200 */
[----:B------:R-:W-:Y:S02]  /*10b80*/  MOV R76, R22 ;  /* 0x00000016004c7202 */ /* 0x000fe40000000f00 */
[----:B------:R-:W-:-:S02]  /*10b90*/  MOV R74, R21 ;  /* 0x00000015004a7202 */ /* 0x000fc40000000f00 */
[----:B------:R-:W-:Y:S01]  /*10ba0*/  MOV R75, R20 ;  /* 0x00000014004b7202 */ /* 0x000fe20000000f00 */
[----:B------:R-:W-:Y:S01]  /*10bb0*/  HMMA.16816.F32 R32, R4, R16, R88 ;  /* 0x000000100420723c */ /* 0x000fe20000001858 */
[----:B------:R-:W1:Y:S07]  /*10bc0*/  LDSM.16.MT88.4 R20, [R233+0xe000] ;  /* 0x00e00000e914783b */ /* 0x000e6e0000004200 */
[C---:B------:R-:W-:Y:S01]  /*10bd0*/  HMMA.16816.F32 R68, R8.reuse, R18, R96 ;  /* 0x000000120844723c */ /* 0x040fe20000001860 */
[----:B------:R-:W-:Y:S07]  /*10be0*/  LDSM.16.MT88.4 R16, [R236+0xe000] ;  /* 0x00e00000ec10783b */ /* 0x000fee0000004200 */
[-C--:B--2---:R-:W-:Y:S08]  /*10bf0*/  HMMA.16816.F32 R100, R8, R12.reuse, R100 ;  /* 0x0000000c0864723c */ /* 0x084ff00000001864 */
[C---:B------:R-:W-:Y:S08]  /*10c00*/  HMMA.16816.F32 R104, R4.reuse, R12, R104 ;  /* 0x0000000c0468723c */ /* 0x040ff00000001868 */
[-C--:B------:R-:W-:Y:S08]  /*10c10*/  HMMA.16816.F32 R108, R4, R14.reuse, R108 ;  /* 0x0000000e046c723c */ /* 0x080ff0000000186c */
[----:B------:R-:W-:Y:S01]  /*10c20*/  HMMA.16816.F32 R112, R8, R14, R112 ;  /* 0x0000000e0870723c */ /* 0x000fe20000001870 */
[----:B------:R-:W2:Y:S01]  /*10c30*/  LDSM.16.MT88.4 R12, [R234+0xe000] ;  /* 0x00e00000ea0c783b */ /* 0x000ea20000004200 */
[----:B------:R-:W-:-:S04]  /*10c40*/  FFMA.FTZ R0, R230, c[0x0][0x23c], -R2 ;  /* 0x00008f00e6007a23 */ /* 0x000fc80000010802 */
        /* <DEDUP_REMOVED lines=10> */
[-C--:B------:R-:W-:Y:S02]  /*10cf0*/  FMUL.FTZ R123, R123, R46.reuse ;  /* 0x0000002e7b7b7220 */ /* 0x080fe40000410000 */
[-C--:B------:R-:W-:Y:S02]  /*10d00*/  FMUL.FTZ R124, R124, R45.reuse ;  /* 0x0000002d7c7c7220 */ /* 0x080fe40000410000 */
[-C--:B------:R-:W-:Y:S02]  /*10d10*/  FMUL.FTZ R125, R125, R45.reuse ;  /* 0x0000002d7d7d7220 */ /* 0x080fe40000410000 */
[----:B------:R-:W-:Y:S02]  /*10d20*/  FMUL.FTZ R136, R136, R45 ;  /* 0x0000002d88887220 */ /* 0x000fe40000410000 */
[----:B------:R-:W-:Y:S02]  /*10d30*/  FMUL.FTZ R126, R126, R46 ;  /* 0x0000002e7e7e7220 */ /* 0x000fe40000410000 */
[----:B---3--:R-:W-:-:S02]  /*10d40*/  FFMA.FTZ R0, R222, c[0x0][0x23c], -R3 ;  /* 0x00008f00de007a23 */ /* 0x008fc40000010803 */
        /* <DEDUP_REMOVED lines=10> */
[----:B---3--:R-:W-:Y:S02]  /*10df0*/  FFMA.FTZ R0, R221, c[0x0][0x23c], -R3 ;  /* 0x00008f00dd007a23 */ /* 0x008fe40000010803 */
        /* <DEDUP_REMOVED lines=14> */
[----:B------:R-:W-:Y:S01]  /*10ee0*/  FMUL.FTZ R163, R163, R46 ;  /* 0x0000002ea3a37220 */ /* 0x000fe20000410000 */
[----:B------:R3:W-:Y:S01]  /*10ef0*/  MUFU.EX2 R97, R0 ;  /* 0x0000000000617308 */ /* 0x0007e20000000800 */
[----:B-1----:R-:W-:Y:S01]  /*10f00*/  HMMA.16816.F32 R120, R4, R20, R120 ;  /* 0x000000140478723c */ /* 0x002fe20000001878 */
[-C--:B------:R-:W-:Y:S02]  /*10f10*/  FMUL.FTZ R116, R116, R30.reuse ;  /* 0x0000001e74747220 */ /* 0x080fe40000410000 */
[----:B------:R-:W-:Y:S02]  /*10f20*/  FMUL.FTZ R117, R117, R30 ;  /* 0x0000001e75757220 */ /* 0x000fe40000410000 */
[----:B------:R-:W-:-:S03]  /*10f30*/  FMUL.FTZ R118, R118, R44 ;  /* 0x0000002c76767220 */ /* 0x000fc60000410000 */
[----:B------:R-:W-:Y:S01]  /*10f40*/  HMMA.16816.F32 R124, R4, R22, R124 ;  /* 0x00000016047c723c */ /* 0x000fe2000000187c */
[----:B------:R-:W-:Y:S02]  /*10f50*/  FMUL.FTZ R119, R119, R44 ;  /* 0x0000002c77777220 */ /* 0x000fe40000410000 */
[----:B---3--:R-:W-:-:S05]  /*10f60*/  FFMA.FTZ R0, R220, c[0x0][0x23c], -R3 ;  /* 0x00008f00dc007a23 */ /* 0x008fca0000010803 */
[----:B--2---:R-:W-:Y:S01]  /*10f70*/  HMMA.16816.F32 R136, R4, R12, R136 ;  /* 0x0000000c0488723c */ /* 0x004fe20000001888 */
[-C--:B------:R-:W-:Y:S02]  /*10f80*/  FMUL.FTZ R128, R128, R30.reuse ;  /* 0x0000001e80807220 */ /* 0x080fe40000410000 */
[----:B------:R-:W-:Y:S02]  /*10f90*/  FMUL.FTZ R129, R129, R30 ;  /* 0x0000001e81817220 */ /* 0x000fe40000410000 */
[----:B------:R-:W-:-:S03]  /*10fa0*/  FMUL.FTZ R130, R130, R44 ;  /* 0x0000002c82827220 */ /* 0x000fc60000410000 */
[----:B------:R-:W-:Y:S01]  /*10fb0*/  HMMA.16816.F32 R188, R4, R14, R188 ;  /* 0x0000000e04bc723c */ /* 0x000fe200000018bc */
[----:B------:R-:W-:-:S07]  /*10fc0*/  FMUL.FTZ R131, R131, R44 ;  /* 0x0000002c83837220 */ /* 0x000fce0000410000 */
[C---:B------:R-:W-:Y:S08]  /*10fd0*/  HMMA.16816.F32 R144, R4.reuse, R16, R144 ;  /* 0x000000100490723c */ /* 0x040ff00000001890 */
[C---:B------:R-:W-:Y:S08]  /*10fe0*/  HMMA.16816.F32 R148, R4.reuse, R18, R148 ;  /* 0x000000120494723c */ /* 0x040ff00000001894 */
[C---:B------:R-:W-:Y:S08]  /*10ff0*/  HMMA.16816.F32 R196, R4.reuse, R24, R196 ;  /* 0x0000001804c4723c */ /* 0x040ff000000018c4 */
[----:B------:R-:W-:Y:S01]  /*11000*/  HMMA.16816.F32 R160, R4, R26, R160 ;  /* 0x0000001a04a0723c */ /* 0x000fe200000018a0 */
[----:B------:R1:W2:Y:S07]  /*11010*/  MUFU.EX2 R4, R0 ;  /* 0x0000000000047308 */ /* 0x0002ae0000000800 */
[----:B------:R-:W-:Y:S01]  /*11020*/  HMMA.16816.F32 R116, R8, R20, R116 ;  /* 0x000000140874723c */ /* 0x000fe20000001874 */
[----:B-1----:R-:W-:-:S04]  /*11030*/  FFMA.FTZ R0, R169, c[0x0][0x23c], -R3 ;  /* 0x00008f00a9007a23 */ /* 0x002fc80000010803 */
[----:B------:R1:W-:Y:S03]  /*11040*/  MUFU.EX2 R90, R0 ;  /* 0x00000000005a7308 */ /* 0x0003e60000000800 */
[----:B------:R-:W-:Y:S01]  /*11050*/  HMMA.16816.F32 R128, R8, R22, R128 ;  /* 0x000000160880723c */ /* 0x000fe20000001880 */
[----:B------:R-:W3:Y:S01]  /*11060*/  LDSM.16.MT88.4 R20, [R233+0xc800] ;  /* 0x00c80000e914783b */ /* 0x000ee20000004200 */
[----:B--2---:R-:W-:Y:S01]  /*11070*/  MOV R169, R4 ;  /* 0x0000000400a97202 */ /* 0x004fe20000000f00 */
[----:B-1----:R-:W-:-:S04]  /*11080*/  FFMA.FTZ R0, R48, c[0x0][0x23c], -R28 ;  /* 0x00008f0030007a23 */ /* 0x002fc8000001081c */
[----:B------:R1:W-:Y:S02]  /*11090*/  MUFU.EX2 R99, R0 ;  /* 0x0000000000637308 */ /* 0x0003e40000000800 */
[----:B-1----:R-:W-:-:S06]  /*110a0*/  FFMA.FTZ R0, R50, c[0x0][0x23c], -R28 ;  /* 0x00008f0032007a23 */ /* 0x002fcc000001081c */
[----:B------:R1:W-:Y:S01]  /*110b0*/  MUFU.EX2 R96, R0 ;  /* 0x0000000000607308 */ /* 0x0003e20000000800 */
[----:B------:R-:W-:Y:S02]  /*110c0*/  MOV R228, R83 ;  /* 0x0000005300e47202 */ /* 0x000fe40000000f00 */
[----:B------:R-:W-:Y:S01]  /*110d0*/  MOV R83, R77 ;  /* 0x0000004d00537202 */ /* 0x000fe20000000f00 */
[----:B-1----:R-:W-:-:S04]  /*110e0*/  FFMA.FTZ R0, R36, c[0x0][0x23c], -R28 ;  /* 0x00008f0024007a23 */ /* 0x002fc8000001081c */
[----:B------:R1:W2:Y:S01]  /*110f0*/  MUFU.EX2 R4, R0 ;  /* 0x0000000000047308 */ /* 0x0002a20000000800 */
[----:B------:R-:W-:Y:S01]  /*11100*/  MOV R77, R252 ;  /* 0x000000fc004d7202 */ /* 0x000fe20000000f00 */
[----:B------:R-:W-:Y:S02]  /*11110*/  FMUL.FTZ R132, R132, R30 ;  /* 0x0000001e84847220 */ /* 0x000fe40000410000 */
[----:B-1----:R-:W-:-:S04]  /*11120*/  FFMA.FTZ R0, R40, c[0x0][0x23c], -R28 ;  /* 0x00008f0028007a23 */ /* 0x002fc8000001081c */
[----:B------:R1:W4:Y:S01]  /*11130*/  MUFU.EX2 R91, R0 ;  /* 0x00000000005b7308 */ /* 0x0003220000000800 */
[----:B------:R-:W-:Y:S02]  /*11140*/  FMUL.FTZ R133, R133, R30 ;  /* 0x0000001e85857220 */ /* 0x000fe40000410000 */
        /* <DEDUP_REMOVED lines=14> */
[----:B------:R1:W1:Y:S01]  /*11230*/  MUFU.EX2 R222, R0 ;  /* 0x0000000000de7308 */ /* 0x0002620000000800 */
        /* <DEDUP_REMOVED lines=11> */
[----:B-1----:R-:W-:Y:S01]  /*112f0*/  FFMA.FTZ R0, R47, c[0x0][0x23c], -R29 ;  /* 0x00008f002f007a23 */ /* 0x002fe2000001081d */
[----:B------:R-:W-:Y:S01]  /*11300*/  MOV R221, R84 ;  /* 0x0000005400dd7202 */ /* 0x000fe20000000f00 */
[----:B------:R-:W-:Y:S01]  /*11310*/  HMMA.16816.F32 R132, R8, R12, R132 ;  /* 0x0000000c0884723c */ /* 0x000fe20000001884 */
[----:B------:R-:W-:Y:S01]  /*11320*/  MOV R47, R49 ;  /* 0x00000031002f7202 */ /* 0x000fe20000000f00 */
[----:B------:R1:W-:Y:S01]  /*11330*/  MUFU.EX2 R88, R0 ;  /* 0x0000000000587308 */ /* 0x0003e20000000800 */
[----:B------:R-:W-:-:S05]  /*11340*/  MOV R36, R65 ;  /* 0x0000004100247202 */ /* 0x000fca0000000f00 */
[C---:B------:R-:W-:Y:S01]  /*11350*/  HMMA.16816.F32 R140, R8.reuse, R14, R140 ;  /* 0x0000000e088c723c */ /* 0x040fe2000000188c */
[----:B--2---:R-:W-:Y:S01]  /*11360*/  MOV R40, R4 ;  /* 0x0000000400287202 */ /* 0x004fe20000000f00 */
[----:B------:R-:W2:Y:S06]  /*11370*/  LDSM.16.MT88.4 R12, [R234+0xc800] ;  /* 0x00c80000ea0c783b */ /* 0x000eac0000004200 */
[----:B------:R-:W-:Y:S01]  /*11380*/  HMMA.16816.F32 R192, R8, R16, R192 ;  /* 0x0000001008c0723c */ /* 0x000fe200000018c0 */
[----:B-1----:R-:W-:-:S07]  /*11390*/  FFMA.FTZ R0, R39, c[0x0][0x23c], -R29 ;  /* 0x00008f0027007a23 */ /* 0x002fce000001081d */
[C---:B------:R-:W-:Y:S01]  /*113a0*/  HMMA.16816.F32 R152, R8.reuse, R18, R152 ;  /* 0x000000120898723c */ /* 0x040fe20000001898 */
[----:B------:R1:W1:Y:S07]  /*113b0*/  MUFU.EX2 R85, R0 ;  /* 0x0000000000557308 */ /* 0x00026e0000000800 */
[C---:B------:R-:W-:Y:S08]  /*113c0*/  HMMA.16816.F32 R156, R8.reuse, R24, R156 ;  /* 0x00000018089c723c */ /* 0x040ff0000000189c */
[----:B------:R-:W-:Y:S01]  /*113d0*/  HMMA.16816.F32 R200, R8, R26, R200 ;  /* 0x0000001a08c8723c */ /* 0x000fe200000018c8 */
[----:B-1----:R-:W-:Y:S01]  /*113e0*/  FFMA.FTZ R0, R47, c[0x0][0x23c], -R2 ;  /* 0x00008f002f007a23 */ /* 0x002fe20000010802 */
[----:B------:R-:W-:Y:S01]  /*113f0*/  MOV R47, R36 ;  /* 0x00000024002f7202 */ /* 0x000fe20000000f00 */
[----:B------:R-:W-:Y:S04]  /*11400*/  LDSM.16.MT88.4 R16, [R236+0xc800] ;  /* 0x00c80000ec10783b */ /* 0x000fe80000004200 */
[----:B------:R-:W-:Y:S01]  /*11410*/  F2FP.PACK_AB R8, R98, R81 ;  /* 0x000000516208723e */ /* 0x000fe200000000ff */
[----:B------:R-:W-:Y:S01]  /*11420*/  LDSM.16.MT88.4 R24, [R233+0xe800] ;  /* 0x00e80000e918783b */ /* 0x000fe20000004200 */
[----:B------:R-:W-:-:S02]  /*11430*/  F2FP.PACK_AB R9, R97, R80 ;  /* 0x000000506109723e */ /* 0x000fc400000000ff */
[----:B------:R-:W-:Y:S02]  /*11440*/  F2FP.PACK_AB R10, R89, R221 ;  /* 0x000000dd590a723e */ /* 0x000fe400000000ff */
[----:B------:R-:W-:Y:S02]  /*11450*/  F2FP.PACK_AB R11, R90, R169 ;  /* 0x000000a95a0b723e */ /* 0x000fe400000000ff */
[----:B------:R-:W-:Y:S02]  /*11460*/  MOV R36, R246 ;  /* 0x000000f600247202 */ /* 0x000fe40000000f00 */
[----:B----4-:R-:W-:-:S03]  /*11470*/  F2FP.PACK_AB R6, R91, R40 ;  /* 0x000000285b06723e */ /* 0x010fc600000000ff */
[----:B---3--:R-:W-:Y:S07]  /*11480*/  HMMA.16816.F32 R48, R8, R22, R208 ;  /* 0x000000160830723c */ /* 0x008fee00000018d0 */
[----:B------:R-:W-:Y:S02]  /*11490*/  MOV R211, R40 ;  /* 0x0000002800d37202 */ /* 0x000fe40000000f00 */
[----:B------:R-:W-:Y:S02]  /*114a0*/  MOV R40, R36 ;  /* 0x0000002400287202 */ /* 0x000fe40000000f00 */
[----:B------:R-:W-:-:S02]  /*114b0*/  MOV R36, R43 ;  /* 0x0000002b00247202 */ /* 0x000fc40000000f00 */
[----:B------:R-:W3:Y:S01]  /*114c0*/  LDL.LU R43, [R1+0x14] ;  /* 0x00001400012b7983 */ /* 0x000ee20000300800 */
[----:B------:R-:W-:Y:S02]  /*114d0*/  F2FP.PACK_AB R4, R96, R99 ;  /* 0x000000636004723e */ /* 0x000fe400000000ff */
[----:B------:R-:W-:Y:S02]  /*114e0*/  F2FP.PACK_AB R5, R222, R252 ;  /* 0x000000fcde05723e */ /* 0x000fe400000000ff */
[----:B------:R-:W-:Y:S02]  /*114f0*/  F2FP.PACK_AB R7, R85, R88 ;  /* 0x000000585507723e */ /* 0x000fe400000000ff */
[----:B------:R-:W-:Y:S02]  /*11500*/  MOV R229, R82 ;  /* 0x0000005200e57202 */ /* 0x000fe40000000f00 */
[----:B------:R-:W-:Y:S02]  /*11510*/  MOV R230, R87 ;  /* 0x0000005700e67202 */ /* 0x000fe40000000f00 */
[----:B------:R-:W-:-:S02]  /*11520*/  MOV R86, R76 ;  /* 0x0000004c00567202 */ /* 0x000fc40000000f00 */
[----:B------:R-:W-:Y:S02]  /*11530*/  MOV R82, R78 ;  /* 0x0000004e00527202 */ /* 0x000fe40000000f00 */
[----:B------:R-:W-:Y:S01]  /*11540*/  MOV R84, R79 ;  /* 0x0000004f00547202 */ /* 0x000fe20000000f00 */
[-C--:B--2---:R-:W-:Y:S01]  /*11550*/  HMMA.16816.F32 R60, R4, R14.reuse, R60 ;  /* 0x0000000e043c723c */ /* 0x084fe2000000183c */
[----:B------:R-:W-:Y:S02]  /*11560*/  MOV R87, R72 ;  /* 0x0000004800577202 */ /* 0x000fe40000000f00 */
[----:B------:R-:W-:Y:S02]  /*11570*/  MOV R223, R73 ;  /* 0x0000004900df7202 */ /* 0x000fe40000000f00 */
[----:B------:R-:W-:Y:S02]  /*11580*/  MOV R76, R74 ;  /* 0x0000004a004c7202 */ /* 0x000fe40000000f00 */
[----:B------:R-:W-:Y:S01]  /*11590*/  MOV R220, R75 ;  /* 0x0000004b00dc7202 */ /* 0x000fe20000000f00 */
[----:B------:R-:W-:Y:S01]  /*115a0*/  HMMA.16816.F32 R56, R8, R14, R56 ;  /* 0x0000000e0838723c */ /* 0x000fe20000001838 */
[----:B------:R-:W-:-:S02]  /*115b0*/  MOV R78, R67 ;  /* 0x00000043004e7202 */ /* 0x000fc40000000f00 */
[----:B------:R-:W-:-:S05]  /*115c0*/  MOV R79, R66 ;  /* 0x00000042004f7202 */ /* 0x000fca0000000f00 */
[-C--:B------:R-:W-:Y:S08]  /*115d0*/  HMMA.16816.F32 R72, R8, R12.reuse, R204 ;  /* 0x0000000c0848723c */ /* 0x080ff000000018cc */
[----:B------:R-:W-:Y:S01]  /*115e0*/  HMMA.16816.F32 R64, R4, R12, R184 ;  /* 0x0000000c0440723c */ /* 0x000fe200000018b8 */
[----:B------:R-:W1:Y:S01]  /*115f0*/  LDSM.16.MT88.4 R12, [R235+0xc800] ;  /* 0x00c80000eb0c783b */ /* 0x000e620000004200 */
[----:B------:R2:W-:Y:S02]  /*11600*/  MUFU.EX2 R246, R0 ;  /* 0x0000000000f67308 */ /* 0x0005e40000000800 */
[----:B--2---:R-:W-:-:S06]  /*11610*/  FFMA.FTZ R0, R247, c[0x0][0x23c], -R2 ;  /* 0x00008f00f7007a23 */ /* 0x004fcc0000010802 */
[----:B------:R2:W-:Y:S02]  /*11620*/  MUFU.EX2 R247, R0 ;  /* 0x0000000000f77308 */ /* 0x0005e40000000800 */
[--C-:B--2---:R-:W-:Y:S01]  /*11630*/  FFMA.FTZ R0, R223, c[0x0][0x23c], -R2.reuse ;  /* 0x00008f00df007a23 */ /* 0x104fe20000010802 */
[----:B------:R-:W-:Y:S02]  /*11640*/  MOV R223, R84 ;  /* 0x0000005400df7202 */ /* 0x000fe40000000f00 */
[----:B------:R-:W-:Y:S02]  /*11650*/  MOV R84, R86 ;  /* 0x0000005600547202 */ /* 0x000fe40000000f00 */
[----:B------:R-:W-:Y:S01]  /*11660*/  MOV R86, R250 ;  /* 0x000000fa00567202 */ /* 0x000fe20000000f00 */
[-C--:B-1----:R-:W-:Y:S01]  /*11670*/  HMMA.16816.F32 R100, R8, R12.reuse, R100 ;  /* 0x0000000c0864723c */ /* 0x082fe20000001864 */
[----:B------:R1:W-:Y:S07]  /*11680*/  MUFU.EX2 R250, R0 ;  /* 0x0000000000fa7308 */ /* 0x0003ee0000000800 */
[C---:B------:R-:W-:Y:S08]  /*11690*/  HMMA.16816.F32 R104, R4.reuse, R12, R104 ;  /* 0x0000000c0468723c */ /* 0x040ff00000001868 */
[----:B------:R-:W-:Y:S01]  /*116a0*/  HMMA.16816.F32 R108, R4, R14, R108 ;  /* 0x0000000e046c723c */ /* 0x000fe2000000186c */
[----:B-1----:R-:W-:-:S07]  /*116b0*/  FFMA.FTZ R0, R251, c[0x0][0x23c], -R2 ;  /* 0x00008f00fb007a23 */ /* 0x002fce0000010802 */
[----:B------:R-:W-:Y:S01]  /*116c0*/  HMMA.16816.F32 R112, R8, R14, R112 ;  /* 0x0000000e0870723c */ /* 0x000fe20000001870 */
[----:B------:R-:W1:Y:S01]  /*116d0*/  LDSM.16.MT88.4 R12, [R235+0xe800] ;  /* 0x00e80000eb0c783b */ /* 0x000e620000004200 */
[----:B------:R2:W-:Y:S02]  /*116e0*/  MUFU.EX2 R251, R0 ;  /* 0x0000000000fb7308 */ /* 0x0005e40000000800 */
[----:B--2---:R-:W-:-:S06]  /*116f0*/  FFMA.FTZ R0, R228, c[0x0][0x23c], -R3 ;  /* 0x00008f00e4007a23 */ /* 0x004fcc0000010803 */
[----:B------:R2:W-:Y:S01]  /*11700*/  MUFU.EX2 R228, R0 ;  /* 0x0000000000e47308 */ /* 0x0005e20000000800 */
[----:B------:R-:W-:Y:S02]  /*11710*/  MOV R207, R86 ;  /* 0x0000005600cf7202 */ /* 0x000fe40000000f00 */
[----:B------:R-:W-:Y:S01]  /*11720*/  MOV R86, R245 ;  /* 0x000000f500567202 */ /* 0x000fe20000000f00 */
[----:B--2---:R-:W-:-:S04]  /*11730*/  FFMA.FTZ R0, R229, c[0x0][0x23c], -R3 ;  /* 0x00008f00e5007a23 */ /* 0x004fc80000010803 */
[----:B------:R2:W-:Y:S01]  /*11740*/  MUFU.EX2 R229, R0 ;  /* 0x0000000000e57308 */ /* 0x0005e20000000800 */
[----:B------:R-:W-:Y:S01]  /*11750*/  MOV R209, R221 ;  /* 0x000000dd00d17202 */ /* 0x000fe20000000f00 */
[----:B--2---:R-:W-:-:S06]  /*11760*/  FFMA.FTZ R0, R230, c[0x0][0x23c], -R3 ;  /* 0x00008f00e6007a23 */ /* 0x004fcc0000010803 */
[----:B------:R2:W-:Y:S01]  /*11770*/  MUFU.EX2 R230, R0 ;  /* 0x0000000000e67308 */ /* 0x0005e20000000800 */
[----:B------:R-:W-:Y:S01]  /*11780*/  HMMA.16816.F32 R176, R8, R20, R176 ;  /* 0x0000001408b0723c */ /* 0x000fe200000018b0 */
[----:B------:R-:W-:Y:S01]  /*11790*/  MOV R208, R222 ;  /* 0x000000de00d07202 */ /* 0x000fe20000000f00 */
[----:B--2---:R-:W-:-:S05]  /*117a0*/  FFMA.FTZ R0, R47, c[0x0][0x23c], -R3 ;  /* 0x00008f002f007a23 */ /* 0x004fca0000010803 */
[----:B------:R2:W-:Y:S01]  /*117b0*/  MUFU.EX2 R245, R0 ;  /* 0x0000000000f57308 */ /* 0x0005e20000000800 */
[----:B------:R-:W-:Y:S01]  /*117c0*/  HMMA.16816.F32 R172, R4, R20, R172 ;  /* 0x0000001404ac723c */ /* 0x000fe200000018ac */
[----:B------:R-:W-:Y:S01]  /*117d0*/  MOV R210, R169 ;  /* 0x000000a900d27202 */ /* 0x000fe20000000f00 */
[----:B--2---:R-:W-:-:S05]  /*117e0*/  FFMA.FTZ R0, R248, c[0x0][0x23c], -R28 ;  /* 0x00008f00f8007a23 */ /* 0x004fca000001081c */
[----:B------:R2:W-:Y:S01]  /*117f0*/  MUFU.EX2 R221, R0 ;  /* 0x0000000000dd7308 */ /* 0x0005e20000000800 */
[----:B------:R-:W-:Y:S01]  /*11800*/  HMMA.16816.F32 R180, R4, R22, R180 ;  /* 0x0000001604b4723c */ /* 0x000fe200000018b4 */
[----:B------:R-:W4:Y:S01]  /*11810*/  LDSM.16.MT88.4 R20, [R234+0xe800] ;  /* 0x00e80000ea14783b */ /* 0x000f220000004200 */
[----:B------:R-:W-:-:S06]  /*11820*/  MOV R169, R223 ;  /* 0x000000df00a97202 */ /* 0x000fcc0000000f00 */
[----:B------:R-:W-:Y:S01]  /*11830*/  HMMA.16816.F32 R52, R8, R16, R52 ;  /* 0x000000100834723c */ /* 0x000fe20000001834 */
[----:B--2---:R-:W-:-:S07]  /*11840*/  FFMA.FTZ R0, R231, c[0x0][0x23c], -R28 ;  /* 0x00008f00e7007a23 */ /* 0x004fce000001081c */
[C---:B------:R-:W-:Y:S01]  /*11850*/  HMMA.16816.F32 R32, R4.reuse, R16, R32 ;  /* 0x000000100420723c */ /* 0x040fe20000001820 */
[----:B------:R2:W1:Y:S07]  /*11860*/  MUFU.EX2 R222, R0 ;  /* 0x0000000000de7308 */ /* 0x00046e0000000800 */
[-C--:B------:R-:W-:Y:S08]  /*11870*/  HMMA.16816.F32 R92, R4, R18.reuse, R92 ;  /* 0x00000012045c723c */ /* 0x080ff0000000185c */
[----:B------:R-:W-:Y:S01]  /*11880*/  HMMA.16816.F32 R68, R8, R18, R68 ;  /* 0x000000120844723c */ /* 0x000fe20000001844 */
[----:B------:R-:W3:Y:S01]  /*11890*/  LDSM.16.MT88.4 R16, [R236+0xe800] ;  /* 0x00e80000ec10783b */ /* 0x000ee20000004200 */
[----:B--2---:R-:W-:Y:S01]  /*118a0*/  FFMA.FTZ R0, R164, c[0x0][0x23c], -R28 ;  /* 0x00008f00a4007a23 */ /* 0x004fe2000001081c */
[----:B------:R-:W-:-:S03]  /*118b0*/  MOV R47, R84 ;  /* 0x00000054002f7202 */ /* 0x000fc60000000f00 */
[----:B------:R2:W-:Y:S02]  /*118c0*/  MUFU.EX2 R223, R0 ;  /* 0x0000000000df7308 */ /* 0x0005e40000000800 */
[----:B-1----:R-:W-:Y:S01]  /*118d0*/  HMMA.16816.F32 R196, R4, R12, R196 ;  /* 0x0000000c04c4723c */ /* 0x002fe200000018c4 */
[----:B------:R-:W-:-:S07]  /*118e0*/  MOV R84, R227 ;  /* 0x000000e300547202 */ /* 0x000fce0000000f00 */
[----:B------:R-:W-:Y:S01]  /*118f0*/  HMMA.16816.F32 R160, R4, R14, R160 ;  /* 0x0000000e04a0723c */ /* 0x000fe200000018a0 */
[----:B--2---:R-:W-:-:S07]  /*11900*/  FFMA.FTZ R0, R42, c[0x0][0x23c], -R28 ;  /* 0x00008f002a007a23 */ /* 0x004fce000001081c */
[C---:B------:R-:W-:Y:S01]  /*11910*/  HMMA.16816.F32 R156, R8.reuse, R12, R156 ;  /* 0x0000000c089c723c */ /* 0x040fe2000000189c */
[----:B------:R1:W-:Y:S07]  /*11920*/  MUFU.EX2 R227, R0 ;  /* 0x0000000000e37308 */ /* 0x0003ee0000000800 */
[----:B------:R-:W-:Y:S01]  /*11930*/  HMMA.16816.F32 R200, R8, R14, R200 ;  /* 0x0000000e08c8723c */ /* 0x000fe200000018c8 */
[----:B------:R-:W2:Y:S01]  /*11940*/  LDSM.16.MT88.4 R12, [R236+0xd000] ;  /* 0x00d00000ec0c783b */ /* 0x000ea20000004200 */
[----:B------:R-:W-:-:S02]  /*11950*/  FFMA.FTZ R42, R220, c[0x0][0x23c], -R2 ;  /* 0x00008f00dc2a7a23 */ /* 0x000fc40000010802 */
[----:B------:R-:W-:Y:S02]  /*11960*/  FFMA.FTZ R39, R37, c[0x0][0x23c], -R2 ;  /* 0x00008f0025277a23 */ /* 0x000fe40000010802 */
[----:B-1----:R-:W-:-:S04]  /*11970*/  FFMA.FTZ R0, R249, c[0x0][0x23c], -R29 ;  /* 0x00008f00f9007a23 */ /* 0x002fc8000001081d */
[----:B------:R1:W-:Y:S01]  /*11980*/  MUFU.EX2 R220, R0 ;  /* 0x0000000000dc7308 */ /* 0x0003e20000000800 */
[----:B------:R-:W-:Y:S02]  /*11990*/  FFMA.FTZ R37, R219, c[0x0][0x23c], -R3 ;  /* 0x00008f00db257a23 */ /* 0x000fe40000010803 */
[--C-:B------:R-:W-:Y:S02]  /*119a0*/  FFMA.FTZ R41, R41, c[0x0][0x23c], -R2.reuse ;  /* 0x00008f0029297a23 */ /* 0x100fe40000010802 */
[----:B------:R-:W-:Y:S02]  /*119b0*/  FFMA.FTZ R40, R40, c[0x0][0x23c], -R2 ;  /* 0x00008f0028287a23 */ /* 0x000fe40000010802 */
[--C-:B------:R-:W-:Y:S02]  /*119c0*/  FFMA.FTZ R2, R216, c[0x0][0x23c], -R29.reuse ;  /* 0x00008f00d8027a23 */ /* 0x100fe4000001081d */
[----:B-1----:R-:W-:-:S04]  /*119d0*/  FFMA.FTZ R0, R226, c[0x0][0x23c], -R29 ;  /* 0x00008f00e2007a23 */ /* 0x002fc8000001081d */
[----:B------:R1:W1:Y:S01]  /*119e0*/  MUFU.EX2 R219, R0 ;  /* 0x0000000000db7308 */ /* 0x0002620000000800 */
[----:B---3--:R-:W-:-:S07]  /*119f0*/  FFMA.FTZ R43, R43, R30, R215 ;  /* 0x0000001e2b2b7223 */ /* 0x008fce00000100d7 */
[----:B------:R-:W-:Y:S01]  /*11a00*/  MUFU.EX2 R216, R2 ;  /* 0x0000000200d87308 */ /* 0x000fe20000000800 */
[----:B-1----:R-:W-:-:S07]  /*11a10*/  FFMA.FTZ R0, R224, c[0x0][0x23c], -R29 ;  /* 0x00008f00e0007a23 */ /* 0x002fce000001081d */
[----:B------:R-:W1:Y:S01]  /*11a20*/  MUFU.EX2 R215, R0 ;  /* 0x0000000000d77308 */ /* 0x000e620000000800 */
[----:B------:R-:W-:Y:S01]  /*11a30*/  HMMA.16816.F32 R120, R4, R24, R120 ;  /* 0x000000180478723c */ /* 0x000fe20000001878 */
[----:B------:R-:W-:-:S07]  /*11a40*/  MOV R224, R88 ;  /* 0x0000005800e07202 */ /* 0x000fce0000000f00 */
[----:B------:R-:W-:Y:S01]  /*11a50*/  HMMA.16816.F32 R124, R4, R26, R124 ;  /* 0x0000001a047c723c */ /* 0x000fe2000000187c */
[----:B------:R-:W-:-:S07]  /*11a60*/  MOV R226, R89 ;  /* 0x0000005900e27202 */ /* 0x000fce0000000f00 */
[----:B----4-:R-:W-:Y:S01]  /*11a70*/  HMMA.16816.F32 R136, R4, R20, R136 ;  /* 0x000000140488723c */ /* 0x010fe20000001888 */
[----:B------:R-:W-:-:S07]  /*11a80*/  MOV R249, R90 ;  /* 0x0000005a00f97202 */ /* 0x000fce0000000f00 */
[----:B------:R-:W-:Y:S01]  /*11a90*/  HMMA.16816.F32 R188, R4, R22, R188 ;  /* 0x0000001604bc723c */ /* 0x000fe200000018bc */
[----:B------:R-:W-:-:S07]  /*11aa0*/  MOV R231, R91 ;  /* 0x0000005b00e77202 */ /* 0x000fce0000000f00 */
[C---:B------:R-:W-:Y:S08]  /*11ab0*/  HMMA.16816.F32 R144, R4.reuse, R16, R144 ;  /* 0x000000100490723c */ /* 0x040ff00000001890 */
[----:B------:R-:W-:Y:S07]  /*11ac0*/  HMMA.16816.F32 R148, R4, R18, R148 ;  /* 0x000000120494723c */ /* 0x000fee0000001894 */
[----:B------:R-:W-:-:S02]  /*11ad0*/  F2FP.PACK_AB R4, R222, R221 ;  /* 0x000000ddde04723e */ /* 0x000fc400000000ff */
[----:B------:R-:W-:Y:S02]  /*11ae0*/  F2FP.PACK_AB R5, R219, R220 ;  /* 0x000000dcdb05723e */ /* 0x000fe400000000ff */
[----:B------:R-:W-:Y:S02]  /*11af0*/  F2FP.PACK_AB R6, R227, R223 ;  /* 0x000000dfe306723e */ /* 0x000fe400000000ff */
[----:B-1----:R-:W-:Y:S01]  /*11b00*/  F2FP.PACK_AB R7, R216, R215 ;  /* 0x000000d7d807723e */ /* 0x002fe200000000ff */
[C---:B------:R-:W-:Y:S08]  /*11b10*/  HMMA.16816.F32 R192, R8.reuse, R16, R192 ;  /* 0x0000001008c0723c */ /* 0x040ff000000018c0 */
[----:B------:R-:W-:Y:S01]  /*11b20*/  HMMA.16816.F32 R152, R8, R18, R152 ;  /* 0x000000120898723c */ /* 0x000fe20000001898 */
[----:B------:R-:W1:Y:S07]  /*11b30*/  LDSM.16.MT88.4 R16, [R234+0xd000] ;  /* 0x00d00000ea10783b */ /* 0x000e6e0000004200 */
[----:B--2---:R-:W-:Y:S01]  /*11b40*/  HMMA.16816.F32 R88, R4, R12, R32 ;  /* 0x0000000c0458723c */ /* 0x004fe20000001820 */
[----:B------:R-:W2:Y:S01]  /*11b50*/  LDSM.16.MT88.4 R32, [R235+0xf000] ;  /* 0x00f00000eb20783b */ /* 0x000ea20000004200 */
[----:B------:R-:W-:-:S06]  /*11b60*/  MOV R187, R207 ;  /* 0x000000cf00bb7202 */ /* 0x000fcc0000000f00 */
[----:B------:R-:W-:Y:S01]  /*11b70*/  HMMA.16816.F32 R116, R8, R24, R116 ;  /* 0x000000180874723c */ /* 0x000fe20000001874 */
[----:B------:R-:W-:Y:S02]  /*11b80*/  MOV R204, R208 ;  /* 0x000000d000cc7202 */ /* 0x000fe40000000f00 */
[----:B------:R-:W-:-:S05]  /*11b90*/  MOV R205, R209 ;  /* 0x000000d100cd7202 */ /* 0x000fca0000000f00 */
[----:B------:R-:W-:Y:S01]  /*11ba0*/  HMMA.16816.F32 R128, R8, R26, R128 ;  /* 0x0000001a0880723c */ /* 0x000fe20000001880 */
[----:B------:R-:W-:-:S07]  /*11bb0*/  MOV R206, R210 ;  /* 0x000000d200ce7202 */ /* 0x000fce0000000f00 */
[----:B------:R-:W-:Y:S01]  /*11bc0*/  HMMA.16816.F32 R132, R8, R20, R132 ;  /* 0x000000140884723c */ /* 0x000fe20000001884 */
[----:B------:R-:W-:-:S07]  /*11bd0*/  MOV R207, R211 ;  /* 0x000000d300cf7202 */ /* 0x000fce0000000f00 */
[----:B------:R-:W-:Y:S01]  /*11be0*/  HMMA.16816.F32 R140, R8, R22, R140 ;  /* 0x00000016088c723c */ /* 0x000fe2000000188c */
[--C-:B------:R-:W-:Y:S02]  /*11bf0*/  FFMA.FTZ R38, R38, c[0x0][0x23c], -R3.reuse ;  /* 0x00008f0026267a23 */ /* 0x100fe40000010803 */
[--C-:B------:R-:W-:Y:S02]  /*11c00*/  FFMA.FTZ R36, R36, c[0x0][0x23c], -R3.reuse ;  /* 0x00008f0024247a23 */ /* 0x100fe40000010803 */
[----:B------:R-:W-:Y:S01]  /*11c10*/  FFMA.FTZ R31, R31, c[0x0][0x23c], -R3 ;  /* 0x00008f001f1f7a23 */ /* 0x000fe20000010803 */
[----:B------:R-:W-:Y:S01]  /*11c20*/  MOV R248, R85 ;  /* 0x0000005500f87202 */ /* 0x000fe20000000f00 */
[--C-:B------:R-:W-:Y:S01]  /*11c30*/  FFMA.FTZ R30, R225, c[0x0][0x23c], -R28.reuse ;  /* 0x00008f00e11e7a23 */ /* 0x100fe2000001081c */
[----:B------:R-:W-:Y:S01]  /*11c40*/  F2FP.PACK_AB R8, R247, R246 ;  /* 0x000000f6f708723e */ /* 0x000fe200000000ff */
[--C-:B------:R-:W-:Y:S01]  /*11c50*/  FFMA.FTZ R2, R171, c[0x0][0x23c], -R28.reuse ;  /* 0x00008f00ab027a23 */ /* 0x100fe2000001081c */
[----:B------:R-:W-:Y:S01]  /*11c60*/  F2FP.PACK_AB R9, R229, R228 ;  /* 0x000000e4e509723e */ /* 0x000fe200000000ff */
[--C-:B------:R-:W-:Y:S01]  /*11c70*/  FFMA.FTZ R0, R170, c[0x0][0x23c], -R28.reuse ;  /* 0x00008f00aa007a23 */ /* 0x100fe2000001081c */
[----:B------:R-:W-:Y:S01]  /*11c80*/  F2FP.PACK_AB R10, R251, R250 ;  /* 0x000000fafb0a723e */ /* 0x000fe200000000ff */
[----:B-1----:R-:W-:Y:S01]  /*11c90*/  HMMA.16816.F32 R64, R4, R16, R64 ;  /* 0x000000100440723c */ /* 0x002fe20000001840 */
[----:B------:R-:W-:Y:S01]  /*11ca0*/  F2FP.PACK_AB R11, R245, R230 ;  /* 0x000000e6f50b723e */ /* 0x000fe200000000ff */
[----:B------:R-:W-:Y:S01]  /*11cb0*/  FFMA.FTZ R3, R217, c[0x0][0x23c], -R28 ;  /* 0x00008f00d9037a23 */ /* 0x000fe2000001081c */
[----:B------:R-:W-:Y:S01]  /*11cc0*/  MOV R217, R206 ;  /* 0x000000ce00d97202 */ /* 0x000fe20000000f00 */
[----:B------:R-:W1:Y:S01]  /*11cd0*/  LDSM.16.MT88.4 R20, [R233+0xd000] ;  /* 0x00d00000e914783b */ /* 0x000e620000004200 */
[----:B------:R-:W-:-:S03]  /*11ce0*/  MOV R225, R207 ;  /* 0x000000cf00e17202 */ /* 0x000fc60000000f00 */
[C---:B------:R-:W-:Y:S01]  /*11cf0*/  HMMA.16816.F32 R208, R8.reuse, R16, R72 ;  /* 0x0000001008d0723c */ /* 0x040fe20000001848 */
[----:B------:R-:W-:Y:S01]  /*11d00*/  MOV R28, R87 ;  /* 0x00000057001c7202 */ /* 0x000fe20000000f00 */
[----:B------:R-:W3:Y:S05]  /*11d10*/  LDSM.16.MT88.4 R24, [R235+0xd000] ;  /* 0x00d00000eb18783b */ /* 0x000eea0000004200 */
[----:B------:R-:W-:Y:S02]  /*11d20*/  MOV R74, R204 ;  /* 0x000000cc004a7202 */ /* 0x000fe40000000f00 */
[----:B------:R-:W-:Y:S02]  /*11d30*/  MOV R73, R205 ;  /* 0x000000cd00497202 */ /* 0x000fe40000000f00 */
[----:B------:R-:W-:Y:S01]  /*11d40*/  MOV R75, R84 ;  /* 0x00000054004b7202 */ /* 0x000fe20000000f00 */
[----:B------:R-:W-:Y:S01]  /*11d50*/  HMMA.16816.F32 R204, R8, R18, R56 ;  /* 0x0000001208cc723c */ /* 0x000fe20000001838 */
[----:B------:R-:W-:-:S07]  /*11d60*/  MOV R72, R86 ;  /* 0x0000005600487202 */ /* 0x000fce0000000f00 */
[C---:B------:R-:W-:Y:S08]  /*11d70*/  HMMA.16816.F32 R84, R8.reuse, R12, R52 ;  /* 0x0000000c0854723c */ /* 0x040ff00000001834 */
[----:B------:R-:W-:Y:S01]  /*11d80*/  HMMA.16816.F32 R56, R8, R14, R68 ;  /* 0x0000000e0838723c */ /* 0x000fe20000001844 */
[----:B------:R-:W4:Y:S07]  /*11d90*/  LDL.LU R68, [R1+0x20] ;  /* 0x0000200001447983 */ /* 0x000f2e0000300800 */
[----:B--2---:R-:W-:Y:S01]  /*11da0*/  HMMA.16816.F32 R52, R4, R34, R160 ;  /* 0x000000220434723c */ /* 0x004fe200000018a0 */
[----:B------:R-:W2:Y:S04]  /*11db0*/  LDL.LU R162, [R1+0x18] ;  /* 0x0000180001a27983 */ /* 0x000ea80000300800 */
[----:B------:R-:W4:Y:S03]  /*11dc0*/  LDL.LU R163, [R1+0x1c] ;  /* 0x00001c0001a37983 */ /* 0x000f260000300800 */
[-C--:B-1----:R-:W-:Y:S08]  /*11dd0*/  HMMA.16816.F32 R176, R8, R20.reuse, R176 ;  /* 0x0000001408b0723c */ /* 0x082ff000000018b0 */
[C---:B------:R-:W-:Y:S08]  /*11de0*/  HMMA.16816.F32 R172, R4.reuse, R20, R172 ;  /* 0x0000001404ac723c */ /* 0x040ff000000018ac */
[-C--:B------:R-:W-:Y:S08]  /*11df0*/  HMMA.16816.F32 R180, R4, R22.reuse, R180 ;  /* 0x0000001604b4723c */ /* 0x080ff000000018b4 */
[----:B------:R-:W-:Y:S01]  /*11e00*/  HMMA.16816.F32 R48, R8, R22, R48 ;  /* 0x000000160830723c */ /* 0x000fe20000001830 */
[----:B------:R-:W1:Y:S07]  /*11e10*/  LDSM.16.MT88.4 R20, [R233+0xf000] ;  /* 0x00f00000e914783b */ /* 0x000e6e0000004200 */
[C---:B------:R-:W-:Y:S01]  /*11e20*/  HMMA.16816.F32 R60, R4.reuse, R18, R60 ;  /* 0x00000012043c723c */ /* 0x040fe2000000183c */
[----:B------:R-:W1:Y:S07]  /*11e30*/  LDSM.16.MT88.4 R16, [R234+0xf000] ;  /* 0x00f00000ea10783b */ /* 0x000e6e0000004200 */
[----:B------:R-:W-:Y:S01]  /*11e40*/  HMMA.16816.F32 R92, R4, R14, R92 ;  /* 0x0000000e045c723c */ /* 0x000fe2000000185c */
[----:B------:R-:W1:Y:S01]  /*11e50*/  LDSM.16.MT88.4 R12, [R236+0xf000] ;  /* 0x00f00000ec0c783b */ /* 0x000e620000004200 */
[----:B------:R-:W-:-:S02]  /*11e60*/  MOV R69, R169 ;  /* 0x000000a900457202 */ /* 0x000fc40000000f00 */
[----:B------:R-:W-:Y:S01]  /*11e70*/  MUFU.EX2 R169, R42 ;  /* 0x0000002a00a97308 */ /* 0x000fe20000000800 */
[----:B------:R-:W-:-:S07]  /*11e80*/  MOV R70, R47 ;  /* 0x0000002f00467202 */ /* 0x000fce0000000f00 */
[----:B------:R-:W-:Y:S08]  /*11e90*/  MUFU.EX2 R42, R37 ;  /* 0x00000025002a7308 */ /* 0x000ff00000000800 */
[----:B------:R3:W-:Y:S08]  /*11ea0*/  MUFU.EX2 R37, R0 ;  /* 0x0000000000257308 */ /* 0x0007f00000000800 */
[----:B------:R-:W-:Y:S01]  /*11eb0*/  MUFU.EX2 R47, R36 ;  /* 0x00000024002f7308 */ /* 0x000fe20000000800 */
[----:B---3--:R-:W-:-:S07]  /*11ec0*/  FFMA.FTZ R0, R218, c[0x0][0x23c], -R29 ;  /* 0x00008f00da007a23 */ /* 0x008fce000001081d */
[----:B------:R-:W-:Y:S08]  /*11ed0*/  MUFU.EX2 R36, R30 ;  /* 0x0000001e00247308 */ /* 0x000ff00000000800 */
[----:B------:R3:W-:Y:S01]  /*11ee0*/  MUFU.EX2 R30, R0 ;  /* 0x00000000001e7308 */ /* 0x0007e20000000800 */
[----:B------:R-:W-:Y:S07]  /*11ef0*/  HMMA.16816.F32 R196, R4, R32, R196 ;  /* 0x0000002004c4723c */ /* 0x000fee00000018c4 */
[----:B------:R-:W-:Y:S01]  /*11f00*/  MUFU.EX2 R171, R41 ;  /* 0x0000002900ab7308 */ /* 0x000fe20000000800 */
[----:B---3--:R-:W-:-:S07]  /*11f10*/  FFMA.FTZ R0, R214, c[0x0][0x23c], -R29 ;  /* 0x00008f00d6007a23 */ /* 0x008fce000001081d */
[----:B------:R-:W-:Y:S01]  /*11f20*/  MUFU.EX2 R41, R31 ;  /* 0x0000001f00297308 */ /* 0x000fe20000000800 */
[----:B------:R-:W-:Y:S01]  /*11f30*/  HMMA.16816.F32 R156, R8, R32, R156 ;  /* 0x00000020089c723c */ /* 0x000fe2000000189c */
[----:B------:R-:W-:Y:S02]  /*11f40*/  MOV R71, R187 ;  /* 0x000000bb00477202 */ /* 0x000fe40000000f00 */
[----:B------:R-:W3:Y:S04]  /*11f50*/  LDSM.16.MT88.4 R184, [R233+0xd800] ;  /* 0x00d80000e9b8783b */ /* 0x000ee80000004200 */
[----:B------:R1:W-:Y:S01]  /*11f60*/  MUFU.EX2 R31, R0 ;  /* 0x00000000001f7308 */ /* 0x0003e20000000800 */
[C---:B------:R-:W-:Y:S07]  /*11f70*/  HMMA.16816.F32 R104, R4.reuse, R24, R104 ;  /* 0x000000180468723c */ /* 0x040fee0000001868 */
[----:B------:R-:W-:Y:S01]  /*11f80*/  MUFU.EX2 R164, R40 ;  /* 0x0000002800a47308 */ /* 0x000fe20000000800 */
[----:B------:R-:W-:Y:S01]  /*11f90*/  HMMA.16816.F32 R108, R4, R26, R108 ;  /* 0x0000001a046c723c */ /* 0x000fe2000000186c */
[----:B-1----:R-:W-:-:S06]  /*11fa0*/  FFMA.FTZ R0, R212, c[0x0][0x23c], -R29 ;  /* 0x00008f00d4007a23 */ /* 0x002fcc000001081d */
[----:B------:R-:W-:Y:S01]  /*11fb0*/  MUFU.EX2 R40, R38 ;  /* 0x0000002600287308 */ /* 0x000fe20000000800 */
[C---:B------:R-:W-:Y:S07]  /*11fc0*/  HMMA.16816.F32 R120, R4.reuse, R20, R120 ;  /* 0x000000140478723c */ /* 0x040fee0000001878 */
[----:B------:R-:W-:Y:S01]  /*11fd0*/  MUFU.EX2 R33, R0 ;  /* 0x0000000000217308 */ /* 0x000fe20000000800 */
[C---:B------:R-:W-:Y:S07]  /*11fe0*/  HMMA.16816.F32 R124, R4.reuse, R22, R124 ;  /* 0x00000016047c723c */ /* 0x040fee000000187c */
[----:B------:R-:W1:Y:S01]  /*11ff0*/  MUFU.EX2 R38, R3 ;  /* 0x0000000300267308 */ /* 0x000e620000000800 */
[C---:B------:R-:W-:Y:S07]  /*12000*/  HMMA.16816.F32 R136, R4.reuse, R16, R136 ;  /* 0x000000100488723c */ /* 0x040fee0000001888 */
[----:B------:R-:W1:Y:S01]  /*12010*/  MUFU.EX2 R170, R39 ;  /* 0x0000002700aa7308 */ /* 0x000e620000000800 */
[C---:B------:R-:W-:Y:S08]  /*12020*/  HMMA.16816.F32 R188, R4.reuse, R18, R188 ;  /* 0x0000001204bc723c */ /* 0x040ff000000018bc */
[C---:B------:R-:W-:Y:S01]  /*12030*/  HMMA.16816.F32 R144, R4.reuse, R12, R144 ;  /* 0x0000000c0490723c */ /* 0x040fe20000001890 */
[----:B------:R1:W1:Y:S07]  /*12040*/  MUFU.EX2 R39, R2 ;  /* 0x0000000200277308 */ /* 0x00026e0000000800 */
[----:B------:R-:W-:Y:S07]  /*12050*/  HMMA.16816.F32 R148, R4, R14, R148 ;  /* 0x0000000e0494723c */ /* 0x000fee0000001894 */
[----:B------:R-:W-:-:S02]  /*12060*/  FADD.FTZ R4, R69, R43 ;  /* 0x0000002b45047221 */ /* 0x000fc40000010000 */
[----:B-1----:R-:W-:-:S04]  /*12070*/  FFMA.FTZ R2, R213, c[0x0][0x23c], -R29 ;  /* 0x00008f00d5027a23 */ /* 0x002fc8000001081d */
[----:B------:R1:W1:Y:S01]  /*12080*/  MUFU.EX2 R32, R2 ;  /* 0x0000000200207308 */ /* 0x0002620000000800 */
[----:B------:R-:W-:Y:S01]  /*12090*/  HMMA.16816.F32 R100, R8, R24, R100 ;  /* 0x000000180864723c */ /* 0x000fe20000001864 */
[----:B------:R-:W-:Y:S02]  /*120a0*/  F2FP.PACK_AB R160, R38, R36 ;  /* 0x0000002426a0723e */ /* 0x000fe400000000ff */
[----:B------:R-:W-:-:S05]  /*120b0*/  F2FP.PACK_AB R161, R31, R30 ;  /* 0x0000001e1fa1723e */ /* 0x000fca00000000ff */
[C---:B------:R-:W-:Y:S08]  /*120c0*/  HMMA.16816.F32 R116, R8.reuse, R20, R116 ;  /* 0x000000140874723c */ /* 0x040ff00000001874 */
[C---:B------:R-:W-:Y:S08]  /*120d0*/  HMMA.16816.F32 R132, R8.reuse, R16, R132 ;  /* 0x000000100884723c */ /* 0x040ff00000001884 */
[C---:B------:R-:W-:Y:S08]  /*120e0*/  HMMA.16816.F32 R192, R8.reuse, R12, R192 ;  /* 0x0000000c08c0723c */ /* 0x040ff000000018c0 */
[C---:B------:R-:W-:Y:S01]  /*120f0*/  HMMA.16816.F32 R24, R8.reuse, R26, R112 ;  /* 0x0000001a0818723c */ /* 0x040fe20000001870 */
[----:B------:R-:W-:Y:S01]  /*12100*/  MOV R43, R81 ;  /* 0x00000051002b7202 */ /* 0x000fe20000000f00 */
[----:B------:R-:W-:Y:S06]  /*12110*/  LDSM.16.MT88.4 R112, [R235+0xd800] ;  /* 0x00d80000eb70783b */ /* 0x000fec0000004200 */
        /* <DEDUP_REMOVED lines=9> */
[----:B------:R-:W-:Y:S07]  /*121b0*/  HMMA.16816.F32 R8, R8, R34, R200 ;  /* 0x000000220808723c */ /* 0x000fee00000018c8 */
[----:B------:R-:W-:-:S02]  /*121c0*/  F2FP.PACK_AB R200, R171, R169 ;  /* 0x000000a9abc8723e */ /* 0x000fc400000000ff */
[----:B------:R-:W-:Y:S02]  /*121d0*/  F2FP.PACK_AB R201, R42, R40 ;  /* 0x000000282ac9723e */ /* 0x000fe400000000ff */
[----:B------:R-:W-:Y:S02]  /*121e0*/  F2FP.PACK_AB R202, R170, R164 ;  /* 0x000000a4aaca723e */ /* 0x000fe400000000ff */
[----:B------:R-:W-:Y:S01]  /*121f0*/  F2FP.PACK_AB R203, R41, R47 ;  /* 0x0000002f29cb723e */ /* 0x000fe200000000ff */
[----:B--2---:R-:W-:Y:S02]  /*12200*/  FFMA.FTZ R0, R162, R44, R238 ;  /* 0x0000002ca2007223 */ /* 0x004fe400000100ee */
[----:B----4-:R-:W-:Y:S01]  /*12210*/  FFMA.FTZ R3, R163, R45, R237 ;  /* 0x0000002da3037223 */ /* 0x010fe200000100ed */
[----:B------:R-:W-:Y:S01]  /*12220*/  F2FP.PACK_AB R162, R37, R39 ;  /* 0x0000002725a2723e */ /* 0x000fe200000000ff */
[----:B------:R-:W-:Y:S02]  /*12230*/  FADD.FTZ R29, R70, R0 ;  /* 0x00000000461d7221 */ /* 0x000fe40000010000 */
[----:B-1----:R-:W-:Y:S01]  /*12240*/  FFMA.FTZ R2, R68, R46, R232 ;  /* 0x0000002e44027223 */ /* 0x002fe200000100e8 */
[-C--:B---3--:R-:W-:Y:S01]  /*12250*/  HMMA.16816.F32 R176, R200, R184.reuse, R176 ;  /* 0x000000b8c8b0723c */ /* 0x088fe200000018b0 */
[----:B------:R-:W-:Y:S01]  /*12260*/  FADD.FTZ R0, R71, R3 ;  /* 0x0000000347007221 */ /* 0x000fe20000010000 */
[----:B------:R-:W-:Y:S01]  /*12270*/  MOV R34, R83 ;  /* 0x0000005300227202 */ /* 0x000fe20000000f00 */
[----:B------:R-:W-:Y:S01]  /*12280*/  FADD.FTZ R3, R72, R4 ;  /* 0x0000000448037221 */ /* 0x000fe20000010000 */
[----:B------:R-:W-:Y:S01]  /*12290*/  MOV R35, R82 ;  /* 0x0000005200237202 */ /* 0x000fe20000000f00 */
[----:B------:R-:W1:Y:S01]  /*122a0*/  LDSM.16.MT88.4 R4, [R235+0xf800] ;  /* 0x00f80000eb04783b */ /* 0x000e620000004200 */
[----:B------:R-:W-:Y:S01]  /*122b0*/  F2FP.PACK_AB R163, R32, R33 ;  /* 0x0000002120a3723e */ /* 0x000fe200000000ff */
[----:B------:R-:W-:Y:S01]  /*122c0*/  FADD.FTZ R28, R28, R2 ;  /* 0x000000021c1c7221 */ /* 0x000fe20000010000 */
[----:B------:R-:W-:Y:S01]  /*122d0*/  MOV R2, R79 ;  /* 0x0000004f00027202 */ /* 0x000fe20000000f00 */
[----:B------:R2:W5:Y:S04]  /*122e0*/  LDL.LU R238, [R1+0x60] ;  /* 0x0000600001ee7983 */ /* 0x0005680000300800 */
[----:B------:R-:W-:Y:S01]  /*122f0*/  HMMA.16816.F32 R172, R160, R184, R172 ;  /* 0x000000b8a0ac723c */ /* 0x000fe200000018ac */
[----:B------:R-:W-:Y:S01]  /*12300*/  FADD.FTZ R2, R2, R29 ;  /* 0x0000001d02027221 */ /* 0x000fe20000010000 */
[----:B------:R-:W-:Y:S01]  /*12310*/  MOV R46, R80 ;  /* 0x00000050002e7202 */ /* 0x000fe20000000f00 */
[----:B------:R2:W5:Y:S01]  /*12320*/  LDL.LU R237, [R1+0x5c] ;  /* 0x00005c0001ed7983 */ /* 0x0005620000300800 */
[----:B------:R-:W-:-:S02]  /*12330*/  MOV R45, R99 ;  /* 0x00000063002d7202 */ /* 0x000fc40000000f00 */
[----:B------:R-:W-:Y:S01]  /*12340*/  MOV R44, R98 ;  /* 0x00000062002c7202 */ /* 0x000fe20000000f00 */
[----:B------:R-:W3:Y:S01]  /*12350*/  LDSM.16.MT88.4 R80, [R234+0xd800] ;  /* 0x00d80000ea50783b */ /* 0x000ee20000004200 */
[-C--:B------:R-:W-:Y:S01]  /*12360*/  HMMA.16816.F32 R180, R160, R186.reuse, R180 ;  /* 0x000000baa0b4723c */ /* 0x080fe200000018b4 */
[----:B------:R-:W-:Y:S02]  /*12370*/  MOV R218, R73 ;  /* 0x0000004900da7202 */ /* 0x000fe40000000f00 */
[----:B------:R-:W4:Y:S04]  /*12380*/  LDSM.16.MT88.4 R96, [R236+0xd800] ;  /* 0x00d80000ec60783b */ /* 0x000f280000004200 */
[----:B------:R2:W5:Y:S01]  /*12390*/  LDL.LU R232, [R1+0x58] ;  /* 0x0000580001e87983 */ /* 0x0005620000300800 */
[----:B------:R-:W-:Y:S07]  /*123a0*/  HMMA.16816.F32 R184, R200, R186, R48 ;  /* 0x000000bac8b8723c */ /* 0x000fee0000001830 */
[----:B------:R-:W-:-:S02]  /*123b0*/  MOV R48, R78 ;  /* 0x0000004e00307202 */ /* 0x000fc40000000f00 */
[----:B------:R-:W-:Y:S02]  /*123c0*/  MOV R49, R77 ;  /* 0x0000004d00317202 */ /* 0x000fe40000000f00 */
[----:B------:R-:W-:Y:S02]  /*123d0*/  MOV R50, R76 ;  /* 0x0000004c00327202 */ /* 0x000fe40000000f00 */
[----:B------:R-:W-:Y:S01]  /*123e0*/  MOV R51, R75 ;  /* 0x0000004b00337202 */ /* 0x000fe20000000f00 */
[----:B------:R-:W-:Y:S01]  /*123f0*/  FADD.FTZ R0, R48, R0 ;  /* 0x0000000030007221 */ /* 0x000fe20000010000 */
[----:B-1----:R-:W-:Y:S01]  /*12400*/  HMMA.16816.F32 R196, R160, R4, R196 ;  /* 0x00000004a0c4723c */ /* 0x002fe200000018c4 */
[----:B------:R-:W-:Y:S02]  /*12410*/  FADD.FTZ R3, R50, R3 ;  /* 0x0000000332037221 */ /* 0x000fe40000010000 */
        /* <DEDUP_REMOVED lines=53> */
[----:B------:R2:W-:Y:S04]  /*12770*/  STL [R1+0x14], R4 ;  /* 0x0000140401007387 */ /* 0x0005e80000100800 */
[----:B------:R2:W-:Y:S04]  /*12780*/  STL [R1+0x18], R3 ;  /* 0x0000180301007387 */ /* 0x0005e80000100800 */
[----:B------:R2:W-:Y:S04]  /*12790*/  STL [R1+0x1c], R2 ;  /* 0x00001c0201007387 */ /* 0x0005e80000100800 */
[----:B------:R2:W-:Y:S01]  /*127a0*/  STL [R1+0x20], R0 ;  /* 0x0000200001007387 */ /* 0x0005e20000100800 */
[----:B---3--:R-:W-:Y:S01]  /*127b0*/  HMMA.16816.F32 R72, R160, R80, R64 ;  /* 0x00000050a048723c */ /* 0x008fe20000001840 */
[----:B------:R-:W-:-:S07]  /*127c0*/  @UP0 UIADD3 UR8, UR8, -0x4, URZ ;  /* 0xfffffffc08080890 */ /* 0x000fce000fffe03f */
        /* <DEDUP_REMOVED lines=25> */
[----:B------:R-:W-:Y:S11]  /*12960*/  @P0 BRA `(.L_x_335) ;  /* 0x0000001000000947 */ /* 0x000ff60003800000 */
.L_x_328:
[----:B-12-4-:R-:W-:-:S12]  /*12970*/  UIADD3 UR8, UR21, -0x1, URZ ;  /* 0xffffffff15087890 */ /* 0x016fd8000fffe03f */
.L_x_335:
[----:B--2---:R-:W-:-:S13]  /*12980*/  ISETP.LE.AND P0, PT, RZ, UR8, PT ;  /* 0x00000008ff007c0c */ /* 0x004fda000bf03270 */
[----:B------:R-:W-:Y:S05]  /*12990*/  @!P0 BRA `(.L_x_336) ;  /* 0x0000460000008947 */ /* 0x000fea0003800000 */
[----:B------:R-:W2:Y:S01]  /*129a0*/  LDL.LU.64 R4, [R1+0x48] ;  /* 0x0000480001047983 */ /* 0x000ea20000300a00 */
[----:B------:R-:W-:Y:S01]  /*129b0*/  IMAD.MOV.U32 R169, RZ, RZ, R167 ;  /* 0x000000ffffa97224 */ /* 0x000fe200078e00a7 */
[----:B------:R-:W-:Y:S01]  /*129c0*/  MOV R164, R168 ;  /* 0x000000a800a47202 */ /* 0x000fe20000000f00 */
[----:B-----5:R-:W-:Y:S01]  /*129d0*/  IMAD.MOV.U32 R170, RZ, RZ, R165 ;  /* 0x000000ffffaa7224 */ /* 0x020fe200078e00a5 */
[----:B------:R-:W2:Y:S01]  /*129e0*/  LDL.LU.64 R2, [R1+0x50] ;  /* 0x0000500001027983 */ /* 0x000ea20000300a00 */
[----:B------:R-:W-:-:S03]  /*129f0*/  MOV R171, R166 ;  /* 0x000000a600ab7202 */ /* 0x000fc60000000f00 */
[----:B------:R-:W3:Y:S04]  /*12a00*/  LDL.64 R6, [R1+0x30] ;  /* 0x0000300001067983 */ /* 0x000ee80000100a00 */
[----:B------:R-:W4:Y:S01]  /*12a10*/  LDL R0, [R1+0x24] ;  /* 0x0000240001007983 */ /* 0x000f220000100800 */
[----:B--2---:R-:W-:-:S05]  /*12a20*/  IMAD.MOV.U32 R3, RZ, RZ, R5 ;  /* 0x000000ffff037224 */ /* 0x004fca00078e0005 */
[----:B------:R1:W-:Y:S01]  /*12a30*/  STL.64 [R1+0x28], R2 ;  /* 0x0000280201007387 */ /* 0x0003e20000100a00 */
[----:B---3--:R-:W-:Y:S02]  /*12a40*/  ISETP.GE.AND P3, PT, R6, c[0x0][0x220], PT ;  /* 0x0000880006007a0c */ /* 0x008fe40003f66270 */
[----:B----4-:R-:W-:Y:S01]  /*12a50*/  ISETP.GE.AND P2, PT, R0, c[0x0][0x220], PT ;  /* 0x0000880000007a0c */ /* 0x010fe20003f46270 */
[----:B------:R-:W-:Y:S05]  /*12a60*/  BRA `(.L_x_337) ;  /* 0x000004e000007947 */ /* 0x000fea0003800000 */
.L_x_339:
        /* <DEDUP_REMOVED lines=78> */
.L_x_337:
        /* <DEDUP_REMOVED lines=252> */
.L_x_338:
[----:B------:R-:W2:Y:S01]  /*13f10*/  S2R R2, SR_TID.X ;  /* 0x0000000000027919 */ /* 0x000ea20000002100 */
[----:B------:R-:W-:Y:S01]  /*13f20*/  MOV R0, UR8 ;  /* 0x0000000800007c02 */ /* 0x000fe20008000f00 */
[----:B------:R-:W-:Y:S01]  /*13f30*/  UIADD3 UR8, UR8, -0x1, URZ ;  /* 0xffffffff08087890 */ /* 0x000fe2000fffe03f */
[----:B--2---:R-:W-:Y:S04]  /*13f40*/  SHF.L.U32 R2, R2, 0x1, RZ ;  /* 0x0000000102027819 */ /* 0x004fe800000006ff */
[----:B------:R-:W-:Y:S04]  /*13f50*/  LOP3.LUT R2, R2, 0x6, RZ, 0xc0, !PT ;  /* 0x0000000602027812 */ /* 0x000fe800078ec0ff */
[----:B------:R-:W-:Y:S04]  /*13f60*/  LEA R0, R0, R2, 0x6 ;  /* 0x0000000200007211 */ /* 0x000fe800078e30ff */
[C---:B------:R-:W-:Y:S01]  /*13f70*/  IADD3 R165, R0.reuse, 0x1, RZ ;  /* 0x0000000100a57810 */ /* 0x040fe20007ffe0ff */
[----:B------:R-:W2:Y:S01]  /*13f80*/  I2F R2, R0 ;  /* 0x0000000000027306 */ /* 0x000ea20000201400 */
[C---:B------:R-:W-:Y:S02]  /*13f90*/  IADD3 R168, R0.reuse, 0x9, RZ ;  /* 0x0000000900a87810 */ /* 0x040fe40007ffe0ff */
[C---:B------:R-:W-:Y:S02]  /*13fa0*/  IADD3 R3, R0.reuse, 0x8, RZ ;  /* 0x0000000800037810 */ /* 0x040fe40007ffe0ff */
[C---:B-1----:R-:W-:Y:S02]  /*13fb0*/  IADD3 R167, R0.reuse, 0x10, RZ ;  /* 0x0000001000a77810 */ /* 0x042fe40007ffe0ff */
[C---:B------:R-:W-:Y:S02]  /*13fc0*/  IADD3 R205, R0.reuse, 0x11, RZ ;  /* 0x0000001100cd7810 */ /* 0x040fe40007ffe0ff */
[C---:B------:R-:W-:Y:S01]  /*13fd0*/  IADD3 R204, R0.reuse, 0x18, RZ ;  /* 0x0000001800cc7810 */ /* 0x040fe20007ffe0ff */
[----:B------:R-:W1:Y:S01]  /*13fe0*/  I2F R165, R165 ;  /* 0x000000a500a57306 */ /* 0x000e620000201400 */
[C---:B------:R-:W-:Y:S02]  /*13ff0*/  IADD3 R207, R0.reuse, 0x19, RZ ;  /* 0x0000001900cf7810 */ /* 0x040fe40007ffe0ff */
[C---:B------:R-:W-:Y:S02]  /*14000*/  IADD3 R166, R0.reuse, 0x29, RZ ;  /* 0x0000002900a67810 */ /* 0x040fe40007ffe0ff */
[C---:B------:R-:W-:Y:S02]  /*14010*/  IADD3 R206, R0.reuse, 0x20, RZ ;  /* 0x0000002000ce7810 */ /* 0x040fe40007ffe0ff */
[C---:B------:R-:W-:Y:S02]  /*14020*/  IADD3 R209, R0.reuse, 0x21, RZ ;  /* 0x0000002100d17810 */ /* 0x040fe40007ffe0ff */
[----:B------:R-:W-:Y:S01]  /*14030*/  IADD3 R208, R0, 0x28, RZ ;  /* 0x0000002800d07810 */ /* 0x000fe20007ffe0ff */
[----:B------:R-:W3:Y:S01]  /*14040*/  I2F R168, R168 ;  /* 0x000000a800a87306 */ /* 0x000ee20000201400 */
[C---:B--2---:R-:W-:Y:S02]  /*14050*/  FFMA.FTZ R4, R2.reuse, UR4, R4 ;  /* 0x0000000402047c23 */ /* 0x044fe40008010004 */
[C---:B------:R-:W-:Y:S02]  /*14060*/  FFMA.FTZ R10, R2.reuse, UR4, R10 ;  /* 0x00000004020a7c23 */ /* 0x040fe4000801000a */
[C---:B------:R-:W-:Y:S05]  /*14070*/  FFMA.FTZ R8, R2.reuse, UR4, R8 ;  /* 0x0000000402087c23 */ /* 0x040fea0008010008 */
[----:B------:R-:W2:Y:S01]  /*14080*/  I2F R3, R3 ;  /* 0x0000000300037306 */ /* 0x000ea20000201400 */
[----:B------:R-:W-:Y:S01]  /*14090*/  FFMA.FTZ R6, R2, UR4, R6 ;  /* 0x0000000402067c23 */ /* 0x000fe20008010006 */
[C---:B------:R-:W-:Y:S01]  /*140a0*/  IADD3 R2, R0.reuse, 0x30, RZ ;  /* 0x0000003000027810 */ /* 0x040fe20007ffe0ff */
[C---:B-1----:R-:W-:Y:S02]  /*140b0*/  FFMA.FTZ R5, R165.reuse, UR4, R5 ;  /* 0x00000004a5057c23 */ /* 0x042fe40008010005 */
[C---:B------:R-:W-:Y:S02]  /*140c0*/  FFMA.FTZ R7, R165.reuse, UR4, R7 ;  /* 0x00000004a5077c23 */ /* 0x040fe40008010007 */
[C---:B------:R-:W-:Y:S03]  /*140d0*/  FFMA.FTZ R11, R165.reuse, UR4, R11 ;  /* 0x00000004a50b7c23 */ /* 0x040fe6000801000b */
[----:B------:R-:W1:Y:S01]  /*140e0*/  I2F R167, R167 ;  /* 0x000000a700a77306 */ /* 0x000e620000201400 */
[----:B------:R-:W-:Y:S01]  /*140f0*/  FFMA.FTZ R9, R165, UR4, R9 ;  /* 0x00000004a5097c23 */ /* 0x000fe20008010009 */
[----:B------:R-:W-:Y:S01]  /*14100*/  IADD3 R165, R0, 0x31, RZ ;  /* 0x0000003100a57810 */ /* 0x000fe20007ffe0ff */
[C---:B---3--:R-:W-:Y:S02]  /*14110*/  FFMA.FTZ R17, R168.reuse, UR4, R17 ;  /* 0x00000004a8117c23 */ /* 0x048fe40008010011 */
[C---:B------:R-:W-:Y:S02]  /*14120*/  FFMA.FTZ R19, R168.reuse, UR4, R19 ;  /* 0x00000004a8137c23 */ /* 0x040fe40008010013 */
[C---:B------:R-:W-:Y:S03]  /*14130*/  FFMA.FTZ R15, R168.reuse, UR4, R15 ;  /* 0x00000004a80f7c23 */ /* 0x040fe6000801000f */
[----:B------:R-:W3:Y:S01]  /*14140*/  I2F R205, R205 ;  /* 0x000000cd00cd7306 */ /* 0x000ee20000201400 */
[----:B------:R-:W-:Y:S01]  /*14150*/  FFMA.FTZ R13, R168, UR4, R13 ;  /* 0x00000004a80d7c23 */ /* 0x000fe2000801000d */
[----:B------:R-:W-:Y:S01]  /*14160*/  FMNMX.FTZ R168, R4, R164, !PT ;  /* 0x000000a404a87209 */ /* 0x000fe20007810000 */
[----:B--2---:R-:W-:Y:S03]  /*14170*/  FFMA.FTZ R16, R3, UR4, R16 ;  /* 0x0000000403107c23 */ /* 0x004fe60008010010 */
[----:B------:R-:W-:Y:S01]  /*14180*/  FMNMX.FTZ R168, R5, R168, !PT ;  /* 0x000000a805a87209 */ /* 0x000fe20007810000 */
[C---:B------:R-:W-:Y:S02]  /*14190*/  FFMA.FTZ R18, R3.reuse, UR4, R18 ;  /* 0x0000000403127c23 */ /* 0x040fe40008010012 */
[C---:B------:R-:W-:Y:S01]  /*141a0*/  FFMA.FTZ R14, R3.reuse, UR4, R14 ;  /* 0x00000004030e7c23 */ /* 0x040fe2000801000e */
[----:B------:R-:W2:Y:S01]  /*141b0*/  I2F R204, R204 ;  /* 0x000000cc00cc7306 */ /* 0x000ea20000201400 */
[----:B------:R-:W-:Y:S01]  /*141c0*/  FMNMX.FTZ R168, R16, R168, !PT ;  /* 0x000000a810a87209 */ /* 0x000fe20007810000 */
[----:B------:R-:W-:Y:S01]  /*141d0*/  FFMA.FTZ R12, R3, UR4, R12 ;  /* 0x00000004030c7c23 */ /* 0x000fe2000801000c */
[C---:B------:R-:W-:Y:S01]  /*141e0*/  IADD3 R3, R0.reuse, 0x38, RZ ;  /* 0x0000003800037810 */ /* 0x040fe20007ffe0ff */
[----:B-1----:R-:W-:Y:S01]  /*141f0*/  FFMA.FTZ R20, R167, UR4, R20 ;  /* 0x00000004a7147c23 */ /* 0x002fe20008010014 */
[----:B------:R-:W-:Y:S01]  /*14200*/  FMNMX.FTZ R168, R17, R168, !PT ;  /* 0x000000a811a87209 */ /* 0x000fe20007810000 */
[C---:B------:R-:W-:Y:S01]  /*14210*/  FFMA.FTZ R22, R167.reuse, UR4, R22 ;  /* 0x00000004a7167c23 */ /* 0x040fe20008010016 */
[----:B------:R-:W-:Y:S01]  /*14220*/  IADD3 R0, R0, 0x39, RZ ;  /* 0x0000003900007810 */ /* 0x000fe20007ffe0ff */
[C---:B------:R-:W-:Y:S01]  /*14230*/  FFMA.FTZ R26, R167.reuse, UR4, R26 ;  /* 0x00000004a71a7c23 */ /* 0x040fe2000801001a */
[----:B------:R-:W-:Y:S01]  /*14240*/  FMNMX.FTZ R168, R20, R168, !PT ;  /* 0x000000a814a87209 */ /* 0x000fe20007810000 */
[----:B------:R-:W1:Y:S01]  /*14250*/  I2F R207, R207 ;  /* 0x000000cf00cf7306 */ /* 0x000e620000201400 */
[----:B------:R-:W-:Y:S01]  /*14260*/  FFMA.FTZ R24, R167, UR4, R24 ;  /* 0x00000004a7187c23 */ /* 0x000fe20008010018 */
[----:B------:R-:W-:Y:S01]  /*14270*/  FMNMX.FTZ R167, R6, R169, !PT ;  /* 0x000000a906a77209 */ /* 0x000fe20007810000 */
[----:B---3--:R-:W-:Y:S03]  /*14280*/  FFMA.FTZ R21, R205, UR4, R21 ;  /* 0x00000004cd157c23 */ /* 0x008fe60008010015 */
[----:B------:R-:W-:Y:S01]  /*14290*/  FMNMX.FTZ R167, R7, R167, !PT ;  /* 0x000000a707a77209 */ /* 0x000fe20007810000 */
[----:B------:R-:W-:Y:S01]  /*142a0*/  FFMA.FTZ R23, R205, UR4, R23 ;  /* 0x00000004cd177c23 */ /* 0x000fe20008010017 */
[----:B------:R-:W-:Y:S02]  /*142b0*/  FMNMX.FTZ R168, R21, R168, !PT ;  /* 0x000000a815a87209 */ /* 0x000fe40007810000 */
[----:B------:R-:W3:Y:S01]  /*142c0*/  I2F R166, R166 ;  /* 0x000000a600a67306 */ /* 0x000ee20000201400 */
[----:B------:R-:W-:Y:S01]  /*142d0*/  FMNMX.FTZ R167, R18, R167, !PT ;  /* 0x000000a712a77209 */ /* 0x000fe20007810000 */
[----:B------:R-:W-:Y:S02]  /*142e0*/  FFMA.FTZ R25, R205, UR4, R25 ;  /* 0x00000004cd197c23 */ /* 0x000fe40008010019 */
[C---:B--2---:R-:W-:Y:S01]  /*142f0*/  FFMA.FTZ R32, R204.reuse, UR4, R32 ;  /* 0x00000004cc207c23 */ /* 0x044fe20008010020 */
[----:B------:R-:W-:Y:S01]  /*14300*/  FMNMX.FTZ R167, R19, R167, !PT ;  /* 0x000000a713a77209 */ /* 0x000fe20007810000 */
[C---:B------:R-:W-:Y:S02]  /*14310*/  FFMA.FTZ R34, R204.reuse, UR4, R34 ;  /* 0x00000004cc227c23 */ /* 0x040fe40008010022 */
[----:B------:R-:W-:Y:S01]  /*14320*/  FFMA.FTZ R28, R204, UR4, R28 ;  /* 0x00000004cc1c7c23 */ /* 0x000fe2000801001c */
[----:B------:R-:W-:Y:S01]  /*14330*/  FMNMX.FTZ R168, R32, R168, !PT ;  /* 0x000000a820a87209 */ /* 0x000fe20007810000 */
[----:B------:R-:W2:Y:S01]  /*14340*/  I2F R206, R206 ;  /* 0x000000ce00ce7306 */ /* 0x000ea20000201400 */
[----:B------:R-:W-:Y:S01]  /*14350*/  FMNMX.FTZ R167, R22, R167, !PT ;  /* 0x000000a716a77209 */ /* 0x000fe20007810000 */
[----:B------:R-:W-:Y:S02]  /*14360*/  FFMA.FTZ R27, R205, UR4, R27 ;  /* 0x00000004cd1b7c23 */ /* 0x000fe4000801001b */
[----:B-1----:R-:W-:Y:S01]  /*14370*/  FFMA.FTZ R33, R207, UR4, R33 ;  /* 0x00000004cf217c23 */ /* 0x002fe20008010021 */
[----:B------:R-:W-:Y:S01]  /*14380*/  FMNMX.FTZ R167, R23, R167, !PT ;  /* 0x000000a717a77209 */ /* 0x000fe20007810000 */
[C---:B------:R-:W-:Y:S02]  /*14390*/  FFMA.FTZ R35, R207.reuse, UR4, R35 ;  /* 0x00000004cf237c23 */ /* 0x040fe40008010023 */
[----:B------:R-:W-:Y:S01]  /*143a0*/  FFMA.FTZ R29, R207, UR4, R29 ;  /* 0x00000004cf1d7c23 */ /* 0x000fe2000801001d */
[----:B------:R-:W-:Y:S01]  /*143b0*/  FMNMX.FTZ R168, R33, R168, !PT ;  /* 0x000000a821a87209 */ /* 0x000fe20007810000 */
[----:B------:R-:W1:Y:S01]  /*143c0*/  I2F R209, R209 ;  /* 0x000000d100d17306 */ /* 0x000e620000201400 */
[----:B------:R-:W-:Y:S01]  /*143d0*/  FMNMX.FTZ R167, R34, R167, !PT ;  /* 0x000000a722a77209 */ /* 0x000fe20007810000 */
[----:B------:R-:W-:Y:S02]  /*143e0*/  FFMA.FTZ R30, R204, UR4, R30 ;  /* 0x00000004cc1e7c23 */ /* 0x000fe4000801001e */
[C---:B---3--:R-:W-:Y:S01]  /*143f0*/  FFMA.FTZ R49, R166.reuse, UR4, R49 ;  /* 0x00000004a6317c23 */ /* 0x048fe20008010031 */
[----:B------:R-:W-:Y:S01]  /*14400*/  FMNMX.FTZ R167, R35, R167, !PT ;  /* 0x000000a723a77209 */ /* 0x000fe20007810000 */
[C---:B------:R-:W-:Y:S02]  /*14410*/  FFMA.FTZ R51, R166.reuse, UR4, R51 ;  /* 0x00000004a6337c23 */ /* 0x040fe40008010033 */
[C---:B------:R-:W-:Y:S02]  /*14420*/  FFMA.FTZ R47, R166.reuse, UR4, R47 ;  /* 0x00000004a62f7c23 */ /* 0x040fe4000801002f */
[----:B------:R-:W3:Y:S01]  /*14430*/  I2F R2, R2 ;  /* 0x0000000200027306 */ /* 0x000ee20000201400 */
[----:B------:R-:W-:Y:S01]  /*14440*/  FFMA.FTZ R45, R166, UR4, R45 ;  /* 0x00000004a62d7c23 */ /* 0x000fe2000801002d */
[----:B------:R-:W-:Y:S01]  /*14450*/  FMNMX.FTZ R166, R8, R171, !PT ;  /* 0x000000ab08a67209 */ /* 0x000fe20007810000 */
[----:B------:R-:W-:Y:S02]  /*14460*/  FFMA.FTZ R31, R207, UR4, R31 ;  /* 0x00000004cf1f7c23 */ /* 0x000fe4000801001f */
[C---:B--2---:R-:W-:Y:S01]  /*14470*/  FFMA.FTZ R36, R206.reuse, UR4, R36 ;  /* 0x00000004ce247c23 */ /* 0x044fe20008010024 */
[----:B------:R-:W-:Y:S01]  /*14480*/  FMNMX.FTZ R166, R9, R166, !PT ;  /* 0x000000a609a67209 */ /* 0x000fe20007810000 */
[C---:B------:R-:W-:Y:S02]  /*14490*/  FFMA.FTZ R38, R206.reuse, UR4, R38 ;  /* 0x00000004ce267c23 */ /* 0x040fe40008010026 */
[----:B------:R-:W-:Y:S01]  /*144a0*/  FFMA.FTZ R40, R206, UR4, R40 ;  /* 0x00000004ce287c23 */ /* 0x000fe20008010028 */
[----:B------:R-:W2:Y:S01]  /*144b0*/  I2F R208, R208 ;  /* 0x000000d000d07306 */ /* 0x000ea20000201400 */
[----:B------:R-:W-:Y:S01]  /*144c0*/  FMNMX.FTZ R166, R12, R166, !PT ;  /* 0x000000a60ca67209 */ /* 0x000fe20007810000 */
[----:B------:R-:W-:Y:S01]  /*144d0*/  FFMA.FTZ R42, R206, UR4, R42 ;  /* 0x00000004ce2a7c23 */ /* 0x000fe2000801002a */
[----:B------:R-:W-:Y:S01]  /*144e0*/  FMNMX.FTZ R168, R36, R168, !PT ;  /* 0x000000a824a87209 */ /* 0x000fe20007810000 */
[----:B-1----:R-:W-:Y:S01]  /*144f0*/  FFMA.FTZ R37, R209, UR4, R37 ;  /* 0x00000004d1257c23 */ /* 0x002fe20008010025 */
[----:B------:R-:W-:Y:S01]  /*14500*/  FMNMX.FTZ R166, R13, R166, !PT ;  /* 0x000000a60da67209 */ /* 0x000fe20007810000 */
[C---:B------:R-:W-:Y:S01]  /*14510*/  FFMA.FTZ R39, R209.reuse, UR4, R39 ;  /* 0x00000004d1277c23 */ /* 0x040fe20008010027 */
[----:B------:R-:W-:Y:S01]  /*14520*/  FMNMX.FTZ R167, R38, R167, !PT ;  /* 0x000000a726a77209 */ /* 0x000fe20007810000 */
[----:B------:R-:W-:Y:S01]  /*14530*/  FFMA.FTZ R41, R209, UR4, R41 ;  /* 0x00000004d1297c23 */ /* 0x000fe20008010029 */
[----:B------:R-:W-:Y:S01]  /*14540*/  FMNMX.FTZ R168, R37, R168, !PT ;  /* 0x000000a825a87209 */ /* 0x000fe20007810000 */
[----:B------:R-:W1:Y:S01]  /*14550*/  I2F R165, R165 ;  /* 0x000000a500a57306 */ /* 0x000e620000201400 */
[----:B------:R-:W-:Y:S01]  /*14560*/  FMNMX.FTZ R166, R24, R166, !PT ;  /* 0x000000a618a67209 */ /* 0x000fe20007810000 */
[----:B------:R-:W-:Y:S01]  /*14570*/  FFMA.FTZ R43, R209, UR4, R43 ;  /* 0x00000004d12b7c23 */ /* 0x000fe2000801002b */
[----:B------:R-:W-:Y:S01]  /*14580*/  FMNMX.FTZ R167, R39, R167, !PT ;  /* 0x000000a727a77209 */ /* 0x000fe20007810000 */
[C---:B---3--:R-:W-:Y:S01]  /*14590*/  FFMA.FTZ R52, R2.reuse, UR4, R52 ;  /* 0x0000000402347c23 */ /* 0x048fe20008010034 */
[----:B------:R-:W-:Y:S01]  /*145a0*/  FMNMX.FTZ R166, R25, R166, !PT ;  /* 0x000000a619a67209 */ /* 0x000fe20007810000 */
[C---:B------:R-:W-:Y:S02]  /*145b0*/  FFMA.FTZ R54, R2.reuse, UR4, R54 ;  /* 0x0000000402367c23 */ /* 0x040fe40008010036 */
[----:B------:R-:W-:Y:S01]  /*145c0*/  FFMA.FTZ R56, R2, UR4, R56 ;  /* 0x0000000402387c23 */ /* 0x000fe20008010038 */
[----:B------:R-:W-:Y:S01]  /*145d0*/  FMNMX.FTZ R166, R28, R166, !PT ;  /* 0x000000a61ca67209 */ /* 0x000fe20007810000 */
[----:B------:R-:W3:Y:S01]  /*145e0*/  I2F R3, R3 ;  /* 0x0000000300037306 */ /* 0x000ee20000201400 */
[----:B------:R-:W-:Y:S01]  /*145f0*/  FFMA.FTZ R58, R2, UR4, R58 ;  /* 0x00000004023a7c23 */ /* 0x000fe2000801003a */
[----:B------:R-:W-:Y:S01]  /*14600*/  FMNMX.FTZ R2, R10, R170, !PT ;  /* 0x000000aa0a027209 */ /* 0x000fe20007810000 */
[C---:B--2---:R-:W-:Y:S01]  /*14610*/  FFMA.FTZ R48, R208.reuse, UR4, R48 ;  /* 0x00000004d0307c23 */ /* 0x044fe20008010030 */
[----:B------:R-:W-:Y:S01]  /*14620*/  FMNMX.FTZ R166, R29, R166, !PT ;  /* 0x000000a61da67209 */ /* 0x000fe20007810000 */
[C---:B------:R-:W-:Y:S01]  /*14630*/  FFMA.FTZ R50, R208.reuse, UR4, R50 ;  /* 0x00000004d0327c23 */ /* 0x040fe20008010032 */
[----:B------:R-:W-:Y:S01]  /*14640*/  FMNMX.FTZ R2, R11, R2, !PT ;  /* 0x000000020b027209 */ /* 0x000fe20007810000 */
[----:B------:R-:W-:Y:S01]  /*14650*/  FFMA.FTZ R44, R208, UR4, R44 ;  /* 0x00000004d02c7c23 */ /* 0x000fe2000801002c */
[----:B------:R-:W-:Y:S02]  /*14660*/  FMNMX.FTZ R168, R48, R168, !PT ;  /* 0x000000a830a87209 */ /* 0x000fe40007810000 */
        /* <DEDUP_REMOVED lines=8> */
[C---:B------:R-:W-:Y:S01]  /*146f0*/  FFMA.FTZ R59, R165.reuse, UR4, R59 ;  /* 0x00000004a53b7c23 */ /* 0x040fe2000801003b */
[----:B------:R-:W-:Y:S01]  /*14700*/  FMNMX.FTZ R2, R26, R2, !PT ;  /* 0x000000021a027209 */ /* 0x000fe20007810000 */
[----:B------:R-:W-:Y:S01]  /*14710*/  FFMA.FTZ R57, R165, UR4, R57 ;  /* 0x00000004a5397c23 */ /* 0x000fe20008010039 */
[----:B------:R-:W-:Y:S01]  /*14720*/  FMNMX.FTZ R167, R50, R167, !PT ;  /* 0x000000a732a77209 */ /* 0x000fe20007810000 */
[----:B------:R-:W-:Y:S01]  /*14730*/  LDSM.16.MT88.4 R208, [R234+0xc000] ;  /* 0x00c00000ead0783b */ /* 0x000fe20000004200 */
[----:B------:R-:W-:Y:S01]  /*14740*/  FMNMX.FTZ R168, R53, R168, !PT ;  /* 0x000000a835a87209 */ /* 0x000fe20007810000 */
[----:B---3--:R-:W-:Y:S01]  /*14750*/  FFMA.FTZ R64, R3, UR4, R64 ;  /* 0x0000000403407c23 */ /* 0x008fe20008010040 */
[----:B------:R-:W-:Y:S01]  /*14760*/  FMNMX.FTZ R2, R27, R2, !PT ;  /* 0x000000021b027209 */ /* 0x000fe20007810000 */
[----:B------:R-:W-:Y:S01]  /*14770*/  FFMA.FTZ R66, R3, UR4, R66 ;  /* 0x0000000403427c23 */ /* 0x000fe20008010042 */
[----:B------:R-:W-:Y:S01]  /*14780*/  FMNMX.FTZ R167, R51, R167, !PT ;  /* 0x000000a733a77209 */ /* 0x000fe20007810000 */
[C---:B------:R-:W-:Y:S01]  /*14790*/  FFMA.FTZ R62, R3.reuse, UR4, R62 ;  /* 0x00000004033e7c23 */ /* 0x040fe2000801003e */
[----:B------:R-:W-:Y:S01]  /*147a0*/  FMNMX.FTZ R204, R40, R166, !PT ;  /* 0x000000a628cc7209 */ /* 0x000fe20007810000 */
[----:B------:R-:W-:Y:S01]  /*147b0*/  FFMA.FTZ R60, R3, UR4, R60 ;  /* 0x00000004033c7c23 */ /* 0x000fe2000801003c */
[----:B------:R-:W-:Y:S02]  /*147c0*/  FMNMX.FTZ R168, R64, R168, !PT ;  /* 0x000000a840a87209 */ /* 0x000fe40007810000 */
[----:B------:R-:W-:Y:S01]  /*147d0*/  FMNMX.FTZ R2, R30, R2, !PT ;  /* 0x000000021e027209 */ /* 0x000fe20007810000 */
[----:B--2---:R-:W-:Y:S01]  /*147e0*/  FFMA.FTZ R65, R0, UR4, R65 ;  /* 0x0000000400417c23 */ /* 0x004fe20008010041 */
[----:B------:R-:W-:Y:S01]  /*147f0*/  FMNMX.FTZ R166, R54, R167, !PT ;  /* 0x000000a736a67209 */ /* 0x000fe20007810000 */
[C---:B------:R-:W-:Y:S01]  /*14800*/  FFMA.FTZ R67, R0.reuse, UR4, R67 ;  /* 0x0000000400437c23 */ /* 0x040fe20008010043 */
[----:B------:R-:W-:Y:S01]  /*14810*/  FMNMX.FTZ R204, R41, R204, !PT ;  /* 0x000000cc29cc7209 */ /* 0x000fe20007810000 */
[C---:B------:R-:W-:Y:S01]  /*14820*/  FFMA.FTZ R63, R0.reuse, UR4, R63 ;  /* 0x00000004003f7c23 */ /* 0x040fe2000801003f */
[----:B------:R-:W-:Y:S01]  /*14830*/  FMNMX.FTZ R168, R65, R168, !PT ;  /* 0x000000a841a87209 */ /* 0x000fe20007810000 */
[----:B------:R-:W-:Y:S01]  /*14840*/  FFMA.FTZ R61, R0, UR4, R61 ;  /* 0x00000004003d7c23 */ /* 0x000fe2000801003d */
[----:B------:R-:W-:Y:S02]  /*14850*/  FMNMX.FTZ R2, R31, R2, !PT ;  /* 0x000000021f027209 */ /* 0x000fe40007810000 */
[----:B------:R-:W-:Y:S02]  /*14860*/  FMNMX.FTZ R167, R55, R166, !PT ;  /* 0x000000a637a77209 */ /* 0x000fe40007810000 */
[----:B------:R-:W-:Y:S02]  /*14870*/  FMNMX.FTZ R166, R44, R204, !PT ;  /* 0x000000cc2ca67209 */ /* 0x000fe40007810000 */
[----:B------:R-:W1:Y:S01]  /*14880*/  SHFL.BFLY PT, R204, R168, 0x2, 0x1f ;  /* 0x0c401f00a8cc7f89 */ /* 0x000e6200000e0000 */
        /* <DEDUP_REMOVED lines=18> */
[----:B--2---:R-:W-:Y:S05]  /*149b0*/  FMNMX.FTZ R167, R167, R205, !PT ;  /* 0x000000cda7a77209 */ /* 0x004fea0007810000 */
[----:B------:R-:W2:Y:S08]  /*149c0*/  SHFL.BFLY PT, R0, R2, 0x2, 0x1f ;  /* 0x0c401f0002007f89 */ /* 0x000eb000000e0000 */
[----:B------:R-:W3:Y:S01]  /*149d0*/  SHFL.BFLY PT, R205, R167, 0x1, 0x1f ;  /* 0x0c201f00a7cd7f89 */ /* 0x000ee200000e0000 */
[----:B-1----:R-:W-:Y:S07]  /*149e0*/  FMNMX.FTZ R168, R168, R204, !PT ;  /* 0x000000cca8a87209 */ /* 0x002fee0007810000 */
[----:B------:R-:W1:Y:S01]  /*149f0*/  SHFL.BFLY PT, R166, R165, 0x2, 0x1f ;  /* 0x0c401f00a5a67f89 */ /* 0x000e6200000e0000 */
[----:B------:R-:W-:Y:S02]  /*14a00*/  FSETP.NEU.FTZ.AND P0, PT, R168, -INF , PT ;  /* 0xff800000a800780b */ /* 0x000fe40003f1d000 */
[----:B--2---:R-:W-:Y:S01]  /*14a10*/  FMNMX.FTZ R2, R2, R0, !PT ;  /* 0x0000000002027209 */ /* 0x004fe20007810000 */
[----:B------:R-:W-:Y:S04]  /*14a20*/  FADD.FTZ R0, -R168, R164 ;  /* 0x000000a4a8007221 */ /* 0x000fe80000010100 */
[----:B------:R-:W-:Y:S01]  /*14a30*/  FMUL.FTZ R0, R0, c[0x0][0x23c] ;  /* 0x00008f0000007a20 */ /* 0x000fe20000410000 */
[----:B------:R-:W2:Y:S01]  /*14a40*/  SHFL.BFLY PT, R3, R2, 0x1, 0x1f ;  /* 0x0c201f0002037f89 */ /* 0x000ea200000e0000 */
[----:B---3--:R-:W-:Y:S02]  /*14a50*/  FMNMX.FTZ R167, R167, R205, !PT ;  /* 0x000000cda7a77209 */ /* 0x008fe40007810000 */
[----:B------:R3:W4:Y:S01]  /*14a60*/  MUFU.EX2 R164, R0 ;  /* 0x0000000000a47308 */ /* 0x0007220000000800 */
[----:B-1----:R-:W-:Y:S05]  /*14a70*/  FMNMX.FTZ R166, R165, R166, !PT ;  /* 0x000000a6a5a67209 */ /* 0x002fea0007810000 */
[----:B------:R-:W1:Y:S01]  /*14a80*/  SHFL.BFLY PT, R204, R166, 0x1, 0x1f ;  /* 0x0c201f00a6cc7f89 */ /* 0x000e6200000e0000 */
[----:B--2---:R-:W-:Y:S01]  /*14a90*/  FMNMX.FTZ R165, R2, R3, !PT ;  /* 0x0000000302a57209 */ /* 0x004fe20007810000 */
[----:B---3--:R-:W-:Y:S02]  /*14aa0*/  FADD.FTZ R0, -R167, R169 ;  /* 0x000000a9a7007221 */ /* 0x008fe40000010100 */
[----:B------:R-:W-:Y:S02]  /*14ab0*/  FMUL.FTZ R169, R168, c[0x0][0x23c] ;  /* 0x00008f00a8a97a20 */ /* 0x000fe40000410000 */
[----:B------:R-:W-:Y:S02]  /*14ac0*/  FMUL.FTZ R0, R0, c[0x0][0x23c] ;  /* 0x00008f0000007a20 */ /* 0x000fe40000410000 */
[C---:B----4-:R-:W-:Y:S01]  /*14ad0*/  FMUL.FTZ R68, R164.reuse, R68 ;  /* 0x00000044a4447220 */ /* 0x050fe20000410000 */
[----:B------:R-:W-:Y:S01]  /*14ae0*/  FSEL R169, R169, RZ, P0 ;  /* 0x000000ffa9a97208 */ /* 0x000fe20000000000 */
[----:B------:R2:W3:Y:S01]  /*14af0*/  MUFU.EX2 R3, R0 ;  /* 0x0000000000037308 */ /* 0x0004e20000000800 */
[----:B------:R-:W-:Y:S01]  /*14b00*/  FSETP.NEU.FTZ.AND P0, PT, R167, -INF , PT ;  /* 0xff800000a700780b */ /* 0x000fe20003f1d000 */
[----:B------:R-:W-:Y:S02]  /*14b10*/  FMUL.FTZ R69, R164, R69 ;  /* 0x00000045a4457220 */ /* 0x000fe40000410000 */
[--C-:B------:R-:W-:Y:S01]  /*14b20*/  FFMA.FTZ R16, R16, c[0x0][0x23c], -R169.reuse ;  /* 0x00008f0010107a23 */ /* 0x100fe200000108a9 */
[----:B-1----:R-:W-:Y:S01]  /*14b30*/  FMNMX.FTZ R166, R166, R204, !PT ;  /* 0x000000cca6a67209 */ /* 0x002fe20007810000 */
[--C-:B------:R-:W-:Y:S01]  /*14b40*/  FFMA.FTZ R17, R17, c[0x0][0x23c], -R169.reuse ;  /* 0x00008f0011117a23 */ /* 0x100fe200000108a9 */
[----:B------:R-:W1:Y:S01]  /*14b50*/  LDSM.16.MT88.4 R204, [R233+0xc000] ;  /* 0x00c00000e9cc783b */ /* 0x000e620000004200 */
[--C-:B------:R-:W-:Y:S02]  /*14b60*/  FFMA.FTZ R4, R4, c[0x0][0x23c], -R169.reuse ;  /* 0x00008f0004047a23 */ /* 0x100fe400000108a9 */
[----:B------:R-:W-:Y:S01]  /*14b70*/  FMUL.FTZ R212, R166, c[0x0][0x23c] ;  /* 0x00008f00a6d47a20 */ /* 0x000fe20000410000 */
[----:B------:R4:W-:Y:S01]  /*14b80*/  MUFU.EX2 R228, R16 ;  /* 0x0000001000e47308 */ /* 0x0009e20000000800 */
[----:B------:R-:W-:Y:S02]  /*14b90*/  FFMA.FTZ R5, R5, c[0x0][0x23c], -R169 ;  /* 0x00008f0005057a23 */ /* 0x000fe400000108a9 */
[C---:B------:R-:W-:Y:S02]  /*14ba0*/  FMUL.FTZ R80, R164.reuse, R80 ;  /* 0x00000050a4507220 */ /* 0x040fe40000410000 */
[C---:B------:R-:W-:Y:S02]  /*14bb0*/  FMUL.FTZ R81, R164.reuse, R81 ;  /* 0x00000051a4517220 */ /* 0x040fe40000410000 */
[C---:B------:R-:W-:Y:S02]  /*14bc0*/  FMUL.FTZ R84, R164.reuse, R84 ;  /* 0x00000054a4547220 */ /* 0x040fe40000410000 */
[C---:B------:R-:W-:Y:S01]  /*14bd0*/  FMUL.FTZ R85, R164.reuse, R85 ;  /* 0x00000055a4557220 */ /* 0x040fe20000410000 */
[----:B------:R5:W-:Y:S01]  /*14be0*/  MUFU.EX2 R217, R4 ;  /* 0x0000000400d97308 */ /* 0x000be20000000800 */
        /* <DEDUP_REMOVED lines=9> */
[--C-:B------:R-:W-:Y:S02]  /*14c80*/  FFMA.FTZ R18, R18, c[0x0][0x23c], -R170.reuse ;  /* 0x00008f0012127a23 */ /* 0x100fe400000108aa */
[--C-:B------:R-:W-:Y:S02]  /*14c90*/  FFMA.FTZ R19, R19, c[0x0][0x23c], -R170.reuse ;  /* 0x00008f0013137a23 */ /* 0x100fe400000108aa */
[--C-:B------:R-:W-:Y:S02]  /*14ca0*/  FFMA.FTZ R6, R6, c[0x0][0x23c], -R170.reuse ;  /* 0x00008f0006067a23 */ /* 0x100fe400000108aa */
[----:B------:R-:W-:Y:S01]  /*14cb0*/  FFMA.FTZ R7, R7, c[0x0][0x23c], -R170 ;  /* 0x00008f0007077a23 */ /* 0x000fe200000108aa */
[----:B------:R-:W1:Y:S01]  /*14cc0*/  MUFU.EX2 R216, R5 ;  /* 0x0000000500d87308 */ /* 0x000e620000000800 */
[C---:B----4-:R-:W-:Y:S02]  /*14cd0*/  FMUL.FTZ R16, R164.reuse, R184 ;  /* 0x000000b8a4107220 */ /* 0x050fe40000410000 */
[----:B-----5:R-:W-:Y:S02]  /*14ce0*/  FMUL.FTZ R4, R164, R176 ;  /* 0x000000b0a4047220 */ /* 0x020fe40000410000 */
[C---:B------:R-:W-:Y:S02]  /*14cf0*/  FMUL.FTZ R82, R3.reuse, R82 ;  /* 0x0000005203527220 */ /* 0x040fe40000410000 */
[C---:B------:R-:W-:Y:S02]  /*14d00*/  FMUL.FTZ R83, R3.reuse, R83 ;  /* 0x0000005303537220 */ /* 0x040fe40000410000 */
[C---:B------:R-:W-:Y:S01]  /*14d10*/  FMUL.FTZ R86, R3.reuse, R86 ;  /* 0x0000005603567220 */ /* 0x040fe20000410000 */
[----:B------:R4:W5:Y:S01]  /*14d20*/  MUFU.EX2 R223, R17 ;  /* 0x0000001100df7308 */ /* 0x0009620000000800 */
[----:B------:R-:W-:Y:S02]  /*14d30*/  FMUL.FTZ R87, R3, R87 ;  /* 0x0000005703577220 */ /* 0x000fe40000410000 */
[----:B--2---:R-:W-:Y:S02]  /*14d40*/  FADD.FTZ R0, -R166, R171 ;  /* 0x000000aba6007221 */ /* 0x004fe40000010100 */
[----:B------:R-:W-:Y:S02]  /*14d50*/  FMUL.FTZ R171, R165, c[0x0][0x23c] ;  /* 0x00008f00a5ab7a20 */ /* 0x000fe40000410000 */
[----:B------:R-:W-:Y:S02]  /*14d60*/  FMUL.FTZ R0, R0, c[0x0][0x23c] ;  /* 0x00008f0000007a20 */ /* 0x000fe40000410000 */
[----:B---3--:R-:W-:Y:S01]  /*14d70*/  FMUL.FTZ R74, R2, R74 ;  /* 0x0000004a024a7220 */ /* 0x008fe20000410000 */
[----:B------:R-:W-:Y:S01]  /*14d80*/  FSEL R171, R171, RZ, P0 ;  /* 0x000000ffabab7208 */ /* 0x000fe20000000000 */
[----:B------:R2:W-:Y:S01]  /*14d90*/  MUFU.EX2 R222, R6 ;  /* 0x0000000600de7308 */ /* 0x0005e20000000800 */
[----:B------:R-:W-:Y:S01]  /*14da0*/  FSETP.NEU.FTZ.AND P0, PT, R166, -INF , PT ;  /* 0xff800000a600780b */ /* 0x000fe20003f1d000 */
[----:B------:R-:W-:Y:S01]  /*14db0*/  FMUL.FTZ R75, R2, R75 ;  /* 0x0000004b024b7220 */ /* 0x000fe20000410000 */
[----:B-1----:R-:W-:Y:S01]  /*14dc0*/  F2FP.PACK_AB R176, R216, R217 ;  /* 0x000000d9d8b0723e */ /* 0x002fe200000000ff */
[--C-:B------:R-:W-:Y:S01]  /*14dd0*/  FFMA.FTZ R10, R10, c[0x0][0x23c], -R171.reuse ;  /* 0x00008f000a0a7a23 */ /* 0x100fe200000108ab */
[----:B------:R-:W-:Y:S01]  /*14de0*/  FSEL R212, R212, RZ, P0 ;  /* 0x000000ffd4d47208 */ /* 0x000fe20000000000 */
[--C-:B------:R-:W-:Y:S02]  /*14df0*/  FFMA.FTZ R11, R11, c[0x0][0x23c], -R171.reuse ;  /* 0x00008f000b0b7a23 */ /* 0x100fe400000108ab */
[--C-:B------:R-:W-:Y:S02]  /*14e00*/  FFMA.FTZ R14, R14, c[0x0][0x23c], -R171.reuse ;  /* 0x00008f000e0e7a23 */ /* 0x100fe400000108ab */
[----:B------:R1:W-:Y:S01]  /*14e10*/  MUFU.EX2 R226, R18 ;  /* 0x0000001200e27308 */ /* 0x0003e20000000800 */
[----:B------:R-:W-:Y:S02]  /*14e20*/  FFMA.FTZ R15, R15, c[0x0][0x23c], -R171 ;  /* 0x00008f000f0f7a23 */ /* 0x000fe400000108ab */
[--C-:B------:R-:W-:Y:S02]  /*14e30*/  FFMA.FTZ R8, R8, c[0x0][0x23c], -R212.reuse ;  /* 0x00008f0008087a23 */ /* 0x100fe400000108d4 */
[--C-:B------:R-:W-:Y:S02]  /*14e40*/  FFMA.FTZ R9, R9, c[0x0][0x23c], -R212.reuse ;  /* 0x00008f0009097a23 */ /* 0x100fe400000108d4 */
[--C-:B------:R-:W-:Y:S02]  /*14e50*/  FFMA.FTZ R12, R12, c[0x0][0x23c], -R212.reuse ;  /* 0x00008f000c0c7a23 */ /* 0x100fe400000108d4 */
[----:B------:R-:W-:Y:S01]  /*14e60*/  FFMA.FTZ R13, R13, c[0x0][0x23c], -R212 ;  /* 0x00008f000d0d7a23 */ /* 0x000fe200000108d4 */
[----:B------:R3:W-:Y:S01]  /*14e70*/  MUFU.EX2 R213, R19 ;  /* 0x0000001300d57308 */ /* 0x0007e20000000800 */
[C---:B------:R-:W-:Y:S02]  /*14e80*/  FMUL.FTZ R5, R164.reuse, R177 ;  /* 0x000000b1a4057220 */ /* 0x040fe40000410000 */
[----:B----4-:R-:W-:Y:S02]  /*14e90*/  FMUL.FTZ R17, R164, R185 ;  /* 0x000000b9a4117220 */ /* 0x010fe40000410000 */
[----:B--2---:R-:W-:Y:S01]  /*14ea0*/  FMUL.FTZ R6, R3, R178 ;  /* 0x000000b203067220 */ /* 0x004fe20000410000 */
[----:B-----5:R-:W-:Y:S01]  /*14eb0*/  F2FP.PACK_AB R178, R223, R228 ;  /* 0x000000e4dfb2723e */ /* 0x020fe200000000ff */
[C---:B------:R-:W-:Y:S02]  /*14ec0*/  FMUL.FTZ R78, R2.reuse, R78 ;  /* 0x0000004e024e7220 */ /* 0x040fe40000410000 */
[C---:B------:R-:W-:Y:S01]  /*14ed0*/  FMUL.FTZ R79, R2.reuse, R79 ;  /* 0x0000004f024f7220 */ /* 0x040fe20000410000 */
[----:B------:R-:W2:Y:S01]  /*14ee0*/  MUFU.EX2 R215, R7 ;  /* 0x0000000700d77308 */ /* 0x000ea20000000800 */
[C---:B------:R-:W-:Y:S02]  /*14ef0*/  FMUL.FTZ R90, R2.reuse, R90 ;  /* 0x0000005a025a7220 */ /* 0x040fe40000410000 */
[C---:B------:R-:W-:Y:S02]  /*14f00*/  FMUL.FTZ R91, R2.reuse, R91 ;  /* 0x0000005b025b7220 */ /* 0x040fe40000410000 */
[C---:B-1----:R-:W-:Y:S02]  /*14f10*/  FMUL.FTZ R18, R3.reuse, R186 ;  /* 0x000000ba03127220 */ /* 0x042fe40000410000 */
[C---:B------:R-:W-:Y:S02]  /*14f20*/  FMUL.FTZ R94, R2.reuse, R94 ;  /* 0x0000005e025e7220 */ /* 0x040fe40000410000 */
[----:B------:R-:W-:Y:S01]  /*14f30*/  FMUL.FTZ R95, R2, R95 ;  /* 0x0000005f025f7220 */ /* 0x000fe20000410000 */
[----:B------:R-:W1:Y:S01]  /*14f40*/  MUFU.EX2 R0, R0 ;  /* 0x0000000000007308 */ /* 0x000e620000000800 */
[C---:B------:R-:W-:Y:S02]  /*14f50*/  FMUL.FTZ R97, R164.reuse, R97 ;  /* 0x00000061a4617220 */ /* 0x040fe40000410000 */
[C---:B------:R-:W-:Y:S02]  /*14f60*/  FMUL.FTZ R98, R3.reuse, R98 ;  /* 0x0000006203627220 */ /* 0x040fe40000410000 */
[C---:B---3--:R-:W-:Y:S02]  /*14f70*/  FMUL.FTZ R19, R3.reuse, R187 ;  /* 0x000000bb03137220 */ /* 0x048fe40000410000 */
[----:B------:R-:W-:Y:S01]  /*14f80*/  LDSM.16.MT88.4 R184, [R235+0xc000] ;  /* 0x00c00000ebb8783b */ /* 0x000fe20000004200 */
[----:B------:R-:W-:Y:S02]  /*14f90*/  FMUL.FTZ R99, R3, R99 ;  /* 0x0000006303637220 */ /* 0x000fe40000410000 */
[----:B------:R3:W-:Y:S01]  /*14fa0*/  MUFU.EX2 R219, R10 ;  /* 0x0000000a00db7308 */ /* 0x0007e20000000800 */
[C---:B------:R-:W-:Y:S02]  /*14fb0*/  FMUL.FTZ R100, R164.reuse, R100 ;  /* 0x00000064a4647220 */ /* 0x040fe40000410000 */
[----:B------:R-:W-:Y:S01]  /*14fc0*/  FMUL.FTZ R101, R164, R101 ;  /* 0x00000065a4657220 */ /* 0x000fe20000410000 */
[----:B--2---:R-:W-:Y:S01]  /*14fd0*/  F2FP.PACK_AB R177, R215, R222 ;  /* 0x000000ded7b1723e */ /* 0x004fe200000000ff */
[----:B------:R-:W-:Y:S01]  /*14fe0*/  FMUL.FTZ R7, R3, R179 ;  /* 0x000000b303077220 */ /* 0x000fe20000410000 */
[----:B------:R-:W-:Y:S01]  /*14ff0*/  F2FP.PACK_AB R179, R213, R226 ;  /* 0x000000e2d5b3723e */ /* 0x000fe200000000ff */
[--C-:B------:R-:W-:Y:S02]  /*15000*/  FFMA.FTZ R36, R36, c[0x0][0x23c], -R169.reuse ;  /* 0x00008f0024247a23 */ /* 0x100fe400000108a9 */
[--C-:B------:R-:W-:Y:S01]  /*15010*/  FFMA.FTZ R37, R37, c[0x0][0x23c], -R169.reuse ;  /* 0x00008f0025257a23 */ /* 0x100fe200000108a9 */
[----:B------:R2:W-:Y:S01]  /*15020*/  MUFU.EX2 R227, R14 ;  /* 0x0000000e00e37308 */ /* 0x0005e20000000800 */
[--C-:B------:R-:W-:Y:S02]  /*15030*/  FFMA.FTZ R38, R38, c[0x0][0x23c], -R170.reuse ;  /* 0x00008f0026267a23 */ /* 0x100fe400000108aa */
[-C--:B------:R-:W-:Y:S05]  /*15040*/  HMMA.16816.F32 R4, R176, R204.reuse, R4 ;  /* 0x000000ccb004723c */ /* 0x080fea0000001804 */
[C---:B-1----:R-:W-:Y:S02]  /*15050*/  FMUL.FTZ R72, R0.reuse, R72 ;  /* 0x0000004800487220 */ /* 0x042fe40000410000 */
[----:B------:R1:W-:Y:S01]  /*15060*/  MUFU.EX2 R224, R15 ;  /* 0x0000000f00e07308 */ /* 0x0003e20000000800 */
[----:B------:R-:W-:Y:S04]  /*15070*/  FMUL.FTZ R73, R0, R73 ;  /* 0x0000004900497220 */ /* 0x000fe80000410000 */
[----:B---3--:R-:W-:Y:S02]  /*15080*/  FMUL.FTZ R10, R2, R174 ;  /* 0x000000ae020a7220 */ /* 0x008fe40000410000 */
[C---:B------:R-:W-:Y:S02]  /*15090*/  FMUL.FTZ R76, R0.reuse, R76 ;  /* 0x0000004c004c7220 */ /* 0x040fe40000410000 */
[C---:B------:R-:W-:Y:S01]  /*150a0*/  FMUL.FTZ R77, R0.reuse, R77 ;  /* 0x0000004d004d7220 */ /* 0x040fe20000410000 */
[----:B------:R3:W-:Y:S01]  /*150b0*/  MUFU.EX2 R220, R8 ;  /* 0x0000000800dc7308 */ /* 0x0007e20000000800 */
[C---:B------:R-:W-:Y:S02]  /*150c0*/  FMUL.FTZ R88, R0.reuse, R88 ;  /* 0x0000005800587220 */ /* 0x040fe40000410000 */
[----:B------:R-:W-:Y:S02]  /*150d0*/  FMUL.FTZ R89, R0, R89 ;  /* 0x0000005900597220 */ /* 0x000fe40000410000 */
[----:B--2---:R-:W-:Y:S02]  /*150e0*/  FMUL.FTZ R14, R2, R182 ;  /* 0x000000b6020e7220 */ /* 0x004fe40000410000 */
[C---:B------:R-:W-:Y:S02]  /*150f0*/  FMUL.FTZ R92, R0.reuse, R92 ;  /* 0x0000005c005c7220 */ /* 0x040fe40000410000 */
[----:B------:R-:W-:Y:S01]  /*15100*/  FMUL.FTZ R93, R0, R93 ;  /* 0x0000005d005d7220 */ /* 0x000fe20000410000 */
[----:B------:R-:W2:Y:S01]  /*15110*/  MUFU.EX2 R214, R9 ;  /* 0x0000000900d67308 */ /* 0x000ea20000000800 */
[C---:B------:R-:W-:Y:S02]  /*15120*/  FMUL.FTZ R102, R3.reuse, R102 ;  /* 0x0000006603667220 */ /* 0x040fe40000410000 */
[C---:B------:R-:W-:Y:S02]  /*15130*/  FMUL.FTZ R103, R3.reuse, R103 ;  /* 0x0000006703677220 */ /* 0x040fe40000410000 */
[C---:B-1----:R-:W-:Y:S02]  /*15140*/  FMUL.FTZ R15, R2.reuse, R183 ;  /* 0x000000b7020f7220 */ /* 0x042fe40000410000 */
[C---:B------:R-:W-:Y:S02]  /*15150*/  FMUL.FTZ R106, R2.reuse, R106 ;  /* 0x0000006a026a7220 */ /* 0x040fe40000410000 */
[----:B------:R-:W-:Y:S01]  /*15160*/  FMUL.FTZ R107, R2, R107 ;  /* 0x0000006b026b7220 */ /* 0x000fe20000410000 */
[----:B------:R1:W-:Y:S01]  /*15170*/  MUFU.EX2 R221, R12 ;  /* 0x0000000c00dd7308 */ /* 0x0003e20000000800 */
[C---:B------:R-:W-:Y:S02]  /*15180*/  FMUL.FTZ R104, R0.reuse, R104 ;  /* 0x0000006800687220 */ /* 0x040fe40000410000 */
[C---:B------:R-:W-:Y:S02]  /*15190*/  FMUL.FTZ R105, R0.reuse, R105 ;  /* 0x0000006900697220 */ /* 0x040fe40000410000 */
[----:B---3--:R-:W-:Y:S02]  /*151a0*/  FMUL.FTZ R8, R0, R172 ;  /* 0x000000ac00087220 */ /* 0x008fe40000410000 */
[C---:B------:R-:W-:Y:S02]  /*151b0*/  FMUL.FTZ R110, R2.reuse, R110 ;  /* 0x0000006e026e7220 */ /* 0x040fe40000410000 */
[----:B------:R-:W-:Y:S01]  /*151c0*/  FMUL.FTZ R111, R2, R111 ;  /* 0x0000006f026f7220 */ /* 0x000fe20000410000 */
[----:B------:R-:W3:Y:S01]  /*151d0*/  MUFU.EX2 R225, R13 ;  /* 0x0000000d00e17308 */ /* 0x000ee20000000800 */
[C---:B------:R-:W-:Y:S02]  /*151e0*/  FMUL.FTZ R108, R0.reuse, R108 ;  /* 0x0000006c006c7220 */ /* 0x040fe40000410000 */
[----:B------:R-:W-:Y:S01]  /*151f0*/  FMUL.FTZ R109, R0, R109 ;  /* 0x0000006d006d7220 */ /* 0x000fe20000410000 */
[----:B--2---:R-:W-:Y:S01]  /*15200*/  F2FP.PACK_AB R172, R214, R220 ;  /* 0x000000dcd6ac723e */ /* 0x004fe200000000ff */
[----:B------:R-:W-:Y:S02]  /*15210*/  FMUL.FTZ R9, R0, R173 ;  /* 0x000000ad00097220 */ /* 0x000fe40000410000 */
[C---:B------:R-:W-:Y:S02]  /*15220*/  FMUL.FTZ R112, R164.reuse, R112 ;  /* 0x00000070a4707220 */ /* 0x040fe40000410000 */
[----:B------:R-:W-:Y:S01]  /*15230*/  FMUL.FTZ R113, R164, R113 ;  /* 0x00000071a4717220 */ /* 0x000fe20000410000 */
[----:B------:R2:W4:Y:S01]  /*15240*/  MUFU.EX2 R218, R11 ;  /* 0x0000000b00da7308 */ /* 0x0005220000000800 */
[C---:B------:R-:W-:Y:S02]  /*15250*/  FMUL.FTZ R114, R3.reuse, R114 ;  /* 0x0000007203727220 */ /* 0x040fe40000410000 */
[----:B------:R-:W-:Y:S02]  /*15260*/  FMUL.FTZ R115, R3, R115 ;  /* 0x0000007303737220 */ /* 0x000fe40000410000 */
[----:B-1----:R-:W-:Y:S02]  /*15270*/  FMUL.FTZ R12, R0, R180 ;  /* 0x000000b4000c7220 */ /* 0x002fe40000410000 */
[--C-:B------:R-:W-:Y:S02]  /*15280*/  FFMA.FTZ R39, R39, c[0x0][0x23c], -R170.reuse ;  /* 0x00008f0027277a23 */ /* 0x100fe400000108aa */
[--C-:B------:R-:W-:Y:S02]  /*15290*/  FFMA.FTZ R48, R48, c[0x0][0x23c], -R169.reuse ;  /* 0x00008f0030307a23 */ /* 0x100fe400000108a9 */
[----:B------:R-:W-:Y:S02]  /*152a0*/  FFMA.FTZ R49, R49, c[0x0][0x23c], -R169 ;  /* 0x00008f0031317a23 */ /* 0x000fe400000108a9 */
[--C-:B------:R-:W-:Y:S01]  /*152b0*/  FFMA.FTZ R50, R50, c[0x0][0x23c], -R170.reuse ;  /* 0x00008f0032327a23 */ /* 0x100fe200000108aa */
[----:B---3--:R-:W-:Y:S01]  /*152c0*/  F2FP.PACK_AB R174, R225, R221 ;  /* 0x000000dde1ae723e */ /* 0x008fe200000000ff */
[----:B------:R-:W-:Y:S02]  /*152d0*/  FMUL.FTZ R13, R0, R181 ;  /* 0x000000b5000d7220 */ /* 0x000fe40000410000 */
[----:B------:R-:W1:Y:S01]  /*152e0*/  LDSM.16.MT88.4 R180, [R236+0xc000] ;  /* 0x00c00000ecb4783b */ /* 0x000e620000004200 */
[----:B------:R-:W-:Y:S02]  /*152f0*/  FFMA.FTZ R51, R51, c[0x0][0x23c], -R170 ;  /* 0x00008f0033337a23 */ /* 0x000fe400000108aa */
[--C-:B------:R-:W-:Y:S02]  /*15300*/  FFMA.FTZ R46, R46, c[0x0][0x23c], -R171.reuse ;  /* 0x00008f002e2e7a23 */ /* 0x100fe400000108ab */
[----:B------:R-:W-:Y:S02]  /*15310*/  FFMA.FTZ R47, R47, c[0x0][0x23c], -R171 ;  /* 0x00008f002f2f7a23 */ /* 0x000fe400000108ab */
[----:B--2---:R-:W-:Y:S01]  /*15320*/  FMUL.FTZ R11, R2, R175 ;  /* 0x000000af020b7220 */ /* 0x004fe20000410000 */
[----:B----4-:R-:W-:Y:S01]  /*15330*/  F2FP.PACK_AB R173, R218, R219 ;  /* 0x000000dbdaad723e */ /* 0x010fe200000000ff */
[--C-:B------:R-:W-:Y:S01]  /*15340*/  FFMA.FTZ R44, R44, c[0x0][0x23c], -R212.reuse ;  /* 0x00008f002c2c7a23 */ /* 0x100fe200000108d4 */
[----:B------:R-:W-:Y:S01]  /*15350*/  F2FP.PACK_AB R175, R224, R227 ;  /* 0x000000e3e0af723e */ /* 0x000fe200000000ff */
[----:B------:R-:W-:Y:S02]  /*15360*/  FFMA.FTZ R45, R45, c[0x0][0x23c], -R212 ;  /* 0x00008f002d2d7a23 */ /* 0x000fe400000108d4 */
[--C-:B------:R-:W-:Y:S02]  /*15370*/  FFMA.FTZ R54, R54, c[0x0][0x23c], -R170.reuse ;  /* 0x00008f0036367a23 */ /* 0x100fe400000108aa */
[----:B------:R-:W-:Y:S02]  /*15380*/  FFMA.FTZ R55, R55, c[0x0][0x23c], -R170 ;  /* 0x00008f0037377a23 */ /* 0x000fe400000108aa */
[C---:B------:R-:W-:Y:S04]  /*15390*/  HMMA.16816.F32 R8, R172.reuse, R204, R8 ;  /* 0x000000ccac08723c */ /* 0x040fe80000001808 */
[--C-:B------:R-:W-:Y:S02]  /*153a0*/  FFMA.FTZ R52, R52, c[0x0][0x23c], -R169.reuse ;  /* 0x00008f0034347a23 */ /* 0x100fe400000108a9 */
[----:B------:R-:W-:Y:S01]  /*153b0*/  FFMA.FTZ R53, R53, c[0x0][0x23c], -R169 ;  /* 0x00008f0035357a23 */ /* 0x000fe200000108a9 */
[----:B------:R-:W-:Y:S01]  /*153c0*/  MOV R205, R228 ;  /* 0x000000e400cd7202 */ /* 0x000fe20000000f00 */
[-C--:B------:R-:W-:Y:S04]  /*153d0*/  HMMA.16816.F32 R12, R172, R206.reuse, R12 ;  /* 0x000000ceac0c723c */ /* 0x080fe8000000180c */
[--C-:B------:R-:W-:Y:S02]  /*153e0*/  FFMA.FTZ R59, R59, c[0x0][0x23c], -R171.reuse ;  /* 0x00008f003b3b7a23 */ /* 0x100fe400000108ab */
[----:B------:R-:W-:Y:S02]  /*153f0*/  FFMA.FTZ R62, R62, c[0x0][0x23c], -R171 ;  /* 0x00008f003e3e7a23 */ /* 0x000fe400000108ab */
[C---:B------:R-:W-:Y:S04]  /*15400*/  HMMA.16816.F32 R16, R176.reuse, R206, R16 ;  /* 0x000000ceb010723c */ /* 0x040fe80000001810 */
[--C-:B------:R-:W-:Y:S02]  /*15410*/  FFMA.FTZ R56, R56, c[0x0][0x23c], -R212.reuse ;  /* 0x00008f0038387a23 */ /* 0x100fe400000108d4 */
[--C-:B------:R-:W-:Y:S01]  /*15420*/  FFMA.FTZ R57, R57, c[0x0][0x23c], -R212.reuse ;  /* 0x00008f0039397a23 */ /* 0x100fe200000108d4 */
[----:B------:R-:W-:Y:S01]  /*15430*/  MOV R206, R213 ;  /* 0x000000d500ce7202 */ /* 0x000fe20000000f00 */
[-C--:B------:R-:W-:Y:S04]  /*15440*/  HMMA.16816.F32 R68, R176, R208.reuse, R68 ;  /* 0x000000d0b044723c */ /* 0x080fe80000001844 */
[----:B------:R-:W-:Y:S01]  /*15450*/  FFMA.FTZ R60, R60, c[0x0][0x23c], -R212 ;  /* 0x00008f003c3c7a23 */ /* 0x000fe200000108d4 */
[----:B------:R-:W-:Y:S01]  /*15460*/  MOV R207, R227 ;  /* 0x000000e300cf7202 */ /* 0x000fe20000000f00 */
[C---:B------:R-:W-:Y:S02]  /*15470*/  FMUL.FTZ R116, R164.reuse, R116 ;  /* 0x00000074a4747220 */ /* 0x040fe40000410000 */
[C---:B------:R-:W-:Y:S04]  /*15480*/  HMMA.16816.F32 R72, R172.reuse, R208, R72 ;  /* 0x000000d0ac48723c */ /* 0x040fe80000001848 */
[----:B------:R-:W-:Y:S02]  /*15490*/  FMUL.FTZ R117, R164, R117 ;  /* 0x00000075a4757220 */ /* 0x000fe40000410000 */
        /* <DEDUP_REMOVED lines=11> */
[-C--:B-1----:R-:W-:Y:S01]  /*15550*/  HMMA.16816.F32 R84, R176, R180.reuse, R84 ;  /* 0x000000b4b054723c */ /* 0x082fe20000001854 */
[----:B------:R-:W-:Y:S03]  /*15560*/  MUFU.EX2 R226, R36 ;  /* 0x0000002400e27308 */ /* 0x000fe60000000800 */
[----:B------:R-:W-:Y:S01]  /*15570*/  FMUL.FTZ R121, R0, R121 ;  /* 0x0000007900797220 */ /* 0x000fe20000410000 */
[----:B------:R-:W-:Y:S01]  /*15580*/  MOV R210, R225 ;  /* 0x000000e100d27202 */ /* 0x000fe20000000f00 */
[C---:B------:R-:W-:Y:S02]  /*15590*/  FMUL.FTZ R126, R2.reuse, R126 ;  /* 0x0000007e027e7220 */ /* 0x040fe40000410000 */
[C---:B------:R-:W-:Y:S03]  /*155a0*/  HMMA.16816.F32 R88, R172.reuse, R180, R88 ;  /* 0x000000b4ac58723c */ /* 0x040fe60000001858 */
[----:B------:R-:W-:Y:S01]  /*155b0*/  MUFU.EX2 R225, R48 ;  /* 0x0000003000e17308 */ /* 0x000fe20000000800 */
[----:B------:R-:W-:Y:S02]  /*155c0*/  FMUL.FTZ R127, R2, R127 ;  /* 0x0000007f027f7220 */ /* 0x000fe40000410000 */
[C---:B------:R-:W-:Y:S02]  /*155d0*/  FMUL.FTZ R124, R0.reuse, R124 ;  /* 0x0000007c007c7220 */ /* 0x040fe40000410000 */
[-C--:B------:R-:W-:Y:S04]  /*155e0*/  HMMA.16816.F32 R92, R172, R182.reuse, R92 ;  /* 0x000000b6ac5c723c */ /* 0x080fe8000000185c */
[----:B------:R-:W-:Y:S02]  /*155f0*/  FMUL.FTZ R125, R0, R125 ;  /* 0x0000007d007d7220 */ /* 0x000fe40000410000 */
[--C-:B------:R-:W-:Y:S02]  /*15600*/  FFMA.FTZ R20, R20, c[0x0][0x23c], -R169.reuse ;  /* 0x00008f0014147a23 */ /* 0x100fe400000108a9 */
[C---:B------:R-:W-:Y:S01]  /*15610*/  HMMA.16816.F32 R96, R176.reuse, R182, R96 ;  /* 0x000000b6b060723c */ /* 0x040fe20000001860 */
[----:B------:R-:W1:Y:S01]  /*15620*/  LDSM.16.MT88.4 R180, [R233+0xe000] ;  /* 0x00e00000e9b4783b */ /* 0x000e620000004200 */
[----:B------:R2:W-:Y:S02]  /*15630*/  MUFU.EX2 R209, R20 ;  /* 0x0000001400d17308 */ /* 0x0005e40000000800 */
[--C-:B------:R-:W-:Y:S02]  /*15640*/  FFMA.FTZ R21, R21, c[0x0][0x23c], -R169.reuse ;  /* 0x00008f0015157a23 */ /* 0x100fe400000108a9 */
[--C-:B------:R-:W-:Y:S02]  /*15650*/  FFMA.FTZ R22, R22, c[0x0][0x23c], -R170.reuse ;  /* 0x00008f0016167a23 */ /* 0x100fe400000108aa */
[-C--:B------:R-:W-:Y:S04]  /*15660*/  HMMA.16816.F32 R100, R176, R184.reuse, R100 ;  /* 0x000000b8b064723c */ /* 0x080fe80000001864 */
[--C-:B------:R-:W-:Y:S01]  /*15670*/  FFMA.FTZ R23, R23, c[0x0][0x23c], -R170.reuse ;  /* 0x00008f0017177a23 */ /* 0x100fe200000108aa */
[----:B------:R3:W-:Y:S01]  /*15680*/  MUFU.EX2 R213, R21 ;  /* 0x0000001500d57308 */ /* 0x0007e20000000800 */
[C---:B------:R-:W-:Y:S02]  /*15690*/  FMUL.FTZ R128, R164.reuse, R128 ;  /* 0x00000080a4807220 */ /* 0x040fe40000410000 */
[C---:B------:R-:W-:Y:S04]  /*156a0*/  HMMA.16816.F32 R104, R172.reuse, R184, R104 ;  /* 0x000000b8ac68723c */ /* 0x040fe80000001868 */
[----:B------:R-:W-:Y:S02]  /*156b0*/  FMUL.FTZ R129, R164, R129 ;  /* 0x00000081a4817220 */ /* 0x000fe40000410000 */
[C---:B------:R-:W-:Y:S01]  /*156c0*/  FMUL.FTZ R130, R3.reuse, R130 ;  /* 0x0000008203827220 */ /* 0x040fe20000410000 */
[----:B------:R4:W-:Y:S01]  /*156d0*/  MUFU.EX2 R251, R22 ;  /* 0x0000001600fb7308 */ /* 0x0009e20000000800 */
[-C--:B------:R-:W-:Y:S04]  /*156e0*/  HMMA.16816.F32 R108, R172, R186.reuse, R108 ;  /* 0x000000baac6c723c */ /* 0x080fe8000000186c */
[----:B--2---:R-:W-:Y:S02]  /*156f0*/  FMUL.FTZ R20, R0, R188 ;  /* 0x000000bc00147220 */ /* 0x004fe40000410000 */
[C---:B------:R-:W-:Y:S02]  /*15700*/  FMUL.FTZ R131, R3.reuse, R131 ;  /* 0x0000008303837220 */ /* 0x040fe40000410000 */
[C---:B------:R-:W-:Y:S01]  /*15710*/  HMMA.16816.F32 R112, R176.reuse, R186, R112 ;  /* 0x000000bab070723c */ /* 0x040fe20000001870 */
[----:B------:R-:W2:Y:S01]  /*15720*/  LDSM.16.MT88.4 R184, [R234+0xe000] ;  /* 0x00e00000eab8783b */ /* 0x000ea20000004200 */
[----:B------:R5:W-:Y:S02]  /*15730*/  MUFU.EX2 R250, R23 ;  /* 0x0000001700fa7308 */ /* 0x000be40000000800 */
[----:B------:R-:W-:Y:S02]  /*15740*/  FMUL.FTZ R132, R164, R132 ;  /* 0x00000084a4847220 */ /* 0x000fe40000410000 */
[----:B---3--:R-:W-:Y:S02]  /*15750*/  FMUL.FTZ R21, R0, R189 ;  /* 0x000000bd00157220 */ /* 0x008fe40000410000 */
[----:B------:R-:W-:Y:S01]  /*15760*/  FMUL.FTZ R133, R164, R133 ;  /* 0x00000085a4857220 */ /* 0x000fe20000410000 */
[-C--:B-1----:R-:W-:Y:S03]  /*15770*/  HMMA.16816.F32 R116, R176, R180.reuse, R116 ;  /* 0x000000b4b074723c */ /* 0x082fe60000001874 */
[C---:B------:R-:W-:Y:S02]  /*15780*/  FMUL.FTZ R134, R3.reuse, R134 ;  /* 0x0000008603867220 */ /* 0x040fe40000410000 */
[----:B------:R-:W-:Y:S02]  /*15790*/  FMUL.FTZ R135, R3, R135 ;  /* 0x0000008703877220 */ /* 0x000fe40000410000 */
[C---:B----4-:R-:W-:Y:S01]  /*157a0*/  FMUL.FTZ R22, R2.reuse, R190 ;  /* 0x000000be02167220 */ /* 0x050fe20000410000 */
[C---:B------:R-:W-:Y:S04]  /*157b0*/  HMMA.16816.F32 R120, R172.reuse, R180, R120 ;  /* 0x000000b4ac78723c */ /* 0x040fe80000001878 */
[C---:B------:R-:W-:Y:S02]  /*157c0*/  FMUL.FTZ R138, R2.reuse, R138 ;  /* 0x0000008a028a7220 */ /* 0x040fe40000410000 */
[C---:B------:R-:W-:Y:S02]  /*157d0*/  FMUL.FTZ R139, R2.reuse, R139 ;  /* 0x0000008b028b7220 */ /* 0x040fe40000410000 */
[-C--:B------:R-:W-:Y:S04]  /*157e0*/  HMMA.16816.F32 R124, R172, R182.reuse, R124 ;  /* 0x000000b6ac7c723c */ /* 0x080fe8000000187c */
[----:B-----5:R-:W-:Y:S02]  /*157f0*/  FMUL.FTZ R23, R2, R191 ;  /* 0x000000bf02177220 */ /* 0x020fe40000410000 */
[----:B------:R-:W-:Y:S01]  /*15800*/  LDSM.16.MT88.4 R188, [R236+0xc800] ;  /* 0x00c80000ecbc783b */ /* 0x000fe20000004200 */
[----:B------:R-:W-:Y:S01]  /*15810*/  FMUL.FTZ R136, R0, R136 ;  /* 0x0000008800887220 */ /* 0x000fe20000410000 */
[C---:B------:R-:W-:Y:S04]  /*15820*/  HMMA.16816.F32 R128, R176.reuse, R182, R128 ;  /* 0x000000b6b080723c */ /* 0x040fe80000001880 */
[--C-:B------:R-:W-:Y:S02]  /*15830*/  FFMA.FTZ R32, R32, c[0x0][0x23c], -R169.reuse ;  /* 0x00008f0020207a23 */ /* 0x100fe400000108a9 */
[----:B------:R-:W1:Y:S01]  /*15840*/  LDSM.16.MT88.4 R180, [R236+0xe000] ;  /* 0x00e00000ecb4783b */ /* 0x000e620000004200 */
[----:B------:R-:W-:Y:S01]  /*15850*/  FFMA.FTZ R33, R33, c[0x0][0x23c], -R169 ;  /* 0x00008f0021217a23 */ /* 0x000fe200000108a9 */
[-C--:B--2---:R-:W-:Y:S01]  /*15860*/  HMMA.16816.F32 R132, R176, R184.reuse, R132 ;  /* 0x000000b8b084723c */ /* 0x084fe20000001884 */
[----:B------:R2:W-:Y:S03]  /*15870*/  MUFU.EX2 R204, R32 ;  /* 0x0000002000cc7308 */ /* 0x0005e60000000800 */
[--C-:B------:R-:W-:Y:S02]  /*15880*/  FFMA.FTZ R34, R34, c[0x0][0x23c], -R170.reuse ;  /* 0x00008f0022227a23 */ /* 0x100fe400000108aa */
[----:B------:R-:W-:Y:S02]  /*15890*/  FFMA.FTZ R35, R35, c[0x0][0x23c], -R170 ;  /* 0x00008f0023237a23 */ /* 0x000fe400000108aa */
[----:B------:R-:W-:Y:S03]  /*158a0*/  FMUL.FTZ R137, R0, R137 ;  /* 0x0000008900897220 */ /* 0x000fe60000410000 */
[----:B------:R3:W4:Y:S01]  /*158b0*/  MUFU.EX2 R252, R33 ;  /* 0x0000002100fc7308 */ /* 0x0007220000000800 */
[C---:B------:R-:W-:Y:S02]  /*158c0*/  FMUL.FTZ R140, R164.reuse, R140 ;  /* 0x0000008ca48c7220 */ /* 0x040fe40000410000 */
[C---:B------:R-:W-:Y:S01]  /*158d0*/  FMUL.FTZ R141, R164.reuse, R141 ;  /* 0x0000008da48d7220 */ /* 0x040fe20000410000 */
[C---:B------:R-:W-:Y:S04]  /*158e0*/  HMMA.16816.F32 R136, R172.reuse, R184, R136 ;  /* 0x000000b8ac88723c */ /* 0x040fe80000001888 */
[C---:B------:R-:W-:Y:S02]  /*158f0*/  FMUL.FTZ R142, R3.reuse, R142 ;  /* 0x0000008e038e7220 */ /* 0x040fe40000410000 */
[----:B------:R5:W-:Y:S01]  /*15900*/  MUFU.EX2 R249, R34 ;  /* 0x0000002200f97308 */ /* 0x000be20000000800 */
[C---:B------:R-:W-:Y:S01]  /*15910*/  FMUL.FTZ R143, R3.reuse, R143 ;  /* 0x0000008f038f7220 */ /* 0x040fe20000410000 */
[-C--:B------:R-:W-:Y:S04]  /*15920*/  HMMA.16816.F32 R20, R172, R186.reuse, R20 ;  /* 0x000000baac14723c */ /* 0x080fe80000001814 */
[----:B--2---:R-:W-:Y:S01]  /*15930*/  FMUL.FTZ R32, R164, R192 ;  /* 0x000000c0a4207220 */ /* 0x004fe20000410000 */
[----:B------:R-:W-:Y:S01]  /*15940*/  MOV R192, R221 ;  /* 0x000000dd00c07202 */ /* 0x000fe20000000f00 */
[--C-:B------:R-:W-:Y:S02]  /*15950*/  FFMA.FTZ R30, R30, c[0x0][0x23c], -R171.reuse ;  /* 0x00008f001e1e7a23 */ /* 0x100fe400000108ab */
[C---:B------:R-:W-:Y:S01]  /*15960*/  HMMA.16816.F32 R140, R176.reuse, R186, R140 ;  /* 0x000000bab08c723c */ /* 0x040fe2000000188c */
[----:B------:R2:W1:Y:S01]  /*15970*/  MUFU.EX2 R248, R35 ;  /* 0x0000002300f87308 */ /* 0x0004620000000800 */
[----:B------:R-:W4:Y:S02]  /*15980*/  LDSM.16.MT88.4 R184, [R235+0xe000] ;  /* 0x00e00000ebb8783b */ /* 0x000f240000004200 */
[----:B---3--:R-:W-:Y:S01]  /*15990*/  FMUL.FTZ R33, R164, R193 ;  /* 0x000000c1a4217220 */ /* 0x008fe20000410000 */
[----:B------:R-:W-:Y:S01]  /*159a0*/  MOV R193, R224 ;  /* 0x000000e000c17202 */ /* 0x000fe20000000f00 */
[C---:B------:R-:W-:Y:S02]  /*159b0*/  FMUL.FTZ R146, R2.reuse, R146 ;  /* 0x0000009202927220 */ /* 0x040fe40000410000 */
[----:B------:R-:W-:Y:S03]  /*159c0*/  FMUL.FTZ R147, R2, R147 ;  /* 0x0000009302937220 */ /* 0x000fe60000410000 */
[----:B------:R3:W-:Y:S01]  /*159d0*/  MUFU.EX2 R245, R30 ;  /* 0x0000001e00f57308 */ /* 0x0007e20000000800 */
[C---:B------:R-:W-:Y:S02]  /*159e0*/  FMUL.FTZ R144, R0.reuse, R144 ;  /* 0x0000009000907220 */ /* 0x040fe40000410000 */
[----:B-----5:R-:W-:Y:S01]  /*159f0*/  FMUL.FTZ R34, R3, R194 ;  /* 0x000000c203227220 */ /* 0x020fe20000410000 */
[----:B------:R-:W-:Y:S01]  /*15a00*/  MOV R194, R223 ;  /* 0x000000df00c27202 */ /* 0x000fe20000000f00 */
[----:B------:R-:W-:Y:S02]  /*15a10*/  FMUL.FTZ R145, R0, R145 ;  /* 0x0000009100917220 */ /* 0x000fe40000410000 */
[--C-:B------:R-:W-:Y:S02]  /*15a20*/  FFMA.FTZ R26, R26, c[0x0][0x23c], -R171.reuse ;  /* 0x00008f001a1a7a23 */ /* 0x100fe400000108ab */
[--C-:B------:R-:W-:Y:S01]  /*15a30*/  FFMA.FTZ R27, R27, c[0x0][0x23c], -R171.reuse ;  /* 0x00008f001b1b7a23 */ /* 0x100fe200000108ab */
[----:B------:R-:W-:Y:S01]  /*15a40*/  MUFU.EX2 R224, R37 ;  /* 0x0000002500e07308 */ /* 0x000fe20000000800 */
[--C-:B------:R-:W-:Y:S02]  /*15a50*/  FFMA.FTZ R24, R24, c[0x0][0x23c], -R212.reuse ;  /* 0x00008f0018187a23 */ /* 0x100fe400000108d4 */
[C---:B------:R-:W-:Y:S02]  /*15a60*/  FMUL.FTZ R150, R2.reuse, R150 ;  /* 0x0000009602967220 */ /* 0x040fe40000410000 */
[C---:B--2---:R-:W-:Y:S01]  /*15a70*/  FMUL.FTZ R35, R3.reuse, R195 ;  /* 0x000000c303237220 */ /* 0x044fe20000410000 */
[----:B------:R-:W-:Y:S01]  /*15a80*/  MOV R195, R222 ;  /* 0x000000de00c37202 */ /* 0x000fe20000000f00 */
[----:B------:R-:W-:Y:S02]  /*15a90*/  FMUL.FTZ R151, R2, R151 ;  /* 0x0000009702977220 */ /* 0x000fe40000410000 */
[C---:B------:R-:W-:Y:S01]  /*15aa0*/  FMUL.FTZ R148, R0.reuse, R148 ;  /* 0x0000009400947220 */ /* 0x040fe20000410000 */
[----:B------:R2:W-:Y:S01]  /*15ab0*/  MUFU.EX2 R221, R38 ;  /* 0x0000002600dd7308 */ /* 0x0005e20000000800 */
[----:B------:R-:W-:Y:S01]  /*15ac0*/  FMUL.FTZ R149, R0, R149 ;  /* 0x0000009500957220 */ /* 0x000fe20000410000 */
[-C--:B-1----:R-:W-:Y:S03]  /*15ad0*/  HMMA.16816.F32 R32, R176, R180.reuse, R32 ;  /* 0x000000b4b020723c */ /* 0x082fe60000001820 */
[C---:B------:R-:W-:Y:S02]  /*15ae0*/  FMUL.FTZ R152, R164.reuse, R152 ;  /* 0x00000098a4987220 */ /* 0x040fe40000410000 */
[----:B------:R-:W-:Y:S02]  /*15af0*/  FMUL.FTZ R153, R164, R153 ;  /* 0x00000099a4997220 */ /* 0x000fe40000410000 */
[C---:B------:R-:W-:Y:S01]  /*15b00*/  FMUL.FTZ R154, R3.reuse, R154 ;  /* 0x0000009a039a7220 */ /* 0x040fe20000410000 */
[C---:B------:R-:W-:Y:S01]  /*15b10*/  HMMA.16816.F32 R144, R172.reuse, R180, R144 ;  /* 0x000000b4ac90723c */ /* 0x040fe20000001890 */
[----:B------:R1:W-:Y:S03]  /*15b20*/  MUFU.EX2 R247, R26 ;  /* 0x0000001a00f77308 */ /* 0x0003e60000000800 */
[----:B------:R-:W-:Y:S02]  /*15b30*/  FMUL.FTZ R155, R3, R155 ;  /* 0x0000009b039b7220 */ /* 0x000fe40000410000 */
[--C-:B------:R-:W-:Y:S02]  /*15b40*/  FFMA.FTZ R31, R31, c[0x0][0x23c], -R171.reuse ;  /* 0x00008f001f1f7a23 */ /* 0x100fe400000108ab */
[-C--:B------:R-:W-:Y:S03]  /*15b50*/  HMMA.16816.F32 R148, R172, R182.reuse, R148 ;  /* 0x000000b6ac94723c */ /* 0x080fe60000001894 */
[----:B------:R5:W4:Y:S01]  /*15b60*/  MUFU.EX2 R246, R27 ;  /* 0x0000001b00f67308 */ /* 0x000b220000000800 */
[--C-:B---3--:R-:W-:Y:S02]  /*15b70*/  FFMA.FTZ R30, R25, c[0x0][0x23c], -R212.reuse ;  /* 0x00008f00191e7a23 */ /* 0x108fe400000108d4 */
[--C-:B------:R-:W-:Y:S01]  /*15b80*/  FFMA.FTZ R28, R28, c[0x0][0x23c], -R212.reuse ;  /* 0x00008f001c1c7a23 */ /* 0x100fe200000108d4 */
[----:B--2---:R-:W-:Y:S01]  /*15b90*/  LDSM.16.MT88.4 R36, [R236+0xe800] ;  /* 0x00e80000ec24783b */ /* 0x004fe20000004200 */
[C---:B------:R-:W-:Y:S04]  /*15ba0*/  HMMA.16816.F32 R152, R176.reuse, R182, R152 ;  /* 0x000000b6b098723c */ /* 0x040fe80000001898 */
[--C-:B------:R-:W-:Y:S01]  /*15bb0*/  FFMA.FTZ R29, R29, c[0x0][0x23c], -R212.reuse ;  /* 0x00008f001d1d7a23 */ /* 0x100fe200000108d4 */
[----:B------:R2:W-:Y:S01]  /*15bc0*/  MUFU.EX2 R230, R24 ;  /* 0x0000001800e67308 */ /* 0x0005e20000000800 */
[C---:B------:R-:W-:Y:S01]  /*15bd0*/  FMUL.FTZ R156, R164.reuse, R156 ;  /* 0x0000009ca49c7220 */ /* 0x040fe20000410000 */
[----:B------:R-:W3:Y:S01]  /*15be0*/  LDSM.16.MT88.4 R180, [R233+0xc800] ;  /* 0x00c80000e9b4783b */ /* 0x000ee20000004200 */
[----:B------:R-:W-:Y:S04]  /*15bf0*/  FMUL.FTZ R157, R164, R157 ;  /* 0x0000009da49d7220 */ /* 0x000fe80000410000 */
[C---:B------:R-:W-:Y:S02]  /*15c00*/  FMUL.FTZ R158, R3.reuse, R158 ;  /* 0x0000009e039e7220 */ /* 0x040fe40000410000 */
[C---:B------:R-:W-:Y:S01]  /*15c10*/  FMUL.FTZ R159, R3.reuse, R159 ;  /* 0x0000009f039f7220 */ /* 0x040fe20000410000 */
[----:B------:R3:W3:Y:S01]  /*15c20*/  MUFU.EX2 R229, R30 ;  /* 0x0000001e00e57308 */ /* 0x0006e20000000800 */
[----:B-1----:R-:W-:Y:S02]  /*15c30*/  FMUL.FTZ R26, R2, R198 ;  /* 0x000000c6021a7220 */ /* 0x002fe40000410000 */
[----:B------:R-:W-:Y:S01]  /*15c40*/  FMUL.FTZ R25, R0, R197 ;  /* 0x000000c500197220 */ /* 0x000fe20000410000 */
[----:B------:R-:W-:Y:S01]  /*15c50*/  MOV R197, R216 ;  /* 0x000000d800c57202 */ /* 0x000fe20000000f00 */
[C---:B-----5:R-:W-:Y:S01]  /*15c60*/  FMUL.FTZ R27, R2.reuse, R199 ;  /* 0x000000c7021b7220 */ /* 0x060fe20000410000 */
[-C--:B----4-:R-:W-:Y:S03]  /*15c70*/  HMMA.16816.F32 R156, R176, R184.reuse, R156 ;  /* 0x000000b8b09c723c */ /* 0x090fe6000000189c */
[C---:B------:R-:W-:Y:S01]  /*15c80*/  FMUL.FTZ R162, R2.reuse, R162 ;  /* 0x000000a202a27220 */ /* 0x040fe20000410000 */
[----:B------:R1:W4:Y:S01]  /*15c90*/  MUFU.EX2 R231, R31 ;  /* 0x0000001f00e77308 */ /* 0x0003220000000800 */
[----:B------:R-:W-:Y:S02]  /*15ca0*/  FMUL.FTZ R163, R2, R163 ;  /* 0x000000a302a37220 */ /* 0x000fe40000410000 */
[C---:B------:R-:W-:Y:S02]  /*15cb0*/  FMUL.FTZ R160, R0.reuse, R160 ;  /* 0x000000a000a07220 */ /* 0x040fe40000410000 */
[C---:B--2---:R-:W-:Y:S03]  /*15cc0*/  FMUL.FTZ R24, R0.reuse, R196 ;  /* 0x000000c400187220 */ /* 0x044fe60000410000 */
[----:B------:R-:W-:Y:S01]  /*15cd0*/  FMUL.FTZ R161, R0, R161 ;  /* 0x000000a100a17220 */ /* 0x000fe20000410000 */
[----:B------:R-:W-:Y:S01]  /*15ce0*/  MOV R196, R218 ;  /* 0x000000da00c47202 */ /* 0x000fe20000000f00 */
[----:B------:R2:W-:Y:S01]  /*15cf0*/  MUFU.EX2 R228, R28 ;  /* 0x0000001c00e47308 */ /* 0x0005e20000000800 */
[--C-:B------:R-:W-:Y:S01]  /*15d00*/  FFMA.FTZ R42, R42, c[0x0][0x23c], -R171.reuse ;  /* 0x00008f002a2a7a23 */ /* 0x100fe200000108ab */
[C---:B------:R-:W-:Y:S04]  /*15d10*/  HMMA.16816.F32 R24, R172.reuse, R184, R24 ;  /* 0x000000b8ac18723c */ /* 0x040fe80000001818 */
[----:B---3--:R-:W-:Y:S01]  /*15d20*/  FMUL.FTZ R30, R3, R202 ;  /* 0x000000ca031e7220 */ /* 0x008fe20000410000 */
[----:B------:R-:W-:Y:S01]  /*15d30*/  MOV R202, R220 ;  /* 0x000000dc00ca7202 */ /* 0x000fe20000000f00 */
[--C-:B------:R-:W-:Y:S02]  /*15d40*/  FFMA.FTZ R43, R43, c[0x0][0x23c], -R171.reuse ;  /* 0x00008f002b2b7a23 */ /* 0x100fe400000108ab */
[-C--:B------:R-:W-:Y:S01]  /*15d50*/  HMMA.16816.F32 R160, R172, R186.reuse, R160 ;  /* 0x000000baaca0723c */ /* 0x080fe200000018a0 */
[----:B------:R3:W5:Y:S03]  /*15d60*/  MUFU.EX2 R227, R29 ;  /* 0x0000001d00e37308 */ /* 0x0007660000000800 */
[----:B-1----:R-:W-:Y:S01]  /*15d70*/  FMUL.FTZ R31, R3, R203 ;  /* 0x000000cb031f7220 */ /* 0x002fe20000410000 */
[----:B------:R-:W-:Y:S01]  /*15d80*/  MOV R203, R214 ;  /* 0x000000d600cb7202 */ /* 0x000fe20000000f00 */
[--C-:B------:R-:W-:Y:S01]  /*15d90*/  FFMA.FTZ R40, R40, c[0x0][0x23c], -R212.reuse ;  /* 0x00008f0028287a23 */ /* 0x100fe200000108d4 */
[----:B------:R-:W-:Y:S01]  /*15da0*/  F2FP.PACK_AB R174, R252, R204 ;  /* 0x000000ccfcae723e */ /* 0x000fe200000000ff */
[--C-:B------:R-:W-:Y:S01]  /*15db0*/  FFMA.FTZ R41, R41, c[0x0][0x23c], -R212.reuse ;  /* 0x00008f0029297a23 */ /* 0x100fe200000108d4 */
[----:B------:R-:W-:Y:S02]  /*15dc0*/  F2FP.PACK_AB R173, R250, R251 ;  /* 0x000000fbfaad723e */ /* 0x000fe400000000ff */
[----:B------:R-:W-:Y:S01]  /*15dd0*/  MUFU.EX2 R223, R49 ;  /* 0x0000003100df7308 */ /* 0x000fe20000000800 */
[----:B------:R-:W-:Y:S01]  /*15de0*/  F2FP.PACK_AB R175, R248, R249 ;  /* 0x000000f9f8af723e */ /* 0x000fe200000000ff */
[----:B------:R-:W-:Y:S02]  /*15df0*/  FFMA.FTZ R212, R61, c[0x0][0x23c], -R212 ;  /* 0x00008f003dd47a23 */ /* 0x000fe400000108d4 */
[----:B--2---:R-:W-:Y:S01]  /*15e00*/  FMUL.FTZ R28, R164, R200 ;  /* 0x000000c8a41c7220 */ /* 0x004fe20000410000 */
[----:B------:R-:W-:Y:S01]  /*15e10*/  MOV R200, R209 ;  /* 0x000000d100c87202 */ /* 0x000fe20000000f00 */
[--C-:B------:R-:W-:Y:S01]  /*15e20*/  FFMA.FTZ R66, R66, c[0x0][0x23c], -R170.reuse ;  /* 0x00008f0042427a23 */ /* 0x100fe200000108aa */
[----:B------:R-:W-:Y:S01]  /*15e30*/  MOV R209, R207 ;  /* 0x000000cf00d17202 */ /* 0x000fe20000000f00 */
[----:B------:R-:W-:Y:S01]  /*15e40*/  FFMA.FTZ R170, R67, c[0x0][0x23c], -R170 ;  /* 0x00008f0043aa7a23 */ /* 0x000fe200000108aa */
[----:B------:R-:W-:Y:S01]  /*15e50*/  F2FP.PACK_AB R172, R213, R200 ;  /* 0x000000c8d5ac723e */ /* 0x000fe200000000ff */
[----:B------:R-:W-:Y:S01]  /*15e60*/  MUFU.EX2 R220, R50 ;  /* 0x0000003200dc7308 */ /* 0x000fe20000000800 */
[----:B------:R-:W-:Y:S01]  /*15e70*/  MOV R207, R217 ;  /* 0x000000d900cf7202 */ /* 0x000fe20000000f00 */
[--C-:B------:R-:W-:Y:S02]  /*15e80*/  FFMA.FTZ R58, R58, c[0x0][0x23c], -R171.reuse ;  /* 0x00008f003a3a7a23 */ /* 0x100fe400000108ab */
[----:B---3--:R-:W-:Y:S01]  /*15e90*/  FMUL.FTZ R29, R164, R201 ;  /* 0x000000c9a41d7220 */ /* 0x008fe20000410000 */
[----:B------:R-:W-:Y:S01]  /*15ea0*/  MOV R201, R215 ;  /* 0x000000d700c97202 */ /* 0x000fe20000000f00 */
[----:B------:R-:W-:Y:S02]  /*15eb0*/  FFMA.FTZ R171, R63, c[0x0][0x23c], -R171 ;  /* 0x00008f003fab7a23 */ /* 0x000fe400000108ab */
[--C-:B------:R-:W-:Y:S02]  /*15ec0*/  FFMA.FTZ R64, R64, c[0x0][0x23c], -R169.reuse ;  /* 0x00008f0040407a23 */ /* 0x100fe400000108a9 */
[----:B------:R1:W-:Y:S01]  /*15ed0*/  MUFU.EX2 R222, R51 ;  /* 0x0000003300de7308 */ /* 0x0003e20000000800 */
[----:B------:R-:W-:Y:S01]  /*15ee0*/  HMMA.16816.F32 R28, R176, R186, R28 ;  /* 0x000000bab01c723c */ /* 0x000fe2000000181c */
[----:B------:R-:W2:Y:S03]  /*15ef0*/  LDSM.16.MT88.4 R184, [R234+0xc800] ;  /* 0x00c80000eab8783b */ /* 0x000ea60000004200 */
[----:B------:R-:W-:Y:S03]  /*15f00*/  FFMA.FTZ R169, R65, c[0x0][0x23c], -R169 ;  /* 0x00008f0041a97a23 */ /* 0x000fe600000108a9 */
[----:B------:R-:W-:Y:S01]  /*15f10*/  F2FP.PACK_AB R177, R246, R247 ;  /* 0x000000f7f6b1723e */ /* 0x000fe200000000ff */
[-C--:B------:R-:W-:Y:S01]  /*15f20*/  HMMA.16816.F32 R4, R172, R180.reuse, R4 ;  /* 0x000000b4ac04723c */ /* 0x080fe20000001804 */
[----:B------:R-:W-:Y:S04]  /*15f30*/  MUFU.EX2 R217, R46 ;  /* 0x0000002e00d97308 */ /* 0x000fe80000000800 */
[----:B------:R-:W-:Y:S02]  /*15f40*/  F2FP.PACK_AB R176, R229, R230 ;  /* 0x000000e6e5b0723e */ /* 0x000fe400000000ff */
[----:B----4-:R-:W-:Y:S02]  /*15f50*/  F2FP.PACK_AB R179, R231, R245 ;  /* 0x000000f5e7b3723e */ /* 0x010fe400000000ff */
[----:B-----5:R-:W-:Y:S02]  /*15f60*/  F2FP.PACK_AB R178, R227, R228 ;  /* 0x000000e4e3b2723e */ /* 0x020fe400000000ff */
[----:B------:R-:W3:Y:S01]  /*15f70*/  MUFU.EX2 R216, R47 ;  /* 0x0000002f00d87308 */ /* 0x000ee20000000800 */
[----:B-1----:R-:W-:Y:S04]  /*15f80*/  LDSM.16.MT88.4 R48, [R235+0xe800] ;  /* 0x00e80000eb30783b */ /* 0x002fe80000004200 */
[C---:B------:R-:W-:Y:S05]  /*15f90*/  HMMA.16816.F32 R8, R176.reuse, R180, R8 ;  /* 0x000000b4b008723c */ /* 0x040fea0000001808 */
[----:B------:R-:W-:Y:S03]  /*15fa0*/  MUFU.EX2 R214, R44 ;  /* 0x0000002c00d67308 */ /* 0x000fe60000000800 */
[-C--:B------:R-:W-:Y:S07]  /*15fb0*/  HMMA.16816.F32 R12, R176, R182.reuse, R12 ;  /* 0x000000b6b00c723c */ /* 0x080fee000000180c */
[----:B------:R-:W-:Y:S01]  /*15fc0*/  MUFU.EX2 R67, R62 ;  /* 0x0000003e00437308 */ /* 0x000fe20000000800 */
[C---:B------:R-:W-:Y:S01]  /*15fd0*/  HMMA.16816.F32 R16, R172.reuse, R182, R16 ;  /* 0x000000b6ac10723c */ /* 0x040fe20000001810 */
[----:B------:R-:W1:Y:S07]  /*15fe0*/  LDSM.16.MT88.4 R180, [R235+0xc800] ;  /* 0x00c80000ebb4783b */ /* 0x000e6e0000004200 */
[-C--:B--2---:R-:W-:Y:S01]  /*15ff0*/  HMMA.16816.F32 R68, R172, R184.reuse, R68 ;  /* 0x000000b8ac44723c */ /* 0x084fe20000001844 */
[----:B------:R-:W-:Y:S07]  /*16000*/  MUFU.EX2 R65, R56 ;  /* 0x0000003800417308 */ /* 0x000fee0000000800 */
[C---:B------:R-:W-:Y:S03]  /*16010*/  HMMA.16816.F32 R72, R176.reuse, R184, R72 ;  /* 0x000000b8b048723c */ /* 0x040fe60000001848 */
[----:B------:R-:W-:Y:S05]  /*16020*/  MUFU.EX2 R218, R42 ;  /* 0x0000002a00da7308 */ /* 0x000fea0000000800 */
[-C--:B------:R-:W-:Y:S05]  /*16030*/  HMMA.16816.F32 R76, R176, R186.reuse, R76 ;  /* 0x000000bab04c723c */ /* 0x080fea000000184c */
[----:B------:R3:W2:Y:S03]  /*16040*/  MUFU.EX2 R199, R43 ;  /* 0x0000002b00c77308 */ /* 0x0006a60000000800 */
[C---:B------:R-:W-:Y:S01]  /*16050*/  HMMA.16816.F32 R80, R172.reuse, R186, R80 ;  /* 0x000000baac50723c */ /* 0x040fe20000001850 */
[----:B------:R-:W4:Y:S06]  /*16060*/  LDSM.16.MT88.4 R184, [R233+0xe800] ;  /* 0x00e80000e9b8783b */ /* 0x000f2c0000004200 */
[----:B------:R-:W-:Y:S01]  /*16070*/  MUFU.EX2 R198, R40 ;  /* 0x0000002800c67308 */ /* 0x000fe20000000800 */
[-C--:B------:R-:W-:Y:S08]  /*16080*/  HMMA.16816.F32 R84, R172, R188.reuse, R84 ;  /* 0x000000bcac54723c */ /* 0x080ff00000001854 */
[C---:B------:R-:W-:Y:S01]  /*16090*/  HMMA.16816.F32 R88, R176.reuse, R188, R88 ;  /* 0x000000bcb058723c */ /* 0x040fe20000001858 */
[----:B------:R2:W5:Y:S03]  /*160a0*/  MUFU.EX2 R215, R41 ;  /* 0x0000002900d77308 */ /* 0x0005660000000800 */
[----:B---3--:R-:W-:Y:S04]  /*160b0*/  F2FP.PACK_AB R43, R216, R217 ;  /* 0x000000d9d82b723e */ /* 0x008fe800000000ff */
[-C--:B------:R-:W-:Y:S03]  /*160c0*/  HMMA.16816.F32 R92, R176, R190.reuse, R92 ;  /* 0x000000beb05c723c */ /* 0x080fe6000000185c */
[----:B------:R-:W-:Y:S05]  /*160d0*/  MUFU.EX2 R171, R171 ;  /* 0x000000ab00ab7308 */ /* 0x000fea0000000800 */
[C---:B------:R-:W-:Y:S01]  /*160e0*/  HMMA.16816.F32 R96, R172.reuse, R190, R96 ;  /* 0x000000beac60723c */ /* 0x040fe20000001860 */
[----:B------:R-:W3:Y:S04]  /*160f0*/  LDSM.16.MT88.4 R188, [R234+0xe800] ;  /* 0x00e80000eabc783b */ /* 0x000ee80000004200 */
[----:B------:R-:W-:Y:S03]  /*16100*/  MUFU.EX2 R212, R212 ;  /* 0x000000d400d47308 */ /* 0x000fe60000000800 */
[-C--:B-1----:R-:W-:Y:S04]  /*16110*/  HMMA.16816.F32 R100, R172, R180.reuse, R100 ;  /* 0x000000b4ac64723c */ /* 0x082fe80000001864 */
[----:B--2---:R-:W-:Y:S02]  /*16120*/  F2FP.PACK_AB R41, R199, R218 ;  /* 0x000000dac729723e */ /* 0x004fe400000000ff */
[----:B-----5:R-:W-:Y:S02]  /*16130*/  F2FP.PACK_AB R40, R215, R198 ;  /* 0x000000c6d728723e */ /* 0x020fe400000000ff */
[C---:B------:R-:W-:Y:S08]  /*16140*/  HMMA.16816.F32 R104, R176.reuse, R180, R104 ;  /* 0x000000b4b068723c */ /* 0x040ff00000001868 */
[-C--:B------:R-:W-:Y:S08]  /*16150*/  HMMA.16816.F32 R108, R176, R182.reuse, R108 ;  /* 0x000000b6b06c723c */ /* 0x080ff0000000186c */
[C---:B------:R-:W-:Y:S01]  /*16160*/  HMMA.16816.F32 R112, R172.reuse, R182, R112 ;  /* 0x000000b6ac70723c */ /* 0x040fe20000001870 */
[----:B------:R-:W1:Y:S07]  /*16170*/  LDSM.16.MT88.4 R180, [R233+0xd000] ;  /* 0x00d00000e9b4783b */ /* 0x000e6e0000004200 */
[-C--:B----4-:R-:W-:Y:S08]  /*16180*/  HMMA.16816.F32 R116, R172, R184.reuse, R116 ;  /* 0x000000b8ac74723c */ /* 0x090ff00000001874 */
[C---:B------:R-:W-:Y:S07]  /*16190*/  HMMA.16816.F32 R120, R176.reuse, R184, R120 ;  /* 0x000000b8b078723c */ /* 0x040fee0000001878 */
[----:B------:R-:W-:Y:S01]  /*161a0*/  MOV R185, R213 ;  /* 0x000000d500b97202 */ /* 0x000fe20000000f00 */
[-C--:B------:R-:W-:Y:S01]  /*161b0*/  HMMA.16816.F32 R124, R176, R186.reuse, R124 ;  /* 0x000000bab07c723c */ /* 0x080fe2000000187c */
[----:B------:R2:W4:Y:S07]  /*161c0*/  MUFU.EX2 R213, R45 ;  /* 0x0000002d00d57308 */ /* 0x00052e0000000800 */
[C---:B------:R-:W-:Y:S08]  /*161d0*/  HMMA.16816.F32 R128, R172.reuse, R186, R128 ;  /* 0x000000baac80723c */ /* 0x040ff00000001880 */
[-C--:B---3--:R-:W-:Y:S08]  /*161e0*/  HMMA.16816.F32 R132, R172, R188.reuse, R132 ;  /* 0x000000bcac84723c */ /* 0x088ff00000001884 */
[C---:B------:R-:W-:Y:S01]  /*161f0*/  HMMA.16816.F32 R136, R176.reuse, R188, R136 ;  /* 0x000000bcb088723c */ /* 0x040fe20000001888 */
[----:B--2---:R-:W2:Y:S03]  /*16200*/  LDSM.16.MT88.4 R44, [R234+0xd000] ;  /* 0x00d00000ea2c783b */ /* 0x004ea60000004200 */
[----:B----4-:R-:W-:Y:S03]  /*16210*/  F2FP.PACK_AB R42, R213, R214 ;  /* 0x000000d6d52a723e */ /* 0x010fe600000000ff */
[----:B------:R-:W-:Y:S01]  /*16220*/  MOV R189, R210 ;  /* 0x000000d200bd7202 */ /* 0x000fe20000000f00 */
[-C--:B------:R-:W-:Y:S01]  /*16230*/  HMMA.16816.F32 R20, R176, R190.reuse, R20 ;  /* 0x000000beb014723c */ /* 0x080fe20000001814 */
[----:B------:R-:W-:Y:S03]  /*16240*/  MUFU.EX2 R210, R52 ;  /* 0x0000003400d27308 */ /* 0x000fe60000000800 */
[----:B------:R-:W-:Y:S04]  /*16250*/  MOV R188, R211 ;  /* 0x000000d300bc7202 */ /* 0x000fe80000000f00 */
[C---:B------:R-:W-:Y:S03]  /*16260*/  HMMA.16816.F32 R140, R172.reuse, R190, R140 ;  /* 0x000000beac8c723c */ /* 0x040fe6000000188c */
[----:B------:R-:W-:Y:S04]  /*16270*/  MUFU.EX2 R211, R53 ;  /* 0x0000003500d37308 */ /* 0x000fe80000000800 */
[----:B------:R-:W-:Y:S01]  /*16280*/  MOV R191, R208 ;  /* 0x000000d000bf7202 */ /* 0x000fe20000000f00 */
[-C--:B------:R-:W-:Y:S04]  /*16290*/  HMMA.16816.F32 R32, R172, R36.reuse, R32 ;  /* 0x00000024ac20723c */ /* 0x080fe80000001820 */
[----:B------:R-:W-:Y:S01]  /*162a0*/  MOV R190, R209 ;  /* 0x000000d100be7202 */ /* 0x000fe20000000f00 */
[----:B------:R-:W-:Y:S03]  /*162b0*/  MUFU.EX2 R208, R169 ;  /* 0x000000a900d07308 */ /* 0x000fe60000000800 */
[C---:B------:R-:W-:Y:S07]  /*162c0*/  HMMA.16816.F32 R144, R176.reuse, R36, R144 ;  /* 0x00000024b090723c */ /* 0x040fee0000001890 */
[----:B------:R-:W-:Y:S01]  /*162d0*/  MUFU.EX2 R169, R59 ;  /* 0x0000003b00a97308 */ /* 0x000fe20000000800 */
[-C--:B------:R-:W-:Y:S04]  /*162e0*/  HMMA.16816.F32 R148, R176, R38.reuse, R148 ;  /* 0x00000026b094723c */ /* 0x080fe80000001894 */
[----:B------:R-:W-:Y:S02]  /*162f0*/  F2FP.PACK_AB R36, R224, R226 ;  /* 0x000000e2e024723e */ /* 0x000fe400000000ff */
[----:B------:R-:W-:Y:S02]  /*16300*/  F2FP.PACK_AB R37, R219, R221 ;  /* 0x000000dddb25723e */ /* 0x000fe400000000ff */
[C---:B------:R-:W-:Y:S01]  /*16310*/  HMMA.16816.F32 R152, R172.reuse, R38, R152 ;  /* 0x00000026ac98723c */ /* 0x040fe20000001898 */
[----:B------:R-:W-:Y:S06]  /*16320*/  MUFU.EX2 R209, R64 ;  /* 0x0000004000d17308 */ /* 0x000fec0000000800 */
[----:B------:R-:W-:Y:S01]  /*16330*/  F2FP.PACK_AB R38, R223, R225 ;  /* 0x000000e1df26723e */ /* 0x000fe200000000ff */
[-C--:B------:R-:W-:Y:S03]  /*16340*/  HMMA.16816.F32 R156, R172, R48.reuse, R156 ;  /* 0x00000030ac9c723c */ /* 0x080fe6000000189c */
[----:B------:R3:W-:Y:S01]  /*16350*/  MUFU.EX2 R64, R60 ;  /* 0x0000003c00407308 */ /* 0x0007e20000000800 */
[----:B------:R-:W-:Y:S04]  /*16360*/  F2FP.PACK_AB R39, R222, R220 ;  /* 0x000000dcde27723e */ /* 0x000fe800000000ff */
[C---:B------:R-:W-:Y:S08]  /*16370*/  HMMA.16816.F32 R24, R176.reuse, R48, R24 ;  /* 0x00000030b018723c */ /* 0x040ff00000001818 */
[-C--:B------:R-:W-:Y:S01]  /*16380*/  HMMA.16816.F32 R160, R176, R50.reuse, R160 ;  /* 0x00000032b0a0723c */ /* 0x080fe200000018a0 */
[----:B------:R-:W4:Y:S04]  /*16390*/  LDL.LU R177, [R1+0x18] ;  /* 0x0000180001b17983 */ /* 0x000f280000300800 */
[----:B------:R-:W5:Y:S02]  /*163a0*/  LDL.LU R176, [R1+0x1c] ;  /* 0x00001c0001b07983 */ /* 0x000f640000300800 */
[----:B------:R-:W-:Y:S01]  /*163b0*/  MOV R179, R185 ;  /* 0x000000b900b37202 */ /* 0x000fe20000000f00 */
[----:B------:R-:W-:Y:S01]  /*163c0*/  HMMA.16816.F32 R28, R172, R50, R28 ;  /* 0x00000032ac1c723c */ /* 0x000fe2000000181c */
[----:B------:R-:W2:Y:S03]  /*163d0*/  LDSM.16.MT88.4 R48, [R236+0xd000] ;  /* 0x00d00000ec30783b */ /* 0x000ea60000004200 */
[----:B------:R-:W-:Y:S02]  /*163e0*/  MOV R185, R205 ;  /* 0x000000cd00b97202 */ /* 0x000fe40000000f00 */
[----:B------:R-:W-:Y:S01]  /*163f0*/  MOV R178, R203 ;  /* 0x000000cb00b27202 */ /* 0x000fe20000000f00 */
[----:B------:R-:W-:Y:S01]  /*16400*/  MUFU.EX2 R205, R66 ;  /* 0x0000004200cd7308 */ /* 0x000fe20000000800 */
[-C--:B-1----:R-:W-:Y:S01]  /*16410*/  HMMA.16816.F32 R4, R36, R180.reuse, R4 ;  /* 0x000000b42404723c */ /* 0x082fe20000001804 */
[----:B------:R-:W1:Y:S04]  /*16420*/  LDSM.16.MT88.4 R172, [R235+0xd000] ;  /* 0x00d00000ebac783b */ /* 0x000e680000004200 */
[----:B------:R-:W-:Y:S02]  /*16430*/  MOV R203, R195 ;  /* 0x000000c300cb7202 */ /* 0x000fe40000000f00 */
[----:B------:R-:W-:Y:S01]  /*16440*/  MOV R195, R193 ;  /* 0x000000c100c37202 */ /* 0x000fe20000000f00 */
[C---:B------:R-:W-:Y:S01]  /*16450*/  HMMA.16816.F32 R8, R40.reuse, R180, R8 ;  /* 0x000000b42808723c */ /* 0x040fe20000001808 */
[----:B------:R-:W5:Y:S01]  /*16460*/  LDL.LU R180, [R1+0x14] ;  /* 0x0000140001b47983 */ /* 0x000f620000300800 */
[----:B------:R-:W-:Y:S02]  /*16470*/  MUFU.EX2 R66, R57 ;  /* 0x0000003900427308 */ /* 0x000fe40000000800 */
[----:B------:R-:W-:Y:S01]  /*16480*/  MOV R193, R206 ;  /* 0x000000ce00c17202 */ /* 0x000fe20000000f00 */
[----:B---3--:R-:W-:Y:S02]  /*16490*/  LDSM.16.MT88.4 R60, [R236+0xf800] ;  /* 0x00f80000ec3c783b */ /* 0x008fe40000004200 */
[----:B------:R-:W-:Y:S01]  /*164a0*/  MOV R181, R204 ;  /* 0x000000cc00b57202 */ /* 0x000fe20000000f00 */
[-C--:B------:R-:W-:Y:S04]  /*164b0*/  HMMA.16816.F32 R12, R40, R182.reuse, R12 ;  /* 0x000000b6280c723c */ /* 0x080fe8000000180c */
[----:B------:R-:W-:Y:S04]  /*164c0*/  MUFU.EX2 R206, R54 ;  /* 0x0000003600ce7308 */ /* 0x000fe80000000800 */
[C---:B------:R-:W-:Y:S01]  /*164d0*/  HMMA.16816.F32 R16, R36.reuse, R182, R16 ;  /* 0x000000b62410723c */ /* 0x040fe20000001810 */
[----:B------:R-:W3:Y:S05]  /*164e0*/  LDL.LU R182, [R1+0x20] ;  /* 0x0000200001b67983 */ /* 0x000eea0000300800 */
[----:B------:R-:W-:Y:S01]  /*164f0*/  MUFU.EX2 R204, R170 ;  /* 0x000000aa00cc7308 */ /* 0x000fe20000000800 */
[----:B------:R-:W-:Y:S01]  /*16500*/  MOV R183, R207 ;  /* 0x000000cf00b77202 */ /* 0x000fe20000000f00 */
[-C--:B--2---:R-:W-:Y:S08]  /*16510*/  HMMA.16816.F32 R68, R36, R44.reuse, R68 ;  /* 0x0000002c2444723c */ /* 0x084ff00000001844 */
[C---:B------:R-:W-:Y:S01]  /*16520*/  HMMA.16816.F32 R72, R40.reuse, R44, R72 ;  /* 0x0000002c2848723c */ /* 0x040fe20000001848 */
[----:B------:R2:W-:Y:S07]  /*16530*/  MUFU.EX2 R207, R55 ;  /* 0x0000003700cf7308 */ /* 0x0005ee0000000800 */
[-C--:B------:R-:W-:Y:S03]  /*16540*/  HMMA.16816.F32 R76, R40, R46.reuse, R76 ;  /* 0x0000002e284c723c */ /* 0x080fe6000000184c */
[----:B------:R1:W1:Y:S05]  /*16550*/  MUFU.EX2 R170, R58 ;  /* 0x0000003a00aa7308 */ /* 0x00026a0000000800 */
[C---:B------:R-:W-:Y:S01]  /*16560*/  HMMA.16816.F32 R80, R36.reuse, R46, R80 ;  /* 0x0000002e2450723c */ /* 0x040fe20000001850 */
[----:B------:R-:W1:Y:S07]  /*16570*/  LDSM.16.MT88.4 R44, [R233+0xf000] ;  /* 0x00f00000e92c783b */ /* 0x000e6e0000004200 */
[-C--:B------:R-:W-:Y:S01]  /*16580*/  HMMA.16816.F32 R84, R36, R48.reuse, R84 ;  /* 0x000000302454723c */ /* 0x080fe20000001854 */
[----:B--2---:R-:W-:Y:S07]  /*16590*/  LDSM.16.MT88.4 R52, [R236+0xd800] ;  /* 0x00d80000ec34783b */ /* 0x004fee0000004200 */
[C---:B------:R-:W-:Y:S04]  /*165a0*/  HMMA.16816.F32 R88, R40.reuse, R48, R88 ;  /* 0x000000302858723c */ /* 0x040fe80000001858 */
[----:B-1----:R-:W-:Y:S02]  /*165b0*/  MOV R58, R185 ;  /* 0x000000b9003a7202 */ /* 0x002fe40000000f00 */
[----:B------:R-:W-:Y:S02]  /*165c0*/  LDSM.16.MT88.4 R184, [R233+0xd800] ;  /* 0x00d80000e9b8783b */ /* 0x000fe40000004200 */
        /* <DEDUP_REMOVED lines=21> */
[C---:B------:R-:W-:Y:S08]  /*16720*/  HMMA.16816.F32 R152, R36.reuse, R174, R152 ;  /* 0x000000ae2498723c */ /* 0x040ff00000001898 */
[-C--:B------:R-:W-:Y:S08]  /*16730*/  HMMA.16816.F32 R156, R36, R44.reuse, R156 ;  /* 0x0000002c249c723c */ /* 0x080ff0000000189c */
[C---:B------:R-:W-:Y:S08]  /*16740*/  HMMA.16816.F32 R24, R40.reuse, R44, R24 ;  /* 0x0000002c2818723c */ /* 0x040ff00000001818 */
[-C--:B------:R-:W-:Y:S01]  /*16750*/  HMMA.16816.F32 R160, R40, R46.reuse, R160 ;  /* 0x0000002e28a0723c */ /* 0x080fe200000018a0 */
[----:B------:R-:W-:Y:S07]  /*16760*/  LDSM.16.MT88.4 R40, [R233+0xf800] ;  /* 0x00f80000e928783b */ /* 0x000fee0000004200 */
[----:B------:R-:W-:Y:S01]  /*16770*/  HMMA.16816.F32 R28, R36, R46, R28 ;  /* 0x0000002e241c723c */ /* 0x000fe2000000181c */
[----:B------:R-:W-:Y:S06]  /*16780*/  LDSM.16.MT88.4 R44, [R234+0xf800] ;  /* 0x00f80000ea2c783b */ /* 0x000fec0000004200 */
[----:B------:R-:W-:Y:S02]  /*16790*/  F2FP.PACK_AB R37, R169, R170 ;  /* 0x000000aaa925723e */ /* 0x000fe400000000ff */
[----:B------:R-:W-:Y:S03]  /*167a0*/  F2FP.PACK_AB R39, R171, R67 ;  /* 0x00000043ab27723e */ /* 0x000fe600000000ff */
[----:B------:R-:W-:Y:S02]  /*167b0*/  F2FP.PACK_AB R36, R66, R65 ;  /* 0x000000414224723e */ /* 0x000fe400000000ff */
[----:B------:R-:W-:Y:S01]  /*167c0*/  F2FP.PACK_AB R38, R212, R64 ;  /* 0x00000040d426723e */ /* 0x000fe200000000ff */
[----:B----4-:R-:W-:Y:S01]  /*167d0*/  FFMA.FTZ R3, R3, R177, R203 ;  /* 0x000000b103037223 */ /* 0x010fe200000100cb */
[----:B------:R-:W-:Y:S01]  /*167e0*/  F2FP.PACK_AB R203, R204, R205 ;  /* 0x000000cdcccb723e */ /* 0x000fe200000000ff */
[----:B-----5:R-:W-:Y:S01]  /*167f0*/  FFMA.FTZ R0, R0, R176, R202 ;  /* 0x000000b000007223 */ /* 0x020fe200000100ca */
[----:B------:R-:W-:Y:S01]  /*16800*/  F2FP.PACK_AB R202, R208, R209 ;  /* 0x000000d1d0ca723e */ /* 0x000fe200000000ff */
[----:B------:R-:W-:Y:S04]  /*16810*/  FFMA.FTZ R164, R164, R180, R183 ;  /* 0x000000b4a4a47223 */ /* 0x000fe800000100b7 */
[----:B------:R-:W-:Y:S02]  /*16820*/  FADD.FTZ R197, R197, R164 ;  /* 0x000000a4c5c57221 */ /* 0x000fe40000010000 */
[----:B------:R-:W-:Y:S01]  /*16830*/  FADD.FTZ R164, R201, R3 ;  /* 0x00000003c9a47221 */ /* 0x000fe20000010000 */
[----:B------:R-:W-:Y:S02]  /*16840*/  F2FP.PACK_AB R201, R207, R206 ;  /* 0x000000cecfc9723e */ /* 0x000fe400000000ff */
[----:B------:R-:W-:Y:S02]  /*16850*/  MOV R3, R200 ;  /* 0x000000c800037202 */ /* 0x000fe40000000f00 */
[----:B------:R-:W-:Y:S01]  /*16860*/  F2FP.PACK_AB R200, R211, R210 ;  /* 0x000000d2d3c8723e */ /* 0x000fe200000000ff */
[----:B---3--:R-:W-:Y:S02]  /*16870*/  FFMA.FTZ R2, R2, R182, R58 ;  /* 0x000000b602027223 */ /* 0x008fe4000001003a */
[----:B------:R-:W2:Y:S02]  /*16880*/  LDSM.16.MT88.4 R56, [R235+0xd800] ;  /* 0x00d80000eb38783b */ /* 0x000ea40000004200 */
[----:B------:R-:W-:Y:S02]  /*16890*/  FADD.FTZ R196, R196, R2 ;  /* 0x00000002c4c47221 */ /* 0x000fe40000010000 */
[----:B------:R-:W-:Y:S01]  /*168a0*/  FADD.FTZ R2, R178, R0 ;  /* 0x00000000b2027221 */ /* 0x000fe20000010000 */
[----:B------:R-:W-:Y:S02]  /*168b0*/  MOV R0, R179 ;  /* 0x000000b300007202 */ /* 0x000fe40000000f00 */
[-C--:B------:R-:W-:Y:S07]  /*168c0*/  HMMA.16816.F32 R176, R200, R184.reuse, R4 ;  /* 0x000000b8c8b0723c */ /* 0x080fee0000001804 */
[----:B------:R-:W-:Y:S01]  /*168d0*/  MOV R7, R181 ;  /* 0x000000b500077202 */ /* 0x000fe20000000f00 */
[C---:B------:R-:W-:Y:S07]  /*168e0*/  HMMA.16816.F32 R172, R36.reuse, R184, R8 ;  /* 0x000000b824ac723c */ /* 0x040fee0000001808 */
[----:B------:R-:W-:Y:S01]  /*168f0*/  MOV R10, R0 ;  /* 0x00000000000a7202 */ /* 0x000fe20000000f00 */
[-C--:B------:R-:W-:Y:S04]  /*16900*/  HMMA.16816.F32 R180, R36, R186.reuse, R12 ;  /* 0x000000ba24b4723c */ /* 0x080fe8000000180c */
[----:B------:R-:W-:Y:S02]  /*16910*/  MOV R0, R190 ;  /* 0x000000be00007202 */ /* 0x000fe40000000f00 */
[----:B------:R-:W-:Y:S02]  /*16920*/  MOV R11, R3 ;  /* 0x00000003000b7202 */ /* 0x000fe40000000f00 */
[C---:B------:R-:W-:Y:S04]  /*16930*/  HMMA.16816.F32 R184, R200.reuse, R186, R16 ;  /* 0x000000bac8b8723c */ /* 0x040fe80000001810 */
[----:B------:R-:W-:Y:S01]  /*16940*/  MOV R15, R7 ;  /* 0x00000007000f7202 */ /* 0x000fe20000000f00 */
[----:B------:R-:W-:Y:S01]  /*16950*/  FADD.FTZ R0, R0, R196 ;  /* 0x000000c400007221 */ /* 0x000fe20000010000 */
[----:B------:R-:W3:Y:S01]  /*16960*/  LDSM.16.MT88.4 R4, [R235+0xf800] ;  /* 0x00f80000eb04783b */ /* 0x000ee20000004200 */
[----:B------:R-:W-:Y:S01]  /*16970*/  MOV R3, R191 ;  /* 0x000000bf00037202 */ /* 0x000fe20000000f00 */
[-C--:B-1----:R-:W-:Y:S04]  /*16980*/  HMMA.16816.F32 R68, R200, R48.reuse, R68 ;  /* 0x00000030c844723c */ /* 0x082fe80000001844 */
[----:B------:R-:W-:Y:S01]  /*16990*/  FADD.FTZ R3, R3, R197 ;  /* 0x000000c503037221 */ /* 0x000fe20000010000 */
[----:B------:R-:W-:Y:S02]  /*169a0*/  MOV R9, R189 ;  /* 0x000000bd00097202 */ /* 0x000fe40000000f00 */
[----:B------:R-:W-:Y:S01]  /*169b0*/  MOV R12, R195 ;  /* 0x000000c3000c7202 */ /* 0x000fe20000000f00 */
[C---:B------:R-:W-:Y:S04]  /*169c0*/  HMMA.16816.F32 R72, R36.reuse, R48, R72 ;  /* 0x000000302448723c */ /* 0x040fe80000001848 */
[----:B------:R-:W-:Y:S01]  /*169d0*/  MOV R13, R194 ;  /* 0x000000c2000d7202 */ /* 0x000fe20000000f00 */
[----:B------:R-:W-:Y:S01]  /*169e0*/  FADD.FTZ R0, R12, R0 ;  /* 0x000000000c007221 */ /* 0x000fe20000010000 */
[----:B------:R-:W-:Y:S02]  /*169f0*/  MOV R14, R193 ;  /* 0x000000c1000e7202 */ /* 0x000fe40000000f00 */
[-C--:B------:R-:W-:Y:S04]  /*16a00*/  HMMA.16816.F32 R76, R36, R50.reuse, R76 ;  /* 0x00000032244c723c */ /* 0x080fe8000000184c */
        /* <DEDUP_REMOVED lines=60> */
[-C--:B------:R-:W-:Y:S08]  /*16dd0*/  HMMA.16816.F32 R148, R36, R62.reuse, R148 ;  /* 0x0000003e2494723c */ /* 0x080ff00000001894 */
[C---:B------:R-:W-:Y:S08]  /*16de0*/  HMMA.16816.F32 R152, R200.reuse, R62, R152 ;  /* 0x0000003ec898723c */ /* 0x040ff00000001898 */
[-C--:B---3--:R-:W-:Y:S08]  /*16df0*/  HMMA.16816.F32 R156, R200, R4.reuse, R156 ;  /* 0x00000004c89c723c */ /* 0x088ff0000000189c */
[C---:B------:R-:W-:Y:S07]  /*16e00*/  HMMA.16816.F32 R196, R36.reuse, R4, R24 ;  /* 0x0000000424c4723c */ /* 0x040fee0000001818 */
[----:B------:R-:W-:Y:S01]  /*16e10*/  FADD.FTZ R4, R220, R9 ;  /* 0x00000009dc047221 */ /* 0x000fe20000010000 */
[-C--:B------:R-:W-:Y:S04]  /*16e20*/  HMMA.16816.F32 R160, R36, R6.reuse, R160 ;  /* 0x0000000624a0723c */ /* 0x080fe800000018a0 */
[----:B------:R-:W-:Y:S02]  /*16e30*/  FADD.FTZ R3, R222, R4 ;  /* 0x00000004de037221 */ /* 0x000fe40000010000 */
[----:B------:R-:W-:Y:S01]  /*16e40*/  FADD.FTZ R5, R169, R0 ;  /* 0x00000000a9057221 */ /* 0x000fe20000010000 */
[----:B------:R-:W-:Y:S01]  /*16e50*/  MOV R169, R167 ;  /* 0x000000a700a97202 */ /* 0x000fe20000000f00 */
[----:B------:R-:W-:Y:S01]  /*16e60*/  FADD.FTZ R4, R206, R3 ;  /* 0x00000003ce047221 */ /* 0x000fe20000010000 */
[----:B------:R-:W-:Y:S04]  /*16e70*/  HMMA.16816.F32 R200, R200, R6, R28 ;  /* 0x00000006c8c8723c */ /* 0x000fe8000000181c */
[----:B------:R-:W-:Y:S02]  /*16e80*/  FADD.FTZ R3, R65, R2 ;  /* 0x0000000241037221 */ /* 0x000fe40000010000 */
[----:B------:R-:W-:Y:S02]  /*16e90*/  FADD.FTZ R2, R211, R8 ;  /* 0x00000008d3027221 */ /* 0x000fe40000010000 */
[----:B------:R-:W-:Y:S04]  /*16ea0*/  FADD.FTZ R5, R67, R5 ;  /* 0x0000000543057221 */ /* 0x000fe80000010000 */
[----:B------:R-:W-:Y:S02]  /*16eb0*/  FADD.FTZ R0, R207, R4 ;  /* 0x00000004cf007221 */ /* 0x000fe40000010000 */
[----:B------:R-:W-:Y:S01]  /*16ec0*/  FADD.FTZ R5, R171, R5 ;  /* 0x00000005ab057221 */ /* 0x000fe20000010000 */
[----:B------:R-:W-:Y:S01]  /*16ed0*/  MOV R171, R166 ;  /* 0x000000a600ab7202 */ /* 0x000fe20000000f00 */
        /* <DEDUP_REMOVED lines=12> */
.L_x_336:
[----:B------:R-:W2:Y:S01]  /*16fa0*/  LDL.LU R2, [R1+0x14] ;  /* 0x0000140001027983 */ /* 0x000ea20000300800 */
        /* <DEDUP_REMOVED lines=71> */
[----:B---3--:R-:W-:Y:S01]  /*17420*/  FMUL.FTZ R22, R0, R85 ;  /* 0x0000005500167220 */ /* 0x008fe20000410000 */
[----:B------:R-:W-:Y:S01]  /*17430*/  MOV R2, 0x3f800000 ;  /* 0x3f80000000027802 */ /* 0x000fe20000000f00 */
[----:B------:R-:W1:Y:S01]  /*17440*/  S2R R85, SR_TID.X ;  /* 0x0000000000557919 */ /* 0x000e620000002100 */
[----:B------:R-:W-:Y:S01]  /*17450*/  FSETP.NE.FTZ.AND P0, PT, R170, RZ, PT ;  /* 0x000000ffaa00720b */ /* 0x000fe20003f15000 */
[C---:B------:R-:W-:Y:S02]  /*17460*/  FMUL.FTZ R176, R0.reuse, R176 ;  /* 0x000000b000b07220 */ /* 0x040fe40000410000 */
[C---:B------:R-:W-:Y:S02]  /*17470*/  FMUL.FTZ R6, R0.reuse, R177 ;  /* 0x000000b100067220 */ /* 0x040fe40000410000 */
[C---:B------:R-:W-:Y:S02]  /*17480*/  FMUL.FTZ R184, R0.reuse, R184 ;  /* 0x000000b800b87220 */ /* 0x040fe40000410000 */
[----:B------:R-:W-:Y:S01]  /*17490*/  FMUL.FTZ R4, R0, R185 ;  /* 0x000000b900047220 */ /* 0x000fe20000410000 */
[----:B------:R-:W-:Y:S01]  /*174a0*/  F2FP.PACK_AB R6, R6, R176 ;  /* 0x000000b00606723e */ /* 0x000fe200000000ff */
[----:B------:R-:W2:Y:S01]  /*174b0*/  @P3 MUFU.RCP R2, R171 ;  /* 0x000000ab00023308 */ /* 0x000ea20000001000 */
        /* <DEDUP_REMOVED lines=43> */
[C---:B------:R-:W-:Y:S01]  /*17770*/  FMUL.FTZ R178, R3.reuse, R178 ;  /* 0x000000b203b27220 */ /* 0x040fe20000410000 */
[----:B------:R-:W-:Y:S01]  /*17780*/  F2FP.PACK_AB R32, R32, R156 ;  /* 0x0000009c2020723e */ /* 0x000fe200000000ff */
[----:B------:R-:W-:Y:S01]  /*17790*/  FMUL.FTZ R5, R3, R179 ;  /* 0x000000b303057220 */ /* 0x000fe20000410000 */
[-C--:B-----5:R-:W-:Y:S01]  /*177a0*/  LEA.HI R26, R87, R85.reuse, RZ, 0x2 ;  /* 0x00000055571a7211 */ /* 0x0a0fe200078f10ff */
[----:B------:R-:W1:Y:S01]  /*177b0*/  @P0 MUFU.RCP R0, R170 ;  /* 0x000000aa00000308 */ /* 0x000e620000001000 */
        /* <DEDUP_REMOVED lines=8> */
[C---:B------:R-:W-:Y:S01]  /*17840*/  FMUL.FTZ R82, R3.reuse, R82 ;  /* 0x0000005203527220 */ /* 0x040fe20000410000 */
[----:B------:R-:W-:Y:S01]  /*17850*/  F2FP.PACK_AB R28, R28, R200 ;  /* 0x000000c81c1c723e */ /* 0x000fe200000000ff */
[----:B------:R-:W-:Y:S01]  /*17860*/  FMUL.FTZ R14, R3, R83 ;  /* 0x00000053030e7220 */ /* 0x000fe20000410000 */
[----:B------:R-:W-:Y:S01]  /*17870*/  F2FP.PACK_AB R11, R11, R70 ;  /* 0x000000460b0b723e */ /* 0x000fe200000000ff */
[----:B------:R-:W-:-:S02]  /*17880*/  FMUL.FTZ R86, R3, R86 ;  /* 0x0000005603567220 */ /* 0x000fc40000410000 */
[C---:B------:R-:W-:Y:S01]  /*17890*/  FMUL.FTZ R98, R3.reuse, R98 ;  /* 0x0000006203627220 */ /* 0x040fe20000410000 */
[----:B------:R-:W-:Y:S01]  /*178a0*/  F2FP.PACK_AB R14, R14, R82 ;  /* 0x000000520e0e723e */ /* 0x000fe200000000ff */
        /* <DEDUP_REMOVED lines=83> */
[C---:B------:R-:W-:Y:S01]  /*17de0*/  FMUL.FTZ R8, R0.reuse, R174 ;  /* 0x000000ae00087220 */ /* 0x040fe20000410000 */
[----:B------:R-:W-:Y:S01]  /*17df0*/  LEA.HI R3, R3, R2, RZ, 0x3 ;  /* 0x0000000203037211 */ /* 0x000fe200078f18ff */
[----:B------:R-:W-:-:S02]  /*17e00*/  FMUL.FTZ R183, R0, R183 ;  /* 0x000000b700b77220 */ /* 0x000fc40000410000 */
[C---:B------:R-:W-:Y:S01]  /*17e10*/  FMUL.FTZ R13, R0.reuse, R182 ;  /* 0x000000b6000d7220 */ /* 0x040fe20000410000 */
[----:B------:R-:W-:Y:S01]  /*17e20*/  LOP3.LUT R3, R3, 0xfffffff8, RZ, 0xc0, !PT ;  /* 0xfffffff803037812 */ /* 0x000fe200078ec0ff */
[C---:B------:R-:W-:Y:S01]  /*17e30*/  FMUL.FTZ R75, R0.reuse, R75 ;  /* 0x0000004b004b7220 */ /* 0x040fe20000410000 */
[----:B------:R-:W-:Y:S01]  /*17e40*/  F2FP.PACK_AB R8, R175, R8 ;  /* 0x00000008af08723e */ /* 0x000fe200000000ff */
[----:B------:R-:W-:Y:S01]  /*17e50*/  FMUL.FTZ R17, R0, R74 ;  /* 0x0000004a00117220 */ /* 0x000fe20000410000 */
[----:B------:R-:W-:Y:S01]  /*17e60*/  IADD3 R3, R2, -R3, RZ ;  /* 0x8000000302037210 */ /* 0x000fe20007ffe0ff */
[C---:B------:R-:W-:Y:S01]  /*17e70*/  FMUL.FTZ R79, R0.reuse, R79 ;  /* 0x0000004f004f7220 */ /* 0x040fe20000410000 */
[----:B------:R-:W-:Y:S01]  /*17e80*/  F2FP.PACK_AB R13, R183, R13 ;  /* 0x0000000db70d723e */ /* 0x000fe200000000ff */
[C---:B------:R-:W-:Y:S01]  /*17e90*/  FMUL.FTZ R23, R0.reuse, R78 ;  /* 0x0000004e00177220 */ /* 0x040fe20000410000 */
        /* <DEDUP_REMOVED lines=38> */
[----:B------:R-:W-:Y:S02]  /*18100*/  F2FP.PACK_AB R29, R199, R29 ;  /* 0x0000001dc71d723e */ /* 0x000fe400000000ff */
        /* <DEDUP_REMOVED lines=19> */
[----:B------:R4:W-:Y:S04]  /*18240*/  STS [R0+0x2000], R9 ;  /* 0x0020000900007388 */ /* 0x0009e80000000800 */
[----:B------:R4:W-:Y:S01]  /*18250*/  STS [R0+0x2400], R8 ;  /* 0x0024000800007388 */ /* 0x0009e20000000800 */
[----:B-1----:R-:W-:-:S03]  /*18260*/  MOV R5, 0x40 ;  /* 0x0000004000057802 */ /* 0x002fc60000000f00 */
[----:B------:R-:W-:Y:S01]  /*18270*/  STS [R2+0x2000], R10 ;  /* 0x0020000a02007388 */ /* 0x000fe20000000800 */
[----:B------:R-:W-:-:S03]  /*18280*/  SEL R5, R5, 0xffffffc0, !P2 ;  /* 0xffffffc005057807 */ /* 0x000fc60005000000 */
[----:B------:R1:W-:Y:S01]  /*18290*/  STS [R2+0x2400], R13 ;  /* 0x0024000d02007388 */ /* 0x0003e20000000800 */
[C---:B--2---:R-:W-:Y:S02]  /*182a0*/  IADD3 R4, R0.reuse, R3, RZ ;  /* 0x0000000300047210 */ /* 0x044fe40007ffe0ff */
[-C--:B------:R-:W-:Y:S02]  /*182b0*/  IADD3 R3, R3, R2.reuse, RZ ;  /* 0x0000000203037210 */ /* 0x080fe40007ffe0ff */
[-C--:B---3--:R-:W-:Y:S01]  /*182c0*/  IADD3 R7, R0, R5.reuse, RZ ;  /* 0x0000000500077210 */ /* 0x088fe20007ffe0ff */
[----:B------:R2:W-:Y:S01]  /*182d0*/  STS [R4], R12 ;  /* 0x0000000c04007388 */ /* 0x0005e20000000800 */
[----:B------:R-:W-:Y:S02]  /*182e0*/  IADD3 R6, R4, R5, RZ ;  /* 0x0000000504067210 */ /* 0x000fe40007ffe0ff */
[----:B----4-:R-:W-:Y:S01]  /*182f0*/  MOV R9, 0x7f800000 ;  /* 0x7f80000000097802 */ /* 0x010fe20000000f00 */
[----:B------:R-:W-:Y:S01]  /*18300*/  STS [R4+0x400], R11 ;  /* 0x0004000b04007388 */ /* 0x000fe20000000800 */
[----:B------:R-:W-:-:S03]  /*18310*/  IADD3 R8, R5, R2, RZ ;  /* 0x0000000205087210 */ /* 0x000fc60007ffe0ff */
[----:B------:R-:W-:Y:S01]  /*18320*/  STS [R3], R15 ;  /* 0x0000000f03007388 */ /* 0x000fe20000000800 */
[----:B------:R-:W-:-:S03]  /*18330*/  IADD3 R5, R3, R5, RZ ;  /* 0x0000000503057210 */ /* 0x000fc60007ffe0ff */
[----:B------:R3:W-:Y:S04]  /*18340*/  STS [R3+0x400], R14 ;  /* 0x0004000e03007388 */ /* 0x0007e80000000800 */
[----:B------:R-:W-:Y:S01]  /*18350*/  STS [R4+0x2000], R16 ;  /* 0x0020001004007388 */ /* 0x000fe20000000800 */
[----:B-1----:R-:W-:-:S03]  /*18360*/  MOV R13, 0x7f800000 ;  /* 0x7f800000000d7802 */ /* 0x002fc60000000f00 */
[----:B------:R-:W-:Y:S04]  /*18370*/  STS [R4+0x2400], R17 ;  /* 0x0024001104007388 */ /* 0x000fe80000000800 */
[----:B------:R-:W-:Y:S01]  /*18380*/  STS [R3+0x2000], R24 ;  /* 0x0020001803007388 */ /* 0x000fe20000000800 */
[----:B--2---:R-:W-:-:S03]  /*18390*/  MOV R12, 0x7f800000 ;  /* 0x7f800000000c7802 */ /* 0x004fc60000000f00 */
[----:B------:R-:W-:Y:S04]  /*183a0*/  STS [R3+0x2400], R23 ;  /* 0x0024001703007388 */ /* 0x000fe80000000800 */
[----:B------:R-:W-:Y:S04]  /*183b0*/  STS [R7], R22 ;  /* 0x0000001607007388 */ /* 0x000fe80000000800 */
[----:B------:R-:W-:Y:S01]  /*183c0*/  STS [R7+0x400], R21 ;  /* 0x0004001507007388 */ /* 0x000fe20000000800 */
[----:B---3--:R-:W-:-:S03]  /*183d0*/  MOV R14, 0x7f800000 ;  /* 0x7f800000000e7802 */ /* 0x008fc60000000f00 */
        /* <DEDUP_REMOVED lines=35> */
[----:B------:R3:W-:Y:S04]  /*18610*/  STS [R7+0x4000], R40 ;  /* 0x0040002807007388 */ /* 0x0007e80000000800 */
[----:B------:R3:W-:Y:S01]  /*18620*/  STS [R7+0x4400], R39 ;  /* 0x0044002707007388 */ /* 0x0007e20000000800 */
[----:B--2---:R-:W-:-:S03]  /*18630*/  @P3 FMUL.FTZ R2, R2, 0.69314718246459960938 ;  /* 0x3f31721802023820 */ /* 0x004fc60000410000 */
[----:B------:R2:W-:Y:S01]  /*18640*/  STS [R8+0x4000], R36 ;  /* 0x0040002408007388 */ /* 0x0005e20000000800 */
[----:B------:R-:W-:-:S03]  /*18650*/  @P3 FFMA.FTZ R9, R166, c[0x0][0x238], R2 ;  /* 0x00008e00a6093a23 */ /* 0x000fc60000010002 */
[----:B------:R2:W-:Y:S01]  /*18660*/  STS [R8+0x4400], R35 ;  /* 0x0044002308007388 */ /* 0x0005e20000000800 */
[----:B-1----:R-:W1:Y:S01]  /*18670*/  @P5 MUFU.LG2 R4, R169 ;  /* 0x000000a900045308 */ /* 0x002e620000000c00 */
[----:B----4-:R-:W-:Y:S02]  /*18680*/  @P0 FMUL.FTZ R0, R0, 0.69314718246459960938 ;  /* 0x3f31721800000820 */ /* 0x010fe40000410000 */
[----:B------:R2:W-:Y:S02]  /*18690*/  STS [R7+0x6000], R38 ;  /* 0x0060002607007388 */ /* 0x0005e40000000800 */
[----:B------:R-:W-:Y:S02]  /*186a0*/  @P0 FFMA.FTZ R12, R165, c[0x0][0x238], R0 ;  /* 0x00008e00a50c0a23 */ /* 0x000fe40000010000 */
[----:B------:R2:W-:Y:S01]  /*186b0*/  STS [R7+0x6400], R37 ;  /* 0x0064002507007388 */ /* 0x0005e20000000800 */
[----:B---3--:R-:W3:Y:S03]  /*186c0*/  @P4 MUFU.LG2 R3, R164 ;  /* 0x000000a400034308 */ /* 0x008ee60000000c00 */
[----:B------:R2:W-:Y:S04]  /*186d0*/  STS [R8+0x6000], R34 ;  /* 0x0060002208007388 */ /* 0x0005e80000000800 */
[----:B------:R2:W-:Y:S01]  /*186e0*/  STS [R8+0x6400], R33 ;  /* 0x0064002108007388 */ /* 0x0005e20000000800 */
[----:B-1----:R-:W-:-:S03]  /*186f0*/  @P5 FMUL.FTZ R4, R4, 0.69314718246459960938 ;  /* 0x3f31721804045820 */ /* 0x002fc60000410000 */
[----:B------:R2:W-:Y:S01]  /*18700*/  STS [R6+0x4000], R32 ;  /* 0x0040002006007388 */ /* 0x0005e20000000800 */
[----:B------:R-:W-:-:S03]  /*18710*/  @P5 FFMA.FTZ R13, R168, c[0x0][0x238], R4 ;  /* 0x00008e00a80d5a23 */ /* 0x000fc60000010004 */
[----:B------:R2:W-:Y:S01]  /*18720*/  STS [R6+0x4400], R31 ;  /* 0x0044001f06007388 */ /* 0x0005e20000000800 */
[----:B---3--:R-:W-:-:S03]  /*18730*/  @P4 FMUL.FTZ R3, R3, 0.69314718246459960938 ;  /* 0x3f31721803034820 */ /* 0x008fc60000410000 */
[----:B------:R2:W-:Y:S01]  /*18740*/  STS [R5+0x4000], R28 ;  /* 0x0040001c05007388 */ /* 0x0005e20000000800 */
[----:B------:R-:W-:-:S03]  /*18750*/  @P4 FFMA.FTZ R14, R167, c[0x0][0x238], R3 ;  /* 0x00008e00a70e4a23 */ /* 0x000fc60000010003 */
[----:B------:R2:W-:Y:S04]  /*18760*/  STS [R5+0x4400], R27 ;  /* 0x0044001b05007388 */ /* 0x0005e80000000800 */
[----:B------:R2:W-:Y:S04]  /*18770*/  STS [R6+0x6000], R30 ;  /* 0x0060001e06007388 */ /* 0x0005e80000000800 */
[----:B------:R2:W-:Y:S04]  /*18780*/  STS [R6+0x6400], R29 ;  /* 0x0064001d06007388 */ /* 0x0005e80000000800 */
[----:B------:R2:W-:Y:S04]  /*18790*/  STS [R5+0x6000], R26 ;  /* 0x0060001a05007388 */ /* 0x0005e80000000800 */
[----:B------:R2:W-:Y:S04]  /*187a0*/  STS [R5+0x6400], R68 ;  /* 0x0064004405007388 */ /* 0x0005e80000000800 */
[----:B------:R-:W-:Y:S06]  /*187b0*/  BAR.SYNC.DEFER_BLOCKING 0x0 ;  /* 0x0000000000007b1d */ /* 0x000fec0000010000 */
[----:B------:R2:W1:Y:S04]  /*187c0*/  LDS.128 R20, [R244] ;  /* 0x00000000f4147984 */ /* 0x0004680000000c00 */
        /* <DEDUP_REMOVED lines=16> */
[----:B---34-:R-:W3:Y:S01]  /*188d0*/  S2R R3, SR_TID.X ;  /* 0x0000000000037919 */ /* 0x018ee20000002100 */
[----:B------:R-:W-:-:S04]  /*188e0*/  SHF.R.S32.HI R2, RZ, 0x1f, R41 ;  /* 0x0000001fff027819 */ /* 0x000fc80000011429 */
[----:B------:R-:W-:-:S04]  /*188f0*/  LEA.HI R2, R2, R41, RZ, 0x2 ;  /* 0x0000002902027211 */ /* 0x000fc800078f10ff */
[----:B------:R-:W-:-:S05]  /*18900*/  LOP3.LUT R2, R2, 0xffffffc, RZ, 0xc0, !PT ;  /* 0x0ffffffc02027812 */ /* 0x000fca00078ec0ff */
[----:B------:R-:W-:Y:S01]  /*18910*/  IMAD.IADD R2, R41, 0x1, -R2 ;  /* 0x0000000129027824 */ /* 0x000fe200078e0a02 */
[----:B---3--:R-:W-:-:S04]  /*18920*/  SHF.R.S32.HI R0, RZ, 0x1f, R3 ;  /* 0x0000001fff007819 */ /* 0x008fc80000011403 */
[----:B------:R-:W-:-:S04]  /*18930*/  LEA.HI R0, R0, R3, RZ, 0x5 ;  /* 0x0000000300007211 */ /* 0x000fc800078f28ff */
[----:B------:R-:W-:-:S05]  /*18940*/  LOP3.LUT R0, R0, 0xffffffe0, RZ, 0xc0, !PT ;  /* 0xffffffe000007812 */ /* 0x000fca00078ec0ff */
[----:B------:R-:W-:-:S05]  /*18950*/  IMAD.IADD R0, R3, 0x1, -R0 ;  /* 0x0000000103007824 */ /* 0x000fca00078e0a00 */
[----:B------:R-:W-:-:S04]  /*18960*/  SHF.R.S32.HI R3, RZ, 0x1f, R0 ;  /* 0x0000001fff037819 */ /* 0x000fc80000011400 */
[----:B------:R-:W-:-:S04]  /*18970*/  LEA.HI R0, R3, R0, RZ, 0x2 ;  /* 0x0000000003007211 */ /* 0x000fc800078f10ff */
[----:B------:R-:W-:-:S05]  /*18980*/  SHF.R.S32.HI R0, RZ, 0x2, R0 ;  /* 0x00000002ff007819 */ /* 0x000fca0000011400 */
[----:B------:R-:W-:-:S05]  /*18990*/  IMAD R0, R2, 0x10, R0 ;  /* 0x0000001002007824 */ /* 0x000fca00078e0200 */
[C---:B------:R-:W-:Y:S02]  /*189a0*/  ISETP.GE.AND P6, PT, R0.reuse, UR17, PT ;  /* 0x0000001100007c0c */ /* 0x040fe4000bfc6270 */
[C---:B------:R-:W-:Y:S02]  /*189b0*/  IADD3 R2, R0.reuse, 0x8, RZ ;  /* 0x0000000800027810 */ /* 0x040fe40007ffe0ff */
[----:B--2---:R-:W-:Y:S02]  /*189c0*/  IADD3 R5, R0, 0x40, RZ ;  /* 0x0000004000057810 */ /* 0x004fe40007ffe0ff */
        /* <DEDUP_REMOVED lines=28> */
.L_x_341:
[----:B---34-:R-:W-:Y:S05]  /*18b90*/  BSYNC B0 ;  /* 0x0000000000007941 */ /* 0x018fea0003800000 */
.L_x_340:
[----:B------:R-:W3:Y:S04]  /*18ba0*/  LDL.64 R42, [R1+0x30] ;  /* 0x00003000012a7983 */ /* 0x000ee80000100a00 */
[----:B------:R4:W5:Y:S01]  /*18bb0*/  LDL R40, [R1+0x24] ;  /* 0x0000240001287983 */ /* 0x0009620000100800 */
[----:B--2---:R-:W-:Y:S01]  /*18bc0*/  LEA.HI R14, R87, R85, RZ, 0x3 ;  /* 0x00000055570e7211 */ /* 0x004fe200078f18ff */
[----:B------:R-:W-:Y:S01]  /*18bd0*/  UIMAD UR9, UR9, -0x80, UR13 ;  /* 0xffffff80090978a4 */ /* 0x000fe2000f8e020d */
[----:B------:R-:W-:Y:S01]  /*18be0*/  BSSY B0, `(.L_x_342) ;  /* 0x0000020000007945 */ /* 0x000fe20003800000 */
[----:B------:R-:W2:Y:S01]  /*18bf0*/  S2R R0, SR_TID.X ;  /* 0x0000000000007919 */ /* 0x000ea20000002100 */
[----:B------:R-:W-:Y:S01]  /*18c00*/  SHF.R.S32.HI R5, RZ, 0x3, R14 ;  /* 0x00000003ff057819 */ /* 0x000fe2000001140e */
[----:B------:R-:W-:-:S02]  /*18c10*/  USHF.R.S32.HI UR6, URZ, 0x1f, UR12 ;  /* 0x0000001f3f067899 */ /* 0x000fc4000801140c */
[----:B------:R-:W1:Y:S01]  /*18c20*/  S2R R10, SR_CTAID.Z ;  /* 0x00000000000a7919 */ /* 0x000e620000002700 */
[----:B------:R-:W-:Y:S02]  /*18c30*/  ULDC.64 UR4, c[0x0][0x1f0] ;  /* 0x00007c0000047ab9 */ /* 0x000fe40000000a00 */
[----:B------:R-:W-:-:S04]  /*18c40*/  UIMAD UR4, UR6, UR4, URZ ;  /* 0x00000004060472a4 */ /* 0x000fc8000f8e023f */
[----:B------:R-:W-:Y:S01]  /*18c50*/  UIMAD UR4, UR12, UR5, UR4 ;  /* 0x000000050c0472a4 */ /* 0x000fe2000f8e0204 */
[----:B--2---:R-:W-:-:S04]  /*18c60*/  SHF.R.S32.HI R4, RZ, 0x1f, R0 ;  /* 0x0000001fff047819 */ /* 0x004fc80000011400 */
[----:B------:R-:W-:-:S04]  /*18c70*/  LEA.HI R4, R4, R0, RZ, 0x3 ;  /* 0x0000000004047211 */ /* 0x000fc800078f18ff */
[----:B------:R-:W-:-:S04]  /*18c80*/  SHF.R.S32.HI R12, RZ, 0x3, R4 ;  /* 0x00000003ff0c7819 */ /* 0x000fc80000011404 */
[----:B------:R-:W-:Y:S02]  /*18c90*/  SHF.R.S32.HI R13, RZ, 0x1f, R12 ;  /* 0x0000001fff0d7819 */ /* 0x000fe4000001140c */
[----:B---3--:R-:W-:Y:S02]  /*18ca0*/  SHF.R.S32.HI R0, RZ, 0x1f, R42 ;  /* 0x0000001fff007819 */ /* 0x008fe4000001142a */
[----:B------:R-:W-:-:S04]  /*18cb0*/  IADD3 R2, P0, R42, UR20, RZ ;  /* 0x000000142a027c10 */ /* 0x000fc8000ff1e0ff */
[----:B------:R-:W-:Y:S01]  /*18cc0*/  IADD3.X R3, R0, UR7, RZ, P0, !PT ;  /* 0x0000000700037c10 */ /* 0x000fe200087fe4ff */
[----:B------:R-:W-:Y:S01]  /*18cd0*/  IMAD.U32 R0, RZ, RZ, UR11 ;  /* 0x0000000bff007e24 */ /* 0x000fe2000f8e00ff */
[----:B------:R-:W-:-:S03]  /*18ce0*/  ISETP.GE.AND P0, PT, R5, UR9, PT ;  /* 0x0000000905007c0c */ /* 0x000fc6000bf06270 */
[----:B-1----:R-:W-:-:S04]  /*18cf0*/  IMAD.WIDE.U32 R10, R10, c[0x0][0x1f0], R2 ;  /* 0x00007c000a0a7a25 */ /* 0x002fc800078e0002 */
[----:B------:R-:W-:Y:S01]  /*18d00*/  IMAD.WIDE R6, R0, 0x80, R12 ;  /* 0x0000008000067825 */ /* 0x000fe200078e020c */
[----:B------:R-:W-:-:S05]  /*18d10*/  IADD3 R9, R11, UR4, RZ ;  /* 0x000000040b097c10 */ /* 0x000fca000fffe0ff */
[----:B------:R-:W-:Y:S05]  /*18d20*/  @P0 BRA `(.L_x_343) ;  /* 0x000000b000000947 */ /* 0x000fea0003800000 */
[----:B----4-:R-:W-:Y:S01]  /*18d30*/  IMAD R0, R7, c[0x0][0x1e8], RZ ;  /* 0x00007a0007007a24 */ /* 0x010fe200078e02ff */
        /* <DEDUP_REMOVED lines=10> */
.L_x_343:
[----:B----4-:R-:W-:Y:S05]  /*18de0*/  BSYNC B0 ;  /* 0x0000000000007941 */ /* 0x010fea0003800000 */
.L_x_342:
        /* <DEDUP_REMOVED lines=18> */
.L_x_345:
[----:B------:R-:W-:Y:S05]  /*18f10*/  BSYNC B0 ;  /* 0x0000000000007941 */ /* 0x000fea0003800000 */
.L_x_344:
        /* <DEDUP_REMOVED lines=18> */
.L_x_347:
[----:B------:R-:W-:Y:S05]  /*19040*/  BSYNC B0 ;  /* 0x0000000000007941 */ /* 0x000fea0003800000 */
.L_x_346:
        /* <DEDUP_REMOVED lines=18> */
.L_x_349:
[----:B------:R-:W-:Y:S05]  /*19170*/  BSYNC B0 ;  /* 0x0000000000007941 */ /* 0x000fea0003800000 */
.L_x_348:
        /* <DEDUP_REMOVED lines=18> */
.L_x_351:
[----:B------:R-:W-:Y:S05]  /*192a0*/  BSYNC B0 ;  /* 0x0000000000007941 */ /* 0x000fea0003800000 */
.L_x_350:
        /* <DEDUP_REMOVED lines=18> */
.L_x_353:
[----:B------:R-:W-:Y:S05]  /*193d0*/  BSYNC B0 ;  /* 0x0000000000007941 */ /* 0x000fea0003800000 */
.L_x_352:
        /* <DEDUP_REMOVED lines=18> */
.L_x_355:
[----:B------:R-:W-:Y:S05]  /*19500*/  BSYNC B0 ;  /* 0x0000000000007941 */ /* 0x000fea0003800000 */
.L_x_354:
        /* <DEDUP_REMOVED lines=19> */
.L_x_290:
        /* <DEDUP_REMOVED lines=74> */
.L_x_357:
[----:B------:R-:W-:Y:S05]  /*19ae0*/  BSYNC B0 ;  /* 0x0000000000007941 */ /* 0x000fea0003800000 */
.L_x_356:
        /* <DEDUP_REMOVED lines=18> */
.L_x_359:
[----:B------:R-:W-:Y:S05]  /*19c10*/  BSYNC B0 ;  /* 0x0000000000007941 */ /* 0x000fea0003800000 */
.L_x_358:
        /* <DEDUP_REMOVED lines=18> */
.L_x_361:
[----:B------:R-:W-:Y:S05]  /*19d40*/  BSYNC B0 ;  /* 0x0000000000007941 */ /* 0x000fea0003800000 */
.L_x_360:
        /* <DEDUP_REMOVED lines=18> */
.L_x_363:
[----:B------:R-:W-:Y:S05]  /*19e70*/  BSYNC B0 ;  /* 0x0000000000007941 */ /* 0x000fea0003800000 */
.L_x_362:
        /* <DEDUP_REMOVED lines=18> */
.L_x_365:
[----:B------:R-:W-:Y:S05]  /*19fa0*/  BSYNC B0 ;  /* 0x0000000000007941 */ /* 0x000fea0003800000 */
.L_x_364:
        /* <DEDUP_REMOVED lines=18> */
.L_x_367:
[----:B------:R-:W-:Y:S05]  /*1a0d0*/  BSYNC B0 ;  /* 0x0000000000007941 */ /* 0x000fea0003800000 */
.L_x_366:
        /* <DEDUP_REMOVED lines=18> */
.L_x_369:
[----:B------:R-:W-:Y:S05]  /*1a200*/  BSYNC B0 ;  /* 0x0000000000007941 */ /* 0x000fea0003800000 */
.L_x_368:
        /* <DEDUP_REMOVED lines=18> */
.L_x_371:
[----:B------:R-:W-:Y:S05]  /*1a330*/  BSYNC B0 ;  /* 0x0000000000007941 */ /* 0x000fea0003800000 */
.L_x_370:
        /* <DEDUP_REMOVED lines=67> */
.L_x_372:
        /* <DEDUP_REMOVED lines=9> */
.L_x_1398:


//--------------------- .text._ZN5flash16flash_fwd_kernelI23Flash_fwd_kernel_traitsILi128ELi128ELi64ELi4ELb0ELb0EN7cutlass6half_tE19Flash_kernel_traitsILi128ELi128ELi64ELi4ES3_EELb0ELb1ELb0ELb1ELb0ELb0ELb1ELb0EEEvNS_16Flash_fwd_paramsE --------------------------
	.section	.text._ZN5flash16flash_fwd_kernelI23Flash_fwd_kernel_traitsILi128ELi128ELi64ELi4ELb0ELb0EN7cutlass6half_tE19Flash_kernel_traitsILi128ELi128ELi64ELi4ES3_EELb0ELb1ELb0ELb1ELb0ELb0ELb1ELb0EEEvNS_16Flash_fwd_paramsE,"ax",@progbits
	.sectioninfo	@"SHI_REGISTERS=255"
	.align	128
        .global         _ZN5flash16flash_fwd_kernelI23Flash_fwd_kernel_traitsILi128ELi128ELi64ELi4ELb0ELb0EN7cutlass6half_tE19Flash_kernel_traitsILi128ELi128ELi64ELi4ES3_EELb0ELb1ELb0ELb1ELb0ELb0ELb1ELb0EEEvNS_16Flash_fwd_paramsE
        .type           _ZN5flash16flash_fwd_kernelI23Flash_fwd_kernel_traitsILi128ELi128ELi64ELi4ELb0ELb0EN7cutlass6half_tE19Flash_kernel_traitsILi128ELi128ELi64ELi4ES3_EELb0ELb1ELb0ELb1ELb0ELb0ELb1ELb0EEEvNS_16Flash_fwd_paramsE,@function
        .size           _ZN5flash16flash_fwd_kernelI23Flash_fwd_kernel_traitsILi128ELi128ELi64ELi4ELb0ELb0EN7cutlass6half_tE19Flash_kernel_traitsILi128ELi128ELi64ELi4ES3_EELb0ELb1ELb0ELb1ELb0ELb0ELb1ELb0EEEvNS_16Flash_fwd_paramsE,(.L_x_1399 - _ZN5flash16flash_fwd_kernelI23Flash_fwd_kernel_traitsILi128ELi128ELi64ELi4ELb0ELb0EN7cutlass6half_tE19Flash_kernel_traitsILi128ELi128ELi64ELi4ES3_EELb0ELb1ELb0ELb1ELb0ELb0ELb1ELb0EEEvNS_16Flash_fwd_paramsE)
        .other          _ZN5flash16flash_fwd_kernelI23Flash_fwd_kernel_traitsILi128ELi128ELi64ELi4ELb0ELb0EN7cutlass6half_tE19Flash_kernel_traitsILi128ELi128ELi64ELi4ES3_EELb0ELb1ELb0ELb1ELb0ELb0ELb1ELb0EEEvNS_16Flash_fwd_paramsE,@"STO_CUDA_ENTRY STV_DEFAULT"
_ZN5flash16flash_fwd_kernelI23Flash_fwd_kernel_traitsILi128ELi128ELi64ELi4ELb0ELb0EN7cutlass6half_tE19Flash_kernel_traitsILi128ELi128ELi64ELi4ES3_EELb0ELb1ELb0ELb1ELb0ELb0ELb1ELb0EEEvNS_16Flash_fwd_paramsE:
.text._ZN5flash16flash_fwd_kernelI23Flash_fwd_kernel_traitsILi128ELi128ELi64ELi4ELb0ELb0EN7cutlass6half_tE19Flash_kernel_traitsILi128ELi128ELi64ELi4ES3_EELb0ELb1ELb0ELb1ELb0ELb0ELb1ELb0EEEvNS_16Flash_fwd_paramsE:
        /* <DEDUP_REMOVED lines=56> */
.L_x_373:
[----:B-1----:R-:W-:Y:S02]  /*0380*/  ULDC UR6, c[0x0][0x218] ;  /* 0x0000860000067ab9 */ /* 0x002fe40000000800 */
.L_x_374:
        /* <DEDUP_REMOVED lines=69> */
.L_x_376:
        /* <DEDUP_REMOVED lines=44> */
.L_x_377:
        /* <DEDUP_REMOVED lines=95> */
.L_x_379:
[----:B------:R-:W-:Y:S05]  /*1090*/  BSYNC B0 ;  /* 0x0000000000007941 */ /* 0x000fea0003800000 */
.L_x_378:
        /* <DEDUP_REMOVED lines=29> */
.L_x_381:
[----:B------:R-:W-:Y:S05]  /*1270*/  BSYNC B0 ;  /* 0x0000000000007941 */ /* 0x000fea0003800000 */
.L_x_380:
        /* <DEDUP_REMOVED lines=29> */
.L_x_383:
[----:B------:R-:W-:Y:S05]  /*1450*/  BSYNC B0 ;  /* 0x0000000000007941 */ /* 0x000fea0003800000 */
.L_x_382:
        /* <DEDUP_REMOVED lines=29> */
.L_x_385:
[----:B------:R-:W-:Y:S05]  /*1630*/  BSYNC B0 ;  /* 0x0000000000007941 */ /* 0x000fea0003800000 */
.L_x_384:
        /* <DEDUP_REMOVED lines=29> */
.L_x_387:
[----:B------:R-:W-:Y:S05]  /*1810*/  BSYNC B0 ;  /* 0x0000000000007941 */ /* 0x000fea0003800000 */
.L_x_386:
        /* <DEDUP_REMOVED lines=29> */
.L_x_389:
[----:B------:R-:W-:Y:S05]  /*19f0*/  BSYNC B0 ;  /* 0x0000000000007941 */ /* 0x000fea0003800000 */
.L_x_388:
        /* <DEDUP_REMOVED lines=29> */
.L_x_391:
[----:B------:R-:W-:Y:S05]  /*1bd0*/  BSYNC B0 ;  /* 0x0000000000007941 */ /* 0x000fea0003800000 */
.L_x_390:
        /* <DEDUP_REMOVED lines=32> */
.L_x_393:
[----:B------:R-:W-:Y:S05]  /*1de0*/  BSYNC B0 ;  /* 0x0000000000007941 */ /* 0x000fea0003800000 */
.L_x_392:
        /* <DEDUP_REMOVED lines=32> */
.L_x_395:
[----:B------:R-:W-:Y:S05]  /*1ff0*/  BSYNC B0 ;  /* 0x0000000000007941 */ /* 0x000fea0003800000 */
.L_x_394:
        /* <DEDUP_REMOVED lines=25> */
.L_x_397:
[----:B------:R-:W-:Y:S05]  /*2190*/  BSYNC B0 ;  /* 0x0000000000007941 */ /* 0x000fea0003800000 */
.L_x_396:
        /* <DEDUP_REMOVED lines=24> */
.L_x_399:
[----:B------:R-:W-:Y:S05]  /*2320*/  BSYNC B0 ;  /* 0x0000000000007941 */ /* 0x000fea0003800000 */
.L_x_398:
        /* <DEDUP_REMOVED lines=26> */
.L_x_401:
[----:B------:R-:W-:Y:S05]  /*24d0*/  BSYNC B0 ;  /* 0x0000000000007941 */ /* 0x000fea0003800000 */
.L_x_400:
        /* <DEDUP_REMOVED lines=93> */
.L_x_403:
[----:B--2---:R-:W-:Y:S05]  /*2ab0*/  BSYNC B0 ;  /* 0x0000000000007941 */ /* 0x004fea0003800000 */
.L_x_402:
        /* <DEDUP_REMOVED lines=27> */
.L_x_405:
[----:B------:R-:W-:Y:S05]  /*2c70*/  BSYNC B0 ;  /* 0x0000000000007941 */ /* 0x000fea0003800000 */
.L_x_404:
        /* <DEDUP_REMOVED lines=26> */
.L_x_407:
[----:B------:R-:W-:Y:S05]  /*2e20*/  BSYNC B0 ;  /* 0x0000000000007941 */ /* 0x000fea0003800000 */
.L_x_406:
        /* <DEDUP_REMOVED lines=31> */
.L_x_409:
[----:B------:R-:W-:Y:S05]  /*3020*/  BSYNC B0 ;  /* 0x0000000000007941 */ /* 0x000fea0003800000 */
.L_x_408:
        /* <DEDUP_REMOVED lines=20> */
[----:B------:R-:W4:Y:S01]  /*3170*/  LDSM.16.M88.4 R16, [R244] ;  /* 0x00000000f410783b */ /* 0x000f220000000200 */
[----:B------:R-:W-:Y:S03]  /*3180*/  I2F R170, R2 ;  /* 0x0000000200aa7306 */ /* 0x000fe60000201400 */
[----:B------:R-:W-:Y:S04]  /*3190*/  LDSM.16.M88.4 R24, [R6+0x9800] ;  /* 0x009800000618783b */ /* 0x000fe80000000200 */
[----:B------:R-:W-:Y:S04]  /*31a0*/  LDSM.16.M88.4 R28, [R6+0x9000] ;  /* 0x00900000061c783b */ /* 0x000fe80000000200 */
[----:B------:R-:W-:Y:S04]  /*31b0*/  LDSM.16.M88.4 R36, [R6+0x8000] ;  /* 0x008000000624783b */ /* 0x000fe80000000200 */
[----:B------:R-:W-:Y:S04]  /*31c0*/  LDSM.16.M88.4 R32, [R6+0x8800] ;  /* 0x008800000620783b */ /* 0x000fe80000000200 */
[----:B------:R-:W-:Y:S01]  /*31d0*/  LDSM.16.M88.4 R84, [R242+0x8000] ;  /* 0x00800000f254783b */ /* 0x000fe20000000200 */
[C---:B-1----:R-:W-:Y:S03]  /*31e0*/  HMMA.16816.F32 R104, R8.reuse, R12, RZ ;  /* 0x0000000c0868723c */ /* 0x042fe600000018ff */
[----:B------:R-:W-:Y:S05]  /*31f0*/  LDSM.16.M88.4 R68, [R242+0x8800] ;  /* 0x00880000f244783b */ /* 0x000fea0000000200 */
[C---:B------:R-:W-:Y:S08]  /*3200*/  HMMA.16816.F32 R100, R8.reuse, R14, RZ ;  /* 0x0000000e0864723c */ /* 0x040ff000000018ff */
        /* <DEDUP_REMOVED lines=11> */
[C---:B------:R-:W-:Y:S08]  /*32c0*/  HMMA.16816.F32 R48, R16.reuse, R42, RZ ;  /* 0x0000002a1030723c */ /* 0x040ff000000018ff */
[C---:B------:R-:W-:Y:S08]  /*32d0*/  HMMA.16816.F32 R60, R16.reuse, R20, RZ ;  /* 0x00000014103c723c */ /* 0x040ff000000018ff */
[C---:B------:R-:W-:Y:S01]  /*32e0*/  HMMA.16816.F32 R56, R16.reuse, R22, RZ ;  /* 0x000000161038723c */ /* 0x040fe200000018ff */
[----:B------:R-:W3:Y:S07]  /*32f0*/  LDSM.16.M88.4 R20, [R247+0x2000] ;  /* 0x00200000f714783b */ /* 0x000eee0000000200 */
[C---:B------:R-:W-:Y:S08]  /*3300*/  HMMA.16816.F32 R40, R16.reuse, R44, RZ ;  /* 0x0000002c1028723c */ /* 0x040ff000000018ff */
[----:B------:R-:W-:Y:S01]  /*3310*/  HMMA.16816.F32 R16, R16, R46, RZ ;  /* 0x0000002e1010723c */ /* 0x000fe200000018ff */
[----:B------:R-:W-:Y:S07]  /*3320*/  LDSM.16.M88.4 R44, [R241+0x800] ;  /* 0x00080000f12c783b */ /* 0x000fee0000000200 */
[C---:B-1----:R-:W-:Y:S08]  /*3330*/  HMMA.16816.F32 R136, R8.reuse, R24, R72 ;  /* 0x000000180888723c */ /* 0x042ff00000001848 */
[C---:B------:R-:W-:Y:S08]  /*3340*/  HMMA.16816.F32 R116, R8.reuse, R26, R64 ;  /* 0x0000001a0874723c */ /* 0x040ff00000001840 */
[C---:B------:R-:W-:Y:S08]  /*3350*/  HMMA.16816.F32 R140, R8.reuse, R28, R80 ;  /* 0x0000001c088c723c */ /* 0x040ff00000001850 */
[----:B------:R-:W-:Y:S08]  /*3360*/  HMMA.16816.F32 R132, R8, R30, R76 ;  /* 0x0000001e0884723c */ /* 0x000ff0000000184c */
[C---:B--2---:R-:W-:Y:S08]  /*3370*/  HMMA.16816.F32 R124, R12.reuse, R28, R52 ;  /* 0x0000001c0c7c723c */ /* 0x044ff00000001834 */
[C---:B------:R-:W-:Y:S01]  /*3380*/  HMMA.16816.F32 R128, R12.reuse, R24, R40 ;  /* 0x000000180c80723c */ /* 0x040fe20000001828 */
[----:B------:R-:W-:Y:S07]  /*3390*/  LDSM.16.M88.4 R40, [R241+0x1000] ;  /* 0x00100000f128783b */ /* 0x000fee0000000200 */
[C---:B------:R-:W-:Y:S01]  /*33a0*/  HMMA.16816.F32 R72, R12.reuse, R30, R48 ;  /* 0x0000001e0c48723c */ /* 0x040fe20000001830 */
[----:B------:R-:W1:Y:S04]  /*33b0*/  LDSM.16.M88.4 R28, [R242+0x9000] ;  /* 0x00900000f21c783b */ /* 0x000e680000000200 */
[----:B------:R-:W-:Y:S03]  /*33c0*/  LDSM.16.M88.4 R48, [R241] ;  /* 0x00000000f130783b */ /* 0x000fe60000000200 */
[----:B------:R-:W-:Y:S01]  /*33d0*/  HMMA.16816.F32 R64, R12, R26, R16 ;  /* 0x0000001a0c40723c */ /* 0x000fe20000001810 */
[----:B------:R-:W2:Y:S04]  /*33e0*/  LDSM.16.M88.4 R24, [R242+0x9800] ;  /* 0x00980000f218783b */ /* 0x000ea80000000200 */
[----:B------:R-:W4:Y:S03]  /*33f0*/  LDSM.16.M88.4 R16, [R247] ;  /* 0x00000000f710783b */ /* 0x000f260000000200 */
[C---:B------:R-:W-:Y:S08]  /*3400*/  HMMA.16816.F32 R104, R8.reuse, R36, R104 ;  /* 0x000000240868723c */ /* 0x040ff00000001868 */
[C---:B------:R-:W-:Y:S08]  /*3410*/  HMMA.16816.F32 R92, R8.reuse, R32, R92 ;  /* 0x00000020085c723c */ /* 0x040ff0000000185c */
[C---:B------:R-:W-:Y:S08]  /*3420*/  HMMA.16816.F32 R100, R8.reuse, R38, R100 ;  /* 0x000000260864723c */ /* 0x040ff00000001864 */
[----:B------:R-:W-:Y:S01]  /*3430*/  HMMA.16816.F32 R88, R8, R34, R88 ;  /* 0x000000220858723c */ /* 0x000fe20000001858 */
[----:B------:R-:W5:Y:S07]  /*3440*/  LDSM.16.M88.4 R8, [R246+0x2000] ;  /* 0x00200000f608783b */ /* 0x000f6e0000000200 */
[C---:B------:R-:W-:Y:S08]  /*3450*/  HMMA.16816.F32 R112, R12.reuse, R36, R108 ;  /* 0x000000240c70723c */ /* 0x040ff0000000186c */
[C---:B------:R-:W-:Y:S08]  /*3460*/  HMMA.16816.F32 R80, R12.reuse, R38, R96 ;  /* 0x000000260c50723c */ /* 0x040ff00000001860 */
[C---:B------:R-:W-:Y:S08]  /*3470*/  HMMA.16816.F32 R76, R12.reuse, R34, R56 ;  /* 0x000000220c4c723c */ /* 0x040ff00000001838 */
[----:B------:R-:W-:Y:S01]  /*3480*/  HMMA.16816.F32 R120, R12, R32, R60 ;  /* 0x000000200c78723c */ /* 0x000fe2000000183c */
[----:B------:R-:W2:Y:S04]  /*3490*/  LDSM.16.M88.4 R60, [R241+0x1800] ;  /* 0x00180000f13c783b */ /* 0x000ea80000000200 */
[----:B------:R-:W2:Y:S03]  /*34a0*/  LDSM.16.M88.4 R12, [R246] ;  /* 0x00000000f60c783b */ /* 0x000ea60000000200 */
[C---:B---3--:R-:W-:Y:S08]  /*34b0*/  HMMA.16816.F32 R56, R20.reuse, R84, R104 ;  /* 0x000000541438723c */ /* 0x048ff00000001868 */
[C---:B------:R-:W-:Y:S08]  /*34c0*/  HMMA.16816.F32 R36, R20.reuse, R68, R92 ;  /* 0x000000441424723c */ /* 0x040ff0000000185c */
[C---:B------:R-:W-:Y:S08]  /*34d0*/  HMMA.16816.F32 R32, R20.reuse, R70, R88 ;  /* 0x000000461420723c */ /* 0x040ff00000001858 */
[C---:B------:R-:W-:Y:S08]  /*34e0*/  HMMA.16816.F32 R52, R20.reuse, R86, R100 ;  /* 0x000000561434723c */ /* 0x040ff00000001864 */
[C---:B-1----:R-:W-:Y:S07]  /*34f0*/  HMMA.16816.F32 R100, R20.reuse, R28, R140 ;  /* 0x0000001c1464723c */ /* 0x042fee000000188c */
[C---:B------:R-:W-:Y:S01]  /*3500*/  IADD3 R141, R2.reuse, 0x39, RZ ;  /* 0x00000039028d7810 */ /* 0x040fe20007ffe0ff */
[C---:B--2---:R-:W-:Y:S03]  /*3510*/  HMMA.16816.F32 R104, R20.reuse, R24, R136 ;  /* 0x000000181468723c */ /* 0x044fe60000001888 */
[----:B------:R-:W-:Y:S05]  /*3520*/  I2F R169, R141 ;  /* 0x0000008d00a97306 */ /* 0x000fea0000201400 */
[C---:B------:R-:W-:Y:S08]  /*3530*/  HMMA.16816.F32 R108, R20.reuse, R30, R132 ;  /* 0x0000001e146c723c */ /* 0x040ff00000001884 */
[----:B------:R-:W-:Y:S08]  /*3540*/  HMMA.16816.F32 R96, R20, R26, R116 ;  /* 0x0000001a1460723c */ /* 0x000ff00000001874 */
[C---:B----4-:R-:W-:Y:S08]  /*3550*/  HMMA.16816.F32 R92, R16.reuse, R84, R112 ;  /* 0x00000054105c723c */ /* 0x050ff00000001870 */
[C---:B------:R-:W-:Y:S08]  /*3560*/  HMMA.16816.F32 R84, R16.reuse, R86, R80 ;  /* 0x000000561054723c */ /* 0x040ff00000001850 */
[C---:B------:R-:W-:Y:S08]  /*3570*/  HMMA.16816.F32 R80, R16.reuse, R70, R76 ;  /* 0x000000461050723c */ /* 0x040ff0000000184c */
[C---:B------:R-:W-:Y:S08]  /*3580*/  HMMA.16816.F32 R76, R16.reuse, R28, R124 ;  /* 0x0000001c104c723c */ /* 0x040ff0000000187c */
[C---:B------:R-:W-:Y:S07]  /*3590*/  HMMA.16816.F32 R88, R16.reuse, R68, R120 ;  /* 0x000000441058723c */ /* 0x040fee0000001878 */
[C---:B------:R-:W-:Y:S01]  /*35a0*/  IADD3 R120, R2.reuse, 0x10, RZ ;  /* 0x0000001002787810 */ /* 0x040fe20007ffe0ff */
[----:B------:R-:W-:Y:S01]  /*35b0*/  HMMA.16816.F32 R28, R16, R30, R72 ;  /* 0x0000001e101c723c */ /* 0x000fe20000001848 */
[----:B------:R-:W-:-:S07]  /*35c0*/  IADD3 R122, R2, 0x11, RZ ;  /* 0x00000011027a7810 */ /* 0x000fce0007ffe0ff */
[C---:B------:R-:W-:Y:S01]  /*35d0*/  HMMA.16816.F32 R20, R16.reuse, R24, R128 ;  /* 0x000000181014723c */ /* 0x040fe20000001880 */
[----:B------:R-:W-:Y:S06]  /*35e0*/  I2F R129, R120 ;  /* 0x0000007800817306 */ /* 0x000fec0000201400 */
[C---:B------:R-:W-:Y:S01]  /*35f0*/  IADD3 R128, R2.reuse, 0x18, RZ ;  /* 0x0000001802807810 */ /* 0x040fe20007ffe0ff */
[----:B------:R-:W-:Y:S01]  /*3600*/  HMMA.16816.F32 R64, R16, R26, R64 ;  /* 0x0000001a1040723c */ /* 0x000fe20000001840 */
[----:B------:R-:W-:Y:S01]  /*3610*/  LDSM.16.M88.4 R24, [R245+0x6000] ;  /* 0x00600000f518783b */ /* 0x000fe20000000200 */
[----:B------:R-:W-:Y:S06]  /*3620*/  I2F R130, R122 ;  /* 0x0000007a00827306 */ /* 0x000fec0000201400 */
[C---:B-----5:R-:W-:Y:S01]  /*3630*/  HMMA.16816.F32 R16, R8.reuse, R48, R56 ;  /* 0x000000300810723c */ /* 0x060fe20000001838 */
[----:B------:R-:W-:Y:S01]  /*3640*/  LDSM.16.M88.4 R56, [R236+0xa000] ;  /* 0x00a00000ec38783b */ /* 0x000fe20000000200 */
[----:B------:R-:W-:Y:S06]  /*3650*/  I2F R131, R128 ;  /* 0x0000008000837306 */ /* 0x000fec0000201400 */
[C---:B------:R-:W-:Y:S01]  /*3660*/  HMMA.16816.F32 R112, R8.reuse, R44, R36 ;  /* 0x0000002c0870723c */ /* 0x040fe20000001824 */
[----:B------:R-:W1:Y:S07]  /*3670*/  LDSM.16.M88.4 R36, [R244+0x4000] ;  /* 0x00400000f424783b */ /* 0x000e6e0000000200 */
[C---:B------:R-:W-:Y:S01]  /*3680*/  HMMA.16816.F32 R116, R8.reuse, R46, R32 ;  /* 0x0000002e0874723c */ /* 0x040fe20000001820 */
[----:B------:R-:W2:Y:S07]  /*3690*/  LDSM.16.M88.4 R32, [R244+0x6000] ;  /* 0x00600000f420783b */ /* 0x000eae0000000200 */
[C---:B------:R-:W-:Y:S01]  /*36a0*/  HMMA.16816.F32 R72, R8.reuse, R50, R52 ;  /* 0x000000320848723c */ /* 0x040fe20000001834 */
[----:B------:R-:W-:Y:S07]  /*36b0*/  LDSM.16.M88.4 R52, [R6+0xa000] ;  /* 0x00a000000634783b */ /* 0x000fee0000000200 */
[C---:B------:R-:W-:Y:S08]  /*36c0*/  HMMA.16816.F32 R124, R8.reuse, R40, R100 ;  /* 0x00000028087c723c */ /* 0x040ff00000001864 */
[C---:B------:R-:W-:Y:S07]  /*36d0*/  HMMA.16816.F32 R148, R8.reuse, R42, R108 ;  /* 0x0000002a0894723c */ /* 0x040fee000000186c */
[C---:B------:R-:W-:Y:S01]  /*36e0*/  IADD3 R108, R2.reuse, 0x1, RZ ;  /* 0x00000001026c7810 */ /* 0x040fe20007ffe0ff */
[----:B------:R-:W-:Y:S01]  /*36f0*/  HMMA.16816.F32 R152, R8, R60, R104 ;  /* 0x0000003c0898723c */ /* 0x000fe20000001868 */
[----:B------:R-:W-:-:S02]  /*3700*/  IADD3 R109, R2, 0x8, RZ ;  /* 0x00000008026d7810 */ /* 0x000fc40007ffe0ff */
[----:B------:R-:W-:Y:S01]  /*3710*/  I2F R111, R108 ;  /* 0x0000006c006f7306 */ /* 0x000fe20000201400 */
[----:B------:R-:W-:-:S04]  /*3720*/  IADD3 R110, R2, 0x9, RZ ;  /* 0x00000009026e7810 */ /* 0x000fc80007ffe0ff */
[----:B------:R-:W-:Y:S03]  /*3730*/  HMMA.16816.F32 R156, R8, R62, R96 ;  /* 0x0000003e089c723c */ /* 0x000fe60000001860 */
[----:B------:R-:W-:Y:S05]  /*3740*/  I2F R121, R109 ;  /* 0x0000006d00797306 */ /* 0x000fea0000201400 */
[C---:B------:R-:W-:Y:S03]  /*3750*/  HMMA.16816.F32 R8, R12.reuse, R48, R92 ;  /* 0x000000300c08723c */ /* 0x040fe6000000185c */
[----:B------:R-:W-:Y:S05]  /*3760*/  I2F R123, R110 ;  /* 0x0000006e007b7306 */ /* 0x000fea0000201400 */
[C---:B------:R-:W-:Y:S01]  /*3770*/  HMMA.16816.F32 R132, R12.reuse, R42, R28 ;  /* 0x0000002a0c84723c */ /* 0x040fe2000000181c */
[----:B------:R-:W3:Y:S07]  /*3780*/  LDSM.16.M88.4 R28, [R245+0x4000] ;  /* 0x00400000f51c783b */ /* 0x000eee0000000200 */
[C---:B------:R-:W-:Y:S08]  /*3790*/  HMMA.16816.F32 R68, R12.reuse, R50, R84 ;  /* 0x000000320c44723c */ /* 0x040ff00000001854 */
[C---:B------:R-:W-:Y:S08]  /*37a0*/  HMMA.16816.F32 R84, R12.reuse, R44, R88 ;  /* 0x0000002c0c54723c */ /* 0x040ff00000001858 */
[C---:B------:R-:W-:Y:S01]  /*37b0*/  HMMA.16816.F32 R80, R12.reuse, R46, R80 ;  /* 0x0000002e0c50723c */ /* 0x040fe20000001850 */
[----:B------:R-:W-:Y:S07]  /*37c0*/  LDSM.16.M88.4 R44, [R242+0xa000] ;  /* 0x00a00000f22c783b */ /* 0x000fee0000000200 */
[C---:B------:R-:W-:Y:S01]  /*37d0*/  HMMA.16816.F32 R100, R12.reuse, R40, R76 ;  /* 0x000000280c64723c */ /* 0x040fe2000000184c */
[----:B------:R-:W-:Y:S07]  /*37e0*/  LDSM.16.M88.4 R40, [R236+0xa800] ;  /* 0x00a80000ec28783b */ /* 0x000fee0000000200 */
[C---:B------:R-:W-:Y:S01]  /*37f0*/  HMMA.16816.F32 R164, R12.reuse, R60, R20 ;  /* 0x0000003c0ca4723c */ /* 0x040fe20000001814 */
[----:B------:R-:W4:Y:S07]  /*3800*/  LDSM.16.M88.4 R20, [R247+0x4000] ;  /* 0x00400000f714783b */ /* 0x000f2e0000000200 */
[----:B------:R-:W-:Y:S08]  /*3810*/  HMMA.16816.F32 R160, R12, R62, R64 ;  /* 0x0000003e0ca0723c */ /* 0x000ff00000001840 */
[-C--:B-1----:R-:W-:Y:S08]  /*3820*/  HMMA.16816.F32 R12, R36, R56.reuse, R8 ;  /* 0x00000038240c723c */ /* 0x082ff00000001808 */
[C---:B--2---:R-:W-:Y:S01]  /*3830*/  HMMA.16816.F32 R8, R32.reuse, R56, R16 ;  /* 0x000000382008723c */ /* 0x044fe20000001810 */
[----:B------:R-:W1:Y:S07]  /*3840*/  LDSM.16.M88.4 R16, [R247+0x6000] ;  /* 0x00600000f710783b */ /* 0x000e6e0000000200 */
[----:B------:R-:W-:Y:S08]  /*3850*/  HMMA.16816.F32 R72, R32, R58, R72 ;  /* 0x0000003a2048723c */ /* 0x000ff00000001848 */
[----:B---3--:R-:W-:Y:S01]  /*3860*/  HMMA.16816.F32 R60, R28, R52, R12 ;  /* 0x000000341c3c723c */ /* 0x008fe2000000180c */
[----:B------:R-:W-:Y:S07]  /*3870*/  LDSM.16.M88.4 R12, [R246+0x4000] ;  /* 0x00400000f60c783b */ /* 0x000fee0000000200 */
[----:B------:R-:W-:Y:S01]  /*3880*/  HMMA.16816.F32 R68, R36, R58, R68 ;  /* 0x0000003a2444723c */ /* 0x000fe20000001844 */
[----:B------:R-:W2:Y:S07]  /*3890*/  LDSM.16.M88.4 R56, [R241+0x2000] ;  /* 0x00200000f138783b */ /* 0x000eae0000000200 */
[----:B------:R-:W-:Y:S01]  /*38a0*/  HMMA.16816.F32 R48, R24, R52, R8 ;  /* 0x000000341830723c */ /* 0x000fe20000001808 */
[----:B------:R-:W3:Y:S07]  /*38b0*/  LDSM.16.M88.4 R8, [R246+0x6000] ;  /* 0x00600000f608783b */ /* 0x000eee0000000200 */
[----:B----4-:R-:W-:Y:S08]  /*38c0*/  HMMA.16816.F32 R60, R20, R44, R60 ;  /* 0x0000002c143c723c */ /* 0x010ff0000000183c */
[----:B------:R-:W-:Y:S08]  /*38d0*/  HMMA.16816.F32 R68, R28, R54, R68 ;  /* 0x000000361c44723c */ /* 0x000ff00000001844 */
[----:B-1----:R-:W-:Y:S01]  /*38e0*/  HMMA.16816.F32 R64, R16, R44, R48 ;  /* 0x0000002c1040723c */ /* 0x002fe20000001830 */
[----:B------:R-:W1:Y:S07]  /*38f0*/  LDSM.16.M88.4 R48, [R6+0xa800] ;  /* 0x00a800000630783b */ /* 0x000e6e0000000200 */
[----:B------:R-:W-:Y:S01]  /*3900*/  HMMA.16816.F32 R72, R24, R54, R72 ;  /* 0x000000361848723c */ /* 0x000fe20000001848 */
[----:B------:R-:W-:Y:S07]  /*3910*/  LDSM.16.M88.4 R52, [R242+0xa800] ;  /* 0x00a80000f234783b */ /* 0x000fee0000000200 */
[----:B------:R-:W-:Y:S08]  /*3920*/  HMMA.16816.F32 R84, R36, R40, R84 ;  /* 0x000000282454723c */ /* 0x000ff00000001854 */
[----:B--2---:R-:W-:Y:S01]  /*3930*/  HMMA.16816.F32 R76, R12, R56, R60 ;  /* 0x000000380c4c723c */ /* 0x004fe2000000183c */
[----:B------:R-:W2:Y:S07]  /*3940*/  LDSM.16.M88.4 R60, [R236+0xb000] ;  /* 0x00b00000ec3c783b */ /* 0x000eae0000000200 */
[C---:B------:R-:W-:Y:S07]  /*3950*/  HMMA.16816.F32 R88, R32.reuse, R40, R112 ;  /* 0x000000282058723c */ /* 0x040fee0000001870 */
[C---:B------:R-:W-:Y:S01]  /*3960*/  IADD3 R112, R2.reuse, 0x19, RZ ;  /* 0x0000001902707810 */ /* 0x040fe20007ffe0ff */
[----:B------:R-:W-:Y:S01]  /*3970*/  HMMA.16816.F32 R96, R32, R42, R116 ;  /* 0x0000002a2060723c */ /* 0x000fe20000001874 */
[----:B------:R-:W-:-:S02]  /*3980*/  IADD3 R113, R2, 0x20, RZ ;  /* 0x0000002002717810 */ /* 0x000fc40007ffe0ff */
[C---:B------:R-:W-:Y:S01]  /*3990*/  IADD3 R114, R2.reuse, 0x21, RZ ;  /* 0x0000002102727810 */ /* 0x040fe20007ffe0ff */
[----:B------:R-:W-:Y:S01]  /*39a0*/  I2F R137, R112 ;  /* 0x0000007000897306 */ /* 0x000fe20000201400 */
[C---:B------:R-:W-:Y:S02]  /*39b0*/  IADD3 R115, R2.reuse, 0x28, RZ ;  /* 0x0000002802737810 */ /* 0x040fe40007ffe0ff */
[----:B------:R-:W-:Y:S01]  /*39c0*/  IADD3 R116, R2, 0x29, RZ ;  /* 0x0000002902747810 */ /* 0x000fe20007ffe0ff */
[----:B------:R-:W-:Y:S01]  /*39d0*/  HMMA.16816.F32 R92, R36, R42, R80 ;  /* 0x0000002a245c723c */ /* 0x000fe20000001850 */
[----:B------:R-:W-:Y:S01]  /*39e0*/  FMUL.FTZ R3, R76, c[0x0][0x2ec] ;  /* 0x0000bb004c037a20 */ /* 0x000fe20000410000 */
[C---:B------:R-:W-:Y:S02]  /*39f0*/  IADD3 R117, R2.reuse, 0x30, RZ ;  /* 0x0000003002757810 */ /* 0x040fe40007ffe0ff */
[C---:B------:R-:W-:Y:S01]  /*3a00*/  IADD3 R118, R2.reuse, 0x31, RZ ;  /* 0x0000003102767810 */ /* 0x040fe20007ffe0ff */
[----:B------:R4:W-:Y:S01]  /*3a10*/  MUFU.TANH R187, R3 ;  /* 0x0000000300bb7308 */ /* 0x0009e20000002400 */
[----:B------:R-:W-:-:S02]  /*3a20*/  IADD3 R119, R2, 0x38, RZ ;  /* 0x0000003802777810 */ /* 0x000fc40007ffe0ff */
[----:B------:R-:W-:Y:S05]  /*3a30*/  HMMA.16816.F32 R40, R20, R46, R68 ;  /* 0x0000002e1428723c */ /* 0x000fea0000001844 */
[----:B------:R-:W-:Y:S03]  /*3a40*/  I2F R140, R113 ;  /* 0x00000071008c7306 */ /* 0x000fe60000201400 */
[----:B---3--:R-:W-:Y:S01]  /*3a50*/  HMMA.16816.F32 R80, R8, R56, R64 ;  /* 0x000000380850723c */ /* 0x008fe20000001840 */
[----:B----4-:R-:W-:-:S04]  /*3a60*/  FMUL.FTZ R3, R77, c[0x0][0x2ec] ;  /* 0x0000bb004d037a20 */ /* 0x010fc80000410000 */
[----:B------:R-:W-:Y:S03]  /*3a70*/  I2F R142, R114 ;  /* 0x00000072008e7306 */ /* 0x000fe60000201400 */
[----:B------:R-:W-:Y:S05]  /*3a80*/  HMMA.16816.F32 R44, R16, R46, R72 ;  /* 0x0000002e102c723c */ /* 0x000fea0000001848 */
[----:B------:R3:W-:Y:S03]  /*3a90*/  MUFU.TANH R180, R3 ;  /* 0x0000000300b47308 */ /* 0x0007e60000002400 */
[----:B-1----:R-:W-:Y:S05]  /*3aa0*/  HMMA.16816.F32 R68, R28, R48, R84 ;  /* 0x000000301c44723c */ /* 0x002fea0000001854 */
[----:B------:R-:W-:Y:S03]  /*3ab0*/  I2F R143, R115 ;  /* 0x00000073008f7306 */ /* 0x000fe60000201400 */
[----:B------:R-:W-:Y:S01]  /*3ac0*/  HMMA.16816.F32 R64, R12, R58, R40 ;  /* 0x0000003a0c40723c */ /* 0x000fe20000001828 */
[----:B------:R-:W1:Y:S01]  /*3ad0*/  LDSM.16.M88.4 R40, [R241+0x2800] ;  /* 0x00280000f128783b */ /* 0x000e620000000200 */
[----:B---3--:R-:W-:-:S03]  /*3ae0*/  FMUL.FTZ R3, R78, c[0x0][0x2ec] ;  /* 0x0000bb004e037a20 */ /* 0x008fc60000410000 */
[----:B------:R-:W-:Y:S03]  /*3af0*/  I2F R145, R116 ;  /* 0x0000007400917306 */ /* 0x000fe60000201400 */
[----:B------:R-:W-:Y:S05]  /*3b00*/  HMMA.16816.F32 R84, R24, R48, R88 ;  /* 0x000000301854723c */ /* 0x000fea0000001858 */
[----:B------:R3:W-:Y:S03]  /*3b10*/  MUFU.TANH R186, R3 ;  /* 0x0000000300ba7308 */ /* 0x0007e60000002400 */
[-C--:B--2---:R-:W-:Y:S05]  /*3b20*/  HMMA.16816.F32 R88, R36, R60.reuse, R100 ;  /* 0x0000003c2458723c */ /* 0x084fea0000001864 */
[----:B------:R-:W-:Y:S03]  /*3b30*/  I2F R146, R117 ;  /* 0x0000007500927306 */ /* 0x000fe60000201400 */
[----:B------:R-:W-:Y:S01]  /*3b40*/  HMMA.16816.F32 R104, R32, R60, R124 ;  /* 0x0000003c2068723c */ /* 0x000fe2000000187c */
[----:B---3--:R-:W-:-:S07]  /*3b50*/  FMUL.FTZ R3, R79, c[0x0][0x2ec] ;  /* 0x0000bb004f037a20 */ /* 0x008fce0000410000 */
[----:B------:R-:W-:Y:S01]  /*3b60*/  HMMA.16816.F32 R72, R16, R52, R84 ;  /* 0x000000341048723c */ /* 0x000fe20000001854 */
[----:B------:R-:W-:Y:S07]  /*3b70*/  I2F R147, R118 ;  /* 0x0000007600937306 */ /* 0x000fee0000201400 */
[----:B------:R-:W-:Y:S01]  /*3b80*/  HMMA.16816.F32 R76, R8, R58, R44 ;  /* 0x0000003a084c723c */ /* 0x000fe2000000182c */
[----:B------:R2:W-:Y:S01]  /*3b90*/  MUFU.TANH R179, R3 ;  /* 0x0000000300b37308 */ /* 0x0005e20000002400 */
[----:B------:R-:W3:Y:S06]  /*3ba0*/  LDSM.16.M88.4 R56, [R236+0xb800] ;  /* 0x00b80000ec38783b */ /* 0x000eec0000000200 */
[----:B------:R-:W-:Y:S01]  /*3bb0*/  HMMA.16816.F32 R44, R20, R52, R68 ;  /* 0x00000034142c723c */ /* 0x000fe20000001844 */
[----:B------:R-:W-:Y:S07]  /*3bc0*/  I2F R168, R119 ;  /* 0x0000007700a87306 */ /* 0x000fee0000201400 */
[----:B-1----:R-:W-:Y:S01]  /*3bd0*/  HMMA.16816.F32 R84, R8, R40, R72 ;  /* 0x000000280854723c */ /* 0x002fe20000001848 */
[----:B--2---:R-:W-:-:S04]  /*3be0*/  FMUL.FTZ R3, R80, c[0x0][0x2ec] ;  /* 0x0000bb0050037a20 */ /* 0x004fc80000410000 */
[----:B------:R1:W-:Y:S11]  /*3bf0*/  MUFU.TANH R185, R3 ;  /* 0x0000000300b97308 */ /* 0x0003f60000002400 */
[----:B------:R-:W-:Y:S01]  /*3c00*/  HMMA.16816.F32 R68, R12, R40, R44 ;  /* 0x000000280c44723c */ /* 0x000fe2000000182c */
[----:B------:R-:W2:Y:S01]  /*3c10*/  LDSM.16.M88.4 R44, [R6+0xb000] ;  /* 0x00b00000062c783b */ /* 0x000ea20000000200 */
[----:B-1----:R-:W-:-:S04]  /*3c20*/  FMUL.FTZ R3, R81, c[0x0][0x2ec] ;  /* 0x0000bb0051037a20 */ /* 0x002fc80000410000 */
[----:B------:R1:W4:Y:S02]  /*3c30*/  MUFU.TANH R178, R3 ;  /* 0x0000000300b27308 */ /* 0x0003240000002400 */
[----:B---3--:R-:W-:Y:S01]  /*3c40*/  HMMA.16816.F32 R100, R32, R56, R152 ;  /* 0x000000382064723c */ /* 0x008fe20000001898 */
[----:B-1----:R-:W-:-:S05]  /*3c50*/  FMUL.FTZ R3, R82, c[0x0][0x2ec] ;  /* 0x0000bb0052037a20 */ /* 0x002fca0000410000 */
[----:B------:R1:W-:Y:S02]  /*3c60*/  MUFU.TANH R184, R3 ;  /* 0x0000000300b87308 */ /* 0x0003e40000002400 */
[----:B-1----:R-:W-:Y:S02]  /*3c70*/  FMUL.FTZ R3, R83, c[0x0][0x2ec] ;  /* 0x0000bb0053037a20 */ /* 0x002fe40000410000 */
[-C--:B------:R-:W-:Y:S04]  /*3c80*/  HMMA.16816.F32 R80, R24, R50.reuse, R96 ;  /* 0x000000321850723c */ /* 0x080fe80000001860 */
[----:B------:R1:W-:Y:S04]  /*3c90*/  MUFU.TANH R172, R3 ;  /* 0x0000000300ac7308 */ /* 0x0003e80000002400 */
[----:B------:R-:W-:Y:S08]  /*3ca0*/  HMMA.16816.F32 R48, R28, R50, R92 ;  /* 0x000000321c30723c */ /* 0x000ff0000000185c */
[----:B------:R-:W-:Y:S01]  /*3cb0*/  HMMA.16816.F32 R92, R32, R62, R148 ;  /* 0x0000003e205c723c */ /* 0x000fe20000001894 */
[----:B-1----:R-:W-:-:S04]  /*3cc0*/  FMUL.FTZ R3, R64, c[0x0][0x2ec] ;  /* 0x0000bb0040037a20 */ /* 0x002fc80000410000 */
[----:B------:R1:W-:Y:S03]  /*3cd0*/  MUFU.TANH R175, R3 ;  /* 0x0000000300af7308 */ /* 0x0003e60000002400 */
[----:B------:R-:W-:Y:S01]  /*3ce0*/  HMMA.16816.F32 R96, R32, R58, R156 ;  /* 0x0000003a2060723c */ /* 0x000fe2000000189c */
[----:B------:R-:W3:Y:S07]  /*3cf0*/  LDSM.16.M88.4 R32, [R242+0xb000] ;  /* 0x00b00000f220783b */ /* 0x000eee0000000200 */
[----:B------:R-:W-:Y:S01]  /*3d00*/  HMMA.16816.F32 R48, R20, R54, R48 ;  /* 0x000000361430723c */ /* 0x000fe20000001830 */
[----:B-1----:R-:W-:-:S07]  /*3d10*/  FMUL.FTZ R3, R65, c[0x0][0x2ec] ;  /* 0x0000bb0041037a20 */ /* 0x002fce0000410000 */
[----:B------:R-:W-:Y:S01]  /*3d20*/  HMMA.16816.F32 R72, R16, R54, R80 ;  /* 0x000000361048723c */ /* 0x000fe20000001850 */
[----:B------:R1:W-:Y:S07]  /*3d30*/  MUFU.TANH R177, R3 ;  /* 0x0000000300b17308 */ /* 0x0003ee0000002400 */
[----:B--2---:R-:W-:Y:S08]  /*3d40*/  HMMA.16816.F32 R52, R24, R44, R104 ;  /* 0x0000002c1834723c */ /* 0x004ff00000001868 */
[----:B------:R-:W-:Y:S01]  /*3d50*/  HMMA.16816.F32 R80, R36, R58, R160 ;  /* 0x0000003a2450723c */ /* 0x000fe200000018a0 */
[----:B-1----:R-:W-:-:S04]  /*3d60*/  FMUL.FTZ R3, R66, c[0x0][0x2ec] ;  /* 0x0000bb0042037a20 */ /* 0x002fc80000410000 */
[----:B------:R1:W-:Y:S03]  /*3d70*/  MUFU.TANH R174, R3 ;  /* 0x0000000300ae7308 */ /* 0x0003e60000002400 */
[----:B------:R-:W-:Y:S01]  /*3d80*/  HMMA.16816.F32 R72, R8, R42, R72 ;  /* 0x0000002a0848723c */ /* 0x000fe20000001848 */
[----:B-1----:R-:W-:-:S07]  /*3d90*/  FMUL.FTZ R3, R67, c[0x0][0x2ec] ;  /* 0x0000bb0043037a20 */ /* 0x002fce0000410000 */
[----:B------:R-:W-:Y:S01]  /*3da0*/  HMMA.16816.F32 R64, R28, R44, R88 ;  /* 0x0000002c1c40723c */ /* 0x000fe20000001858 */
[----:B------:R1:W-:Y:S02]  /*3db0*/  MUFU.TANH R176, R3 ;  /* 0x0000000300b07308 */ /* 0x0003e40000002400 */
[----:B-1----:R-:W-:-:S06]  /*3dc0*/  FMUL.FTZ R3, R76, c[0x0][0x2ec] ;  /* 0x0000bb004c037a20 */ /* 0x002fcc0000410000 */
[----:B------:R1:W2:Y:S02]  /*3dd0*/  MUFU.TANH R171, R3 ;  /* 0x0000000300ab7308 */ /* 0x0002a40000002400 */
[----:B-1----:R-:W-:-:S06]  /*3de0*/  FMUL.FTZ R3, R77, c[0x0][0x2ec] ;  /* 0x0000bb004d037a20 */ /* 0x002fcc0000410000 */
[----:B------:R1:W-:Y:S02]  /*3df0*/  MUFU.TANH R173, R3 ;  /* 0x0000000300ad7308 */ /* 0x0003e40000002400 */
[----:B-1----:R-:W-:-:S06]  /*3e00*/  FMUL.FTZ R3, R78, c[0x0][0x2ec] ;  /* 0x0000bb004e037a20 */ /* 0x002fcc0000410000 */
[----:B------:R1:W-:Y:S02]  /*3e10*/  MUFU.TANH R127, R3 ;  /* 0x00000003007f7308 */ /* 0x0003e40000002400 */
[----:B-1----:R-:W-:Y:S02]  /*3e20*/  FMUL.FTZ R3, R79, c[0x0][0x2ec] ;  /* 0x0000bb004f037a20 */ /* 0x002fe40000410000 */
[----:B------:R-:W-:Y:S04]  /*3e30*/  HMMA.16816.F32 R76, R36, R62, R132 ;  /* 0x0000003e244c723c */ /* 0x000fe80000001884 */
[----:B------:R1:W5:Y:S04]  /*3e40*/  MUFU.TANH R148, R3 ;  /* 0x0000000300947308 */ /* 0x0003680000002400 */
[----:B---3--:R-:W-:Y:S08]  /*3e50*/  HMMA.16816.F32 R60, R20, R32, R64 ;  /* 0x00000020143c723c */ /* 0x008ff00000001840 */
[----:B------:R-:W-:Y:S01]  /*3e60*/  HMMA.16816.F32 R64, R36, R56, R164 ;  /* 0x000000382440723c */ /* 0x000fe200000018a4 */
[----:B-1----:R-:W-:-:S04]  /*3e70*/  FMUL.FTZ R3, R68, c[0x0][0x2ec] ;  /* 0x0000bb0044037a20 */ /* 0x002fc80000410000 */
[----:B------:R1:W-:Y:S03]  /*3e80*/  MUFU.TANH R136, R3 ;  /* 0x0000000300887308 */ /* 0x0003e60000002400 */
[----:B------:R-:W-:Y:S01]  /*3e90*/  HMMA.16816.F32 R36, R16, R32, R52 ;  /* 0x000000201024723c */ /* 0x000fe20000001834 */
[----:B-1----:R-:W-:-:S04]  /*3ea0*/  FMUL.FTZ R3, R69, c[0x0][0x2ec] ;  /* 0x0000bb0045037a20 */ /* 0x002fc80000410000 */
[----:B------:R1:W-:Y:S02]  /*3eb0*/  MUFU.TANH R149, R3 ;  /* 0x0000000300957308 */ /* 0x0003e40000002400 */
[----:B-1----:R-:W-:-:S06]  /*3ec0*/  FMUL.FTZ R3, R70, c[0x0][0x2ec] ;  /* 0x0000bb0046037a20 */ /* 0x002fcc0000410000 */
[----:B------:R1:W3:Y:S02]  /*3ed0*/  MUFU.TANH R138, R3 ;  /* 0x00000003008a7308 */ /* 0x0002e40000002400 */
[----:B-1----:R-:W-:Y:S02]  /*3ee0*/  FMUL.FTZ R3, R71, c[0x0][0x2ec] ;  /* 0x0000bb0047037a20 */ /* 0x002fe40000410000 */
[----:B------:R-:W-:Y:S01]  /*3ef0*/  HMMA.16816.F32 R68, R12, R42, R48 ;  /* 0x0000002a0c44723c */ /* 0x000fe20000001830 */
[----:B------:R-:W1:Y:S03]  /*3f00*/  LDSM.16.M88.4 R48, [R241+0x3000] ;  /* 0x00300000f130783b */ /* 0x000e660000000200 */
[----:B------:R2:W-:Y:S01]  /*3f10*/  MUFU.TANH R139, R3 ;  /* 0x00000003008b7308 */ /* 0x0005e20000002400 */
[----:B------:R3:W4:Y:S01]  /*3f20*/  LDSM.16.M88.4 R40, [R6+0xb800] ;  /* 0x00b800000628783b */ /* 0x0007220000000200 */
[----:B--2---:R-:W-:-:S06]  /*3f30*/  FMUL.FTZ R3, R84, c[0x0][0x2ec] ;  /* 0x0000bb0054037a20 */ /* 0x004fcc0000410000 */
[----:B------:R2:W-:Y:S01]  /*3f40*/  MUFU.TANH R125, R3 ;  /* 0x00000003007d7308 */ /* 0x0005e20000002400 */
[----:B---3--:R-:W-:Y:S01]  /*3f50*/  IADD3 R6, R144, 0x48, RZ ;  /* 0x0000004890067810 */ /* 0x008fe20007ffe0ff */
[----:B--2---:R-:W-:Y:S01]  /*3f60*/  FMUL.FTZ R3, R85, c[0x0][0x2ec] ;  /* 0x0000bb0055037a20 */ /* 0x004fe20000410000 */
[----:B-1----:R-:W-:Y:S05]  /*3f70*/  HMMA.16816.F32 R52, R12, R48, R60 ;  /* 0x000000300c34723c */ /* 0x002fea000000183c */
[----:B------:R1:W-:Y:S03]  /*3f80*/  MUFU.TANH R126, R3 ;  /* 0x00000003007e7308 */ /* 0x0003e60000002400 */
[-C--:B------:R-:W-:Y:S08]  /*3f90*/  HMMA.16816.F32 R60, R24, R46.reuse, R92 ;  /* 0x0000002e183c723c */ /* 0x080ff0000000185c */
[----:B------:R-:W-:Y:S01]  /*3fa0*/  HMMA.16816.F32 R44, R28, R46, R76 ;  /* 0x0000002e1c2c723c */ /* 0x000fe2000000184c */
[----:B-1----:R-:W-:-:S04]  /*3fb0*/  FMUL.FTZ R3, R86, c[0x0][0x2ec] ;  /* 0x0000bb0056037a20 */ /* 0x002fc80000410000 */
[----:B------:R1:W2:Y:S03]  /*3fc0*/  MUFU.TANH R105, R3 ;  /* 0x0000000300697308 */ /* 0x0002a60000002400 */
[----:B----4-:R-:W-:Y:S08]  /*3fd0*/  HMMA.16816.F32 R96, R24, R42, R96 ;  /* 0x0000002a1860723c */ /* 0x010ff00000001860 */
[----:B------:R-:W-:Y:S01]  /*3fe0*/  HMMA.16816.F32 R56, R8, R48, R36 ;  /* 0x000000300838723c */ /* 0x000fe20000001824 */
[----:B-1----:R-:W-:-:S07]  /*3ff0*/  FMUL.FTZ R3, R87, c[0x0][0x2ec] ;  /* 0x0000bb0057037a20 */ /* 0x002fce0000410000 */
[-C--:B------:R-:W-:Y:S01]  /*4000*/  HMMA.16816.F32 R44, R20, R34.reuse, R44 ;  /* 0x00000022142c723c */ /* 0x080fe2000000182c */
[----:B------:R1:W-:Y:S07]  /*4010*/  MUFU.TANH R106, R3 ;  /* 0x00000003006a7308 */ /* 0x0003ee0000002400 */
[----:B------:R-:W-:Y:S01]  /*4020*/  HMMA.16816.F32 R36, R16, R34, R60 ;  /* 0x000000221024723c */ /* 0x000fe2000000183c */
[----:B------:R-:W3:Y:S07]  /*4030*/  LDSM.16.M88.4 R32, [R242+0xb800] ;  /* 0x00b80000f220783b */ /* 0x000eee0000000200 */
[----:B------:R-:W-:Y:S01]  /*4040*/  HMMA.16816.F32 R64, R28, R40, R64 ;  /* 0x000000281c40723c */ /* 0x000fe20000001840 */
[----:B-1----:R-:W-:-:S04]  /*4050*/  FMUL.FTZ R3, R68, c[0x0][0x2ec] ;  /* 0x0000bb0044037a20 */ /* 0x002fc80000410000 */
[----:B------:R1:W4:Y:S03]  /*4060*/  MUFU.TANH R107, R3 ;  /* 0x00000003006b7308 */ /* 0x0003260000002400 */
[-C--:B------:R-:W-:Y:S08]  /*4070*/  HMMA.16816.F32 R44, R12, R50.reuse, R44 ;  /* 0x000000320c2c723c */ /* 0x080ff0000000182c */
[----:B------:R-:W-:Y:S01]  /*4080*/  HMMA.16816.F32 R48, R8, R50, R36 ;  /* 0x000000320830723c */ /* 0x000fe20000001824 */
[----:B-1----:R-:W-:-:S04]  /*4090*/  FMUL.FTZ R3, R69, c[0x0][0x2ec] ;  /* 0x0000bb0045037a20 */ /* 0x002fc80000410000 */
[----:B------:R1:W-:Y:S03]  /*40a0*/  MUFU.TANH R124, R3 ;  /* 0x00000003007c7308 */ /* 0x0003e60000002400 */
[----:B---3--:R-:W-:Y:S01]  /*40b0*/  HMMA.16816.F32 R36, R20, R32, R64 ;  /* 0x000000201424723c */ /* 0x008fe20000001840 */
[----:B-1----:R-:W-:-:S04]  /*40c0*/  FMUL.FTZ R3, R70, c[0x0][0x2ec] ;  /* 0x0000bb0046037a20 */ /* 0x002fc80000410000 */
[----:B------:R1:W3:Y:S02]  /*40d0*/  MUFU.TANH R90, R3 ;  /* 0x00000003005a7308 */ /* 0x0002e40000002400 */
[----:B-1----:R-:W-:Y:S02]  /*40e0*/  FMUL.FTZ R3, R71, c[0x0][0x2ec] ;  /* 0x0000bb0047037a20 */ /* 0x002fe40000410000 */
[----:B------:R-:W-:Y:S04]  /*40f0*/  HMMA.16816.F32 R68, R24, R40, R100 ;  /* 0x000000281844723c */ /* 0x000fe80000001864 */
[----:B------:R1:W-:Y:S03]  /*4100*/  MUFU.TANH R104, R3 ;  /* 0x0000000300687308 */ /* 0x0003e60000002400 */
[----:B------:R-:W-:Y:S01]  /*4110*/  FMUL.FTZ R26, R53, c[0x0][0x2ec] ;  /* 0x0000bb00351a7a20 */ /* 0x000fe20000410000 */
[----:B------:R-:W-:Y:S01]  /*4120*/  IMNMX R24, R144, UR12, PT ;  /* 0x0000000c90187c17 */ /* 0x000fe2000b800200 */
[----:B------:R-:W-:Y:S01]  /*4130*/  HMMA.16816.F32 R40, R28, R42, R80 ;  /* 0x0000002a1c28723c */ /* 0x000fe20000001850 */
[----:B------:R-:W-:-:S02]  /*4140*/  IMNMX R27, R6, UR12, PT ;  /* 0x0000000c061b7c17 */ /* 0x000fc4000b800200 */
[----:B------:R2:W-:Y:S01]  /*4150*/  MUFU.TANH R87, R26 ;  /* 0x0000001a00577308 */ /* 0x0005e20000002400 */
[CC--:B------:R-:W-:Y:S01]  /*4160*/  ISETP.GE.AND P1, PT, R2.reuse, R24.reuse, PT ;  /* 0x000000180200720c */ /* 0x0c0fe20003f26270 */
[----:B------:R-:W3:Y:S01]  /*4170*/  LDSM.16.M88.4 R28, [R241+0x3800] ;  /* 0x00380000f11c783b */ /* 0x000ee20000000200 */
[----:B------:R-:W-:Y:S01]  /*4180*/  ISETP.GE.AND P2, PT, R2, R27, PT ;  /* 0x0000001b0200720c */ /* 0x000fe20003f46270 */
[----:B------:R-:W-:Y:S01]  /*4190*/  FMUL.FTZ R6, R56, c[0x0][0x2ec] ;  /* 0x0000bb0038067a20 */ /* 0x000fe20000410000 */
[----:B------:R-:W-:Y:S01]  /*41a0*/  ISETP.GE.AND P5, PT, R108, R24, PT ;  /* 0x000000186c00720c */ /* 0x000fe20003fa6270 */
[----:B------:R-:W-:-:S04]  /*41b0*/  DEPBAR.LE SB0, 0x0 ;  /* 0x000080000000791a */ /* 0x000fc80000000000 */
[----:B-1----:R-:W-:Y:S01]  /*41c0*/  FMUL.FTZ R3, R72, c[0x0][0x2ec] ;  /* 0x0000bb0048037a20 */ /* 0x002fe20000410000 */
[----:B------:R1:W-:Y:S01]  /*41d0*/  MUFU.TANH R77, R6 ;  /* 0x00000006004d7308 */ /* 0x0003e20000002400 */
[----:B--2---:R-:W-:Y:S01]  /*41e0*/  IMNMX R26, R5, UR12, PT ;  /* 0x0000000c051a7c17 */ /* 0x004fe2000b800200 */
[----:B------:R-:W-:-:S06]  /*41f0*/  FFMA.FTZ R5, R111, UR4, R178 ;  /* 0x000000046f057c23 */ /* 0x000fcc00080100b2 */
[----:B------:R2:W-:Y:S01]  /*4200*/  MUFU.TANH R89, R3 ;  /* 0x0000000300597308 */ /* 0x0005e20000002400 */
[----:B------:R-:W-:Y:S01]  /*4210*/  BAR.SYNC.DEFER_BLOCKING 0x0 ;  /* 0x0000000000007b1d */ /* 0x000fe20000010000 */
[-C--:B------:R-:W-:Y:S01]  /*4220*/  ISETP.GE.AND P4, PT, R2, R26.reuse, PT ;  /* 0x0000001a0200720c */ /* 0x080fe20003f86270 */
[----:B------:R-:W-:Y:S01]  /*4230*/  HMMA.16816.F32 R40, R20, R34, R40 ;  /* 0x000000221428723c */ /* 0x000fe20000001828 */
[----:B------:R-:W-:-:S04]  /*4240*/  ISETP.GE.AND P6, PT, R108, R26, PT ;  /* 0x0000001a6c00720c */ /* 0x000fc80003fc6270 */
[----:B------:R-:W-:Y:S01]  /*4250*/  FSEL R60, R5, -INF , !P6 ;  /* 0xff800000053c7808 */ /* 0x000fe20007000000 */
[----:B------:R-:W-:Y:S02]  /*4260*/  FFMA.FTZ R5, R121, UR4, R171 ;  /* 0x0000000479057c23 */ /* 0x000fe400080100ab */
[----:B-1----:R-:W-:-:S04]  /*4270*/  FMUL.FTZ R6, R57, c[0x0][0x2ec] ;  /* 0x0000bb0039067a20 */ /* 0x002fc80000410000 */
[----:B------:R1:W-:Y:S01]  /*4280*/  MUFU.TANH R78, R6 ;  /* 0x00000006004e7308 */ /* 0x0003e20000002400 */
[----:B--2---:R-:W-:-:S07]  /*4290*/  FMUL.FTZ R3, R73, c[0x0][0x2ec] ;  /* 0x0000bb0049037a20 */ /* 0x004fce0000410000 */
[----:B------:R2:W-:Y:S01]  /*42a0*/  MUFU.TANH R91, R3 ;  /* 0x00000003005b7308 */ /* 0x0005e20000002400 */
[----:B---3--:R-:W-:Y:S01]  /*42b0*/  HMMA.16816.F32 R36, R12, R28, R36 ;  /* 0x0000001c0c24723c */ /* 0x008fe20000001824 */
[----:B-1----:R-:W-:-:S07]  /*42c0*/  FMUL.FTZ R6, R59, c[0x0][0x2ec] ;  /* 0x0000bb003b067a20 */ /* 0x002fce0000410000 */
[----:B------:R-:W-:Y:S01]  /*42d0*/  HMMA.16816.F32 R12, R12, R30, R40 ;  /* 0x0000001e0c0c723c */ /* 0x000fe20000001828 */
[----:B------:R1:W-:Y:S01]  /*42e0*/  MUFU.TANH R76, R6 ;  /* 0x00000006004c7308 */ /* 0x0003e20000002400 */
[----:B--2---:R-:W-:-:S07]  /*42f0*/  FMUL.FTZ R3, R74, c[0x0][0x2ec] ;  /* 0x0000bb004a037a20 */ /* 0x004fce0000410000 */
[----:B------:R2:W3:Y:S07]  /*4300*/  MUFU.TANH R85, R3 ;  /* 0x0000000300557308 */ /* 0x0004ee0000002400 */
[----:B------:R-:W-:Y:S02]  /*4310*/  FMUL.FTZ R39, R39, c[0x0][0x2ec] ;  /* 0x0000bb0027277a20 */ /* 0x000fe40000410000 */
[----:B-1----:R-:W-:-:S04]  /*4320*/  FMUL.FTZ R6, R45, c[0x0][0x2ec] ;  /* 0x0000bb002d067a20 */ /* 0x002fc80000410000 */
[----:B------:R-:W-:Y:S01]  /*4330*/  MUFU.TANH R39, R39 ;  /* 0x0000002700277308 */ /* 0x000fe20000002400 */
[----:B--2---:R-:W-:-:S07]  /*4340*/  FMUL.FTZ R3, R75, c[0x0][0x2ec] ;  /* 0x0000bb004b037a20 */ /* 0x004fce0000410000 */
[----:B------:R1:W-:Y:S08]  /*4350*/  MUFU.TANH R75, R6 ;  /* 0x00000006004b7308 */ /* 0x0003f00000002400 */
[----:B------:R2:W-:Y:S01]  /*4360*/  MUFU.TANH R88, R3 ;  /* 0x0000000300587308 */ /* 0x0005e20000002400 */
[----:B-1----:R-:W-:Y:S02]  /*4370*/  FMUL.FTZ R6, R47, c[0x0][0x2ec] ;  /* 0x0000bb002f067a20 */ /* 0x002fe40000410000 */
[----:B--2---:R-:W-:-:S05]  /*4380*/  FMUL.FTZ R3, R52, c[0x0][0x2ec] ;  /* 0x0000bb0034037a20 */ /* 0x004fca0000410000 */
[----:B------:R1:W2:Y:S02]  /*4390*/  MUFU.TANH R86, R3 ;  /* 0x0000000300567308 */ /* 0x0002a40000002400 */
[----:B-1----:R-:W-:-:S04]  /*43a0*/  IADD3 R3, R144, 0x8, RZ ;  /* 0x0000000890037810 */ /* 0x002fc80007ffe0ff */
[----:B------:R-:W-:Y:S01]  /*43b0*/  IMNMX R25, R3, UR12, PT ;  /* 0x0000000c03197c17 */ /* 0x000fe2000b800200 */
[----:B------:R-:W-:-:S03]  /*43c0*/  FMUL.FTZ R3, R54, c[0x0][0x2ec] ;  /* 0x0000bb0036037a20 */ /* 0x000fc60000410000 */
[-C--:B------:R-:W-:Y:S01]  /*43d0*/  ISETP.GE.AND P0, PT, R2, R25.reuse, PT ;  /* 0x000000190200720c */ /* 0x080fe20003f06270 */
[----:B------:R-:W-:Y:S01]  /*43e0*/  FFMA.FTZ R2, R111, UR4, R180 ;  /* 0x000000046f027c23 */ /* 0x000fe200080100b4 */
[-C--:B------:R-:W-:Y:S01]  /*43f0*/  ISETP.GE.AND P3, PT, R108, R25.reuse, PT ;  /* 0x000000196c00720c */ /* 0x080fe20003f66270 */
[----:B------:R1:W-:Y:S01]  /*4400*/  MUFU.TANH R79, R3 ;  /* 0x00000003004f7308 */ /* 0x0003e20000002400 */
[----:B------:R-:W-:Y:S02]  /*4410*/  ISETP.GE.AND P6, PT, R109, R25, PT ;  /* 0x000000196d00720c */ /* 0x000fe40003fc6270 */
[----:B------:R-:W-:Y:S01]  /*4420*/  FSEL R161, R2, -INF , !P5 ;  /* 0xff80000002a17808 */ /* 0x000fe20006800000 */
[----:B------:R-:W-:Y:S01]  /*4430*/  FFMA.FTZ R2, R111, UR4, R179 ;  /* 0x000000046f027c23 */ /* 0x000fe200080100b3 */
[----:B------:R-:W-:-:S04]  /*4440*/  ISETP.GE.AND P5, PT, R108, R27, PT ;  /* 0x0000001b6c00720c */ /* 0x000fc80003fa6270 */
[----:B------:R-:W-:Y:S01]  /*4450*/  FSEL R163, R2, -INF , !P3 ;  /* 0xff80000002a37808 */ /* 0x000fe20005800000 */
[----:B------:R-:W-:Y:S01]  /*4460*/  FFMA.FTZ R2, R121, UR4, R175 ;  /* 0x0000000479027c23 */ /* 0x000fe200080100af */
[----:B------:R-:W-:-:S04]  /*4470*/  ISETP.GE.AND P3, PT, R109, R24, PT ;  /* 0x000000186d00720c */ /* 0x000fc80003f66270 */
[----:B------:R-:W-:Y:S01]  /*4480*/  FSEL R160, R2, -INF , !P3 ;  /* 0xff80000002a07808 */ /* 0x000fe20005800000 */
[----:B-1----:R-:W-:Y:S01]  /*4490*/  FMUL.FTZ R3, R55, c[0x0][0x2ec] ;  /* 0x0000bb0037037a20 */ /* 0x002fe20000410000 */
[----:B------:R-:W-:Y:S01]  /*44a0*/  ISETP.GE.AND P3, PT, R109, R27, PT ;  /* 0x0000001b6d00720c */ /* 0x000fe20003f66270 */
[----:B------:R-:W-:Y:S01]  /*44b0*/  FFMA.FTZ R2, R121, UR4, R174 ;  /* 0x0000000479027c23 */ /* 0x000fe200080100ae */
[----:B------:R-:W-:Y:S01]  /*44c0*/  HMMA.16816.F32 R52, R16, R32, R68 ;  /* 0x000000201034723c */ /* 0x000fe20000001844 */
[----:B------:R1:W-:Y:S03]  /*44d0*/  MUFU.TANH R84, R3 ;  /* 0x0000000300547308 */ /* 0x0003e60000002400 */
[----:B------:R-:W-:Y:S01]  /*44e0*/  FSEL R162, R2, -INF , !P6 ;  /* 0xff80000002a27808 */ /* 0x000fe20007000000 */
[----:B------:R-:W-:Y:S01]  /*44f0*/  FFMA.FTZ R2, R123, UR4, R177 ;  /* 0x000000047b027c23 */ /* 0x000fe200080100b1 */
[----:B------:R-:W-:-:S02]  /*4500*/  ISETP.GE.AND P6, PT, R110, R24, PT ;  /* 0x000000186e00720c */ /* 0x000fc40003fc6270 */
[----:B------:R-:W-:Y:S01]  /*4510*/  HMMA.16816.F32 R16, R16, R34, R96 ;  /* 0x000000221010723c */ /* 0x000fe20000001860 */
[----:B------:R2:W-:Y:S01]  /*4520*/  MUFU.TANH R68, R6 ;  /* 0x0000000600447308 */ /* 0x0005e20000002400 */
[----:B------:R-:W-:Y:S01]  /*4530*/  FSEL R157, R2, -INF , !P6 ;  /* 0xff800000029d7808 */ /* 0x000fe20007000000 */
[----:B------:R-:W-:Y:S01]  /*4540*/  FMUL.FTZ R2, R44, c[0x0][0x2ec] ;  /* 0x0000bb002c027a20 */ /* 0x000fe20000410000 */
[----:B------:R-:W-:Y:S01]  /*4550*/  ISETP.GE.AND P6, PT, R110, R27, PT ;  /* 0x0000001b6e00720c */ /* 0x000fe20003fc6270 */
[----:B-1----:R-:W-:-:S04]  /*4560*/  FFMA.FTZ R3, R111, UR4, R172 ;  /* 0x000000046f037c23 */ /* 0x002fc800080100ac */
[----:B------:R1:W-:Y:S01]  /*4570*/  MUFU.TANH R74, R2 ;  /* 0x00000002004a7308 */ /* 0x0003e20000002400 */
[----:B------:R-:W-:Y:S01]  /*4580*/  FSEL R61, R3, -INF , !P5 ;  /* 0xff800000033d7808 */ /* 0x000fe20006800000 */
[----:B------:R-:W-:Y:S01]  /*4590*/  FMUL.FTZ R3, R58, c[0x0][0x2ec] ;  /* 0x0000bb003a037a20 */ /* 0x000fe20000410000 */
[----:B------:R-:W-:-:S04]  /*45a0*/  ISETP.GE.AND P5, PT, R109, R26, PT ;  /* 0x0000001a6d00720c */ /* 0x000fc80003fa6270 */
[----:B------:R-:W-:Y:S01]  /*45b0*/  HMMA.16816.F32 R20, R8, R28, R52 ;  /* 0x0000001c0814723c */ /* 0x000fe20000001834 */
[----:B--2---:R-:W-:Y:S01]  /*45c0*/  FMUL.FTZ R6, R49, c[0x0][0x2ec] ;  /* 0x0000bb0031067a20 */ /* 0x004fe20000410000 */
[----:B------:R2:W2:Y:S01]  /*45d0*/  MUFU.TANH R73, R3 ;  /* 0x0000000300497308 */ /* 0x0004a20000002400 */
[----:B------:R-:W-:Y:S01]  /*45e0*/  FSEL R57, R5, -INF , !P5 ;  /* 0xff80000005397808 */ /* 0x000fe20006800000 */
[----:B-----5:R-:W-:Y:S01]  /*45f0*/  FFMA.FTZ R5, R123, UR4, R148 ;  /* 0x000000047b057c23 */ /* 0x020fe20008010094 */
[----:B------:R-:W-:-:S03]  /*4600*/  ISETP.GE.AND P5, PT, R110, R25, PT ;  /* 0x000000196e00720c */ /* 0x000fc60003fa6270 */
[----:B------:R-:W-:Y:S01]  /*4610*/  HMMA.16816.F32 R8, R8, R30, R16 ;  /* 0x0000001e0808723c */ /* 0x000fe20000001810 */
[----:B-1----:R-:W-:Y:S01]  /*4620*/  FFMA.FTZ R2, R123, UR4, R173 ;  /* 0x000000047b027c23 */ /* 0x002fe200080100ad */
[----:B------:R-:W-:Y:S01]  /*4630*/  FSEL R56, R5, -INF , !P6 ;  /* 0xff80000005387808 */ /* 0x000fe20007000000 */
[----:B------:R-:W-:Y:S01]  /*4640*/  FFMA.FTZ R5, R129, UR4, R138 ;  /* 0x0000000481057c23 */ /* 0x000fe2000801008a */
[----:B------:R-:W-:Y:S01]  /*4650*/  ISETP.GE.AND P6, PT, R120, R26, PT ;  /* 0x0000001a7800720c */ /* 0x000fe20003fc6270 */
[----:B--2---:R-:W-:-:S05]  /*4660*/  FFMA.FTZ R3, R121, UR4, R127 ;  /* 0x0000000479037c23 */ /* 0x004fca000801007f */
[----:B------:R-:W-:Y:S01]  /*4670*/  FSEL R58, R3, -INF , !P3 ;  /* 0xff800000033a7808 */ /* 0x000fe20005800000 */
[----:B------:R-:W-:Y:S01]  /*4680*/  FFMA.FTZ R3, R123, UR4, R176 ;  /* 0x000000047b037c23 */ /* 0x000fe200080100b0 */
[----:B------:R-:W-:-:S04]  /*4690*/  ISETP.GE.AND P3, PT, R110, R26, PT ;  /* 0x0000001a6e00720c */ /* 0x000fc80003f66270 */
[----:B------:R-:W-:Y:S02]  /*46a0*/  FMUL.FTZ R20, R20, c[0x0][0x2ec] ;  /* 0x0000bb0014147a20 */ /* 0x000fe40000410000 */
[----:B------:R-:W-:Y:S01]  /*46b0*/  FMUL.FTZ R22, R22, c[0x0][0x2ec] ;  /* 0x0000bb0016167a20 */ /* 0x000fe20000410000 */
[----:B------:R-:W-:Y:S01]  /*46c0*/  FSEL R44, R2, -INF , !P3 ;  /* 0xff800000022c7808 */ /* 0x000fe20005800000 */
[----:B------:R-:W-:Y:S01]  /*46d0*/  FFMA.FTZ R2, R129, UR4, R136 ;  /* 0x0000000481027c23 */ /* 0x000fe20008010088 */
[----:B------:R-:W-:Y:S01]  /*46e0*/  FSEL R159, R3, -INF , !P5 ;  /* 0xff800000039f7808 */ /* 0x000fe20006800000 */
[----:B------:R-:W-:Y:S01]  /*46f0*/  FMUL.FTZ R3, R46, c[0x0][0x2ec] ;  /* 0x0000bb002e037a20 */ /* 0x000fe20000410000 */
[C---:B------:R-:W-:Y:S01]  /*4700*/  ISETP.GE.AND P3, PT, R120.reuse, R25, PT ;  /* 0x000000197800720c */ /* 0x040fe20003f66270 */
[----:B------:R1:W-:Y:S01]  /*4710*/  MUFU.TANH R46, R6 ;  /* 0x00000006002e7308 */ /* 0x0003e20000002400 */
[-C--:B------:R-:W-:Y:S01]  /*4720*/  ISETP.GE.AND P5, PT, R120, R24.reuse, PT ;  /* 0x000000187800720c */ /* 0x080fe20003fa6270 */
[----:B------:R-:W-:Y:S01]  /*4730*/  FMUL.FTZ R21, R21, c[0x0][0x2ec] ;  /* 0x0000bb0015157a20 */ /* 0x000fe20000410000 */
[----:B------:R-:W-:Y:S01]  /*4740*/  FSEL R156, R5, -INF , !P3 ;  /* 0xff800000059c7808 */ /* 0x000fe20005800000 */
[----:B------:R-:W-:Y:S01]  /*4750*/  FFMA.FTZ R5, R130, UR4, R149 ;  /* 0x0000000482057c23 */ /* 0x000fe20008010095 */
[----:B------:R-:W-:Y:S01]  /*4760*/  FSEL R136, R2, -INF , !P5 ;  /* 0xff80000002887808 */ /* 0x000fe20006800000 */
[----:B------:R-:W-:Y:S01]  /*4770*/  FFMA.FTZ R2, R129, UR4, R105 ;  /* 0x0000000481027c23 */ /* 0x000fe20008010069 */
[----:B------:R-:W-:Y:S01]  /*4780*/  ISETP.GE.AND P3, PT, R122, R24, PT ;  /* 0x000000187a00720c */ /* 0x000fe20003f66270 */
[----:B------:R2:W-:Y:S01]  /*4790*/  MUFU.TANH R67, R3 ;  /* 0x0000000300437308 */ /* 0x0005e20000002400 */
[-C--:B------:R-:W-:Y:S01]  /*47a0*/  ISETP.GE.AND P5, PT, R120, R27.reuse, PT ;  /* 0x0000001b7800720c */ /* 0x080fe20003fa6270 */
[----:B------:R-:W-:Y:S01]  /*47b0*/  FMUL.FTZ R10, R10, c[0x0][0x2ec] ;  /* 0x0000bb000a0a7a20 */ /* 0x000fe20000410000 */
[----:B------:R-:W-:Y:S01]  /*47c0*/  FSEL R138, R5, -INF , !P3 ;  /* 0xff800000058a7808 */ /* 0x000fe20005800000 */
[----:B------:R-:W-:Y:S01]  /*47d0*/  FFMA.FTZ R5, R130, UR4, R126 ;  /* 0x0000000482057c23 */ /* 0x000fe2000801007e */
[----:B------:R-:W-:Y:S01]  /*47e0*/  FSEL R72, R2, -INF , !P5 ;  /* 0xff80000002487808 */ /* 0x000fe20006800000 */
[----:B------:R-:W-:Y:S01]  /*47f0*/  FFMA.FTZ R2, R130, UR4, R139 ;  /* 0x0000000482027c23 */ /* 0x000fe2000801008b */
[C---:B------:R-:W-:Y:S01]  /*4800*/  ISETP.GE.AND P5, PT, R122.reuse, R26, PT ;  /* 0x0000001a7a00720c */ /* 0x040fe20003fa6270 */
[----:B-1----:R-:W-:Y:S01]  /*4810*/  FMUL.FTZ R6, R51, c[0x0][0x2ec] ;  /* 0x0000bb0033067a20 */ /* 0x002fe20000410000 */
[----:B------:R-:W-:Y:S01]  /*4820*/  ISETP.GE.AND P3, PT, R122, R27, PT ;  /* 0x0000001b7a00720c */ /* 0x000fe20003f66270 */
[----:B------:R-:W-:Y:S01]  /*4830*/  MUFU.TANH R20, R20 ;  /* 0x0000001400147308 */ /* 0x000fe20000002400 */
[----:B------:R-:W-:Y:S01]  /*4840*/  FSEL R62, R5, -INF , !P5 ;  /* 0xff800000053e7808 */ /* 0x000fe20006800000 */
[----:B------:R-:W-:Y:S01]  /*4850*/  FMUL.FTZ R5, R50, c[0x0][0x2ec] ;  /* 0x0000bb0032057a20 */ /* 0x000fe20000410000 */
[----:B------:R-:W-:Y:S01]  /*4860*/  ISETP.GE.AND P5, PT, R128, R25, PT ;  /* 0x000000198000720c */ /* 0x000fe20003fa6270 */
[----:B------:R-:W-:-:S02]  /*4870*/  FMUL.FTZ R8, R8, c[0x0][0x2ec] ;  /* 0x0000bb0008087a20 */ /* 0x000fc40000410000 */
[----:B--2---:R-:W-:Y:S02]  /*4880*/  FFMA.FTZ R3, R129, UR4, R125 ;  /* 0x0000000481037c23 */ /* 0x004fe4000801007d */
[----:B------:R1:W-:Y:S01]  /*4890*/  MUFU.TANH R45, R5 ;  /* 0x00000005002d7308 */ /* 0x0003e20000002400 */
[----:B------:R-:W-:Y:S02]  /*48a0*/  FMUL.FTZ R11, R11, c[0x0][0x2ec] ;  /* 0x0000bb000b0b7a20 */ /* 0x000fe40000410000 */
[----:B------:R-:W-:Y:S01]  /*48b0*/  FSEL R63, R3, -INF , !P6 ;  /* 0xff800000033f7808 */ /* 0x000fe20007000000 */
[----:B------:R-:W-:Y:S01]  /*48c0*/  FMUL.FTZ R3, R48, c[0x0][0x2ec] ;  /* 0x0000bb0030037a20 */ /* 0x000fe20000410000 */
[----:B------:R-:W-:Y:S01]  /*48d0*/  ISETP.GE.AND P6, PT, R122, R25, PT ;  /* 0x000000197a00720c */ /* 0x000fe20003fc6270 */
[----:B------:R-:W-:Y:S02]  /*48e0*/  FMUL.FTZ R9, R9, c[0x0][0x2ec] ;  /* 0x0000bb0009097a20 */ /* 0x000fe40000410000 */
[----:B------:R2:W5:Y:S01]  /*48f0*/  MUFU.TANH R47, R3 ;  /* 0x00000003002f7308 */ /* 0x0005620000002400 */
[----:B------:R-:W-:Y:S01]  /*4900*/  FSEL R139, R2, -INF , !P6 ;  /* 0xff800000028b7808 */ /* 0x000fe20007000000 */
[----:B----4-:R-:W-:Y:S01]  /*4910*/  FFMA.FTZ R2, R131, UR4, R107 ;  /* 0x0000000483027c23 */ /* 0x010fe2000801006b */
[----:B------:R-:W-:-:S04]  /*4920*/  ISETP.GE.AND P6, PT, R128, R24, PT ;  /* 0x000000188000720c */ /* 0x000fc80003fc6270 */
[----:B------:R-:W-:Y:S01]  /*4930*/  FSEL R132, R2, -INF , !P6 ;  /* 0xff80000002847808 */ /* 0x000fe20007000000 */
[C---:B-1----:R-:W-:Y:S01]  /*4940*/  FFMA.FTZ R5, R131.reuse, UR4, R90 ;  /* 0x0000000483057c23 */ /* 0x042fe2000801005a */
[----:B------:R-:W-:Y:S01]  /*4950*/  ISETP.GE.AND P6, PT, R128, R27, PT ;  /* 0x0000001b8000720c */ /* 0x000fe20003fc6270 */
[----:B---3--:R-:W-:Y:S01]  /*4960*/  FFMA.FTZ R2, R131, UR4, R85 ;  /* 0x0000000483027c23 */ /* 0x008fe20008010055 */
[----:B------:R1:W3:Y:S02]  /*4970*/  MUFU.TANH R33, R6 ;  /* 0x0000000600217308 */ /* 0x0002e40000002400 */
[----:B------:R-:W-:Y:S01]  /*4980*/  FSEL R133, R5, -INF , !P5 ;  /* 0xff80000005857808 */ /* 0x000fe20006800000 */
[C---:B------:R-:W-:Y:S01]  /*4990*/  FFMA.FTZ R5, R137.reuse, UR4, R124 ;  /* 0x0000000489057c23 */ /* 0x040fe2000801007c */
[----:B------:R-:W-:Y:S01]  /*49a0*/  ISETP.GE.AND P5, PT, R112, R24, PT ;  /* 0x000000187000720c */ /* 0x000fe20003fa6270 */
[----:B--2---:R-:W-:Y:S01]  /*49b0*/  FFMA.FTZ R3, R130, UR4, R106 ;  /* 0x0000000482037c23 */ /* 0x004fe2000801006a */
[----:B------:R-:W-:Y:S01]  /*49c0*/  FSEL R64, R2, -INF , !P6 ;  /* 0xff80000002407808 */ /* 0x000fe20007000000 */
[----:B------:R-:W-:Y:S01]  /*49d0*/  FFMA.FTZ R2, R137, UR4, R104 ;  /* 0x0000000489027c23 */ /* 0x000fe20008010068 */
[----:B------:R-:W-:Y:S01]  /*49e0*/  FSEL R122, R5, -INF , !P5 ;  /* 0xff800000057a7808 */ /* 0x000fe20006800000 */
[----:B------:R-:W-:Y:S01]  /*49f0*/  FFMA.FTZ R5, R137, UR4, R91 ;  /* 0x0000000489057c23 */ /* 0x000fe2000801005b */
[----:B------:R-:W-:Y:S01]  /*4a00*/  FSEL R66, R3, -INF , !P3 ;  /* 0xff80000003427808 */ /* 0x000fe20005800000 */
[----:B------:R-:W-:Y:S01]  /*4a10*/  FFMA.FTZ R3, R131, UR4, R89 ;  /* 0x0000000483037c23 */ /* 0x000fe20008010059 */
[-C--:B------:R-:W-:Y:S01]  /*4a20*/  ISETP.GE.AND P3, PT, R128, R26.reuse, PT ;  /* 0x0000001a8000720c */ /* 0x080fe20003f66270 */
[----:B------:R-:W-:Y:S01]  /*4a30*/  MUFU.TANH R22, R22 ;  /* 0x0000001600167308 */ /* 0x000fe20000002400 */
[----:B------:R-:W-:-:S02]  /*4a40*/  ISETP.GE.AND P6, PT, R112, R26, PT ;  /* 0x0000001a7000720c */ /* 0x000fc40003fc6270 */
[----:B------:R-:W-:Y:S01]  /*4a50*/  FSEL R59, R3, -INF , !P3 ;  /* 0xff800000033b7808 */ /* 0x000fe20005800000 */
[----:B------:R-:W-:Y:S01]  /*4a60*/  FMUL.FTZ R3, R36, c[0x0][0x2ec] ;  /* 0x0000bb0024037a20 */ /* 0x000fe20000410000 */
[----:B------:R-:W-:Y:S01]  /*4a70*/  FSEL R36, R5, -INF , !P6 ;  /* 0xff80000005247808 */ /* 0x000fe20007000000 */
[----:B------:R-:W-:Y:S01]  /*4a80*/  FMUL.FTZ R5, R38, c[0x0][0x2ec] ;  /* 0x0000bb0026057a20 */ /* 0x000fe20000410000 */
[CC--:B------:R-:W-:Y:S01]  /*4a90*/  ISETP.GE.AND P3, PT, R112.reuse, R25.reuse, PT ;  /* 0x000000197000720c */ /* 0x0c0fe20003f66270 */
[----:B------:R2:W-:Y:S01]  /*4aa0*/  MUFU.TANH R32, R3 ;  /* 0x0000000300207308 */ /* 0x0005e20000002400 */
[----:B------:R-:W-:Y:S01]  /*4ab0*/  ISETP.GE.AND P6, PT, R113, R25, PT ;  /* 0x000000197100720c */ /* 0x000fe20003fc6270 */
[----:B-1----:R-:W-:Y:S01]  /*4ac0*/  FMUL.FTZ R6, R37, c[0x0][0x2ec] ;  /* 0x0000bb0025067a20 */ /* 0x002fe20000410000 */
[-C--:B------:R-:W-:Y:S02]  /*4ad0*/  ISETP.GE.AND P5, PT, R112, R27.reuse, PT ;  /* 0x0000001b7000720c */ /* 0x080fe40003fa6270 */
[----:B------:R-:W-:Y:S01]  /*4ae0*/  FSEL R123, R2, -INF , !P3 ;  /* 0xff800000027b7808 */ /* 0x000fe20005800000 */
[----:B------:R-:W-:Y:S01]  /*4af0*/  FFMA.FTZ R2, R140, UR4, R86 ;  /* 0x000000048c027c23 */ /* 0x000fe20008010056 */
[C---:B------:R-:W-:Y:S01]  /*4b00*/  ISETP.GE.AND P3, PT, R113.reuse, R24, PT ;  /* 0x000000187100720c */ /* 0x040fe20003f66270 */
[----:B------:R1:W4:Y:S03]  /*4b10*/  MUFU.TANH R28, R5 ;  /* 0x00000005001c7308 */ /* 0x0003260000002400 */
[----:B------:R-:W-:Y:S01]  /*4b20*/  FSEL R198, R2, -INF , !P3 ;  /* 0xff80000002c67808 */ /* 0x000fe20005800000 */
[----:B------:R-:W-:Y:S01]  /*4b30*/  FFMA.FTZ R2, R140, UR4, R73 ;  /* 0x000000048c027c23 */ /* 0x000fe20008010049 */
[----:B------:R-:W-:Y:S01]  /*4b40*/  ISETP.GE.AND P3, PT, R113, R27, PT ;  /* 0x0000001b7100720c */ /* 0x000fe20003f66270 */
[----:B--2---:R-:W-:-:S03]  /*4b50*/  FFMA.FTZ R3, R137, UR4, R88 ;  /* 0x0000000489037c23 */ /* 0x004fc60008010058 */
[----:B------:R-:W-:Y:S01]  /*4b60*/  FSEL R197, R2, -INF , !P3 ;  /* 0xff80000002c57808 */ /* 0x000fe20005800000 */
[----:B------:R-:W-:Y:S01]  /*4b70*/  FFMA.FTZ R2, R142, UR4, R76 ;  /* 0x000000048e027c23 */ /* 0x000fe2000801004c */
[-C--:B------:R-:W-:Y:S01]  /*4b80*/  ISETP.GE.AND P3, PT, R114, R26.reuse, PT ;  /* 0x0000001a7200720c */ /* 0x080fe20003f66270 */
[----:B------:R2:W-:Y:S01]  /*4b90*/  MUFU.TANH R29, R6 ;  /* 0x00000006001d7308 */ /* 0x0005e20000002400 */
[----:B------:R-:W-:Y:S01]  /*4ba0*/  FSEL R65, R3, -INF , !P5 ;  /* 0xff80000003417808 */ /* 0x000fe20006800000 */
[C---:B------:R-:W-:Y:S01]  /*4bb0*/  FFMA.FTZ R3, R140.reuse, UR4, R77 ;  /* 0x000000048c037c23 */ /* 0x040fe2000801004d */
[----:B------:R-:W-:Y:S01]  /*4bc0*/  ISETP.GE.AND P5, PT, R113, R26, PT ;  /* 0x0000001a7100720c */ /* 0x000fe20003fa6270 */
[----:B-1----:R-:W-:-:S03]  /*4bd0*/  FFMA.FTZ R5, R140, UR4, R79 ;  /* 0x000000048c057c23 */ /* 0x002fc6000801004f */
[----:B------:R-:W-:Y:S01]  /*4be0*/  FSEL R196, R3, -INF , !P5 ;  /* 0xff80000003c47808 */ /* 0x000fe20006800000 */
[C---:B------:R-:W-:Y:S01]  /*4bf0*/  FFMA.FTZ R3, R142.reuse, UR4, R78 ;  /* 0x000000048e037c23 */ /* 0x040fe2000801004e */
[----:B------:R-:W-:Y:S01]  /*4c00*/  FSEL R195, R5, -INF , !P6 ;  /* 0xff80000005c37808 */ /* 0x000fe20007000000 */
[----:B------:R-:W-:Y:S01]  /*4c10*/  FFMA.FTZ R5, R142, UR4, R87 ;  /* 0x000000048e057c23 */ /* 0x000fe20008010057 */
[CC--:B------:R-:W-:Y:S01]  /*4c20*/  ISETP.GE.AND P6, PT, R114.reuse, R24.reuse, PT ;  /* 0x000000187200720c */ /* 0x0c0fe20003fc6270 */
[----:B------:R-:W1:Y:S01]  /*4c30*/  MUFU.TANH R21, R21 ;  /* 0x0000001500157308 */ /* 0x000e620000002400 */
[----:B------:R-:W-:Y:S02]  /*4c40*/  ISETP.GE.AND P5, PT, R114, R25, PT ;  /* 0x000000197200720c */ /* 0x000fe40003fa6270 */
[----:B------:R-:W-:Y:S01]  /*4c50*/  FSEL R194, R5, -INF , !P6 ;  /* 0xff80000005c27808 */ /* 0x000fe20007000000 */
[----:B------:R-:W-:Y:S01]  /*4c60*/  FFMA.FTZ R5, R142, UR4, R84 ;  /* 0x000000048e057c23 */ /* 0x000fe20008010054 */
[-C--:B------:R-:W-:Y:S01]  /*4c70*/  ISETP.GE.AND P6, PT, R114, R27.reuse, PT ;  /* 0x0000001b7200720c */ /* 0x080fe20003fc6270 */
[----:B--2---:R-:W-:Y:S01]  /*4c80*/  FMUL.FTZ R6, R23, c[0x0][0x2ec] ;  /* 0x0000bb0017067a20 */ /* 0x004fe20000410000 */
[----:B------:R-:W-:Y:S01]  /*4c90*/  FSEL R192, R3, -INF , !P3 ;  /* 0xff80000003c07808 */ /* 0x000fe20005800000 */
[----:B-----5:R-:W-:Y:S01]  /*4ca0*/  FFMA.FTZ R3, R143, UR4, R47 ;  /* 0x000000048f037c23 */ /* 0x020fe2000801002f */
[----:B------:R-:W-:Y:S01]  /*4cb0*/  FSEL R183, R5, -INF , !P5 ;  /* 0xff80000005b77808 */ /* 0x000fe20006800000 */
[----:B------:R-:W-:Y:S01]  /*4cc0*/  FFMA.FTZ R5, R143, UR4, R74 ;  /* 0x000000048f057c23 */ /* 0x000fe2000801004a */
[----:B------:R-:W-:Y:S01]  /*4cd0*/  ISETP.GE.AND P5, PT, R115, R24, PT ;  /* 0x000000187300720c */ /* 0x000fe20003fa6270 */
[----:B------:R2:W5:Y:S01]  /*4ce0*/  MUFU.TANH R17, R6 ;  /* 0x0000000600117308 */ /* 0x0005620000002400 */
[----:B------:R-:W-:Y:S01]  /*4cf0*/  FSEL R193, R2, -INF , !P6 ;  /* 0xff80000002c17808 */ /* 0x000fe20007000000 */
[----:B------:R-:W-:Y:S01]  /*4d00*/  FFMA.FTZ R2, R143, UR4, R45 ;  /* 0x000000048f027c23 */ /* 0x000fe2000801002d */
[----:B------:R-:W-:Y:S01]  /*4d10*/  FSEL R182, R5, -INF , !P5 ;  /* 0xff80000005b67808 */ /* 0x000fe20006800000 */
[----:B------:R-:W-:Y:S01]  /*4d20*/  FFMA.FTZ R5, R143, UR4, R67 ;  /* 0x000000048f057c23 */ /* 0x000fe20008010043 */
[----:B------:R-:W-:-:S02]  /*4d30*/  ISETP.GE.AND P5, PT, R115, R27, PT ;  /* 0x0000001b7300720c */ /* 0x000fc40003fa6270 */
[CC--:B------:R-:W-:Y:S01]  /*4d40*/  ISETP.GE.AND P3, PT, R115.reuse, R25.reuse, PT ;  /* 0x000000197300720c */ /* 0x0c0fe20003f66270 */
[----:B------:R-:W-:Y:S01]  /*4d50*/  MUFU.TANH R10, R10 ;  /* 0x0000000a000a7308 */ /* 0x000fe20000002400 */
[----:B------:R-:W-:Y:S01]  /*4d60*/  FSEL R181, R2, -INF , !P5 ;  /* 0xff80000002b57808 */ /* 0x000fe20006800000 */
[----:B------:R-:W-:Y:S01]  /*4d70*/  FMUL.FTZ R2, R12, c[0x0][0x2ec] ;  /* 0x0000bb000c027a20 */ /* 0x000fe20000410000 */
[-C--:B------:R-:W-:Y:S02]  /*4d80*/  ISETP.GE.AND P6, PT, R115, R26.reuse, PT ;  /* 0x0000001a7300720c */ /* 0x080fe40003fc6270 */
[----:B------:R-:W-:Y:S01]  /*4d90*/  FSEL R167, R5, -INF , !P3 ;  /* 0xff80000005a77808 */ /* 0x000fe20005800000 */
[----:B------:R-:W-:Y:S01]  /*4da0*/  FFMA.FTZ R5, R145, UR4, R75 ;  /* 0x0000000491057c23 */ /* 0x000fe2000801004b */
[----:B------:R-:W-:Y:S01]  /*4db0*/  FSEL R180, R3, -INF , !P6 ;  /* 0xff80000003b47808 */ /* 0x000fe20007000000 */
[----:B------:R1:W1:Y:S01]  /*4dc0*/  MUFU.TANH R16, R2 ;  /* 0x0000000200107308 */ /* 0x0002620000002400 */
[C---:B------:R-:W-:Y:S01]  /*4dd0*/  ISETP.GE.AND P5, PT, R116.reuse, R26, PT ;  /* 0x0000001a7400720c */ /* 0x040fe20003fa6270 */
[----:B------:R-:W-:Y:S01]  /*4de0*/  FFMA.FTZ R3, R145, UR4, R68 ;  /* 0x0000000491037c23 */ /* 0x000fe20008010044 */
[C---:B------:R-:W-:Y:S01]  /*4df0*/  ISETP.GE.AND P3, PT, R116.reuse, R24, PT ;  /* 0x000000187400720c */ /* 0x040fe20003f66270 */
[----:B--2---:R-:W-:Y:S01]  /*4e00*/  FMUL.FTZ R6, R13, c[0x0][0x2ec] ;  /* 0x0000bb000d067a20 */ /* 0x004fe20000410000 */
[----:B------:R-:W-:-:S02]  /*4e10*/  ISETP.GE.AND P6, PT, R116, R25, PT ;  /* 0x000000197400720c */ /* 0x000fc40003fc6270 */
[----:B------:R-:W-:Y:S01]  /*4e20*/  FSEL R164, R5, -INF , !P3 ;  /* 0xff80000005a47808 */ /* 0x000fe20005800000 */
[----:B---3--:R-:W-:Y:S01]  /*4e30*/  FFMA.FTZ R5, R145, UR4, R33 ;  /* 0x0000000491057c23 */ /* 0x008fe20008010021 */
[----:B------:R-:W-:Y:S01]  /*4e40*/  FSEL R158, R3, -INF , !P6 ;  /* 0xff800000039e7808 */ /* 0x000fe20007000000 */
[----:B------:R-:W-:Y:S01]  /*4e50*/  FMUL.FTZ R3, R14, c[0x0][0x2ec] ;  /* 0x0000bb000e037a20 */ /* 0x000fe20000410000 */
[----:B------:R-:W-:Y:S01]  /*4e60*/  ISETP.GE.AND P6, PT, R117, R24, PT ;  /* 0x000000187500720c */ /* 0x000fe20003fc6270 */
[----:B------:R-:W-:Y:S01]  /*4e70*/  MUFU.TANH R8, R8 ;  /* 0x0000000800087308 */ /* 0x000fe20000002400 */
[----:B------:R-:W-:Y:S01]  /*4e80*/  ISETP.GE.AND P3, PT, R116, R27, PT ;  /* 0x0000001b7400720c */ /* 0x000fe20003f66270 */
[----:B-1----:R-:W-:-:S03]  /*4e90*/  FFMA.FTZ R2, R145, UR4, R46 ;  /* 0x0000000491027c23 */ /* 0x002fc6000801002e */
[----:B------:R-:W-:Y:S01]  /*4ea0*/  FSEL R166, R5, -INF , !P3 ;  /* 0xff80000005a67808 */ /* 0x000fe20005800000 */
[----:B----4-:R-:W-:Y:S01]  /*4eb0*/  FFMA.FTZ R5, R146, UR4, R28 ;  /* 0x0000000492057c23 */ /* 0x010fe2000801001c */
[C---:B------:R-:W-:Y:S01]  /*4ec0*/  ISETP.GE.AND P3, PT, R117.reuse, R26, PT ;  /* 0x0000001a7500720c */ /* 0x040fe20003f66270 */
[----:B------:R1:W2:Y:S01]  /*4ed0*/  MUFU.TANH R12, R3 ;  /* 0x00000003000c7308 */ /* 0x0002a20000002400 */
[----:B------:R-:W-:Y:S01]  /*4ee0*/  FSEL R165, R2, -INF , !P5 ;  /* 0xff80000002a57808 */ /* 0x000fe20006800000 */
[----:B------:R-:W-:Y:S01]  /*4ef0*/  FFMA.FTZ R2, R146, UR4, R32 ;  /* 0x0000000492027c23 */ /* 0x000fe20008010020 */
[----:B------:R-:W-:-:S04]  /*4f00*/  ISETP.GE.AND P5, PT, R117, R25, PT ;  /* 0x000000197500720c */ /* 0x000fc80003fa6270 */
[----:B------:R-:W-:Y:S01]  /*4f10*/  FSEL R174, R2, -INF , !P6 ;  /* 0xff80000002ae7808 */ /* 0x000fe20007000000 */
[----:B------:R-:W-:Y:S01]  /*4f20*/  FFMA.FTZ R2, R146, UR4, R20 ;  /* 0x0000000492027c23 */ /* 0x000fe20008010014 */
[----:B------:R-:W-:Y:S01]  /*4f30*/  FSEL R177, R5, -INF , !P5 ;  /* 0xff80000005b17808 */ /* 0x000fe20006800000 */
[C---:B------:R-:W-:Y:S01]  /*4f40*/  FFMA.FTZ R5, R147.reuse, UR4, R21 ;  /* 0x0000000493057c23 */ /* 0x040fe20008010015 */
[----:B------:R-:W-:Y:S01]  /*4f50*/  ISETP.GE.AND P5, PT, R118, R24, PT ;  /* 0x000000187600720c */ /* 0x000fe20003fa6270 */
[----:B------:R3:W4:Y:S01]  /*4f60*/  MUFU.TANH R18, R6 ;  /* 0x0000000600127308 */ /* 0x0007220000002400 */
[----:B------:R-:W-:Y:S01]  /*4f70*/  FSEL R200, R2, -INF , !P3 ;  /* 0xff80000002c87808 */ /* 0x000fe20005800000 */
[----:B------:R-:W-:Y:S01]  /*4f80*/  FFMA.FTZ R2, R147, UR4, R29 ;  /* 0x0000000493027c23 */ /* 0x000fe2000801001d */
[----:B------:R-:W-:Y:S01]  /*4f90*/  ISETP.GE.AND P6, PT, R117, R27, PT ;  /* 0x0000001b7500720c */ /* 0x000fe20003fc6270 */
[----:B-1----:R-:W-:Y:S01]  /*4fa0*/  FFMA.FTZ R3, R146, UR4, R22 ;  /* 0x0000000492037c23 */ /* 0x002fe20008010016 */
[----:B------:R-:W-:-:S02]  /*4fb0*/  ISETP.GE.AND P3, PT, R118, R25, PT ;  /* 0x000000197600720c */ /* 0x000fc40003f66270 */
[----:B------:R-:W-:Y:S01]  /*4fc0*/  FSEL R175, R2, -INF , !P5 ;  /* 0xff80000002af7808 */ /* 0x000fe20006800000 */
[----:B------:R-:W-:Y:S01]  /*4fd0*/  FFMA.FTZ R2, R147, UR4, R39 ;  /* 0x0000000493027c23 */ /* 0x000fe20008010027 */
[----:B------:R-:W-:Y:S01]  /*4fe0*/  FSEL R201, R3, -INF , !P6 ;  /* 0xff80000003c97808 */ /* 0x000fe20007000000 */
[----:B------:R-:W-:Y:S01]  /*4ff0*/  MUFU.TANH R11, R11 ;  /* 0x0000000b000b7308 */ /* 0x000fe20000002400 */
[----:B------:R-:W-:Y:S01]  /*5000*/  ISETP.GE.AND P6, PT, R118, R26, PT ;  /* 0x0000001a7600720c */ /* 0x000fe20003fc6270 */
[----:B-----5:R-:W-:Y:S01]  /*5010*/  FFMA.FTZ R3, R147, UR4, R17 ;  /* 0x0000000493037c23 */ /* 0x020fe20008010011 */
[----:B------:R-:W-:Y:S01]  /*5020*/  FSEL R252, R2, -INF , !P3 ;  /* 0xff80000002fc7808 */ /* 0x000fe20005800000 */
[C---:B------:R-:W-:Y:S01]  /*5030*/  FFMA.FTZ R2, R168.reuse, UR4, R16 ;  /* 0x00000004a8027c23 */ /* 0x040fe20008010010 */
[----:B------:R-:W-:Y:S01]  /*5040*/  FSEL R179, R5, -INF , !P6 ;  /* 0xff80000005b37808 */ /* 0x000fe20007000000 */
[----:B---3--:R-:W-:Y:S01]  /*5050*/  FMUL.FTZ R6, R15, c[0x0][0x2ec] ;  /* 0x0000bb000f067a20 */ /* 0x008fe20000410000 */
[C---:B------:R-:W-:Y:S01]  /*5060*/  ISETP.GE.AND P3, PT, R119.reuse, R24, PT ;  /* 0x000000187700720c */ /* 0x040fe20003f66270 */
[----:B--2---:R-:W-:Y:S01]  /*5070*/  FFMA.FTZ R5, R168, UR4, R12 ;  /* 0x00000004a8057c23 */ /* 0x004fe2000801000c */
[-C--:B------:R-:W-:Y:S01]  /*5080*/  ISETP.GE.AND P5, PT, R118, R27.reuse, PT ;  /* 0x0000001b7600720c */ /* 0x080fe20003fa6270 */
[----:B------:R1:W2:Y:S01]  /*5090*/  MUFU.TANH R12, R9 ;  /* 0x00000009000c7308 */ /* 0x0002a20000002400 */
[----:B------:R-:W-:Y:S01]  /*50a0*/  FSEL R249, R2, -INF , !P3 ;  /* 0xff80000002f97808 */ /* 0x000fe20005800000 */
[C---:B------:R-:W-:Y:S01]  /*50b0*/  FFMA.FTZ R2, R168.reuse, UR4, R10 ;  /* 0x00000004a8027c23 */ /* 0x040fe2000801000a */
[----:B------:R-:W-:Y:S01]  /*50c0*/  ISETP.GE.AND P3, PT, R119, R27, PT ;  /* 0x0000001b7700720c */ /* 0x000fe20003f66270 */
[----:B----4-:R-:W-:Y:S01]  /*50d0*/  FFMA.FTZ R10, R169, UR4, R18 ;  /* 0x00000004a90a7c23 */ /* 0x010fe20008010012 */
[----:B------:R-:W-:Y:S01]  /*50e0*/  FSEL R178, R3, -INF , !P5 ;  /* 0xff80000003b27808 */ /* 0x000fe20006800000 */
[----:B------:R-:W-:Y:S01]  /*50f0*/  FFMA.FTZ R3, R168, UR4, R8 ;  /* 0x00000004a8037c23 */ /* 0x000fe20008010008 */
[----:B------:R-:W-:Y:S01]  /*5100*/  FSEL R202, R2, -INF , !P3 ;  /* 0xff80000002ca7808 */ /* 0x000fe20005800000 */
[----:B------:R3:W4:Y:S01]  /*5110*/  MUFU.TANH R13, R6 ;  /* 0x00000006000d7308 */ /* 0x0007220000002400 */
[----:B------:R-:W-:Y:S01]  /*5120*/  FFMA.FTZ R2, R170, UR4, R187 ;  /* 0x00000004aa027c23 */ /* 0x000fe200080100bb */
[----:B------:R-:W-:-:S02]  /*5130*/  ISETP.GE.AND P6, PT, R119, R25, PT ;  /* 0x000000197700720c */ /* 0x000fc40003fc6270 */
[----:B------:R-:W-:Y:S02]  /*5140*/  ISETP.GE.AND P5, PT, R119, R26, PT ;  /* 0x0000001a7700720c */ /* 0x000fe40003fa6270 */
[----:B------:R-:W-:Y:S01]  /*5150*/  FSEL R235, R5, -INF , !P6 ;  /* 0xff80000005eb7808 */ /* 0x000fe20007000000 */
[C---:B-1----:R-:W-:Y:S01]  /*5160*/  FFMA.FTZ R9, R170.reuse, UR4, R186 ;  /* 0x00000004aa097c23 */ /* 0x042fe200080100ba */
[----:B------:R-:W-:Y:S01]  /*5170*/  FSEL R250, R3, -INF , !P5 ;  /* 0xff80000003fa7808 */ /* 0x000fe20006800000 */
[----:B------:R-:W-:Y:S01]  /*5180*/  FFMA.FTZ R3, R170, UR4, R184 ;  /* 0x00000004aa037c23 */ /* 0x000fe200080100b8 */
[----:B------:R-:W-:Y:S01]  /*5190*/  FSEL R120, R2, -INF , !P1 ;  /* 0xff80000002787808 */ /* 0x000fe20004800000 */
[----:B--2---:R-:W-:Y:S01]  /*51a0*/  FFMA.FTZ R5, R169, UR4, R12 ;  /* 0x00000004a9057c23 */ /* 0x004fe2000801000c */
[----:B------:R-:W-:Y:S01]  /*51b0*/  FSEL R121, R9, -INF , !P0 ;  /* 0xff80000009797808 */ /* 0x000fe20004000000 */
[----:B------:R-:W-:Y:S01]  /*51c0*/  FFMA.FTZ R2, R169, UR4, R11 ;  /* 0x00000004a9027c23 */ /* 0x000fe2000801000b */
[----:B------:R-:W-:Y:S01]  /*51d0*/  PLOP3.LUT P0, PT, PT, PT, UP0, 0x80, 0x0 ;  /* 0x000000000000781c */ /* 0x000fe20003f0f008 */
[----:B---3--:R-:W-:Y:S01]  /*51e0*/  FFMA.FTZ R6, R170, UR4, R185 ;  /* 0x00000004aa067c23 */ /* 0x008fe200080100b9 */
[----:B------:R-:W-:Y:S01]  /*51f0*/  ISETP.GE.AND P6, PT, R141, R24, PT ;  /* 0x000000188d00720c */ /* 0x000fe20003fc6270 */
[----:B----4-:R-:W-:Y:S01]  /*5200*/  FFMA.FTZ R8, R169, UR4, R13 ;  /* 0x00000004a9087c23 */ /* 0x010fe2000801000d */
[----:B------:R-:W-:-:S02]  /*5210*/  ISETP.GE.AND P5, PT, R141, R25, PT ;  /* 0x000000198d00720c */ /* 0x000fc40003fa6270 */
[C---:B------:R-:W-:Y:S02]  /*5220*/  ISETP.GE.AND P3, PT, R141.reuse, R26, PT ;  /* 0x0000001a8d00720c */ /* 0x040fe40003f66270 */
[----:B------:R-:W-:Y:S02]  /*5230*/  ISETP.GE.AND P1, PT, R141, R27, PT ;  /* 0x0000001b8d00720c */ /* 0x000fe40003f26270 */
[----:B------:R-:W-:Y:S02]  /*5240*/  FSEL R18, R6, -INF , !P4 ;  /* 0xff80000006127808 */ /* 0x000fe40006000000 */
[----:B------:R-:W-:Y:S02]  /*5250*/  FSEL R19, R3, -INF , !P2 ;  /* 0xff80000003137808 */ /* 0x000fe40005000000 */
[----:B------:R-:W-:Y:S02]  /*5260*/  FSEL R232, R10, -INF , !P6 ;  /* 0xff8000000ae87808 */ /* 0x000fe40007000000 */
[----:B------:R-:W-:-:S02]  /*5270*/  FSEL R233, R8, -INF , !P5 ;  /* 0xff80000008e97808 */ /* 0x000fc40006800000 */
[----:B------:R-:W-:Y:S02]  /*5280*/  FSEL R234, R5, -INF , !P3 ;  /* 0xff80000005ea7808 */ /* 0x000fe40005800000 */
[----:B------:R-:W-:Y:S01]  /*5290*/  FSEL R251, R2, -INF , !P1 ;  /* 0xff80000002fb7808 */ /* 0x000fe20004800000 */
[----:B------:R-:W-:Y:S05]  /*52a0*/  @!P0 BRA `(.L_x_410) ;  /* 0x000004a000008947 */ /* 0x000fea0003800000 */
[----:B------:R-:W-:Y:S01]  /*52b0*/  UIADD3 UR7, UR8, -0x2, URZ ;  /* 0xfffffffe08077890 */ /* 0x000fe2000fffe03f */
[----:B------:R-:W-:Y:S01]  /*52c0*/  ISETP.GE.AND P3, PT, R204, c[0x0][0x220], PT ;  /* 0x00008800cc007a0c */ /* 0x000fe20003f66270 */
[----:B------:R-:W-:Y:S01]  /*52d0*/  BSSY B0, `(.L_x_411) ;  /* 0x0000046000007945 */ /* 0x000fe20003800000 */
[----:B------:R-:W-:Y:S01]  /*52e0*/  ISETP.GE.AND P2, PT, R189, c[0x0][0x220], PT ;  /* 0x00008800bd007a0c */ /* 0x000fe20003f46270 */
[----:B------:R-:W-:Y:S02]  /*52f0*/  USHF.R.S32.HI UR6, URZ, 0x1f, UR7 ;  /* 0x0000001f3f067899 */ /* 0x000fe40008011407 */
        /* <DEDUP_REMOVED lines=67> */
.L_x_412:
[----:B------:R-:W-:Y:S05]  /*5730*/  BSYNC B0 ;  /* 0x0000000000007941 */ /* 0x000fea0003800000 */
.L_x_411:
[----:B------:R-:W0:Y:S02]  /*5740*/  LDGDEPBAR ;  /* 0x00000000000079af */ /* 0x000e240000000000 */
.L_x_410:
        /* <DEDUP_REMOVED lines=89> */
[----:B---3--:R2:W-:Y:S04]  /*5ce0*/  STL [R1+0xd8], R248 ;  /* 0x0000d8f801007387 */ /* 0x0085e80000100800 */
[----:B------:R-:W-:Y:S01]  /*5cf0*/  FSEL R3, R3, RZ, P1 ;  /* 0x000000ff03037208 */ /* 0x000fe20000800000 */
[--C-:B-1----:R-:W-:Y:S01]  /*5d00*/  FFMA.FTZ R2, R57, c[0x0][0x23c], -R12.reuse ;  /* 0x00008f0039027a23 */ /* 0x102fe2000001080c */
[----:B----4-:R-:W-:Y:S01]  /*5d10*/  F2FP.PACK_AB R4, R135, R248 ;  /* 0x000000f88704723e */ /* 0x010fe200000000ff */
[----:B------:R-:W-:Y:S02]  /*5d20*/  STL [R1+0xd4], R135 ;  /* 0x0000d48701007387 */ /* 0x000fe40000100800 */
[----:B------:R1:W-:Y:S01]  /*5d30*/  MUFU.EX2 R243, R2 ;  /* 0x0000000200f37308 */ /* 0x0003e20000000800 */
[----:B--2---:R-:W-:Y:S01]  /*5d40*/  MOV R248, R200 ;  /* 0x000000c800f87202 */ /* 0x004fe20000000f00 */
[----:B-1----:R-:W-:-:S02]  /*5d50*/  FFMA.FTZ R2, R44, c[0x0][0x23c], -R12 ;  /* 0x00008f002c027a23 */ /* 0x002fc4000001080c */
[----:B------:R-:W1:Y:S04]  /*5d60*/  LDSM.16.MT88.4 R44, [R237+0xc000] ;  /* 0x00c00000ed2c783b */ /* 0x000e680000004200 */
[----:B------:R2:W3:Y:S02]  /*5d70*/  MUFU.EX2 R27, R2 ;  /* 0x00000002001b7308 */ /* 0x0004e40000000800 */
[--C-:B--2---:R-:W-:Y:S01]  /*5d80*/  FFMA.FTZ R2, R19, c[0x0][0x23c], -R3.reuse ;  /* 0x00008f0013027a23 */ /* 0x104fe20000010803 */
[----:B---3--:R-:W-:Y:S01]  /*5d90*/  F2FP.PACK_AB R6, R27, R243 ;  /* 0x000000f31b06723e */ /* 0x008fe200000000ff */
[----:B------:R-:W-:Y:S04]  /*5da0*/  STL [R1+0xe0], R27 ;  /* 0x0000e01b01007387 */ /* 0x000fe80000100800 */
        /* <DEDUP_REMOVED lines=11> */
[C---:B-1----:R-:W-:Y:S08]  /*5e60*/  HMMA.16816.F32 R68, R4.reuse, R44, RZ ;  /* 0x0000002c0444723c */ /* 0x042ff000000018ff */
[----:B------:R-:W-:Y:S01]  /*5e70*/  HMMA.16816.F32 R116, R4, R108, RZ ;  /* 0x0000006c0474723c */ /* 0x000fe200000018ff */
[----:B--2---:R-:W-:-:S02]  /*5e80*/  FMNMX.FTZ R2, R174, R0, !PT ;  /* 0x00000000ae027209 */ /* 0x004fc40007810000 */
[----:B------:R-:W-:Y:S01]  /*5e90*/  FMNMX.FTZ R0, R162, R8, !PT ;  /* 0x00000008a2007209 */ /* 0x000fe20007810000 */
[--C-:B------:R-:W-:Y:S01]  /*5ea0*/  FFMA.FTZ R8, R62, c[0x0][0x23c], -R12.reuse ;  /* 0x00008f003e087a23 */ /* 0x100fe2000001080c */
[----:B------:R-:W-:Y:S01]  /*5eb0*/  FMNMX.FTZ R2, R175, R2, !PT ;  /* 0x00000002af027209 */ /* 0x000fe20007810000 */
[----:B------:R-:W-:Y:S01]  /*5ec0*/  LDSM.16.MT88.4 R60, [R237+0xc800] ;  /* 0x00c80000ed3c783b */ /* 0x000fe20000004200 */
[----:B------:R-:W-:Y:S01]  /*5ed0*/  FMNMX.FTZ R0, R159, R0, !PT ;  /* 0x000000009f007209 */ /* 0x000fe20007810000 */
[----:B------:R1:W-:Y:S01]  /*5ee0*/  MUFU.EX2 R172, R8 ;  /* 0x0000000800ac7308 */ /* 0x0003e20000000800 */
[----:B------:R-:W-:Y:S01]  /*5ef0*/  FMNMX.FTZ R9, R249, R2, !PT ;  /* 0x00000002f9097209 */ /* 0x000fe20007810000 */
[----:B------:R-:W-:Y:S01]  /*5f00*/  FFMA.FTZ R2, R59, c[0x0][0x23c], -R12 ;  /* 0x00008f003b027a23 */ /* 0x000fe2000001080c */
[C---:B------:R-:W-:Y:S01]  /*5f10*/  HMMA.16816.F32 R144, R4.reuse, R48, RZ ;  /* 0x000000300490723c */ /* 0x040fe200000018ff */
[----:B------:R-:W-:Y:S04]  /*5f20*/  LDSM.16.MT88.4 R56, [R240+0xe800] ;  /* 0x00e80000f038783b */ /* 0x000fe80000004200 */
[----:B------:R2:W-:Y:S03]  /*5f30*/  MUFU.EX2 R168, R2 ;  /* 0x0000000200a87308 */ /* 0x0005e60000000800 */
[----:B------:R-:W-:Y:S01]  /*5f40*/  HMMA.16816.F32 R152, R4, R84, RZ ;  /* 0x000000540498723c */ /* 0x000fe200000018ff */
[----:B-1----:R-:W-:-:S02]  /*5f50*/  FMNMX.FTZ R8, R156, R0, !PT ;  /* 0x000000009c087209 */ /* 0x002fc40007810000 */
[----:B------:R-:W-:-:S05]  /*5f60*/  FMNMX.FTZ R0, R232, R9, !PT ;  /* 0x00000009e8007209 */ /* 0x000fca0007810000 */
[----:B------:R-:W-:Y:S01]  /*5f70*/  HMMA.16816.F32 R148, R4, R88, RZ ;  /* 0x000000580494723c */ /* 0x000fe200000018ff */
[----:B------:R-:W1:Y:S01]  /*5f80*/  SHFL.BFLY PT, R9, R0, 0x2, 0x1f ;  /* 0x0c401f0000097f89 */ /* 0x000e6200000e0000 */
[----:B--2---:R-:W-:Y:S01]  /*5f90*/  FMNMX.FTZ R2, R139, R8, !PT ;  /* 0x000000088b027209 */ /* 0x004fe20007810000 */
[----:B------:R-:W-:-:S05]  /*5fa0*/  FFMA.FTZ R8, R36, c[0x0][0x23c], -R12 ;  /* 0x00008f0024087a23 */ /* 0x000fca000001080c */
[----:B------:R-:W-:Y:S01]  /*5fb0*/  HMMA.16816.F32 R140, R4, R92, RZ ;  /* 0x0000005c048c723c */ /* 0x000fe200000018ff */
[----:B------:R-:W-:Y:S01]  /*5fc0*/  FMNMX.FTZ R2, R133, R2, !PT ;  /* 0x0000000285027209 */ /* 0x000fe20007810000 */
[----:B------:R2:W3:Y:S03]  /*5fd0*/  MUFU.EX2 R169, R8 ;  /* 0x0000000800a97308 */ /* 0x0004e60000000800 */
[----:B------:R-:W-:-:S03]  /*5fe0*/  FMNMX.FTZ R2, R123, R2, !PT ;  /* 0x000000027b027209 */ /* 0x000fc60007810000 */
[----:B------:R-:W-:Y:S01]  /*5ff0*/  HMMA.16816.F32 R128, R4, R96, RZ ;  /* 0x000000600480723c */ /* 0x000fe200000018ff */
[----:B------:R-:W-:-:S04]  /*6000*/  FMNMX.FTZ R2, R195, R2, !PT ;  /* 0x00000002c3027209 */ /* 0x000fc80007810000 */
[----:B------:R-:W-:-:S03]  /*6010*/  FMNMX.FTZ R2, R183, R2, !PT ;  /* 0x00000002b7027209 */ /* 0x000fc60007810000 */
[C---:B------:R-:W-:Y:S01]  /*6020*/  HMMA.16816.F32 R124, R4.reuse, R104, RZ ;  /* 0x00000068047c723c */ /* 0x040fe200000018ff */
[----:B------:R-:W-:Y:S01]  /*6030*/  FMNMX.FTZ R2, R167, R2, !PT ;  /* 0x00000002a7027209 */ /* 0x000fe20007810000 */
[--C-:B--2---:R-:W-:Y:S01]  /*6040*/  FFMA.FTZ R8, R72, c[0x0][0x23c], -R3.reuse ;  /* 0x00008f0048087a23 */ /* 0x104fe20000010803 */
[----:B---3--:R-:W-:Y:S01]  /*6050*/  F2FP.PACK_AB R10, R169, R168 ;  /* 0x000000a8a90a723e */ /* 0x008fe200000000ff */
[----:B------:R-:W-:Y:S01]  /*6060*/  LDSM.16.MT88.4 R72, [R238+0xe800] ;  /* 0x00e80000ee48783b */ /* 0x000fe20000004200 */
[----:B-1----:R-:W-:Y:S01]  /*6070*/  FMNMX.FTZ R0, R0, R9, !PT ;  /* 0x0000000900007209 */ /* 0x002fe20007810000 */
[----:B------:R1:W-:Y:S02]  /*6080*/  MUFU.EX2 R173, R8 ;  /* 0x0000000800ad7308 */ /* 0x0003e40000000800 */
[C---:B------:R-:W-:Y:S02]  /*6090*/  HMMA.16816.F32 R112, R4.reuse, R46, RZ ;  /* 0x0000002e0470723c */ /* 0x040fe400000018ff */
[----:B------:R-:W2:Y:S06]  /*60a0*/  SHFL.BFLY PT, R15, R0, 0x1, 0x1f ;  /* 0x0c201f00000f7f89 */ /* 0x000eac00000e0000 */
[----:B------:R-:W-:Y:S01]  /*60b0*/  HMMA.16816.F32 R100, R4, R50, RZ ;  /* 0x000000320464723c */ /* 0x000fe200000018ff */
[----:B-1----:R-:W-:-:S07]  /*60c0*/  FFMA.FTZ R8, R66, c[0x0][0x23c], -R3 ;  /* 0x00008f0042087a23 */ /* 0x002fce0000010803 */
[C---:B------:R-:W-:Y:S01]  /*60d0*/  HMMA.16816.F32 R40, R4.reuse, R86, RZ ;  /* 0x000000560428723c */ /* 0x040fe200000018ff */
[----:B------:R1:W3:Y:S07]  /*60e0*/  MUFU.EX2 R134, R8 ;  /* 0x0000000800867308 */ /* 0x0002ee0000000800 */
[----:B------:R-:W-:Y:S01]  /*60f0*/  HMMA.16816.F32 R36, R4, R90, RZ ;  /* 0x0000005a0424723c */ /* 0x000fe200000018ff */
[----:B--2---:R-:W-:-:S04]  /*6100*/  FMNMX.FTZ R137, R0, R15, !PT ;  /* 0x0000000f00897209 */ /* 0x004fc80007810000 */
[----:B------:R-:W-:-:S03]  /*6110*/  FSETP.NEU.FTZ.AND P1, PT, R137, -INF , PT ;  /* 0xff8000008900780b */ /* 0x000fc60003f3d000 */
[C---:B------:R-:W-:Y:S01]  /*6120*/  HMMA.16816.F32 R32, R4.reuse, R94, RZ ;  /* 0x0000005e0420723c */ /* 0x040fe200000018ff */
[----:B-1----:R-:W-:Y:S01]  /*6130*/  FMNMX.FTZ R8, R158, R2, !PT ;  /* 0x000000029e087209 */ /* 0x002fe20007810000 */
[--C-:B------:R-:W-:Y:S01]  /*6140*/  FFMA.FTZ R2, R64, c[0x0][0x23c], -R3.reuse ;  /* 0x00008f0040027a23 */ /* 0x100fe20000010803 */
[----:B---3--:R-:W-:Y:S02]  /*6150*/  F2FP.PACK_AB R9, R134, R173 ;  /* 0x000000ad8609723e */ /* 0x008fe400000000ff */
[----:B------:R-:W-:Y:S01]  /*6160*/  FMNMX.FTZ R8, R177, R8, !PT ;  /* 0x00000008b1087209 */ /* 0x000fe20007810000 */
[----:B------:R1:W-:Y:S02]  /*6170*/  MUFU.EX2 R199, R2 ;  /* 0x0000000200c77308 */ /* 0x0003e40000000800 */
[C---:B------:R-:W-:Y:S08]  /*6180*/  HMMA.16816.F32 R28, R4.reuse, R98, RZ ;  /* 0x00000062041c723c */ /* 0x040ff000000018ff */
[----:B------:R-:W-:Y:S01]  /*6190*/  HMMA.16816.F32 R20, R4, R106, RZ ;  /* 0x0000006a0414723c */ /* 0x000fe200000018ff */
[----:B-1----:R-:W-:Y:S01]  /*61a0*/  FMNMX.FTZ R2, R252, R8, !PT ;  /* 0x00000008fc027209 */ /* 0x002fe20007810000 */
[----:B------:R-:W-:-:S06]  /*61b0*/  FFMA.FTZ R8, R65, c[0x0][0x23c], -R3 ;  /* 0x00008f0041087a23 */ /* 0x000fcc0000010803 */
[----:B------:R-:W-:Y:S01]  /*61c0*/  HMMA.16816.F32 R16, R4, R110, RZ ;  /* 0x0000006e0410723c */ /* 0x000fe200000018ff */
        /* <DEDUP_REMOVED lines=8> */
[----:B-1----:R-:W-:Y:S02]  /*6250*/  F2FP.PACK_AB R8, R172, R236 ;  /* 0x000000ecac08723e */ /* 0x002fe400000000ff */
[----:B--2---:R-:W-:Y:S01]  /*6260*/  F2FP.PACK_AB R11, R251, R199 ;  /* 0x000000c7fb0b723e */ /* 0x004fe200000000ff */
[----:B------:R1:W-:Y:S06]  /*6270*/  MUFU.EX2 R176, R4 ;  /* 0x0000000400b07308 */ /* 0x0003ec0000000800 */
[----:B------:R-:W-:Y:S01]  /*6280*/  HMMA.16816.F32 R188, R8, R60, R68 ;  /* 0x0000003c08bc723c */ /* 0x000fe20000001844 */
[----:B------:R-:W2:Y:S01]  /*6290*/  LDSM.16.MT88.4 R68, [R239+0xe800] ;  /* 0x00e80000ef44783b */ /* 0x000ea20000004200 */
[----:B---3--:R-:W-:-:S06]  /*62a0*/  FMNMX.FTZ R0, R13, R14, !PT ;  /* 0x0000000e0d007209 */ /* 0x008fcc0007810000 */
[C---:B------:R-:W-:Y:S01]  /*62b0*/  HMMA.16816.F32 R224, R8.reuse, R80, R152 ;  /* 0x0000005008e0723c */ /* 0x040fe20000001898 */
[--C-:B-1----:R-:W-:Y:S01]  /*62c0*/  FFMA.FTZ R4, R161, c[0x0][0x23c], -R2.reuse ;  /* 0x00008f00a1047a23 */ /* 0x102fe20000010802 */
[----:B------:R-:W-:Y:S01]  /*62d0*/  MOV R161, R169 ;  /* 0x000000a900a17202 */ /* 0x000fe20000000f00 */
[----:B------:R-:W1:Y:S02]  /*62e0*/  SHFL.BFLY PT, R5, R0, 0x1, 0x1f ;  /* 0x0c201f0000057f89 */ /* 0x000e6400000e0000 */
[----:B------:R3:W4:Y:S03]  /*62f0*/  MUFU.EX2 R13, R4 ;  /* 0x00000004000d7308 */ /* 0x0007260000000800 */
[C---:B------:R-:W-:Y:S08]  /*6300*/  HMMA.16816.F32 R128, R8.reuse, R72, R128 ;  /* 0x000000480880723c */ /* 0x040ff00000001880 */
[----:B------:R-:W-:Y:S01]  /*6310*/  HMMA.16816.F32 R184, R8, R76, R140 ;  /* 0x0000004c08b8723c */ /* 0x000fe2000000188c */
[----:B---3--:R-:W-:-:S02]  /*6320*/  FFMA.FTZ R4, R160, c[0x0][0x23c], -R2 ;  /* 0x00008f00a0047a23 */ /* 0x008fc40000010802 */
[----:B------:R-:W-:-:S05]  /*6330*/  IMAD.MOV.U32 R160, RZ, RZ, R202 ;  /* 0x000000ffffa07224 */ /* 0x000fca00078e00ca */
[C---:B------:R-:W-:Y:S01]  /*6340*/  HMMA.16816.F32 R208, R8.reuse, R52, R144 ;  /* 0x0000003408d0723c */ /* 0x040fe20000001890 */
[----:B------:R3:W-:Y:S07]  /*6350*/  MUFU.EX2 R245, R4 ;  /* 0x0000000400f57308 */ /* 0x0007ee0000000800 */
[----:B------:R-:W-:Y:S01]  /*6360*/  IMAD.MOV.U32 R141, RZ, RZ, R131 ;  /* 0x000000ffff8d7224 */ /* 0x000fe200078e0083 */
[----:B--2---:R-:W-:Y:S01]  /*6370*/  HMMA.16816.F32 R116, R8, R68, R116 ;  /* 0x000000440874723c */ /* 0x004fe20000001874 */
[----:B------:R-:W-:Y:S01]  /*6380*/  IMAD.MOV.U32 R131, RZ, RZ, R201 ;  /* 0x000000ffff837224 */ /* 0x000fe200078e00c9 */
[----:B------:R-:W-:Y:S01]  /*6390*/  MOV R144, R128 ;  /* 0x0000008000907202 */ /* 0x000fe20000000f00 */
[----:B------:R-:W-:Y:S01]  /*63a0*/  IMAD.MOV.U32 R143, RZ, RZ, R129 ;  /* 0x000000ffff8f7224 */ /* 0x000fe200078e0081 */
[----:B------:R-:W-:-:S03]  /*63b0*/  MOV R142, R130 ;  /* 0x00000082008e7202 */ /* 0x000fc60000000f00 */
[----:B------:R-:W-:Y:S01]  /*63c0*/  MOV R140, R184 ;  /* 0x000000b8008c7202 */ /* 0x000fe20000000f00 */
[----:B------:R-:W-:Y:S01]  /*63d0*/  IMAD.MOV.U32 R27, RZ, RZ, R185 ;  /* 0x000000ffff1b7224 */ /* 0x000fe200078e00b9 */
[----:B------:R-:W-:Y:S01]  /*63e0*/  MOV R15, R186 ;  /* 0x000000ba000f7202 */ /* 0x000fe20000000f00 */
[----:B---3--:R-:W-:Y:S01]  /*63f0*/  FFMA.FTZ R4, R157, c[0x0][0x23c], -R2 ;  /* 0x00008f009d047a23 */ /* 0x008fe20000010802 */
[----:B------:R-:W-:Y:S01]  /*6400*/  MOV R157, R168 ;  /* 0x000000a8009d7202 */ /* 0x000fe20000000f00 */
[----:B------:R-:W-:Y:S01]  /*6410*/  IMAD.MOV.U32 R14, RZ, RZ, R187 ;  /* 0x000000ffff0e7224 */ /* 0x000fe200078e00bb */
[C---:B------:R-:W-:Y:S01]  /*6420*/  HMMA.16816.F32 R228, R8.reuse, R64, R148 ;  /* 0x0000004008e4723c */ /* 0x040fe20000001894 */
[----:B------:R2:W3:Y:S07]  /*6430*/  MUFU.EX2 R241, R4 ;  /* 0x0000000400f17308 */ /* 0x0004ee0000000800 */
[----:B------:R-:W-:Y:S03]  /*6440*/  HMMA.16816.F32 R124, R8, R56, R124 ;  /* 0x00000038087c723c */ /* 0x000fe6000000187c */
[----:B------:R-:W-:Y:S01]  /*6450*/  MOV R120, R116 ;  /* 0x0000007400787202 */ /* 0x000fe20000000f00 */
[----:B------:R-:W-:Y:S01]  /*6460*/  IMAD.MOV.U32 R155, RZ, RZ, R117 ;  /* 0x000000ffff9b7224 */ /* 0x000fe200078e0075 */
[----:B------:R-:W-:Y:S01]  /*6470*/  MOV R154, R118 ;  /* 0x00000076009a7202 */ /* 0x000fe20000000f00 */
[----:B------:R-:W-:-:S02]  /*6480*/  IMAD.MOV.U32 R153, RZ, RZ, R119 ;  /* 0x000000ffff997224 */ /* 0x000fc400078e0077 */
[C---:B------:R-:W-:Y:S01]  /*6490*/  HMMA.16816.F32 R112, R8.reuse, R62, R112 ;  /* 0x0000003e0870723c */ /* 0x040fe20000001870 */
[--C-:B--2---:R-:W-:Y:S01]  /*64a0*/  FFMA.FTZ R4, R136, c[0x0][0x23c], -R2.reuse ;  /* 0x00008f0088047a23 */ /* 0x104fe20000010802 */
[----:B-1----:R-:W-:Y:S01]  /*64b0*/  FMNMX.FTZ R136, R0, R5, !PT ;  /* 0x0000000500887209 */ /* 0x002fe20007810000 */
[----:B------:R-:W-:Y:S02]  /*64c0*/  FFMA.FTZ R0, R138, c[0x0][0x23c], -R2 ;  /* 0x00008f008a007a23 */ /* 0x000fe40000010802 */
[----:B------:R1:W-:Y:S01]  /*64d0*/  MUFU.EX2 R25, R4 ;  /* 0x0000000400197308 */ /* 0x0003e20000000800 */
[----:B------:R-:W-:Y:S02]  /*64e0*/  FSETP.NEU.FTZ.AND P1, PT, R136, -INF , PT ;  /* 0xff8000008800780b */ /* 0x000fe40003f3d000 */
[C---:B------:R-:W-:Y:S05]  /*64f0*/  HMMA.16816.F32 R168, R8.reuse, R54, R100 ;  /* 0x0000003608a8723c */ /* 0x040fea0000001864 */
[----:B------:R2:W-:Y:S03]  /*6500*/  MUFU.EX2 R116, R0 ;  /* 0x0000000000747308 */ /* 0x0005e60000000800 */
[----:B------:R-:W-:Y:S01]  /*6510*/  HMMA.16816.F32 R184, R8, R82, R40 ;  /* 0x0000005208b8723c */ /* 0x000fe20000001828 */
[----:B------:R-:W-:Y:S01]  /*6520*/  MOV R152, R124 ;  /* 0x0000007c00987202 */ /* 0x000fe20000000f00 */
[----:B------:R-:W-:Y:S01]  /*6530*/  IMAD.MOV.U32 R147, RZ, RZ, R125 ;  /* 0x000000ffff937224 */ /* 0x000fe200078e007d */
[----:B------:R-:W-:Y:S01]  /*6540*/  MOV R146, R126 ;  /* 0x0000007e00927202 */ /* 0x000fe20000000f00 */
[----:B------:R-:W-:-:S02]  /*6550*/  IMAD.MOV.U32 R145, RZ, RZ, R127 ;  /* 0x000000ffff917224 */ /* 0x000fc400078e007f */
[----:B-1----:R-:W-:Y:S01]  /*6560*/  FFMA.FTZ R4, R132, c[0x0][0x23c], -R2 ;  /* 0x00008f0084047a23 */ /* 0x002fe20000010802 */
[----:B------:R-:W-:Y:S01]  /*6570*/  MOV R132, R173 ;  /* 0x000000ad00847202 */ /* 0x000fe20000000f00 */
[----:B------:R-:W-:Y:S02]  /*6580*/  HMMA.16816.F32 R200, R8, R66, R36 ;  /* 0x0000004208c8723c */ /* 0x000fe40000001824 */
[----:B------:R1:W-:Y:S01]  /*6590*/  MUFU.EX2 R135, R4 ;  /* 0x0000000400877308 */ /* 0x0003e20000000800 */
[----:B--2---:R-:W-:-:S05]  /*65a0*/  FMUL.FTZ R0, R136, c[0x0][0x23c] ;  /* 0x00008f0088007a20 */ /* 0x004fca0000410000 */
[----:B------:R-:W-:Y:S01]  /*65b0*/  HMMA.16816.F32 R220, R8, R78, R32 ;  /* 0x0000004e08dc723c */ /* 0x000fe20000001820 */
[----:B------:R-:W-:-:S07]  /*65c0*/  FSEL R0, R0, RZ, P1 ;  /* 0x000000ff00007208 */ /* 0x000fce0000800000 */
[C---:B------:R-:W-:Y:S01]  /*65d0*/  HMMA.16816.F32 R216, R8.reuse, R74, R28 ;  /* 0x0000004a08d8723c */ /* 0x040fe2000000181c */
[----:B-1----:R-:W-:Y:S02]  /*65e0*/  FFMA.FTZ R4, R122, c[0x0][0x23c], -R2 ;  /* 0x00008f007a047a23 */ /* 0x002fe40000010802 */
[----:B------:R-:W-:Y:S02]  /*65f0*/  IMAD.MOV.U32 R122, RZ, RZ, R160 ;  /* 0x000000ffff7a7224 */ /* 0x000fe400078e00a0 */
[----:B------:R1:W-:Y:S03]  /*6600*/  MUFU.EX2 R5, R4 ;  /* 0x0000000400057308 */ /* 0x0003e60000000800 */
[C---:B------:R-:W-:Y:S08]  /*6610*/  HMMA.16816.F32 R212, R8.reuse, R58, R20 ;  /* 0x0000003a08d4723c */ /* 0x040ff00000001814 */
[----:B------:R-:W-:Y:S01]  /*6620*/  HMMA.16816.F32 R204, R8, R70, R16 ;  /* 0x0000004608cc723c */ /* 0x000fe20000001810 */
[----:B-1----:R-:W-:-:S06]  /*6630*/  FFMA.FTZ R4, R121, c[0x0][0x23c], -R0 ;  /* 0x00008f0079047a23 */ /* 0x002fcc0000010800 */
[----:B----4-:R-:W-:Y:S02]  /*6640*/  F2FP.PACK_AB R8, R13, R176 ;  /* 0x000000b00d08723e */ /* 0x010fe400000000ff */
[----:B---3--:R-:W-:Y:S01]  /*6650*/  F2FP.PACK_AB R10, R241, R245 ;  /* 0x000000f5f10a723e */ /* 0x008fe200000000ff */
[----:B------:R1:W-:Y:S02]  /*6660*/  MUFU.EX2 R117, R4 ;  /* 0x0000000400757308 */ /* 0x0003e40000000800 */
[----:B-1----:R-:W-:-:S06]  /*6670*/  FFMA.FTZ R4, R163, c[0x0][0x23c], -R0 ;  /* 0x00008f00a3047a23 */ /* 0x002fcc0000010800 */
[----:B------:R1:W2:Y:S02]  /*6680*/  MUFU.EX2 R118, R4 ;  /* 0x0000000400767308 */ /* 0x0002a40000000800 */
[----:B-1----:R-:W-:Y:S01]  /*6690*/  FFMA.FTZ R4, R162, c[0x0][0x23c], -R0 ;  /* 0x00008f00a2047a23 */ /* 0x002fe20000010800 */
[----:B--2---:R-:W-:-:S05]  /*66a0*/  F2FP.PACK_AB R9, R118, R117 ;  /* 0x000000757609723e */ /* 0x004fca00000000ff */
[----:B------:R1:W-:Y:S02]  /*66b0*/  MUFU.EX2 R244, R4 ;  /* 0x0000000400f47308 */ /* 0x0003e40000000800 */
[----:B-1----:R-:W-:Y:S01]  /*66c0*/  FFMA.FTZ R4, R159, c[0x0][0x23c], -R0 ;  /* 0x00008f009f047a23 */ /* 0x002fe20000010800 */
[----:B------:R-:W-:-:S05]  /*66d0*/  MOV R159, R161 ;  /* 0x000000a1009f7202 */ /* 0x000fca0000000f00 */
[----:B------:R1:W2:Y:S02]  /*66e0*/  MUFU.EX2 R138, R4 ;  /* 0x00000004008a7308 */ /* 0x0002a40000000800 */
[----:B-1----:R-:W-:Y:S01]  /*66f0*/  FFMA.FTZ R4, R156, c[0x0][0x23c], -R0 ;  /* 0x00008f009c047a23 */ /* 0x002fe20000010800 */
[----:B--2---:R-:W-:Y:S01]  /*6700*/  F2FP.PACK_AB R11, R138, R244 ;  /* 0x000000f48a0b723e */ /* 0x004fe200000000ff */
[----:B------:R-:W-:-:S04]  /*6710*/  IMAD.MOV.U32 R156, RZ, RZ, R174 ;  /* 0x000000ffff9c7224 */ /* 0x000fc800078e00ae */
[----:B------:R1:W-:Y:S02]  /*6720*/  MUFU.EX2 R24, R4 ;  /* 0x0000000400187308 */ /* 0x0003e40000000800 */
[C---:B------:R-:W-:Y:S07]  /*6730*/  HMMA.16816.F32 R20, R8.reuse, R44, RZ ;  /* 0x0000002c0814723c */ /* 0x040fee00000018ff */
[----:B------:R-:W-:Y:S01]  /*6740*/  IMAD.MOV.U32 R44, RZ, RZ, R248 ;  /* 0x000000ffff2c7224 */ /* 0x000fe200078e00f8 */
[----:B------:R-:W-:Y:S01]  /*6750*/  HMMA.16816.F32 R16, R8, R48, RZ ;  /* 0x000000300810723c */ /* 0x000fe200000018ff */
[----:B-1----:R-:W-:-:S02]  /*6760*/  FFMA.FTZ R4, R139, c[0x0][0x23c], -R0 ;  /* 0x00008f008b047a23 */ /* 0x002fc40000010800 */
[----:B------:R-:W-:-:S04]  /*6770*/  IMAD.MOV.U32 R139, RZ, RZ, R5 ;  /* 0x000000ffff8b7224 */ /* 0x000fc800078e0005 */
[----:B------:R-:W-:Y:S01]  /*6780*/  MOV R48, R177 ;  /* 0x000000b100307202 */ /* 0x000fe20000000f00 */
[----:B------:R1:W2:Y:S01]  /*6790*/  MUFU.EX2 R5, R4 ;  /* 0x0000000400057308 */ /* 0x0002a20000000800 */
[----:B------:R-:W-:Y:S01]  /*67a0*/  HMMA.16816.F32 R28, R8, R96, RZ ;  /* 0x00000060081c723c */ /* 0x000fe200000018ff */
[----:B------:R-:W-:Y:S02]  /*67b0*/  MOV R49, R175 ;  /* 0x000000af00317202 */ /* 0x000fe40000000f00 */
[----:B------:R-:W-:-:S04]  /*67c0*/  F2FP.PACK_AB R6, R139, R135 ;  /* 0x000000878b06723e */ /* 0x000fc800000000ff */
[----:B------:R-:W-:Y:S01]  /*67d0*/  MOV R96, R157 ;  /* 0x0000009d00607202 */ /* 0x000fe20000000f00 */
[----:B------:R-:W-:Y:S01]  /*67e0*/  HMMA.16816.F32 R40, R8, R84, RZ ;  /* 0x000000540828723c */ /* 0x000fe200000018ff */
[----:B------:R-:W-:Y:S02]  /*67f0*/  IMAD.MOV.U32 R97, RZ, RZ, R199 ;  /* 0x000000ffff617224 */ /* 0x000fe400078e00c7 */
[----:B-1----:R-:W-:Y:S01]  /*6800*/  FFMA.FTZ R4, R133, c[0x0][0x23c], -R0 ;  /* 0x00008f0085047a23 */ /* 0x002fe20000010800 */
[----:B--2---:R-:W-:-:S04]  /*6810*/  MOV R45, R5 ;  /* 0x00000005002d7202 */ /* 0x004fc80000000f00 */
[C---:B------:R-:W-:Y:S01]  /*6820*/  HMMA.16816.F32 R36, R8.reuse, R88, RZ ;  /* 0x000000580824723c */ /* 0x040fe200000018ff */
[----:B------:R-:W-:Y:S01]  /*6830*/  IMAD.MOV.U32 R85, RZ, RZ, R116 ;  /* 0x000000ffff557224 */ /* 0x000fe200078e0074 */
[----:B------:R1:W-:Y:S01]  /*6840*/  MUFU.EX2 R121, R4 ;  /* 0x0000000400797308 */ /* 0x0003e20000000800 */
[----:B------:R-:W-:Y:S01]  /*6850*/  F2FP.PACK_AB R5, R45, R24 ;  /* 0x000000182d05723e */ /* 0x000fe200000000ff */
[----:B------:R-:W-:Y:S01]  /*6860*/  IMAD.MOV.U32 R133, RZ, RZ, R176 ;  /* 0x000000ffff857224 */ /* 0x000fe200078e00b0 */
[----:B------:R-:W-:Y:S02]  /*6870*/  MOV R84, R179 ;  /* 0x000000b300547202 */ /* 0x000fe40000000f00 */
[----:B------:R-:W-:Y:S01]  /*6880*/  IMAD.MOV.U32 R88, RZ, RZ, R144 ;  /* 0x000000ffff587224 */ /* 0x000fe200078e0090 */
[----:B------:R-:W-:Y:S01]  /*6890*/  HMMA.16816.F32 R32, R8, R92, RZ ;  /* 0x0000005c0820723c */ /* 0x000fe200000018ff */
[----:B------:R-:W-:Y:S01]  /*68a0*/  MOV R89, R143 ;  /* 0x0000008f00597202 */ /* 0x000fe20000000f00 */
[----:B-1----:R-:W-:-:S02]  /*68b0*/  FFMA.FTZ R4, R123, c[0x0][0x23c], -R0 ;  /* 0x00008f007b047a23 */ /* 0x002fc40000010800 */
[----:B------:R-:W-:Y:S02]  /*68c0*/  IMAD.MOV.U32 R123, RZ, RZ, R178 ;  /* 0x000000ffff7b7224 */ /* 0x000fe400078e00b2 */
[----:B------:R1:W2:Y:S02]  /*68d0*/  MUFU.EX2 R248, R4 ;  /* 0x0000000400f87308 */ /* 0x0002a40000000800 */
[----:B-1----:R-:W-:Y:S02]  /*68e0*/  F2FP.PACK_AB R4, R116, R25 ;  /* 0x000000197404723e */ /* 0x002fe400000000ff */
[----:B--2---:R-:W-:-:S07]  /*68f0*/  F2FP.PACK_AB R7, R248, R121 ;  /* 0x00000079f807723e */ /* 0x004fce00000000ff */
[C---:B------:R-:W-:Y:S07]  /*6900*/  HMMA.16816.F32 R148, R4.reuse, R60, R20 ;  /* 0x0000003c0494723c */ /* 0x040fee0000001814 */
[----:B------:R-:W-:Y:S01]  /*6910*/  IMAD.MOV.U32 R61, RZ, RZ, R118 ;  /* 0x000000ffff3d7224 */ /* 0x000fe200078e0076 */
[----:B------:R-:W-:Y:S01]  /*6920*/  HMMA.16816.F32 R160, R4, R52, R16 ;  /* 0x0000003404a0723c */ /* 0x000fe20000001810 */
[----:B------:R-:W-:-:S06]  /*6930*/  MOV R60, R131 ;  /* 0x00000083003c7202 */ /* 0x000fcc0000000f00 */
[----:B------:R-:W-:Y:S01]  /*6940*/  IMAD.MOV.U32 R53, RZ, RZ, R117 ;  /* 0x000000ffff357224 */ /* 0x000fe200078e0075 */
[----:B------:R-:W-:Y:S01]  /*6950*/  HMMA.16816.F32 R20, R8, R104, RZ ;  /* 0x000000680814723c */ /* 0x000fe200000018ff */
[----:B------:R-:W-:-:S06]  /*6960*/  MOV R52, R172 ;  /* 0x000000ac00347202 */ /* 0x000fcc0000000f00 */
[----:B------:R-:W-:Y:S01]  /*6970*/  IMAD.MOV.U32 R104, RZ, RZ, R152 ;  /* 0x000000ffff687224 */ /* 0x000fe200078e0098 */
[----:B------:R-:W-:Y:S01]  /*6980*/  HMMA.16816.F32 R16, R8, R108, RZ ;  /* 0x0000006c0810723c */ /* 0x000fe200000018ff */
[----:B------:R-:W-:-:S07]  /*6990*/  MOV R105, R147 ;  /* 0x0000009300697202 */ /* 0x000fce0000000f00 */
[C---:B------:R-:W-:Y:S08]  /*69a0*/  HMMA.16816.F32 R124, R4.reuse, R72, R28 ;  /* 0x00000048047c723c */ /* 0x040ff0000000181c */
[C---:B------:R-:W-:Y:S08]  /*69b0*/  HMMA.16816.F32 R116, R4.reuse, R56, R20 ;  /* 0x000000380474723c */ /* 0x040ff00000001814 */
[C---:B------:R-:W-:Y:S07]  /*69c0*/  HMMA.16816.F32 R176, R4.reuse, R80, R40 ;  /* 0x0000005004b0723c */ /* 0x040fee0000001828 */
[----:B------:R-:W-:Y:S01]  /*69d0*/  IMAD.MOV.U32 R80, RZ, RZ, R45 ;  /* 0x000000ffff507224 */ /* 0x000fe200078e002d */
[----:B------:R-:W-:Y:S01]  /*69e0*/  HMMA.16816.F32 R172, R4, R68, R16 ;  /* 0x0000004404ac723c */ /* 0x000fe20000001810 */
[----:B------:R-:W-:-:S06]  /*69f0*/  IMAD.MOV.U32 R81, RZ, RZ, R85 ;  /* 0x000000ffff517224 */ /* 0x000fcc00078e0055 */
[----:B------:R-:W-:Y:S01]  /*6a00*/  MOV R68, R44 ;  /* 0x0000002c00447202 */ /* 0x000fe20000000f00 */
[----:B------:R-:W-:Y:S01]  /*6a10*/  HMMA.16816.F32 R28, R8, R94, RZ ;  /* 0x0000005e081c723c */ /* 0x000fe200000018ff */
[----:B------:R-:W-:-:S06]  /*6a20*/  MOV R69, R84 ;  /* 0x0000005400457202 */ /* 0x000fcc0000000f00 */
[----:B------:R-:W-:Y:S01]  /*6a30*/  IMAD.MOV.U32 R94, RZ, RZ, R48 ;  /* 0x000000ffff5e7224 */ /* 0x000fe200078e0030 */
[----:B------:R-:W-:Y:S01]  /*6a40*/  HMMA.16816.F32 R20, R8, R98, RZ ;  /* 0x000000620814723c */ /* 0x000fe200000018ff */
[----:B------:R-:W-:-:S06]  /*6a50*/  MOV R95, R61 ;  /* 0x0000003d005f7202 */ /* 0x000fcc0000000f00 */
[----:B------:R-:W-:Y:S01]  /*6a60*/  MOV R99, R49 ;  /* 0x0000003100637202 */ /* 0x000fe20000000f00 */
[----:B------:R-:W-:Y:S01]  /*6a70*/  HMMA.16816.F32 R100, R4, R64, R36 ;  /* 0x000000400464723c */ /* 0x000fe20000001824 */
[----:B------:R-:W-:Y:S01]  /*6a80*/  IMAD.MOV.U32 R98, RZ, RZ, R121 ;  /* 0x000000ffff627224 */ /* 0x000fe200078e0079 */
[----:B------:R-:W-:-:S06]  /*6a90*/  MOV R121, R155 ;  /* 0x0000009b00797202 */ /* 0x000fcc0000000f00 */
[----:B------:R-:W-:Y:S08]  /*6aa0*/  HMMA.16816.F32 R128, R4, R76, R32 ;  /* 0x0000004c0480723c */ /* 0x000ff00000001820 */
[C---:B------:R-:W-:Y:S08]  /*6ab0*/  HMMA.16816.F32 R40, R8.reuse, R50, RZ ;  /* 0x000000320828723c */ /* 0x040ff000000018ff */
[C---:B------:R-:W-:Y:S08]  /*6ac0*/  HMMA.16816.F32 R44, R8.reuse, R46, RZ ;  /* 0x0000002e082c723c */ /* 0x040ff000000018ff */
[C---:B------:R-:W-:Y:S07]  /*6ad0*/  HMMA.16816.F32 R36, R8.reuse, R86, RZ ;  /* 0x000000560824723c */ /* 0x040fee00000018ff */
[----:B------:R-:W-:Y:S01]  /*6ae0*/  IMAD.MOV.U32 R86, RZ, RZ, R53 ;  /* 0x000000ffff567224 */ /* 0x000fe200078e0035 */
[----:B------:R-:W-:Y:S01]  /*6af0*/  HMMA.16816.F32 R32, R8, R90, RZ ;  /* 0x0000005a0820723c */ /* 0x000fe200000018ff */
[----:B------:R-:W-:-:S02]  /*6b00*/  MOV R53, R27 ;  /* 0x0000001b00357202 */ /* 0x000fc40000000f00 */
[----:B------:R-:W-:Y:S01]  /*6b10*/  MOV R87, R52 ;  /* 0x0000003400577202 */ /* 0x000fe20000000f00 */
[----:B------:R-:W-:-:S03]  /*6b20*/  IMAD.MOV.U32 R52, RZ, RZ, R140 ;  /* 0x000000ffff347224 */ /* 0x000fc600078e008c */
[----:B------:R-:W-:Y:S01]  /*6b30*/  IMAD.MOV.U32 R90, RZ, RZ, R142 ;  /* 0x000000ffff5a7224 */ /* 0x000fe200078e008e */
[----:B------:R-:W-:Y:S01]  /*6b40*/  HMMA.16816.F32 R16, R8, R106, RZ ;  /* 0x0000006a0810723c */ /* 0x000fe200000018ff */
[----:B------:R-:W-:-:S06]  /*6b50*/  MOV R91, R141 ;  /* 0x0000008d005b7202 */ /* 0x000fcc0000000f00 */
[----:B------:R-:W-:Y:S01]  /*6b60*/  IMAD.MOV.U32 R106, RZ, RZ, R146 ;  /* 0x000000ffff6a7224 */ /* 0x000fe200078e0092 */
[----:B------:R-:W-:Y:S01]  /*6b70*/  HMMA.16816.F32 R48, R8, R110, RZ ;  /* 0x0000006e0830723c */ /* 0x000fe200000018ff */
[----:B------:R-:W-:-:S06]  /*6b80*/  MOV R107, R145 ;  /* 0x00000091006b7202 */ /* 0x000fcc0000000f00 */
[----:B------:R-:W-:Y:S01]  /*6b90*/  FFMA.FTZ R8, R198, c[0x0][0x23c], -R2 ;  /* 0x00008f00c6087a23 */ /* 0x000fe20000010802 */
[----:B------:R-:W-:Y:S01]  /*6ba0*/  HMMA.16816.F32 R44, R4, R62, R44 ;  /* 0x0000003e042c723c */ /* 0x000fe2000000182c */
[----:B------:R-:W-:Y:S01]  /*6bb0*/  MOV R110, R156 ;  /* 0x0000009c006e7202 */ /* 0x000fe20000000f00 */
[----:B------:R-:W-:Y:S01]  /*6bc0*/  IMAD.MOV.U32 R111, RZ, RZ, R123 ;  /* 0x000000ffff6f7224 */ /* 0x000fe200078e007b */
[----:B------:R1:W-:Y:S01]  /*6bd0*/  MUFU.EX2 R61, R8 ;  /* 0x00000008003d7308 */ /* 0x0003e20000000800 */
[----:B------:R-:W-:-:S03]  /*6be0*/  MOV R123, R153 ;  /* 0x00000099007b7202 */ /* 0x000fc60000000f00 */
[----:B------:R-:W-:Y:S01]  /*6bf0*/  IMAD.MOV.U32 R63, RZ, RZ, R159 ;  /* 0x000000ffff3f7224 */ /* 0x000fe200078e009f */
[----:B------:R-:W-:Y:S01]  /*6c00*/  HMMA.16816.F32 R40, R4, R54, R40 ;  /* 0x000000360428723c */ /* 0x000fe20000001828 */
[----:B------:R-:W-:Y:S01]  /*6c10*/  MOV R62, R122 ;  /* 0x0000007a003e7202 */ /* 0x000fe20000000f00 */
[----:B------:R-:W-:-:S05]  /*6c20*/  IMAD.MOV.U32 R122, RZ, RZ, R154 ;  /* 0x000000ffff7a7224 */ /* 0x000fca00078e009a */
[----:B------:R-:W-:Y:S01]  /*6c30*/  IMAD.MOV.U32 R54, RZ, RZ, R15 ;  /* 0x000000ffff367224 */ /* 0x000fe200078e000f */
[----:B------:R-:W-:Y:S01]  /*6c40*/  HMMA.16816.F32 R36, R4, R82, R36 ;  /* 0x000000520424723c */ /* 0x000fe20000001824 */
[----:B------:R-:W-:Y:S01]  /*6c50*/  MOV R55, R14 ;  /* 0x0000000e00377202 */ /* 0x000fe20000000f00 */
[----:B-1----:R-:W-:-:S04]  /*6c60*/  FFMA.FTZ R8, R194, c[0x0][0x23c], -R2 ;  /* 0x00008f00c2087a23 */ /* 0x002fc80000010802 */
[----:B------:R1:W-:Y:S02]  /*6c70*/  MUFU.EX2 R108, R8 ;  /* 0x00000008006c7308 */ /* 0x0003e40000000800 */
        /* <DEDUP_REMOVED lines=19> */
[----:B----4-:R-:W-:-:S07]  /*6db0*/  FFMA.FTZ R4, R165, c[0x0][0x23c], -R12 ;  /* 0x00008f00a5047a23 */ /* 0x010fce000001080c */
[----:B------:R3:W4:Y:S01]  /*6dc0*/  MUFU.EX2 R156, R4 ;  /* 0x00000004009c7308 */ /* 0x0007220000000800 */
[----:B-1----:R-:W-:-:S07]  /*6dd0*/  FFMA.FTZ R8, R183, c[0x0][0x23c], -R0 ;  /* 0x00008f00b7087a23 */ /* 0x002fce0000010800 */
        /* <DEDUP_REMOVED lines=18> */
[----:B------:R-:W3:Y:S01]  /*6f00*/  MUFU.EX2 R158, R4 ;  /* 0x00000004009e7308 */ /* 0x000ee20000000800 */
[----:B-1----:R-:W-:-:S07]  /*6f10*/  FFMA.FTZ R8, R192, c[0x0][0x23c], -R12 ;  /* 0x00008f00c0087a23 */ /* 0x002fce000001080c */
[----:B------:R1:W4:Y:S01]  /*6f20*/  MUFU.EX2 R92, R8 ;  /* 0x00000008005c7308 */ /* 0x0003220000000800 */
[----:B---3--:R-:W-:Y:S02]  /*6f30*/  F2FP.PACK_AB R7, R158, R14 ;  /* 0x0000000e9e07723e */ /* 0x008fe400000000ff */
[----:B-1----:R-:W-:Y:S02]  /*6f40*/  F2FP.PACK_AB R8, R108, R61 ;  /* 0x0000003d6c08723e */ /* 0x002fe400000000ff */
[----:B----4-:R-:W-:-:S05]  /*6f50*/  F2FP.PACK_AB R4, R92, R64 ;  /* 0x000000405c04723e */ /* 0x010fca00000000ff */
[-C--:B--2---:R-:W-:Y:S08]  /*6f60*/  HMMA.16816.F32 R148, R8, R16.reuse, R148 ;  /* 0x000000100894723c */ /* 0x084ff00000001894 */
[C---:B------:R-:W-:Y:S07]  /*6f70*/  HMMA.16816.F32 R144, R4.reuse, R16, R188 ;  /* 0x000000100490723c */ /* 0x040fee00000018bc */
[----:B------:R-:W-:Y:S01]  /*6f80*/  MOV R191, R111 ;  /* 0x0000006f00bf7202 */ /* 0x000fe20000000f00 */
[----:B------:R-:W-:Y:S01]  /*6f90*/  HMMA.16816.F32 R152, R4, R18, R112 ;  /* 0x000000120498723c */ /* 0x000fe20000001870 */
[----:B------:R-:W-:Y:S01]  /*6fa0*/  MOV R189, R64 ;  /* 0x0000004000bd7202 */ /* 0x000fe20000000f00 */
[----:B------:R-:W-:-:S02]  /*6fb0*/  IMAD.MOV.U32 R188, RZ, RZ, R65 ;  /* 0x000000ffffbc7224 */ /* 0x000fc400078e0041 */
[----:B------:R-:W-:-:S03]  /*6fc0*/  IMAD.MOV.U32 R190, RZ, RZ, R61 ;  /* 0x000000ffffbe7224 */ /* 0x000fc600078e003d */
[----:B------:R-:W-:Y:S01]  /*6fd0*/  MOV R114, R108 ;  /* 0x0000006c00727202 */ /* 0x000fe20000000f00 */
[----:B------:R-:W-:Y:S01]  /*6fe0*/  HMMA.16816.F32 R44, R8, R18, R44 ;  /* 0x00000012082c723c */ /* 0x000fe2000000182c */
[----:B------:R-:W1:Y:S01]  /*6ff0*/  LDSM.16.MT88.4 R16, [R239+0xd000] ;  /* 0x00d00000ef10783b */ /* 0x000e620000004200 */
[----:B------:R-:W-:Y:S01]  /*7000*/  IMAD.MOV.U32 R113, RZ, RZ, R109 ;  /* 0x000000ffff717224 */ /* 0x000fe200078e006d */
[----:B------:R-:W-:Y:S02]  /*7010*/  MOV R112, R92 ;  /* 0x0000005c00707202 */ /* 0x000fe40000000f00 */
[----:B------:R-:W-:-:S03]  /*7020*/  MOV R115, R60 ;  /* 0x0000003c00737202 */ /* 0x000fc60000000f00 */
[-C--:B------:R-:W-:Y:S08]  /*7030*/  HMMA.16816.F32 R160, R8, R28.reuse, R160 ;  /* 0x0000001c08a0723c */ /* 0x080ff000000018a0 */
[C---:B------:R-:W-:Y:S07]  /*7040*/  HMMA.16816.F32 R164, R4.reuse, R28, R208 ;  /* 0x0000001c04a4723c */ /* 0x040fee00000018d0 */
[----:B------:R-:W-:Y:S01]  /*7050*/  IMAD.MOV.U32 R208, RZ, RZ, R110 ;  /* 0x000000ffffd07224 */ /* 0x000fe200078e006e */
[----:B------:R-:W-:Y:S01]  /*7060*/  HMMA.16816.F32 R168, R4, R30, R168 ;  /* 0x0000001e04a8723c */ /* 0x000fe200000018a8 */
[----:B------:R-:W-:Y:S01]  /*7070*/  IMAD.MOV.U32 R211, RZ, RZ, R95 ;  /* 0x000000ffffd37224 */ /* 0x000fe200078e005f */
[----:B------:R-:W-:Y:S01]  /*7080*/  MOV R209, R84 ;  /* 0x0000005400d17202 */ /* 0x000fe20000000f00 */
[----:B------:R-:W-:-:S05]  /*7090*/  IMAD.MOV.U32 R210, RZ, RZ, R85 ;  /* 0x000000ffffd27224 */ /* 0x000fca00078e0055 */
[C---:B------:R-:W-:Y:S01]  /*70a0*/  HMMA.16816.F32 R40, R8.reuse, R30, R40 ;  /* 0x0000001e0828723c */ /* 0x040fe20000001828 */
[----:B------:R-:W2:Y:S07]  /*70b0*/  LDSM.16.MT88.4 R28, [R240+0xf000] ;  /* 0x00f00000f01c783b */ /* 0x000eae0000004200 */
[-C--:B------:R-:W-:Y:S08]  /*70c0*/  HMMA.16816.F32 R176, R8, R20.reuse, R176 ;  /* 0x0000001408b0723c */ /* 0x080ff000000018b0 */
[C---:B------:R-:W-:Y:S07]  /*70d0*/  HMMA.16816.F32 R180, R4.reuse, R20, R224 ;  /* 0x0000001404b4723c */ /* 0x040fee00000018e0 */
[----:B------:R-:W-:Y:S01]  /*70e0*/  IMAD.MOV.U32 R226, RZ, RZ, R93 ;  /* 0x000000ffffe27224 */ /* 0x000fe200078e005d */
[----:B------:R-:W-:Y:S01]  /*70f0*/  HMMA.16816.F32 R184, R4, R22, R184 ;  /* 0x0000001604b8723c */ /* 0x000fe200000018b8 */
[----:B------:R-:W-:Y:S01]  /*7100*/  MOV R224, R68 ;  /* 0x0000004400e07202 */ /* 0x000fe20000000f00 */
[----:B------:R-:W-:Y:S01]  /*7110*/  IMAD.MOV.U32 R225, RZ, RZ, R69 ;  /* 0x000000ffffe17224 */ /* 0x000fe200078e0045 */
[----:B------:R-:W-:-:S05]  /*7120*/  MOV R227, R86 ;  /* 0x0000005600e37202 */ /* 0x000fca0000000f00 */
[C---:B------:R-:W-:Y:S01]  /*7130*/  HMMA.16816.F32 R36, R8.reuse, R22, R36 ;  /* 0x000000160824723c */ /* 0x040fe20000001824 */
[----:B------:R-:W3:Y:S07]  /*7140*/  LDSM.16.MT88.4 R20, [R237+0xf000] ;  /* 0x00f00000ed14783b */ /* 0x000eee0000004200 */
[-C--:B-1----:R-:W-:Y:S07]  /*7150*/  HMMA.16816.F32 R192, R8, R16.reuse, R100 ;  /* 0x0000001008c0723c */ /* 0x082fee0000001864 */
[----:B------:R-:W-:Y:S01]  /*7160*/  MOV R103, R94 ;  /* 0x0000005e00677202 */ /* 0x000fe20000000f00 */
[----:B------:R-:W-:Y:S01]  /*7170*/  HMMA.16816.F32 R196, R4, R16, R228 ;  /* 0x0000001004c4723c */ /* 0x000fe200000018e4 */
[----:B------:R-:W-:-:S02]  /*7180*/  IMAD.MOV.U32 R102, RZ, RZ, R99 ;  /* 0x000000ffff667224 */ /* 0x000fc400078e0063 */
[----:B------:R-:W-:-:S04]  /*7190*/  IMAD.MOV.U32 R99, RZ, RZ, R87 ;  /* 0x000000ffff637224 */ /* 0x000fc800078e0057 */
[----:B------:R-:W-:Y:S01]  /*71a0*/  IMAD.MOV.U32 R229, RZ, RZ, R224 ;  /* 0x000000ffffe57224 */ /* 0x000fe200078e00e0 */
[-C--:B------:R-:W-:Y:S01]  /*71b0*/  HMMA.16816.F32 R200, R4, R18.reuse, R200 ;  /* 0x0000001204c8723c */ /* 0x080fe200000018c8 */
[----:B------:R-:W-:Y:S01]  /*71c0*/  IMAD.MOV.U32 R231, RZ, RZ, R226 ;  /* 0x000000ffffe77224 */ /* 0x000fe200078e00e2 */
[----:B------:R-:W-:Y:S02]  /*71d0*/  MOV R224, R209 ;  /* 0x000000d100e07202 */ /* 0x000fe40000000f00 */
[----:B------:R-:W-:Y:S01]  /*71e0*/  MOV R226, R115 ;  /* 0x0000007300e27202 */ /* 0x000fe20000000f00 */
[----:B------:R-:W-:Y:S01]  /*71f0*/  IMAD.MOV.U32 R115, RZ, RZ, R191 ;  /* 0x000000ffff737224 */ /* 0x000fe200078e00bf */
[----:B------:R-:W-:Y:S01]  /*7200*/  MOV R191, R82 ;  /* 0x0000005200bf7202 */ /* 0x000fe20000000f00 */
[----:B------:R-:W-:Y:S01]  /*7210*/  IMAD.MOV.U32 R82, RZ, RZ, R83 ;  /* 0x000000ffff527224 */ /* 0x000fe200078e0053 */
[----:B------:R-:W-:Y:S01]  /*7220*/  HMMA.16816.F32 R140, R8, R18, R32 ;  /* 0x00000012088c723c */ /* 0x000fe20000001820 */
[----:B------:R-:W1:Y:S01]  /*7230*/  LDSM.16.MT88.4 R16, [R238+0xf000] ;  /* 0x00f00000ee10783b */ /* 0x000e620000004200 */
[----:B------:R-:W-:-:S02]  /*7240*/  MOV R228, R103 ;  /* 0x0000006700e47202 */ /* 0x000fc40000000f00 */
[----:B------:R-:W-:Y:S01]  /*7250*/  MOV R83, R96 ;  /* 0x0000006000537202 */ /* 0x000fe20000000f00 */
[----:B------:R-:W4:Y:S01]  /*7260*/  LDSM.16.MT88.4 R32, [R239+0xf000] ;  /* 0x00f00000ef20783b */ /* 0x000f220000004200 */
[----:B------:R-:W-:Y:S01]  /*7270*/  IMAD.MOV.U32 R96, RZ, RZ, R97 ;  /* 0x000000ffff607224 */ /* 0x000fe200078e0061 */
[----:B------:R-:W-:Y:S01]  /*7280*/  MOV R97, R139 ;  /* 0x0000008b00617202 */ /* 0x000fe20000000f00 */
[----:B--2---:R-:W-:Y:S01]  /*7290*/  HMMA.16816.F32 R104, R4, R28, R104 ;  /* 0x0000001c0468723c */ /* 0x004fe20000001868 */
[----:B------:R-:W-:Y:S01]  /*72a0*/  MOV R230, R225 ;  /* 0x000000e100e67202 */ /* 0x000fe20000000f00 */
[----:B------:R-:W-:-:S06]  /*72b0*/  IMAD.MOV.U32 R225, RZ, RZ, R210 ;  /* 0x000000ffffe17224 */ /* 0x000fcc00078e00d2 */
[C---:B---3--:R-:W-:Y:S08]  /*72c0*/  HMMA.16816.F32 R52, R4.reuse, R20, R52 ;  /* 0x000000140434723c */ /* 0x048ff00000001834 */
        /* <DEDUP_REMOVED lines=9> */
[----:B------:R-:W-:Y:S01]  /*7360*/  IMAD.MOV.U32 R230, RZ, RZ, R225 ;  /* 0x000000ffffe67224 */ /* 0x000fe200078e00e1 */
[----:B------:R-:W-:Y:S01]  /*7370*/  MOV R225, R82 ;  /* 0x0000005200e17202 */ /* 0x000fe20000000f00 */
[----:B------:R-:W-:Y:S02]  /*7380*/  IMAD.MOV.U32 R82, RZ, RZ, R96 ;  /* 0x000000ffff527224 */ /* 0x000fe400078e0060 */
[----:B------:R-:W-:Y:S01]  /*7390*/  IMAD.MOV.U32 R96, RZ, RZ, R138 ;  /* 0x000000ffff607224 */ /* 0x000fe200078e008a */
[----:B------:R-:W-:Y:S01]  /*73a0*/  MOV R220, R225 ;  /* 0x000000e100dc7202 */ /* 0x000fe20000000f00 */
[----:B------:R-:W-:Y:S01]  /*73b0*/  IMAD.MOV.U32 R225, RZ, RZ, R157 ;  /* 0x000000ffffe17224 */ /* 0x000fe200078e009d */
[C---:B-1----:R-:W-:Y:S08]  /*73c0*/  HMMA.16816.F32 R88, R4.reuse, R16, R88 ;  /* 0x000000100458723c */ /* 0x042ff00000001858 */
[C---:B----4-:R-:W-:Y:S08]  /*73d0*/  HMMA.16816.F32 R120, R4.reuse, R32, R120 ;  /* 0x000000200478723c */ /* 0x050ff00000001878 */
[C---:B------:R-:W-:Y:S07]  /*73e0*/  HMMA.16816.F32 R92, R4.reuse, R18, R216 ;  /* 0x00000012045c723c */ /* 0x040fee00000018d8 */
[----:B------:R-:W-:Y:S01]  /*73f0*/  IMAD.MOV.U32 R219, RZ, RZ, R224 ;  /* 0x000000ffffdb7224 */ /* 0x000fe200078e00e0 */
[----:B------:R-:W-:Y:S01]  /*7400*/  HMMA.16816.F32 R64, R4, R34, R204 ;  /* 0x000000220440723c */ /* 0x000fe200000018cc */
[----:B------:R-:W-:Y:S01]  /*7410*/  MOV R224, R14 ;  /* 0x0000000e00e07202 */ /* 0x000fe20000000f00 */
[----:B------:R-:W-:Y:S05]  /*7420*/  LDSM.16.MT88.4 R204, [R239+0xd800] ;  /* 0x00d80000efcc783b */ /* 0x000fea0000004200 */
[--C-:B------:R-:W-:Y:S01]  /*7430*/  FFMA.FTZ R4, R208, c[0x0][0x23c], -R2.reuse ;  /* 0x00008f00d0047a23 */ /* 0x100fe20000010802 */
[C---:B------:R-:W-:Y:S03]  /*7440*/  HMMA.16816.F32 R68, R8.reuse, R20, R128 ;  /* 0x000000140844723c */ /* 0x040fe60000001880 */
[----:B------:R1:W-:Y:S05]  /*7450*/  MUFU.EX2 R208, R4 ;  /* 0x0000000400d07308 */ /* 0x0003ea0000000800 */
[C---:B------:R-:W-:Y:S08]  /*7460*/  HMMA.16816.F32 R84, R8.reuse, R16, R124 ;  /* 0x000000100854723c */ /* 0x040ff0000000187c */
[----:B------:R-:W-:Y:S01]  /*7470*/  HMMA.16816.F32 R20, R8, R22, R76 ;  /* 0x000000160814723c */ /* 0x000fe2000000184c */
[----:B-1----:R-:W-:-:S04]  /*7480*/  FFMA.FTZ R4, R102, c[0x0][0x23c], -R2 ;  /* 0x00008f0066047a23 */ /* 0x002fc80000010802 */
[----:B------:R1:W2:Y:S03]  /*7490*/  MUFU.EX2 R209, R4 ;  /* 0x0000000400d17308 */ /* 0x0002a60000000800 */
[C---:B------:R-:W-:Y:S08]  /*74a0*/  HMMA.16816.F32 R100, R8.reuse, R28, R116 ;  /* 0x0000001c0864723c */ /* 0x040ff00000001874 */
[----:B------:R-:W-:Y:S01]  /*74b0*/  HMMA.16816.F32 R16, R8, R18, R72 ;  /* 0x000000120810723c */ /* 0x000fe20000001848 */
[----:B-1----:R-:W-:-:S07]  /*74c0*/  FFMA.FTZ R4, R249, c[0x0][0x23c], -R2 ;  /* 0x00008f00f9047a23 */ /* 0x002fce0000010802 */
[----:B------:R-:W-:Y:S01]  /*74d0*/  HMMA.16816.F32 R116, R8, R32, R172 ;  /* 0x000000200874723c */ /* 0x000fe200000018ac */
[----:B------:R-:W-:-:S07]  /*74e0*/  FFMA.FTZ R2, R232, c[0x0][0x23c], -R2 ;  /* 0x00008f00e8027a23 */ /* 0x000fce0000010802 */
[----:B------:R-:W-:Y:S01]  /*74f0*/  HMMA.16816.F32 R48, R8, R34, R48 ;  /* 0x000000220830723c */ /* 0x000fe20000001830 */
[----:B------:R1:W-:Y:S08]  /*7500*/  MUFU.EX2 R139, R2 ;  /* 0x00000002008b7308 */ /* 0x0003f00000000800 */
[----:B------:R3:W4:Y:S01]  /*7510*/  MUFU.EX2 R210, R4 ;  /* 0x0000000400d27308 */ /* 0x0007220000000800 */
[----:B--2---:R-:W-:Y:S01]  /*7520*/  F2FP.PACK_AB R128, R209, R208 ;  /* 0x000000d0d180723e */ /* 0x004fe200000000ff */
[----:B------:R-:W-:Y:S01]  /*7530*/  LDSM.16.MT88.4 R172, [R238+0xd800] ;  /* 0x00d80000eeac783b */ /* 0x000fe20000004200 */
[----:B-1----:R-:W-:-:S02]  /*7540*/  FFMA.FTZ R2, R228, c[0x0][0x23c], -R0 ;  /* 0x00008f00e4027a23 */ /* 0x002fc40000010800 */
[----:B------:R-:W-:Y:S01]  /*7550*/  IMAD.MOV.U32 R228, RZ, RZ, R231 ;  /* 0x000000ffffe47224 */ /* 0x000fe200078e00e7 */
[----:B------:R-:W-:Y:S02]  /*7560*/  MOV R231, R226 ;  /* 0x000000e200e77202 */ /* 0x000fe40000000f00 */
[----:B------:R1:W-:Y:S01]  /*7570*/  MUFU.EX2 R132, R2 ;  /* 0x0000000200847308 */ /* 0x0003e20000000800 */
[----:B------:R-:W-:Y:S01]  /*7580*/  IMAD.MOV.U32 R226, RZ, RZ, R133 ;  /* 0x000000ffffe27224 */ /* 0x000fe200078e0085 */
[----:B------:R-:W-:Y:S01]  /*7590*/  MOV R218, R231 ;  /* 0x000000e700da7202 */ /* 0x000fe20000000f00 */
[----:B------:R-:W-:Y:S01]  /*75a0*/  IMAD.MOV.U32 R231, RZ, RZ, R15 ;  /* 0x000000ffffe77224 */ /* 0x000fe200078e000f */
[----:B---3--:R-:W2:Y:S01]  /*75b0*/  LDSM.16.MT88.4 R4, [R239+0xf800] ;  /* 0x00f80000ef04783b */ /* 0x008ea20000004200 */
[----:B------:R-:W-:Y:S02]  /*75c0*/  IMAD.MOV.U32 R221, RZ, RZ, R226 ;  /* 0x000000ffffdd7224 */ /* 0x000fe400078e00e2 */
[----:B------:R-:W-:Y:S01]  /*75d0*/  IMAD.MOV.U32 R35, RZ, RZ, R246 ;  /* 0x000000ffff237224 */ /* 0x000fe200078e00f6 */
[----:B----4-:R-:W-:-:S02]  /*75e0*/  F2FP.PACK_AB R130, R139, R210 ;  /* 0x000000d28b82723e */ /* 0x010fc400000000ff */
[----:B------:R-:W-:Y:S02]  /*75f0*/  MOV R32, R97 ;  /* 0x0000006100207202 */ /* 0x000fe40000000f00 */
[----:B------:R-:W-:Y:S02]  /*7600*/  MOV R33, R81 ;  /* 0x0000005100217202 */ /* 0x000fe40000000f00 */
[----:B------:R-:W-:Y:S01]  /*7610*/  MOV R31, R80 ;  /* 0x00000050001f7202 */ /* 0x000fe20000000f00 */
[----:B-1----:R-:W-:Y:S01]  /*7620*/  FFMA.FTZ R2, R252, c[0x0][0x23c], -R0 ;  /* 0x00008f00fc027a23 */ /* 0x002fe20000010800 */
[----:B------:R-:W-:-:S03]  /*7630*/  MOV R226, R159 ;  /* 0x0000009f00e27202 */ /* 0x000fc60000000f00 */
[----:B------:R1:W3:Y:S02]  /*7640*/  MUFU.EX2 R133, R2 ;  /* 0x0000000200857308 */ /* 0x0002e40000000800 */
[--C-:B-1----:R-:W-:Y:S02]  /*7650*/  FFMA.FTZ R2, R235, c[0x0][0x23c], -R0.reuse ;  /* 0x00008f00eb027a23 */ /* 0x102fe40000010800 */
[----:B------:R-:W-:-:S04]  /*7660*/  FFMA.FTZ R0, R233, c[0x0][0x23c], -R0 ;  /* 0x00008f00e9007a23 */ /* 0x000fc80000010800 */
[----:B------:R-:W-:Y:S08]  /*7670*/  MUFU.EX2 R138, R2 ;  /* 0x00000002008a7308 */ /* 0x000ff00000000800 */
[----:B------:R1:W4:Y:S02]  /*7680*/  MUFU.EX2 R30, R0 ;  /* 0x00000000001e7308 */ /* 0x0003240000000800 */
[----:B-1----:R-:W-:Y:S01]  /*7690*/  FFMA.FTZ R0, R222, c[0x0][0x23c], -R12 ;  /* 0x00008f00de007a23 */ /* 0x002fe2000001080c */
[----:B------:R-:W-:-:S02]  /*76a0*/  MOV R222, R227 ;  /* 0x000000e300de7202 */ /* 0x000fc40000000f00 */
[----:B---3--:R-:W-:-:S03]  /*76b0*/  F2FP.PACK_AB R129, R133, R132 ;  /* 0x000000848581723e */ /* 0x008fc600000000ff */
[----:B------:R1:W-:Y:S01]  /*76c0*/  MUFU.EX2 R28, R0 ;  /* 0x00000000001c7308 */ /* 0x0003e20000000800 */
[----:B----4-:R-:W-:Y:S01]  /*76d0*/  F2FP.PACK_AB R131, R30, R138 ;  /* 0x0000008a1e83723e */ /* 0x010fe200000000ff */
[----:B------:R-:W-:Y:S02]  /*76e0*/  IMAD.MOV.U32 R233, RZ, RZ, R99 ;  /* 0x000000ffffe97224 */ /* 0x000fe400078e0063 */
[----:B------:R-:W-:Y:S02]  /*76f0*/  IMAD.MOV.U32 R227, RZ, RZ, R156 ;  /* 0x000000ffffe37224 */ /* 0x000fe400078e009c */
[----:B-1----:R-:W-:Y:S02]  /*7700*/  FFMA.FTZ R0, R223, c[0x0][0x23c], -R12 ;  /* 0x00008f00df007a23 */ /* 0x002fe4000001080c */
[----:B------:R-:W-:Y:S01]  /*7710*/  IMAD.MOV.U32 R223, RZ, RZ, R211 ;  /* 0x000000ffffdf7224 */ /* 0x000fe200078e00d3 */
[----:B--2---:R-:W-:Y:S01]  /*7720*/  HMMA.16816.F32 R116, R128, R4, R116 ;  /* 0x000000048074723c */ /* 0x004fe20000001874 */
[----:B------:R1:W2:Y:S01]  /*7730*/  MUFU.EX2 R29, R0 ;  /* 0x00000000001d7308 */ /* 0x0002a20000000800 */
[----:B------:R-:W-:-:S02]  /*7740*/  MOV R211, R158 ;  /* 0x0000009e00d37202 */ /* 0x000fc40000000f00 */
[----:B------:R-:W3:Y:S01]  /*7750*/  LDSM.16.MT88.4 R156, [R237+0xd800] ;  /* 0x00d80000ed9c783b */ /* 0x000ee20000004200 */
[----:B-1----:R-:W-:-:S04]  /*7760*/  FFMA.FTZ R0, R250, c[0x0][0x23c], -R12 ;  /* 0x00008f00fa007a23 */ /* 0x002fc8000001080c */
[----:B------:R1:W-:Y:S02]  /*7770*/  MUFU.EX2 R15, R0 ;  /* 0x00000000000f7308 */ /* 0x0003e40000000800 */
[----:B-1----:R-:W-:-:S06]  /*7780*/  FFMA.FTZ R0, R234, c[0x0][0x23c], -R12 ;  /* 0x00008f00ea007a23 */ /* 0x002fcc000001080c */
[----:B------:R1:W-:Y:S02]  /*7790*/  MUFU.EX2 R14, R0 ;  /* 0x00000000000e7308 */ /* 0x0003e40000000800 */
[----:B-1----:R-:W-:Y:S01]  /*77a0*/  FFMA.FTZ R0, R218, c[0x0][0x23c], -R3 ;  /* 0x00008f00da007a23 */ /* 0x002fe20000010803 */
[----:B------:R-:W-:Y:S01]  /*77b0*/  MOV R218, R219 ;  /* 0x000000db00da7202 */ /* 0x000fe20000000f00 */
[----:B------:R-:W-:Y:S01]  /*77c0*/  IMAD.MOV.U32 R219, RZ, RZ, R220 ;  /* 0x000000ffffdb7224 */ /* 0x000fe200078e00dc */
[----:B------:R-:W-:Y:S01]  /*77d0*/  MOV R220, R221 ;  /* 0x000000dd00dc7202 */ /* 0x000fe20000000f00 */
[----:B------:R-:W-:Y:S01]  /*77e0*/  IMAD.MOV.U32 R221, RZ, RZ, R222 ;  /* 0x000000ffffdd7224 */ /* 0x000fe200078e00de */
[----:B------:R-:W-:Y:S01]  /*77f0*/  MOV R222, R223 ;  /* 0x000000df00de7202 */ /* 0x000fe20000000f00 */
[----:B------:R1:W-:Y:S01]  /*7800*/  MUFU.EX2 R10, R0 ;  /* 0x00000000000a7308 */ /* 0x0003e20000000800 */
[----:B------:R-:W-:Y:S01]  /*7810*/  MOV R223, R112 ;  /* 0x0000007000df7202 */ /* 0x000fe20000000f00 */
[----:B------:R-:W-:Y:S01]  /*7820*/  IMAD.MOV.U32 R112, RZ, RZ, R113 ;  /* 0x000000ffff707224 */ /* 0x000fe200078e0071 */
[----:B------:R-:W-:-:S02]  /*7830*/  MOV R113, R114 ;  /* 0x0000007200717202 */ /* 0x000fc40000000f00 */
[----:B------:R-:W-:Y:S01]  /*7840*/  MOV R114, R188 ;  /* 0x000000bc00727202 */ /* 0x000fe20000000f00 */
[----:B------:R-:W-:Y:S01]  /*7850*/  IMAD.MOV.U32 R188, RZ, RZ, R189 ;  /* 0x000000ffffbc7224 */ /* 0x000fe200078e00bd */
[----:B------:R-:W-:Y:S02]  /*7860*/  MOV R189, R27 ;  /* 0x0000001b00bd7202 */ /* 0x000fe40000000f00 */
[----:B------:R-:W4:Y:S01]  /*7870*/  LDL.LU R27, [R1+0xe0] ;  /* 0x0000e000011b7983 */ /* 0x000f220000300800 */
[----:B-1----:R-:W-:Y:S01]  /*7880*/  FFMA.FTZ R0, R218, c[0x0][0x23c], -R3 ;  /* 0x00008f00da007a23 */ /* 0x002fe20000010803 */
[----:B------:R-:W-:Y:S01]  /*7890*/  MOV R218, R219 ;  /* 0x000000db00da7202 */ /* 0x000fe20000000f00 */
[----:B------:R-:W-:Y:S01]  /*78a0*/  IMAD.MOV.U32 R219, RZ, RZ, R220 ;  /* 0x000000ffffdb7224 */ /* 0x000fe200078e00dc */
[----:B------:R-:W-:Y:S02]  /*78b0*/  MOV R220, R221 ;  /* 0x000000dd00dc7202 */ /* 0x000fe40000000f00 */
[----:B------:R-:W-:Y:S01]  /*78c0*/  MOV R221, R222 ;  /* 0x000000de00dd7202 */ /* 0x000fe20000000f00 */
[----:B------:R-:W-:Y:S01]  /*78d0*/  IMAD.MOV.U32 R222, RZ, RZ, R112 ;  /* 0x000000ffffde7224 */ /* 0x000fe200078e0070 */
[----:B------:R-:W-:-:S02]  /*78e0*/  MOV R112, R113 ;  /* 0x0000007100707202 */ /* 0x000fc40000000f00 */
[----:B------:R-:W-:Y:S01]  /*78f0*/  MOV R113, R114 ;  /* 0x0000007200717202 */ /* 0x000fe20000000f00 */
[----:B------:R-:W-:Y:S01]  /*7900*/  IMAD.MOV.U32 R114, RZ, RZ, R188 ;  /* 0x000000ffff727224 */ /* 0x000fe200078e00bc */
[----:B------:R-:W-:Y:S02]  /*7910*/  MOV R188, R189 ;  /* 0x000000bd00bc7202 */ /* 0x000fe40000000f00 */
[----:B------:R-:W-:Y:S01]  /*7920*/  MOV R189, R190 ;  /* 0x000000be00bd7202 */ /* 0x000fe20000000f00 */
[----:B------:R-:W-:Y:S02]  /*7930*/  IMAD.MOV.U32 R190, RZ, RZ, R251 ;  /* 0x000000ffffbe7224 */ /* 0x000fe400078e00fb */
[----:B------:R-:W4:Y:S01]  /*7940*/  LDL.LU R251, [R1+0xdc] ;  /* 0x0000dc0001fb7983 */ /* 0x000f220000300800 */
[----:B------:R1:W1:Y:S01]  /*7950*/  MUFU.EX2 R12, R0 ;  /* 0x00000000000c7308 */ /* 0x0002620000000800 */
[----:B------:R-:W-:Y:S01]  /*7960*/  MOV R214, R219 ;  /* 0x000000db00d67202 */ /* 0x000fe20000000f00 */
[----:B------:R-:W-:Y:S01]  /*7970*/  IMAD.MOV.U32 R219, RZ, RZ, R114 ;  /* 0x000000ffffdb7224 */ /* 0x000fe200078e0072 */
[----:B------:R-:W-:Y:S01]  /*7980*/  MOV R215, R220 ;  /* 0x000000dc00d77202 */ /* 0x000fe20000000f00 */
[----:B------:R-:W-:Y:S01]  /*7990*/  IMAD.MOV.U32 R216, RZ, RZ, R221 ;  /* 0x000000ffffd87224 */ /* 0x000fe200078e00dd */
[----:B------:R-:W-:-:S02]  /*79a0*/  MOV R220, R113 ;  /* 0x0000007100dc7202 */ /* 0x000fc40000000f00 */
[----:B------:R-:W-:Y:S02]  /*79b0*/  MOV R113, R191 ;  /* 0x000000bf00717202 */ /* 0x000fe40000000f00 */
[----:B------:R-:W-:Y:S02]  /*79c0*/  MOV R114, R248 ;  /* 0x000000f800727202 */ /* 0x000fe40000000f00 */
[----:B------:R-:W4:Y:S01]  /*79d0*/  LDL.LU R248, [R1+0xd8] ;  /* 0x0000d80001f87983 */ /* 0x000f220000300800 */
[----:B------:R-:W-:Y:S01]  /*79e0*/  MOV R234, R247 ;  /* 0x000000f700ea7202 */ /* 0x000fe20000000f00 */
[----:B------:R-:W-:Y:S01]  /*79f0*/  IMAD.MOV.U32 R250, RZ, RZ, R96 ;  /* 0x000000fffffa7224 */ /* 0x000fe200078e0060 */
[----:B--2---:R-:W-:Y:S01]  /*7a00*/  F2FP.PACK_AB R124, R29, R28 ;  /* 0x0000001c1d7c723e */ /* 0x004fe200000000ff */
[----:B-1----:R-:W-:Y:S01]  /*7a10*/  FFMA.FTZ R0, R218, c[0x0][0x23c], -R3 ;  /* 0x00008f00da007a23 */ /* 0x002fe20000010803 */
[----:B------:R-:W-:Y:S02]  /*7a20*/  MOV R213, R216 ;  /* 0x000000d800d57202 */ /* 0x000fe40000000f00 */
[----:B------:R-:W-:Y:S01]  /*7a30*/  MOV R221, R112 ;  /* 0x0000007000dd7202 */ /* 0x000fe20000000f00 */
[----:B------:R1:W-:Y:S01]  /*7a40*/  MUFU.EX2 R11, R0 ;  /* 0x00000000000b7308 */ /* 0x0003e20000000800 */
[----:B------:R-:W-:Y:S01]  /*7a50*/  IMAD.MOV.U32 R112, RZ, RZ, R190 ;  /* 0x000000ffff707224 */ /* 0x000fe200078e00be */
[----:B------:R-:W-:Y:S01]  /*7a60*/  F2FP.PACK_AB R125, R12, R10 ;  /* 0x0000000a0c7d723e */ /* 0x000fe200000000ff */
[----:B------:R-:W-:Y:S01]  /*7a70*/  FADD.FTZ R8, R234, R35 ;  /* 0x00000023ea087221 */ /* 0x000fe20000010000 */
[----:B------:R-:W-:-:S02]  /*7a80*/  F2FP.PACK_AB R126, R14, R15 ;  /* 0x0000000f0e7e723e */ /* 0x000fc400000000ff */
[----:B------:R-:W-:Y:S02]  /*7a90*/  MOV R217, R189 ;  /* 0x000000bd00d97202 */ /* 0x000fe40000000f00 */
[----:B------:R-:W-:Y:S01]  /*7aa0*/  MOV R218, R188 ;  /* 0x000000bc00da7202 */ /* 0x000fe20000000f00 */
[----:B-1----:R-:W-:Y:S01]  /*7ab0*/  FADD.FTZ R0, R214, R13 ;  /* 0x0000000dd6007221 */ /* 0x002fe20000010000 */
        /* <DEDUP_REMOVED lines=8> */
[----:B------:R-:W1:Y:S04]  /*7b40*/  LDSM.16.MT88.4 R188, [R240+0xd800] ;  /* 0x00d80000f0bc783b */ /* 0x000e680000004200 */
[----:B------:R-:W2:Y:S01]  /*7b50*/  LDL.LU R135, [R1+0xd4] ;  /* 0x0000d40001877983 */ /* 0x000ea20000300800 */
[----:B------:R-:W-:Y:S01]  /*7b60*/  FADD.FTZ R2, R214, R213 ;  /* 0x000000d5d6027221 */ /* 0x000fe20000010000 */
[----:B------:R-:W-:-:S03]  /*7b70*/  MOV R112, R114 ;  /* 0x0000007200707202 */ /* 0x000fc60000000f00 */
[----:B------:R-:W-:Y:S01]  /*7b80*/  FADD.FTZ R2, R244, R2 ;  /* 0x00000002f4027221 */ /* 0x000fe20000010000 */
[----:B------:R-:W-:Y:S01]  /*7b90*/  MOV R250, R236 ;  /* 0x000000ec00fa7202 */ /* 0x000fe20000000f00 */
[----:B------:R-:W-:Y:S01]  /*7ba0*/  IMAD.MOV.U32 R114, RZ, RZ, R82 ;  /* 0x000000ffff727224 */ /* 0x000fe200078e0052 */
[----:B------:R-:W-:Y:S01]  /*7bb0*/  MOV R82, R98 ;  /* 0x0000006200527202 */ /* 0x000fe20000000f00 */
[----:B------:R-:W-:Y:S01]  /*7bc0*/  FADD.FTZ R2, R234, R2 ;  /* 0x00000002ea027221 */ /* 0x000fe20000010000 */
[----:B------:R-:W-:Y:S02]  /*7bd0*/  MOV R98, R134 ;  /* 0x0000008600627202 */ /* 0x000fe40000000f00 */
[----:B------:R-:W-:Y:S01]  /*7be0*/  MOV R252, R83 ;  /* 0x0000005300fc7202 */ /* 0x000fe20000000f00 */
[----:B------:R-:W-:Y:S01]  /*7bf0*/  FADD.FTZ R2, R24, R2 ;  /* 0x0000000218027221 */ /* 0x000fe20000010000 */
[----:B------:R-:W-:Y:S01]  /*7c00*/  MOV R235, R98 ;  /* 0x0000006200eb7202 */ /* 0x000fe20000000f00 */
[----:B------:R-:W-:Y:S01]  /*7c10*/  IMAD.MOV.U32 R232, RZ, RZ, R82 ;  /* 0x000000ffffe87224 */ /* 0x000fe200078e0052 */
[----:B------:R-:W-:Y:S01]  /*7c20*/  MOV R249, R115 ;  /* 0x0000007300f97202 */ /* 0x000fe20000000f00 */
[----:B------:R-:W-:Y:S01]  /*7c30*/  FADD.FTZ R2, R31, R2 ;  /* 0x000000021f027221 */ /* 0x000fe20000010000 */
[----:B------:R-:W-:Y:S01]  /*7c40*/  MOV R212, R114 ;  /* 0x0000007200d47202 */ /* 0x000fe20000000f00 */
[----:B------:R-:W-:Y:S01]  /*7c50*/  IMAD.MOV.U32 R213, RZ, RZ, R113 ;  /* 0x000000ffffd57224 */ /* 0x000fe200078e0071 */
[----:B------:R-:W-:Y:S01]  /*7c60*/  MOV R214, R112 ;  /* 0x0000007000d67202 */ /* 0x000fe20000000f00 */
[----:B------:R-:W1:Y:S04]  /*7c70*/  LDSM.16.MT88.4 R80, [R237+0xf800] ;  /* 0x00f80000ed50783b */ /* 0x000e680000004200 */
[----:B------:R-:W1:Y:S04]  /*7c80*/  LDSM.16.MT88.4 R96, [R238+0xf800] ;  /* 0x00f80000ee60783b */ /* 0x000e680000004200 */
[----:B------:R-:W1:Y:S04]  /*7c90*/  LDSM.16.MT88.4 R112, [R240+0xf800] ;  /* 0x00f80000f070783b */ /* 0x000e680000004200 */
[----:B------:R1:W5:Y:S01]  /*7ca0*/  LDL.LU R134, [R1+0xd0] ;  /* 0x0000d00001867983 */ /* 0x0003620000300800 */
[C---:B---3--:R-:W-:Y:S08]  /*7cb0*/  HMMA.16816.F32 R148, R128.reuse, R156, R148 ;  /* 0x0000009c8094723c */ /* 0x048ff00000001894 */
[C---:B------:R-:W-:Y:S08]  /*7cc0*/  HMMA.16816.F32 R160, R128.reuse, R172, R160 ;  /* 0x000000ac80a0723c */ /* 0x040ff000000018a0 */
[C---:B-1----:R-:W-:Y:S08]  /*7cd0*/  HMMA.16816.F32 R176, R128.reuse, R188, R176 ;  /* 0x000000bc80b0723c */ /* 0x042ff000000018b0 */
[C---:B------:R-:W-:Y:S08]  /*7ce0*/  HMMA.16816.F32 R192, R128.reuse, R204, R192 ;  /* 0x000000cc80c0723c */ /* 0x040ff000000018c0 */
[C---:B------:R-:W-:Y:S08]  /*7cf0*/  HMMA.16816.F32 R68, R128.reuse, R80, R68 ;  /* 0x000000508044723c */ /* 0x040ff00000001844 */
[C---:B------:R-:W-:Y:S08]  /*7d00*/  HMMA.16816.F32 R84, R128.reuse, R96, R84 ;  /* 0x000000608054723c */ /* 0x040ff00000001854 */
[----:B------:R-:W-:Y:S01]  /*7d10*/  HMMA.16816.F32 R100, R128, R112, R100 ;  /* 0x000000708064723c */ /* 0x000fe20000001864 */
[----:B----4-:R-:W-:-:S04]  /*7d20*/  FFMA.FTZ R3, R251, c[0x0][0x23c], -R3 ;  /* 0x00008f00fb037a23 */ /* 0x010fc80000010803 */
[----:B------:R-:W1:Y:S02]  /*7d30*/  MUFU.EX2 R13, R3 ;  /* 0x00000003000d7308 */ /* 0x000e640000000800 */
[----:B-1----:R-:W-:Y:S01]  /*7d40*/  F2FP.PACK_AB R127, R13, R11 ;  /* 0x0000000b0d7f723e */ /* 0x002fe200000000ff */
[----:B------:R-:W-:-:S04]  /*7d50*/  FADD.FTZ R3, R245, R0 ;  /* 0x00000000f5037221 */ /* 0x000fc80000010000 */
[----:B------:R-:W-:Y:S02]  /*7d60*/  FADD.FTZ R3, R241, R3 ;  /* 0x00000003f1037221 */ /* 0x000fe40000010000 */
[----:B------:R-:W-:Y:S02]  /*7d70*/  HMMA.16816.F32 R120, R124, R4, R120 ;  /* 0x000000047c78723c */ /* 0x000fe40000001878 */
[----:B------:R-:W-:-:S05]  /*7d80*/  FADD.FTZ R3, R25, R3 ;  /* 0x0000000319037221 */ /* 0x000fca0000010000 */
[----:B------:R-:W-:Y:S02]  /*7d90*/  FADD.FTZ R4, R26, R8 ;  /* 0x000000081a047221 */ /* 0x000fe40000010000 */
[----:B------:R-:W-:Y:S02]  /*7da0*/  FADD.FTZ R3, R33, R3 ;  /* 0x0000000321037221 */ /* 0x000fe40000010000 */
[----:B--2---:R-:W-:Y:S02]  /*7db0*/  FADD.FTZ R9, R248, R135 ;  /* 0x00000087f8097221 */ /* 0x004fe40000010000 */
        /* <DEDUP_REMOVED lines=174> */
[----:B--2---:R-:W2:Y:S04]  /*88a0*/  LDSM.16.M88.4 R16, [R243] ;  /* 0x00000000f310783b */ /* 0x004ea80000000200 */
[----:B------:R-:W2:Y:S04]  /*88b0*/  LDSM.16.M88.4 R44, [R243+0x1000] ;  /* 0x00100000f32c783b */ /* 0x000ea80000000200 */
[----:B---3--:R-:W3:Y:S04]  /*88c0*/  LDSM.16.M88.4 R12, [R244] ;  /* 0x00000000f40c783b */ /* 0x008ee80000000200 */
[----:B------:R-:W0:Y:S01]  /*88d0*/  LDGDEPBAR ;  /* 0x00000000000079af */ /* 0x000e220000000000 */
[C---:B-1----:R-:W-:Y:S08]  /*88e0*/  HMMA.16816.F32 R140, R8.reuse, R32, RZ ;  /* 0x00000020088c723c */ /* 0x042ff000000018ff */
[C---:B------:R-:W-:Y:S08]  /*88f0*/  HMMA.16816.F32 R52, R8.reuse, R20, RZ ;  /* 0x000000140834723c */ /* 0x040ff000000018ff */
[----:B------:R-:W-:Y:S08]  /*8900*/  HMMA.16816.F32 R64, R8, R34, RZ ;  /* 0x000000220840723c */ /* 0x000ff000000018ff */
[----:B----4-:R-:W-:Y:S08]  /*8910*/  HMMA.16816.F32 R220, R4, R48, R140 ;  /* 0x0000003004dc723c */ /* 0x010ff0000000188c */
        /* <DEDUP_REMOVED lines=13> */
[C---:B--2---:R-:W-:Y:S08]  /*89f0*/  HMMA.16816.F32 R208, R4.reuse, R18, R208 ;  /* 0x0000001204d0723c */ /* 0x044ff000000018d0 */
[----:B------:R-:W-:Y:S01]  /*8a00*/  HMMA.16816.F32 R228, R4, R46, R56 ;  /* 0x0000002e04e4723c */ /* 0x000fe20000001838 */
[----:B------:R-:W-:Y:S01]  /*8a10*/  IMAD.MOV.U32 R132, RZ, RZ, R52 ;  /* 0x000000ffff847224 */ /* 0x000fe200078e0034 */
[----:B------:R-:W-:Y:S01]  /*8a20*/  MOV R2, R54 ;  /* 0x0000003600027202 */ /* 0x000fe20000000f00 */
[----:B------:R-:W-:-:S02]  /*8a30*/  IMAD.MOV.U32 R3, RZ, RZ, R53 ;  /* 0x000000ffff037224 */ /* 0x000fc400078e0035 */
[----:B------:R-:W-:-:S03]  /*8a40*/  IMAD.MOV.U32 R0, RZ, RZ, R55 ;  /* 0x000000ffff007224 */ /* 0x000fc600078e0037 */
[----:B---3--:R-:W-:Y:S08]  /*8a50*/  HMMA.16816.F32 R56, R12, R32, RZ ;  /* 0x000000200c38723c */ /* 0x008ff000000018ff */
[----:B------:R-:W-:Y:S01]  /*8a60*/  HMMA.16816.F32 R224, R4, R44, R60 ;  /* 0x0000002c04e0723c */ /* 0x000fe2000000183c */
[----:B------:R-:W-:Y:S01]  /*8a70*/  IMAD.MOV.U32 R139, RZ, RZ, R209 ;  /* 0x000000ffff8b7224 */ /* 0x000fe200078e00d1 */
[----:B------:R-:W-:Y:S01]  /*8a80*/  MOV R133, R211 ;  /* 0x000000d300857202 */ /* 0x000fe20000000f00 */
[----:B------:R-:W-:-:S05]  /*8a90*/  IMAD.MOV.U32 R138, RZ, RZ, R210 ;  /* 0x000000ffff8a7224 */ /* 0x000fca00078e00d2 */
[----:B------:R-:W-:Y:S08]  /*8aa0*/  HMMA.16816.F32 R52, R12, R28, RZ ;  /* 0x0000001c0c34723c */ /* 0x000ff000000018ff */
[----:B------:R-:W-:Y:S07]  /*8ab0*/  HMMA.16816.F32 R216, R4, R16, R212 ;  /* 0x0000001004d8723c */ /* 0x000fee00000018d4 */
[----:B------:R-:W-:Y:S01]  /*8ac0*/  MOV R212, R208 ;  /* 0x000000d000d47202 */ /* 0x000fe20000000f00 */
[C---:B------:R-:W-:Y:S08]  /*8ad0*/  HMMA.16816.F32 R60, R12.reuse, R36, RZ ;  /* 0x000000240c3c723c */ /* 0x040ff000000018ff */
[C---:B------:R-:W-:Y:S08]  /*8ae0*/  HMMA.16816.F32 R4, R12.reuse, R20, RZ ;  /* 0x000000140c04723c */ /* 0x040ff000000018ff */
[C---:B------:R-:W-:Y:S08]  /*8af0*/  HMMA.16816.F32 R36, R12.reuse, R38, RZ ;  /* 0x000000260c24723c */ /* 0x040ff000000018ff */
[C---:B------:R-:W-:Y:S08]  /*8b00*/  HMMA.16816.F32 R28, R12.reuse, R30, RZ ;  /* 0x0000001e0c1c723c */ /* 0x040ff000000018ff */
[----:B------:R-:W-:Y:S08]  /*8b10*/  HMMA.16816.F32 R20, R12, R22, RZ ;  /* 0x000000160c14723c */ /* 0x000ff000000018ff */
[----:B-1----:R-:W-:Y:S07]  /*8b20*/  HMMA.16816.F32 R208, R8, R48, R56 ;  /* 0x0000003008d0723c */ /* 0x002fee0000001838 */
[----:B------:R-:W-:Y:S01]  /*8b30*/  IMAD.MOV.U32 R56, RZ, RZ, R143 ;  /* 0x000000ffff387224 */ /* 0x000fe200078e008f */
[----:B------:R-:W-:Y:S01]  /*8b40*/  MOV R57, R142 ;  /* 0x0000008e00397202 */ /* 0x000fe20000000f00 */
[----:B------:R-:W-:Y:S01]  /*8b50*/  IMAD.MOV.U32 R58, RZ, RZ, R141 ;  /* 0x000000ffff3a7224 */ /* 0x000fe200078e008d */
[----:B------:R-:W-:Y:S01]  /*8b60*/  HMMA.16816.F32 R64, R12, R34, RZ ;  /* 0x000000220c40723c */ /* 0x000fe200000018ff */
[----:B------:R-:W-:Y:S01]  /*8b70*/  IMAD.MOV.U32 R59, RZ, RZ, R140 ;  /* 0x000000ffff3b7224 */ /* 0x000fe200078e008c */
[----:B------:R-:W-:Y:S06]  /*8b80*/  LDSM.16.M88.4 R12, [R247] ;  /* 0x00000000f70c783b */ /* 0x000fec0000000200 */
[C---:B------:R-:W-:Y:S07]  /*8b90*/  HMMA.16816.F32 R140, R8.reuse, R44, R52 ;  /* 0x0000002c088c723c */ /* 0x040fee0000001834 */
[----:B------:R-:W-:Y:S01]  /*8ba0*/  MOV R52, R212 ;  /* 0x000000d400347202 */ /* 0x000fe20000000f00 */
        /* <DEDUP_REMOVED lines=8> */
[C---:B------:R-:W-:Y:S01]  /*8c30*/  HMMA.16816.F32 R60, R8.reuse, R46, R28 ;  /* 0x0000002e083c723c */ /* 0x040fe2000000181c */
[----:B------:R-:W2:Y:S07]  /*8c40*/  LDSM.16.M88.4 R28, [R242+0x9800] ;  /* 0x00980000f21c783b */ /* 0x000eae0000000200 */
[C---:B------:R-:W-:Y:S01]  /*8c50*/  HMMA.16816.F32 R44, R8.reuse, R42, R20 ;  /* 0x0000002a082c723c */ /* 0x040fe20000001814 */
[----:B------:R-:W3:Y:S07]  /*8c60*/  LDSM.16.M88.4 R20, [R242+0x9000] ;  /* 0x00900000f214783b */ /* 0x000eee0000000200 */
[----:B------:R-:W-:Y:S01]  /*8c70*/  HMMA.16816.F32 R48, R8, R50, R64 ;  /* 0x000000320830723c */ /* 0x000fe20000001840 */
[----:B------:R-:W4:Y:S06]  /*8c80*/  LDSM.16.M88.4 R8, [R242+0x8800] ;  /* 0x00880000f208783b */ /* 0x000f2c0000000200 */
[----:B------:R-:W-:Y:S01]  /*8c90*/  IMAD.MOV.U32 R64, RZ, RZ, R132 ;  /* 0x000000ffff407224 */ /* 0x000fe200078e0084 */
[----:B------:R-:W-:Y:S01]  /*8ca0*/  MOV R66, R2 ;  /* 0x0000000200427202 */ /* 0x000fe20000000f00 */
[----:B------:R-:W-:-:S02]  /*8cb0*/  IMAD.MOV.U32 R65, RZ, RZ, R3 ;  /* 0x000000ffff417224 */ /* 0x000fc400078e0003 */
[----:B------:R-:W-:Y:S01]  /*8cc0*/  IMAD.MOV.U32 R67, RZ, RZ, R0 ;  /* 0x000000ffff437224 */ /* 0x000fe200078e0000 */
[C---:B-1----:R-:W-:Y:S08]  /*8cd0*/  HMMA.16816.F32 R40, R4.reuse, R16, R216 ;  /* 0x000000100428723c */ /* 0x042ff000000018d8 */
[----:B--2---:R-:W-:Y:S08]  /*8ce0*/  HMMA.16816.F32 R216, R4, R28, R220 ;  /* 0x0000001c04d8723c */ /* 0x004ff000000018dc */
[C---:B---3--:R-:W-:Y:S08]  /*8cf0*/  HMMA.16816.F32 R220, R12.reuse, R22, R60 ;  /* 0x000000160cdc723c */ /* 0x048ff0000000183c */
[----:B------:R-:W-:Y:S08]  /*8d00*/  HMMA.16816.F32 R32, R12, R16, R32 ;  /* 0x000000100c20723c */ /* 0x000ff00000001820 */
[----:B------:R-:W-:Y:S01]  /*8d10*/  IMAD.MOV.U32 R132, RZ, RZ, R216 ;  /* 0x000000ffff847224 */ /* 0x000fe200078e00d8 */
[----:B------:R-:W-:Y:S01]  /*8d20*/  MOV R3, R217 ;  /* 0x000000d900037202 */ /* 0x000fe20000000f00 */
[----:B------:R-:W-:Y:S01]  /*8d30*/  IMAD.MOV.U32 R2, RZ, RZ, R218 ;  /* 0x000000ffff027224 */ /* 0x000fe200078e00da */
[----:B----4-:R-:W-:Y:S01]  /*8d40*/  HMMA.16816.F32 R56, R4, R8, R56 ;  /* 0x000000080438723c */ /* 0x010fe20000001838 */
[----:B------:R-:W-:-:S04]  /*8d50*/  IMAD.MOV.U32 R0, RZ, RZ, R219 ;  /* 0x000000ffff007224 */ /* 0x000fc800078e00db */
[----:B------:R-:W-:Y:S01]  /*8d60*/  IMAD.MOV.U32 R63, RZ, RZ, R220 ;  /* 0x000000ffff3f7224 */ /* 0x000fe200078e00dc */
[----:B------:R-:W-:Y:S01]  /*8d70*/  MOV R61, R222 ;  /* 0x000000de003d7202 */ /* 0x000fe20000000f00 */
[----:B------:R-:W-:Y:S01]  /*8d80*/  IMAD.MOV.U32 R62, RZ, RZ, R221 ;  /* 0x000000ffff3e7224 */ /* 0x000fe200078e00dd */
[----:B------:R-:W-:Y:S01]  /*8d90*/  HMMA.16816.F32 R224, R4, R20, R224 ;  /* 0x0000001404e0723c */ /* 0x000fe200000018e0 */
[----:B------:R-:W-:-:S07]  /*8da0*/  IMAD.MOV.U32 R60, RZ, RZ, R223 ;  /* 0x000000ffff3c7224 */ /* 0x000fce00078e00df */
[C---:B------:R-:W-:Y:S08]  /*8db0*/  HMMA.16816.F32 R52, R4.reuse, R18, R52 ;  /* 0x000000120434723c */ /* 0x040ff00000001834 */
[C---:B------:R-:W-:Y:S08]  /*8dc0*/  HMMA.16816.F32 R64, R4.reuse, R10, R64 ;  /* 0x0000000a0440723c */ /* 0x040ff00000001840 */
[C---:B------:R-:W-:Y:S08]  /*8dd0*/  HMMA.16816.F32 R216, R4.reuse, R22, R228 ;  /* 0x0000001604d8723c */ /* 0x040ff000000018e4 */
[----:B------:R-:W-:Y:S01]  /*8de0*/  HMMA.16816.F32 R232, R4, R30, R232 ;  /* 0x0000001e04e8723c */ /* 0x000fe200000018e8 */
[----:B------:R-:W-:Y:S07]  /*8df0*/  LDSM.16.M88.4 R4, [R246+0x2000] ;  /* 0x00200000f604783b */ /* 0x000fee0000000200 */
[C---:B------:R-:W-:Y:S01]  /*8e00*/  HMMA.16816.F32 R36, R12.reuse, R18, R36 ;  /* 0x000000120c24723c */ /* 0x040fe20000001824 */
[----:B------:R-:W1:Y:S07]  /*8e10*/  LDSM.16.M88.4 R16, [R241] ;  /* 0x00000000f110783b */ /* 0x000e6e0000000200 */
[----:B------:R-:W-:Y:S01]  /*8e20*/  HMMA.16816.F32 R220, R12, R28, R212 ;  /* 0x0000001c0cdc723c */ /* 0x000fe200000018d4 */
[----:B------:R-:W-:Y:S01]  /*8e30*/  MOV R249, R216 ;  /* 0x000000d800f97202 */ /* 0x000fe20000000f00 */
[----:B------:R-:W-:Y:S01]  /*8e40*/  IMAD.MOV.U32 R139, RZ, RZ, R217 ;  /* 0x000000ffff8b7224 */ /* 0x000fe200078e00d9 */
[----:B------:R-:W-:Y:S01]  /*8e50*/  MOV R133, R219 ;  /* 0x000000db00857202 */ /* 0x000fe20000000f00 */
[----:B------:R-:W-:-:S04]  /*8e60*/  IMAD.MOV.U32 R138, RZ, RZ, R218 ;  /* 0x000000ffff8a7224 */ /* 0x000fc800078e00da */
[C---:B------:R-:W-:Y:S01]  /*8e70*/  HMMA.16816.F32 R212, R12.reuse, R30, R44 ;  /* 0x0000001e0cd4723c */ /* 0x040fe2000000182c */
[----:B------:R-:W2:Y:S06]  /*8e80*/  LDSM.16.M88.4 R28, [R241+0x1800] ;  /* 0x00180000f11c783b */ /* 0x000eac0000000200 */
[----:B------:R-:W-:Y:S01]  /*8e90*/  IMAD.MOV.U32 R44, RZ, RZ, R249 ;  /* 0x000000ffff2c7224 */ /* 0x000fe200078e00f9 */
[----:B------:R-:W-:Y:S01]  /*8ea0*/  HMMA.16816.F32 R228, R12, R8, R208 ;  /* 0x000000080ce4723c */ /* 0x000fe200000018d0 */
[----:B------:R-:W-:Y:S01]  /*8eb0*/  MOV R45, R139 ;  /* 0x0000008b002d7202 */ /* 0x000fe20000000f00 */
[----:B------:R-:W-:-:S02]  /*8ec0*/  IMAD.MOV.U32 R46, RZ, RZ, R138 ;  /* 0x000000ffff2e7224 */ /* 0x000fc400078e008a */
[----:B------:R-:W-:-:S04]  /*8ed0*/  IMAD.MOV.U32 R47, RZ, RZ, R133 ;  /* 0x000000ffff2f7224 */ /* 0x000fc800078e0085 */
[C---:B------:R-:W-:Y:S01]  /*8ee0*/  HMMA.16816.F32 R216, R12.reuse, R10, R48 ;  /* 0x0000000a0cd8723c */ /* 0x040fe20000001830 */
[----:B------:R-:W3:Y:S07]  /*8ef0*/  LDSM.16.M88.4 R8, [R246] ;  /* 0x00000000f608783b */ /* 0x000eee0000000200 */
[----:B------:R-:W-:Y:S01]  /*8f00*/  HMMA.16816.F32 R140, R12, R20, R140 ;  /* 0x000000140c8c723c */ /* 0x000fe2000000188c */
[----:B------:R-:W-:Y:S04]  /*8f10*/  LDSM.16.M88.4 R20, [R241+0x1000] ;  /* 0x00100000f114783b */ /* 0x000fe80000000200 */
[----:B------:R-:W4:Y:S03]  /*8f20*/  LDSM.16.M88.4 R12, [R241+0x800] ;  /* 0x00080000f10c783b */ /* 0x000f260000000200 */
[C---:B-1----:R-:W-:Y:S07]  /*8f30*/  HMMA.16816.F32 R208, R4.reuse, R16, R40 ;  /* 0x0000001004d0723c */ /* 0x042fee0000001828 */
[----:B------:R-:W-:Y:S01]  /*8f40*/  MOV R40, R132 ;  /* 0x0000008400287202 */ /* 0x000fe20000000f00 */
[----:B------:R-:W-:Y:S01]  /*8f50*/  IMAD.MOV.U32 R41, RZ, RZ, R3 ;  /* 0x000000ffff297224 */ /* 0x000fe200078e0003 */
[----:B------:R-:W-:Y:S01]  /*8f60*/  MOV R43, R0 ;  /* 0x00000000002b7202 */ /* 0x000fe20000000f00 */
[----:B------:R-:W-:Y:S01]  /*8f70*/  IMAD.MOV.U32 R42, RZ, RZ, R2 ;  /* 0x000000ffff2a7224 */ /* 0x000fe200078e0002 */
[C---:B------:R-:W-:Y:S08]  /*8f80*/  HMMA.16816.F32 R48, R4.reuse, R18, R52 ;  /* 0x000000120430723c */ /* 0x040ff00000001834 */
[----:B--2---:R-:W-:Y:S08]  /*8f90*/  HMMA.16816.F32 R40, R4, R28, R40 ;  /* 0x0000001c0428723c */ /* 0x004ff00000001828 */
[----:B---3--:R-:W-:Y:S08]  /*8fa0*/  HMMA.16816.F32 R32, R8, R16, R32 ;  /* 0x000000100820723c */ /* 0x008ff00000001820 */
[----:B------:R-:W-:Y:S01]  /*8fb0*/  IMAD.MOV.U32 R3, RZ, RZ, R49 ;  /* 0x000000ffff037224 */ /* 0x000fe200078e0031 */
[----:B------:R-:W-:Y:S01]  /*8fc0*/  MOV R2, R50 ;  /* 0x0000003200027202 */ /* 0x000fe20000000f00 */
[----:B------:R-:W-:Y:S01]  /*8fd0*/  IMAD.MOV.U32 R0, RZ, RZ, R51 ;  /* 0x000000ffff007224 */ /* 0x000fe200078e0033 */
[----:B----4-:R-:W-:Y:S01]  /*8fe0*/  HMMA.16816.F32 R56, R4, R12, R56 ;  /* 0x0000000c0438723c */ /* 0x010fe20000001838 */
[----:B------:R-:W-:-:S04]  /*8ff0*/  IMAD.MOV.U32 R16, RZ, RZ, R48 ;  /* 0x000000ffff107224 */ /* 0x000fc800078e0030 */
[----:B------:R-:W-:-:S03]  /*9000*/  MOV R132, R40 ;  /* 0x0000002800847202 */ /* 0x000fc60000000f00 */
[C---:B------:R-:W-:Y:S07]  /*9010*/  HMMA.16816.F32 R48, R4.reuse, R20, R224 ;  /* 0x000000140430723c */ /* 0x040fee00000018e0 */
[----:B------:R-:W-:Y:S01]  /*9020*/  MOV R225, R3 ;  /* 0x0000000300e17202 */ /* 0x000fe20000000f00 */
[----:B------:R-:W-:Y:S01]  /*9030*/  IMAD.MOV.U32 R226, RZ, RZ, R2 ;  /* 0x000000ffffe27224 */ /* 0x000fe200078e0002 */
[----:B------:R-:W-:Y:S01]  /*9040*/  HMMA.16816.F32 R52, R4, R14, R64 ;  /* 0x0000000e0434723c */ /* 0x000fe20000001840 */
[----:B------:R-:W-:Y:S01]  /*9050*/  IMAD.MOV.U32 R227, RZ, RZ, R0 ;  /* 0x000000ffffe37224 */ /* 0x000fe200078e0000 */
[----:B------:R-:W-:Y:S01]  /*9060*/  MOV R0, R43 ;  /* 0x0000002b00007202 */ /* 0x000fe20000000f00 */
[----:B------:R-:W-:-:S02]  /*9070*/  IMAD.MOV.U32 R3, RZ, RZ, R41 ;  /* 0x000000ffff037224 */ /* 0x000fc400078e0029 */
[----:B------:R-:W-:Y:S02]  /*9080*/  IMAD.MOV.U32 R2, RZ, RZ, R42 ;  /* 0x000000ffff027224 */ /* 0x000fe400078e002a */
[----:B------:R-:W-:Y:S01]  /*9090*/  IMAD.MOV.U32 R224, RZ, RZ, R16 ;  /* 0x000000ffffe07224 */ /* 0x000fe200078e0010 */
[C---:B------:R-:W-:Y:S08]  /*90a0*/  HMMA.16816.F32 R44, R4.reuse, R22, R44 ;  /* 0x00000016042c723c */ /* 0x040ff0000000182c */
[----:B------:R-:W-:Y:S01]  /*90b0*/  HMMA.16816.F32 R40, R4, R30, R232 ;  /* 0x0000001e0428723c */ /* 0x000fe200000018e8 */
[----:B------:R-:W-:Y:S06]  /*90c0*/  LDSM.16.M88.4 R4, [R244+0x6000] ;  /* 0x00600000f404783b */ /* 0x000fec0000000200 */
[----:B------:R-:W-:Y:S01]  /*90d0*/  IMAD.MOV.U32 R232, RZ, RZ, R63 ;  /* 0x000000ffffe87224 */ /* 0x000fe200078e003f */
[----:B------:R-:W-:Y:S01]  /*90e0*/  HMMA.16816.F32 R36, R8, R18, R36 ;  /* 0x000000120824723c */ /* 0x000fe20000001824 */
[----:B------:R-:W1:Y:S01]  /*90f0*/  LDSM.16.M88.4 R16, [R236+0xa000] ;  /* 0x00a00000ec10783b */ /* 0x000e620000000200 */
[----:B------:R-:W-:Y:S01]  /*9100*/  IMAD.MOV.U32 R233, RZ, RZ, R62 ;  /* 0x000000ffffe97224 */ /* 0x000fe200078e003e */
[----:B------:R-:W-:Y:S01]  /*9110*/  MOV R234, R61 ;  /* 0x0000003d00ea7202 */ /* 0x000fe20000000f00 */
[----:B------:R-:W-:-:S04]  /*9120*/  IMAD.MOV.U32 R235, RZ, RZ, R60 ;  /* 0x000000ffffeb7224 */ /* 0x000fc800078e003c */
[C---:B------:R-:W-:Y:S08]  /*9130*/  HMMA.16816.F32 R60, R8.reuse, R12, R228 ;  /* 0x0000000c083c723c */ /* 0x040ff000000018e4 */
[C---:B------:R-:W-:Y:S01]  /*9140*/  HMMA.16816.F32 R64, R8.reuse, R14, R216 ;  /* 0x0000000e0840723c */ /* 0x040fe200000018d8 */
[----:B------:R-:W2:Y:S07]  /*9150*/  LDSM.16.M88.4 R12, [R244+0x4000] ;  /* 0x00400000f40c783b */ /* 0x000eae0000000200 */
[C---:B------:R-:W-:Y:S08]  /*9160*/  HMMA.16816.F32 R140, R8.reuse, R20, R140 ;  /* 0x00000014088c723c */ /* 0x040ff0000000188c */
[C---:B------:R-:W-:Y:S01]  /*9170*/  HMMA.16816.F32 R232, R8.reuse, R22, R232 ;  /* 0x0000001608e8723c */ /* 0x040fe200000018e8 */
[----:B------:R-:W-:Y:S07]  /*9180*/  LDSM.16.M88.4 R20, [R236+0xb000] ;  /* 0x00b00000ec14783b */ /* 0x000fee0000000200 */
[C---:B------:R-:W-:Y:S08]  /*9190*/  HMMA.16816.F32 R228, R8.reuse, R28, R220 ;  /* 0x0000001c08e4723c */ /* 0x040ff000000018dc */
[----:B------:R-:W-:Y:S01]  /*91a0*/  HMMA.16816.F32 R216, R8, R30, R212 ;  /* 0x0000001e08d8723c */ /* 0x000fe200000018d4 */
[----:B------:R-:W3:Y:S04]  /*91b0*/  LDSM.16.M88.4 R8, [R236+0xa800] ;  /* 0x00a80000ec08783b */ /* 0x000ee80000000200 */
[----:B------:R-:W4:Y:S03]  /*91c0*/  LDSM.16.M88.4 R28, [R236+0xb800] ;  /* 0x00b80000ec1c783b */ /* 0x000f260000000200 */
[----:B-1----:R-:W-:Y:S08]  /*91d0*/  HMMA.16816.F32 R220, R4, R18, R224 ;  /* 0x0000001204dc723c */ /* 0x002ff000000018e0 */
[-C--:B--2---:R-:W-:Y:S07]  /*91e0*/  HMMA.16816.F32 R212, R12, R16.reuse, R32 ;  /* 0x000000100cd4723c */ /* 0x084fee0000001820 */
[----:B------:R-:W-:Y:S01]  /*91f0*/  IMAD.MOV.U32 R32, RZ, RZ, R132 ;  /* 0x000000ffff207224 */ /* 0x000fe200078e0084 */
[----:B------:R-:W-:Y:S01]  /*9200*/  MOV R33, R3 ;  /* 0x0000000300217202 */ /* 0x000fe20000000f00 */
[----:B------:R-:W-:Y:S01]  /*9210*/  IMAD.MOV.U32 R34, RZ, RZ, R2 ;  /* 0x000000ffff227224 */ /* 0x000fe200078e0002 */
[----:B------:R-:W-:Y:S01]  /*9220*/  HMMA.16816.F32 R208, R4, R16, R208 ;  /* 0x0000001004d0723c */ /* 0x000fe200000018d0 */
[----:B------:R-:W-:-:S05]  /*9230*/  IMAD.MOV.U32 R35, RZ, RZ, R0 ;  /* 0x000000ffff237224 */ /* 0x000fca00078e0000 */
[----:B------:R-:W-:Y:S01]  /*9240*/  MOV R132, R220 ;  /* 0x000000dc00847202 */ /* 0x000fe20000000f00 */
[----:B------:R-:W-:Y:S01]  /*9250*/  IMAD.MOV.U32 R3, RZ, RZ, R221 ;  /* 0x000000ffff037224 */ /* 0x000fe200078e00dd */
[----:B------:R-:W-:Y:S01]  /*9260*/  MOV R0, R223 ;  /* 0x000000df00007202 */ /* 0x000fe20000000f00 */
[----:B------:R-:W-:Y:S02]  /*9270*/  IMAD.MOV.U32 R2, RZ, RZ, R222 ;  /* 0x000000ffff027224 */ /* 0x000fe400078e00de */
[C---:B---3--:R-:W-:Y:S08]  /*9280*/  HMMA.16816.F32 R220, R4.reuse, R8, R56 ;  /* 0x0000000804dc723c */ /* 0x048ff00000001838 */
[C---:B----4-:R-:W-:Y:S08]  /*9290*/  HMMA.16816.F32 R32, R4.reuse, R28, R32 ;  /* 0x0000001c0420723c */ /* 0x050ff00000001820 */
[C---:B------:R-:W-:Y:S08]  /*92a0*/  HMMA.16816.F32 R224, R4.reuse, R10, R52 ;  /* 0x0000000a04e0723c */ /* 0x040ff00000001834 */
        /* <DEDUP_REMOVED lines=9> */
[----:B------:R-:W-:-:S07]  /*9340*/  IMAD.MOV.U32 R138, RZ, RZ, R32 ;  /* 0x000000ffff8a7224 */ /* 0x000fce00078e0020 */
[----:B------:R-:W-:Y:S01]  /*9350*/  HMMA.16816.F32 R48, R4, R30, R40 ;  /* 0x0000001e0430723c */ /* 0x000fe20000001828 */
[----:B------:R-:W-:Y:S07]  /*9360*/  LDSM.16.M88.4 R4, [R245+0x6000] ;  /* 0x00600000f504783b */ /* 0x000fee0000000200 */
[C---:B------:R-:W-:Y:S08]  /*9370*/  HMMA.16816.F32 R40, R12.reuse, R8, R60 ;  /* 0x000000080c28723c */ /* 0x040ff0000000183c */
[C---:B------:R-:W-:Y:S08]  /*9380*/  HMMA.16816.F32 R44, R12.reuse, R18, R36 ;  /* 0x000000120c2c723c */ /* 0x040ff00000001824 */
[C---:B------:R-:W-:Y:S07]  /*9390*/  HMMA.16816.F32 R60, R12.reuse, R22, R232 ;  /* 0x000000160c3c723c */ /* 0x040fee00000018e8 */
[----:B------:R-:W-:Y:S01]  /*93a0*/  IMAD.MOV.U32 R232, RZ, RZ, R59 ;  /* 0x000000ffffe87224 */ /* 0x000fe200078e003b */
[C---:B------:R-:W-:Y:S01]  /*93b0*/  HMMA.16816.F32 R36, R12.reuse, R10, R64 ;  /* 0x0000000a0c24723c */ /* 0x040fe20000001840 */
[----:B------:R-:W-:Y:S01]  /*93c0*/  IMAD.MOV.U32 R233, RZ, RZ, R58 ;  /* 0x000000ffffe97224 */ /* 0x000fe200078e003a */
[----:B------:R-:W-:Y:S01]  /*93d0*/  MOV R234, R57 ;  /* 0x0000003900ea7202 */ /* 0x000fe20000000f00 */
[----:B------:R-:W-:Y:S01]  /*93e0*/  IMAD.MOV.U32 R235, RZ, RZ, R56 ;  /* 0x000000ffffeb7224 */ /* 0x000fe200078e0038 */
[----:B------:R-:W-:Y:S04]  /*93f0*/  LDSM.16.M88.4 R8, [R245+0x4000] ;  /* 0x00400000f508783b */ /* 0x000fe80000000200 */
[C---:B------:R-:W-:Y:S01]  /*9400*/  HMMA.16816.F32 R32, R12.reuse, R20, R140 ;  /* 0x000000140c20723c */ /* 0x040fe2000000188c */
[----:B------:R-:W1:Y:S06]  /*9410*/  LDSM.16.M88.4 R20, [R243+0x3000] ;  /* 0x00300000f314783b */ /* 0x000e6c0000000200 */
[----:B------:R-:W-:Y:S01]  /*9420*/  IMAD.MOV.U32 R142, RZ, RZ, R17 ;  /* 0x000000ffff8e7224 */ /* 0x000fe200078e0011 */
[----:B------:R-:W-:Y:S01]  /*9430*/  HMMA.16816.F32 R56, R12, R28, R228 ;  /* 0x0000001c0c38723c */ /* 0x000fe200000018e4 */
[----:B------:R-:W-:Y:S01]  /*9440*/  MOV R143, R16 ;  /* 0x00000010008f7202 */ /* 0x000fe20000000f00 */
[----:B------:R-:W-:Y:S01]  /*9450*/  IMAD.MOV.U32 R141, RZ, RZ, R133 ;  /* 0x000000ffff8d7224 */ /* 0x000fe200078e0085 */
[----:B------:R-:W2:Y:S01]  /*9460*/  LDSM.16.M88.4 R16, [R243+0x2000] ;  /* 0x00200000f310783b */ /* 0x000ea20000000200 */
[----:B------:R-:W-:-:S03]  /*9470*/  MOV R140, R138 ;  /* 0x0000008a008c7202 */ /* 0x000fc60000000f00 */
[----:B------:R-:W-:Y:S01]  /*9480*/  IMAD.MOV.U32 R228, RZ, RZ, R132 ;  /* 0x000000ffffe47224 */ /* 0x000fe200078e0084 */
[----:B------:R-:W-:Y:S01]  /*9490*/  HMMA.16816.F32 R64, R12, R30, R216 ;  /* 0x0000001e0c40723c */ /* 0x000fe200000018d8 */
[----:B------:R-:W3:Y:S01]  /*94a0*/  LDSM.16.M88.4 R12, [R243+0x2800] ;  /* 0x00280000f30c783b */ /* 0x000ee20000000200 */
[----:B------:R-:W-:Y:S01]  /*94b0*/  MOV R229, R3 ;  /* 0x0000000300e57202 */ /* 0x000fe20000000f00 */
[----:B------:R-:W-:Y:S02]  /*94c0*/  IMAD.MOV.U32 R230, RZ, RZ, R2 ;  /* 0x000000ffffe67224 */ /* 0x000fe400078e0002 */
[----:B------:R-:W4:Y:S01]  /*94d0*/  LDSM.16.M88.4 R28, [R243+0x3800] ;  /* 0x00380000f31c783b */ /* 0x000f220000000200 */
[----:B------:R-:W-:Y:S02]  /*94e0*/  IMAD.MOV.U32 R231, RZ, RZ, R0 ;  /* 0x000000ffffe77224 */ /* 0x000fe400078e0000 */
[----:B-1----:R-:W-:Y:S08]  /*94f0*/  HMMA.16816.F32 R60, R8, R22, R60 ;  /* 0x00000016083c723c */ /* 0x002ff0000000183c */
[C---:B--2---:R-:W-:Y:S08]  /*9500*/  HMMA.16816.F32 R228, R4.reuse, R18, R228 ;  /* 0x0000001204e4723c */ /* 0x044ff000000018e4 */
[C---:B---3--:R-:W-:Y:S08]  /*9510*/  HMMA.16816.F32 R216, R4.reuse, R12, R232 ;  /* 0x0000000c04d8723c */ /* 0x048ff000000018e8 */
[-C--:B------:R-:W-:Y:S08]  /*9520*/  HMMA.16816.F32 R208, R4, R16.reuse, R208 ;  /* 0x0000001004d0723c */ /* 0x080ff000000018d0 */
[----:B------:R-:W-:Y:S01]  /*9530*/  HMMA.16816.F32 R212, R8, R16, R212 ;  /* 0x0000001008d4723c */ /* 0x000fe200000018d4 */
[----:B------:R-:W-:Y:S01]  /*9540*/  MOV R249, R228 ;  /* 0x000000e400f97202 */ /* 0x000fe20000000f00 */
[----:B------:R-:W-:Y:S01]  /*9550*/  IMAD.MOV.U32 R139, RZ, RZ, R229 ;  /* 0x000000ffff8b7224 */ /* 0x000fe200078e00e5 */
[----:B------:R-:W-:Y:S01]  /*9560*/  MOV R133, R231 ;  /* 0x000000e700857202 */ /* 0x000fe20000000f00 */
[----:B------:R-:W-:-:S04]  /*9570*/  IMAD.MOV.U32 R138, RZ, RZ, R230 ;  /* 0x000000ffff8a7224 */ /* 0x000fc800078e00e6 */
[----:B------:R-:W-:Y:S01]  /*9580*/  IMAD.MOV.U32 R16, RZ, RZ, R216 ;  /* 0x000000ffff107224 */ /* 0x000fe200078e00d8 */
[----:B----4-:R-:W-:Y:S01]  /*9590*/  HMMA.16816.F32 R140, R4, R28, R140 ;  /* 0x0000001c048c723c */ /* 0x010fe2000000188c */
[----:B------:R-:W-:Y:S01]  /*95a0*/  IMAD.MOV.U32 R252, RZ, RZ, R217 ;  /* 0x000000fffffc7224 */ /* 0x000fe200078e00d9 */
[----:B------:R-:W-:Y:S01]  /*95b0*/  MOV R251, R218 ;  /* 0x000000da00fb7202 */ /* 0x000fe20000000f00 */
[----:B------:R-:W-:-:S05]  /*95c0*/  IMAD.MOV.U32 R250, RZ, RZ, R219 ;  /* 0x000000fffffa7224 */ /* 0x000fca00078e00db */
[C---:B------:R-:W-:Y:S08]  /*95d0*/  HMMA.16816.F32 R228, R4.reuse, R20, R220 ;  /* 0x0000001404e4723c */ /* 0x040ff000000018dc */
[C---:B------:R-:W-:Y:S08]  /*95e0*/  HMMA.16816.F32 R232, R4.reuse, R14, R224 ;  /* 0x0000000e04e8723c */ /* 0x040ff000000018e0 */
[----:B------:R-:W-:Y:S01]  /*95f0*/  HMMA.16816.F32 R220, R4, R30, R48 ;  /* 0x0000001e04dc723c */ /* 0x000fe20000001830 */
[----:B------:R-:W-:Y:S01]  /*9600*/  IMAD.MOV.U32 R132, RZ, RZ, R140 ;  /* 0x000000ffff847224 */ /* 0x000fe200078e008c */
[----:B------:R-:W-:Y:S01]  /*9610*/  MOV R3, R141 ;  /* 0x0000008d00037202 */ /* 0x000fe20000000f00 */
[----:B------:R-:W-:-:S02]  /*9620*/  IMAD.MOV.U32 R2, RZ, RZ, R142 ;  /* 0x000000ffff027224 */ /* 0x000fc400078e008e */
[----:B------:R-:W-:Y:S02]  /*9630*/  IMAD.MOV.U32 R0, RZ, RZ, R143 ;  /* 0x000000ffff007224 */ /* 0x000fe400078e008f */
[----:B------:R-:W-:Y:S01]  /*9640*/  MOV R51, R16 ;  /* 0x0000001000337202 */ /* 0x000fe20000000f00 */
[----:B------:R-:W-:Y:S01]  /*9650*/  HMMA.16816.F32 R224, R4, R22, R52 ;  /* 0x0000001604e0723c */ /* 0x000fe20000001834 */
[----:B------:R-:W-:Y:S06]  /*9660*/  LDSM.16.M88.4 R4, [R247+0x6000] ;  /* 0x00600000f704783b */ /* 0x000fec0000000200 */
[----:B------:R-:W-:Y:S01]  /*9670*/  MOV R22, R251 ;  /* 0x000000fb00167202 */ /* 0x000fe20000000f00 */
[----:B------:R-:W-:Y:S01]  /*9680*/  HMMA.16816.F32 R216, R8, R18, R44 ;  /* 0x0000001208d8723c */ /* 0x000fe2000000182c */
[----:B------:R-:W1:Y:S01]  /*9690*/  LDSM.16.M88.4 R16, [R242+0xa000] ;  /* 0x00a00000f210783b */ /* 0x000e620000000200 */
[----:B------:R-:W-:-:S06]  /*96a0*/  IMAD.MOV.U32 R23, RZ, RZ, R250 ;  /* 0x000000ffff177224 */ /* 0x000fcc00078e00fa */
[C---:B------:R-:W-:Y:S08]  /*96b0*/  HMMA.16816.F32 R140, R8.reuse, R12, R40 ;  /* 0x0000000c088c723c */ /* 0x040ff00000001828 */
[C---:B------:R-:W-:Y:S01]  /*96c0*/  HMMA.16816.F32 R40, R8.reuse, R20, R32 ;  /* 0x000000140828723c */ /* 0x040fe20000001820 */
[----:B------:R-:W-:Y:S06]  /*96d0*/  LDSM.16.M88.4 R32, [R242+0xb800] ;  /* 0x00b80000f220783b */ /* 0x000fec0000000200 */
[----:B------:R-:W-:Y:S01]  /*96e0*/  IMAD.MOV.U32 R20, RZ, RZ, R51 ;  /* 0x000000ffff147224 */ /* 0x000fe200078e0033 */
[----:B------:R-:W-:Y:S01]  /*96f0*/  HMMA.16816.F32 R52, R8, R14, R36 ;  /* 0x0000000e0834723c */ /* 0x000fe20000001824 */
[----:B------:R-:W2:Y:S01]  /*9700*/  LDSM.16.M88.4 R12, [R247+0x4000] ;  /* 0x00400000f70c783b */ /* 0x000ea20000000200 */
[----:B------:R-:W-:-:S03]  /*9710*/  IMAD.MOV.U32 R21, RZ, RZ, R252 ;  /* 0x000000ffff157224 */ /* 0x000fc600078e00fc */
[----:B------:R-:W3:Y:S03]  /*9720*/  S2R R252, SR_TID.X ;  /* 0x0000000000fc7919 */ /* 0x000ee60000002100 */
[C---:B------:R-:W-:Y:S08]  /*9730*/  HMMA.16816.F32 R56, R8.reuse, R28, R56 ;  /* 0x0000001c0838723c */ /* 0x040ff00000001838 */
[----:B------:R-:W-:Y:S01]  /*9740*/  HMMA.16816.F32 R48, R8, R30, R64 ;  /* 0x0000001e0830723c */ /* 0x000fe20000001840 */
[----:B------:R-:W4:Y:S04]  /*9750*/  LDSM.16.M88.4 R8, [R242+0xa800] ;  /* 0x00a80000f208783b */ /* 0x000f280000000200 */
[----:B------:R-:W4:Y:S02]  /*9760*/  LDSM.16.M88.4 R28, [R242+0xb000] ;  /* 0x00b00000f21c783b */ /* 0x000f240000000200 */
[----:B------:R-:W-:Y:S01]  /*9770*/  IMAD.MOV.U32 R64, RZ, RZ, R249 ;  /* 0x000000ffff407224 */ /* 0x000fe200078e00f9 */
[----:B------:R-:W-:Y:S01]  /*9780*/  MOV R65, R139 ;  /* 0x0000008b00417202 */ /* 0x000fe20000000f00 */
[----:B------:R-:W-:Y:S01]  /*9790*/  IMAD.MOV.U32 R66, RZ, RZ, R138 ;  /* 0x000000ffff427224 */ /* 0x000fe200078e008a */
[----:B-1----:R-:W-:Y:S01]  /*97a0*/  HMMA.16816.F32 R44, R4, R16, R208 ;  /* 0x00000010042c723c */ /* 0x002fe200000018d0 */
[----:B------:R-:W-:-:S02]  /*97b0*/  IMAD.MOV.U32 R67, RZ, RZ, R133 ;  /* 0x000000ffff437224 */ /* 0x000fc400078e0085 */
[----:B---3--:R-:W-:-:S05]  /*97c0*/  IMAD.SHL.U32 R252, R252, 0x2, RZ ;  /* 0x00000002fcfc7824 */ /* 0x008fca00078e00ff */
[----:B------:R-:W-:Y:S01]  /*97d0*/  HMMA.16816.F32 R64, R4, R18, R64 ;  /* 0x000000120440723c */ /* 0x000fe20000001840 */
[----:B------:R-:W-:-:S07]  /*97e0*/  LOP3.LUT R252, R252, 0x6, RZ, 0xc0, !PT ;  /* 0x00000006fcfc7812 */ /* 0x000fce00078ec0ff */
[----:B--2---:R-:W-:Y:S07]  /*97f0*/  HMMA.16816.F32 R36, R12, R16, R212 ;  /* 0x000000100c24723c */ /* 0x004fee00000018d4 */
[----:B------:R-:W-:Y:S01]  /*9800*/  MOV R212, R132 ;  /* 0x0000008400d47202 */ /* 0x000fe20000000f00 */
[----:B------:R-:W-:Y:S01]  /*9810*/  IMAD.MOV.U32 R213, RZ, RZ, R3 ;  /* 0x000000ffffd57224 */ /* 0x000fe200078e0003 */
[----:B------:R-:W-:Y:S01]  /*9820*/  MOV R215, R0 ;  /* 0x0000000000d77202 */ /* 0x000fe20000000f00 */
[----:B------:R-:W-:-:S06]  /*9830*/  IMAD.MOV.U32 R214, RZ, RZ, R2 ;  /* 0x000000ffffd67224 */ /* 0x000fcc00078e0002 */
[----:B------:R-:W-:Y:S01]  /*9840*/  IMAD.MOV.U32 R211, RZ, RZ, R64 ;  /* 0x000000ffffd37224 */ /* 0x000fe200078e0040 */
[----:B------:R-:W-:Y:S01]  /*9850*/  MOV R210, R65 ;  /* 0x0000004100d27202 */ /* 0x000fe20000000f00 */
[----:B------:R-:W-:Y:S01]  /*9860*/  IMAD.MOV.U32 R209, RZ, RZ, R66 ;  /* 0x000000ffffd17224 */ /* 0x000fe200078e0042 */
[----:B------:R-:W-:Y:S01]  /*9870*/  MOV R208, R67 ;  /* 0x0000004300d07202 */ /* 0x000fe20000000f00 */
[C---:B------:R-:W-:Y:S08]  /*9880*/  HMMA.16816.F32 R212, R4.reuse, R32, R212 ;  /* 0x0000002004d4723c */ /* 0x040ff000000018d4 */
[C---:B----4-:R-:W-:Y:S11]  /*9890*/  HMMA.16816.F32 R64, R4.reuse, R8, R20 ;  /* 0x000000080440723c */ /* 0x050ff60000001814 */
[----:B------:R-:W-:Y:S05]  /*98a0*/  @!UPT UIADD3 URZ, URZ, URZ, URZ ;  /* 0x0000003f3f3ff290 */ /* 0x000fea000fffe03f */
[----:B------:R-:W-:Y:S01]  /*98b0*/  IMAD.MOV.U32 R138, RZ, RZ, R212 ;  /* 0x000000ffff8a7224 */ /* 0x000fe200078e00d4 */
[----:B------:R-:W-:Y:S01]  /*98c0*/  MOV R133, R213 ;  /* 0x000000d500857202 */ /* 0x000fe20000000f00 */
[----:B------:R-:W-:Y:S01]  /*98d0*/  IMAD.MOV.U32 R132, RZ, RZ, R214 ;  /* 0x000000ffff847224 */ /* 0x000fe200078e00d6 */
[----:B------:R-:W-:Y:S02]  /*98e0*/  MOV R17, R215 ;  /* 0x000000d700117202 */ /* 0x000fe40000000f00 */
[----:B------:R-:W-:Y:S03]  /*98f0*/  HMMA.16816.F32 R212, R4, R34, R220 ;  /* 0x0000002204d4723c */ /* 0x000fe600000018dc */
[----:B------:R-:W-:Y:S01]  /*9900*/  IMAD.MOV.U32 R23, RZ, RZ, R64 ;  /* 0x000000ffff177224 */ /* 0x000fe200078e0040 */
[----:B------:R-:W-:Y:S01]  /*9910*/  MOV R22, R65 ;  /* 0x0000004100167202 */ /* 0x000fe20000000f00 */
[----:B------:R-:W-:Y:S01]  /*9920*/  IMAD.MOV.U32 R21, RZ, RZ, R66 ;  /* 0x000000ffff157224 */ /* 0x000fe200078e0042 */
[----:B------:R-:W-:-:S02]  /*9930*/  MOV R20, R67 ;  /* 0x0000004300147202 */ /* 0x000fc40000000f00 */
[----:B------:R-:W-:Y:S08]  /*9940*/  HMMA.16816.F32 R64, R4, R10, R232 ;  /* 0x0000000a0440723c */ /* 0x000ff000000018e8 */
[C---:B------:R-:W-:Y:S08]  /*9950*/  HMMA.16816.F32 R232, R12.reuse, R18, R216 ;  /* 0x000000120ce8723c */ /* 0x040ff000000018d8 */
[C---:B------:R-:W-:Y:S08]  /*9960*/  HMMA.16816.F32 R220, R12.reuse, R28, R40 ;  /* 0x0000001c0cdc723c */ /* 0x040ff00000001828 */
[----:B------:R-:W-:Y:S01]  /*9970*/  IMAD.MOV.U32 R251, RZ, RZ, R64 ;  /* 0x000000fffffb7224 */ /* 0x000fe200078e0040 */
[----:B------:R-:W-:Y:S01]  /*9980*/  MOV R250, R65 ;  /* 0x0000004100fa7202 */ /* 0x000fe20000000f00 */
[----:B------:R-:W-:Y:S01]  /*9990*/  IMAD.MOV.U32 R249, RZ, RZ, R66 ;  /* 0x000000fffff97224 */ /* 0x000fe200078e0042 */
[----:B------:R-:W-:Y:S01]  /*99a0*/  MOV R139, R67 ;  /* 0x00000043008b7202 */ /* 0x000fe20000000f00 */
[----:B------:R-:W-:Y:S08]  /*99b0*/  HMMA.16816.F32 R216, R12, R30, R60 ;  /* 0x0000001e0cd8723c */ /* 0x000ff0000000183c */
[----:B------:R-:W-:Y:S08]  /*99c0*/  HMMA.16816.F32 R64, R4, R28, R228 ;  /* 0x0000001c0440723c */ /* 0x000ff000000018e4 */
[----:B------:R-:W-:Y:S11]  /*99d0*/  HMMA.16816.F32 R228, R12, R8, R140 ;  /* 0x000000080ce4723c */ /* 0x000ff6000000188c */
[----:B------:R-:W-:Y:S05]  /*99e0*/  @!UPT UIADD3 URZ, URZ, URZ, URZ ;  /* 0x0000003f3f3ff290 */ /* 0x000fea000fffe03f */
[----:B------:R-:W-:Y:S01]  /*99f0*/  IMAD.MOV.U32 R16, RZ, RZ, R64 ;  /* 0x000000ffff107224 */ /* 0x000fe200078e0040 */
[----:B------:R-:W-:Y:S01]  /*9a00*/  MOV R3, R65 ;  /* 0x0000004100037202 */ /* 0x000fe20000000f00 */
[----:B------:R-:W-:Y:S01]  /*9a10*/  IMAD.MOV.U32 R2, RZ, RZ, R66 ;  /* 0x000000ffff027224 */ /* 0x000fe200078e0042 */
[----:B------:R-:W-:Y:S02]  /*9a20*/  MOV R0, R67 ;  /* 0x0000004300007202 */ /* 0x000fe40000000f00 */
[----:B------:R-:W-:Y:S01]  /*9a30*/  HMMA.16816.F32 R64, R4, R30, R224 ;  /* 0x0000001e0440723c */ /* 0x000fe200000018e0 */
[----:B------:R-:W-:Y:S06]  /*9a40*/  LDSM.16.M88.4 R28, [R241+0x3800] ;  /* 0x00380000f11c783b */ /* 0x000fec0000000200 */
        /* <DEDUP_REMOVED lines=8> */
[C---:B------:R-:W-:Y:S01]  /*9ad0*/  HMMA.16816.F32 R224, R12.reuse, R10, R52 ;  /* 0x0000000a0ce0723c */ /* 0x040fe20000001834 */
[----:B------:R-:W1:Y:S04]  /*9ae0*/  LDSM.16.M88.4 R4, [R246+0x6000] ;  /* 0x00600000f604783b */ /* 0x000e680000000200 */
[----:B------:R-:W2:Y:S02]  /*9af0*/  LDSM.16.M88.4 R8, [R246+0x4000] ;  /* 0x00400000f608783b */ /* 0x000ea40000000200 */
[----:B------:R-:W-:Y:S01]  /*9b00*/  IMAD.MOV.U32 R52, RZ, RZ, R23 ;  /* 0x000000ffff347224 */ /* 0x000fe200078e0017 */
[----:B------:R-:W-:Y:S01]  /*9b10*/  MOV R53, R22 ;  /* 0x0000001600357202 */ /* 0x000fe20000000f00 */
[----:B------:R-:W-:Y:S01]  /*9b20*/  IMAD.MOV.U32 R54, RZ, RZ, R21 ;  /* 0x000000ffff367224 */ /* 0x000fe200078e0015 */
[----:B------:R-:W-:Y:S01]  /*9b30*/  MOV R55, R20 ;  /* 0x0000001400377202 */ /* 0x000fe20000000f00 */
[C---:B------:R-:W-:Y:S01]  /*9b40*/  HMMA.16816.F32 R212, R12.reuse, R32, R56 ;  /* 0x000000200cd4723c */ /* 0x040fe20000001838 */
[----:B------:R-:W3:Y:S06]  /*9b50*/  LDSM.16.M88.4 R20, [R241+0x2000] ;  /* 0x00200000f114783b */ /* 0x000eec0000000200 */
[----:B------:R-:W-:Y:S01]  /*9b60*/  IMAD.MOV.U32 R56, RZ, RZ, R211 ;  /* 0x000000ffff387224 */ /* 0x000fe200078e00d3 */
[----:B------:R-:W-:Y:S01]  /*9b70*/  MOV R57, R210 ;  /* 0x000000d200397202 */ /* 0x000fe20000000f00 */
[----:B------:R-:W-:Y:S01]  /*9b80*/  IMAD.MOV.U32 R58, RZ, RZ, R209 ;  /* 0x000000ffff3a7224 */ /* 0x000fe200078e00d1 */
[----:B------:R-:W-:Y:S01]  /*9b90*/  MOV R59, R208 ;  /* 0x000000d0003b7202 */ /* 0x000fe20000000f00 */
[----:B------:R-:W-:Y:S01]  /*9ba0*/  IMAD.MOV.U32 R32, RZ, RZ, R138 ;  /* 0x000000ffff207224 */ /* 0x000fe200078e008a */
[----:B------:R-:W-:Y:S01]  /*9bb0*/  HMMA.16816.F32 R208, R12, R34, R48 ;  /* 0x000000220cd0723c */ /* 0x000fe20000001830 */
[----:B------:R-:W-:Y:S01]  /*9bc0*/  MOV R33, R133 ;  /* 0x0000008500217202 */ /* 0x000fe20000000f00 */
[----:B------:R-:W4:Y:S05]  /*9bd0*/  LDSM.16.M88.4 R12, [R241+0x3000] ;  /* 0x00300000f10c783b */ /* 0x000f2a0000000200 */
[----:B------:R-:W-:Y:S01]  /*9be0*/  IMAD.MOV.U32 R34, RZ, RZ, R132 ;  /* 0x000000ffff227224 */ /* 0x000fe200078e0084 */
[----:B------:R-:W-:Y:S01]  /*9bf0*/  MOV R35, R17 ;  /* 0x0000001100237202 */ /* 0x000fe20000000f00 */
[----:B------:R-:W-:Y:S01]  /*9c00*/  IMAD.MOV.U32 R48, RZ, RZ, R251 ;  /* 0x000000ffff307224 */ /* 0x000fe200078e00fb */
[----:B------:R-:W-:Y:S01]  /*9c10*/  MOV R49, R250 ;  /* 0x000000fa00317202 */ /* 0x000fe20000000f00 */
[----:B------:R-:W-:Y:S01]  /*9c20*/  IMAD.MOV.U32 R50, RZ, RZ, R249 ;  /* 0x000000ffff327224 */ /* 0x000fe200078e00f9 */
[----:B------:R-:W-:-:S03]  /*9c30*/  MOV R51, R139 ;  /* 0x0000008b00337202 */ /* 0x000fc60000000f00 */
[-C--:B-1----:R-:W-:Y:S08]  /*9c40*/  HMMA.16816.F32 R32, R4, R28.reuse, R32 ;  /* 0x0000001c0420723c */ /* 0x082ff00000001820 */
[----:B--2---:R-:W-:Y:S08]  /*9c50*/  HMMA.16816.F32 R212, R8, R28, R212 ;  /* 0x0000001c08d4723c */ /* 0x004ff000000018d4 */
[-C--:B---3--:R-:W-:Y:S07]  /*9c60*/  HMMA.16816.F32 R140, R4, R20.reuse, R44 ;  /* 0x00000014048c723c */ /* 0x088fee000000182c */
[----:B------:R-:W-:Y:S01]  /*9c70*/  IMAD.MOV.U32 R44, RZ, RZ, R16 ;  /* 0x000000ffff2c7224 */ /* 0x000fe200078e0010 */
[----:B------:R-:W-:Y:S01]  /*9c80*/  MOV R45, R3 ;  /* 0x00000003002d7202 */ /* 0x000fe20000000f00 */
[----:B------:R-:W1:Y:S01]  /*9c90*/  LDSM.16.M88.4 R16, [R241+0x2800] ;  /* 0x00280000f110783b */ /* 0x000e620000000200 */
[----:B------:R-:W-:Y:S01]  /*9ca0*/  IMAD.MOV.U32 R46, RZ, RZ, R2 ;  /* 0x000000ffff2e7224 */ /* 0x000fe200078e0002 */
[----:B------:R-:W-:Y:S01]  /*9cb0*/  MOV R3, R35 ;  /* 0x0000002300037202 */ /* 0x000fe20000000f00 */
[----:B------:R-:W-:Y:S01]  /*9cc0*/  IMAD.MOV.U32 R132, RZ, RZ, R33 ;  /* 0x000000ffff847224 */ /* 0x000fe200078e0021 */
[----:B------:R-:W-:Y:S01]  /*9cd0*/  MOV R250, R34 ;  /* 0x0000002200fa7202 */ /* 0x000fe20000000f00 */
[----:B------:R-:W-:Y:S01]  /*9ce0*/  IMAD.MOV.U32 R2, RZ, RZ, R32 ;  /* 0x000000ffff027224 */ /* 0x000fe200078e0020 */
[----:B------:R-:W-:Y:S01]  /*9cf0*/  HMMA.16816.F32 R60, R8, R20, R36 ;  /* 0x00000014083c723c */ /* 0x000fe20000001824 */
[----:B------:R-:W-:Y:S01]  /*9d00*/  MOV R47, R0 ;  /* 0x00000000002f7202 */ /* 0x000fe20000000f00 */
[----:B------:R-:W-:-:S04]  /*9d10*/  DEPBAR.LE SB0, 0x0 ;  /* 0x000080000000791a */ /* 0x000fc80000000000 */
[----:B------:R-:W-:Y:S02]  /*9d20*/  MOV R0, UR21 ;  /* 0x0000001500007c02 */ /* 0x000fe40008000f00 */
[----:B------:R-:W-:Y:S03]  /*9d30*/  HMMA.16816.F32 R32, R4, R30, R40 ;  /* 0x0000001e0420723c */ /* 0x000fe60000001828 */
[----:B------:R-:W-:-:S05]  /*9d40*/  IMAD R0, R0, 0x40, R252 ;  /* 0x0000004000007824 */ /* 0x000fca00078e02fc */
[C---:B------:R-:W-:Y:S08]  /*9d50*/  HMMA.16816.F32 R56, R4.reuse, R22, R56 ;  /* 0x000000160438723c */ /* 0x040ff00000001838 */
[C---:B----4-:R-:W-:Y:S08]  /*9d60*/  HMMA.16816.F32 R44, R4.reuse, R12, R44 ;  /* 0x0000000c042c723c */ /* 0x050ff0000000182c */
[----:B------:R-:W-:Y:S01]  /*9d70*/  HMMA.16816.F32 R64, R4, R14, R64 ;  /* 0x0000000e0440723c */ /* 0x000fe20000001840 */
[----:B------:R-:W-:-:S07]  /*9d80*/  MOV R249, R35 ;  /* 0x0000002300f97202 */ /* 0x000fce0000000f00 */
[C---:B-1----:R-:W-:Y:S08]  /*9d90*/  HMMA.16816.F32 R52, R4.reuse, R16, R52 ;  /* 0x000000100434723c */ /* 0x042ff00000001834 */
[----:B------:R-:W-:Y:S07]  /*9da0*/  HMMA.16816.F32 R48, R4, R18, R48 ;  /* 0x000000120430723c */ /* 0x000fee0000001830 */
[----:B------:R-:W-:Y:S01]  /*9db0*/  IMAD.MOV.U32 R4, RZ, RZ, R32 ;  /* 0x000000ffff047224 */ /* 0x000fe200078e0020 */
[----:B------:R-:W-:Y:S01]  /*9dc0*/  HMMA.16816.F32 R40, R8, R22, R232 ;  /* 0x000000160828723c */ /* 0x000fe200000018e8 */
[----:B------:R-:W-:Y:S01]  /*9dd0*/  IMAD.MOV.U32 R6, RZ, RZ, R34 ;  /* 0x000000ffff067224 */ /* 0x000fe200078e0022 */
[----:B------:R-:W-:-:S05]  /*9de0*/  MOV R5, R33 ;  /* 0x0000002100057202 */ /* 0x000fca0000000f00 */
[----:B------:R-:W-:Y:S01]  /*9df0*/  MOV R233, R4 ;  /* 0x0000000400e97202 */ /* 0x000fe20000000f00 */
[----:B------:R-:W-:Y:S01]  /*9e00*/  FMUL.FTZ R4, R60, c[0x0][0x2ec] ;  /* 0x0000bb003c047a20 */ /* 0x000fe20000410000 */
[C---:B------:R-:W-:Y:S01]  /*9e10*/  HMMA.16816.F32 R32, R8.reuse, R18, R224 ;  /* 0x000000120820723c */ /* 0x040fe200000018e0 */
[----:B------:R-:W-:Y:S01]  /*9e20*/  IMAD.MOV.U32 R235, RZ, RZ, R5 ;  /* 0x000000ffffeb7224 */ /* 0x000fe200078e0005 */
[----:B------:R-:W-:Y:S01]  /*9e30*/  MOV R232, R3 ;  /* 0x0000000300e87202 */ /* 0x000fe20000000f00 */
[----:B------:R1:W2:Y:S01]  /*9e40*/  MUFU.TANH R225, R4 ;  /* 0x0000000400e17308 */ /* 0x0002a20000002400 */
[----:B------:R-:W-:Y:S02]  /*9e50*/  IADD3 R3, R0, 0x8, RZ ;  /* 0x0000000800037810 */ /* 0x000fe40007ffe0ff */
[----:B------:R-:W-:Y:S02]  /*9e60*/  MOV R234, R6 ;  /* 0x0000000600ea7202 */ /* 0x000fe40000000f00 */
[----:B------:R-:W-:Y:S01]  /*9e70*/  HMMA.16816.F32 R36, R8, R16, R228 ;  /* 0x000000100824723c */ /* 0x000fe200000018e4 */
[----:B------:R-:W-:-:S02]  /*9e80*/  ISETP.GE.AND P1, PT, R3, R24, PT ;  /* 0x000000180300720c */ /* 0x000fc40003f26270 */
[----:B------:R-:W-:Y:S04]  /*9e90*/  I2F R7, R3 ;  /* 0x0000000300077306 */ /* 0x000fe80000201400 */
[----:B------:R-:W-:Y:S01]  /*9ea0*/  IMAD.MOV.U32 R231, RZ, RZ, R132 ;  /* 0x000000ffffe77224 */ /* 0x000fe200078e0084 */
[----:B------:R-:W-:Y:S01]  /*9eb0*/  HMMA.16816.F32 R20, R8, R12, R220 ;  /* 0x0000000c0814723c */ /* 0x000fe200000018dc */
[----:B------:R-:W-:Y:S01]  /*9ec0*/  IMAD.MOV.U32 R230, RZ, RZ, R2 ;  /* 0x000000ffffe67224 */ /* 0x000fe200078e0002 */
[----:B------:R-:W-:Y:S01]  /*9ed0*/  IADD3 R2, R0, 0x1, RZ ;  /* 0x0000000100027810 */ /* 0x000fe20007ffe0ff */
[----:B-1----:R-:W-:Y:S01]  /*9ee0*/  FMUL.FTZ R4, R61, c[0x0][0x2ec] ;  /* 0x0000bb003d047a20 */ /* 0x002fe20000410000 */
[----:B------:R-:W-:Y:S01]  /*9ef0*/  I2F R12, R0 ;  /* 0x00000000000c7306 */ /* 0x000fe20000201400 */
[----:B------:R-:W-:Y:S01]  /*9f00*/  BAR.SYNC.DEFER_BLOCKING 0x0 ;  /* 0x0000000000007b1d */ /* 0x000fe20000010000 */
[----:B------:R-:W-:-:S02]  /*9f10*/  ISETP.GE.AND P6, PT, R2, R24, PT ;  /* 0x000000180200720c */ /* 0x000fc40003fc6270 */
[----:B------:R-:W-:Y:S01]  /*9f20*/  HMMA.16816.F32 R16, R8, R14, R216 ;  /* 0x0000000e0810723c */ /* 0x000fe200000018d8 */
[C---:B------:R-:W-:Y:S02]  /*9f30*/  ISETP.GE.AND P0, PT, R2.reuse, R25, PT ;  /* 0x000000190200720c */ /* 0x040fe40003f06270 */
[C---:B------:R-:W-:Y:S01]  /*9f40*/  ISETP.GE.AND P5, PT, R2.reuse, R26, PT ;  /* 0x0000001a0200720c */ /* 0x040fe20003fa6270 */
[----:B------:R1:W-:Y:S01]  /*9f50*/  I2F R5, R2 ;  /* 0x0000000200057306 */ /* 0x0003e20000201400 */
[----:B------:R-:W-:-:S03]  /*9f60*/  ISETP.GE.AND P4, PT, R2, R27, PT ;  /* 0x0000001b0200720c */ /* 0x000fc60003f86270 */
[----:B------:R-:W-:Y:S04]  /*9f70*/  HMMA.16816.F32 R208, R8, R30, R208 ;  /* 0x0000001e08d0723c */ /* 0x000fe800000018d0 */
[----:B------:R3:W4:Y:S03]  /*9f80*/  MUFU.TANH R9, R4 ;  /* 0x0000000400097308 */ /* 0x0007260000002400 */
[----:B------:R-:W-:Y:S02]  /*9f90*/  FMUL.FTZ R8, R66, c[0x0][0x2ec] ;  /* 0x0000bb0042087a20 */ /* 0x000fe40000410000 */
[----:B--2---:R-:W-:Y:S01]  /*9fa0*/  IMAD.MOV.U32 R66, RZ, RZ, R225 ;  /* 0x000000ffff427224 */ /* 0x004fe200078e00e1 */
[----:B-1----:R-:W-:Y:S01]  /*9fb0*/  IADD3 R2, R0, 0x10, RZ ;  /* 0x0000001000027810 */ /* 0x002fe20007ffe0ff */
[----:B---3--:R-:W-:-:S02]  /*9fc0*/  FMUL.FTZ R4, R62, c[0x0][0x2ec] ;  /* 0x0000bb003e047a20 */ /* 0x008fc40000410000 */
[----:B----4-:R-:W-:Y:S02]  /*9fd0*/  FFMA.FTZ R9, R5, UR4, R9 ;  /* 0x0000000405097c23 */ /* 0x010fe40008010009 */
[----:B------:R1:W-:Y:S02]  /*9fe0*/  MUFU.TANH R226, R4 ;  /* 0x0000000400e27308 */ /* 0x0003e40000002400 */
[----:B-1----:R-:W-:-:S06]  /*9ff0*/  FMUL.FTZ R4, R63, c[0x0][0x2ec] ;  /* 0x0000bb003f047a20 */ /* 0x002fcc0000410000 */
[----:B------:R1:W-:Y:S02]  /*a000*/  MUFU.TANH R30, R4 ;  /* 0x00000004001e7308 */ /* 0x0003e40000002400 */
[----:B-1----:R-:W-:-:S06]  /*a010*/  FMUL.FTZ R4, R140, c[0x0][0x2ec] ;  /* 0x0000bb008c047a20 */ /* 0x002fcc0000410000 */
[----:B------:R1:W-:Y:S02]  /*a020*/  MUFU.TANH R252, R4 ;  /* 0x0000000400fc7308 */ /* 0x0003e40000002400 */
[----:B-1----:R-:W-:-:S06]  /*a030*/  FMUL.FTZ R4, R141, c[0x0][0x2ec] ;  /* 0x0000bb008d047a20 */ /* 0x002fcc0000410000 */
[----:B------:R1:W2:Y:S02]  /*a040*/  MUFU.TANH R11, R4 ;  /* 0x00000004000b7308 */ /* 0x0002a40000002400 */
[----:B-1----:R-:W-:Y:S02]  /*a050*/  FMUL.FTZ R4, R142, c[0x0][0x2ec] ;  /* 0x0000bb008e047a20 */ /* 0x002fe40000410000 */
[----:B--2---:R-:W-:-:S04]  /*a060*/  FFMA.FTZ R11, R5, UR4, R11 ;  /* 0x00000004050b7c23 */ /* 0x004fc8000801000b */
[----:B------:R1:W-:Y:S01]  /*a070*/  MUFU.TANH R251, R4 ;  /* 0x0000000400fb7308 */ /* 0x0003e20000002400 */
[----:B------:R-:W-:Y:S02]  /*a080*/  FSEL R31, R11, -INF , !P5 ;  /* 0xff8000000b1f7808 */ /* 0x000fe40006800000 */
[----:B------:R-:W-:Y:S01]  /*a090*/  ISETP.GE.AND P5, PT, R3, R27, PT ;  /* 0x0000001b0300720c */ /* 0x000fe20003fa6270 */
[----:B-1----:R-:W-:-:S04]  /*a0a0*/  FMUL.FTZ R4, R143, c[0x0][0x2ec] ;  /* 0x0000bb008f047a20 */ /* 0x002fc80000410000 */
[----:B------:R1:W2:Y:S02]  /*a0b0*/  MUFU.TANH R10, R4 ;  /* 0x00000004000a7308 */ /* 0x0002a40000002400 */
[----:B-1----:R-:W-:Y:S02]  /*a0c0*/  FMUL.FTZ R4, R40, c[0x0][0x2ec] ;  /* 0x0000bb0028047a20 */ /* 0x002fe40000410000 */
[----:B--2---:R-:W-:-:S04]  /*a0d0*/  FFMA.FTZ R10, R5, UR4, R10 ;  /* 0x00000004050a7c23 */ /* 0x004fc8000801000a */
[----:B------:R1:W2:Y:S02]  /*a0e0*/  MUFU.TANH R28, R4 ;  /* 0x00000004001c7308 */ /* 0x0002a40000002400 */
[----:B-1----:R-:W-:-:S06]  /*a0f0*/  FMUL.FTZ R4, R41, c[0x0][0x2ec] ;  /* 0x0000bb0029047a20 */ /* 0x002fcc0000410000 */
[----:B------:R1:W-:Y:S02]  /*a100*/  MUFU.TANH R60, R4 ;  /* 0x00000004003c7308 */ /* 0x0003e40000002400 */
[----:B-1----:R-:W-:-:S06]  /*a110*/  FMUL.FTZ R4, R42, c[0x0][0x2ec] ;  /* 0x0000bb002a047a20 */ /* 0x002fcc0000410000 */
        /* <DEDUP_REMOVED lines=29> */
[----:B-1----:R-:W-:Y:S01]  /*a2f0*/  FMUL.FTZ R4, R33, c[0x0][0x2ec] ;  /* 0x0000bb0021047a20 */ /* 0x002fe20000410000 */
[----:B------:R-:W-:-:S05]  /*a300*/  FSEL R33, R10, -INF , !P4 ;  /* 0xff8000000a217808 */ /* 0x000fca0006000000 */
        /* <DEDUP_REMOVED lines=22> */
[----:B------:R1:W-:Y:S08]  /*a470*/  MUFU.TANH R44, R8 ;  /* 0x00000008002c7308 */ /* 0x0003f00000002400 */
[----:B------:R3:W-:Y:S01]  /*a480*/  MUFU.TANH R54, R4 ;  /* 0x0000000400367308 */ /* 0x0007e20000002400 */
[----:B-1----:R-:W-:Y:S02]  /*a490*/  FFMA.FTZ R8, R5, UR4, R30 ;  /* 0x0000000405087c23 */ /* 0x002fe4000801001e */
[----:B--2---:R-:W-:-:S03]  /*a4a0*/  FFMA.FTZ R5, R7, UR4, R28 ;  /* 0x0000000407057c23 */ /* 0x004fc6000801001c */
[----:B------:R-:W-:Y:S02]  /*a4b0*/  FSEL R23, R8, -INF , !P0 ;  /* 0xff80000008177808 */ /* 0x000fe40004000000 */
[----:B------:R-:W-:Y:S01]  /*a4c0*/  ISETP.GE.AND P0, PT, R3, R26, PT ;  /* 0x0000001a0300720c */ /* 0x000fe20003f06270 */
[----:B---3--:R-:W-:Y:S01]  /*a4d0*/  FMUL.FTZ R4, R45, c[0x0][0x2ec] ;  /* 0x0000bb002d047a20 */ /* 0x008fe20000410000 */
[----:B------:R-:W1:Y:S08]  /*a4e0*/  I2F R8, R2 ;  /* 0x0000000200087306 */ /* 0x000e700000201400 */
[----:B------:R2:W-:Y:S02]  /*a4f0*/  MUFU.TANH R133, R4 ;  /* 0x0000000400857308 */ /* 0x0005e40000002400 */
[----:B--2---:R-:W-:-:S06]  /*a500*/  FMUL.FTZ R4, R46, c[0x0][0x2ec] ;  /* 0x0000bb002e047a20 */ /* 0x004fcc0000410000 */
[----:B------:R2:W-:Y:S02]  /*a510*/  MUFU.TANH R45, R4 ;  /* 0x00000004002d7308 */ /* 0x0005e40000002400 */
[----:B--2---:R-:W-:-:S06]  /*a520*/  FMUL.FTZ R4, R47, c[0x0][0x2ec] ;  /* 0x0000bb002f047a20 */ /* 0x004fcc0000410000 */
[----:B------:R2:W-:Y:S02]  /*a530*/  MUFU.TANH R55, R4 ;  /* 0x0000000400377308 */ /* 0x0005e40000002400 */
[----:B--2---:R-:W-:-:S06]  /*a540*/  FMUL.FTZ R4, R16, c[0x0][0x2ec] ;  /* 0x0000bb0010047a20 */ /* 0x004fcc0000410000 */
[----:B------:R2:W-:Y:S02]  /*a550*/  MUFU.TANH R132, R4 ;  /* 0x0000000400847308 */ /* 0x0005e40000002400 */
[----:B--2---:R-:W-:Y:S01]  /*a560*/  FMUL.FTZ R4, R17, c[0x0][0x2ec] ;  /* 0x0000bb0011047a20 */ /* 0x004fe20000410000 */
[----:B------:R-:W-:Y:S01]  /*a570*/  FSEL R17, R5, -INF , !P1 ;  /* 0xff80000005117808 */ /* 0x000fe20004800000 */
[----:B------:R-:W-:-:S04]  /*a580*/  FMUL.FTZ R5, R212, c[0x0][0x2ec] ;  /* 0x0000bb00d4057a20 */ /* 0x000fc80000410000 */
[----:B------:R2:W-:Y:S08]  /*a590*/  MUFU.TANH R141, R4 ;  /* 0x00000004008d7308 */ /* 0x0005f00000002400 */
[----:B------:R3:W-:Y:S01]  /*a5a0*/  MUFU.TANH R37, R5 ;  /* 0x0000000500257308 */ /* 0x0007e20000002400 */
[----:B--2---:R-:W-:-:S07]  /*a5b0*/  FMUL.FTZ R4, R18, c[0x0][0x2ec] ;  /* 0x0000bb0012047a20 */ /* 0x004fce0000410000 */
[----:B------:R2:W-:Y:S01]  /*a5c0*/  MUFU.TANH R47, R4 ;  /* 0x00000004002f7308 */ /* 0x0005e20000002400 */
[----:B---3--:R-:W-:Y:S01]  /*a5d0*/  IADD3 R5, R0, 0x18, RZ ;  /* 0x0000001800057810 */ /* 0x008fe20007ffe0ff */
[----:B--2---:R-:W-:Y:S01]  /*a5e0*/  FMUL.FTZ R4, R19, c[0x0][0x2ec] ;  /* 0x0000bb0013047a20 */ /* 0x004fe20000410000 */
[----:B------:R-:W-:Y:S01]  /*a5f0*/  FSEL R19, R9, -INF , !P6 ;  /* 0xff80000009137808 */ /* 0x000fe20007000000 */
[----:B------:R-:W-:Y:S01]  /*a600*/  FMUL.FTZ R9, R67, c[0x0][0x2ec] ;  /* 0x0000bb0043097a20 */ /* 0x000fe20000410000 */
[----:B------:R-:W-:-:S03]  /*a610*/  ISETP.GE.AND P6, PT, R3, R25, PT ;  /* 0x000000190300720c */ /* 0x000fc60003fc6270 */
[----:B------:R2:W-:Y:S01]  /*a620*/  MUFU.TANH R139, R4 ;  /* 0x00000004008b7308 */ /* 0x0005e20000002400 */
[----:B------:R-:W-:-:S05]  /*a630*/  FFMA.FTZ R3, R7, UR4, R15 ;  /* 0x0000000407037c23 */ /* 0x000fca000801000f */
[----:B------:R-:W-:Y:S02]  /*a640*/  FSEL R20, R3, -INF , !P6 ;  /* 0xff80000003147808 */ /* 0x000fe40007000000 */
[----:B------:R4:W-:Y:S01]  /*a650*/  MUFU.TANH R15, R9 ;  /* 0x00000009000f7308 */ /* 0x0009e20000002400 */
[----:B------:R-:W-:Y:S01]  /*a660*/  IADD3 R3, R0, 0x11, RZ ;  /* 0x0000001100037810 */ /* 0x000fe20007ffe0ff */
[----:B--2---:R-:W-:-:S06]  /*a670*/  FMUL.FTZ R4, R64, c[0x0][0x2ec] ;  /* 0x0000bb0040047a20 */ /* 0x004fcc0000410000 */
[----:B------:R2:W-:Y:S01]  /*a680*/  MUFU.TANH R46, R4 ;  /* 0x00000004002e7308 */ /* 0x0005e20000002400 */
[C---:B----4-:R-:W-:Y:S02]  /*a690*/  FFMA.FTZ R9, R7.reuse, UR4, R13 ;  /* 0x0000000407097c23 */ /* 0x050fe4000801000d */
[----:B------:R-:W-:-:S03]  /*a6a0*/  FFMA.FTZ R7, R7, UR4, R14 ;  /* 0x0000000407077c23 */ /* 0x000fc6000801000e */
[----:B------:R-:W-:Y:S02]  /*a6b0*/  FSEL R22, R9, -INF , !P0 ;  /* 0xff80000009167808 */ /* 0x000fe40004000000 */
[----:B------:R-:W-:Y:S01]  /*a6c0*/  FSEL R30, R7, -INF , !P5 ;  /* 0xff800000071e7808 */ /* 0x000fe20006800000 */
[----:B-1----:R-:W-:Y:S01]  /*a6d0*/  FFMA.FTZ R7, R8, UR4, R56 ;  /* 0x0000000408077c23 */ /* 0x002fe20008010038 */
[----:B------:R-:W-:Y:S01]  /*a6e0*/  ISETP.GE.AND P5, PT, R2, R24, PT ;  /* 0x000000180200720c */ /* 0x000fe20003fa6270 */
[----:B--2---:R-:W-:-:S03]  /*a6f0*/  FMUL.FTZ R4, R65, c[0x0][0x2ec] ;  /* 0x0000bb0041047a20 */ /* 0x004fc60000410000 */
[----:B------:R-:W-:Y:S01]  /*a700*/  FSEL R221, R7, -INF , !P5 ;  /* 0xff80000007dd7808 */ /* 0x000fe20006800000 */
[----:B------:R-:W-:Y:S01]  /*a710*/  FFMA.FTZ R7, R8, UR4, R36 ;  /* 0x0000000408077c23 */ /* 0x000fe20008010024 */
[----:B------:R-:W-:Y:S01]  /*a720*/  ISETP.GE.AND P5, PT, R3, R25, PT ;  /* 0x000000190300720c */ /* 0x000fe20003fa6270 */
[----:B------:R1:W-:Y:S01]  /*a730*/  MUFU.TANH R63, R4 ;  /* 0x00000004003f7308 */ /* 0x0003e20000002400 */
[----:B------:R-:W-:Y:S02]  /*a740*/  MOV R65, R226 ;  /* 0x000000e200417202 */ /* 0x000fe40000000f00 */
[----:B-1----:R-:W-:-:S05]  /*a750*/  IADD3 R4, R0, 0x9, RZ ;  /* 0x0000000900047810 */ /* 0x002fca0007ffe0ff */
[----:B------:R-:W1:Y:S01]  /*a760*/  I2F R6, R4 ;  /* 0x0000000400067306 */ /* 0x000e620000201400 */
[C---:B------:R-:W-:Y:S02]  /*a770*/  ISETP.GE.AND P4, PT, R4.reuse, R24, PT ;  /* 0x000000180400720c */ /* 0x040fe40003f86270 */
[C---:B------:R-:W-:Y:S02]  /*a780*/  ISETP.GE.AND P1, PT, R4.reuse, R25, PT ;  /* 0x000000190400720c */ /* 0x040fe40003f26270 */
[C---:B------:R-:W-:Y:S02]  /*a790*/  ISETP.GE.AND P6, PT, R4.reuse, R26, PT ;  /* 0x0000001a0400720c */ /* 0x040fe40003fc6270 */
[----:B------:R-:W-:Y:S02]  /*a7a0*/  ISETP.GE.AND P0, PT, R4, R27, PT ;  /* 0x0000001b0400720c */ /* 0x000fe40003f06270 */
[----:B------:R-:W2:Y:S01]  /*a7b0*/  I2F R4, R3 ;  /* 0x0000000300047306 */ /* 0x000ea20000201400 */
[----:B-1----:R-:W-:-:S02]  /*a7c0*/  FFMA.FTZ R9, R6, UR4, R43 ;  /* 0x0000000406097c23 */ /* 0x002fc4000801002b */
[C---:B------:R-:W-:Y:S02]  /*a7d0*/  FFMA.FTZ R10, R6.reuse, UR4, R60 ;  /* 0x00000004060a7c23 */ /* 0x040fe4000801003c */
[----:B------:R-:W-:Y:S01]  /*a7e0*/  FFMA.FTZ R13, R6, UR4, R40 ;  /* 0x00000004060d7c23 */ /* 0x000fe20008010028 */
[----:B------:R-:W-:Y:S01]  /*a7f0*/  FSEL R18, R9, -INF , !P1 ;  /* 0xff80000009127808 */ /* 0x000fe20004800000 */
[----:B------:R-:W-:Y:S01]  /*a800*/  FMUL.FTZ R9, R213, c[0x0][0x2ec] ;  /* 0x0000bb00d5097a20 */ /* 0x000fe20000410000 */
[----:B------:R-:W-:Y:S01]  /*a810*/  FSEL R16, R10, -INF , !P4 ;  /* 0xff8000000a107808 */ /* 0x000fe20006000000 */
[----:B------:R-:W-:Y:S01]  /*a820*/  FFMA.FTZ R11, R6, UR4, R29 ;  /* 0x00000004060b7c23 */ /* 0x000fe2000801001d */
[----:B------:R-:W-:Y:S01]  /*a830*/  FSEL R21, R13, -INF , !P6 ;  /* 0xff8000000d157808 */ /* 0x000fe20007000000 */
[----:B------:R-:W1:Y:S01]  /*a840*/  I2F R6, R5 ;  /* 0x0000000500067306 */ /* 0x000e620000201400 */
[----:B------:R-:W-:Y:S01]  /*a850*/  ISETP.GE.AND P4, PT, R2, R25, PT ;  /* 0x000000190200720c */ /* 0x000fe20003f86270 */
[----:B--2---:R-:W-:Y:S01]  /*a860*/  FFMA.FTZ R10, R4, UR4, R42 ;  /* 0x00000004040a7c23 */ /* 0x004fe2000801002a */
[----:B------:R-:W-:Y:S01]  /*a870*/  ISETP.GE.AND P1, PT, R2, R26, PT ;  /* 0x0000001a0200720c */ /* 0x000fe20003f26270 */
[----:B------:R-:W-:Y:S01]  /*a880*/  FMUL.FTZ R13, R214, c[0x0][0x2ec] ;  /* 0x0000bb00d60d7a20 */ /* 0x000fe20000410000 */
[----:B------:R-:W-:Y:S01]  /*a890*/  ISETP.GE.AND P6, PT, R2, R27, PT ;  /* 0x0000001b0200720c */ /* 0x000fe20003fc6270 */
[----:B------:R-:W-:Y:S01]  /*a8a0*/  FFMA.FTZ R2, R8, UR4, R38 ;  /* 0x0000000408027c23 */ /* 0x000fe20008010026 */
[----:B------:R-:W-:Y:S01]  /*a8b0*/  FSEL R34, R11, -INF , !P0 ;  /* 0xff8000000b227808 */ /* 0x000fe20004000000 */
[----:B------:R2:W-:Y:S01]  /*a8c0*/  MUFU.TANH R38, R9 ;  /* 0x0000000900267308 */ /* 0x0005e20000002400 */
[----:B------:R-:W-:Y:S01]  /*a8d0*/  ISETP.GE.AND P0, PT, R3, R24, PT ;  /* 0x000000180300720c */ /* 0x000fe20003f06270 */
[----:B------:R-:W-:Y:S01]  /*a8e0*/  FFMA.FTZ R11, R4, UR4, R52 ;  /* 0x00000004040b7c23 */ /* 0x000fe20008010034 */
[----:B------:R-:W-:-:S02]  /*a8f0*/  FSEL R222, R2, -INF , !P4 ;  /* 0xff80000002de7808 */ /* 0x000fc40006000000 */
[----:B------:R-:W-:Y:S02]  /*a900*/  IADD3 R2, R0, 0x19, RZ ;  /* 0x0000001900027810 */ /* 0x000fe40007ffe0ff */
[----:B------:R-:W-:Y:S01]  /*a910*/  ISETP.GE.AND P4, PT, R3, R26, PT ;  /* 0x0000001a0300720c */ /* 0x000fe20003f86270 */
[----:B------:R3:W-:Y:S01]  /*a920*/  MUFU.TANH R29, R13 ;  /* 0x0000000d001d7308 */ /* 0x0007e20000002400 */
[----:B------:R-:W-:Y:S01]  /*a930*/  FSEL R223, R7, -INF , !P6 ;  /* 0xff80000007df7808 */ /* 0x000fe20007000000 */
[----:B-1----:R-:W-:Y:S01]  /*a940*/  FFMA.FTZ R7, R6, UR4, R53 ;  /* 0x0000000406077c23 */ /* 0x002fe20008010035 */
[----:B------:R-:W-:Y:S02]  /*a950*/  FSEL R219, R11, -INF , !P4 ;  /* 0xff8000000bdb7808 */ /* 0x000fe40006000000 */
[C---:B------:R-:W-:Y:S02]  /*a960*/  ISETP.GE.AND P6, PT, R5.reuse, R24, PT ;  /* 0x000000180500720c */ /* 0x040fe40003fc6270 */
[----:B------:R-:W-:Y:S01]  /*a970*/  ISETP.GE.AND P4, PT, R5, R27, PT ;  /* 0x0000001b0500720c */ /* 0x000fe20003f86270 */
[----:B--2---:R-:W-:Y:S01]  /*a980*/  FFMA.FTZ R9, R8, UR4, R39 ;  /* 0x0000000408097c23 */ /* 0x004fe20008010027 */
[----:B------:R-:W-:Y:S01]  /*a990*/  FSEL R212, R7, -INF , !P6 ;  /* 0xff80000007d47808 */ /* 0x000fe20007000000 */
[----:B------:R-:W-:Y:S01]  /*a9a0*/  FFMA.FTZ R8, R4, UR4, R57 ;  /* 0x0000000404087c23 */ /* 0x000fe20008010039 */
[----:B------:R-:W-:-:S02]  /*a9b0*/  ISETP.GE.AND P6, PT, R2, R25, PT ;  /* 0x000000190200720c */ /* 0x000fc40003fc6270 */
[----:B------:R-:W-:Y:S01]  /*a9c0*/  FSEL R224, R9, -INF , !P1 ;  /* 0xff80000009e07808 */ /* 0x000fe20004800000 */
[----:B------:R-:W-:Y:S01]  /*a9d0*/  FFMA.FTZ R9, R4, UR4, R58 ;  /* 0x0000000404097c23 */ /* 0x000fe2000801003a */
[----:B------:R-:W-:Y:S01]  /*a9e0*/  ISETP.GE.AND P1, PT, R3, R27, PT ;  /* 0x0000001b0300720c */ /* 0x000fe20003f26270 */
[----:B---3--:R-:W-:Y:S01]  /*a9f0*/  FMUL.FTZ R13, R230, c[0x0][0x2ec] ;  /* 0x0000bb00e60d7a20 */ /* 0x008fe20000410000 */
[----:B------:R-:W1:Y:S01]  /*aa00*/  I2F R3, R2 ;  /* 0x0000000200037306 */ /* 0x000e620000201400 */
[----:B------:R-:W-:Y:S01]  /*aa10*/  FSEL R218, R8, -INF , !P5 ;  /* 0xff80000008da7808 */ /* 0x000fe20006800000 */
[----:B------:R-:W-:Y:S01]  /*aa20*/  FMUL.FTZ R8, R215, c[0x0][0x2ec] ;  /* 0x0000bb00d7087a20 */ /* 0x000fe20000410000 */
[----:B------:R-:W-:Y:S02]  /*aa30*/  IADD3 R4, R0, 0x20, RZ ;  /* 0x0000002000047810 */ /* 0x000fe40007ffe0ff */
[----:B------:R-:W-:Y:S02]  /*aa40*/  FSEL R217, R9, -INF , !P0 ;  /* 0xff80000009d97808 */ /* 0x000fe40004000000 */
[C---:B------:R-:W-:Y:S01]  /*aa50*/  ISETP.GE.AND P0, PT, R5.reuse, R25, PT ;  /* 0x000000190500720c */ /* 0x040fe20003f06270 */
[----:B------:R2:W-:Y:S01]  /*aa60*/  MUFU.TANH R36, R8 ;  /* 0x0000000800247308 */ /* 0x0005e20000002400 */
[----:B------:R-:W-:Y:S01]  /*aa70*/  ISETP.GE.AND P5, PT, R5, R26, PT ;  /* 0x0000001a0500720c */ /* 0x000fe20003fa6270 */
[----:B------:R-:W-:Y:S01]  /*aa80*/  FFMA.FTZ R5, R6, UR4, R41 ;  /* 0x0000000406057c23 */ /* 0x000fe20008010029 */
[----:B------:R-:W-:-:S02]  /*aa90*/  FSEL R220, R10, -INF , !P1 ;  /* 0xff8000000adc7808 */ /* 0x000fc40004800000 */
[----:B------:R-:W-:Y:S02]  /*aaa0*/  ISETP.GE.AND P1, PT, R2, R24, PT ;  /* 0x000000180200720c */ /* 0x000fe40003f26270 */
[----:B------:R-:W-:Y:S01]  /*aab0*/  FSEL R214, R5, -INF , !P0 ;  /* 0xff80000005d67808 */ /* 0x000fe20004000000 */
[----:B------:R-:W3:Y:S01]  /*aac0*/  I2F R9, R4 ;  /* 0x0000000400097306 */ /* 0x000ee20000201400 */
[----:B------:R-:W-:Y:S01]  /*aad0*/  IADD3 R5, R0, 0x21, RZ ;  /* 0x0000002100057810 */ /* 0x000fe20007ffe0ff */
[C---:B-1----:R-:W-:Y:S01]  /*aae0*/  FFMA.FTZ R11, R3.reuse, UR4, R49 ;  /* 0x00000004030b7c23 */ /* 0x042fe20008010031 */
[----:B------:R-:W-:Y:S01]  /*aaf0*/  ISETP.GE.AND P0, PT, R2, R26, PT ;  /* 0x0000001a0200720c */ /* 0x000fe20003f06270 */
[----:B------:R-:W-:Y:S01]  /*ab00*/  FFMA.FTZ R10, R3, UR4, R48 ;  /* 0x00000004030a7c23 */ /* 0x000fe20008010030 */
[----:B------:R-:W-:Y:S01]  /*ab10*/  MOV R230, R233 ;  /* 0x000000e900e67202 */ /* 0x000fe20000000f00 */
[----:B------:R-:W-:Y:S01]  /*ab20*/  IMAD.MOV.U32 R233, RZ, RZ, R234 ;  /* 0x000000ffffe97224 */ /* 0x000fe200078e00ea */
[----:B------:R-:W-:Y:S01]  /*ab30*/  FSEL R51, R11, -INF , !P0 ;  /* 0xff8000000b337808 */ /* 0x000fe20004000000 */
[----:B--2---:R-:W-:Y:S01]  /*ab40*/  FFMA.FTZ R8, R6, UR4, R35 ;  /* 0x0000000406087c23 */ /* 0x004fe20008010023 */
[----:B------:R-:W1:Y:S01]  /*ab50*/  I2F R7, R5 ;  /* 0x0000000500077306 */ /* 0x000e620000201400 */
[----:B------:R-:W-:-:S02]  /*ab60*/  ISETP.GE.AND P0, PT, R4, R27, PT ;  /* 0x0000001b0400720c */ /* 0x000fc40003f06270 */
[----:B------:R-:W-:Y:S02]  /*ab70*/  MOV R226, R230 ;  /* 0x000000e600e27202 */ /* 0x000fe40000000f00 */
[----:B------:R-:W-:Y:S01]  /*ab80*/  FSEL R215, R8, -INF , !P5 ;  /* 0xff80000008d77808 */ /* 0x000fe20006800000 */
[C---:B------:R-:W-:Y:S01]  /*ab90*/  FFMA.FTZ R8, R3.reuse, UR4, R138 ;  /* 0x0000000403087c23 */ /* 0x040fe2000801008a */
[----:B------:R-:W-:Y:S01]  /*aba0*/  ISETP.GE.AND P5, PT, R2, R27, PT ;  /* 0x0000001b0200720c */ /* 0x000fe20003fa6270 */
[----:B------:R-:W-:Y:S02]  /*abb0*/  FFMA.FTZ R2, R6, UR4, R32 ;  /* 0x0000000406027c23 */ /* 0x000fe40008010020 */
[----:B------:R-:W-:Y:S01]  /*abc0*/  FFMA.FTZ R6, R3, UR4, R61 ;  /* 0x0000000403067c23 */ /* 0x000fe2000801003d */
[----:B------:R-:W-:Y:S01]  /*abd0*/  IADD3 R3, R0, 0x28, RZ ;  /* 0x0000002800037810 */ /* 0x000fe20007ffe0ff */
[----:B------:R-:W-:Y:S01]  /*abe0*/  MUFU.TANH R32, R13 ;  /* 0x0000000d00207308 */ /* 0x000fe20000002400 */
[----:B------:R-:W-:Y:S01]  /*abf0*/  FSEL R216, R2, -INF , !P4 ;  /* 0xff80000002d87808 */ /* 0x000fe20006000000 */
[----:B---3--:R-:W-:Y:S01]  /*ac00*/  FFMA.FTZ R2, R9, UR4, R59 ;  /* 0x0000000409027c23 */ /* 0x008fe2000801003b */
[----:B------:R-:W-:Y:S01]  /*ac10*/  FSEL R50, R6, -INF , !P6 ;  /* 0xff80000006327808 */ /* 0x000fe20007000000 */
[----:B------:R-:W-:Y:S01]  /*ac20*/  FMUL.FTZ R6, R231, c[0x0][0x2ec] ;  /* 0x0000bb00e7067a20 */ /* 0x000fe20000410000 */
[----:B------:R-:W-:Y:S01]  /*ac30*/  FSEL R49, R8, -INF , !P1 ;  /* 0xff80000008317808 */ /* 0x000fe20004800000 */
[----:B-1----:R-:W-:Y:S01]  /*ac40*/  FFMA.FTZ R11, R7, UR4, R133 ;  /* 0x00000004070b7c23 */ /* 0x002fe20008010085 */
[C---:B------:R-:W-:Y:S01]  /*ac50*/  ISETP.GE.AND P1, PT, R4.reuse, R25, PT ;  /* 0x000000190400720c */ /* 0x040fe20003f26270 */
[----:B------:R-:W1:Y:S01]  /*ac60*/  I2F R8, R3 ;  /* 0x0000000300087306 */ /* 0x000e620000201400 */
[----:B------:R-:W-:-:S02]  /*ac70*/  ISETP.GE.AND P4, PT, R4, R24, PT ;  /* 0x000000180400720c */ /* 0x000fc40003f86270 */
[----:B------:R-:W-:Y:S01]  /*ac80*/  ISETP.GE.AND P6, PT, R4, R26, PT ;  /* 0x0000001a0400720c */ /* 0x000fe20003fc6270 */
[----:B------:R-:W-:Y:S01]  /*ac90*/  FFMA.FTZ R4, R9, UR4, R62 ;  /* 0x0000000409047c23 */ /* 0x000fe2000801003e */
[----:B------:R-:W-:Y:S02]  /*aca0*/  FSEL R39, R2, -INF , !P1 ;  /* 0xff80000002277808 */ /* 0x000fe40004800000 */
[----:B------:R-:W-:Y:S01]  /*acb0*/  IADD3 R2, R0, 0x29, RZ ;  /* 0x0000002900027810 */ /* 0x000fe20007ffe0ff */
[----:B------:R2:W-:Y:S01]  /*acc0*/  MUFU.TANH R35, R6 ;  /* 0x0000000600237308 */ /* 0x0005e20000002400 */
[----:B------:R-:W-:Y:S01]  /*acd0*/  FSEL R213, R10, -INF , !P5 ;  /* 0xff8000000ad57808 */ /* 0x000fe20006800000 */
[----:B------:R-:W-:Y:S01]  /*ace0*/  FFMA.FTZ R10, R7, UR4, R142 ;  /* 0x00000004070a7c23 */ /* 0x000fe2000801008e */
[----:B------:R-:W-:Y:S01]  /*acf0*/  FSEL R64, R4, -INF , !P4 ;  /* 0xff80000004407808 */ /* 0x000fe20006000000 */
[----:B------:R-:W-:Y:S01]  /*ad00*/  FFMA.FTZ R4, R9, UR4, R45 ;  /* 0x0000000409047c23 */ /* 0x000fe2000801002d */
[----:B------:R-:W-:-:S02]  /*ad10*/  ISETP.GE.AND P5, PT, R5, R24, PT ;  /* 0x000000180500720c */ /* 0x000fc40003fa6270 */
[C---:B------:R-:W-:Y:S02]  /*ad20*/  ISETP.GE.AND P4, PT, R5.reuse, R25, PT ;  /* 0x000000190500720c */ /* 0x040fe40003f86270 */
[----:B------:R-:W-:Y:S02]  /*ad30*/  ISETP.GE.AND P1, PT, R5, R26, PT ;  /* 0x0000001a0500720c */ /* 0x000fe40003f26270 */
[----:B------:R-:W-:Y:S01]  /*ad40*/  FSEL R133, R4, -INF , !P0 ;  /* 0xff80000004857808 */ /* 0x000fe20004000000 */
[----:B-1----:R-:W-:Y:S01]  /*ad50*/  FFMA.FTZ R4, R8, UR4, R132 ;  /* 0x0000000408047c23 */ /* 0x002fe20008010084 */
[----:B------:R-:W-:Y:S02]  /*ad60*/  FSEL R143, R11, -INF , !P1 ;  /* 0xff8000000b8f7808 */ /* 0x000fe40004800000 */
[----:B------:R-:W-:Y:S01]  /*ad70*/  ISETP.GE.AND P0, PT, R3, R24, PT ;  /* 0x000000180300720c */ /* 0x000fe20003f06270 */
[----:B--2---:R-:W-:Y:S01]  /*ad80*/  FFMA.FTZ R6, R9, UR4, R54 ;  /* 0x0000000409067c23 */ /* 0x004fe20008010036 */
[----:B------:R-:W-:Y:S01]  /*ad90*/  ISETP.GE.AND P1, PT, R3, R27, PT ;  /* 0x0000001b0300720c */ /* 0x000fe20003f26270 */
[C---:B------:R-:W-:Y:S01]  /*ada0*/  FFMA.FTZ R9, R7.reuse, UR4, R140 ;  /* 0x0000000407097c23 */ /* 0x040fe2000801008c */
[----:B------:R-:W-:Y:S01]  /*adb0*/  MOV R231, R235 ;  /* 0x000000eb00e77202 */ /* 0x000fe20000000f00 */
[----:B------:R-:W-:Y:S01]  /*adc0*/  FFMA.FTZ R7, R7, UR4, R55 ;  /* 0x0000000407077c23 */ /* 0x000fe20008010037 */
[----:B------:R-:W-:-:S02]  /*add0*/  FSEL R138, R6, -INF , !P6 ;  /* 0xff800000068a7808 */ /* 0x000fc40007000000 */
[----:B------:R-:W-:Y:S01]  /*ade0*/  ISETP.GE.AND P6, PT, R5, R27, PT ;  /* 0x0000001b0500720c */ /* 0x000fe20003fc6270 */
[----:B------:R-:W1:Y:S01]  /*adf0*/  I2F R6, R2 ;  /* 0x0000000200067306 */ /* 0x000e620000201400 */
[----:B------:R-:W-:Y:S01]  /*ae00*/  FMUL.FTZ R5, R250, c[0x0][0x2ec] ;  /* 0x0000bb00fa057a20 */ /* 0x000fe20000410000 */
[----:B------:R-:W-:Y:S01]  /*ae10*/  FSEL R250, R10, -INF , !P5 ;  /* 0xff8000000afa7808 */ /* 0x000fe20006800000 */
[----:B------:R-:W-:Y:S01]  /*ae20*/  FMUL.FTZ R10, R232, c[0x0][0x2ec] ;  /* 0x0000bb00e80a7a20 */ /* 0x000fe20000410000 */
[----:B------:R-:W-:Y:S01]  /*ae30*/  FSEL R142, R9, -INF , !P4 ;  /* 0xff800000098e7808 */ /* 0x000fe20006000000 */
[----:B------:R-:W-:Y:S01]  /*ae40*/  IMAD.MOV.U32 R232, RZ, RZ, R249 ;  /* 0x000000ffffe87224 */ /* 0x000fe200078e00f9 */
[C---:B------:R-:W-:Y:S01]  /*ae50*/  ISETP.GE.AND P5, PT, R3.reuse, R25, PT ;  /* 0x000000190300720c */ /* 0x040fe20003fa6270 */
[----:B------:R-:W-:Y:S01]  /*ae60*/  IMAD.MOV.U32 R227, RZ, RZ, R231 ;  /* 0x000000ffffe37224 */ /* 0x000fe200078e00e7 */
[----:B------:R2:W-:Y:S01]  /*ae70*/  MUFU.TANH R14, R5 ;  /* 0x00000005000e7308 */ /* 0x0005e20000002400 */
[----:B------:R-:W-:Y:S01]  /*ae80*/  ISETP.GE.AND P4, PT, R3, R26, PT ;  /* 0x0000001a0300720c */ /* 0x000fe20003f86270 */
[C---:B------:R-:W-:Y:S01]  /*ae90*/  FFMA.FTZ R3, R8.reuse, UR4, R47 ;  /* 0x0000000408037c23 */ /* 0x040fe2000801002f */
[----:B------:R-:W-:Y:S01]  /*aea0*/  FSEL R58, R7, -INF , !P6 ;  /* 0xff800000073a7808 */ /* 0x000fe20007000000 */
[----:B------:R-:W-:Y:S01]  /*aeb0*/  FFMA.FTZ R7, R8, UR4, R46 ;  /* 0x0000000408077c23 */ /* 0x000fe2000801002e */
[----:B------:R-:W-:-:S02]  /*aec0*/  FSEL R234, R4, -INF , !P0 ;  /* 0xff80000004ea7808 */ /* 0x000fc40004000000 */
[----:B------:R-:W-:Y:S01]  /*aed0*/  FSEL R235, R3, -INF , !P5 ;  /* 0xff80000003eb7808 */ /* 0x000fe20006800000 */
[----:B------:R3:W-:Y:S01]  /*aee0*/  MUFU.TANH R28, R10 ;  /* 0x0000000a001c7308 */ /* 0x0007e20000002400 */
[----:B------:R-:W-:Y:S01]  /*aef0*/  FSEL R249, R7, -INF , !P4 ;  /* 0xff80000007f97808 */ /* 0x000fe20006000000 */
[----:B-1----:R-:W-:Y:S01]  /*af00*/  FFMA.FTZ R13, R6, UR4, R63 ;  /* 0x00000004060d7c23 */ /* 0x002fe2000801003f */
[----:B------:R-:W-:Y:S01]  /*af10*/  ISETP.GE.AND P6, PT, R2, R24, PT ;  /* 0x000000180200720c */ /* 0x000fe20003fc6270 */
[----:B------:R-:W-:Y:S01]  /*af20*/  FMUL.FTZ R3, R208, c[0x0][0x2ec] ;  /* 0x0000bb00d0037a20 */ /* 0x000fe20000410000 */
[----:B------:R-:W-:Y:S01]  /*af30*/  ISETP.GE.AND P0, PT, R2, R25, PT ;  /* 0x000000190200720c */ /* 0x000fe20003f06270 */
[----:B------:R-:W-:Y:S01]  /*af40*/  FFMA.FTZ R11, R6, UR4, R15 ;  /* 0x00000004060b7c23 */ /* 0x000fe2000801000f */
[----:B------:R-:W-:Y:S01]  /*af50*/  ISETP.GE.AND P5, PT, R2, R26, PT ;  /* 0x0000001a0200720c */ /* 0x000fe20003fa6270 */
[----:B------:R1:W-:Y:S01]  /*af60*/  MUFU.TANH R15, R3 ;  /* 0x00000003000f7308 */ /* 0x0003e20000002400 */
[----:B--2---:R-:W-:-:S02]  /*af70*/  IADD3 R5, R0, 0x30, RZ ;  /* 0x0000003000057810 */ /* 0x004fc40007ffe0ff */
[----:B------:R-:W-:Y:S01]  /*af80*/  ISETP.GE.AND P4, PT, R2, R27, PT ;  /* 0x0000001b0200720c */ /* 0x000fe20003f86270 */
[----:B------:R-:W-:Y:S01]  /*af90*/  FFMA.FTZ R2, R8, UR4, R44 ;  /* 0x0000000408027c23 */ /* 0x000fe2000801002c */
[----:B------:R-:W-:Y:S01]  /*afa0*/  IADD3 R4, R0, 0x31, RZ ;  /* 0x0000003100047810 */ /* 0x000fe20007ffe0ff */
[----:B------:R-:W-:Y:S01]  /*afb0*/  FFMA.FTZ R8, R6, UR4, R139 ;  /* 0x0000000406087c23 */ /* 0x000fe2000801008b */
[----:B------:R-:W-:Y:S01]  /*afc0*/  FSEL R231, R13, -INF , !P5 ;  /* 0xff8000000de77808 */ /* 0x000fe20006800000 */
[----:B------:R-:W2:Y:S01]  /*afd0*/  I2F R9, R5 ;  /* 0x0000000500097306 */ /* 0x000ea20000201400 */
[----:B------:R-:W-:Y:S01]  /*afe0*/  FSEL R2, R2, -INF , !P1 ;  /* 0xff80000002027808 */ /* 0x000fe20004800000 */
[----:B---3--:R-:W-:Y:S01]  /*aff0*/  FFMA.FTZ R10, R6, UR4, R141 ;  /* 0x00000004060a7c23 */ /* 0x008fe2000801008d */
[----:B------:R-:W-:Y:S01]  /*b000*/  FSEL R230, R8, -INF , !P0 ;  /* 0xff80000008e67808 */ /* 0x000fe20004000000 */
[----:B------:R-:W-:Y:S01]  /*b010*/  FMUL.FTZ R8, R209, c[0x0][0x2ec] ;  /* 0x0000bb00d1087a20 */ /* 0x000fe20000410000 */
[C---:B------:R-:W-:Y:S01]  /*b020*/  ISETP.GE.AND P1, PT, R5.reuse, R24, PT ;  /* 0x000000180500720c */ /* 0x040fe20003f26270 */
[----:B------:R3:W-:Y:S01]  /*b030*/  STL [R1+0x18], R2 ;  /* 0x0000180201007387 */ /* 0x0007e20000100800 */
[----:B------:R-:W-:Y:S01]  /*b040*/  FSEL R228, R10, -INF , !P6 ;  /* 0xff8000000ae47808 */ /* 0x000fe20007000000 */
[----:B------:R-:W4:Y:S01]  /*b050*/  I2F R7, R4 ;  /* 0x0000000400077306 */ /* 0x000f220000201400 */
[----:B------:R-:W-:-:S02]  /*b060*/  ISETP.GE.AND P6, PT, R5, R25, PT ;  /* 0x000000190500720c */ /* 0x000fc40003fc6270 */
[C---:B------:R-:W-:Y:S02]  /*b070*/  ISETP.GE.AND P0, PT, R5.reuse, R26, PT ;  /* 0x0000001a0500720c */ /* 0x040fe40003f06270 */
[----:B------:R-:W-:Y:S02]  /*b080*/  ISETP.GE.AND P5, PT, R5, R27, PT ;  /* 0x0000001b0500720c */ /* 0x000fe40003fa6270 */
[----:B-1----:R-:W-:Y:S01]  /*b090*/  IADD3 R3, R0, 0x38, RZ ;  /* 0x0000003800037810 */ /* 0x002fe20007ffe0ff */
[----:B--2---:R-:W-:Y:S01]  /*b0a0*/  FFMA.FTZ R5, R9, UR4, R37 ;  /* 0x0000000409057c23 */ /* 0x004fe20008010025 */
[----:B------:R-:W-:Y:S01]  /*b0b0*/  FSEL R56, R11, -INF , !P4 ;  /* 0xff8000000b387808 */ /* 0x000fe20006000000 */
[----:B------:R-:W-:Y:S01]  /*b0c0*/  FMUL.FTZ R11, R226, c[0x0][0x2ec] ;  /* 0x0000bb00e20b7a20 */ /* 0x000fe20000410000 */
[----:B------:R-:W-:Y:S01]  /*b0d0*/  I2F R6, R3 ;  /* 0x0000000300067306 */ /* 0x000fe20000201400 */
[----:B------:R-:W-:Y:S02]  /*b0e0*/  MOV R67, R232 ;  /* 0x000000e800437202 */ /* 0x000fe40000000f00 */
[----:B------:R-:W-:Y:S01]  /*b0f0*/  FSEL R229, R5, -INF , !P1 ;  /* 0xff80000005e57808 */ /* 0x000fe20004800000 */
[----:B------:R-:W-:Y:S01]  /*b100*/  FFMA.FTZ R5, R9, UR4, R14 ;  /* 0x0000000409057c23 */ /* 0x000fe2000801000e */
[CC--:B------:R-:W-:Y:S01]  /*b110*/  ISETP.GE.AND P4, PT, R4.reuse, R24.reuse, PT ;  /* 0x000000180400720c */ /* 0x0c0fe20003f86270 */
[----:B----4-:R-:W-:Y:S01]  /*b120*/  FFMA.FTZ R10, R7, UR4, R38 ;  /* 0x00000004070a7c23 */ /* 0x010fe20008010026 */
[-C--:B------:R-:W-:Y:S01]  /*b130*/  ISETP.GE.AND P1, PT, R4, R25.reuse, PT ;  /* 0x000000190400720c */ /* 0x080fe20003f26270 */
[----:B------:R-:W-:Y:S01]  /*b140*/  MUFU.TANH R11, R11 ;  /* 0x0000000b000b7308 */ /* 0x000fe20000002400 */
[----:B------:R-:W-:Y:S01]  /*b150*/  FSEL R46, R5, -INF , !P5 ;  /* 0xff800000052e7808 */ /* 0x000fe20006800000 */
[----:B------:R-:W-:Y:S01]  /*b160*/  FMUL.FTZ R5, R233, c[0x0][0x2ec] ;  /* 0x0000bb00e9057a20 */ /* 0x000fe20000410000 */
[----:B------:R-:W-:Y:S01]  /*b170*/  FSEL R225, R10, -INF , !P4 ;  /* 0xff8000000ae17808 */ /* 0x000fe20006000000 */
[----:B---3--:R-:W-:Y:S01]  /*b180*/  FFMA.FTZ R2, R9, UR4, R29 ;  /* 0x0000000409027c23 */ /* 0x008fe2000801001d */
[C---:B------:R-:W-:Y:S01]  /*b190*/  ISETP.GE.AND P5, PT, R0.reuse, R24, PT ;  /* 0x000000180000720c */ /* 0x040fe20003fa6270 */
[----:B------:R-:W-:Y:S01]  /*b1a0*/  FMUL.FTZ R14, R211, c[0x0][0x2ec] ;  /* 0x0000bb00d30e7a20 */ /* 0x000fe20000410000 */
[----:B------:R-:W-:Y:S01]  /*b1b0*/  ISETP.GE.AND P4, PT, R0, R25, PT ;  /* 0x000000190000720c */ /* 0x000fe20003f86270 */
[----:B------:R1:W-:Y:S01]  /*b1c0*/  MUFU.TANH R29, R8 ;  /* 0x00000008001d7308 */ /* 0x0003e20000002400 */
[----:B------:R-:W-:Y:S01]  /*b1d0*/  FSEL R232, R2, -INF , !P6 ;  /* 0xff80000002e87808 */ /* 0x000fe20007000000 */
[----:B------:R-:W-:Y:S01]  /*b1e0*/  FMUL.FTZ R10, R67, c[0x0][0x2ec] ;  /* 0x0000bb00430a7a20 */ /* 0x000fe20000410000 */
[----:B------:R-:W-:-:S02]  /*b1f0*/  ISETP.GE.AND P6, PT, R4, R26, PT ;  /* 0x0000001a0400720c */ /* 0x000fc40003fc6270 */
[----:B------:R-:W-:Y:S01]  /*b200*/  IADD3 R2, R0, 0x39, RZ ;  /* 0x0000003900027810 */ /* 0x000fe20007ffe0ff */
[----:B-1----:R-:W-:Y:S02]  /*b210*/  FFMA.FTZ R8, R9, UR4, R32 ;  /* 0x0000000409087c23 */ /* 0x002fe40008010020 */
[----:B------:R-:W-:-:S03]  /*b220*/  FFMA.FTZ R9, R7, UR4, R36 ;  /* 0x0000000407097c23 */ /* 0x000fc60008010024 */
[----:B------:R-:W-:Y:S01]  /*b230*/  FSEL R141, R8, -INF , !P0 ;  /* 0xff800000088d7808 */ /* 0x000fe20004000000 */
[----:B------:R-:W-:Y:S01]  /*b240*/  FMUL.FTZ R8, R210, c[0x0][0x2ec] ;  /* 0x0000bb00d2087a20 */ /* 0x000fe20000410000 */
[----:B------:R-:W-:Y:S02]  /*b250*/  ISETP.GE.AND P0, PT, R4, R27, PT ;  /* 0x0000001b0400720c */ /* 0x000fe40003f06270 */
[----:B------:R-:W-:Y:S01]  /*b260*/  FSEL R226, R9, -INF , !P1 ;  /* 0xff80000009e27808 */ /* 0x000fe20004800000 */
[----:B------:R1:W2:Y:S01]  /*b270*/  MUFU.TANH R13, R8 ;  /* 0x00000008000d7308 */ /* 0x0002a20000002400 */
[----:B------:R-:W-:-:S07]  /*b280*/  ISETP.GE.AND P1, PT, R0, R26, PT ;  /* 0x0000001a0000720c */ /* 0x000fce0003f26270 */
[----:B------:R-:W-:Y:S01]  /*b290*/  I2F R4, R2 ;  /* 0x0000000200047306 */ /* 0x000fe20000201400 */
[----:B-1----:R-:W-:-:S07]  /*b2a0*/  FFMA.FTZ R8, R7, UR4, R35 ;  /* 0x0000000407087c23 */ /* 0x002fce0008010023 */
[----:B------:R-:W-:Y:S01]  /*b2b0*/  MUFU.TANH R9, R14 ;  /* 0x0000000e00097308 */ /* 0x000fe20000002400 */
[----:B------:R-:W-:Y:S01]  /*b2c0*/  FFMA.FTZ R7, R7, UR4, R28 ;  /* 0x0000000407077c23 */ /* 0x000fe2000801001c */
[----:B------:R-:W-:Y:S02]  /*b2d0*/  FSEL R233, R8, -INF , !P6 ;  /* 0xff80000008e97808 */ /* 0x000fe40007000000 */
[----:B------:R-:W-:-:S04]  /*b2e0*/  ISETP.GE.AND P6, PT, R3, R24, PT ;  /* 0x000000180300720c */ /* 0x000fc80003fc6270 */
[----:B------:R1:W3:Y:S01]  /*b2f0*/  MUFU.TANH R8, R5 ;  /* 0x0000000500087308 */ /* 0x0002e20000002400 */
[----:B------:R-:W-:Y:S01]  /*b300*/  FSEL R40, R7, -INF , !P0 ;  /* 0xff80000007287808 */ /* 0x000fe20004000000 */
[----:B--2---:R-:W-:Y:S01]  /*b310*/  FFMA.FTZ R7, R6, UR4, R13 ;  /* 0x0000000406077c23 */ /* 0x004fe2000801000d */
[----:B------:R-:W-:-:S04]  /*b320*/  ISETP.GE.AND P0, PT, R3, R25, PT ;  /* 0x000000190300720c */ /* 0x000fc80003f06270 */
[----:B------:R-:W-:Y:S01]  /*b330*/  FSEL R211, R7, -INF , !P0 ;  /* 0xff80000007d37808 */ /* 0x000fe20004000000 */
[----:B------:R-:W-:Y:S01]  /*b340*/  FMUL.FTZ R7, R227, c[0x0][0x2ec] ;  /* 0x0000bb00e3077a20 */ /* 0x000fe20000410000 */
[----:B------:R-:W-:Y:S01]  /*b350*/  ISETP.GE.AND P0, PT, R0, R27, PT ;  /* 0x0000001b0000720c */ /* 0x000fe20003f06270 */
[----:B------:R-:W-:-:S04]  /*b360*/  FFMA.FTZ R0, R12, UR4, R252 ;  /* 0x000000040c007c23 */ /* 0x000fc800080100fc */
[----:B------:R-:W2:Y:S01]  /*b370*/  MUFU.TANH R7, R7 ;  /* 0x0000000700077308 */ /* 0x000ea20000002400 */
[----:B-1----:R-:W-:Y:S01]  /*b380*/  FFMA.FTZ R5, R6, UR4, R15 ;  /* 0x0000000406057c23 */ /* 0x002fe2000801000f */
[----:B------:R-:W-:Y:S02]  /*b390*/  FSEL R15, R0, -INF , !P1 ;  /* 0xff800000000f7808 */ /* 0x000fe40004800000 */
[----:B------:R-:W-:Y:S02]  /*b3a0*/  ISETP.GE.AND P1, PT, R2, R27, PT ;  /* 0x0000001b0200720c */ /* 0x000fe40003f26270 */
[----:B------:R-:W-:Y:S01]  /*b3b0*/  FSEL R210, R5, -INF , !P6 ;  /* 0xff80000005d27808 */ /* 0x000fe20007000000 */
[C---:B------:R-:W-:Y:S01]  /*b3c0*/  FFMA.FTZ R5, R6.reuse, UR4, R11 ;  /* 0x0000000406057c23 */ /* 0x040fe2000801000b */
[----:B------:R-:W-:Y:S01]  /*b3d0*/  ISETP.GE.AND P6, PT, R3, R26, PT ;  /* 0x0000001a0300720c */ /* 0x000fe20003fc6270 */
[----:B---3--:R-:W-:-:S03]  /*b3e0*/  FFMA.FTZ R6, R6, UR4, R8 ;  /* 0x0000000406067c23 */ /* 0x008fc60008010008 */
[----:B------:R-:W-:Y:S01]  /*b3f0*/  FSEL R227, R5, -INF , !P6 ;  /* 0xff80000005e37808 */ /* 0x000fe20007000000 */
[C---:B------:R-:W-:Y:S01]  /*b400*/  FFMA.FTZ R5, R12.reuse, UR4, R66 ;  /* 0x000000040c057c23 */ /* 0x040fe20008010042 */
[----:B------:R-:W-:Y:S01]  /*b410*/  ISETP.GE.AND P6, PT, R3, R27, PT ;  /* 0x0000001b0300720c */ /* 0x000fe20003fc6270 */
[C---:B------:R-:W-:Y:S02]  /*b420*/  FFMA.FTZ R3, R12.reuse, UR4, R65 ;  /* 0x000000040c037c23 */ /* 0x040fe40008010041 */
[----:B------:R-:W-:Y:S01]  /*b430*/  FFMA.FTZ R12, R12, UR4, R251 ;  /* 0x000000040c0c7c23 */ /* 0x000fe200080100fb */
[----:B------:R-:W-:Y:S01]  /*b440*/  FSEL R41, R6, -INF , !P6 ;  /* 0xff80000006297808 */ /* 0x000fe20007000000 */
[----:B--2---:R-:W-:Y:S01]  /*b450*/  FFMA.FTZ R0, R4, UR4, R7 ;  /* 0x0000000404007c23 */ /* 0x004fe20008010007 */
[----:B------:R-:W1:Y:S01]  /*b460*/  MUFU.TANH R6, R10 ;  /* 0x0000000a00067308 */ /* 0x000e620000002400 */
[----:B------:R-:W-:Y:S02]  /*b470*/  FSEL R13, R5, -INF , !P5 ;  /* 0xff800000050d7808 */ /* 0x000fe40006800000 */
[----:B------:R-:W-:-:S02]  /*b480*/  FSEL R12, R12, -INF , !P0 ;  /* 0xff8000000c0c7808 */ /* 0x000fc40004000000 */
[----:B------:R-:W-:Y:S02]  /*b490*/  PLOP3.LUT P0, PT, PT, PT, UP0, 0x80, 0x0 ;  /* 0x000000000000781c */ /* 0x000fe40003f0f008 */
[----:B------:R-:W-:Y:S01]  /*b4a0*/  FSEL R14, R3, -INF , !P4 ;  /* 0xff800000030e7808 */ /* 0x000fe20006000000 */
[----:B------:R-:W-:Y:S01]  /*b4b0*/  FFMA.FTZ R3, R4, UR4, R29 ;  /* 0x0000000404037c23 */ /* 0x000fe2000801001d */
[C---:B------:R-:W-:Y:S02]  /*b4c0*/  ISETP.GE.AND P6, PT, R2.reuse, R24, PT ;  /* 0x000000180200720c */ /* 0x040fe40003fc6270 */
[C---:B------:R-:W-:Y:S02]  /*b4d0*/  ISETP.GE.AND P5, PT, R2.reuse, R25, PT ;  /* 0x000000190200720c */ /* 0x040fe40003fa6270 */
[----:B------:R-:W-:Y:S01]  /*b4e0*/  ISETP.GE.AND P4, PT, R2, R26, PT ;  /* 0x0000001a0200720c */ /* 0x000fe20003f86270 */
[C---:B------:R-:W-:Y:S01]  /*b4f0*/  FFMA.FTZ R2, R4.reuse, UR4, R9 ;  /* 0x0000000404027c23 */ /* 0x040fe20008010009 */
[----:B------:R-:W-:Y:S01]  /*b500*/  FSEL R35, R3, -INF , !P6 ;  /* 0xff80000003237808 */ /* 0x000fe20007000000 */
[----:B-1----:R-:W-:Y:S01]  /*b510*/  FFMA.FTZ R4, R4, UR4, R6 ;  /* 0x0000000404047c23 */ /* 0x002fe20008010006 */
        /* <DEDUP_REMOVED lines=82> */
.L_x_416:
[----:B------:R-:W-:Y:S05]  /*ba40*/  BSYNC B0 ;  /* 0x0000000000007941 */ /* 0x000fea0003800000 */
.L_x_415:
[----:B------:R-:W0:Y:S02]  /*ba50*/  LDGDEPBAR ;  /* 0x00000000000079af */ /* 0x000e240000000000 */
.L_x_414:
[----:B------:R-:W-:Y:S04]  /*ba60*/  STL [R1+0xa8], R236 ;  /* 0x0000a8ec01007387 */ /* 0x000fe80000100800 */
[----:B------:R-:W-:Y:S04]  /*ba70*/  STL [R1+0xa4], R27 ;  /* 0x0000a41b01007387 */ /* 0x000fe80000100800 */
[----:B------:R-:W-:Y:S04]  /*ba80*/  STL [R1+0xa0], R26 ;  /* 0x0000a01a01007387 */ /* 0x000fe80000100800 */
[----:B------:R2:W-:Y:S04]  /*ba90*/  STL [R1+0x9c], R25 ;  /* 0x00009c1901007387 */ /* 0x0005e80000100800 */
[----:B--2---:R-:W2:Y:S01]  /*baa0*/  LDL.LU R25, [R1+0x18] ;  /* 0x0000180001197983 */ /* 0x004ea20000300800 */
[----:B------:R-:W-:-:S03]  /*bab0*/  FMNMX.FTZ R0, R137, R13, !PT ;  /* 0x0000000d89007209 */ /* 0x000fc60007810000 */
[----:B------:R-:W-:Y:S01]  /*bac0*/  STL [R1+0x98], R24 ;  /* 0x0000981801007387 */ /* 0x000fe20000100800 */
        /* <DEDUP_REMOVED lines=53> */
[----:B------:R-:W-:Y:S01]  /*be20*/  FMNMX.FTZ R4, R231, R4, !PT ;  /* 0x00000004e7047209 */ /* 0x000fe20007810000 */
[----:B------:R-:W3:Y:S01]  /*be30*/  SHFL.BFLY PT, R5, R2, 0x2, 0x1f ;  /* 0x0c401f0002057f89 */ /* 0x000ee200000e0000 */
[----:B------:R-:W-:Y:S02]  /*be40*/  FMNMX.FTZ R3, R133, R3, !PT ;  /* 0x0000000385037209 */ /* 0x000fe40007810000 */
[----:B------:R-:W-:-:S02]  /*be50*/  FMNMX.FTZ R4, R141, R4, !PT ;  /* 0x000000048d047209 */ /* 0x000fc40007810000 */
[----:B------:R-:W-:Y:S02]  /*be60*/  FMNMX.FTZ R3, R58, R3, !PT ;  /* 0x000000033a037209 */ /* 0x000fe40007810000 */
[----:B------:R-:W-:-:S04]  /*be70*/  FMNMX.FTZ R4, R233, R4, !PT ;  /* 0x00000004e9047209 */ /* 0x000fc80007810000 */
[----:B------:R-:W-:-:S04]  /*be80*/  FMNMX.FTZ R4, R227, R4, !PT ;  /* 0x00000004e3047209 */ /* 0x000fc80007810000 */
[----:B------:R-:W-:Y:S02]  /*be90*/  FMNMX.FTZ R4, R209, R4, !PT ;  /* 0x00000004d1047209 */ /* 0x000fe40007810000 */
[----:B-1----:R-:W-:-:S03]  /*bea0*/  FMNMX.FTZ R38, R0, R6, !PT ;  /* 0x0000000600267209 */ /* 0x002fc60007810000 */
[----:B------:R-:W1:Y:S01]  /*beb0*/  SHFL.BFLY PT, R8, R4, 0x2, 0x1f ;  /* 0x0c401f0004087f89 */ /* 0x000e6200000e0000 */
[----:B------:R-:W-:-:S03]  /*bec0*/  FSETP.NEU.FTZ.AND P6, PT, R38, -INF , PT ;  /* 0xff8000002600780b */ /* 0x000fc60003fdd000 */
[----:B------:R-:W-:Y:S01]  /*bed0*/  STL [R1+0x34], R38 ;  /* 0x0000342601007387 */ /* 0x000fe20000100800 */
[----:B---3--:R-:W-:-:S05]  /*bee0*/  FMNMX.FTZ R2, R2, R5, !PT ;  /* 0x0000000502027209 */ /* 0x008fca0007810000 */
[----:B------:R-:W3:Y:S01]  /*bef0*/  SHFL.BFLY PT, R7, R2, 0x1, 0x1f ;  /* 0x0c201f0002077f89 */ /* 0x000ee200000e0000 */
[----:B-1----:R-:W-:-:S05]  /*bf00*/  FMNMX.FTZ R4, R4, R8, !PT ;  /* 0x0000000804047209 */ /* 0x002fca0007810000 */
[----:B------:R-:W1:Y:S01]  /*bf10*/  SHFL.BFLY PT, R8, R4, 0x1, 0x1f ;  /* 0x0c201f0004087f89 */ /* 0x000e6200000e0000 */
[----:B---3--:R-:W-:-:S04]  /*bf20*/  FMNMX.FTZ R57, R2, R7, !PT ;  /* 0x0000000702397209 */ /* 0x008fc80007810000 */
[C---:B------:R-:W-:Y:S01]  /*bf30*/  FSETP.NEU.FTZ.AND P5, PT, R57.reuse, -INF , PT ;  /* 0xff8000003900780b */ /* 0x040fe20003fbd000 */
[----:B------:R-:W-:Y:S01]  /*bf40*/  FMUL.FTZ R28, R57, c[0x0][0x23c] ;  /* 0x00008f00391c7a20 */ /* 0x000fe20000410000 */
[----:B------:R-:W-:Y:S04]  /*bf50*/  STL [R1+0x30], R57 ;  /* 0x0000303901007387 */ /* 0x000fe80000100800 */
[----:B------:R-:W-:Y:S02]  /*bf60*/  FSEL R28, R28, RZ, P5 ;  /* 0x000000ff1c1c7208 */ /* 0x000fe40002800000 */
[----:B-1----:R-:W-:-:S04]  /*bf70*/  FMNMX.FTZ R252, R4, R8, !PT ;  /* 0x0000000804fc7209 */ /* 0x002fc80007810000 */
[C---:B------:R-:W-:Y:S01]  /*bf80*/  FSETP.NEU.FTZ.AND P4, PT, R252.reuse, -INF , PT ;  /* 0xff800000fc00780b */ /* 0x040fe20003f9d000 */
[----:B------:R-:W-:-:S05]  /*bf90*/  FMUL.FTZ R29, R252, c[0x0][0x23c] ;  /* 0x00008f00fc1d7a20 */ /* 0x000fca0000410000 */
[----:B------:R-:W-:Y:S02]  /*bfa0*/  FSEL R29, R29, RZ, P4 ;  /* 0x000000ff1d1d7208 */ /* 0x000fe40002000000 */
[----:B--2---:R-:W-:-:S04]  /*bfb0*/  FMNMX.FTZ R3, R25, R3, !PT ;  /* 0x0000000319037209 */ /* 0x004fc80007810000 */
[----:B------:R-:W-:-:S04]  /*bfc0*/  FMNMX.FTZ R3, R56, R3, !PT ;  /* 0x0000000338037209 */ /* 0x000fc80007810000 */
        /* <DEDUP_REMOVED lines=14> */
[----:B---3--:R-:W-:-:S06]  /*c0b0*/  FFMA.FTZ R2, R16, c[0x0][0x23c], -R3 ;  /* 0x00008f0010027a23 */ /* 0x008fcc0000010803 */
[----:B------:R1:W3:Y:S01]  /*c0c0*/  MUFU.EX2 R132, R2 ;  /* 0x0000000200847308 */ /* 0x0002e20000000800 */
[----:B--2---:R-:W2:Y:S01]  /*c0d0*/  SHFL.BFLY PT, R5, R0, 0x1, 0x1f ;  /* 0x0c201f0000057f89 */ /* 0x004ea200000e0000 */
[----:B----4-:R-:W-:Y:S01]  /*c0e0*/  F2FP.PACK_AB R8, R37, R236 ;  /* 0x000000ec2508723e */ /* 0x010fe200000000ff */
[----:B-1----:R-:W-:Y:S01]  /*c0f0*/  FFMA.FTZ R2, R14, c[0x0][0x23c], -R28 ;  /* 0x00008f000e027a23 */ /* 0x002fe2000001081c */
[----:B---3--:R-:W-:-:S04]  /*c100*/  F2FP.PACK_AB R10, R132, R42 ;  /* 0x0000002a840a723e */ /* 0x008fc800000000ff */
[----:B------:R1:W-:Y:S01]  /*c110*/  MUFU.EX2 R27, R2 ;  /* 0x00000002001b7308 */ /* 0x0003e20000000800 */
[----:B--2---:R-:W-:Y:S01]  /*c120*/  FMNMX.FTZ R251, R0, R5, !PT ;  /* 0x0000000500fb7209 */ /* 0x004fe20007810000 */
[----:B------:R-:W-:-:S03]  /*c130*/  FFMA.FTZ R0, R22, c[0x0][0x23c], -R29 ;  /* 0x00008f0016007a23 */ /* 0x000fc6000001081d */
[C---:B------:R-:W-:Y:S01]  /*c140*/  FSETP.NEU.FTZ.AND P1, PT, R251.reuse, -INF , PT ;  /* 0xff800000fb00780b */ /* 0x040fe20003f3d000 */
[----:B------:R-:W-:Y:S02]  /*c150*/  FMUL.FTZ R32, R251, c[0x0][0x23c] ;  /* 0x00008f00fb207a20 */ /* 0x000fe40000410000 */
[----:B------:R2:W-:Y:S01]  /*c160*/  MUFU.EX2 R140, R0 ;  /* 0x00000000008c7308 */ /* 0x0005e20000000800 */
[----:B-1----:R-:W-:Y:S01]  /*c170*/  FFMA.FTZ R2, R23, c[0x0][0x23c], -R28 ;  /* 0x00008f0017027a23 */ /* 0x002fe2000001081c */
[----:B------:R-:W-:Y:S02]  /*c180*/  MOV R23, R138 ;  /* 0x0000008a00177202 */ /* 0x000fe40000000f00 */
[----:B------:R-:W-:-:S04]  /*c190*/  FSEL R32, R32, RZ, P1 ;  /* 0x000000ff20207208 */ /* 0x000fc80000800000 */
[----:B------:R1:W-:Y:S01]  /*c1a0*/  MUFU.EX2 R36, R2 ;  /* 0x0000000200247308 */ /* 0x0003e20000000800 */
[----:B--2---:R-:W-:-:S07]  /*c1b0*/  FFMA.FTZ R0, R21, c[0x0][0x23c], -R29 ;  /* 0x00008f0015007a23 */ /* 0x004fce000001081d */
[----:B------:R2:W3:Y:S01]  /*c1c0*/  MUFU.EX2 R45, R0 ;  /* 0x00000000002d7308 */ /* 0x0004e20000000800 */
[----:B-1----:R-:W-:-:S07]  /*c1d0*/  FFMA.FTZ R2, R20, c[0x0][0x23c], -R28 ;  /* 0x00008f0014027a23 */ /* 0x002fce000001081c */
[----:B------:R1:W-:Y:S01]  /*c1e0*/  MUFU.EX2 R47, R2 ;  /* 0x00000002002f7308 */ /* 0x0003e20000000800 */
[----:B--2---:R-:W-:Y:S01]  /*c1f0*/  FFMA.FTZ R0, R12, c[0x0][0x23c], -R32 ;  /* 0x00008f000c007a23 */ /* 0x004fe20000010820 */
[----:B---3--:R-:W-:-:S06]  /*c200*/  F2FP.PACK_AB R6, R45, R140 ;  /* 0x0000008c2d06723e */ /* 0x008fcc00000000ff */
[----:B------:R2:W-:Y:S01]  /*c210*/  MUFU.EX2 R24, R0 ;  /* 0x0000000000187308 */ /* 0x0005e20000000800 */
[----:B-1----:R-:W-:Y:S02]  /*c220*/  FFMA.FTZ R2, R18, c[0x0][0x23c], -R28 ;  /* 0x00008f0012027a23 */ /* 0x002fe4000001081c */
[----:B------:R-:W-:Y:S05]  /*c230*/  LDSM.16.MT88.4 R16, [R238+0xc000] ;  /* 0x00c00000ee10783b */ /* 0x000fea0000004200 */
[----:B------:R1:W3:Y:S01]  /*c240*/  MUFU.EX2 R44, R2 ;  /* 0x00000002002c7308 */ /* 0x0002e20000000800 */
[----:B--2---:R-:W-:-:S07]  /*c250*/  FFMA.FTZ R0, R33, c[0x0][0x23c], -R32 ;  /* 0x00008f0021007a23 */ /* 0x004fce0000010820 */
[----:B------:R2:W-:Y:S01]  /*c260*/  MUFU.EX2 R5, R0 ;  /* 0x0000000000057308 */ /* 0x0005e20000000800 */
[----:B-1----:R-:W-:Y:S01]  /*c270*/  FFMA.FTZ R2, R15, c[0x0][0x23c], -R29 ;  /* 0x00008f000f027a23 */ /* 0x002fe2000001081d */
[----:B---3--:R-:W-:Y:S01]  /*c280*/  F2FP.PACK_AB R11, R44, R47 ;  /* 0x0000002f2c0b723e */ /* 0x008fe200000000ff */
[----:B------:R-:W1:Y:S05]  /*c290*/  LDSM.16.MT88.4 R12, [R237+0xc000] ;  /* 0x00c00000ed0c783b */ /* 0x000e6a0000004200 */
[----:B------:R3:W-:Y:S01]  /*c2a0*/  MUFU.EX2 R26, R2 ;  /* 0x00000002001a7308 */ /* 0x0007e20000000800 */
[----:B--2---:R-:W-:-:S07]  /*c2b0*/  FFMA.FTZ R0, R30, c[0x0][0x23c], -R32 ;  /* 0x00008f001e007a23 */ /* 0x004fce0000010820 */
[----:B------:R2:W-:Y:S01]  /*c2c0*/  MUFU.EX2 R20, R0 ;  /* 0x0000000000147308 */ /* 0x0005e20000000800 */
[----:B---3--:R-:W-:-:S07]  /*c2d0*/  FFMA.FTZ R2, R31, c[0x0][0x23c], -R29 ;  /* 0x00008f001f027a23 */ /* 0x008fce000001081d */
[----:B------:R3:W4:Y:S01]  /*c2e0*/  MUFU.EX2 R9, R2 ;  /* 0x0000000200097308 */ /* 0x0007220000000800 */
[----:B--2---:R-:W-:-:S05]  /*c2f0*/  FSEL R0, R57, RZ, P5 ;  /* 0x000000ff39007208 */ /* 0x004fca0002800000 */
[----:B------:R-:W-:Y:S01]  /*c300*/  FADD.FTZ R4, R136, -R0 ;  /* 0x8000000088047221 */ /* 0x000fe20000010000 */
[----:B------:R-:W-:Y:S02]  /*c310*/  FSEL R0, R252, RZ, P4 ;  /* 0x000000fffc007208 */ /* 0x000fe40002000000 */
[----:B---3--:R-:W-:Y:S01]  /*c320*/  FSEL R2, R38, RZ, P6 ;  /* 0x000000ff26027208 */ /* 0x008fe20003000000 */
[----:B------:R-:W-:Y:S01]  /*c330*/  FMUL.FTZ R30, R4, c[0x0][0x23c] ;  /* 0x00008f00041e7a20 */ /* 0x000fe20000410000 */
[----:B----4-:R-:W-:Y:S01]  /*c340*/  MOV R33, R9 ;  /* 0x0000000900217202 */ /* 0x010fe20000000f00 */
[----:B------:R-:W-:Y:S01]  /*c350*/  FADD.FTZ R4, R135, -R0 ;  /* 0x8000000087047221 */ /* 0x000fe20000010000 */
[----:B------:R-:W-:Y:S01]  /*c360*/  FSEL R0, R251, RZ, P1 ;  /* 0x000000fffb007208 */ /* 0x000fe20000800000 */
[----:B------:R-:W-:Y:S01]  /*c370*/  FADD.FTZ R2, R137, -R2 ;  /* 0x8000000289027221 */ /* 0x000fe20000010000 */
[----:B------:R-:W-:Y:S01]  /*c380*/  F2FP.PACK_AB R9, R36, R27 ;  /* 0x0000001b2409723e */ /* 0x000fe200000000ff */
[----:B------:R-:W-:Y:S01]  /*c390*/  FMUL.FTZ R4, R4, c[0x0][0x23c] ;  /* 0x00008f0004047a20 */ /* 0x000fe20000410000 */
[----:B------:R-:W2:Y:S01]  /*c3a0*/  MUFU.EX2 R30, R30 ;  /* 0x0000001e001e7308 */ /* 0x000ea20000000800 */
[----:B------:R-:W-:-:S02]  /*c3b0*/  FADD.FTZ R0, R134, -R0 ;  /* 0x8000000086007221 */ /* 0x000fc40000010000 */
[----:B------:R-:W-:Y:S02]  /*c3c0*/  FMUL.FTZ R2, R2, c[0x0][0x23c] ;  /* 0x00008f0002027a20 */ /* 0x000fe40000410000 */
[----:B------:R-:W-:-:S03]  /*c3d0*/  FMUL.FTZ R0, R0, c[0x0][0x23c] ;  /* 0x00008f0000007a20 */ /* 0x000fc60000410000 */
[----:B------:R-:W3:Y:S08]  /*c3e0*/  MUFU.EX2 R31, R4 ;  /* 0x00000004001f7308 */ /* 0x000ef00000000800 */
[----:B------:R4:W1:Y:S01]  /*c3f0*/  MUFU.EX2 R48, R0 ;  /* 0x0000000000307308 */ /* 0x0008620000000800 */
[-C--:B--2---:R-:W-:Y:S02]  /*c400*/  FMUL.FTZ R150, R150, R30.reuse ;  /* 0x0000001e96967220 */ /* 0x084fe40000410000 */
[----:B------:R-:W-:-:S02]  /*c410*/  FMUL.FTZ R151, R151, R30 ;  /* 0x0000001e97977220 */ /* 0x000fc40000410000 */
[-C--:B------:R-:W-:Y:S02]  /*c420*/  FMUL.FTZ R158, R158, R30.reuse ;  /* 0x0000001e9e9e7220 */ /* 0x080fe40000410000 */
[----:B------:R-:W-:Y:S01]  /*c430*/  FMUL.FTZ R159, R159, R30 ;  /* 0x0000001e9f9f7220 */ /* 0x000fe20000410000 */
[----:B------:R-:W2:Y:S01]  /*c440*/  MUFU.EX2 R2, R2 ;  /* 0x0000000200027308 */ /* 0x000ea20000000800 */
[-C--:B---3--:R-:W-:Y:S01]  /*c450*/  FMUL.FTZ R144, R144, R31.reuse ;  /* 0x0000001f90907220 */ /* 0x088fe20000410000 */
[----:B------:R-:W-:Y:S01]  /*c460*/  F2FP.PACK_AB R4, R33, R26 ;  /* 0x0000001a2104723e */ /* 0x000fe200000000ff */
[-C--:B------:R-:W-:Y:S02]  /*c470*/  FMUL.FTZ R145, R145, R31.reuse ;  /* 0x0000001f91917220 */ /* 0x080fe40000410000 */
[-C--:B------:R-:W-:Y:S02]  /*c480*/  FMUL.FTZ R152, R152, R31.reuse ;  /* 0x0000001f98987220 */ /* 0x080fe40000410000 */
[----:B------:R-:W-:-:S02]  /*c490*/  FMUL.FTZ R153, R153, R31 ;  /* 0x0000001f99997220 */ /* 0x000fc40000410000 */
[----:B----4-:R-:W-:Y:S01]  /*c4a0*/  FFMA.FTZ R0, R34, c[0x0][0x23c], -R32 ;  /* 0x00008f0022007a23 */ /* 0x010fe20000010820 */
[----:B------:R-:W-:Y:S01]  /*c4b0*/  MOV R34, R5 ;  /* 0x0000000500227202 */ /* 0x000fe20000000f00 */
[-C--:B-1----:R-:W-:Y:S02]  /*c4c0*/  FMUL.FTZ R146, R146, R48.reuse ;  /* 0x0000003092927220 */ /* 0x082fe40000410000 */
[----:B------:R-:W-:Y:S01]  /*c4d0*/  FMUL.FTZ R147, R147, R48 ;  /* 0x0000003093937220 */ /* 0x000fe20000410000 */
[----:B------:R-:W-:Y:S01]  /*c4e0*/  F2FP.PACK_AB R5, R34, R24 ;  /* 0x000000182205723e */ /* 0x000fe200000000ff */
[----:B------:R-:W1:Y:S01]  /*c4f0*/  MUFU.EX2 R0, R0 ;  /* 0x0000000000007308 */ /* 0x000e620000000800 */
[-C--:B--2---:R-:W-:Y:S02]  /*c500*/  FMUL.FTZ R148, R148, R2.reuse ;  /* 0x0000000294947220 */ /* 0x084fe40000410000 */
[----:B------:R-:W-:Y:S02]  /*c510*/  FMUL.FTZ R149, R149, R2 ;  /* 0x0000000295957220 */ /* 0x000fe40000410000 */
[----:B------:R-:W-:-:S02]  /*c520*/  FMUL.FTZ R154, R154, R48 ;  /* 0x000000309a9a7220 */ /* 0x000fc40000410000 */
[----:B------:R-:W-:Y:S02]  /*c530*/  FMUL.FTZ R155, R155, R48 ;  /* 0x000000309b9b7220 */ /* 0x000fe40000410000 */
[-C--:B------:R-:W-:Y:S01]  /*c540*/  FMUL.FTZ R156, R156, R2.reuse ;  /* 0x000000029c9c7220 */ /* 0x080fe20000410000 */
[C---:B------:R-:W-:Y:S01]  /*c550*/  HMMA.16816.F32 R148, R8.reuse, R12, R148 ;  /* 0x0000000c0894723c */ /* 0x040fe20000001894 */
[-C--:B------:R-:W-:Y:S02]  /*c560*/  FMUL.FTZ R157, R157, R2.reuse ;  /* 0x000000029d9d7220 */ /* 0x080fe40000410000 */
[-C--:B------:R-:W-:Y:S02]  /*c570*/  FMUL.FTZ R172, R172, R2.reuse ;  /* 0x00000002acac7220 */ /* 0x080fe40000410000 */
[----:B------:R-:W-:Y:S01]  /*c580*/  FMUL.FTZ R173, R173, R2 ;  /* 0x00000002adad7220 */ /* 0x000fe20000410000 */
[----:B-1----:R-:W-:Y:S01]  /*c590*/  F2FP.PACK_AB R7, R0, R20 ;  /* 0x000000140007723e */ /* 0x002fe200000000ff */
[-C--:B------:R-:W-:Y:S01]  /*c5a0*/  FMUL.FTZ R174, R174, R30.reuse ;  /* 0x0000001eaeae7220 */ /* 0x080fe20000410000 */
[----:B------:R-:W-:Y:S01]  /*c5b0*/  HMMA.16816.F32 R52, R8, R14, R156 ;  /* 0x0000000e0834723c */ /* 0x000fe2000000189c */
[----:B------:R-:W-:-:S02]  /*c5c0*/  FMUL.FTZ R175, R175, R30 ;  /* 0x0000001eafaf7220 */ /* 0x000fc40000410000 */
[-C--:B------:R-:W-:Y:S02]  /*c5d0*/  FMUL.FTZ R176, R176, R2.reuse ;  /* 0x00000002b0b07220 */ /* 0x080fe40000410000 */
[----:B------:R-:W-:Y:S02]  /*c5e0*/  FMUL.FTZ R177, R177, R2 ;  /* 0x00000002b1b17220 */ /* 0x000fe40000410000 */
[-C--:B------:R-:W-:Y:S01]  /*c5f0*/  FMUL.FTZ R178, R178, R30.reuse ;  /* 0x0000001eb2b27220 */ /* 0x080fe20000410000 */
[C---:B------:R-:W-:Y:S01]  /*c600*/  HMMA.16816.F32 R144, R4.reuse, R12, R144 ;  /* 0x0000000c0490723c */ /* 0x040fe20000001890 */
[----:B------:R-:W-:Y:S01]  /*c610*/  FMUL.FTZ R179, R179, R30 ;  /* 0x0000001eb3b37220 */ /* 0x000fe20000410000 */
[----:B------:R-:W-:Y:S01]  /*c620*/  MOV R158, R58 ;  /* 0x0000003a009e7202 */ /* 0x000fe20000000f00 */
[----:B------:R-:W-:Y:S01]  /*c630*/  FMUL.FTZ R180, R180, R31 ;  /* 0x0000001fb4b47220 */ /* 0x000fe20000410000 */
[----:B------:R-:W-:Y:S01]  /*c640*/  MOV R157, R57 ;  /* 0x00000039009d7202 */ /* 0x000fe20000000f00 */
[-C--:B------:R-:W-:Y:S01]  /*c650*/  FMUL.FTZ R181, R181, R31.reuse ;  /* 0x0000001fb5b57220 */ /* 0x080fe20000410000 */
[----:B------:R-:W-:Y:S01]  /*c660*/  MOV R156, R38 ;  /* 0x00000026009c7202 */ /* 0x000fe20000000f00 */
[-C--:B------:R-:W-:Y:S01]  /*c670*/  FMUL.FTZ R182, R182, R48.reuse ;  /* 0x00000030b6b67220 */ /* 0x080fe20000410000 */
[----:B------:R-:W-:Y:S01]  /*c680*/  HMMA.16816.F32 R152, R4, R14, R152 ;  /* 0x0000000e0498723c */ /* 0x000fe20000001898 */
[----:B------:R-:W1:Y:S01]  /*c690*/  LDSM.16.MT88.4 R12, [R240+0xc000] ;  /* 0x00c00000f00c783b */ /* 0x000e620000004200 */
[----:B------:R-:W-:Y:S01]  /*c6a0*/  FMUL.FTZ R183, R183, R48 ;  /* 0x00000030b7b77220 */ /* 0x000fe20000410000 */
[----:B------:R-:W-:Y:S01]  /*c6b0*/  MOV R159, R64 ;  /* 0x00000040009f7202 */ /* 0x000fe20000000f00 */
[----:B------:R-:W-:-:S02]  /*c6c0*/  FMUL.FTZ R184, R184, R31 ;  /* 0x0000001fb8b87220 */ /* 0x000fc40000410000 */
[-C--:B------:R-:W-:Y:S02]  /*c6d0*/  FMUL.FTZ R185, R185, R31.reuse ;  /* 0x0000001fb9b97220 */ /* 0x080fe40000410000 */
[-C--:B------:R-:W-:Y:S01]  /*c6e0*/  FMUL.FTZ R186, R186, R48.reuse ;  /* 0x00000030baba7220 */ /* 0x080fe20000410000 */
[----:B------:R-:W-:Y:S01]  /*c6f0*/  HMMA.16816.F32 R60, R8, R18, R172 ;  /* 0x00000012083c723c */ /* 0x000fe200000018ac */
[----:B------:R-:W-:Y:S02]  /*c700*/  FMUL.FTZ R187, R187, R48 ;  /* 0x00000030bbbb7220 */ /* 0x000fe40000410000 */
[-C--:B------:R-:W-:Y:S02]  /*c710*/  FMUL.FTZ R188, R188, R2.reuse ;  /* 0x00000002bcbc7220 */ /* 0x080fe40000410000 */
[----:B------:R-:W-:Y:S02]  /*c720*/  FMUL.FTZ R189, R189, R2 ;  /* 0x00000002bdbd7220 */ /* 0x000fe40000410000 */
[----:B------:R-:W-:Y:S01]  /*c730*/  FMUL.FTZ R190, R190, R30 ;  /* 0x0000001ebebe7220 */ /* 0x000fe20000410000 */
[----:B------:R-:W-:Y:S01]  /*c740*/  MOV R174, R56 ;  /* 0x0000003800ae7202 */ /* 0x000fe20000000f00 */
[----:B------:R-:W-:Y:S01]  /*c750*/  FMUL.FTZ R191, R191, R30 ;  /* 0x0000001ebfbf7220 */ /* 0x000fe20000410000 */
[----:B------:R-:W-:Y:S01]  /*c760*/  MOV R172, R40 ;  /* 0x0000002800ac7202 */ /* 0x000fe20000000f00 */
[----:B------:R-:W-:-:S02]  /*c770*/  FMUL.FTZ R168, R168, R31 ;  /* 0x0000001fa8a87220 */ /* 0x000fc40000410000 */
[----:B------:R-:W-:Y:S02]  /*c780*/  FMUL.FTZ R169, R169, R31 ;  /* 0x0000001fa9a97220 */ /* 0x000fe40000410000 */
[-C--:B------:R-:W-:Y:S02]  /*c790*/  FMUL.FTZ R170, R170, R48.reuse ;  /* 0x00000030aaaa7220 */ /* 0x080fe40000410000 */
[----:B------:R-:W-:Y:S02]  /*c7a0*/  FMUL.FTZ R171, R171, R48 ;  /* 0x00000030abab7220 */ /* 0x000fe40000410000 */
[-C--:B------:R-:W-:Y:S02]  /*c7b0*/  FMUL.FTZ R68, R68, R2.reuse ;  /* 0x0000000244447220 */ /* 0x080fe40000410000 */
[----:B------:R-:W-:Y:S02]  /*c7c0*/  FMUL.FTZ R69, R69, R2 ;  /* 0x0000000245457220 */ /* 0x000fe40000410000 */
[-C--:B------:R-:W-:Y:S01]  /*c7d0*/  FMUL.FTZ R70, R70, R30.reuse ;  /* 0x0000001e46467220 */ /* 0x080fe20000410000 */
[----:B------:R-:W-:Y:S01]  /*c7e0*/  HMMA.16816.F32 R64, R4, R18, R168 ;  /* 0x000000120440723c */ /* 0x000fe200000018a8 */
[----:B------:R-:W-:-:S02]  /*c7f0*/  FMUL.FTZ R71, R71, R30 ;  /* 0x0000001e47477220 */ /* 0x000fc40000410000 */
[-C--:B------:R-:W-:Y:S02]  /*c800*/  FMUL.FTZ R72, R72, R31.reuse ;  /* 0x0000001f48487220 */ /* 0x080fe40000410000 */
[----:B------:R-:W-:Y:S02]  /*c810*/  FMUL.FTZ R73, R73, R31 ;  /* 0x0000001f49497220 */ /* 0x000fe40000410000 */
[----:B------:R-:W-:Y:S01]  /*c820*/  MOV R169, R0 ;  /* 0x0000000000a97202 */ /* 0x000fe20000000f00 */
[----:B-1----:R-:W-:Y:S01]  /*c830*/  HMMA.16816.F32 R56, R8, R12, R176 ;  /* 0x0000000c0838723c */ /* 0x002fe200000018b0 */
[----:B------:R-:W-:Y:S01]  /*c840*/  FFMA.FTZ R0, R221, c[0x0][0x23c], -R3 ;  /* 0x00008f00dd007a23 */ /* 0x000fe20000010803 */
[----:B------:R-:W-:Y:S01]  /*c850*/  MOV R171, R44 ;  /* 0x0000002c00ab7202 */ /* 0x000fe20000000f00 */
[-C--:B------:R-:W-:Y:S02]  /*c860*/  FMUL.FTZ R74, R74, R48.reuse ;  /* 0x000000304a4a7220 */ /* 0x080fe40000410000 */
[----:B------:R1:W-:Y:S01]  /*c870*/  MUFU.EX2 R168, R0 ;  /* 0x0000000000a87308 */ /* 0x0003e20000000800 */
[----:B------:R-:W-:Y:S01]  /*c880*/  FMUL.FTZ R75, R75, R48 ;  /* 0x000000304b4b7220 */ /* 0x000fe20000410000 */
[----:B------:R-:W-:Y:S01]  /*c890*/  MOV R177, R39 ;  /* 0x0000002700b17202 */ /* 0x000fe20000000f00 */
[----:B------:R-:W-:Y:S01]  /*c8a0*/  HMMA.16816.F32 R184, R4, R14, R184 ;  /* 0x0000000e04b8723c */ /* 0x000fe200000018b8 */
[----:B------:R-:W-:Y:S01]  /*c8b0*/  MOV R179, R37 ;  /* 0x0000002500b37202 */ /* 0x000fe20000000f00 */
[----:B------:R-:W-:Y:S01]  /*c8c0*/  FMUL.FTZ R80, R80, R2 ;  /* 0x0000000250507220 */ /* 0x000fe20000410000 */
[----:B------:R-:W-:Y:S01]  /*c8d0*/  MOV R178, R36 ;  /* 0x0000002400b27202 */ /* 0x000fe20000000f00 */
[----:B------:R-:W-:Y:S01]  /*c8e0*/  FMUL.FTZ R81, R81, R2 ;  /* 0x0000000251517220 */ /* 0x000fe20000410000 */
[----:B------:R-:W-:Y:S01]  /*c8f0*/  MOV R176, R41 ;  /* 0x0000002900b07202 */ /* 0x000fe20000000f00 */
[----:B------:R-:W-:-:S02]  /*c900*/  FMUL.FTZ R82, R82, R30 ;  /* 0x0000001e52527220 */ /* 0x000fc40000410000 */
[----:B------:R-:W-:Y:S01]  /*c910*/  HMMA.16816.F32 R36, R4, R12, R180 ;  /* 0x0000000c0424723c */ /* 0x000fe200000018b4 */
[----:B------:R-:W-:Y:S02]  /*c920*/  FMUL.FTZ R83, R83, R30 ;  /* 0x0000001e53537220 */ /* 0x000fe40000410000 */
[-C--:B------:R-:W-:Y:S02]  /*c930*/  FMUL.FTZ R76, R76, R31.reuse ;  /* 0x0000001f4c4c7220 */ /* 0x080fe40000410000 */
[----:B-1----:R-:W-:Y:S02]  /*c940*/  FFMA.FTZ R0, R217, c[0x0][0x23c], -R3 ;  /* 0x00008f00d9007a23 */ /* 0x002fe40000010803 */
[----:B------:R-:W-:Y:S01]  /*c950*/  MOV R182, R132 ;  /* 0x0000008400b67202 */ /* 0x000fe20000000f00 */
[----:B------:R-:W-:Y:S01]  /*c960*/  HMMA.16816.F32 R188, R8, R14, R188 ;  /* 0x0000000e08bc723c */ /* 0x000fe200000018bc */
[----:B------:R-:W1:Y:S01]  /*c970*/  LDSM.16.MT88.4 R12, [R237+0xe000] ;  /* 0x00e00000ed0c783b */ /* 0x000e620000004200 */
[----:B------:R2:W-:Y:S01]  /*c980*/  MUFU.EX2 R173, R0 ;  /* 0x0000000000ad7308 */ /* 0x0005e20000000800 */
[----:B------:R-:W-:Y:S01]  /*c990*/  MOV R183, R42 ;  /* 0x0000002a00b77202 */ /* 0x000fe20000000f00 */
[----:B------:R-:W-:Y:S01]  /*c9a0*/  FMUL.FTZ R77, R77, R31 ;  /* 0x0000001f4d4d7220 */ /* 0x000fe20000410000 */
[----:B------:R-:W-:Y:S01]  /*c9b0*/  MOV R180, R47 ;  /* 0x0000002f00b47202 */ /* 0x000fe20000000f00 */
[----:B------:R-:W-:Y:S01]  /*c9c0*/  FMUL.FTZ R78, R78, R48 ;  /* 0x000000304e4e7220 */ /* 0x000fe20000410000 */
[----:B------:R-:W-:Y:S01]  /*c9d0*/  MOV R181, R46 ;  /* 0x0000002e00b57202 */ /* 0x000fe20000000f00 */
[----:B------:R-:W-:-:S02]  /*c9e0*/  FMUL.FTZ R79, R79, R48 ;  /* 0x000000304f4f7220 */ /* 0x000fc40000410000 */
[----:B------:R-:W-:Y:S02]  /*c9f0*/  IMAD.MOV.U32 R170, RZ, RZ, R45 ;  /* 0x000000ffffaa7224 */ /* 0x000fe400078e002d */
[-C--:B------:R-:W-:Y:S02]  /*ca00*/  FMUL.FTZ R160, R160, R2.reuse ;  /* 0x00000002a0a07220 */ /* 0x080fe40000410000 */
[----:B------:R-:W-:Y:S02]  /*ca10*/  FMUL.FTZ R161, R161, R2 ;  /* 0x00000002a1a17220 */ /* 0x000fe40000410000 */
[-C--:B------:R-:W-:Y:S02]  /*ca20*/  FMUL.FTZ R162, R162, R30.reuse ;  /* 0x0000001ea2a27220 */ /* 0x080fe40000410000 */
[----:B--2---:R-:W-:Y:S02]  /*ca30*/  FFMA.FTZ R0, R212, c[0x0][0x23c], -R3 ;  /* 0x00008f00d4007a23 */ /* 0x004fe40000010803 */
        /* <DEDUP_REMOVED lines=9> */
[----:B------:R-:W-:Y:S01]  /*cad0*/  HMMA.16816.F32 R164, R4, R16, R164 ;  /* 0x0000001004a4723c */ /* 0x000fe200000018a4 */
[----:B------:R-:W2:Y:S01]  /*cae0*/  LDSM.16.MT88.4 R16, [R239+0xc000] ;  /* 0x00c00000ef10783b */ /* 0x000ea20000004200 */
[----:B------:R-:W-:Y:S02]  /*caf0*/  FMUL.FTZ R195, R195, R30 ;  /* 0x0000001ec3c37220 */ /* 0x000fe40000410000 */
[-C--:B------:R-:W-:Y:S02]  /*cb00*/  FMUL.FTZ R196, R196, R31.reuse ;  /* 0x0000001fc4c47220 */ /* 0x080fe40000410000 */
[----:B------:R-:W-:Y:S02]  /*cb10*/  FMUL.FTZ R197, R197, R31 ;  /* 0x0000001fc5c57220 */ /* 0x000fe40000410000 */
[----:B-1----:R-:W-:Y:S01]  /*cb20*/  HMMA.16816.F32 R136, R8, R12, R68 ;  /* 0x0000000c0888723c */ /* 0x002fe20000001844 */
[----:B------:R1:W-:Y:S01]  /*cb30*/  MUFU.EX2 R69, R0 ;  /* 0x0000000000457308 */ /* 0x0003e20000000800 */
[----:B------:R-:W-:-:S02]  /*cb40*/  FMUL.FTZ R198, R198, R48 ;  /* 0x00000030c6c67220 */ /* 0x000fc40000410000 */
[----:B------:R-:W-:Y:S02]  /*cb50*/  FMUL.FTZ R199, R199, R48 ;  /* 0x00000030c7c77220 */ /* 0x000fe40000410000 */
[----:B------:R-:W-:Y:S01]  /*cb60*/  FMUL.FTZ R200, R200, R31 ;  /* 0x0000001fc8c87220 */ /* 0x000fe20000410000 */
[----:B------:R-:W-:Y:S01]  /*cb70*/  MOV R68, R133 ;  /* 0x0000008500447202 */ /* 0x000fe20000000f00 */
[C---:B------:R-:W-:Y:S01]  /*cb80*/  HMMA.16816.F32 R44, R4.reuse, R14, R76 ;  /* 0x0000000e042c723c */ /* 0x040fe2000000184c */
[----:B------:R-:W-:Y:S01]  /*cb90*/  FMUL.FTZ R201, R201, R31 ;  /* 0x0000001fc9c97220 */ /* 0x000fe20000410000 */
[----:B------:R-:W-:Y:S01]  /*cba0*/  MOV R71, R142 ;  /* 0x0000008e00477202 */ /* 0x000fe20000000f00 */
[-C--:B------:R-:W-:Y:S02]  /*cbb0*/  FMUL.FTZ R202, R202, R48.reuse ;  /* 0x00000030caca7220 */ /* 0x080fe40000410000 */
[----:B------:R-:W-:Y:S02]  /*cbc0*/  FMUL.FTZ R203, R203, R48 ;  /* 0x00000030cbcb7220 */ /* 0x000fe40000410000 */
[----:B------:R-:W-:Y:S01]  /*cbd0*/  FMUL.FTZ R204, R204, R2 ;  /* 0x00000002cccc7220 */ /* 0x000fe20000410000 */
[----:B------:R-:W-:Y:S01]  /*cbe0*/  HMMA.16816.F32 R132, R4, R12, R72 ;  /* 0x0000000c0484723c */ /* 0x000fe20000001848 */
[----:B-1----:R-:W-:Y:S01]  /*cbf0*/  FFMA.FTZ R0, R49, c[0x0][0x23c], -R3 ;  /* 0x00008f0031007a23 */ /* 0x002fe20000010803 */
[----:B------:R-:W-:Y:S01]  /*cc00*/  MOV R79, R20 ;  /* 0x00000014004f7202 */ /* 0x000fe20000000f00 */
[----:B------:R-:W-:Y:S01]  /*cc10*/  FMUL.FTZ R205, R205, R2 ;  /* 0x00000002cdcd7220 */ /* 0x000fe20000410000 */
[----:B------:R-:W-:Y:S01]  /*cc20*/  MOV R78, R143 ;  /* 0x0000008f004e7202 */ /* 0x000fe20000000f00 */
[----:B------:R-:W-:-:S02]  /*cc30*/  FMUL.FTZ R206, R206, R30 ;  /* 0x0000001ecece7220 */ /* 0x000fc40000410000 */
[----:B------:R-:W-:Y:S01]  /*cc40*/  MOV R72, R43 ;  /* 0x0000002b00487202 */ /* 0x000fe20000000f00 */
[----:B------:R-:W-:Y:S01]  /*cc50*/  FMUL.FTZ R207, R207, R30 ;  /* 0x0000001ecfcf7220 */ /* 0x000fe20000410000 */
[C---:B------:R-:W-:Y:S01]  /*cc60*/  HMMA.16816.F32 R40, R8.reuse, R14, R80 ;  /* 0x0000000e0828723c */ /* 0x040fe20000001850 */
[----:B------:R1:W-:Y:S01]  /*cc70*/  MUFU.EX2 R82, R0 ;  /* 0x0000000000527308 */ /* 0x0003e20000000800 */
[----:B------:R-:W-:Y:S01]  /*cc80*/  MOV R75, R23 ;  /* 0x00000017004b7202 */ /* 0x000fe20000000f00 */
[----:B------:R-:W3:Y:S01]  /*cc90*/  LDSM.16.MT88.4 R12, [R240+0xe000] ;  /* 0x00e00000f00c783b */ /* 0x000ee20000004200 */
[-C--:B------:R-:W-:Y:S01]  /*cca0*/  FMUL.FTZ R88, R88, R31.reuse ;  /* 0x0000001f58587220 */ /* 0x080fe20000410000 */
[----:B------:R-:W-:Y:S01]  /*ccb0*/  MOV R73, R140 ;  /* 0x0000008c00497202 */ /* 0x000fe20000000f00 */
[----:B------:R-:W-:Y:S01]  /*ccc0*/  FMUL.FTZ R89, R89, R31 ;  /* 0x0000001f59597220 */ /* 0x000fe20000410000 */
[----:B------:R-:W4:Y:S01]  /*ccd0*/  LDSM.16.MT88.4 R20, [R239+0xe000] ;  /* 0x00e00000ef14783b */ /* 0x000f220000004200 */
[----:B--2---:R-:W-:Y:S01]  /*cce0*/  HMMA.16816.F32 R192, R8, R16, R192 ;  /* 0x0000001008c0723c */ /* 0x004fe200000018c0 */
[-C--:B------:R-:W-:Y:S01]  /*ccf0*/  FMUL.FTZ R90, R90, R48.reuse ;  /* 0x000000305a5a7220 */ /* 0x080fe20000410000 */
[----:B------:R-:W-:Y:S01]  /*cd00*/  MOV R74, R141 ;  /* 0x0000008d004a7202 */ /* 0x000fe20000000f00 */
[----:B------:R-:W-:-:S02]  /*cd10*/  FMUL.FTZ R91, R91, R48 ;  /* 0x000000305b5b7220 */ /* 0x000fc40000410000 */
[-C--:B------:R-:W-:Y:S02]  /*cd20*/  FMUL.FTZ R92, R92, R31.reuse ;  /* 0x0000001f5c5c7220 */ /* 0x080fe40000410000 */
[-C--:B------:R-:W-:Y:S01]  /*cd30*/  FMUL.FTZ R93, R93, R31.reuse ;  /* 0x0000001f5d5d7220 */ /* 0x080fe20000410000 */
[C---:B------:R-:W-:Y:S01]  /*cd40*/  HMMA.16816.F32 R196, R4.reuse, R16, R196 ;  /* 0x0000001004c4723c */ /* 0x040fe200000018c4 */
[----:B-1----:R-:W-:Y:S02]  /*cd50*/  FFMA.FTZ R0, R222, c[0x0][0x23c], -R28 ;  /* 0x00008f00de007a23 */ /* 0x002fe4000001081c */
[-C--:B------:R-:W-:Y:S02]  /*cd60*/  FMUL.FTZ R94, R94, R48.reuse ;  /* 0x000000305e5e7220 */ /* 0x080fe40000410000 */
[----:B------:R1:W-:Y:S01]  /*cd70*/  MUFU.EX2 R175, R0 ;  /* 0x0000000000af7308 */ /* 0x0003e20000000800 */
[----:B------:R-:W-:Y:S02]  /*cd80*/  FMUL.FTZ R95, R95, R48 ;  /* 0x000000305f5f7220 */ /* 0x000fe40000410000 */
[----:B------:R-:W-:Y:S01]  /*cd90*/  HMMA.16816.F32 R200, R4, R18, R200 ;  /* 0x0000001204c8723c */ /* 0x000fe200000018c8 */
[----:B------:R-:W-:-:S02]  /*cda0*/  FMUL.FTZ R104, R104, R31 ;  /* 0x0000001f68687220 */ /* 0x000fc40000410000 */
[-C--:B------:R-:W-:Y:S02]  /*cdb0*/  FMUL.FTZ R105, R105, R31.reuse ;  /* 0x0000001f69697220 */ /* 0x080fe40000410000 */
[-C--:B------:R-:W-:Y:S02]  /*cdc0*/  FMUL.FTZ R106, R106, R48.reuse ;  /* 0x000000306a6a7220 */ /* 0x080fe40000410000 */
[----:B------:R-:W-:Y:S01]  /*cdd0*/  FMUL.FTZ R107, R107, R48 ;  /* 0x000000306b6b7220 */ /* 0x000fe20000410000 */
[----:B------:R-:W-:Y:S01]  /*cde0*/  HMMA.16816.F32 R204, R8, R18, R204 ;  /* 0x0000001208cc723c */ /* 0x000fe200000018cc */
[----:B------:R-:W2:Y:S01]  /*cdf0*/  LDSM.16.MT88.4 R16, [R238+0xe000] ;  /* 0x00e00000ee10783b */ /* 0x000ea20000004200 */
[-C--:B------:R-:W-:Y:S02]  /*ce00*/  FMUL.FTZ R108, R108, R31.reuse ;  /* 0x0000001f6c6c7220 */ /* 0x080fe40000410000 */
[----:B------:R-:W-:Y:S02]  /*ce10*/  FMUL.FTZ R109, R109, R31 ;  /* 0x0000001f6d6d7220 */ /* 0x000fe40000410000 */
[----:B-1----:R-:W-:-:S02]  /*ce20*/  FFMA.FTZ R0, R218, c[0x0][0x23c], -R28 ;  /* 0x00008f00da007a23 */ /* 0x002fc4000001081c */
[-C--:B------:R-:W-:Y:S02]  /*ce30*/  FMUL.FTZ R110, R110, R48.reuse ;  /* 0x000000306e6e7220 */ /* 0x080fe40000410000 */
[----:B------:R1:W1:Y:S01]  /*ce40*/  MUFU.EX2 R76, R0 ;  /* 0x00000000004c7308 */ /* 0x0002620000000800 */
[-C--:B------:R-:W-:Y:S01]  /*ce50*/  FMUL.FTZ R111, R111, R48.reuse ;  /* 0x000000306f6f7220 */ /* 0x080fe20000410000 */
[C---:B---3--:R-:W-:Y:S01]  /*ce60*/  HMMA.16816.F32 R104, R4.reuse, R12, R104 ;  /* 0x0000000c0468723c */ /* 0x048fe20000001868 */
[-C--:B------:R-:W-:Y:S02]  /*ce70*/  FMUL.FTZ R120, R120, R31.reuse ;  /* 0x0000001f78787220 */ /* 0x080fe40000410000 */
[-C--:B------:R-:W-:Y:S02]  /*ce80*/  FMUL.FTZ R121, R121, R31.reuse ;  /* 0x0000001f79797220 */ /* 0x080fe40000410000 */
[-C--:B------:R-:W-:Y:S02]  /*ce90*/  FMUL.FTZ R122, R122, R48.reuse ;  /* 0x000000307a7a7220 */ /* 0x080fe40000410000 */
[----:B------:R-:W-:Y:S01]  /*cea0*/  FMUL.FTZ R123, R123, R48 ;  /* 0x000000307b7b7220 */ /* 0x000fe20000410000 */
[----:B------:R-:W-:Y:S01]  /*ceb0*/  HMMA.16816.F32 R108, R4, R14, R108 ;  /* 0x0000000e046c723c */ /* 0x000fe2000000186c */
[----:B------:R-:W-:-:S02]  /*cec0*/  FMUL.FTZ R124, R124, R31 ;  /* 0x0000001f7c7c7220 */ /* 0x000fc40000410000 */
[----:B------:R-:W-:Y:S02]  /*ced0*/  FMUL.FTZ R125, R125, R31 ;  /* 0x0000001f7d7d7220 */ /* 0x000fe40000410000 */
[-C--:B------:R-:W-:Y:S02]  /*cee0*/  FMUL.FTZ R126, R126, R48.reuse ;  /* 0x000000307e7e7220 */ /* 0x080fe40000410000 */
[----:B-1----:R-:W-:Y:S01]  /*cef0*/  FFMA.FTZ R0, R214, c[0x0][0x23c], -R28 ;  /* 0x00008f00d6007a23 */ /* 0x002fe2000001081c */
[----:B----4-:R-:W-:Y:S01]  /*cf00*/  HMMA.16816.F32 R120, R4, R20, R120 ;  /* 0x000000140478723c */ /* 0x010fe20000001878 */
[----:B------:R-:W-:Y:S02]  /*cf10*/  FMUL.FTZ R127, R127, R48 ;  /* 0x000000307f7f7220 */ /* 0x000fe40000410000 */
[----:B------:R1:W-:Y:S01]  /*cf20*/  MUFU.EX2 R70, R0 ;  /* 0x0000000000467308 */ /* 0x0003e20000000800 */
[----:B------:R-:W-:Y:S01]  /*cf30*/  MOV R77, R78 ;  /* 0x0000004e004d7202 */ /* 0x000fe20000000f00 */
[----:B------:R-:W-:-:S02]  /*cf40*/  FMUL.FTZ R100, R100, R2 ;  /* 0x0000000264647220 */ /* 0x000fc40000410000 */
[----:B------:R-:W-:Y:S01]  /*cf50*/  FMUL.FTZ R101, R101, R2 ;  /* 0x0000000265657220 */ /* 0x000fe20000410000 */
[C---:B------:R-:W-:Y:S01]  /*cf60*/  HMMA.16816.F32 R124, R4.reuse, R22, R124 ;  /* 0x00000016047c723c */ /* 0x040fe2000000187c */
[-C--:B------:R-:W-:Y:S02]  /*cf70*/  FMUL.FTZ R102, R102, R30.reuse ;  /* 0x0000001e66667220 */ /* 0x080fe40000410000 */
[----:B------:R-:W-:Y:S02]  /*cf80*/  FMUL.FTZ R103, R103, R30 ;  /* 0x0000001e67677220 */ /* 0x000fe40000410000 */
[-C--:B------:R-:W-:Y:S02]  /*cf90*/  FMUL.FTZ R112, R112, R2.reuse ;  /* 0x0000000270707220 */ /* 0x080fe40000410000 */
[----:B------:R-:W-:Y:S01]  /*cfa0*/  FMUL.FTZ R113, R113, R2 ;  /* 0x0000000271717220 */ /* 0x000fe20000410000 */
[----:B--2---:R-:W-:Y:S01]  /*cfb0*/  HMMA.16816.F32 R88, R4, R16, R88 ;  /* 0x000000100458723c */ /* 0x004fe20000001858 */
[----:B------:R-:W-:-:S02]  /*cfc0*/  FMUL.FTZ R114, R114, R30 ;  /* 0x0000001e72727220 */ /* 0x000fc40000410000 */
[----:B-1----:R-:W-:Y:S01]  /*cfd0*/  FFMA.FTZ R0, R50, c[0x0][0x23c], -R28 ;  /* 0x00008f0032007a23 */ /* 0x002fe2000001081c */
[----:B------:R-:W-:Y:S01]  /*cfe0*/  MOV R50, R76 ;  /* 0x0000004c00327202 */ /* 0x000fe20000000f00 */
[----:B------:R-:W-:Y:S01]  /*cff0*/  FMUL.FTZ R115, R115, R30 ;  /* 0x0000001e73737220 */ /* 0x000fe20000410000 */
[----:B------:R-:W2:Y:S01]  /*d000*/  LDL.LU R76, [R1+0x50] ;  /* 0x00005000014c7983 */ /* 0x000ea20000300800 */
[-C--:B------:R-:W-:Y:S01]  /*d010*/  FMUL.FTZ R84, R84, R2.reuse ;  /* 0x0000000254547220 */ /* 0x080fe20000410000 */
[----:B------:R-:W-:Y:S01]  /*d020*/  HMMA.16816.F32 R92, R4, R18, R92 ;  /* 0x00000012045c723c */ /* 0x000fe2000000185c */
[----:B------:R1:W3:Y:S01]  /*d030*/  MUFU.EX2 R4, R0 ;  /* 0x0000000000047308 */ /* 0x0002e20000000800 */
[----:B------:R-:W-:Y:S01]  /*d040*/  MOV R78, R79 ;  /* 0x0000004f004e7202 */ /* 0x000fe20000000f00 */
[----:B------:R-:W-:Y:S01]  /*d050*/  FMUL.FTZ R85, R85, R2 ;  /* 0x0000000255557220 */ /* 0x000fe20000410000 */
[----:B------:R-:W-:Y:S01]  /*d060*/  MOV R79, R72 ;  /* 0x00000048004f7202 */ /* 0x000fe20000000f00 */
[-C--:B------:R-:W-:Y:S01]  /*d070*/  FMUL.FTZ R96, R96, R2.reuse ;  /* 0x0000000260607220 */ /* 0x080fe20000410000 */
[----:B------:R-:W-:Y:S01]  /*d080*/  MOV R72, R73 ;  /* 0x0000004900487202 */ /* 0x000fe20000000f00 */
        /* <DEDUP_REMOVED lines=9> */
[----:B-1----:R-:W-:Y:S01]  /*d120*/  FFMA.FTZ R0, R224, c[0x0][0x23c], -R29 ;  /* 0x00008f00e0007a23 */ /* 0x002fe2000001081d */
[----:B------:R-:W-:Y:S01]  /*d130*/  MOV R182, R177 ;  /* 0x000000b100b67202 */ /* 0x000fe20000000f00 */
[----:B------:R-:W-:Y:S01]  /*d140*/  IMAD.MOV.U32 R177, RZ, RZ, R174 ;  /* 0x000000ffffb17224 */ /* 0x000fe200078e00ae */
[----:B------:R-:W-:Y:S01]  /*d150*/  HMMA.16816.F32 R112, R8, R14, R112 ;  /* 0x0000000e0870723c */ /* 0x000fe20000001870 */
[----:B------:R1:W-:Y:S01]  /*d160*/  MUFU.EX2 R174, R0 ;  /* 0x0000000000ae7308 */ /* 0x0003e20000000800 */
[----:B------:R-:W-:Y:S01]  /*d170*/  FMUL.FTZ R129, R129, R2 ;  /* 0x0000000281817220 */ /* 0x000fe20000410000 */
[----:B------:R-:W4:Y:S01]  /*d180*/  LDSM.16.MT88.4 R12, [R237+0xc800] ;  /* 0x00c80000ed0c783b */ /* 0x000f220000004200 */
[-C--:B------:R-:W-:Y:S02]  /*d190*/  FMUL.FTZ R118, R118, R30.reuse ;  /* 0x0000001e76767220 */ /* 0x080fe40000410000 */
[----:B------:R-:W-:Y:S01]  /*d1a0*/  FMUL.FTZ R119, R119, R30 ;  /* 0x0000001e77777220 */ /* 0x000fe20000410000 */
[----:B------:R-:W-:Y:S01]  /*d1b0*/  MOV R83, R176 ;  /* 0x000000b000537202 */ /* 0x000fe20000000f00 */
[----:B------:R-:W-:-:S02]  /*d1c0*/  FMUL.FTZ R86, R86, R30 ;  /* 0x0000001e56567220 */ /* 0x000fc40000410000 */
[-C--:B------:R-:W-:Y:S02]  /*d1d0*/  FMUL.FTZ R87, R87, R30.reuse ;  /* 0x0000001e57577220 */ /* 0x080fe40000410000 */
[-C--:B------:R-:W-:Y:S01]  /*d1e0*/  FMUL.FTZ R98, R98, R30.reuse ;  /* 0x0000001e62627220 */ /* 0x080fe20000410000 */
[C---:B------:R-:W-:Y:S01]  /*d1f0*/  HMMA.16816.F32 R116, R8.reuse, R20, R116 ;  /* 0x000000140874723c */ /* 0x040fe20000001874 */
[-C--:B------:R-:W-:Y:S02]  /*d200*/  FMUL.FTZ R99, R99, R30.reuse ;  /* 0x0000001e63637220 */ /* 0x080fe40000410000 */
[----:B------:R-:W-:Y:S02]  /*d210*/  FMUL.FTZ R130, R130, R30 ;  /* 0x0000001e82827220 */ /* 0x000fe40000410000 */
[--C-:B-1----:R-:W-:Y:S01]  /*d220*/  FFMA.FTZ R0, R219, c[0x0][0x23c], -R29.reuse ;  /* 0x00008f00db007a23 */ /* 0x102fe2000001081d */
[----:B---3--:R-:W-:Y:S01]  /*d230*/  MOV R219, R4 ;  /* 0x0000000400db7202 */ /* 0x008fe20000000f00 */
[----:B------:R-:W-:Y:S01]  /*d240*/  FMUL.FTZ R131, R131, R30 ;  /* 0x0000001e83837220 */ /* 0x000fe20000410000 */
[C---:B------:R-:W-:Y:S01]  /*d250*/  HMMA.16816.F32 R140, R8.reuse, R16, R84 ;  /* 0x00000010088c723c */ /* 0x040fe20000001854 */
[----:B------:R1:W-:Y:S07]  /*d260*/  MUFU.EX2 R4, R0 ;  /* 0x0000000000047308 */ /* 0x0003ee0000000800 */
[C---:B------:R-:W-:Y:S01]  /*d270*/  HMMA.16816.F32 R96, R8.reuse, R18, R96 ;  /* 0x000000120860723c */ /* 0x040fe20000001860 */
[----:B------:R-:W3:Y:S07]  /*d280*/  LDSM.16.MT88.4 R16, [R238+0xc800] ;  /* 0x00c80000ee10783b */ /* 0x000eee0000004200 */
[----:B------:R-:W-:Y:S01]  /*d290*/  HMMA.16816.F32 R128, R8, R22, R128 ;  /* 0x000000160880723c */ /* 0x000fe20000001880 */
[----:B-1----:R-:W-:-:S04]  /*d2a0*/  FFMA.FTZ R0, R215, c[0x0][0x23c], -R29 ;  /* 0x00008f00d7007a23 */ /* 0x002fc8000001081d */
[----:B------:R1:W1:Y:S02]  /*d2b0*/  MUFU.EX2 R5, R0 ;  /* 0x0000000000057308 */ /* 0x0002640000000800 */
[----:B-1----:R-:W-:Y:S01]  /*d2c0*/  FFMA.FTZ R0, R223, c[0x0][0x23c], -R32 ;  /* 0x00008f00df007a23 */ /* 0x002fe20000010820 */
[----:B------:R-:W-:Y:S02]  /*d2d0*/  F2FP.PACK_AB R8, R173, R168 ;  /* 0x000000a8ad08723e */ /* 0x000fe400000000ff */
[----:B------:R-:W-:Y:S02]  /*d2e0*/  F2FP.PACK_AB R9, R50, R175 ;  /* 0x000000af3209723e */ /* 0x000fe400000000ff */
[----:B------:R-:W-:Y:S02]  /*d2f0*/  F2FP.PACK_AB R11, R219, R70 ;  /* 0x00000046db0b723e */ /* 0x000fe400000000ff */
[----:B------:R-:W-:Y:S02]  /*d300*/  MOV R223, R77 ;  /* 0x0000004d00df7202 */ /* 0x000fe40000000f00 */
[----:B------:R-:W-:Y:S01]  /*d310*/  MOV R222, R83 ;  /* 0x0000005300de7202 */ /* 0x000fe20000000f00 */
[----:B--2---:R-:W-:Y:S01]  /*d320*/  FFMA.FTZ R49, R76, R2, R236 ;  /* 0x000000024c317223 */ /* 0x004fe200000100ec */
[----:B------:R-:W-:Y:S01]  /*d330*/  MOV R76, R78 ;  /* 0x0000004e004c7202 */ /* 0x000fe20000000f00 */
[----:B------:R-:W-:Y:S01]  /*d340*/  FFMA.FTZ R2, R51, c[0x0][0x23c], -R29 ;  /* 0x00008f0033027a23 */ /* 0x000fe2000001081d */
[----:B------:R-:W-:Y:S01]  /*d350*/  MOV R78, R79 ;  /* 0x0000004f004e7202 */ /* 0x000fe20000000f00 */
[----:B------:R1:W5:Y:S01]  /*d360*/  LDL.LU R236, [R1+0xa8] ;  /* 0x0000a80001ec7983 */ /* 0x0003620000300800 */
[----:B------:R-:W-:-:S02]  /*d370*/  MOV R79, R72 ;  /* 0x00000048004f7202 */ /* 0x000fc40000000f00 */
[----:B------:R-:W-:Y:S02]  /*d380*/  MOV R72, R73 ;  /* 0x0000004900487202 */ /* 0x000fe40000000f00 */
[----:B------:R-:W-:Y:S02]  /*d390*/  MOV R73, R74 ;  /* 0x0000004a00497202 */ /* 0x000fe40000000f00 */
[----:B------:R-:W-:Y:S02]  /*d3a0*/  MOV R74, R75 ;  /* 0x0000004b004a7202 */ /* 0x000fe40000000f00 */
[----:B------:R-:W-:Y:S02]  /*d3b0*/  MOV R75, R68 ;  /* 0x00000044004b7202 */ /* 0x000fe40000000f00 */
[----:B------:R-:W-:Y:S02]  /*d3c0*/  MOV R68, R182 ;  /* 0x000000b600447202 */ /* 0x000fe40000000f00 */
[----:B------:R-:W-:-:S02]  /*d3d0*/  MOV R182, R172 ;  /* 0x000000ac00b67202 */ /* 0x000fc40000000f00 */
[----:B------:R2:W-:Y:S08]  /*d3e0*/  MUFU.EX2 R172, R0 ;  /* 0x0000000000ac7308 */ /* 0x0005f00000000800 */
[----:B------:R-:W-:Y:S01]  /*d3f0*/  MUFU.EX2 R176, R2 ;  /* 0x0000000200b07308 */ /* 0x000fe20000000800 */
[----:B--2---:R-:W-:-:S07]  /*d400*/  FFMA.FTZ R0, R220, c[0x0][0x23c], -R32 ;  /* 0x00008f00dc007a23 */ /* 0x004fce0000010820 */
[----:B------:R2:W1:Y:S01]  /*d410*/  MUFU.EX2 R2, R0 ;  /* 0x0000000000027308 */ /* 0x0004620000000800 */
[----:B------:R-:W-:Y:S02]  /*d420*/  MOV R51, R73 ;  /* 0x0000004900337202 */ /* 0x000fe40000000f00 */
[----:B------:R-:W-:Y:S02]  /*d430*/  MOV R73, R75 ;  /* 0x0000004b00497202 */ /* 0x000fe40000000f00 */
[----:B------:R-:W-:Y:S01]  /*d440*/  MOV R75, R177 ;  /* 0x000000b1004b7202 */ /* 0x000fe20000000f00 */
[----:B--2---:R-:W-:-:S04]  /*d450*/  FFMA.FTZ R0, R216, c[0x0][0x23c], -R32 ;  /* 0x00008f00d8007a23 */ /* 0x004fc80000010820 */
[----:B------:R2:W-:Y:S02]  /*d460*/  MUFU.EX2 R20, R0 ;  /* 0x0000000000147308 */ /* 0x0005e40000000800 */
[----:B--2---:R-:W-:-:S06]  /*d470*/  FFMA.FTZ R0, R213, c[0x0][0x23c], -R32 ;  /* 0x00008f00d5007a23 */ /* 0x004fcc0000010820 */
[----:B------:R-:W2:Y:S01]  /*d480*/  MUFU.EX2 R177, R0 ;  /* 0x0000000000b17308 */ /* 0x000ea20000000800 */
[----:B------:R-:W-:Y:S02]  /*d490*/  MOV R220, R82 ;  /* 0x0000005200dc7202 */ /* 0x000fe40000000f00 */
[----:B------:R-:W-:Y:S02]  /*d4a0*/  MOV R216, R5 ;  /* 0x0000000500d87202 */ /* 0x000fe40000000f00 */
[----:B------:R-:W-:Y:S02]  /*d4b0*/  MOV R213, R4 ;  /* 0x0000000400d57202 */ /* 0x000fe40000000f00 */
[----:B------:R-:W-:Y:S02]  /*d4c0*/  F2FP.PACK_AB R10, R220, R69 ;  /* 0x00000045dc0a723e */ /* 0x000fe400000000ff */
[----:B------:R-:W-:Y:S02]  /*d4d0*/  F2FP.PACK_AB R4, R213, R174 ;  /* 0x000000aed504723e */ /* 0x000fe400000000ff */
[----:B-1----:R-:W-:-:S02]  /*d4e0*/  F2FP.PACK_AB R5, R2, R172 ;  /* 0x000000ac0205723e */ /* 0x002fc400000000ff */
[----:B------:R-:W-:Y:S02]  /*d4f0*/  F2FP.PACK_AB R6, R176, R216 ;  /* 0x000000d8b006723e */ /* 0x000fe400000000ff */
[----:B--2---:R-:W-:Y:S01]  /*d500*/  F2FP.PACK_AB R7, R177, R20 ;  /* 0x00000014b107723e */ /* 0x004fe200000000ff */
[-C--:B----4-:R-:W-:Y:S08]  /*d510*/  HMMA.16816.F32 R148, R8, R12.reuse, R148 ;  /* 0x0000000c0894723c */ /* 0x090ff00000001894 */
        /* <DEDUP_REMOVED lines=8> */
[----:B------:R-:W-:Y:S02]  /*d5a0*/  MOV R214, R79 ;  /* 0x0000004f00d67202 */ /* 0x000fe40000000f00 */
[----:B------:R-:W-:Y:S01]  /*d5b0*/  MOV R74, R68 ;  /* 0x00000044004a7202 */ /* 0x000fe20000000f00 */
[----:B---3--:R-:W-:Y:S01]  /*d5c0*/  HMMA.16816.F32 R76, R8, R16, R160 ;  /* 0x00000010084c723c */ /* 0x008fe200000018a0 */
[----:B------:R-:W-:Y:S02]  /*d5d0*/  MOV R221, R73 ;  /* 0x0000004900dd7202 */ /* 0x000fe40000000f00 */
[----:B------:R-:W-:-:S04]  /*d5e0*/  MOV R218, R74 ;  /* 0x0000004a00da7202 */ /* 0x000fc80000000f00 */
[----:B------:R-:W-:Y:S02]  /*d5f0*/  MOV R162, R69 ;  /* 0x0000004500a27202 */ /* 0x000fe40000000f00 */
[----:B------:R-:W-:Y:S02]  /*d600*/  MOV R161, R70 ;  /* 0x0000004600a17202 */ /* 0x000fe40000000f00 */
[----:B------:R-:W-:Y:S02]  /*d610*/  MOV R160, R71 ;  /* 0x0000004700a07202 */ /* 0x000fe40000000f00 */
[----:B------:R-:W-:Y:S01]  /*d620*/  MOV R163, R2 ;  /* 0x0000000200a37202 */ /* 0x000fe20000000f00 */
[----:B------:R-:W-:Y:S01]  /*d630*/  HMMA.16816.F32 R68, R4, R16, R164 ;  /* 0x000000100444723c */ /* 0x000fe200000018a4 */
[----:B------:R-:W-:Y:S02]  /*d640*/  MOV R2, R75 ;  /* 0x0000004b00027202 */ /* 0x000fe40000000f00 */
[----:B------:R-:W-:-:S04]  /*d650*/  MOV R0, R159 ;  /* 0x0000009f00007202 */ /* 0x000fc80000000f00 */
[----:B------:R-:W-:Y:S01]  /*d660*/  MOV R164, R72 ;  /* 0x0000004800a47202 */ /* 0x000fe20000000f00 */
[----:B------:R-:W-:Y:S01]  /*d670*/  FFMA.FTZ R0, R0, c[0x0][0x23c], -R3 ;  /* 0x00008f0000007a23 */ /* 0x000fe20000010803 */
[-C--:B-1----:R-:W-:Y:S08]  /*d680*/  HMMA.16816.F32 R56, R8, R12.reuse, R56 ;  /* 0x0000000c0838723c */ /* 0x082ff00000001838 */
[C---:B------:R-:W-:Y:S08]  /*d690*/  HMMA.16816.F32 R36, R4.reuse, R12, R36 ;  /* 0x0000000c0424723c */ /* 0x040ff00000001824 */
[-C--:B------:R-:W-:Y:S08]  /*d6a0*/  HMMA.16816.F32 R184, R4, R14.reuse, R184 ;  /* 0x0000000e04b8723c */ /* 0x080ff000000018b8 */
[----:B------:R-:W-:Y:S01]  /*d6b0*/  HMMA.16816.F32 R72, R8, R14, R188 ;  /* 0x0000000e0848723c */ /* 0x000fe200000018bc */
[----:B------:R-:W1:Y:S06]  /*d6c0*/  LDSM.16.MT88.4 R12, [R237+0xe800] ;  /* 0x00e80000ed0c783b */ /* 0x000e6c0000004200 */
[----:B------:R-:W-:-:S02]  /*d6d0*/  MOV R191, R222 ;  /* 0x000000de00bf7202 */ /* 0x000fc40000000f00 */
[----:B------:R2:W-:Y:S01]  /*d6e0*/  MUFU.EX2 R222, R0 ;  /* 0x0000000000de7308 */ /* 0x0005e20000000800 */
[----:B------:R-:W-:Y:S02]  /*d6f0*/  MOV R189, R160 ;  /* 0x000000a000bd7202 */ /* 0x000fe40000000f00 */
[----:B------:R-:W-:Y:S02]  /*d700*/  MOV R190, R223 ;  /* 0x000000df00be7202 */ /* 0x000fe40000000f00 */
[----:B------:R-:W-:Y:S02]  /*d710*/  MOV R160, R161 ;  /* 0x000000a100a07202 */ /* 0x000fe40000000f00 */
[----:B------:R-:W-:Y:S02]  /*d720*/  MOV R161, R162 ;  /* 0x000000a200a17202 */ /* 0x000fe40000000f00 */
[----:B------:R-:W-:Y:S01]  /*d730*/  MOV R162, R163 ;  /* 0x000000a300a27202 */ /* 0x000fe20000000f00 */
[----:B--2---:R-:W-:Y:S01]  /*d740*/  FFMA.FTZ R0, R250, c[0x0][0x23c], -R3 ;  /* 0x00008f00fa007a23 */ /* 0x004fe20000010803 */
[----:B------:R-:W-:-:S03]  /*d750*/  MOV R163, R213 ;  /* 0x000000d500a37202 */ /* 0x000fc60000000f00 */
[----:B------:R2:W-:Y:S01]  /*d760*/  MUFU.EX2 R223, R0 ;  /* 0x0000000000df7308 */ /* 0x0005e20000000800 */
[----:B------:R-:W-:Y:S01]  /*d770*/  MOV R213, R224 ;  /* 0x000000e000d57202 */ /* 0x000fe20000000f00 */
[----:B--2---:R-:W-:-:S06]  /*d780*/  FFMA.FTZ R0, R234, c[0x0][0x23c], -R3 ;  /* 0x00008f00ea007a23 */ /* 0x004fcc0000010803 */
[----:B------:R2:W-:Y:S01]  /*d790*/  MUFU.EX2 R224, R0 ;  /* 0x0000000000e07308 */ /* 0x0005e20000000800 */
[----:B------:R-:W-:Y:S02]  /*d7a0*/  MOV R188, R164 ;  /* 0x000000a400bc7202 */ /* 0x000fe40000000f00 */
[----:B------:R-:W-:Y:S01]  /*d7b0*/  MOV R165, R157 ;  /* 0x0000009d00a57202 */ /* 0x000fe20000000f00 */
[----:B--2---:R-:W-:-:S04]  /*d7c0*/  FFMA.FTZ R0, R228, c[0x0][0x23c], -R3 ;  /* 0x00008f00e4007a23 */ /* 0x004fc80000010803 */
[----:B------:R2:W-:Y:S01]  /*d7d0*/  MUFU.EX2 R228, R0 ;  /* 0x0000000000e47308 */ /* 0x0005e20000000800 */
[----:B------:R-:W-:Y:S01]  /*d7e0*/  MOV R164, R219 ;  /* 0x000000db00a47202 */ /* 0x000fe20000000f00 */
[----:B------:R-:W-:Y:S01]  /*d7f0*/  IMAD.MOV.U32 R166, RZ, RZ, R158 ;  /* 0x000000ffffa67224 */ /* 0x000fe200078e009e */
[----:B------:R-:W-:Y:S01]  /*d800*/  MOV R167, R20 ;  /* 0x0000001400a77202 */ /* 0x000fe20000000f00 */
[----:B-1----:R-:W-:Y:S01]  /*d810*/  HMMA.16816.F32 R84, R4, R14, R44 ;  /* 0x0000000e0454723c */ /* 0x002fe2000000182c */
[----:B------:R-:W-:Y:S01]  /*d820*/  MOV R212, R156 ;  /* 0x0000009c00d47202 */ /* 0x000fe20000000f00 */
[----:B------:R-:W-:Y:S01]  /*d830*/  LDSM.16.MT88.4 R20, [R238+0xe800] ;  /* 0x00e80000ee14783b */ /* 0x000fe20000004200 */
[----:B--2---:R-:W-:-:S04]  /*d840*/  FFMA.FTZ R0, R218, c[0x0][0x23c], -R28 ;  /* 0x00008f00da007a23 */ /* 0x004fc8000001081c */
[----:B------:R1:W-:Y:S01]  /*d850*/  MUFU.EX2 R218, R0 ;  /* 0x0000000000da7308 */ /* 0x0003e20000000800 */
[----:B------:R-:W-:Y:S02]  /*d860*/  MOV R47, R190 ;  /* 0x000000be002f7202 */ /* 0x000fe40000000f00 */
[----:B------:R-:W-:Y:S01]  /*d870*/  MOV R190, R166 ;  /* 0x000000a600be7202 */ /* 0x000fe20000000f00 */
[----:B-1----:R-:W-:Y:S01]  /*d880*/  FFMA.FTZ R0, R189, c[0x0][0x23c], -R28 ;  /* 0x00008f00bd007a23 */ /* 0x002fe2000001081c */
[----:B------:R-:W-:-:S03]  /*d890*/  MOV R189, R191 ;  /* 0x000000bf00bd7202 */ /* 0x000fc60000000f00 */
[----:B------:R1:W-:Y:S01]  /*d8a0*/  MUFU.EX2 R219, R0 ;  /* 0x0000000000db7308 */ /* 0x0003e20000000800 */
[----:B------:R-:W-:Y:S02]  /*d8b0*/  MOV R191, R165 ;  /* 0x000000a500bf7202 */ /* 0x000fe40000000f00 */
[----:B------:R-:W-:Y:S02]  /*d8c0*/  MOV R165, R220 ;  /* 0x000000dc00a57202 */ /* 0x000fe40000000f00 */
[----:B------:R-:W-:Y:S01]  /*d8d0*/  MOV R166, R167 ;  /* 0x000000a700a67202 */ /* 0x000fe20000000f00 */
[----:B------:R-:W-:Y:S02]  /*d8e0*/  IMAD.MOV.U32 R167, RZ, RZ, R221 ;  /* 0x000000ffffa77224 */ /* 0x000fe400078e00dd */
[----:B-1----:R-:W-:-:S04]  /*d8f0*/  FFMA.FTZ R0, R235, c[0x0][0x23c], -R28 ;  /* 0x00008f00eb007a23 */ /* 0x002fc8000001081c */
[----:B------:R1:W-:Y:S02]  /*d900*/  MUFU.EX2 R220, R0 ;  /* 0x0000000000dc7308 */ /* 0x0003e40000000800 */
[----:B-1----:R-:W-:-:S06]  /*d910*/  FFMA.FTZ R0, R230, c[0x0][0x23c], -R28 ;  /* 0x00008f00e6007a23 */ /* 0x002fcc000001081c */
[----:B------:R1:W-:Y:S02]  /*d920*/  MUFU.EX2 R221, R0 ;  /* 0x0000000000dd7308 */ /* 0x0003e40000000800 */
[----:B-1----:R-:W-:Y:S01]  /*d930*/  FFMA.FTZ R0, R51, c[0x0][0x23c], -R29 ;  /* 0x00008f0033007a23 */ /* 0x002fe2000001081d */
[----:B------:R-:W-:Y:S02]  /*d940*/  MOV R51, R215 ;  /* 0x000000d700337202 */ /* 0x000fe40000000f00 */
[----:B------:R-:W-:-:S03]  /*d950*/  MOV R215, R214 ;  /* 0x000000d600d77202 */ /* 0x000fc60000000f00 */
[----:B------:R1:W-:Y:S02]  /*d960*/  MUFU.EX2 R214, R0 ;  /* 0x0000000000d67308 */ /* 0x0003e40000000800 */
[----:B-1----:R-:W-:Y:S02]  /*d970*/  FFMA.FTZ R0, R47, c[0x0][0x23c], -R29 ;  /* 0x00008f002f007a23 */ /* 0x002fe4000001081d */
[----:B------:R-:W2:Y:S01]  /*d980*/  LDL.LU R47, [R1+0x54] ;  /* 0x00005400012f7983 */ /* 0x000ea20000300800 */
[----:B------:R-:W-:Y:S02]  /*d990*/  MOV R45, R51 ;  /* 0x00000033002d7202 */ /* 0x000fe40000000f00 */
[----:B------:R-:W-:Y:S02]  /*d9a0*/  MOV R51, R215 ;  /* 0x000000d700337202 */ /* 0x000fe40000000f00 */
[----:B------:R1:W3:Y:S01]  /*d9b0*/  MUFU.EX2 R215, R0 ;  /* 0x0000000000d77308 */ /* 0x0002e20000000800 */
[----:B------:R-:W-:-:S02]  /*d9c0*/  MOV R46, R190 ;  /* 0x000000be002e7202 */ /* 0x000fc40000000f00 */
[----:B------:R-:W-:Y:S02]  /*d9d0*/  MOV R190, R167 ;  /* 0x000000a700be7202 */ /* 0x000fe40000000f00 */
[----:B------:R-:W-:Y:S02]  /*d9e0*/  MOV R167, R216 ;  /* 0x000000d800a77202 */ /* 0x000fe40000000f00 */
[----:B------:R-:W-:Y:S02]  /*d9f0*/  MOV R44, R188 ;  /* 0x000000bc002c7202 */ /* 0x000fe40000000f00 */
[----:B------:R-:W-:Y:S01]  /*da00*/  MOV R188, R217 ;  /* 0x000000d900bc7202 */ /* 0x000fe20000000f00 */
[----:B-1----:R-:W-:-:S04]  /*da10*/  FFMA.FTZ R0, R249, c[0x0][0x23c], -R29 ;  /* 0x00008f00f9007a23 */ /* 0x002fc8000001081d */
[----:B------:R1:W-:Y:S01]  /*da20*/  MUFU.EX2 R216, R0 ;  /* 0x0000000000d87308 */ /* 0x0003e20000000800 */
[C---:B------:R-:W-:Y:S08]  /*da30*/  HMMA.16816.F32 R156, R8.reuse, R12, R136 ;  /* 0x0000000c089c723c */ /* 0x040ff00000001888 */
[----:B------:R-:W-:Y:S01]  /*da40*/  HMMA.16816.F32 R136, R8, R14, R40 ;  /* 0x0000000e0888723c */ /* 0x000fe20000001828 */
[----:B-1----:R-:W-:-:S06]  /*da50*/  FFMA.FTZ R0, R231, c[0x0][0x23c], -R29 ;  /* 0x00008f00e7007a23 */ /* 0x002fcc000001081d */
[----:B------:R-:W-:Y:S01]  /*da60*/  MOV R41, R188 ;  /* 0x000000bc00297202 */ /* 0x000fe20000000f00 */
[----:B------:R1:W-:Y:S01]  /*da70*/  MUFU.EX2 R217, R0 ;  /* 0x0000000000d97308 */ /* 0x0003e20000000800 */
[----:B------:R-:W-:Y:S02]  /*da80*/  MOV R188, R189 ;  /* 0x000000bd00bc7202 */ /* 0x000fe40000000f00 */
[----:B------:R-:W-:Y:S01]  /*da90*/  MOV R189, R213 ;  /* 0x000000d500bd7202 */ /* 0x000fe20000000f00 */
[----:B-1----:R-:W-:-:S04]  /*daa0*/  FFMA.FTZ R0, R44, c[0x0][0x23c], -R32 ;  /* 0x00008f002c007a23 */ /* 0x002fc80000010820 */
[----:B------:R1:W-:Y:S02]  /*dab0*/  MUFU.EX2 R213, R0 ;  /* 0x0000000000d57308 */ /* 0x0003e40000000800 */
[----:B-1----:R-:W-:Y:S01]  /*dac0*/  FFMA.FTZ R0, R46, c[0x0][0x23c], -R32 ;  /* 0x00008f002e007a23 */ /* 0x002fe20000010820 */
[-C--:B------:R-:W-:Y:S08]  /*dad0*/  HMMA.16816.F32 R64, R4, R18.reuse, R64 ;  /* 0x000000120440723c */ /* 0x080ff00000001840 */
[----:B------:R-:W-:Y:S01]  /*dae0*/  HMMA.16816.F32 R60, R8, R18, R60 ;  /* 0x00000012083c723c */ /* 0x000fe2000000183c */
[----:B------:R-:W1:Y:S07]  /*daf0*/  LDSM.16.MT88.4 R16, [R239+0xc800] ;  /* 0x00c80000ef10783b */ /* 0x000e6e0000004200 */
[----:B------:R-:W-:Y:S01]  /*db00*/  HMMA.16816.F32 R80, R4, R12, R132 ;  /* 0x0000000c0450723c */ /* 0x000fe20000001884 */
[----:B------:R-:W4:Y:S01]  /*db10*/  LDSM.16.MT88.4 R12, [R239+0xe800] ;  /* 0x00e80000ef0c783b */ /* 0x000f220000004200 */
[----:B--2---:R-:W-:-:S03]  /*db20*/  FFMA.FTZ R47, R47, R30, R27 ;  /* 0x0000001e2f2f7223 */ /* 0x004fc6000001001b */
[----:B------:R2:W5:Y:S04]  /*db30*/  LDL.LU R27, [R1+0xa4] ;  /* 0x0000a400011b7983 */ /* 0x0005680000300800 */
[----:B------:R-:W2:Y:S01]  /*db40*/  LDL.LU R46, [R1+0x58] ;  /* 0x00005800012e7983 */ /* 0x000ea20000300800 */
[-C--:B-1----:R-:W-:Y:S08]  /*db50*/  HMMA.16816.F32 R192, R8, R16.reuse, R192 ;  /* 0x0000001008c0723c */ /* 0x082ff000000018c0 */
[C---:B------:R-:W-:Y:S08]  /*db60*/  HMMA.16816.F32 R196, R4.reuse, R16, R196 ;  /* 0x0000001004c4723c */ /* 0x040ff000000018c4 */
[-C--:B------:R-:W-:Y:S08]  /*db70*/  HMMA.16816.F32 R200, R4, R18.reuse, R200 ;  /* 0x0000001204c8723c */ /* 0x080ff000000018c8 */
[----:B------:R-:W-:Y:S01]  /*db80*/  HMMA.16816.F32 R204, R8, R18, R204 ;  /* 0x0000001208cc723c */ /* 0x000fe200000018cc */
[----:B------:R-:W1:Y:S07]  /*db90*/  LDSM.16.MT88.4 R16, [R240+0xe800] ;  /* 0x00e80000f010783b */ /* 0x000e6e0000004200 */
[C---:B------:R-:W-:Y:S08]  /*dba0*/  HMMA.16816.F32 R88, R4.reuse, R20, R88 ;  /* 0x000000140458723c */ /* 0x040ff00000001858 */
[C---:B------:R-:W-:Y:S08]  /*dbb0*/  HMMA.16816.F32 R92, R4.reuse, R22, R92 ;  /* 0x00000016045c723c */ /* 0x040ff0000000185c */
[C---:B----4-:R-:W-:Y:S08]  /*dbc0*/  HMMA.16816.F32 R120, R4.reuse, R12, R120 ;  /* 0x0000000c0478723c */ /* 0x050ff00000001878 */
[C---:B------:R-:W-:Y:S08]  /*dbd0*/  HMMA.16816.F32 R124, R4.reuse, R14, R124 ;  /* 0x0000000e047c723c */ /* 0x040ff0000000187c */
[C---:B-1----:R-:W-:Y:S08]  /*dbe0*/  HMMA.16816.F32 R104, R4.reuse, R16, R104 ;  /* 0x000000100468723c */ /* 0x042ff00000001868 */
[----:B------:R-:W-:Y:S08]  /*dbf0*/  HMMA.16816.F32 R108, R4, R18, R108 ;  /* 0x00000012046c723c */ /* 0x000ff0000000186c */
[C---:B------:R-:W-:Y:S08]  /*dc00*/  HMMA.16816.F32 R100, R8.reuse, R16, R100 ;  /* 0x000000100864723c */ /* 0x040ff00000001864 */
[C---:B------:R-:W-:Y:S01]  /*dc10*/  HMMA.16816.F32 R112, R8.reuse, R18, R112 ;  /* 0x000000120870723c */ /* 0x040fe20000001870 */
[----:B------:R-:W1:Y:S07]  /*dc20*/  LDSM.16.MT88.4 R16, [R238+0xd000] ;  /* 0x00d00000ee10783b */ /* 0x000e6e0000004200 */
[C---:B------:R-:W-:Y:S08]  /*dc30*/  HMMA.16816.F32 R132, R8.reuse, R20, R140 ;  /* 0x000000140884723c */ /* 0x040ff0000000188c */
[C---:B------:R-:W-:Y:S01]  /*dc40*/  HMMA.16816.F32 R96, R8.reuse, R22, R96 ;  /* 0x000000160860723c */ /* 0x040fe20000001860 */
[----:B------:R-:W4:Y:S07]  /*dc50*/  LDSM.16.MT88.4 R20, [R237+0xd000] ;  /* 0x00d00000ed14783b */ /* 0x000f2e0000004200 */
[C---:B------:R-:W-:Y:S08]  /*dc60*/  HMMA.16816.F32 R116, R8.reuse, R12, R116 ;  /* 0x0000000c0874723c */ /* 0x040ff00000001874 */
[----:B------:R-:W-:Y:S01]  /*dc70*/  HMMA.16816.F32 R128, R8, R14, R128 ;  /* 0x0000000e0880723c */ /* 0x000fe20000001880 */
[----:B------:R-:W1:Y:S01]  /*dc80*/  LDSM.16.MT88.4 R12, [R240+0xd000] ;  /* 0x00d00000f00c783b */ /* 0x000e620000004200 */
[----:B------:R-:W-:-:S02]  /*dc90*/  MOV R6, R189 ;  /* 0x000000bd00067202 */ /* 0x000fc40000000f00 */
[----:B------:R-:W-:Y:S01]  /*dca0*/  MOV R189, R212 ;  /* 0x000000d400bd7202 */ /* 0x000fe20000000f00 */
[----:B------:R-:W-:Y:S01]  /*dcb0*/  FFMA.FTZ R2, R2, c[0x0][0x23c], -R32 ;  /* 0x00008f0002027a23 */ /* 0x000fe20000010820 */
[----:B------:R-:W-:Y:S01]  /*dcc0*/  MOV R5, R188 ;  /* 0x000000bc00057202 */ /* 0x000fe20000000f00 */
[----:B------:R3:W1:Y:S01]  /*dcd0*/  MUFU.EX2 R212, R0 ;  /* 0x0000000000d47308 */ /* 0x0006620000000800 */
[----:B------:R-:W-:Y:S01]  /*dce0*/  IMAD.MOV.U32 R188, RZ, RZ, R191 ;  /* 0x000000ffffbc7224 */ /* 0x000fe200078e00bf */
[----:B------:R-:W-:Y:S01]  /*dcf0*/  MOV R191, R176 ;  /* 0x000000b000bf7202 */ /* 0x000fe20000000f00 */
[----:B------:R-:W-:Y:S01]  /*dd00*/  FFMA.FTZ R43, R210, c[0x0][0x23c], -R3 ;  /* 0x00008f00d22b7a23 */ /* 0x000fe20000010803 */
[----:B------:R-:W-:Y:S01]  /*dd10*/  MOV R176, R34 ;  /* 0x0000002200b07202 */ /* 0x000fe20000000f00 */
[----:B------:R-:W-:-:S03]  /*dd20*/  FFMA.FTZ R34, R211, c[0x0][0x23c], -R28 ;  /* 0x00008f00d3227a23 */ /* 0x000fc6000001081c */
[----:B------:R4:W-:Y:S01]  /*dd30*/  MUFU.EX2 R211, R2 ;  /* 0x0000000200d37308 */ /* 0x0009e20000000800 */
[----:B---3--:R-:W-:-:S07]  /*dd40*/  FFMA.FTZ R0, R25, c[0x0][0x23c], -R32 ;  /* 0x00008f0019007a23 */ /* 0x008fce0000010820 */
[----:B------:R3:W1:Y:S01]  /*dd50*/  MUFU.EX2 R210, R0 ;  /* 0x0000000000d27308 */ /* 0x0006620000000800 */
[----:B------:R-:W-:Y:S02]  /*dd60*/  MOV R40, R45 ;  /* 0x0000002d00287202 */ /* 0x000fe40000000f00 */
[----:B------:R-:W-:Y:S02]  /*dd70*/  MOV R4, R41 ;  /* 0x0000002900047202 */ /* 0x000fe40000000f00 */
[----:B------:R-:W-:Y:S02]  /*dd80*/  MOV R7, R190 ;  /* 0x000000be00077202 */ /* 0x000fe40000000f00 */
[----:B------:R-:W-:Y:S01]  /*dd90*/  MOV R190, R177 ;  /* 0x000000b100be7202 */ /* 0x000fe20000000f00 */
[----:B----4-:R-:W-:Y:S01]  /*dda0*/  FFMA.FTZ R2, R233, c[0x0][0x23c], -R29 ;  /* 0x00008f00e9027a23 */ /* 0x010fe2000001081d */
[----:B------:R-:W-:Y:S01]  /*ddb0*/  MOV R143, R40 ;  /* 0x00000028008f7202 */ /* 0x000fe20000000f00 */
[--C-:B------:R-:W-:Y:S01]  /*ddc0*/  FFMA.FTZ R40, R226, c[0x0][0x23c], -R28.reuse ;  /* 0x00008f00e2287a23 */ /* 0x100fe2000001081c */
[----:B------:R-:W-:Y:S01]  /*ddd0*/  MOV R177, R33 ;  /* 0x0000002100b17202 */ /* 0x000fe20000000f00 */
[----:B------:R-:W-:Y:S01]  /*dde0*/  FFMA.FTZ R33, R208, c[0x0][0x23c], -R28 ;  /* 0x00008f00d0217a23 */ /* 0x000fe2000001081c */
[----:B------:R-:W-:-:S02]  /*ddf0*/  MOV R208, R4 ;  /* 0x0000000400d07202 */ /* 0x000fc40000000f00 */
[----:B------:R-:W-:Y:S01]  /*de00*/  MOV R233, R6 ;  /* 0x0000000600e97202 */ /* 0x000fe20000000f00 */
[----:B---3--:R-:W-:Y:S01]  /*de10*/  FFMA.FTZ R0, R227, c[0x0][0x23c], -R29 ;  /* 0x00008f00e3007a23 */ /* 0x008fe2000001081d */
[----:B------:R-:W-:Y:S02]  /*de20*/  MOV R227, R5 ;  /* 0x0000000500e37202 */ /* 0x000fe40000000f00 */
[----:B------:R-:W-:Y:S02]  /*de30*/  MOV R226, R7 ;  /* 0x0000000700e27202 */ /* 0x000fe40000000f00 */
[----:B------:R-:W-:Y:S02]  /*de40*/  F2FP.PACK_AB R4, R215, R214 ;  /* 0x000000d6d704723e */ /* 0x000fe400000000ff */
[----:B-1----:R-:W-:Y:S02]  /*de50*/  F2FP.PACK_AB R5, R212, R213 ;  /* 0x000000d5d405723e */ /* 0x002fe400000000ff */
[----:B------:R-:W-:-:S02]  /*de60*/  F2FP.PACK_AB R6, R217, R216 ;  /* 0x000000d8d906723e */ /* 0x000fc400000000ff */
[----:B------:R-:W-:Y:S02]  /*de70*/  F2FP.PACK_AB R7, R211, R210 ;  /* 0x000000d2d307723e */ /* 0x000fe400000000ff */
[----:B------:R-:W-:Y:S02]  /*de80*/  F2FP.PACK_AB R8, R223, R222 ;  /* 0x000000dedf08723e */ /* 0x000fe400000000ff */
[----:B------:R-:W-:Y:S02]  /*de90*/  F2FP.PACK_AB R9, R219, R218 ;  /* 0x000000dadb09723e */ /* 0x000fe400000000ff */
[----:B------:R-:W-:Y:S02]  /*dea0*/  F2FP.PACK_AB R10, R228, R224 ;  /* 0x000000e0e40a723e */ /* 0x000fe400000000ff */
[----:B------:R-:W-:Y:S01]  /*deb0*/  F2FP.PACK_AB R11, R221, R220 ;  /* 0x000000dcdd0b723e */ /* 0x000fe200000000ff */
[--C-:B------:R-:W-:Y:S01]  /*dec0*/  FFMA.FTZ R45, R229, c[0x0][0x23c], -R3.reuse ;  /* 0x00008f00e52d7a23 */ /* 0x100fe20000010803 */
[----:B------:R-:W-:Y:S01]  /*ded0*/  MOV R249, R164 ;  /* 0x000000a400f97202 */ /* 0x000fe20000000f00 */
[----:B------:R-:W-:Y:S01]  /*dee0*/  FFMA.FTZ R44, R225, c[0x0][0x23c], -R3 ;  /* 0x00008f00e12c7a23 */ /* 0x000fe20000010803 */
[----:B------:R-:W-:-:S02]  /*def0*/  MOV R231, R165 ;  /* 0x000000a500e77202 */ /* 0x000fc40000000f00 */
[----:B------:R-:W-:Y:S02]  /*df00*/  MOV R229, R166 ;  /* 0x000000a600e57202 */ /* 0x000fe40000000f00 */
[----:B------:R-:W-:Y:S01]  /*df10*/  MOV R225, R167 ;  /* 0x000000a700e17202 */ /* 0x000fe20000000f00 */
[----:B------:R-:W-:Y:S01]  /*df20*/  FFMA.FTZ R42, R35, c[0x0][0x23c], -R3 ;  /* 0x00008f00232a7a23 */ /* 0x000fe20000010803 */
[----:B------:R-:W-:Y:S01]  /*df30*/  HMMA.16816.F32 R164, R4, R16, R68 ;  /* 0x0000001004a4723c */ /* 0x000fe20000001844 */
[----:B------:R-:W-:Y:S01]  /*df40*/  MOV R230, R191 ;  /* 0x000000bf00e67202 */ /* 0x000fe20000000f00 */
[----:B------:R-:W-:Y:S01]  /*df50*/  FFMA.FTZ R35, R209, c[0x0][0x23c], -R29 ;  /* 0x00008f00d1237a23 */ /* 0x000fe2000001081d */
        /* <DEDUP_REMOVED lines=8> */
[C---:B------:R-:W-:Y:S08]  /*dfe0*/  HMMA.16816.F32 R144, R4.reuse, R20, R144 ;  /* 0x000000140490723c */ /* 0x040ff00000001890 */
[-C--:B------:R-:W-:Y:S08]  /*dff0*/  HMMA.16816.F32 R152, R4, R22.reuse, R152 ;  /* 0x000000160498723c */ /* 0x080ff00000001898 */
[C---:B------:R-:W-:Y:S01]  /*e000*/  HMMA.16816.F32 R52, R8.reuse, R22, R52 ;  /* 0x000000160834723c */ /* 0x040fe20000001834 */
[----:B------:R-:W1:Y:S07]  /*e010*/  LDSM.16.MT88.4 R20, [R237+0xf000] ;  /* 0x00f00000ed14783b */ /* 0x000e6e0000004200 */
[----:B------:R-:W-:Y:S07]  /*e020*/  HMMA.16816.F32 R176, R8, R12, R56 ;  /* 0x0000000c08b0723c */ /* 0x000fee0000001838 */
[----:B------:R-:W-:-:S02]  /*e030*/  MOV R58, R182 ;  /* 0x000000b6003a7202 */ /* 0x000fc40000000f00 */
[----:B------:R-:W-:Y:S02]  /*e040*/  MOV R59, R183 ;  /* 0x000000b7003b7202 */ /* 0x000fe40000000f00 */
[----:B------:R-:W-:Y:S01]  /*e050*/  HMMA.16816.F32 R180, R4, R12, R36 ;  /* 0x0000000c04b4723c */ /* 0x000fe20000001824 */
[----:B------:R-:W3:Y:S01]  /*e060*/  LDSM.16.MT88.4 R36, [R239+0xf000] ;  /* 0x00f00000ef24783b */ /* 0x000ee20000004200 */
[----:B------:R-:W-:Y:S01]  /*e070*/  FFMA.FTZ R41, R232, c[0x0][0x23c], -R28 ;  /* 0x00008f00e8297a23 */ /* 0x000fe2000001081c */
[----:B------:R-:W-:Y:S01]  /*e080*/  MOV R234, R188 ;  /* 0x000000bc00ea7202 */ /* 0x000fe20000000f00 */
[----:B------:R-:W-:Y:S01]  /*e090*/  FFMA.FTZ R3, R143, c[0x0][0x23c], -R29 ;  /* 0x00008f008f037a23 */ /* 0x000fe2000001081d */
[----:B------:R-:W-:Y:S01]  /*e0a0*/  MOV R250, R189 ;  /* 0x000000bd00fa7202 */ /* 0x000fe20000000f00 */
[----:B------:R-:W-:Y:S01]  /*e0b0*/  IMAD.MOV.U32 R188, RZ, RZ, R161 ;  /* 0x000000ffffbc7224 */ /* 0x000fe200078e00a1 */
[----:B------:R-:W-:Y:S01]  /*e0c0*/  MOV R235, R190 ;  /* 0x000000be00eb7202 */ /* 0x000fe20000000f00 */
[----:B------:R-:W-:Y:S01]  /*e0d0*/  HMMA.16816.F32 R140, R8, R18, R60 ;  /* 0x00000012088c723c */ /* 0x000fe2000000183c */
[----:B------:R-:W-:-:S02]  /*e0e0*/  MOV R232, R160 ;  /* 0x000000a000e87202 */ /* 0x000fc40000000f00 */
[----:B------:R-:W-:Y:S02]  /*e0f0*/  MOV R189, R162 ;  /* 0x000000a200bd7202 */ /* 0x000fe40000000f00 */
[----:B------:R-:W-:-:S03]  /*e100*/  MOV R190, R163 ;  /* 0x000000a300be7202 */ /* 0x000fc60000000f00 */
[C---:B------:R-:W-:Y:S08]  /*e110*/  HMMA.16816.F32 R160, R8.reuse, R16, R76 ;  /* 0x0000001008a0723c */ /* 0x040ff0000000184c */
[----:B------:R-:W-:Y:S08]  /*e120*/  HMMA.16816.F32 R60, R8, R14, R72 ;  /* 0x0000000e083c723c */ /* 0x000ff00000001848 */
[C---:B-1----:R-:W-:Y:S07]  /*e130*/  HMMA.16816.F32 R72, R4.reuse, R20, R80 ;  /* 0x000000140448723c */ /* 0x042fee0000001850 */
[----:B------:R-:W-:Y:S01]  /*e140*/  MOV R83, R59 ;  /* 0x0000003b00537202 */ /* 0x000fe20000000f00 */
[----:B------:R-:W-:Y:S07]  /*e150*/  HMMA.16816.F32 R76, R4, R22, R84 ;  /* 0x00000016044c723c */ /* 0x000fee0000001854 */
[----:B------:R-:W-:-:S02]  /*e160*/  MOV R84, R58 ;  /* 0x0000003a00547202 */ /* 0x000fc40000000f00 */
[C---:B---3--:R-:W-:Y:S01]  /*e170*/  HMMA.16816.F32 R56, R4.reuse, R38, R124 ;  /* 0x000000260438723c */ /* 0x048fe2000000187c */
[----:B--2---:R-:W-:Y:S02]  /*e180*/  FFMA.FTZ R46, R46, R31, R26 ;  /* 0x0000001f2e2e7223 */ /* 0x004fe4000001001a */
[----:B------:R1:W5:Y:S04]  /*e190*/  LDL.LU R26, [R1+0xa0] ;  /* 0x0000a000011a7983 */ /* 0x0003680000300800 */
[----:B------:R1:W5:Y:S04]  /*e1a0*/  LDL.LU R25, [R1+0x9c] ;  /* 0x00009c0001197983 */ /* 0x0003680000300800 */
[----:B------:R-:W2:Y:S01]  /*e1b0*/  LDL.LU R126, [R1+0x5c] ;  /* 0x00005c00017e7983 */ /* 0x000ea20000300800 */
[C---:B------:R-:W-:Y:S03]  /*e1c0*/  HMMA.16816.F32 R64, R4.reuse, R18, R64 ;  /* 0x000000120440723c */ /* 0x040fe60000001840 */
[----:B------:R-:W3:Y:S04]  /*e1d0*/  LDSM.16.MT88.4 R28, [R239+0xd000] ;  /* 0x00d00000ef1c783b */ /* 0x000ee80000004200 */
[----:B------:R-:W4:Y:S01]  /*e1e0*/  LDSM.16.MT88.4 R16, [R238+0xf000] ;  /* 0x00f00000ee10783b */ /* 0x000f220000004200 */
[----:B------:R-:W-:Y:S03]  /*e1f0*/  HMMA.16816.F32 R184, R4, R14, R184 ;  /* 0x0000000e04b8723c */ /* 0x000fe600000018b8 */
[----:B------:R-:W1:Y:S01]  /*e200*/  LDSM.16.MT88.4 R12, [R240+0xf000] ;  /* 0x00f00000f00c783b */ /* 0x000e620000004200 */
[----:B------:R-:W-:-:S02]  /*e210*/  MOV R81, R69 ;  /* 0x0000004500517202 */ /* 0x000fc40000000f00 */
[----:B------:R-:W-:Y:S02]  /*e220*/  MOV R80, R70 ;  /* 0x0000004600507202 */ /* 0x000fe40000000f00 */
[----:B------:R-:W-:Y:S01]  /*e230*/  MOV R85, R227 ;  /* 0x000000e300557202 */ /* 0x000fe20000000f00 */
[----:B------:R-:W-:Y:S01]  /*e240*/  HMMA.16816.F32 R120, R4, R36, R120 ;  /* 0x000000240478723c */ /* 0x000fe20000001878 */
[----:B------:R-:W-:Y:S01]  /*e250*/  MOV R127, R50 ;  /* 0x00000032007f7202 */ /* 0x000fe20000000f00 */
[----:B------:R-:W-:Y:S01]  /*e260*/  IMAD.MOV.U32 R86, RZ, RZ, R208 ;  /* 0x000000ffff567224 */ /* 0x000fe200078e00d0 */
[----:B------:R-:W-:Y:S01]  /*e270*/  MOV R227, R51 ;  /* 0x0000003300e37202 */ /* 0x000fe20000000f00 */
[----:B------:R-:W-:Y:S01]  /*e280*/  MUFU.EX2 R208, R42 ;  /* 0x0000002a00d07308 */ /* 0x000fe20000000800 */
[----:B------:R-:W-:Y:S02]  /*e290*/  MOV R82, R68 ;  /* 0x0000004400527202 */ /* 0x000fe40000000f00 */
[----:B------:R-:W-:-:S02]  /*e2a0*/  MOV R87, R71 ;  /* 0x0000004700577202 */ /* 0x000fc40000000f00 */
[C---:B------:R-:W-:Y:S01]  /*e2b0*/  HMMA.16816.F32 R68, R8.reuse, R20, R156 ;  /* 0x000000140844723c */ /* 0x040fe2000000189c */
[----:B------:R-:W-:Y:S02]  /*e2c0*/  LDSM.16.MT88.4 R156, [R237+0xd800] ;  /* 0x00d80000ed9c783b */ /* 0x000fe40000004200 */
[----:B------:R4:W-:Y:S05]  /*e2d0*/  MUFU.EX2 R42, R0 ;  /* 0x00000000002a7308 */ /* 0x0009ea0000000800 */
[----:B------:R-:W-:Y:S03]  /*e2e0*/  HMMA.16816.F32 R20, R8, R22, R136 ;  /* 0x000000160814723c */ /* 0x000fe60000001888 */
[----:B------:R1:W-:Y:S05]  /*e2f0*/  MUFU.EX2 R50, R34 ;  /* 0x0000002200327308 */ /* 0x0003ea0000000800 */
[----:B---3--:R-:W-:Y:S03]  /*e300*/  HMMA.16816.F32 R196, R4, R28, R196 ;  /* 0x0000001c04c4723c */ /* 0x008fe600000018c4 */
[----:B------:R3:W-:Y:S01]  /*e310*/  MUFU.EX2 R136, R33 ;  /* 0x0000002100887308 */ /* 0x0007e20000000800 */
[----:B----4-:R-:W-:-:S04]  /*e320*/  FFMA.FTZ R0, R127, c[0x0][0x23c], -R32 ;  /* 0x00008f007f007a23 */ /* 0x010fc80000010820 */
[C---:B------:R-:W-:Y:S08]  /*e330*/  HMMA.16816.F32 R200, R4.reuse, R30, R200 ;  /* 0x0000001e04c8723c */ /* 0x040ff000000018c8 */
[C---:B------:R-:W-:Y:S01]  /*e340*/  HMMA.16816.F32 R88, R4.reuse, R16, R88 ;  /* 0x000000100458723c */ /* 0x040fe20000001858 */
[----:B------:R-:W-:Y:S07]  /*e350*/  MUFU.EX2 R51, R41 ;  /* 0x0000002900337308 */ /* 0x000fee0000000800 */
[C---:B------:R-:W-:Y:S08]  /*e360*/  HMMA.16816.F32 R92, R4.reuse, R18, R92 ;  /* 0x00000012045c723c */ /* 0x040ff0000000185c */
[C---:B-1----:R-:W-:Y:S08]  /*e370*/  HMMA.16816.F32 R104, R4.reuse, R12, R104 ;  /* 0x0000000c0468723c */ /* 0x042ff00000001868 */
[----:B------:R-:W-:Y:S07]  /*e380*/  HMMA.16816.F32 R108, R4, R14, R108 ;  /* 0x0000000e046c723c */ /* 0x000fee000000186c */
[----:B------:R-:W-:-:S02]  /*e390*/  FADD.FTZ R4, R80, R47 ;  /* 0x0000002f50047221 */ /* 0x000fc40000010000 */
[----:B------:R-:W-:Y:S02]  /*e3a0*/  FADD.FTZ R5, R81, R46 ;  /* 0x0000002e51057221 */ /* 0x000fe40000010000 */
[----:B------:R-:W-:Y:S02]  /*e3b0*/  FADD.FTZ R34, R209, R4 ;  /* 0x00000004d1227221 */ /* 0x000fe40000010000 */
[----:B---3--:R-:W-:Y:S01]  /*e3c0*/  FADD.FTZ R33, R227, R5 ;  /* 0x00000005e3217221 */ /* 0x008fe20000010000 */
[----:B------:R-:W-:Y:S01]  /*e3d0*/  MUFU.EX2 R41, R35 ;  /* 0x0000002300297308 */ /* 0x000fe20000000800 */
[----:B------:R-:W1:Y:S01]  /*e3e0*/  LDSM.16.MT88.4 R4, [R239+0xf800] ;  /* 0x00f80000ef04783b */ /* 0x000e620000004200 */
[----:B------:R-:W-:Y:S06]  /*e3f0*/  HMMA.16816.F32 R116, R8, R36, R116 ;  /* 0x000000240874723c */ /* 0x000fec0000001874 */
[----:B------:R3:W-:Y:S08]  /*e400*/  MUFU.EX2 R35, R0 ;  /* 0x0000000000237308 */ /* 0x0007f00000000800 */
[----:B------:R-:W-:Y:S01]  /*e410*/  MUFU.EX2 R137, R45 ;  /* 0x0000002d00897308 */ /* 0x000fe20000000800 */
[----:B---3--:R-:W-:-:S07]  /*e420*/  FFMA.FTZ R0, R84, c[0x0][0x23c], -R32 ;  /* 0x00008f0054007a23 */ /* 0x008fce0000010820 */
[----:B------:R3:W4:Y:S08]  /*e430*/  MUFU.EX2 R36, R0 ;  /* 0x0000000000247308 */ /* 0x0007300000000800 */
[----:B------:R-:W-:Y:S01]  /*e440*/  MUFU.EX2 R45, R40 ;  /* 0x00000028002d7308 */ /* 0x000fe20000000800 */
[----:B---3--:R-:W-:-:S07]  /*e450*/  FFMA.FTZ R0, R85, c[0x0][0x23c], -R32 ;  /* 0x00008f0055007a23 */ /* 0x008fce0000010820 */
[----:B------:R3:W-:Y:S08]  /*e460*/  MUFU.EX2 R40, R0 ;  /* 0x0000000000287308 */ /* 0x0007f00000000800 */
[----:B------:R-:W-:Y:S01]  /*e470*/  MUFU.EX2 R138, R44 ;  /* 0x0000002c008a7308 */ /* 0x000fe20000000800 */
[----:B---3--:R-:W-:-:S07]  /*e480*/  FFMA.FTZ R0, R86, c[0x0][0x23c], -R32 ;  /* 0x00008f0056007a23 */ /* 0x008fce0000010820 */
[----:B------:R-:W-:Y:S08]  /*e490*/  MUFU.EX2 R139, R43 ;  /* 0x0000002b008b7308 */ /* 0x000ff00000000800 */
[----:B------:R3:W-:Y:S08]  /*e4a0*/  MUFU.EX2 R43, R3 ;  /* 0x00000003002b7308 */ /* 0x0007f00000000800 */
[----:B------:R-:W1:Y:S08]  /*e4b0*/  MUFU.EX2 R44, R2 ;  /* 0x00000002002c7308 */ /* 0x000e700000000800 */
[----:B------:R1:W1:Y:S01]  /*e4c0*/  MUFU.EX2 R37, R0 ;  /* 0x0000000000257308 */ /* 0x0002620000000800 */
[----:B---3--:R-:W-:Y:S01]  /*e4d0*/  FADD.FTZ R3, R87, R49 ;  /* 0x0000003157037221 */ /* 0x008fe20000010000 */
[----:B------:R-:W-:Y:S01]  /*e4e0*/  HMMA.16816.F32 R192, R8, R28, R192 ;  /* 0x0000001c08c0723c */ /* 0x000fe200000018c0 */
[----:B----4-:R-:W-:-:S07]  /*e4f0*/  F2FP.PACK_AB R125, R36, R35 ;  /* 0x00000023247d723e */ /* 0x010fce00000000ff */
[----:B------:R-:W-:Y:S01]  /*e500*/  HMMA.16816.F32 R132, R8, R16, R132 ;  /* 0x000000100884723c */ /* 0x000fe20000001884 */
[----:B-1----:R-:W-:Y:S01]  /*e510*/  F2FP.PACK_AB R124, R44, R43 ;  /* 0x0000002b2c7c723e */ /* 0x002fe200000000ff */
[----:B------:R-:W-:-:S06]  /*e520*/  FADD.FTZ R0, R83, R3 ;  /* 0x0000000353007221 */ /* 0x000fcc0000010000 */
[----:B------:R-:W-:Y:S01]  /*e530*/  HMMA.16816.F32 R100, R8, R12, R100 ;  /* 0x0000000c0864723c */ /* 0x000fe20000001864 */
[----:B------:R-:W-:Y:S01]  /*e540*/  F2FP.PACK_AB R127, R37, R40 ;  /* 0x00000028257f723e */ /* 0x000fe200000000ff */
[----:B------:R-:W-:Y:S01]  /*e550*/  FADD.FTZ R3, R226, R0 ;  /* 0x00000000e2037221 */ /* 0x000fe20000010000 */
[----:B------:R-:W-:-:S05]  /*e560*/  MOV R0, R170 ;  /* 0x000000aa00007202 */ /* 0x000fca0000000f00 */
[----:B------:R-:W-:Y:S01]  /*e570*/  HMMA.16816.F32 R28, R8, R30, R204 ;  /* 0x0000001e081c723c */ /* 0x000fe200000018cc */
[----:B------:R-:W-:-:S07]  /*e580*/  MOV R46, R175 ;  /* 0x000000af002e7202 */ /* 0x000fce0000000f00 */
[C---:B------:R-:W-:Y:S08]  /*e590*/  HMMA.16816.F32 R16, R8.reuse, R18, R96 ;  /* 0x000000120810723c */ /* 0x040ff00000001860 */
[C---:B------:R-:W-:Y:S01]  /*e5a0*/  HMMA.16816.F32 R12, R8.reuse, R14, R112 ;  /* 0x0000000e080c723c */ /* 0x040fe20000001870 */
[----:B------:R-:W-:Y:S01]  /*e5b0*/  MOV R47, R174 ;  /* 0x000000ae002f7202 */ /* 0x000fe20000000f00 */
[----:B------:R-:W-:Y:S01]  /*e5c0*/  FADD.FTZ R0, R0, R33 ;  /* 0x0000002100007221 */ /* 0x000fe20000010000 */
[----:B------:R-:W-:Y:S01]  /*e5d0*/  MOV R49, R172 ;  /* 0x000000ac00317202 */ /* 0x000fe20000000f00 */
[----:B------:R-:W-:Y:S04]  /*e5e0*/  LDSM.16.MT88.4 R204, [R239+0xd800] ;  /* 0x00d80000efcc783b */ /* 0x000fe80000004200 */
[----:B------:R-:W-:Y:S01]  /*e5f0*/  HMMA.16816.F32 R8, R8, R38, R128 ;  /* 0x000000260808723c */ /* 0x000fe20000001880 */
[----:B------:R-:W-:Y:S01]  /*e600*/  MOV R209, R191 ;  /* 0x000000bf00d17202 */ /* 0x000fe20000000f00 */
[----:B------:R-:W-:Y:S01]  /*e610*/  LDSM.16.MT88.4 R96, [R238+0xf800] ;  /* 0x00f80000ee60783b */ /* 0x000fe20000004200 */
[----:B------:R-:W-:-:S02]  /*e620*/  MOV R227, R190 ;  /* 0x000000be00e37202 */ /* 0x000fc40000000f00 */
[----:B------:R-:W-:Y:S01]  /*e630*/  MOV R226, R188 ;  /* 0x000000bc00e27202 */ /* 0x000fe20000000f00 */
[----:B------:R-:W-:Y:S01]  /*e640*/  LDSM.16.MT88.4 R112, [R240+0xf800] ;  /* 0x00f80000f070783b */ /* 0x000fe20000004200 */
[----:B------:R-:W-:Y:S02]  /*e650*/  F2FP.PACK_AB R128, R138, R137 ;  /* 0x000000898a80723e */ /* 0x000fe400000000ff */
[----:B------:R-:W-:Y:S02]  /*e660*/  F2FP.PACK_AB R129, R45, R51 ;  /* 0x000000332d81723e */ /* 0x000fe400000000ff */
[----:B------:R-:W-:Y:S02]  /*e670*/  F2FP.PACK_AB R130, R208, R139 ;  /* 0x0000008bd082723e */ /* 0x000fe400000000ff */
[----:B------:R-:W-:Y:S02]  /*e680*/  F2FP.PACK_AB R131, R136, R50 ;  /* 0x000000328883723e */ /* 0x000fe400000000ff */
[----:B------:R-:W-:-:S02]  /*e690*/  MOV R38, R169 ;  /* 0x000000a900267202 */ /* 0x000fc40000000f00 */
[----:B------:R-:W-:-:S03]  /*e6a0*/  MOV R39, R168 ;  /* 0x000000a800277202 */ /* 0x000fc60000000f00 */
[----:B------:R-:W-:Y:S02]  /*e6b0*/  HMMA.16816.F32 R116, R128, R4, R116 ;  /* 0x000000048074723c */ /* 0x000fe40000001874 */
[----:B------:R-:W-:Y:S02]  /*e6c0*/  FADD.FTZ R3, R39, R3 ;  /* 0x0000000327037221 */ /* 0x000fe40000010000 */
[----:B------:R-:W-:-:S04]  /*e6d0*/  FADD.FTZ R0, R47, R0 ;  /* 0x000000002f007221 */ /* 0x000fc80000010000 */
[----:B------:R-:W-:Y:S02]  /*e6e0*/  FADD.FTZ R0, R227, R0 ;  /* 0x00000000e3007221 */ /* 0x000fe40000010000 */
[----:B--2---:R-:W-:Y:S01]  /*e6f0*/  FFMA.FTZ R2, R126, R48, R24 ;  /* 0x000000307e027223 */ /* 0x004fe20000010018 */
        /* <DEDUP_REMOVED lines=10> */
[----:B------:R-:W-:Y:S01]  /*e7a0*/  FADD.FTZ R4, R38, R32 ;  /* 0x0000002026047221 */ /* 0x000fe20000010000 */
[----:B------:R-:W-:Y:S01]  /*e7b0*/  MOV R233, R189 ;  /* 0x000000bd00e97202 */ /* 0x000fe20000000f00 */
[----:B------:R-:W-:Y:S01]  /*e7c0*/  FADD.FTZ R2, R46, R2 ;  /* 0x000000022e027221 */ /* 0x000fe20000010000 */
[----:B------:R-:W3:Y:S01]  /*e7d0*/  LDSM.16.MT88.4 R188, [R240+0xd800] ;  /* 0x00d80000f0bc783b */ /* 0x000ee20000004200 */
        /* <DEDUP_REMOVED lines=48> */
[----:B------:R-:W-:Y:S01]  /*eae0*/  HMMA.16816.F32 R148, R128, R156, R148 ;  /* 0x0000009c8094723c */ /* 0x000fe20000001894 */
[----:B------:R-:W-:-:S02]  /*eaf0*/  MOV R136, R234 ;  /* 0x000000ea00887202 */ /* 0x000fc40000000f00 */
[----:B------:R-:W-:-:S05]  /*eb00*/  MOV R137, R250 ;  /* 0x000000fa00897202 */ /* 0x000fca0000000f00 */
[C---:B------:R-:W-:Y:S08]  /*eb10*/  HMMA.16816.F32 R144, R124.reuse, R156, R144 ;  /* 0x0000009c7c90723c */ /* 0x040ff00000001890 */
        /* <DEDUP_REMOVED lines=109> */
[----:B-----5:R-:W-:Y:S04]  /*f1f0*/  LDSM.16.M88.4 R36, [R236+0x8000] ;  /* 0x00800000ec24783b */ /* 0x020fe80000000200 */
        /* <DEDUP_REMOVED lines=8> */
[----:B--2---:R-:W2:Y:S04]  /*f280*/  LDSM.16.M88.4 R12, [R244] ;  /* 0x00000000f40c783b */ /* 0x004ea80000000200 */
[----:B------:R-:W1:Y:S04]  /*f290*/  LDSM.16.M88.4 R48, [R243+0x800] ;  /* 0x00080000f330783b */ /* 0x000e680000000200 */
[----:B------:R-:W1:Y:S01]  /*f2a0*/  S2R R250, SR_TID.X ;  /* 0x0000000000fa7919 */ /* 0x000e620000002100 */
        /* <DEDUP_REMOVED lines=15> */
[----:B------:R-:W-:Y:S01]  /*f3a0*/  MOV R3, R221 ;  /* 0x000000dd00037202 */ /* 0x000fe20000000f00 */
[----:B------:R-:W-:-:S02]  /*f3b0*/  IMAD.MOV.U32 R2, RZ, RZ, R222 ;  /* 0x000000ffff027224 */ /* 0x000fc400078e00de */
[----:B------:R-:W-:-:S03]  /*f3c0*/  IMAD.MOV.U32 R0, RZ, RZ, R223 ;  /* 0x000000ffff007224 */ /* 0x000fc600078e00df */
[----:B------:R-:W-:Y:S01]  /*f3d0*/  IMAD.MOV.U32 R140, RZ, RZ, R220 ;  /* 0x000000ffff8c7224 */ /* 0x000fe200078e00dc */
[C---:B------:R-:W-:Y:S08]  /*f3e0*/  HMMA.16816.F32 R212, R4.reuse, R40, R52 ;  /* 0x0000002804d4723c */ /* 0x040ff00000001834 */
[----:B------:R-:W-:Y:S08]  /*f3f0*/  HMMA.16816.F32 R216, R4, R44, R60 ;  /* 0x0000002c04d8723c */ /* 0x000ff0000000183c */
[----:B--2---:R-:W-:Y:S08]  /*f400*/  HMMA.16816.F32 R52, R12, R28, RZ ;  /* 0x0000001c0c34723c */ /* 0x004ff000000018ff */
[C---:B------:R-:W-:Y:S08]  /*f410*/  HMMA.16816.F32 R232, R4.reuse, R48, R132 ;  /* 0x0000003004e8723c */ /* 0x040ff00000001884 */
[C---:B------:R-:W-:Y:S08]  /*f420*/  HMMA.16816.F32 R220, R4.reuse, R50, R64 ;  /* 0x0000003204dc723c */ /* 0x040ff00000001840 */
        /* <DEDUP_REMOVED lines=8> */
[C---:B------:R-:W-:Y:S08]  /*f4b0*/  HMMA.16816.F32 R32, R8.reuse, R16, R60 ;  /* 0x000000100820723c */ /* 0x040ff0000000183c */
[C---:B------:R-:W-:Y:S01]  /*f4c0*/  HMMA.16816.F32 R140, R8.reuse, R40, R4 ;  /* 0x00000028088c723c */ /* 0x040fe20000001804 */
[----:B------:R-:W-:Y:S07]  /*f4d0*/  LDSM.16.M88.4 R4, [R247+0x2000] ;  /* 0x00200000f704783b */ /* 0x000fee0000000200 */
[----:B------:R-:W-:Y:S01]  /*f4e0*/  HMMA.16816.F32 R60, R8, R46, R28 ;  /* 0x0000002e083c723c */ /* 0x000fe2000000181c */
[----:B------:R-:W1:Y:S07]  /*f4f0*/  LDSM.16.M88.4 R28, [R242+0x9800] ;  /* 0x00980000f21c783b */ /* 0x000e6e0000000200 */
[C---:B------:R-:W-:Y:S08]  /*f500*/  HMMA.16816.F32 R36, R12.reuse, R38, RZ ;  /* 0x000000260c24723c */ /* 0x040ff000000018ff */
[----:B------:R-:W-:Y:S01]  /*f510*/  HMMA.16816.F32 R20, R12, R22, RZ ;  /* 0x000000160c14723c */ /* 0x000fe200000018ff */
[----:B------:R-:W-:Y:S07]  /*f520*/  LDSM.16.M88.4 R12, [R247] ;  /* 0x00000000f70c783b */ /* 0x000fee0000000200 */
[C---:B------:R-:W-:Y:S08]  /*f530*/  HMMA.16816.F32 R136, R8.reuse, R48, R56 ;  /* 0x000000300888723c */ /* 0x040ff00000001838 */
[C---:B------:R-:W-:Y:S01]  /*f540*/  HMMA.16816.F32 R36, R8.reuse, R18, R36 ;  /* 0x000000120824723c */ /* 0x040fe20000001824 */
[----:B------:R-:W2:Y:S07]  /*f550*/  LDSM.16.M88.4 R16, [R242+0x8000] ;  /* 0x00800000f210783b */ /* 0x000eae0000000200 */
[C---:B------:R-:W-:Y:S08]  /*f560*/  HMMA.16816.F32 R48, R8.reuse, R50, R64 ;  /* 0x000000320830723c */ /* 0x040ff00000001840 */
[----:B------:R-:W-:Y:S01]  /*f570*/  HMMA.16816.F32 R44, R8, R42, R20 ;  /* 0x0000002a082c723c */ /* 0x000fe20000001814 */
[----:B------:R-:W3:Y:S04]  /*f580*/  LDSM.16.M88.4 R8, [R242+0x8800] ;  /* 0x00880000f208783b */ /* 0x000ee80000000200 */
[----:B------:R-:W4:Y:S03]  /*f590*/  LDSM.16.M88.4 R20, [R242+0x9000] ;  /* 0x00900000f214783b */ /* 0x000f260000000200 */
[----:B-1----:R-:W-:Y:S01]  /*f5a0*/  HMMA.16816.F32 R64, R4, R28, R212 ;  /* 0x0000001c0440723c */ /* 0x002fe200000018d4 */
[----:B------:R-:W-:Y:S01]  /*f5b0*/  IMAD.MOV.U32 R53, RZ, RZ, R3 ;  /* 0x000000ffff357224 */ /* 0x000fe200078e0003 */
[----:B------:R-:W-:Y:S01]  /*f5c0*/  MOV R54, R2 ;  /* 0x0000000200367202 */ /* 0x000fe20000000f00 */
[----:B------:R-:W-:-:S05]  /*f5d0*/  IMAD.MOV.U32 R55, RZ, RZ, R0 ;  /* 0x000000ffff377224 */ /* 0x000fca00078e0000 */
[C---:B------:R-:W-:Y:S08]  /*f5e0*/  HMMA.16816.F32 R224, R4.reuse, R30, R224 ;  /* 0x0000001e04e0723c */ /* 0x040ff000000018e0 */
[-C--:B--2---:R-:W-:Y:S08]  /*f5f0*/  HMMA.16816.F32 R40, R4, R16.reuse, R208 ;  /* 0x000000100428723c */ /* 0x084ff000000018d0 */
[----:B------:R-:W-:Y:S01]  /*f600*/  IMAD.MOV.U32 R212, RZ, RZ, R64 ;  /* 0x000000ffffd47224 */ /* 0x000fe200078e0040 */
[----:B------:R-:W-:Y:S01]  /*f610*/  MOV R0, R67 ;  /* 0x0000004300007202 */ /* 0x000fe20000000f00 */
[----:B------:R-:W-:Y:S01]  /*f620*/  IMAD.MOV.U32 R3, RZ, RZ, R65 ;  /* 0x000000ffff037224 */ /* 0x000fe200078e0041 */
[----:B------:R-:W-:Y:S01]  /*f630*/  HMMA.16816.F32 R32, R12, R16, R32 ;  /* 0x000000100c20723c */ /* 0x000fe20000001820 */
[----:B------:R-:W-:-:S07]  /*f640*/  IMAD.MOV.U32 R2, RZ, RZ, R66 ;  /* 0x000000ffff027224 */ /* 0x000fce00078e0042 */
[C---:B---3--:R-:W-:Y:S08]  /*f650*/  HMMA.16816.F32 R56, R4.reuse, R8, R232 ;  /* 0x000000080438723c */ /* 0x048ff000000018e8 */
[C---:B----4-:R-:W-:Y:S08]  /*f660*/  HMMA.16816.F32 R216, R4.reuse, R20, R216 ;  /* 0x0000001404d8723c */ /* 0x050ff000000018d8 */
[C---:B------:R-:W-:Y:S08]  /*f670*/  HMMA.16816.F32 R52, R4.reuse, R18, R52 ;  /* 0x000000120434723c */ /* 0x040ff00000001834 */
[C---:B------:R-:W-:Y:S08]  /*f680*/  HMMA.16816.F32 R64, R4.reuse, R10, R220 ;  /* 0x0000000a0440723c */ /* 0x040ff000000018dc */
[----:B------:R-:W-:Y:S01]  /*f690*/  HMMA.16816.F32 R228, R4, R22, R228 ;  /* 0x0000001604e4723c */ /* 0x000fe200000018e4 */
[----:B------:R-:W-:Y:S07]  /*f6a0*/  LDSM.16.M88.4 R4, [R246+0x2000] ;  /* 0x00200000f604783b */ /* 0x000fee0000000200 */
[C---:B------:R-:W-:Y:S01]  /*f6b0*/  HMMA.16816.F32 R36, R12.reuse, R18, R36 ;  /* 0x000000120c24723c */ /* 0x040fe20000001824 */
[----:B------:R-:W1:Y:S07]  /*f6c0*/  LDSM.16.M88.4 R16, [R241] ;  /* 0x00000000f110783b */ /* 0x000e6e0000000200 */
[----:B------:R-:W-:Y:S07]  /*f6d0*/  HMMA.16816.F32 R232, R12, R22, R60 ;  /* 0x000000160ce8723c */ /* 0x000fee000000183c */
[----:B------:R-:W-:-:S02]  /*f6e0*/  IMAD.MOV.U32 R60, RZ, RZ, R212 ;  /* 0x000000ffff3c7224 */ /* 0x000fc400078e00d4 */
[C---:B------:R-:W-:Y:S08]  /*f6f0*/  HMMA.16816.F32 R212, R12.reuse, R28, R140 ;  /* 0x0000001c0cd4723c */ /* 0x040ff0000000188c */
[C---:B------:R-:W-:Y:S01]  /*f700*/  HMMA.16816.F32 R140, R12.reuse, R30, R44 ;  /* 0x0000001e0c8c723c */ /* 0x040fe2000000182c */
[----:B------:R-:W2:Y:S07]  /*f710*/  LDSM.16.M88.4 R28, [R241+0x1800] ;  /* 0x00180000f11c783b */ /* 0x000eae0000000200 */
[C---:B------:R-:W-:Y:S08]  /*f720*/  HMMA.16816.F32 R220, R12.reuse, R8, R136 ;  /* 0x000000080cdc723c */ /* 0x040ff00000001888 */
[C---:B------:R-:W-:Y:S01]  /*f730*/  HMMA.16816.F32 R208, R12.reuse, R10, R48 ;  /* 0x0000000a0cd0723c */ /* 0x040fe20000001830 */
[----:B------:R-:W3:Y:S07]  /*f740*/  LDSM.16.M88.4 R8, [R246] ;  /* 0x00000000f608783b */ /* 0x000eee0000000200 */
[----:B------:R-:W-:Y:S01]  /*f750*/  HMMA.16816.F32 R132, R12, R20, R132 ;  /* 0x000000140c84723c */ /* 0x000fe20000001884 */
[----:B------:R-:W4:Y:S04]  /*f760*/  LDSM.16.M88.4 R12, [R241+0x800] ;  /* 0x00080000f10c783b */ /* 0x000f280000000200 */
[----:B------:R-:W4:Y:S03]  /*f770*/  LDSM.16.M88.4 R20, [R241+0x1000] ;  /* 0x00100000f114783b */ /* 0x000f260000000200 */
[----:B-1----:R-:W-:Y:S01]  /*f780*/  HMMA.16816.F32 R48, R4, R18, R52 ;  /* 0x000000120430723c */ /* 0x002fe20000001834 */
[----:B------:R-:W-:-:S02]  /*f790*/  IMAD.MOV.U32 R61, RZ, RZ, R3 ;  /* 0x000000ffff3d7224 */ /* 0x000fc400078e0003 */
[----:B------:R-:W-:Y:S02]  /*f7a0*/  IMAD.MOV.U32 R62, RZ, RZ, R2 ;  /* 0x000000ffff3e7224 */ /* 0x000fe400078e0002 */
[----:B------:R-:W-:-:S03]  /*f7b0*/  IMAD.MOV.U32 R63, RZ, RZ, R0 ;  /* 0x000000ffff3f7224 */ /* 0x000fc600078e0000 */
[C---:B------:R-:W-:Y:S08]  /*f7c0*/  HMMA.16816.F32 R136, R4.reuse, R16, R40 ;  /* 0x000000100488723c */ /* 0x040ff00000001828 */
[----:B--2---:R-:W-:Y:S08]  /*f7d0*/  HMMA.16816.F32 R40, R4, R28, R60 ;  /* 0x0000001c0428723c */ /* 0x004ff0000000183c */
[----:B---3--:R-:W-:Y:S01]  /*f7e0*/  HMMA.16816.F32 R32, R8, R16, R32 ;  /* 0x000000100820723c */ /* 0x008fe20000001820 */
[----:B------:R-:W-:-:S02]  /*f7f0*/  IMAD.MOV.U32 R3, RZ, RZ, R49 ;  /* 0x000000ffff037224 */ /* 0x000fc400078e0031 */
[----:B------:R-:W-:-:S04]  /*f800*/  IMAD.MOV.U32 R2, RZ, RZ, R50 ;  /* 0x000000ffff027224 */ /* 0x000fc800078e0032 */
[----:B------:R-:W-:Y:S01]  /*f810*/  MOV R16, R48 ;  /* 0x0000003000107202 */ /* 0x000fe20000000f00 */
[----:B------:R-:W-:Y:S01]  /*f820*/  IMAD.MOV.U32 R0, RZ, RZ, R51 ;  /* 0x000000ffff007224 */ /* 0x000fe200078e0033 */
[C---:B----4-:R-:W-:Y:S08]  /*f830*/  HMMA.16816.F32 R52, R4.reuse, R14, R64 ;  /* 0x0000000e0434723c */ /* 0x050ff00000001840 */
[C---:B------:R-:W-:Y:S07]  /*f840*/  HMMA.16816.F32 R48, R4.reuse, R20, R216 ;  /* 0x000000140430723c */ /* 0x040fee00000018d8 */
[----:B------:R-:W-:Y:S01]  /*f850*/  MOV R216, R16 ;  /* 0x0000001000d87202 */ /* 0x000fe20000000f00 */
[----:B------:R-:W-:Y:S01]  /*f860*/  HMMA.16816.F32 R56, R4, R12, R56 ;  /* 0x0000000c0438723c */ /* 0x000fe20000001838 */
[----:B------:R-:W-:-:S02]  /*f870*/  IMAD.MOV.U32 R217, RZ, RZ, R3 ;  /* 0x000000ffffd97224 */ /* 0x000fc400078e0003 */
[----:B------:R-:W-:-:S05]  /*f880*/  IMAD.MOV.U32 R218, RZ, RZ, R2 ;  /* 0x000000ffffda7224 */ /* 0x000fca00078e0002 */
[----:B------:R-:W-:Y:S01]  /*f890*/  HMMA.16816.F32 R36, R8, R18, R36 ;  /* 0x000000120824723c */ /* 0x000fe20000001824 */
[----:B------:R-:W-:Y:S01]  /*f8a0*/  LDSM.16.M88.4 R16, [R236+0xa000] ;  /* 0x00a00000ec10783b */ /* 0x000fe20000000200 */
[----:B------:R-:W-:-:S06]  /*f8b0*/  IMAD.MOV.U32 R219, RZ, RZ, R0 ;  /* 0x000000ffffdb7224 */ /* 0x000fcc00078e0000 */
[----:B------:R-:W-:Y:S01]  /*f8c0*/  HMMA.16816.F32 R60, R8, R12, R220 ;  /* 0x0000000c083c723c */ /* 0x000fe200000018dc */
[----:B------:R-:W-:-:S07]  /*f8d0*/  IMAD.MOV.U32 R3, RZ, RZ, R41 ;  /* 0x000000ffff037224 */ /* 0x000fce00078e0029 */
[----:B------:R-:W-:Y:S01]  /*f8e0*/  HMMA.16816.F32 R64, R8, R14, R208 ;  /* 0x0000000e0840723c */ /* 0x000fe200000018d0 */
[----:B------:R-:W1:Y:S01]  /*f8f0*/  LDSM.16.M88.4 R12, [R244+0x4000] ;  /* 0x00400000f40c783b */ /* 0x000e620000000200 */
[----:B------:R-:W-:Y:S02]  /*f900*/  IMAD.MOV.U32 R2, RZ, RZ, R42 ;  /* 0x000000ffff027224 */ /* 0x000fe400078e002a */
[----:B------:R-:W-:-:S04]  /*f910*/  IMAD.MOV.U32 R0, RZ, RZ, R43 ;  /* 0x000000ffff007224 */ /* 0x000fc800078e002b */
[----:B------:R-:W-:Y:S07]  /*f920*/  HMMA.16816.F32 R44, R4, R22, R228 ;  /* 0x00000016042c723c */ /* 0x000fee00000018e4 */
[----:B------:R-:W-:Y:S01]  /*f930*/  MOV R228, R40 ;  /* 0x0000002800e47202 */ /* 0x000fe20000000f00 */
[----:B------:R-:W-:Y:S08]  /*f940*/  HMMA.16816.F32 R132, R8, R20, R132 ;  /* 0x000000140884723c */ /* 0x000ff00000001884 */
[----:B------:R-:W-:Y:S01]  /*f950*/  HMMA.16816.F32 R40, R4, R30, R224 ;  /* 0x0000001e0428723c */ /* 0x000fe200000018e0 */
[----:B------:R-:W2:Y:S07]  /*f960*/  LDSM.16.M88.4 R4, [R244+0x6000] ;  /* 0x00600000f404783b */ /* 0x000eae0000000200 */
[C---:B------:R-:W-:Y:S01]  /*f970*/  HMMA.16816.F32 R224, R8.reuse, R22, R232 ;  /* 0x0000001608e0723c */ /* 0x040fe200000018e8 */
[----:B------:R-:W3:Y:S07]  /*f980*/  LDSM.16.M88.4 R20, [R236+0xb000] ;  /* 0x00b00000ec14783b */ /* 0x000eee0000000200 */
[C---:B------:R-:W-:Y:S08]  /*f990*/  HMMA.16816.F32 R220, R8.reuse, R28, R212 ;  /* 0x0000001c08dc723c */ /* 0x040ff000000018d4 */
[----:B------:R-:W-:Y:S01]  /*f9a0*/  HMMA.16816.F32 R208, R8, R30, R140 ;  /* 0x0000001e08d0723c */ /* 0x000fe2000000188c */
[----:B------:R-:W4:Y:S04]  /*f9b0*/  LDSM.16.M88.4 R8, [R236+0xa800] ;  /* 0x00a80000ec08783b */ /* 0x000f280000000200 */
[----:B------:R-:W4:Y:S03]  /*f9c0*/  LDSM.16.M88.4 R28, [R236+0xb800] ;  /* 0x00b80000ec1c783b */ /* 0x000f260000000200 */
[----:B-1----:R-:W-:Y:S07]  /*f9d0*/  HMMA.16816.F32 R140, R12, R16, R32 ;  /* 0x000000100c8c723c */ /* 0x002fee0000001820 */
[----:B------:R-:W-:Y:S01]  /*f9e0*/  MOV R32, R228 ;  /* 0x000000e400207202 */ /* 0x000fe20000000f00 */
[----:B------:R-:W-:-:S02]  /*f9f0*/  IMAD.MOV.U32 R33, RZ, RZ, R3 ;  /* 0x000000ffff217224 */ /* 0x000fc400078e0003 */
[----:B------:R-:W-:Y:S02]  /*fa00*/  IMAD.MOV.U32 R34, RZ, RZ, R2 ;  /* 0x000000ffff227224 */ /* 0x000fe400078e0002 */
[----:B------:R-:W-:Y:S01]  /*fa10*/  IMAD.MOV.U32 R35, RZ, RZ, R0 ;  /* 0x000000ffff237224 */ /* 0x000fe200078e0000 */
[C---:B--2---:R-:W-:Y:S08]  /*fa20*/  HMMA.16816.F32 R232, R4.reuse, R18, R216 ;  /* 0x0000001204e8723c */ /* 0x044ff000000018d8 */
[C---:B---3--:R-:W-:Y:S08]  /*fa30*/  HMMA.16816.F32 R212, R4.reuse, R20, R48 ;  /* 0x0000001404d4723c */ /* 0x048ff00000001830 */
[C---:B------:R-:W-:Y:S08]  /*fa40*/  HMMA.16816.F32 R136, R4.reuse, R16, R136 ;  /* 0x000000100488723c */ /* 0x040ff00000001888 */
[C---:B----4-:R-:W-:Y:S08]  /*fa50*/  HMMA.16816.F32 R216, R4.reuse, R10, R52 ;  /* 0x0000000a04d8723c */ /* 0x050ff00000001834 */
[C---:B------:R-:W-:Y:S08]  /*fa60*/  HMMA.16816.F32 R32, R4.reuse, R28, R32 ;  /* 0x0000001c0420723c */ /* 0x040ff00000001820 */
[----:B------:R-:W-:Y:S08]  /*fa70*/  HMMA.16816.F32 R52, R4, R22, R44 ;  /* 0x000000160434723c */ /* 0x000ff0000000182c */
[----:B------:R-:W-:Y:S08]  /*fa80*/  HMMA.16816.F32 R44, R12, R18, R36 ;  /* 0x000000120c2c723c */ /* 0x000ff00000001824 */
[----:B------:R-:W-:Y:S08]  /*fa90*/  HMMA.16816.F32 R228, R4, R8, R56 ;  /* 0x0000000804e4723c */ /* 0x000ff00000001838 */
[----:B------:R-:W-:Y:S08]  /*faa0*/  HMMA.16816.F32 R36, R12, R10, R64 ;  /* 0x0000000a0c24723c */ /* 0x000ff00000001840 */
[----:B------:R-:W-:Y:S01]  /*fab0*/  HMMA.16816.F32 R48, R4, R30, R40 ;  /* 0x0000001e0430723c */ /* 0x000fe20000001828 */
[----:B------:R-:W-:Y:S07]  /*fac0*/  LDSM.16.M88.4 R4, [R245+0x6000] ;  /* 0x00600000f504783b */ /* 0x000fee0000000200 */
[C---:B------:R-:W-:Y:S08]  /*fad0*/  HMMA.16816.F32 R56, R12.reuse, R28, R220 ;  /* 0x0000001c0c38723c */ /* 0x040ff000000018dc */
[----:B------:R-:W-:Y:S01]  /*fae0*/  HMMA.16816.F32 R64, R12, R30, R208 ;  /* 0x0000001e0c40723c */ /* 0x000fe200000018d0 */
[----:B------:R-:W1:Y:S01]  /*faf0*/  LDSM.16.M88.4 R28, [R243+0x3800] ;  /* 0x00380000f31c783b */ /* 0x000e620000000200 */
[----:B------:R-:W-:Y:S01]  /*fb00*/  MOV R16, R32 ;  /* 0x0000002000107202 */ /* 0x000fe20000000f00 */
[----:B------:R-:W-:-:S02]  /*fb10*/  IMAD.MOV.U32 R3, RZ, RZ, R33 ;  /* 0x000000ffff037224 */ /* 0x000fc400078e0021 */
[----:B------:R-:W-:Y:S02]  /*fb20*/  IMAD.MOV.U32 R2, RZ, RZ, R34 ;  /* 0x000000ffff027224 */ /* 0x000fe400078e0022 */
[----:B------:R-:W-:Y:S01]  /*fb30*/  IMAD.MOV.U32 R0, RZ, RZ, R35 ;  /* 0x000000ffff007224 */ /* 0x000fe200078e0023 */
[C---:B------:R-:W-:Y:S01]  /*fb40*/  HMMA.16816.F32 R40, R12.reuse, R8, R60 ;  /* 0x000000080c28723c */ /* 0x040fe2000000183c */
[----:B------:R-:W2:Y:S07]  /*fb50*/  LDSM.16.M88.4 R8, [R245+0x4000] ;  /* 0x00400000f508783b */ /* 0x000eae0000000200 */
[C---:B------:R-:W-:Y:S07]  /*fb60*/  HMMA.16816.F32 R32, R12.reuse, R20, R132 ;  /* 0x000000140c20723c */ /* 0x040fee0000001884 */
[----:B------:R-:W-:Y:S01]  /*fb70*/  MOV R132, R16 ;  /* 0x0000001000847202 */ /* 0x000fe20000000f00 */
[----:B------:R-:W-:Y:S01]  /*fb80*/  HMMA.16816.F32 R60, R12, R22, R224 ;  /* 0x000000160c3c723c */ /* 0x000fe200000018e0 */
[----:B------:R-:W3:Y:S04]  /*fb90*/  LDSM.16.M88.4 R12, [R243+0x2800] ;  /* 0x00280000f30c783b */ /* 0x000ee80000000200 */
[----:B------:R-:W4:Y:S04]  /*fba0*/  LDSM.16.M88.4 R20, [R243+0x3000] ;  /* 0x00300000f314783b */ /* 0x000f280000000200 */
[----:B------:R-:W4:Y:S01]  /*fbb0*/  LDSM.16.M88.4 R16, [R243+0x2000] ;  /* 0x00200000f310783b */ /* 0x000f220000000200 */
[----:B------:R-:W-:-:S02]  /*fbc0*/  IMAD.MOV.U32 R133, RZ, RZ, R3 ;  /* 0x000000ffff857224 */ /* 0x000fc400078e0003 */
[----:B------:R-:W-:Y:S02]  /*fbd0*/  IMAD.MOV.U32 R134, RZ, RZ, R2 ;  /* 0x000000ffff867224 */ /* 0x000fe400078e0002 */
[----:B------:R-:W-:-:S07]  /*fbe0*/  IMAD.MOV.U32 R135, RZ, RZ, R0 ;  /* 0x000000ffff877224 */ /* 0x000fce00078e0000 */
[-C--:B-1----:R-:W-:Y:S08]  /*fbf0*/  HMMA.16816.F32 R132, R4, R28.reuse, R132 ;  /* 0x0000001c0484723c */ /* 0x082ff00000001884 */
[----:B--2---:R-:W-:Y:S08]  /*fc00*/  HMMA.16816.F32 R56, R8, R28, R56 ;  /* 0x0000001c0838723c */ /* 0x004ff00000001838 */
[----:B---3--:R-:W-:Y:S08]  /*fc10*/  HMMA.16816.F32 R224, R4, R14, R216 ;  /* 0x0000000e04e0723c */ /* 0x008ff000000018d8 */
[----:B------:R-:W-:Y:S01]  /*fc20*/  MOV R249, R132 ;  /* 0x0000008400f97202 */ /* 0x000fe20000000f00 */
[----:B------:R-:W-:-:S02]  /*fc30*/  IMAD.MOV.U32 R3, RZ, RZ, R133 ;  /* 0x000000ffff037224 */ /* 0x000fc400078e0085 */
[----:B------:R-:W-:Y:S01]  /*fc40*/  IMAD.MOV.U32 R2, RZ, RZ, R134 ;  /* 0x000000ffff027224 */ /* 0x000fe200078e0086 */
[----:B----4-:R-:W-:Y:S01]  /*fc50*/  HMMA.16816.F32 R220, R4, R20, R212 ;  /* 0x0000001404dc723c */ /* 0x010fe200000018d4 */
[----:B------:R-:W-:-:S07]  /*fc60*/  IMAD.MOV.U32 R0, RZ, RZ, R135 ;  /* 0x000000ffff007224 */ /* 0x000fce00078e0087 */
[-C--:B------:R-:W-:Y:S08]  /*fc70*/  HMMA.16816.F32 R136, R4, R16.reuse, R136 ;  /* 0x000000100488723c */ /* 0x080ff00000001888 */
[----:B------:R-:W-:Y:S08]  /*fc80*/  HMMA.16816.F32 R140, R8, R16, R140 ;  /* 0x00000010088c723c */ /* 0x000ff0000000188c */
[C---:B------:R-:W-:Y:S08]  /*fc90*/  HMMA.16816.F32 R232, R4.reuse, R18, R232 ;  /* 0x0000001204e8723c */ /* 0x040ff000000018e8 */
        /* <DEDUP_REMOVED lines=8> */
[----:B------:R-:W-:Y:S07]  /*fd20*/  LDSM.16.M88.4 R12, [R247+0x4000] ;  /* 0x00400000f70c783b */ /* 0x000fee0000000200 */
[C---:B------:R-:W-:Y:S01]  /*fd30*/  HMMA.16816.F32 R40, R8.reuse, R20, R32 ;  /* 0x000000140828723c */ /* 0x040fe20000001820 */
[----:B------:R-:W-:Y:S07]  /*fd40*/  LDSM.16.M88.4 R32, [R242+0xb800] ;  /* 0x00b80000f220783b */ /* 0x000fee0000000200 */
[C---:B------:R-:W-:Y:S08]  /*fd50*/  HMMA.16816.F32 R60, R8.reuse, R22, R60 ;  /* 0x00000016083c723c */ /* 0x040ff0000000183c */
[----:B------:R-:W-:Y:S01]  /*fd60*/  HMMA.16816.F32 R48, R8, R30, R64 ;  /* 0x0000001e0830723c */ /* 0x000fe20000001840 */
[----:B------:R-:W2:Y:S04]  /*fd70*/  LDSM.16.M88.4 R8, [R242+0xa800] ;  /* 0x00a80000f208783b */ /* 0x000ea80000000200 */
[----:B------:R-:W3:Y:S03]  /*fd80*/  LDSM.16.M88.4 R28, [R242+0xb000] ;  /* 0x00b00000f21c783b */ /* 0x000ee60000000200 */
[C---:B-1----:R-:W-:Y:S08]  /*fd90*/  HMMA.16816.F32 R44, R4.reuse, R16, R136 ;  /* 0x00000010042c723c */ /* 0x042ff00000001888 */
[----:B------:R-:W-:Y:S01]  /*fda0*/  HMMA.16816.F32 R20, R4, R18, R232 ;  /* 0x000000120414723c */ /* 0x000fe200000018e8 */
[----:B------:R-:W-:-:S02]  /*fdb0*/  IMAD.MOV.U32 R65, RZ, RZ, R3 ;  /* 0x000000ffff417224 */ /* 0x000fc400078e0003 */
[----:B------:R-:W-:-:S05]  /*fdc0*/  IMAD.MOV.U32 R66, RZ, RZ, R2 ;  /* 0x000000ffff427224 */ /* 0x000fca00078e0002 */
[----:B--2---:R-:W-:Y:S11]  /*fdd0*/  HMMA.16816.F32 R136, R4, R8, R228 ;  /* 0x000000080488723c */ /* 0x004ff600000018e4 */
[----:B------:R-:W-:Y:S05]  /*fde0*/  @!UPT UIADD3 URZ, URZ, URZ, URZ ;  /* 0x0000003f3f3ff290 */ /* 0x000fea000fffe03f */
[----:B------:R-:W-:Y:S02]  /*fdf0*/  IMAD.MOV.U32 R3, RZ, RZ, R21 ;  /* 0x000000ffff037224 */ /* 0x000fe400078e0015 */
[----:B------:R-:W-:Y:S01]  /*fe00*/  IMAD.MOV.U32 R2, RZ, RZ, R22 ;  /* 0x000000ffff027224 */ /* 0x000fe200078e0016 */
[----:B------:R-:W-:Y:S01]  /*fe10*/  HMMA.16816.F32 R36, R12, R16, R140 ;  /* 0x000000100c24723c */ /* 0x000fe2000000188c */
[----:B------:R-:W-:-:S06]  /*fe20*/  IMAD.MOV.U32 R67, RZ, RZ, R0 ;  /* 0x000000ffff437224 */ /* 0x000fcc00078e0000 */
[----:B------:R-:W-:Y:S01]  /*fe30*/  MOV R16, R20 ;  /* 0x0000001400107202 */ /* 0x000fe20000000f00 */
[----:B------:R-:W-:Y:S01]  /*fe40*/  HMMA.16816.F32 R232, R4, R10, R224 ;  /* 0x0000000a04e8723c */ /* 0x000fe200000018e0 */
[----:B------:R-:W-:Y:S01]  /*fe50*/  IMAD.MOV.U32 R0, RZ, RZ, R23 ;  /* 0x000000ffff007224 */ /* 0x000fe200078e0017 */
[----:B------:R-:W-:Y:S01]  /*fe60*/  MOV R22, R136 ;  /* 0x0000008800167202 */ /* 0x000fe20000000f00 */
[----:B------:R-:W-:Y:S02]  /*fe70*/  IMAD.MOV.U32 R21, RZ, RZ, R137 ;  /* 0x000000ffff157224 */ /* 0x000fe400078e0089 */
[----:B------:R-:W-:-:S03]  /*fe80*/  IMAD.MOV.U32 R20, RZ, RZ, R138 ;  /* 0x000000ffff147224 */ /* 0x000fc600078e008a */
[----:B---3--:R-:W-:Y:S01]  /*fe90*/  HMMA.16816.F32 R224, R4, R30, R216 ;  /* 0x0000001e04e0723c */ /* 0x008fe200000018d8 */
[----:B------:R-:W-:-:S07]  /*fea0*/  IMAD.MOV.U32 R17, RZ, RZ, R139 ;  /* 0x000000ffff117224 */ /* 0x000fce00078e008b */
[----:B------:R-:W-:Y:S08]  /*feb0*/  HMMA.16816.F32 R216, R4, R34, R212 ;  /* 0x0000002204d8723c */ /* 0x000ff000000018d4 */
[C---:B------:R-:W-:Y:S08]  /*fec0*/  HMMA.16816.F32 R212, R12.reuse, R18, R208 ;  /* 0x000000120cd4723c */ /* 0x040ff000000018d0 */
[C---:B------:R-:W-:Y:S07]  /*fed0*/  HMMA.16816.F32 R136, R12.reuse, R28, R40 ;  /* 0x0000001c0c88723c */ /* 0x040fee0000001828 */
[----:B------:R-:W-:Y:S01]  /*fee0*/  MOV R40, R22 ;  /* 0x0000001600287202 */ /* 0x000fe20000000f00 */
[----:B------:R-:W-:Y:S01]  /*fef0*/  HMMA.16816.F32 R208, R12, R8, R132 ;  /* 0x000000080cd0723c */ /* 0x000fe20000001884 */
[----:B------:R-:W-:-:S02]  /*ff00*/  IMAD.MOV.U32 R41, RZ, RZ, R21 ;  /* 0x000000ffff297224 */ /* 0x000fc400078e0015 */
[----:B------:R-:W-:Y:S02]  /*ff10*/  IMAD.MOV.U32 R42, RZ, RZ, R20 ;  /* 0x000000ffff2a7224 */ /* 0x000fe400078e0014 */
[----:B------:R-:W-:Y:S03]  /*ff20*/  LDSM.16.M88.4 R20, [R241+0x2000] ;  /* 0x00200000f114783b */ /* 0x000fe60000000200 */
[----:B------:R-:W-:Y:S01]  /*ff30*/  HMMA.16816.F32 R140, R12, R10, R52 ;  /* 0x0000000a0c8c723c */ /* 0x000fe20000001834 */
[----:B------:R-:W1:Y:S01]  /*ff40*/  LDSM.16.M88.4 R8, [R246+0x4000] ;  /* 0x00400000f608783b */ /* 0x000e620000000200 */
[----:B------:R-:W-:Y:S01]  /*ff50*/  MOV R64, R249 ;  /* 0x000000f900407202 */ /* 0x000fe20000000f00 */
[----:B------:R-:W-:-:S05]  /*ff60*/  IMAD.MOV.U32 R43, RZ, RZ, R17 ;  /* 0x000000ffff2b7224 */ /* 0x000fca00078e0011 */
[C---:B------:R-:W-:Y:S08]  /*ff70*/  HMMA.16816.F32 R228, R4.reuse, R28, R220 ;  /* 0x0000001c04e4723c */ /* 0x040ff000000018dc */
[----:B------:R-:W-:Y:S01]  /*ff80*/  HMMA.16816.F32 R220, R4, R32, R64 ;  /* 0x0000002004dc723c */ /* 0x000fe20000001840 */
[----:B------:R-:W2:Y:S07]  /*ff90*/  LDSM.16.M88.4 R4, [R246+0x6000] ;  /* 0x00600000f604783b */ /* 0x000eae0000000200 */
[C---:B------:R-:W-:Y:S01]  /*ffa0*/  HMMA.16816.F32 R64, R12.reuse, R30, R60 ;  /* 0x0000001e0c40723c */ /* 0x040fe2000000183c */
[----:B------:R-:W3:Y:S07]  /*ffb0*/  LDSM.16.M88.4 R28, [R241+0x3800] ;  /* 0x00380000f11c783b */ /* 0x000eee0000000200 */
[C---:B------:R-:W-:Y:S07]  /*ffc0*/  HMMA.16816.F32 R60, R12.reuse, R34, R48 ;  /* 0x000000220c3c723c */ /* 0x040fee0000001830 */
[----:B------:R-:W-:Y:S01]  /*ffd0*/  MOV R48, R16 ;  /* 0x0000001000307202 */ /* 0x000fe20000000f00 */
[----:B------:R-:W-:Y:S01]  /*ffe0*/  HMMA.16816.F32 R132, R12, R32, R56 ;  /* 0x000000200c84723c */ /* 0x000fe20000001838 */
[----:B------:R-:W4:Y:S04]  /*fff0*/  LDSM.16.M88.4 R16, [R241+0x2800] ;  /* 0x00280000f110783b */ /* 0x000f280000000200 */
[----:B------:R-:W4:Y:S03]  /*10000*/  LDSM.16.M88.4 R12, [R241+0x3000] ;  /* 0x00300000f10c783b */ /* 0x000f260000000200 */
[----:B-1----:R-:W-:Y:S01]  /*10010*/  HMMA.16816.F32 R52, R8, R20, R36 ;  /* 0x000000140834723c */ /* 0x002fe20000001824 */
[----:B------:R-:W-:Y:S01]  /*10020*/  IMAD.MOV.U32 R49, RZ, RZ, R3 ;  /* 0x000000ffff317224 */ /* 0x000fe200078e0003 */
[----:B------:R-:W-:Y:S01]  /*10030*/  SHF.L.U32 R250, R250, 0x1, RZ ;  /* 0x00000001fafa7819 */ /* 0x000fe200000006ff */
[----:B------:R-:W-:Y:S01]  /*10040*/  IMAD.MOV.U32 R50, RZ, RZ, R2 ;  /* 0x000000ffff327224 */ /* 0x000fe200078e0002 */
[----:B------:R-:W-:Y:S01]  /*10050*/  UISETP.GE.AND UP0, UPT, UR8, 0x4, UPT ;  /* 0x000000040800788c */ /* 0x000fe2000bf06270 */
[----:B------:R-:W-:Y:S01]  /*10060*/  IMAD.MOV.U32 R51, RZ, RZ, R0 ;  /* 0x000000ffff337224 */ /* 0x000fe200078e0000 */
[----:B------:R-:W-:-:S04]  /*10070*/  DEPBAR.LE SB0, 0x0 ;  /* 0x000080000000791a */ /* 0x000fc80000000000 */
[C---:B--2---:R-:W-:Y:S08]  /*10080*/  HMMA.16816.F32 R56, R4.reuse, R20, R44 ;  /* 0x000000140438723c */ /* 0x044ff0000000182c */
[C---:B------:R-:W-:Y:S08]  /*10090*/  HMMA.16816.F32 R48, R4.reuse, R22, R48 ;  /* 0x000000160430723c */ /* 0x040ff00000001830 */
[C---:B---3--:R-:W-:Y:S08]  /*100a0*/  HMMA.16816.F32 R220, R4.reuse, R28, R220 ;  /* 0x0000001c04dc723c */ /* 0x048ff000000018dc */
[C---:B----4-:R-:W-:Y:S08]  /*100b0*/  HMMA.16816.F32 R44, R4.reuse, R16, R40 ;  /* 0x00000010042c723c */ /* 0x050ff00000001828 */
[C---:B------:R-:W-:Y:S08]  /*100c0*/  HMMA.16816.F32 R40, R4.reuse, R18, R232 ;  /* 0x000000120428723c */ /* 0x040ff000000018e8 */
[C---:B------:R-:W-:Y:S08]  /*100d0*/  HMMA.16816.F32 R228, R4.reuse, R12, R228 ;  /* 0x0000000c04e4723c */ /* 0x040ff000000018e4 */
[C---:B------:R-:W-:Y:S08]  /*100e0*/  HMMA.16816.F32 R224, R4.reuse, R14, R224 ;  /* 0x0000000e04e0723c */ /* 0x040ff000000018e0 */
[----:B------:R-:W-:Y:S07]  /*100f0*/  HMMA.16816.F32 R216, R4, R30, R216 ;  /* 0x0000001e04d8723c */ /* 0x000fee00000018d8 */
[----:B------:R-:W-:Y:S01]  /*10100*/  FMUL.FTZ R5, R52, c[0x0][0x2ec] ;  /* 0x0000bb0034057a20 */ /* 0x000fe20000410000 */
[C---:B------:R-:W-:Y:S08]  /*10110*/  HMMA.16816.F32 R36, R8.reuse, R22, R212 ;  /* 0x000000160824723c */ /* 0x040ff000000018d4 */
[C---:B------:R-:W-:Y:S08]  /*10120*/  HMMA.16816.F32 R32, R8.reuse, R16, R208 ;  /* 0x000000100820723c */ /* 0x040ff000000018d0 */
[C---:B------:R-:W-:Y:S08]  /*10130*/  HMMA.16816.F32 R20, R8.reuse, R18, R140 ;  /* 0x000000120814723c */ /* 0x040ff0000000188c */
[C---:B------:R-:W-:Y:S01]  /*10140*/  HMMA.16816.F32 R16, R8.reuse, R12, R136 ;  /* 0x0000000c0810723c */ /* 0x040fe20000001888 */
[----:B------:R1:W-:Y:S07]  /*10150*/  MUFU.TANH R136, R5 ;  /* 0x0000000500887308 */ /* 0x0003ee0000002400 */
[----:B------:R-:W-:Y:S01]  /*10160*/  HMMA.16816.F32 R132, R8, R28, R132 ;  /* 0x0000001c0884723c */ /* 0x000fe20000001884 */
[----:B-1----:R-:W-:-:S04]  /*10170*/  FMUL.FTZ R5, R53, c[0x0][0x2ec] ;  /* 0x0000bb0035057a20 */ /* 0x002fc80000410000 */
        /* <DEDUP_REMOVED lines=20> */
[----:B------:R1:W-:Y:S01]  /*102c0*/  MUFU.TANH R55, R5 ;  /* 0x0000000500377308 */ /* 0x0003e20000002400 */
[----:B------:R-:W-:Y:S01]  /*102d0*/  HMMA.16816.F32 R64, R8, R14, R64 ;  /* 0x0000000e0840723c */ /* 0x000fe20000001840 */
[----:B-1----:R-:W-:-:S06]  /*102e0*/  FMUL.FTZ R5, R48, c[0x0][0x2ec] ;  /* 0x0000bb0030057a20 */ /* 0x002fcc0000410000 */
[----:B------:R1:W-:Y:S01]  /*102f0*/  MUFU.TANH R53, R5 ;  /* 0x0000000500357308 */ /* 0x0003e20000002400 */
[----:B------:R-:W-:Y:S01]  /*10300*/  HMMA.16816.F32 R60, R8, R30, R60 ;  /* 0x0000001e083c723c */ /* 0x000fe2000000183c */
        /* <DEDUP_REMOVED lines=32> */
[----:B------:R-:W-:Y:S01]  /*10510*/  LOP3.LUT R250, R250, 0x6, RZ, 0xc0, !PT ;  /* 0x00000006fafa7812 */ /* 0x000fe200078ec0ff */
[----:B------:R-:W-:Y:S02]  /*10520*/  IMAD.U32 R0, RZ, RZ, UR21 ;  /* 0x00000015ff007e24 */ /* 0x000fe4000f8e00ff */
[----:B-1----:R-:W-:-:S04]  /*10530*/  FMUL.FTZ R5, R41, c[0x0][0x2ec] ;  /* 0x0000bb0029057a20 */ /* 0x002fc80000410000 */
[----:B------:R1:W-:Y:S01]  /*10540*/  MUFU.TANH R22, R5 ;  /* 0x0000000500167308 */ /* 0x0003e20000002400 */
[----:B------:R-:W-:Y:S02]  /*10550*/  IMAD R0, R0, 0x40, R250 ;  /* 0x0000004000007824 */ /* 0x000fe400078e02fa */
[----:B-1----:R-:W-:-:S05]  /*10560*/  FMUL.FTZ R5, R42, c[0x0][0x2ec] ;  /* 0x0000bb002a057a20 */ /* 0x002fca0000410000 */
[----:B------:R1:W-:Y:S02]  /*10570*/  MUFU.TANH R7, R5 ;  /* 0x0000000500077308 */ /* 0x0003e40000002400 */
[----:B-1----:R-:W-:-:S06]  /*10580*/  FMUL.FTZ R5, R43, c[0x0][0x2ec] ;  /* 0x0000bb002b057a20 */ /* 0x002fcc0000410000 */
[----:B------:R1:W-:Y:S08]  /*10590*/  MUFU.TANH R8, R5 ;  /* 0x0000000500087308 */ /* 0x0003f00000002400 */
[----:B------:R-:W2:Y:S01]  /*105a0*/  I2F R4, R0 ;  /* 0x0000000000047306 */ /* 0x000ea20000201400 */
[----:B-1----:R-:W-:-:S07]  /*105b0*/  FMUL.FTZ R5, R16, c[0x0][0x2ec] ;  /* 0x0000bb0010057a20 */ /* 0x002fce0000410000 */
[----:B------:R1:W-:Y:S02]  /*105c0*/  MUFU.TANH R140, R5 ;  /* 0x00000005008c7308 */ /* 0x0003e40000002400 */
[----:B-1----:R-:W-:-:S06]  /*105d0*/  FMUL.FTZ R5, R17, c[0x0][0x2ec] ;  /* 0x0000bb0011057a20 */ /* 0x002fcc0000410000 */
[----:B------:R1:W-:Y:S01]  /*105e0*/  MUFU.TANH R139, R5 ;  /* 0x00000005008b7308 */ /* 0x0003e20000002400 */
[----:B------:R-:W-:Y:S01]  /*105f0*/  IADD3 R15, R0, 0x1, RZ ;  /* 0x00000001000f7810 */ /* 0x000fe20007ffe0ff */
[----:B--2---:R-:W-:Y:S01]  /*10600*/  FFMA.FTZ R44, R4, UR4, R12 ;  /* 0x00000004042c7c23 */ /* 0x004fe2000801000c */
[----:B------:R-:W-:Y:S01]  /*10610*/  IADD3 R13, R0, 0x9, RZ ;  /* 0x00000009000d7810 */ /* 0x000fe20007ffe0ff */
[----:B-1----:R-:W-:-:S04]  /*10620*/  FMUL.FTZ R5, R18, c[0x0][0x2ec] ;  /* 0x0000bb0012057a20 */ /* 0x002fc80000410000 */
[----:B------:R1:W-:Y:S01]  /*10630*/  MUFU.TANH R143, R5 ;  /* 0x00000005008f7308 */ /* 0x0003e20000002400 */
[C---:B------:R-:W-:Y:S02]  /*10640*/  IADD3 R12, R0.reuse, 0x10, RZ ;  /* 0x00000010000c7810 */ /* 0x040fe40007ffe0ff */
[----:B------:R-:W-:Y:S01]  /*10650*/  IADD3 R14, R0, 0x8, RZ ;  /* 0x00000008000e7810 */ /* 0x000fe20007ffe0ff */
[C---:B------:R-:W-:Y:S02]  /*10660*/  FFMA.FTZ R20, R4.reuse, UR4, R136 ;  /* 0x0000000404147c23 */ /* 0x040fe40008010088 */
[----:B------:R-:W-:Y:S02]  /*10670*/  FFMA.FTZ R38, R4, UR4, R28 ;  /* 0x0000000404267c23 */ /* 0x000fe4000801001c */
[----:B-1----:R-:W-:-:S04]  /*10680*/  FMUL.FTZ R5, R19, c[0x0][0x2ec] ;  /* 0x0000bb0013057a20 */ /* 0x002fc80000410000 */
[----:B------:R1:W-:Y:S01]  /*10690*/  MUFU.TANH R142, R5 ;  /* 0x00000005008e7308 */ /* 0x0003e20000002400 */
[----:B------:R-:W-:-:S07]  /*106a0*/  FFMA.FTZ R42, R4, UR4, R6 ;  /* 0x00000004042a7c23 */ /* 0x000fce0008010006 */
[----:B------:R-:W2:Y:S01]  /*106b0*/  I2F R3, R15 ;  /* 0x0000000f00037306 */ /* 0x000ea20000201400 */
[----:B-1----:R-:W-:-:S07]  /*106c0*/  FMUL.FTZ R5, R64, c[0x0][0x2ec] ;  /* 0x0000bb0040057a20 */ /* 0x002fce0000410000 */
[----:B------:R-:W-:Y:S08]  /*106d0*/  I2F R4, R12 ;  /* 0x0000000c00047306 */ /* 0x000ff00000201400 */
[----:B------:R-:W-:Y:S08]  /*106e0*/  MUFU.TANH R138, R5 ;  /* 0x00000005008a7308 */ /* 0x000ff00000002400 */
[----:B------:R-:W1:Y:S08]  /*106f0*/  I2F R5, R13 ;  /* 0x0000000d00057306 */ /* 0x000e700000201400 */
[----:B------:R-:W3:Y:S01]  /*10700*/  I2F R2, R14 ;  /* 0x0000000e00027306 */ /* 0x000ee20000201400 */
[----:B--2---:R-:W-:-:S02]  /*10710*/  FFMA.FTZ R28, R3, UR4, R141 ;  /* 0x00000004031c7c23 */ /* 0x004fc4000801008d */
[C---:B------:R-:W-:Y:S02]  /*10720*/  FFMA.FTZ R37, R3.reuse, UR4, R137 ;  /* 0x0000000403257c23 */ /* 0x040fe40008010089 */
[C---:B------:R-:W-:Y:S02]  /*10730*/  FFMA.FTZ R46, R3.reuse, UR4, R57 ;  /* 0x00000004032e7c23 */ /* 0x040fe40008010039 */
[----:B------:R-:W-:Y:S02]  /*10740*/  FFMA.FTZ R45, R3, UR4, R54 ;  /* 0x00000004032d7c23 */ /* 0x000fe40008010036 */
[----:B------:R-:W-:Y:S02]  /*10750*/  FMUL.FTZ R3, R132, c[0x0][0x2ec] ;  /* 0x0000bb0084037a20 */ /* 0x000fe40000410000 */
[----:B-1----:R-:W-:Y:S02]  /*10760*/  FFMA.FTZ R18, R5, UR4, R58 ;  /* 0x0000000405127c23 */ /* 0x002fe4000801003a */
[----:B------:R-:W-:Y:S01]  /*10770*/  FFMA.FTZ R54, R4, UR4, R9 ;  /* 0x0000000404367c23 */ /* 0x000fe20008010009 */
[----:B------:R-:W-:Y:S01]  /*10780*/  IADD3 R9, R0, 0x19, RZ ;  /* 0x0000001900097810 */ /* 0x000fe20007ffe0ff */
[----:B------:R-:W-:Y:S01]  /*10790*/  FFMA.FTZ R58, R4, UR4, R10 ;  /* 0x00000004043a7c23 */ /* 0x000fe2000801000a */
[----:B------:R-:W-:Y:S01]  /*107a0*/  IADD3 R10, R0, 0x18, RZ ;  /* 0x00000018000a7810 */ /* 0x000fe20007ffe0ff */
[----:B---3--:R-:W-:Y:S01]  /*107b0*/  FFMA.FTZ R51, R2, UR4, R11 ;  /* 0x0000000402337c23 */ /* 0x008fe2000801000b */
[----:B------:R-:W-:Y:S01]  /*107c0*/  IADD3 R11, R0, 0x11, RZ ;  /* 0x00000011000b7810 */ /* 0x000fe20007ffe0ff */
[C---:B------:R-:W-:Y:S01]  /*107d0*/  FFMA.FTZ R19, R2.reuse, UR4, R56 ;  /* 0x0000000402137c23 */ /* 0x040fe20008010038 */
[----:B------:R-:W-:Y:S01]  /*107e0*/  MUFU.TANH R136, R3 ;  /* 0x0000000300887308 */ /* 0x000fe20000002400 */
[----:B------:R-:W-:-:S02]  /*107f0*/  FFMA.FTZ R36, R2, UR4, R36 ;  /* 0x0000000402247c23 */ /* 0x000fc40008010024 */
[----:B------:R-:W-:Y:S02]  /*10800*/  FFMA.FTZ R53, R2, UR4, R53 ;  /* 0x0000000402357c23 */ /* 0x000fe40008010035 */
[C---:B------:R-:W-:Y:S02]  /*10810*/  FFMA.FTZ R35, R5.reuse, UR4, R55 ;  /* 0x0000000405237c23 */ /* 0x040fe40008010037 */
[C---:B------:R-:W-:Y:S01]  /*10820*/  FFMA.FTZ R57, R5.reuse, UR4, R52 ;  /* 0x0000000405397c23 */ /* 0x040fe20008010034 */
[----:B------:R-:W1:Y:S01]  /*10830*/  I2F R2, R9 ;  /* 0x0000000900027306 */ /* 0x000e620000201400 */
[----:B------:R-:W-:-:S07]  /*10840*/  FFMA.FTZ R55, R5, UR4, R48 ;  /* 0x0000000405377c23 */ /* 0x000fce0008010030 */
[----:B------:R-:W2:Y:S08]  /*10850*/  I2F R5, R11 ;  /* 0x0000000b00057306 */ /* 0x000eb00000201400 */
[----:B------:R-:W3:Y:S01]  /*10860*/  I2F R3, R10 ;  /* 0x0000000a00037306 */ /* 0x000ee20000201400 */
[----:B-1----:R-:W-:Y:S01]  /*10870*/  FFMA.FTZ R40, R2, UR4, R8 ;  /* 0x0000000402287c23 */ /* 0x002fe20008010008 */
[C---:B------:R-:W-:Y:S01]  /*10880*/  IADD3 R8, R0.reuse, 0x20, RZ ;  /* 0x0000002000087810 */ /* 0x040fe20007ffe0ff */
[----:B------:R-:W-:Y:S01]  /*10890*/  FMUL.FTZ R6, R65, c[0x0][0x2ec] ;  /* 0x0000bb0041067a20 */ /* 0x000fe20000410000 */
[-C--:B------:R-:W-:Y:S01]  /*108a0*/  ISETP.GE.AND P5, PT, R0, R24.reuse, PT ;  /* 0x000000180000720c */ /* 0x080fe20003fa6270 */
[C---:B------:R-:W-:Y:S01]  /*108b0*/  FFMA.FTZ R17, R4.reuse, UR4, R39 ;  /* 0x0000000404117c23 */ /* 0x040fe20008010027 */
[----:B------:R-:W-:Y:S01]  /*108c0*/  ISETP.GE.AND P6, PT, R15, R24, PT ;  /* 0x000000180f00720c */ /* 0x000fe20003fc6270 */
[----:B------:R-:W-:-:S02]  /*108d0*/  FFMA.FTZ R34, R4, UR4, R29 ;  /* 0x0000000404227c23 */ /* 0x000fc4000801001d */
[C---:B--2---:R-:W-:Y:S02]  /*108e0*/  FFMA.FTZ R56, R5.reuse, UR4, R49 ;  /* 0x0000000405387c23 */ /* 0x044fe40008010031 */
[----:B------:R-:W-:Y:S02]  /*108f0*/  FFMA.FTZ R49, R5, UR4, R30 ;  /* 0x0000000405317c23 */ /* 0x000fe4000801001e */
[----:B------:R-:W-:Y:S02]  /*10900*/  FMUL.FTZ R4, R133, c[0x0][0x2ec] ;  /* 0x0000bb0085047a20 */ /* 0x000fe40000410000 */
[C---:B---3--:R-:W-:Y:S01]  /*10910*/  FFMA.FTZ R41, R3.reuse, UR4, R7 ;  /* 0x0000000403297c23 */ /* 0x048fe20008010007 */
[----:B------:R-:W-:Y:S01]  /*10920*/  IADD3 R7, R0, 0x21, RZ ;  /* 0x0000002100077810 */ /* 0x000fe20007ffe0ff */
[----:B------:R-:W-:Y:S01]  /*10930*/  FFMA.FTZ R30, R3, UR4, R32 ;  /* 0x00000004031e7c23 */ /* 0x000fe20008010020 */
[----:B------:R1:W-:Y:S01]  /*10940*/  MUFU.TANH R137, R6 ;  /* 0x0000000600897308 */ /* 0x0003e20000002400 */
[----:B------:R-:W-:Y:S01]  /*10950*/  FFMA.FTZ R32, R2, UR4, R23 ;  /* 0x0000000402207c23 */ /* 0x000fe20008010017 */
[----:B------:R-:W-:Y:S01]  /*10960*/  FSEL R39, R20, -INF , !P5 ;  /* 0xff80000014277808 */ /* 0x000fe20006800000 */
[----:B------:R-:W-:Y:S01]  /*10970*/  FFMA.FTZ R29, R2, UR4, R47 ;  /* 0x00000004021d7c23 */ /* 0x000fe2000801002f */
[----:B------:R-:W-:Y:S01]  /*10980*/  FSEL R47, R28, -INF , !P6 ;  /* 0xff8000001c2f7808 */ /* 0x000fe20007000000 */
[----:B------:R-:W-:Y:S01]  /*10990*/  FFMA.FTZ R43, R2, UR4, R22 ;  /* 0x00000004022b7c23 */ /* 0x000fe20008010016 */
[----:B------:R-:W-:Y:S01]  /*109a0*/  ISETP.GE.AND P5, PT, R14, R24, PT ;  /* 0x000000180e00720c */ /* 0x000fe20003fa6270 */
[C---:B------:R-:W-:Y:S01]  /*109b0*/  FFMA.FTZ R16, R5.reuse, UR4, R50 ;  /* 0x0000000405107c23 */ /* 0x040fe20008010032 */
[----:B------:R-:W2:Y:S01]  /*109c0*/  I2F R23, R8 ;  /* 0x0000000800177306 */ /* 0x000ea20000201400 */
[----:B------:R-:W-:Y:S01]  /*109d0*/  FFMA.FTZ R33, R5, UR4, R33 ;  /* 0x0000000405217c23 */ /* 0x000fe20008010021 */
[----:B------:R-:W-:-:S02]  /*109e0*/  IADD3 R5, R0, 0x29, RZ ;  /* 0x0000002900057810 */ /* 0x000fc40007ffe0ff */
[----:B------:R-:W-:Y:S01]  /*109f0*/  ISETP.GE.AND P6, PT, R13, R24, PT ;  /* 0x000000180d00720c */ /* 0x000fe20003fc6270 */
[----:B------:R-:W-:-:S03]  /*10a00*/  FFMA.FTZ R52, R3, UR4, R21 ;  /* 0x0000000403347c23 */ /* 0x000fc60008010015 */
[----:B------:R-:W3:Y:S01]  /*10a10*/  I2F R22, R7 ;  /* 0x0000000700167306 */ /* 0x000ee20000201400 */
[----:B-1----:R-:W-:Y:S02]  /*10a20*/  IADD3 R6, R0, 0x28, RZ ;  /* 0x0000002800067810 */ /* 0x002fe40007ffe0ff */
[----:B------:R-:W-:-:S05]  /*10a30*/  FSEL R48, R19, -INF , !P5 ;  /* 0xff80000013307808 */ /* 0x000fca0006800000 */
[----:B------:R1:W-:Y:S01]  /*10a40*/  MUFU.TANH R132, R4 ;  /* 0x0000000400847308 */ /* 0x0003e20000002400 */
[----:B------:R-:W-:Y:S02]  /*10a50*/  FSEL R50, R18, -INF , !P6 ;  /* 0xff80000012327808 */ /* 0x000fe40007000000 */
[-C--:B------:R-:W-:Y:S02]  /*10a60*/  ISETP.GE.AND P5, PT, R12, R24.reuse, PT ;  /* 0x000000180c00720c */ /* 0x080fe40003fa6270 */
[----:B------:R-:W-:-:S03]  /*10a70*/  ISETP.GE.AND P6, PT, R11, R24, PT ;  /* 0x000000180b00720c */ /* 0x000fc60003fc6270 */
[----:B------:R-:W4:Y:S01]  /*10a80*/  I2F R21, R6 ;  /* 0x0000000600157306 */ /* 0x000f220000201400 */
[----:B-1----:R-:W-:-:S07]  /*10a90*/  FMUL.FTZ R4, R60, c[0x0][0x2ec] ;  /* 0x0000bb003c047a20 */ /* 0x002fce0000410000 */
[----:B------:R-:W1:Y:S01]  /*10aa0*/  I2F R20, R5 ;  /* 0x0000000500147306 */ /* 0x000e620000201400 */
[----:B------:R-:W-:Y:S02]  /*10ab0*/  FSEL R250, R17, -INF , !P5 ;  /* 0xff80000011fa7808 */ /* 0x000fe40006800000 */
[----:B------:R-:W-:-:S05]  /*10ac0*/  FSEL R249, R16, -INF , !P6 ;  /* 0xff80000010f97808 */ /* 0x000fca0007000000 */
[----:B------:R1:W-:Y:S01]  /*10ad0*/  MUFU.TANH R59, R4 ;  /* 0x00000004003b7308 */ /* 0x0003e20000002400 */
[-C--:B------:R-:W-:Y:S02]  /*10ae0*/  ISETP.GE.AND P5, PT, R10, R24.reuse, PT ;  /* 0x000000180a00720c */ /* 0x080fe40003fa6270 */
[----:B------:R-:W-:Y:S02]  /*10af0*/  ISETP.GE.AND P6, PT, R9, R24, PT ;  /* 0x000000180900720c */ /* 0x000fe40003fc6270 */
[----:B------:R-:W-:Y:S01]  /*10b00*/  IADD3 R2, R0, 0x38, RZ ;  /* 0x0000003800027810 */ /* 0x000fe20007ffe0ff */
[----:B--2---:R-:W-:Y:S01]  /*10b10*/  FFMA.FTZ R16, R23, UR4, R140 ;  /* 0x0000000417107c23 */ /* 0x004fe2000801008c */
[----:B------:R-:W-:Y:S02]  /*10b20*/  FSEL R235, R30, -INF , !P5 ;  /* 0xff8000001eeb7808 */ /* 0x000fe40006800000 */
[----:B-1----:R-:W-:-:S04]  /*10b30*/  IADD3 R4, R0, 0x30, RZ ;  /* 0x0000003000047810 */ /* 0x002fc80007ffe0ff */
[----:B------:R-:W1:Y:S01]  /*10b40*/  I2F R19, R4 ;  /* 0x0000000400137306 */ /* 0x000e620000201400 */
[----:B------:R-:W-:Y:S01]  /*10b50*/  FSEL R234, R29, -INF , !P6 ;  /* 0xff8000001dea7808 */ /* 0x000fe20007000000 */
[----:B---3--:R-:W-:Y:S01]  /*10b60*/  FFMA.FTZ R29, R22, UR4, R139 ;  /* 0x00000004161d7c23 */ /* 0x008fe2000801008b */
[-C--:B------:R-:W-:Y:S02]  /*10b70*/  ISETP.GE.AND P5, PT, R8, R24.reuse, PT ;  /* 0x000000180800720c */ /* 0x080fe40003fa6270 */
[----:B------:R-:W-:-:S03]  /*10b80*/  ISETP.GE.AND P6, PT, R7, R24, PT ;  /* 0x000000180700720c */ /* 0x000fc60003fc6270 */
[----:B------:R-:W2:Y:S01]  /*10b90*/  I2F R17, R2 ;  /* 0x0000000200117306 */ /* 0x000ea20000201400 */
[----:B------:R-:W-:Y:S01]  /*10ba0*/  FSEL R141, R16, -INF , !P5 ;  /* 0xff800000108d7808 */ /* 0x000fe20006800000 */
[----:B----4-:R-:W-:Y:S01]  /*10bb0*/  FFMA.FTZ R28, R21, UR4, R138 ;  /* 0x00000004151c7c23 */ /* 0x010fe2000801008a */
[-C--:B------:R-:W-:Y:S01]  /*10bc0*/  ISETP.GE.AND P5, PT, R6, R24.reuse, PT ;  /* 0x000000180600720c */ /* 0x080fe20003fa6270 */
[----:B------:R-:W-:Y:S01]  /*10bd0*/  FFMA.FTZ R16, R20, UR4, R137 ;  /* 0x0000000414107c23 */ /* 0x000fe20008010089 */
[----:B------:R-:W-:Y:S02]  /*10be0*/  FSEL R29, R29, -INF , !P6 ;  /* 0xff8000001d1d7808 */ /* 0x000fe40007000000 */
[-C--:B------:R-:W-:Y:S02]  /*10bf0*/  ISETP.GE.AND P6, PT, R5, R24.reuse, PT ;  /* 0x000000180500720c */ /* 0x080fe40003fc6270 */
[----:B------:R-:W-:Y:S01]  /*10c00*/  FSEL R28, R28, -INF , !P5 ;  /* 0xff8000001c1c7808 */ /* 0x000fe20006800000 */
[----:B------:R1:W-:Y:S01]  /*10c10*/  STL [R1+0x28], R29 ;  /* 0x0000281d01007387 */ /* 0x0003e20000100800 */
[----:B------:R-:W-:Y:S01]  /*10c20*/  FSEL R16, R16, -INF , !P6 ;  /* 0xff80000010107808 */ /* 0x000fe20007000000 */
[----:B------:R-:W-:Y:S01]  /*10c30*/  FFMA.FTZ R31, R3, UR4, R31 ;  /* 0x00000004031f7c23 */ /* 0x000fe2000801001f */
[----:B------:R-:W-:Y:S01]  /*10c40*/  ISETP.GE.AND P5, PT, R4, R24, PT ;  /* 0x000000180400720c */ /* 0x000fe20003fa6270 */
[----:B------:R-:W-:Y:S01]  /*10c50*/  STL [R1+0x24], R28 ;  /* 0x0000241c01007387 */ /* 0x000fe20000100800 */
[----:B------:R-:W-:-:S03]  /*10c60*/  IADD3 R3, R0, 0x31, RZ ;  /* 0x0000003100037810 */ /* 0x000fc60007ffe0ff */
[----:B------:R2:W-:Y:S01]  /*10c70*/  STL [R1+0x20], R16 ;  /* 0x0000201001007387 */ /* 0x0005e20000100800 */
[----:B------:R-:W3:Y:S01]  /*10c80*/  I2F R18, R3 ;  /* 0x0000000300127306 */ /* 0x000ee20000201400 */
[----:B------:R-:W-:Y:S01]  /*10c90*/  ISETP.GE.AND P0, PT, R0, R25, PT ;  /* 0x000000190000720c */ /* 0x000fe20003f06270 */
[----:B------:R-:W-:Y:S02]  /*10ca0*/  FMUL.FTZ R64, R67, c[0x0][0x2ec] ;  /* 0x0000bb0043407a20 */ /* 0x000fe40000410000 */
[----:B-1----:R-:W-:-:S05]  /*10cb0*/  FFMA.FTZ R29, R19, UR4, R136 ;  /* 0x00000004131d7c23 */ /* 0x002fca0008010088 */
[----:B------:R-:W-:Y:S02]  /*10cc0*/  FSEL R136, R29, -INF , !P5 ;  /* 0xff8000001d887808 */ /* 0x000fe40006800000 */
[----:B------:R-:W-:Y:S01]  /*10cd0*/  ISETP.GE.AND P5, PT, R2, R24, PT ;  /* 0x000000180200720c */ /* 0x000fe20003fa6270 */
[----:B--2---:R-:W-:Y:S01]  /*10ce0*/  FFMA.FTZ R16, R17, UR4, R59 ;  /* 0x0000000411107c23 */ /* 0x004fe2000801003b */
[----:B------:R-:W-:-:S04]  /*10cf0*/  FSEL R38, R38, -INF , !P0 ;  /* 0xff80000026267808 */ /* 0x000fc80004000000 */
[----:B------:R-:W-:Y:S02]  /*10d00*/  FSEL R137, R16, -INF , !P5 ;  /* 0xff80000010897808 */ /* 0x000fe40006800000 */
[-C--:B------:R-:W-:Y:S02]  /*10d10*/  ISETP.GE.AND P5, PT, R15, R25.reuse, PT ;  /* 0x000000190f00720c */ /* 0x080fe40003fa6270 */
[-C--:B------:R-:W-:Y:S02]  /*10d20*/  ISETP.GE.AND P0, PT, R14, R25.reuse, PT ;  /* 0x000000190e00720c */ /* 0x080fe40003f06270 */
[----:B------:R-:W-:Y:S01]  /*10d30*/  FSEL R37, R37, -INF , !P5 ;  /* 0xff80000025257808 */ /* 0x000fe20006800000 */
[----:B------:R-:W-:Y:S01]  /*10d40*/  FMUL.FTZ R60, R66, c[0x0][0x2ec] ;  /* 0x0000bb00423c7a20 */ /* 0x000fe20000410000 */
[-C--:B------:R-:W-:Y:S01]  /*10d50*/  ISETP.GE.AND P5, PT, R13, R25.reuse, PT ;  /* 0x000000190d00720c */ /* 0x080fe20003fa6270 */
[----:B------:R-:W-:Y:S01]  /*10d60*/  FMUL.FTZ R16, R135, c[0x0][0x2ec] ;  /* 0x0000bb0087107a20 */ /* 0x000fe20000410000 */
[----:B------:R-:W-:Y:S01]  /*10d70*/  FSEL R36, R36, -INF , !P0 ;  /* 0xff80000024247808 */ /* 0x000fe20004000000 */
[----:B------:R-:W1:Y:S01]  /*10d80*/  MUFU.TANH R64, R64 ;  /* 0x0000004000407308 */ /* 0x000e620000002400 */
[----:B------:R-:W-:-:S02]  /*10d90*/  ISETP.GE.AND P0, PT, R12, R25, PT ;  /* 0x000000190c00720c */ /* 0x000fc40003f06270 */
[----:B------:R-:W-:Y:S02]  /*10da0*/  FSEL R35, R35, -INF , !P5 ;  /* 0xff80000023237808 */ /* 0x000fe40006800000 */
[----:B------:R-:W-:Y:S01]  /*10db0*/  ISETP.GE.AND P5, PT, R11, R25, PT ;  /* 0x000000190b00720c */ /* 0x000fe20003fa6270 */
[----:B---3--:R-:W-:Y:S02]  /*10dc0*/  FFMA.FTZ R28, R18, UR4, R132 ;  /* 0x00000004121c7c23 */ /* 0x008fe40008010084 */
[----:B------:R-:W2:Y:S01]  /*10dd0*/  MUFU.TANH R65, R60 ;  /* 0x0000003c00417308 */ /* 0x000ea20000002400 */
[----:B------:R-:W-:Y:S01]  /*10de0*/  FMUL.FTZ R30, R134, c[0x0][0x2ec] ;  /* 0x0000bb00861e7a20 */ /* 0x000fe20000410000 */
[----:B------:R-:W-:Y:S02]  /*10df0*/  FSEL R233, R34, -INF , !P0 ;  /* 0xff80000022e97808 */ /* 0x000fe40004000000 */
[C---:B------:R-:W-:Y:S02]  /*10e00*/  ISETP.GE.AND P4, PT, R0.reuse, R26, PT ;  /* 0x0000001a0000720c */ /* 0x040fe40003f86270 */
[----:B------:R-:W-:-:S02]  /*10e10*/  ISETP.GE.AND P1, PT, R0, R27, PT ;  /* 0x0000001b0000720c */ /* 0x000fc40003f26270 */
[----:B------:R3:W-:Y:S01]  /*10e20*/  MUFU.TANH R59, R16 ;  /* 0x00000010003b7308 */ /* 0x0007e20000002400 */
[----:B------:R-:W-:Y:S02]  /*10e30*/  ISETP.GE.AND P6, PT, R3, R24, PT ;  /* 0x000000180300720c */ /* 0x000fe40003fc6270 */
[-C--:B------:R-:W-:Y:S02]  /*10e40*/  ISETP.GE.AND P0, PT, R10, R25.reuse, PT ;  /* 0x000000190a00720c */ /* 0x080fe40003f06270 */
[----:B------:R-:W-:Y:S02]  /*10e50*/  IADD3 R0, R0, 0x39, RZ ;  /* 0x0000003900007810 */ /* 0x000fe40007ffe0ff */
[----:B------:R-:W-:Y:S01]  /*10e60*/  FSEL R232, R33, -INF , !P5 ;  /* 0xff80000021e87808 */ /* 0x000fe20006800000 */
[----:B------:R-:W4:Y:S01]  /*10e70*/  MUFU.TANH R60, R30 ;  /* 0x0000001e003c7308 */ /* 0x000f220000002400 */
[----:B------:R-:W-:Y:S01]  /*10e80*/  BAR.SYNC.DEFER_BLOCKING 0x0 ;  /* 0x0000000000007b1d */ /* 0x000fe20000010000 */
[----:B------:R-:W-:Y:S01]  /*10e90*/  ISETP.GE.AND P5, PT, R9, R25, PT ;  /* 0x000000190900720c */ /* 0x000fe20003fa6270 */
[----:B---3--:R-:W-:Y:S01]  /*10ea0*/  FMUL.FTZ R16, R61, c[0x0][0x2ec] ;  /* 0x0000bb003d107a20 */ /* 0x008fe20000410000 */
[----:B------:R-:W-:-:S02]  /*10eb0*/  FSEL R134, R28, -INF , !P6 ;  /* 0xff8000001c867808 */ /* 0x000fc40007000000 */
[----:B------:R-:W-:Y:S02]  /*10ec0*/  FSEL R211, R31, -INF , !P0 ;  /* 0xff8000001fd37808 */ /* 0x000fe40004000000 */
[----:B------:R3:W-:Y:S01]  /*10ed0*/  MUFU.TANH R34, R16 ;  /* 0x0000001000227308 */ /* 0x0007e20000002400 */
[----:B------:R-:W-:Y:S01]  /*10ee0*/  ISETP.GE.AND P6, PT, R0, R24, PT ;  /* 0x000000180000720c */ /* 0x000fe20003fc6270 */
[----:B------:R-:W-:Y:S01]  /*10ef0*/  FMUL.FTZ R24, R62, c[0x0][0x2ec] ;  /* 0x0000bb003e187a20 */ /* 0x000fe20000410000 */
[-C--:B------:R-:W-:Y:S01]  /*10f00*/  ISETP.GE.AND P0, PT, R8, R25.reuse, PT ;  /* 0x000000190800720c */ /* 0x080fe20003f06270 */
[----:B------:R-:W-:Y:S01]  /*10f10*/  FFMA.FTZ R28, R22, UR4, R142 ;  /* 0x00000004161c7c23 */ /* 0x000fe2000801008e */
[----:B------:R-:W-:Y:S02]  /*10f20*/  FSEL R210, R32, -INF , !P5 ;  /* 0xff80000020d27808 */ /* 0x000fe40006800000 */
[----:B------:R-:W-:Y:S01]  /*10f30*/  ISETP.GE.AND P5, PT, R7, R25, PT ;  /* 0x000000190700720c */ /* 0x000fe20003fa6270 */
[----:B------:R2:W2:Y:S01]  /*10f40*/  MUFU.TANH R30, R24 ;  /* 0x00000018001e7308 */ /* 0x0004a20000002400 */
[----:B-1----:R-:W-:-:S02]  /*10f50*/  FFMA.FTZ R29, R20, UR4, R64 ;  /* 0x00000004141d7c23 */ /* 0x002fc40008010040 */
[----:B---3--:R-:W-:Y:S01]  /*10f60*/  FFMA.FTZ R16, R23, UR4, R143 ;  /* 0x0000000417107c23 */ /* 0x008fe2000801008f */
[----:B------:R-:W-:-:S04]  /*10f70*/  FSEL R140, R28, -INF , !P5 ;  /* 0xff8000001c8c7808 */ /* 0x000fc80006800000 */
[----:B------:R-:W-:Y:S02]  /*10f80*/  FSEL R66, R16, -INF , !P0 ;  /* 0xff80000010427808 */ /* 0x000fe40004000000 */
[----:B------:R-:W1:Y:S01]  /*10f90*/  I2F R16, R0 ;  /* 0x0000000000107306 */ /* 0x000e620000201400 */
[-C--:B------:R-:W-:Y:S01]  /*10fa0*/  ISETP.GE.AND P5, PT, R5, R25.reuse, PT ;  /* 0x000000190500720c */ /* 0x080fe20003fa6270 */
[----:B------:R-:W-:Y:S01]  /*10fb0*/  FMUL.FTZ R63, R63, c[0x0][0x2ec] ;  /* 0x0000bb003f3f7a20 */ /* 0x000fe20000410000 */
[-C--:B------:R-:W-:Y:S01]  /*10fc0*/  ISETP.GE.AND P0, PT, R6, R25.reuse, PT ;  /* 0x000000190600720c */ /* 0x080fe20003f06270 */
[----:B--2---:R-:W-:Y:S01]  /*10fd0*/  FFMA.FTZ R24, R21, UR4, R65 ;  /* 0x0000000415187c23 */ /* 0x004fe20008010041 */
[----:B------:R-:W-:Y:S01]  /*10fe0*/  FSEL R142, R29, -INF , !P5 ;  /* 0xff8000001d8e7808 */ /* 0x000fe20006800000 */
[----:B----4-:R-:W-:Y:S02]  /*10ff0*/  FFMA.FTZ R28, R19, UR4, R60 ;  /* 0x00000004131c7c23 */ /* 0x010fe4000801003c */
[----:B------:R-:W2:Y:S01]  /*11000*/  MUFU.TANH R29, R63 ;  /* 0x0000003f001d7308 */ /* 0x000ea20000002400 */
[----:B------:R-:W-:Y:S01]  /*11010*/  FSEL R143, R24, -INF , !P0 ;  /* 0xff800000188f7808 */ /* 0x000fe20004000000 */
[----:B------:R-:W-:Y:S01]  /*11020*/  FFMA.FTZ R24, R18, UR4, R59 ;  /* 0x0000000412187c23 */ /* 0x000fe2000801003b */
[----:B------:R-:W-:-:S02]  /*11030*/  ISETP.GE.AND P0, PT, R4, R25, PT ;  /* 0x000000190400720c */ /* 0x000fc40003f06270 */
[-C--:B------:R-:W-:Y:S02]  /*11040*/  ISETP.GE.AND P5, PT, R3, R25.reuse, PT ;  /* 0x000000190300720c */ /* 0x080fe40003fa6270 */
[----:B------:R-:W-:Y:S02]  /*11050*/  FSEL R67, R28, -INF , !P0 ;  /* 0xff8000001c437808 */ /* 0x000fe40004000000 */
[----:B------:R-:W-:Y:S01]  /*11060*/  FSEL R215, R24, -INF , !P5 ;  /* 0xff80000018d77808 */ /* 0x000fe20006800000 */
[----:B------:R-:W-:Y:S01]  /*11070*/  FFMA.FTZ R24, R17, UR4, R30 ;  /* 0x0000000411187c23 */ /* 0x000fe2000801001e */
[-C--:B------:R-:W-:Y:S02]  /*11080*/  ISETP.GE.AND P0, PT, R2, R25.reuse, PT ;  /* 0x000000190200720c */ /* 0x080fe40003f06270 */
[----:B------:R-:W-:Y:S01]  /*11090*/  ISETP.GE.AND P5, PT, R0, R25, PT ;  /* 0x000000190000720c */ /* 0x000fe20003fa6270 */
[----:B-1----:R-:W-:Y:S01]  /*110a0*/  FFMA.FTZ R25, R16, UR4, R34 ;  /* 0x0000000410197c23 */ /* 0x002fe20008010022 */
[----:B------:R-:W-:-:S02]  /*110b0*/  FSEL R213, R24, -INF , !P0 ;  /* 0xff80000018d57808 */ /* 0x000fc40004000000 */
[-C--:B------:R-:W-:Y:S02]  /*110c0*/  ISETP.GE.AND P0, PT, R15, R26.reuse, PT ;  /* 0x0000001a0f00720c */ /* 0x080fe40003f06270 */
[----:B------:R-:W-:Y:S02]  /*110d0*/  FSEL R214, R25, -INF , !P6 ;  /* 0xff80000019d67808 */ /* 0x000fe40007000000 */
[----:B------:R-:W-:Y:S01]  /*110e0*/  ISETP.GE.AND P6, PT, R15, R27, PT ;  /* 0x0000001b0f00720c */ /* 0x000fe20003fc6270 */
[----:B--2---:R-:W-:Y:S02]  /*110f0*/  FFMA.FTZ R15, R16, UR4, R29 ;  /* 0x00000004100f7c23 */ /* 0x004fe4000801001d */
[----:B------:R-:W-:Y:S02]  /*11100*/  FMUL.FTZ R24, R229, c[0x0][0x2ec] ;  /* 0x0000bb00e5187a20 */ /* 0x000fe40000410000 */
[----:B------:R-:W-:Y:S01]  /*11110*/  FMUL.FTZ R28, R228, c[0x0][0x2ec] ;  /* 0x0000bb00e41c7a20 */ /* 0x000fe20000410000 */
[----:B------:R-:W-:Y:S01]  /*11120*/  FSEL R228, R15, -INF , !P5 ;  /* 0xff8000000fe47808 */ /* 0x000fe20006800000 */
[----:B------:R1:W-:Y:S01]  /*11130*/  MUFU.TANH R59, R24 ;  /* 0x00000018003b7308 */ /* 0x0003e20000002400 */
[----:B------:R-:W-:Y:S01]  /*11140*/  FMUL.FTZ R25, R231, c[0x0][0x2ec] ;  /* 0x0000bb00e7197a20 */ /* 0x000fe20000410000 */
[----:B------:R-:W-:-:S02]  /*11150*/  ISETP.GE.AND P5, PT, R14, R26, PT ;  /* 0x0000001a0e00720c */ /* 0x000fc40003fa6270 */
[----:B------:R-:W-:Y:S02]  /*11160*/  FSEL R15, R44, -INF , !P4 ;  /* 0xff8000002c0f7808 */ /* 0x000fe40006000000 */
[----:B------:R-:W-:Y:S02]  /*11170*/  ISETP.GE.AND P4, PT, R14, R27, PT ;  /* 0x0000001b0e00720c */ /* 0x000fe40003f86270 */
[----:B------:R-:W2:Y:S01]  /*11180*/  MUFU.TANH R60, R28 ;  /* 0x0000001c003c7308 */ /* 0x000ea20000002400 */
[----:B------:R-:W-:Y:S02]  /*11190*/  FSEL R14, R42, -INF , !P1 ;  /* 0xff8000002a0e7808 */ /* 0x000fe40004800000 */
[----:B------:R-:W-:Y:S01]  /*111a0*/  FSEL R31, R45, -INF , !P6 ;  /* 0xff8000002d1f7808 */ /* 0x000fe20007000000 */
[----:B-1----:R-:W-:-:S04]  /*111b0*/  FMUL.FTZ R24, R230, c[0x0][0x2ec] ;  /* 0x0000bb00e6187a20 */ /* 0x002fc80000410000 */
[----:B------:R1:W-:Y:S01]  /*111c0*/  MUFU.TANH R42, R25 ;  /* 0x00000019002a7308 */ /* 0x0003e20000002400 */
[-C--:B------:R-:W-:Y:S02]  /*111d0*/  ISETP.GE.AND P1, PT, R13, R26.reuse, PT ;  /* 0x0000001a0d00720c */ /* 0x080fe40003f26270 */
[----:B------:R-:W-:-:S05]  /*111e0*/  ISETP.GE.AND P6, PT, R12, R26, PT ;  /* 0x0000001a0c00720c */ /* 0x000fca0003fc6270 */
[----:B------:R3:W4:Y:S01]  /*111f0*/  MUFU.TANH R44, R24 ;  /* 0x00000018002c7308 */ /* 0x0007220000002400 */
[----:B------:R-:W-:Y:S02]  /*11200*/  FSEL R30, R57, -INF , !P1 ;  /* 0xff800000391e7808 */ /* 0x000fe40004800000 */
[----:B------:R-:W-:Y:S02]  /*11210*/  FSEL R139, R58, -INF , !P6 ;  /* 0xff8000003a8b7808 */ /* 0x000fe40007000000 */
[----:B-1----:R-:W-:Y:S02]  /*11220*/  FSEL R25, R53, -INF , !P5 ;  /* 0xff80000035197808 */ /* 0x002fe40006800000 */
[-C--:B------:R-:W-:Y:S02]  /*11230*/  ISETP.GE.AND P5, PT, R12, R27.reuse, PT ;  /* 0x0000001b0c00720c */ /* 0x080fe40003fa6270 */
[----:B---3--:R-:W-:Y:S02]  /*11240*/  FSEL R24, R46, -INF , !P0 ;  /* 0xff8000002e187808 */ /* 0x008fe40004000000 */
[----:B------:R-:W-:-:S02]  /*11250*/  ISETP.GE.AND P0, PT, R13, R27, PT ;  /* 0x0000001b0d00720c */ /* 0x000fc40003f06270 */
[----:B------:R-:W-:Y:S02]  /*11260*/  FSEL R209, R54, -INF , !P5 ;  /* 0xff80000036d17808 */ /* 0x000fe40006800000 */
[-C--:B------:R-:W-:Y:S02]  /*11270*/  ISETP.GE.AND P1, PT, R11, R27.reuse, PT ;  /* 0x0000001b0b00720c */ /* 0x080fe40003f26270 */
[----:B------:R-:W-:Y:S02]  /*11280*/  FSEL R33, R55, -INF , !P0 ;  /* 0xff80000037217808 */ /* 0x000fe40004000000 */
[----:B------:R-:W-:Y:S02]  /*11290*/  ISETP.GE.AND P6, PT, R10, R27, PT ;  /* 0x0000001b0a00720c */ /* 0x000fe40003fc6270 */
[----:B------:R-:W-:Y:S02]  /*112a0*/  ISETP.GE.AND P5, PT, R9, R26, PT ;  /* 0x0000001a0900720c */ /* 0x000fe40003fa6270 */
[----:B------:R-:W-:-:S02]  /*112b0*/  FSEL R32, R51, -INF , !P4 ;  /* 0xff80000033207808 */ /* 0x000fc40006000000 */
[-C--:B------:R-:W-:Y:S02]  /*112c0*/  ISETP.GE.AND P0, PT, R10, R26.reuse, PT ;  /* 0x0000001a0a00720c */ /* 0x080fe40003f06270 */
[----:B------:R-:W-:Y:S01]  /*112d0*/  ISETP.GE.AND P4, PT, R11, R26, PT ;  /* 0x0000001a0b00720c */ /* 0x000fe20003f86270 */
[----:B------:R-:W-:Y:S01]  /*112e0*/  FMUL.FTZ R13, R224, c[0x0][0x2ec] ;  /* 0x0000bb00e00d7a20 */ /* 0x000fe20000410000 */
[----:B------:R-:W-:Y:S01]  /*112f0*/  FSEL R208, R49, -INF , !P1 ;  /* 0xff80000031d07808 */ /* 0x000fe20004800000 */
[----:B------:R-:W-:Y:S01]  /*11300*/  FMUL.FTZ R11, R226, c[0x0][0x2ec] ;  /* 0x0000bb00e20b7a20 */ /* 0x000fe20000410000 */
[----:B------:R-:W-:Y:S02]  /*11310*/  FSEL R138, R41, -INF , !P6 ;  /* 0xff800000298a7808 */ /* 0x000fe40007000000 */
[----:B------:R-:W-:Y:S02]  /*11320*/  FSEL R132, R43, -INF , !P5 ;  /* 0xff8000002b847808 */ /* 0x000fe40006800000 */
[----:B------:R-:W-:-:S02]  /*11330*/  FSEL R49, R52, -INF , !P0 ;  /* 0xff80000034317808 */ /* 0x000fc40004000000 */
[CC--:B------:R-:W-:Y:S02]  /*11340*/  ISETP.GE.AND P6, PT, R7.reuse, R26.reuse, PT ;  /* 0x0000001a0700720c */ /* 0x0c0fe40003fc6270 */
[-C--:B------:R-:W-:Y:S01]  /*11350*/  ISETP.GE.AND P5, PT, R7, R27.reuse, PT ;  /* 0x0000001b0700720c */ /* 0x080fe20003fa6270 */
[----:B--2---:R-:W-:Y:S01]  /*11360*/  FFMA.FTZ R7, R23, UR4, R60 ;  /* 0x0000000417077c23 */ /* 0x004fe2000801003c */
[----:B------:R-:W-:Y:S02]  /*11370*/  FSEL R133, R56, -INF , !P4 ;  /* 0xff80000038857808 */ /* 0x000fe40006000000 */
[C---:B------:R-:W-:Y:S02]  /*11380*/  ISETP.GE.AND P1, PT, R8.reuse, R26, PT ;  /* 0x0000001a0800720c */ /* 0x040fe40003f26270 */
[-C--:B------:R-:W-:Y:S01]  /*11390*/  ISETP.GE.AND P0, PT, R8, R27.reuse, PT ;  /* 0x0000001b0800720c */ /* 0x080fe20003f06270 */
[----:B------:R-:W-:Y:S01]  /*113a0*/  FMUL.FTZ R8, R221, c[0x0][0x2ec] ;  /* 0x0000bb00dd087a20 */ /* 0x000fe20000410000 */
[----:B------:R-:W-:Y:S01]  /*113b0*/  ISETP.GE.AND P4, PT, R9, R27, PT ;  /* 0x0000001b0900720c */ /* 0x000fe20003f86270 */
[----:B------:R-:W1:Y:S01]  /*113c0*/  MUFU.TANH R29, R13 ;  /* 0x0000000d001d7308 */ /* 0x000e620000002400 */
[----:B------:R-:W-:-:S02]  /*113d0*/  FMUL.FTZ R12, R225, c[0x0][0x2ec] ;  /* 0x0000bb00e10c7a20 */ /* 0x000fc40000410000 */
[----:B------:R-:W-:Y:S01]  /*113e0*/  FMUL.FTZ R10, R227, c[0x0][0x2ec] ;  /* 0x0000bb00e30a7a20 */ /* 0x000fe20000410000 */
[----:B------:R-:W-:Y:S01]  /*113f0*/  FSEL R51, R40, -INF , !P4 ;  /* 0xff80000028337808 */ /* 0x000fe20006000000 */
[----:B------:R-:W-:Y:S01]  /*11400*/  FMUL.FTZ R9, R220, c[0x0][0x2ec] ;  /* 0x0000bb00dc097a20 */ /* 0x000fe20000410000 */
[----:B------:R-:W-:Y:S02]  /*11410*/  FSEL R227, R7, -INF , !P1 ;  /* 0xff80000007e37808 */ /* 0x000fe40004800000 */
[----:B------:R-:W2:Y:S01]  /*11420*/  MUFU.TANH R13, R11 ;  /* 0x0000000b000d7308 */ /* 0x000ea20000002400 */
[----:B------:R-:W-:Y:S01]  /*11430*/  ISETP.GE.AND P4, PT, R6, R26, PT ;  /* 0x0000001a0600720c */ /* 0x000fe20003f86270 */
[----:B------:R-:W-:Y:S01]  /*11440*/  FFMA.FTZ R7, R22, UR4, R59 ;  /* 0x0000000416077c23 */ /* 0x000fe2000801003b */
[----:B------:R-:W-:Y:S01]  /*11450*/  ISETP.GE.AND P1, PT, R6, R27, PT ;  /* 0x0000001b0600720c */ /* 0x000fe20003f26270 */
[----:B----4-:R-:W-:-:S04]  /*11460*/  FFMA.FTZ R6, R23, UR4, R44 ;  /* 0x0000000417067c23 */ /* 0x010fc8000801002c */
[----:B------:R3:W-:Y:S01]  /*11470*/  MUFU.TANH R11, R8 ;  /* 0x00000008000b7308 */ /* 0x0007e20000002400 */
[----:B------:R-:W-:Y:S02]  /*11480*/  FSEL R225, R6, -INF , !P0 ;  /* 0xff80000006e17808 */ /* 0x000fe40004000000 */
[----:B------:R-:W-:-:S05]  /*11490*/  ISETP.GE.AND P0, PT, R5, R26, PT ;  /* 0x0000001a0500720c */ /* 0x000fca0003f06270 */
[----:B------:R-:W4:Y:S01]  /*114a0*/  MUFU.TANH R34, R12 ;  /* 0x0000000c00227308 */ /* 0x000f220000002400 */
[----:B---3--:R-:W-:-:S07]  /*114b0*/  FMUL.FTZ R8, R222, c[0x0][0x2ec] ;  /* 0x0000bb00de087a20 */ /* 0x008fce0000410000 */
[----:B------:R-:W3:Y:S08]  /*114c0*/  MUFU.TANH R12, R9 ;  /* 0x00000009000c7308 */ /* 0x000ef00000002400 */
[----:B------:R1:W-:Y:S01]  /*114d0*/  MUFU.TANH R9, R8 ;  /* 0x0000000800097308 */ /* 0x0003e20000002400 */
[----:B------:R-:W-:-:S07]  /*114e0*/  FFMA.FTZ R22, R22, UR4, R42 ;  /* 0x0000000416167c23 */ /* 0x000fce000801002a */
[----:B------:R-:W-:Y:S01]  /*114f0*/  MUFU.TANH R28, R10 ;  /* 0x0000000a001c7308 */ /* 0x000fe20000002400 */
[----:B-1----:R-:W-:Y:S01]  /*11500*/  FMUL.FTZ R8, R223, c[0x0][0x2ec] ;  /* 0x0000bb00df087a20 */ /* 0x002fe20000410000 */
[----:B------:R-:W-:Y:S02]  /*11510*/  FSEL R223, R7, -INF , !P6 ;  /* 0xff80000007df7808 */ /* 0x000fe40007000000 */
[----:B------:R-:W-:Y:S01]  /*11520*/  ISETP.GE.AND P6, PT, R5, R27, PT ;  /* 0x0000001b0500720c */ /* 0x000fe20003fc6270 */
[----:B------:R-:W-:-:S03]  /*11530*/  FMUL.FTZ R5, R216, c[0x0][0x2ec] ;  /* 0x0000bb00d8057a20 */ /* 0x000fc60000410000 */
[----:B------:R-:W1:Y:S08]  /*11540*/  MUFU.TANH R10, R8 ;  /* 0x00000008000a7308 */ /* 0x000e700000002400 */
[----:B------:R1:W1:Y:S01]  /*11550*/  MUFU.TANH R8, R5 ;  /* 0x0000000500087308 */ /* 0x0002620000002400 */
[----:B------:R-:W-:Y:S01]  /*11560*/  FMUL.FTZ R6, R217, c[0x0][0x2ec] ;  /* 0x0000bb00d9067a20 */ /* 0x000fe20000410000 */
[----:B------:R-:W-:-:S02]  /*11570*/  FSEL R224, R22, -INF , !P5 ;  /* 0xff80000016e07808 */ /* 0x000fc40006800000 */
[----:B------:R-:W-:Y:S01]  /*11580*/  ISETP.GE.AND P5, PT, R4, R26, PT ;  /* 0x0000001a0400720c */ /* 0x000fe20003fa6270 */
[C---:B-1----:R-:W-:Y:S02]  /*11590*/  FFMA.FTZ R5, R21.reuse, UR4, R29 ;  /* 0x0000000415057c23 */ /* 0x042fe4000801001d */
[----:B--2---:R-:W-:-:S03]  /*115a0*/  FFMA.FTZ R21, R21, UR4, R13 ;  /* 0x0000000415157c23 */ /* 0x004fc6000801000d */
[----:B------:R-:W-:Y:S01]  /*115b0*/  FSEL R220, R5, -INF , !P4 ;  /* 0xff80000005dc7808 */ /* 0x000fe20006000000 */
[----:B----4-:R-:W-:Y:S01]  /*115c0*/  FFMA.FTZ R5, R20, UR4, R34 ;  /* 0x0000000414057c23 */ /* 0x010fe20008010022 */
[-C--:B------:R-:W-:Y:S01]  /*115d0*/  ISETP.GE.AND P4, PT, R4, R27.reuse, PT ;  /* 0x0000001b0400720c */ /* 0x080fe20003f86270 */
[----:B---3--:R-:W-:Y:S01]  /*115e0*/  FFMA.FTZ R4, R19, UR4, R12 ;  /* 0x0000000413047c23 */ /* 0x008fe2000801000c */
[----:B------:R-:W-:Y:S01]  /*115f0*/  FSEL R222, R21, -INF , !P1 ;  /* 0xff80000015de7808 */ /* 0x000fe20004800000 */
[----:B------:R1:W2:Y:S01]  /*11600*/  MUFU.TANH R7, R6 ;  /* 0x0000000600077308 */ /* 0x0002a20000002400 */
[----:B------:R-:W-:Y:S02]  /*11610*/  FSEL R216, R5, -INF , !P0 ;  /* 0xff80000005d87808 */ /* 0x000fe40004000000 */
[C---:B------:R-:W-:Y:S02]  /*11620*/  ISETP.GE.AND P1, PT, R3.reuse, R26, PT ;  /* 0x0000001a0300720c */ /* 0x040fe40003f26270 */
[----:B------:R-:W-:Y:S01]  /*11630*/  ISETP.GE.AND P0, PT, R3, R27, PT ;  /* 0x0000001b0300720c */ /* 0x000fe20003f06270 */
[----:B------:R-:W-:Y:S01]  /*11640*/  FMUL.FTZ R3, R219, c[0x0][0x2ec] ;  /* 0x0000bb00db037a20 */ /* 0x000fe20000410000 */
[----:B------:R-:W-:-:S03]  /*11650*/  FSEL R226, R4, -INF , !P5 ;  /* 0xff80000004e27808 */ /* 0x000fc60006800000 */
[----:B------:R3:W-:Y:S01]  /*11660*/  MUFU.TANH R4, R3 ;  /* 0x0000000300047308 */ /* 0x0007e20000002400 */
[----:B-1----:R-:W-:-:S07]  /*11670*/  FMUL.FTZ R6, R218, c[0x0][0x2ec] ;  /* 0x0000bb00da067a20 */ /* 0x002fce0000410000 */
[----:B------:R-:W1:Y:S01]  /*11680*/  MUFU.TANH R6, R6 ;  /* 0x0000000600067308 */ /* 0x000e620000002400 */
[C---:B---3--:R-:W-:Y:S02]  /*11690*/  FFMA.FTZ R3, R18.reuse, UR4, R11 ;  /* 0x0000000412037c23 */ /* 0x048fe4000801000b */
[----:B------:R-:W-:Y:S02]  /*116a0*/  FFMA.FTZ R18, R18, UR4, R10 ;  /* 0x0000000412127c23 */ /* 0x000fe4000801000a */
[----:B------:R-:W-:-:S03]  /*116b0*/  FFMA.FTZ R20, R20, UR4, R28 ;  /* 0x0000000414147c23 */ /* 0x000fc6000801001c */
[----:B------:R-:W-:Y:S02]  /*116c0*/  FSEL R231, R18, -INF , !P0 ;  /* 0xff80000012e77808 */ /* 0x000fe40004000000 */
[----:B------:R-:W-:Y:S01]  /*116d0*/  PLOP3.LUT P0, PT, PT, PT, UP0, 0x80, 0x0 ;  /* 0x000000000000781c */ /* 0x000fe20003f0f008 */
[----:B------:R-:W-:Y:S01]  /*116e0*/  FFMA.FTZ R19, R19, UR4, R9 ;  /* 0x0000000413137c23 */ /* 0x000fe20008010009 */
[----:B------:R-:W-:Y:S02]  /*116f0*/  FSEL R221, R20, -INF , !P6 ;  /* 0xff80000014dd7808 */ /* 0x000fe40007000000 */
[----:B------:R-:W-:Y:S02]  /*11700*/  FSEL R219, R3, -INF , !P1 ;  /* 0xff80000003db7808 */ /* 0x000fe40004800000 */
[----:B------:R-:W-:Y:S02]  /*11710*/  FSEL R212, R19, -INF , !P4 ;  /* 0xff80000013d47808 */ /* 0x000fe40006000000 */
[----:B------:R-:W-:-:S02]  /*11720*/  ISETP.GE.AND P6, PT, R2, R26, PT ;  /* 0x0000001a0200720c */ /* 0x000fc40003fc6270 */
[----:B------:R-:W-:Y:S02]  /*11730*/  ISETP.GE.AND P5, PT, R0, R26, PT ;  /* 0x0000001a0000720c */ /* 0x000fe40003fa6270 */
[-C--:B------:R-:W-:Y:S01]  /*11740*/  ISETP.GE.AND P4, PT, R2, R27.reuse, PT ;  /* 0x0000001b0200720c */ /* 0x080fe20003f86270 */
[C---:B------:R-:W-:Y:S01]  /*11750*/  FFMA.FTZ R2, R17.reuse, UR4, R8 ;  /* 0x0000000411027c23 */ /* 0x040fe20008010008 */
[----:B------:R-:W-:Y:S01]  /*11760*/  ISETP.GE.AND P1, PT, R0, R27, PT ;  /* 0x0000001b0000720c */ /* 0x000fe20003f26270 */
[C---:B--2---:R-:W-:Y:S02]  /*11770*/  FFMA.FTZ R0, R16.reuse, UR4, R7 ;  /* 0x0000000410007c23 */ /* 0x044fe40008010007 */
[----:B-1----:R-:W-:Y:S02]  /*11780*/  FFMA.FTZ R17, R17, UR4, R6 ;  /* 0x0000000411117c23 */ /* 0x002fe40008010006 */
        /* <DEDUP_REMOVED lines=84> */
.L_x_419:
[----:B------:R-:W-:Y:S05]  /*11cd0*/  BSYNC B0 ;  /* 0x0000000000007941 */ /* 0x000fea0003800000 */
.L_x_418:
[----:B------:R-:W0:Y:S02]  /*11ce0*/  LDGDEPBAR ;  /* 0x00000000000079af */ /* 0x000e240000000000 */
.L_x_417:
[----:B--2---:R-:W2:Y:S04]  /*11cf0*/  LDL.LU R3, [R1+0x24] ;  /* 0x0000240001037983 */ /* 0x004ea80000300800 */
[----:B------:R-:W3:Y:S04]  /*11d00*/  LDL.LU R2, [R1+0x20] ;  /* 0x0000200001027983 */ /* 0x000ee80000300800 */
[----:B------:R-:W4:Y:S04]  /*11d10*/  LDL.LU R0, [R1+0x28] ;  /* 0x0000280001007983 */ /* 0x000f280000300800 */
[----:B-1----:R-:W4:Y:S04]  /*11d20*/  LDL.LU R7, [R1+0x34] ;  /* 0x0000340001077983 */ /* 0x002f280000300800 */
[----:B------:R-:W4:Y:S01]  /*11d30*/  LDL.LU R6, [R1+0x30] ;  /* 0x0000300001067983 */ /* 0x000f220000300800 */
[----:B------:R-:W-:-:S02]  /*11d40*/  MOV R26, R136 ;  /* 0x00000088001a7202 */ /* 0x000fc40000000f00 */
[----:B------:R-:W-:Y:S01]  /*11d50*/  MOV R42, R134 ;  /* 0x00000086002a7202 */ /* 0x000fe20000000f00 */
[----:B------:R-:W-:Y:S01]  /*11d60*/  STL [R1+0xa4], R243 ;  /* 0x0000a4f301007387 */ /* 0x000fe20000100800 */
[----:B------:R-:W-:Y:S02]  /*11d70*/  MOV R20, R66 ;  /* 0x0000004200147202 */ /* 0x000fe40000000f00 */
[----:B------:R-:W-:Y:S01]  /*11d80*/  MOV R43, R137 ;  /* 0x00000089002b7202 */ /* 0x000fe20000000f00 */
[----:B------:R-:W-:Y:S01]  /*11d90*/  STL [R1+0xa0], R242 ;  /* 0x0000a0f201007387 */ /* 0x000fe20000100800 */
[----:B------:R-:W-:Y:S02]  /*11da0*/  MOV R53, R214 ;  /* 0x000000d600357202 */ /* 0x000fe40000000f00 */
[----:B------:R-:W-:Y:S01]  /*11db0*/  MOV R40, R67 ;  /* 0x0000004300287202 */ /* 0x000fe20000000f00 */
[----:B------:R-:W-:Y:S01]  /*11dc0*/  STL [R1+0x9c], R241 ;  /* 0x00009cf101007387 */ /* 0x000fe20000100800 */
[----:B------:R-:W-:-:S03]  /*11dd0*/  MOV R52, R215 ;  /* 0x000000d700347202 */ /* 0x000fc60000000f00 */
[----:B------:R-:W-:Y:S04]  /*11de0*/  STL [R1+0x98], R236 ;  /* 0x000098ec01007387 */ /* 0x000fe80000100800 */
[----:B------:R-:W-:Y:S01]  /*11df0*/  LDSM.16.MT88.4 R16, [R237+0xc000] ;  /* 0x00c00000ed10783b */ /* 0x000fe20000004200 */
[----:B--2---:R-:W-:Y:S02]  /*11e00*/  MOV R22, R3 ;  /* 0x0000000300167202 */ /* 0x004fe40000000f00 */
[----:B---3--:R-:W-:Y:S02]  /*11e10*/  MOV R21, R2 ;  /* 0x0000000200157202 */ /* 0x008fe40000000f00 */
[----:B----4-:R-:W-:Y:S02]  /*11e20*/  MOV R27, R0 ;  /* 0x00000000001b7202 */ /* 0x010fe40000000f00 */
        /* <DEDUP_REMOVED lines=82> */
[----:B------:R-:W-:-:S03]  /*12350*/  FSETP.NEU.FTZ.AND P3, PT, R136, -INF , PT ;  /* 0xff8000008800780b */ /* 0x000fc60003f7d000 */
[----:B------:R2:W-:Y:S01]  /*12360*/  MUFU.EX2 R41, R0 ;  /* 0x0000000000297308 */ /* 0x0005e20000000800 */
[----:B-1----:R-:W-:Y:S01]  /*12370*/  FMNMX.FTZ R134, R134, R4, !PT ;  /* 0x0000000486867209 */ /* 0x002fe20007810000 */
[----:B----4-:R-:W-:-:S04]  /*12380*/  FFMA.FTZ R3, R47, c[0x0][0x23c], -R2 ;  /* 0x00008f002f037a23 */ /* 0x010fc80000010802 */
[----:B------:R-:W1:Y:S02]  /*12390*/  SHFL.BFLY PT, R4, R134, 0x1, 0x1f ;  /* 0x0c201f0086047f89 */ /* 0x000e6400000e0000 */
[----:B------:R4:W-:Y:S01]  /*123a0*/  MUFU.EX2 R39, R3 ;  /* 0x0000000300277308 */ /* 0x0009e20000000800 */
[----:B---3--:R-:W-:Y:S01]  /*123b0*/  FMNMX.FTZ R135, R135, R5, !PT ;  /* 0x0000000587877209 */ /* 0x008fe20007810000 */
[----:B--2---:R-:W-:-:S03]  /*123c0*/  FFMA.FTZ R0, R50, c[0x0][0x23c], -R2 ;  /* 0x00008f0032007a23 */ /* 0x004fc60000010802 */
[C---:B------:R-:W-:Y:S01]  /*123d0*/  FSETP.NEU.FTZ.AND P2, PT, R135.reuse, -INF , PT ;  /* 0xff8000008700780b */ /* 0x040fe20003f5d000 */
[----:B------:R-:W-:Y:S02]  /*123e0*/  FMUL.FTZ R28, R135, c[0x0][0x23c] ;  /* 0x00008f00871c7a20 */ /* 0x000fe40000410000 */
[----:B------:R2:W3:Y:S03]  /*123f0*/  MUFU.EX2 R8, R0 ;  /* 0x0000000000087308 */ /* 0x0004e60000000800 */
[----:B------:R-:W-:Y:S01]  /*12400*/  FSEL R28, R28, RZ, P2 ;  /* 0x000000ff1c1c7208 */ /* 0x000fe20001000000 */
[----:B----4-:R-:W-:-:S05]  /*12410*/  FMUL.FTZ R3, R136, c[0x0][0x23c] ;  /* 0x00008f0088037a20 */ /* 0x010fca0000410000 */
[----:B------:R-:W-:Y:S02]  /*12420*/  FSEL R3, R3, RZ, P3 ;  /* 0x000000ff03037208 */ /* 0x000fe40001800000 */
[----:B-1----:R-:W-:Y:S02]  /*12430*/  FMNMX.FTZ R134, R134, R4, !PT ;  /* 0x0000000486867209 */ /* 0x002fe40007810000 */
[----:B------:R-:W-:Y:S01]  /*12440*/  FSEL R4, R137, RZ, P4 ;  /* 0x000000ff89047208 */ /* 0x000fe20002000000 */
[----:B--2---:R-:W-:Y:S01]  /*12450*/  FFMA.FTZ R0, R38, c[0x0][0x23c], -R3 ;  /* 0x00008f0026007a23 */ /* 0x004fe20000010803 */
[C---:B------:R-:W-:Y:S01]  /*12460*/  FSETP.NEU.FTZ.AND P1, PT, R134.reuse, -INF , PT ;  /* 0xff8000008600780b */ /* 0x040fe20003f3d000 */
[----:B------:R-:W-:Y:S02]  /*12470*/  FMUL.FTZ R29, R134, c[0x0][0x23c] ;  /* 0x00008f00861d7a20 */ /* 0x000fe40000410000 */
[----:B------:R1:W-:Y:S01]  /*12480*/  MUFU.EX2 R242, R0 ;  /* 0x0000000000f27308 */ /* 0x0003e20000000800 */
[----:B------:R-:W-:-:S02]  /*12490*/  FADD.FTZ R4, R7, -R4 ;  /* 0x8000000407047221 */ /* 0x000fc40000010000 */
[----:B------:R-:W-:Y:S01]  /*124a0*/  FSEL R29, R29, RZ, P1 ;  /* 0x000000ff1d1d7208 */ /* 0x000fe20000800000 */
[--C-:B-1----:R-:W-:Y:S01]  /*124b0*/  FFMA.FTZ R0, R37, c[0x0][0x23c], -R3.reuse ;  /* 0x00008f0025007a23 */ /* 0x102fe20000010803 */
[----:B---3--:R-:W-:Y:S02]  /*124c0*/  MOV R37, R8 ;  /* 0x0000000800257202 */ /* 0x008fe40000000f00 */
[----:B------:R-:W-:Y:S01]  /*124d0*/  F2FP.PACK_AB R8, R39, R243 ;  /* 0x000000f32708723e */ /* 0x000fe200000000ff */
[----:B------:R1:W2:Y:S01]  /*124e0*/  MUFU.EX2 R23, R0 ;  /* 0x0000000000177308 */ /* 0x0002a20000000800 */
[----:B------:R-:W-:Y:S01]  /*124f0*/  F2FP.PACK_AB R10, R37, R41 ;  /* 0x00000029250a723e */ /* 0x000fe200000000ff */
[----:B-1----:R-:W-:Y:S01]  /*12500*/  FFMA.FTZ R0, R36, c[0x0][0x23c], -R3 ;  /* 0x00008f0024007a23 */ /* 0x002fe20000010803 */
[----:B--2---:R-:W-:-:S05]  /*12510*/  F2FP.PACK_AB R9, R23, R242 ;  /* 0x000000f21709723e */ /* 0x004fca00000000ff */
[----:B------:R1:W-:Y:S02]  /*12520*/  MUFU.EX2 R36, R0 ;  /* 0x0000000000247308 */ /* 0x0003e40000000800 */
[----:B-1----:R-:W-:Y:S01]  /*12530*/  FFMA.FTZ R0, R35, c[0x0][0x23c], -R3 ;  /* 0x00008f0023007a23 */ /* 0x002fe20000010803 */
[----:B------:R-:W-:-:S05]  /*12540*/  MOV R35, R213 ;  /* 0x000000d500237202 */ /* 0x000fca0000000f00 */
[----:B------:R1:W2:Y:S02]  /*12550*/  MUFU.EX2 R50, R0 ;  /* 0x0000000000327308 */ /* 0x0002a40000000800 */
[----:B-1----:R-:W-:Y:S01]  /*12560*/  FFMA.FTZ R0, R15, c[0x0][0x23c], -R28 ;  /* 0x00008f000f007a23 */ /* 0x002fe2000001081c */
[----:B--2---:R-:W-:-:S05]  /*12570*/  F2FP.PACK_AB R11, R50, R36 ;  /* 0x00000024320b723e */ /* 0x004fca00000000ff */
[----:B------:R1:W-:Y:S02]  /*12580*/  MUFU.EX2 R241, R0 ;  /* 0x0000000000f17308 */ /* 0x0003e40000000800 */
[----:B-1----:R-:W-:-:S06]  /*12590*/  FFMA.FTZ R0, R24, c[0x0][0x23c], -R28 ;  /* 0x00008f0018007a23 */ /* 0x002fcc000001081c */
[----:B------:R1:W-:Y:S02]  /*125a0*/  MUFU.EX2 R47, R0 ;  /* 0x00000000002f7308 */ /* 0x0003e40000000800 */
[----:B-1----:R-:W-:-:S06]  /*125b0*/  FFMA.FTZ R0, R25, c[0x0][0x23c], -R28 ;  /* 0x00008f0019007a23 */ /* 0x002fcc000001081c */
[----:B------:R1:W-:Y:S02]  /*125c0*/  MUFU.EX2 R38, R0 ;  /* 0x0000000000267308 */ /* 0x0003e40000000800 */
[----:B-1----:R-:W-:Y:S02]  /*125d0*/  FFMA.FTZ R0, R30, c[0x0][0x23c], -R28 ;  /* 0x00008f001e007a23 */ /* 0x002fe4000001081c */
[----:B------:R-:W-:-:S04]  /*125e0*/  FMUL.FTZ R30, R4, c[0x0][0x23c] ;  /* 0x00008f00041e7a20 */ /* 0x000fc80000410000 */
[----:B------:R1:W-:Y:S08]  /*125f0*/  MUFU.EX2 R34, R0 ;  /* 0x0000000000227308 */ /* 0x0003f00000000800 */
[----:B------:R-:W2:Y:S01]  /*12600*/  MUFU.EX2 R30, R30 ;  /* 0x0000001e001e7308 */ /* 0x000ea20000000800 */
[----:B-1----:R-:W-:Y:S02]  /*12610*/  FFMA.FTZ R0, R14, c[0x0][0x23c], -R29 ;  /* 0x00008f000e007a23 */ /* 0x002fe4000001081d */
[----:B------:R-:W1:Y:S05]  /*12620*/  LDSM.16.MT88.4 R12, [R238+0xc000] ;  /* 0x00c00000ee0c783b */ /* 0x000e6a0000004200 */
[----:B------:R3:W-:Y:S01]  /*12630*/  MUFU.EX2 R236, R0 ;  /* 0x0000000000ec7308 */ /* 0x0007e20000000800 */
[----:B--2---:R-:W-:-:S02]  /*12640*/  FMUL.FTZ R148, R148, R30 ;  /* 0x0000001e94947220 */ /* 0x004fc40000410000 */
[-C--:B------:R-:W-:Y:S02]  /*12650*/  FMUL.FTZ R149, R149, R30.reuse ;  /* 0x0000001e95957220 */ /* 0x080fe40000410000 */
[-C--:B------:R-:W-:Y:S02]  /*12660*/  FMUL.FTZ R156, R156, R30.reuse ;  /* 0x0000001e9c9c7220 */ /* 0x080fe40000410000 */
[-C--:B------:R-:W-:Y:S02]  /*12670*/  FMUL.FTZ R157, R157, R30.reuse ;  /* 0x0000001e9d9d7220 */ /* 0x080fe40000410000 */
[-C--:B------:R-:W-:Y:S02]  /*12680*/  FMUL.FTZ R172, R172, R30.reuse ;  /* 0x0000001eacac7220 */ /* 0x080fe40000410000 */
[----:B------:R-:W-:Y:S02]  /*12690*/  FMUL.FTZ R173, R173, R30 ;  /* 0x0000001eadad7220 */ /* 0x000fe40000410000 */
[----:B---3--:R-:W-:Y:S01]  /*126a0*/  FFMA.FTZ R0, R31, c[0x0][0x23c], -R29 ;  /* 0x00008f001f007a23 */ /* 0x008fe2000001081d */
[----:B------:R-:W-:Y:S01]  /*126b0*/  MOV R31, R212 ;  /* 0x000000d4001f7202 */ /* 0x000fe20000000f00 */
[----:B------:R-:W-:-:S02]  /*126c0*/  FMUL.FTZ R176, R176, R30 ;  /* 0x0000001eb0b07220 */ /* 0x000fc40000410000 */
[----:B------:R2:W-:Y:S01]  /*126d0*/  MUFU.EX2 R48, R0 ;  /* 0x0000000000307308 */ /* 0x0005e20000000800 */
        /* <DEDUP_REMOVED lines=8> */
[----:B--2---:R-:W-:Y:S02]  /*12760*/  FFMA.FTZ R0, R32, c[0x0][0x23c], -R29 ;  /* 0x00008f0020007a23 */ /* 0x004fe4000001081d */
[-C--:B------:R-:W-:Y:S02]  /*12770*/  FMUL.FTZ R193, R193, R30.reuse ;  /* 0x0000001ec1c17220 */ /* 0x080fe40000410000 */
[----:B------:R2:W-:Y:S01]  /*12780*/  MUFU.EX2 R24, R0 ;  /* 0x0000000000187308 */ /* 0x0005e20000000800 */
[-C--:B------:R-:W-:Y:S02]  /*12790*/  FMUL.FTZ R204, R204, R30.reuse ;  /* 0x0000001ecccc7220 */ /* 0x080fe40000410000 */
        /* <DEDUP_REMOVED lines=12> */
[----:B------:R-:W-:Y:S01]  /*12860*/  FMUL.FTZ R112, R112, R30 ;  /* 0x0000001e70707220 */ /* 0x000fe20000410000 */
[----:B------:R-:W-:Y:S01]  /*12870*/  F2FP.PACK_AB R6, R34, R38 ;  /* 0x000000262206723e */ /* 0x000fe200000000ff */
[----:B------:R-:W-:Y:S02]  /*12880*/  FMUL.FTZ R4, R4, c[0x0][0x23c] ;  /* 0x00008f0004047a20 */ /* 0x000fe40000410000 */
[----:B------:R-:W-:Y:S01]  /*12890*/  FADD.FTZ R5, R252, -R0 ;  /* 0x80000000fc057221 */ /* 0x000fe20000010000 */
[----:B------:R-:W-:Y:S01]  /*128a0*/  FSEL R0, R134, RZ, P1 ;  /* 0x000000ff86007208 */ /* 0x000fe20000800000 */
[----:B------:R-:W2:Y:S01]  /*128b0*/  MUFU.EX2 R44, R4 ;  /* 0x00000004002c7308 */ /* 0x000ea20000000800 */
[----:B------:R-:W-:Y:S01]  /*128c0*/  MOV R252, R21 ;  /* 0x0000001500fc7202 */ /* 0x000fe20000000f00 */
[----:B------:R-:W-:-:S02]  /*128d0*/  FMUL.FTZ R5, R5, c[0x0][0x23c] ;  /* 0x00008f0005057a20 */ /* 0x000fc40000410000 */
[----:B------:R-:W-:Y:S01]  /*128e0*/  FADD.FTZ R0, R251, -R0 ;  /* 0x80000000fb007221 */ /* 0x000fe20000010000 */
[----:B------:R-:W-:Y:S01]  /*128f0*/  MOV R251, R22 ;  /* 0x0000001600fb7202 */ /* 0x000fe20000000f00 */
[-C--:B------:R-:W-:Y:S02]  /*12900*/  FMUL.FTZ R113, R113, R30.reuse ;  /* 0x0000001e71717220 */ /* 0x080fe40000410000 */
[----:B------:R-:W-:Y:S01]  /*12910*/  FMUL.FTZ R0, R0, c[0x0][0x23c] ;  /* 0x00008f0000007a20 */ /* 0x000fe20000410000 */
[----:B------:R3:W4:Y:S01]  /*12920*/  MUFU.EX2 R45, R5 ;  /* 0x00000005002d7308 */ /* 0x0007220000000800 */
[-C--:B------:R-:W-:Y:S02]  /*12930*/  FMUL.FTZ R116, R116, R30.reuse ;  /* 0x0000001e74747220 */ /* 0x080fe40000410000 */
[-C--:B------:R-:W-:Y:S02]  /*12940*/  FMUL.FTZ R117, R117, R30.reuse ;  /* 0x0000001e75757220 */ /* 0x080fe40000410000 */
[----:B------:R-:W-:-:S02]  /*12950*/  FMUL.FTZ R128, R128, R30 ;  /* 0x0000001e80807220 */ /* 0x000fc40000410000 */
[-C--:B--2---:R-:W-:Y:S01]  /*12960*/  FMUL.FTZ R150, R150, R44.reuse ;  /* 0x0000002c96967220 */ /* 0x084fe20000410000 */
[----:B------:R2:W1:Y:S01]  /*12970*/  MUFU.EX2 R46, R0 ;  /* 0x00000000002e7308 */ /* 0x0004620000000800 */
[-C--:B------:R-:W-:Y:S01]  /*12980*/  FMUL.FTZ R151, R151, R44.reuse ;  /* 0x0000002c97977220 */ /* 0x080fe20000410000 */
[----:B------:R-:W-:Y:S01]  /*12990*/  F2FP.PACK_AB R4, R47, R241 ;  /* 0x000000f12f04723e */ /* 0x000fe200000000ff */
[-C--:B------:R-:W-:Y:S02]  /*129a0*/  FMUL.FTZ R158, R158, R44.reuse ;  /* 0x0000002c9e9e7220 */ /* 0x080fe40000410000 */
[-C--:B------:R-:W-:Y:S02]  /*129b0*/  FMUL.FTZ R159, R159, R44.reuse ;  /* 0x0000002c9f9f7220 */ /* 0x080fe40000410000 */
[----:B------:R-:W-:Y:S01]  /*129c0*/  FMUL.FTZ R174, R174, R44 ;  /* 0x0000002caeae7220 */ /* 0x000fe20000410000 */
[----:B---3--:R-:W-:Y:S01]  /*129d0*/  F2FP.PACK_AB R5, R48, R236 ;  /* 0x000000ec3005723e */ /* 0x008fe200000000ff */
[-C--:B----4-:R-:W-:Y:S01]  /*129e0*/  FMUL.FTZ R144, R144, R45.reuse ;  /* 0x0000002d90907220 */ /* 0x090fe20000410000 */
[----:B------:R-:W-:Y:S01]  /*129f0*/  HMMA.16816.F32 R148, R8, R16, R148 ;  /* 0x000000100894723c */ /* 0x000fe20000001894 */
[----:B------:R-:W-:-:S02]  /*12a00*/  FMUL.FTZ R145, R145, R45 ;  /* 0x0000002d91917220 */ /* 0x000fc40000410000 */
[-C--:B------:R-:W-:Y:S02]  /*12a10*/  FMUL.FTZ R152, R152, R45.reuse ;  /* 0x0000002d98987220 */ /* 0x080fe40000410000 */
[----:B------:R-:W-:Y:S02]  /*12a20*/  FMUL.FTZ R153, R153, R45 ;  /* 0x0000002d99997220 */ /* 0x000fe40000410000 */
[----:B--2---:R-:W-:Y:S01]  /*12a30*/  FFMA.FTZ R0, R33, c[0x0][0x23c], -R29 ;  /* 0x00008f0021007a23 */ /* 0x004fe2000001081d */
[----:B------:R-:W-:Y:S01]  /*12a40*/  HMMA.16816.F32 R212, R8, R18, R156 ;  /* 0x0000001208d4723c */ /* 0x000fe2000000189c */
[-C--:B-1----:R-:W-:Y:S02]  /*12a50*/  FMUL.FTZ R146, R146, R46.reuse ;  /* 0x0000002e92927220 */ /* 0x082fe40000410000 */
[----:B------:R-:W1:Y:S01]  /*12a60*/  MUFU.EX2 R25, R0 ;  /* 0x0000000000197308 */ /* 0x000e620000000800 */
[-C--:B------:R-:W-:Y:S02]  /*12a70*/  FMUL.FTZ R147, R147, R46.reuse ;  /* 0x0000002e93937220 */ /* 0x080fe40000410000 */
[----:B------:R-:W-:-:S02]  /*12a80*/  FMUL.FTZ R154, R154, R46 ;  /* 0x0000002e9a9a7220 */ /* 0x000fc40000410000 */
[----:B------:R-:W-:Y:S02]  /*12a90*/  FMUL.FTZ R155, R155, R46 ;  /* 0x0000002e9b9b7220 */ /* 0x000fe40000410000 */
[-C--:B------:R-:W-:Y:S02]  /*12aa0*/  FMUL.FTZ R175, R175, R44.reuse ;  /* 0x0000002cafaf7220 */ /* 0x080fe40000410000 */
[-C--:B------:R-:W-:Y:S02]  /*12ab0*/  FMUL.FTZ R178, R178, R44.reuse ;  /* 0x0000002cb2b27220 */ /* 0x080fe40000410000 */
[----:B------:R-:W-:Y:S02]  /*12ac0*/  FMUL.FTZ R179, R179, R44 ;  /* 0x0000002cb3b37220 */ /* 0x000fe40000410000 */
[-C--:B------:R-:W-:Y:S01]  /*12ad0*/  FMUL.FTZ R168, R168, R45.reuse ;  /* 0x0000002da8a87220 */ /* 0x080fe20000410000 */
[----:B------:R-:W-:Y:S01]  /*12ae0*/  HMMA.16816.F32 R56, R8, R14, R172 ;  /* 0x0000000e0838723c */ /* 0x000fe200000018ac */
[----:B------:R-:W-:Y:S01]  /*12af0*/  FMUL.FTZ R169, R169, R45 ;  /* 0x0000002da9a97220 */ /* 0x000fe20000410000 */
[----:B-1----:R-:W-:Y:S01]  /*12b00*/  F2FP.PACK_AB R7, R25, R24 ;  /* 0x000000181907723e */ /* 0x002fe200000000ff */
        /* <DEDUP_REMOVED lines=20> */
[----:B------:R-:W-:Y:S01]  /*12c50*/  MOV R170, R34 ;  /* 0x0000002200aa7202 */ /* 0x000fe20000000f00 */
[-C--:B------:R-:W-:Y:S01]  /*12c60*/  HMMA.16816.F32 R160, R8, R12.reuse, R160 ;  /* 0x0000000c08a0723c */ /* 0x080fe200000018a0 */
[----:B------:R-:W-:Y:S01]  /*12c70*/  FMUL.FTZ R184, R184, R45 ;  /* 0x0000002db8b87220 */ /* 0x000fe20000410000 */
[----:B------:R-:W-:Y:S01]  /*12c80*/  MOV R169, R25 ;  /* 0x0000001900a97202 */ /* 0x000fe20000000f00 */
[----:B------:R-:W-:Y:S01]  /*12c90*/  FMUL.FTZ R185, R185, R45 ;  /* 0x0000002db9b97220 */ /* 0x000fe20000410000 */
[----:B------:R-:W-:Y:S01]  /*12ca0*/  MOV R171, R50 ;  /* 0x0000003200ab7202 */ /* 0x000fe20000000f00 */
[-C--:B------:R-:W-:Y:S01]  /*12cb0*/  FMUL.FTZ R186, R186, R46.reuse ;  /* 0x0000002ebaba7220 */ /* 0x080fe20000410000 */
[----:B------:R-:W-:Y:S01]  /*12cc0*/  MOV R50, R141 ;  /* 0x0000008d00327202 */ /* 0x000fe20000000f00 */
[----:B------:R-:W-:Y:S01]  /*12cd0*/  FMUL.FTZ R187, R187, R46 ;  /* 0x0000002ebbbb7220 */ /* 0x000fe20000410000 */
[----:B------:R-:W-:Y:S01]  /*12ce0*/  HMMA.16816.F32 R64, R4, R12, R164 ;  /* 0x0000000c0440723c */ /* 0x000fe200000018a4 */
[----:B------:R-:W2:Y:S01]  /*12cf0*/  LDSM.16.MT88.4 R12, [R239+0xc000] ;  /* 0x00c00000ef0c783b */ /* 0x000ea20000004200 */
[----:B------:R-:W-:-:S02]  /*12d00*/  FMUL.FTZ R190, R190, R44 ;  /* 0x0000002cbebe7220 */ /* 0x000fc40000410000 */
[-C--:B------:R-:W-:Y:S02]  /*12d10*/  FMUL.FTZ R191, R191, R44.reuse ;  /* 0x0000002cbfbf7220 */ /* 0x080fe40000410000 */
[----:B------:R-:W-:Y:S01]  /*12d20*/  FMUL.FTZ R194, R194, R44 ;  /* 0x0000002cc2c27220 */ /* 0x000fe20000410000 */
[----:B------:R-:W-:Y:S01]  /*12d30*/  MOV R165, R24 ;  /* 0x0000001800a57202 */ /* 0x000fe20000000f00 */
[----:B------:R-:W-:Y:S01]  /*12d40*/  FMUL.FTZ R195, R195, R44 ;  /* 0x0000002cc3c37220 */ /* 0x000fe20000410000 */
[----:B------:R-:W-:Y:S01]  /*12d50*/  MOV R167, R36 ;  /* 0x0000002400a77202 */ /* 0x000fe20000000f00 */
[----:B------:R-:W-:Y:S01]  /*12d60*/  FMUL.FTZ R196, R196, R45 ;  /* 0x0000002dc4c47220 */ /* 0x000fe20000410000 */
[----:B------:R-:W-:Y:S01]  /*12d70*/  MOV R164, R37 ;  /* 0x0000002500a47202 */ /* 0x000fe20000000f00 */
[----:B------:R-:W-:Y:S01]  /*12d80*/  FMUL.FTZ R197, R197, R45 ;  /* 0x0000002dc5c57220 */ /* 0x000fe20000410000 */
[----:B------:R-:W-:Y:S01]  /*12d90*/  MOV R166, R38 ;  /* 0x0000002600a67202 */ /* 0x000fe20000000f00 */
[-C--:B------:R-:W-:Y:S01]  /*12da0*/  FMUL.FTZ R198, R198, R46.reuse ;  /* 0x0000002ec6c67220 */ /* 0x080fe20000410000 */
[----:B-1----:R-:W-:Y:S01]  /*12db0*/  HMMA.16816.F32 R52, R8, R16, R176 ;  /* 0x000000100834723c */ /* 0x002fe200000018b0 */
[----:B------:R-:W-:-:S02]  /*12dc0*/  FMUL.FTZ R199, R199, R46 ;  /* 0x0000002ec7c77220 */ /* 0x000fc40000410000 */
[-C--:B------:R-:W-:Y:S02]  /*12dd0*/  FMUL.FTZ R200, R200, R45.reuse ;  /* 0x0000002dc8c87220 */ /* 0x080fe40000410000 */
[----:B------:R-:W-:Y:S02]  /*12de0*/  FMUL.FTZ R201, R201, R45 ;  /* 0x0000002dc9c97220 */ /* 0x000fe40000410000 */
[----:B------:R-:W-:Y:S01]  /*12df0*/  MOV R176, R31 ;  /* 0x0000001f00b07202 */ /* 0x000fe20000000f00 */
[-C--:B------:R-:W-:Y:S01]  /*12e00*/  FMUL.FTZ R202, R202, R46.reuse ;  /* 0x0000002ecaca7220 */ /* 0x080fe20000410000 */
[----:B------:R-:W-:Y:S01]  /*12e10*/  MOV R31, R35 ;  /* 0x00000023001f7202 */ /* 0x000fe20000000f00 */
[----:B------:R-:W-:Y:S01]  /*12e20*/  FMUL.FTZ R203, R203, R46 ;  /* 0x0000002ecbcb7220 */ /* 0x000fe20000410000 */
[----:B------:R-:W-:Y:S01]  /*12e30*/  HMMA.16816.F32 R32, R4, R16, R180 ;  /* 0x000000100420723c */ /* 0x000fe200000018b4 */
[----:B------:R-:W-:Y:S01]  /*12e40*/  MOV R179, R23 ;  /* 0x0000001700b37202 */ /* 0x000fe20000000f00 */
[-C--:B------:R-:W-:Y:S01]  /*12e50*/  FMUL.FTZ R206, R206, R44.reuse ;  /* 0x0000002ccece7220 */ /* 0x080fe20000410000 */
[----:B------:R-:W-:Y:S01]  /*12e60*/  MOV R178, R39 ;  /* 0x0000002700b27202 */ /* 0x000fe20000000f00 */
[----:B------:R-:W-:-:S02]  /*12e70*/  FMUL.FTZ R207, R207, R44 ;  /* 0x0000002ccfcf7220 */ /* 0x000fc40000410000 */
[----:B------:R-:W-:Y:S01]  /*12e80*/  FFMA.FTZ R0, R250, c[0x0][0x23c], -R2 ;  /* 0x00008f00fa007a23 */ /* 0x000fe20000010802 */
[----:B------:R-:W-:Y:S01]  /*12e90*/  MOV R180, R20 ;  /* 0x0000001400b47202 */ /* 0x000fe20000000f00 */
[-C--:B------:R-:W-:Y:S01]  /*12ea0*/  HMMA.16816.F32 R184, R4, R18.reuse, R184 ;  /* 0x0000001204b8723c */ /* 0x080fe200000018b8 */
[----:B------:R-:W1:Y:S01]  /*12eb0*/  LDSM.16.MT88.4 R20, [R237+0xe000] ;  /* 0x00e00000ed14783b */ /* 0x000e620000004200 */
[----:B------:R3:W-:Y:S01]  /*12ec0*/  MUFU.EX2 R168, R0 ;  /* 0x0000000000a87308 */ /* 0x0007e20000000800 */
[-C--:B------:R-:W-:Y:S01]  /*12ed0*/  FMUL.FTZ R72, R72, R45.reuse ;  /* 0x0000002d48487220 */ /* 0x080fe20000410000 */
[----:B------:R-:W-:Y:S01]  /*12ee0*/  MOV R183, R140 ;  /* 0x0000008c00b77202 */ /* 0x000fe20000000f00 */
[----:B------:R-:W-:Y:S02]  /*12ef0*/  FMUL.FTZ R73, R73, R45 ;  /* 0x0000002d49497220 */ /* 0x000fe40000410000 */
[-C--:B------:R-:W-:Y:S01]  /*12f00*/  FMUL.FTZ R74, R74, R46.reuse ;  /* 0x0000002e4a4a7220 */ /* 0x080fe20000410000 */
[----:B------:R-:W-:Y:S01]  /*12f10*/  HMMA.16816.F32 R188, R8, R18, R188 ;  /* 0x0000001208bc723c */ /* 0x000fe200000018bc */
[----:B------:R-:W-:Y:S01]  /*12f20*/  LDSM.16.MT88.4 R16, [R240+0xe000] ;  /* 0x00e00000f010783b */ /* 0x000fe20000004200 */
[----:B------:R-:W-:-:S02]  /*12f30*/  FMUL.FTZ R75, R75, R46 ;  /* 0x0000002e4b4b7220 */ /* 0x000fc40000410000 */
[-C--:B------:R-:W-:Y:S02]  /*12f40*/  FMUL.FTZ R76, R76, R45.reuse ;  /* 0x0000002d4c4c7220 */ /* 0x080fe40000410000 */
[-C--:B------:R-:W-:Y:S02]  /*12f50*/  FMUL.FTZ R77, R77, R45.reuse ;  /* 0x0000002d4d4d7220 */ /* 0x080fe40000410000 */
[-C--:B--2---:R-:W-:Y:S01]  /*12f60*/  HMMA.16816.F32 R192, R8, R12.reuse, R192 ;  /* 0x0000000c08c0723c */ /* 0x084fe200000018c0 */
[----:B------:R-:W-:Y:S02]  /*12f70*/  FMUL.FTZ R88, R88, R45 ;  /* 0x0000002d58587220 */ /* 0x000fe40000410000 */
[----:B---3--:R-:W-:Y:S02]  /*12f80*/  FFMA.FTZ R0, R249, c[0x0][0x23c], -R2 ;  /* 0x00008f00f9007a23 */ /* 0x008fe40000010802 */
[-C--:B------:R-:W-:Y:S02]  /*12f90*/  FMUL.FTZ R78, R78, R46.reuse ;  /* 0x0000002e4e4e7220 */ /* 0x080fe40000410000 */
[----:B------:R2:W-:Y:S01]  /*12fa0*/  MUFU.EX2 R172, R0 ;  /* 0x0000000000ac7308 */ /* 0x0005e20000000800 */
[----:B------:R-:W-:Y:S01]  /*12fb0*/  HMMA.16816.F32 R196, R4, R12, R196 ;  /* 0x0000000c04c4723c */ /* 0x000fe200000018c4 */
[----:B------:R-:W-:-:S02]  /*12fc0*/  FMUL.FTZ R79, R79, R46 ;  /* 0x0000002e4f4f7220 */ /* 0x000fc40000410000 */
[-C--:B------:R-:W-:Y:S02]  /*12fd0*/  FMUL.FTZ R89, R89, R45.reuse ;  /* 0x0000002d59597220 */ /* 0x080fe40000410000 */
[-C--:B------:R-:W-:Y:S02]  /*12fe0*/  FMUL.FTZ R92, R92, R45.reuse ;  /* 0x0000002d5c5c7220 */ /* 0x080fe40000410000 */
[----:B------:R-:W-:Y:S01]  /*12ff0*/  FMUL.FTZ R93, R93, R45 ;  /* 0x0000002d5d5d7220 */ /* 0x000fe20000410000 */
[----:B------:R-:W-:Y:S01]  /*13000*/  HMMA.16816.F32 R200, R4, R14, R200 ;  /* 0x0000000e04c8723c */ /* 0x000fe200000018c8 */
[-C--:B------:R-:W-:Y:S02]  /*13010*/  FMUL.FTZ R90, R90, R46.reuse ;  /* 0x0000002e5a5a7220 */ /* 0x080fe40000410000 */
[-C--:B------:R-:W-:Y:S02]  /*13020*/  FMUL.FTZ R91, R91, R46.reuse ;  /* 0x0000002e5b5b7220 */ /* 0x080fe40000410000 */
[----:B------:R-:W-:-:S02]  /*13030*/  FMUL.FTZ R94, R94, R46 ;  /* 0x0000002e5e5e7220 */ /* 0x000fc40000410000 */
[----:B--2---:R-:W-:Y:S01]  /*13040*/  FFMA.FTZ R0, R235, c[0x0][0x23c], -R2 ;  /* 0x00008f00eb007a23 */ /* 0x004fe20000010802 */
[C---:B------:R-:W-:Y:S01]  /*13050*/  HMMA.16816.F32 R204, R8.reuse, R14, R204 ;  /* 0x0000000e08cc723c */ /* 0x040fe200000018cc */
[----:B------:R-:W2:Y:S01]  /*13060*/  LDSM.16.MT88.4 R12, [R238+0xe000] ;  /* 0x00e00000ee0c783b */ /* 0x000ea20000004200 */
[-C--:B------:R-:W-:Y:S01]  /*13070*/  FMUL.FTZ R95, R95, R46.reuse ;  /* 0x0000002e5f5f7220 */ /* 0x080fe20000410000 */
[----:B------:R3:W-:Y:S01]  /*13080*/  MUFU.EX2 R182, R0 ;  /* 0x0000000000b67308 */ /* 0x0007e20000000800 */
[-C--:B------:R-:W-:Y:S02]  /*13090*/  FMUL.FTZ R104, R104, R45.reuse ;  /* 0x0000002d68687220 */ /* 0x080fe40000410000 */
[----:B------:R-:W-:Y:S02]  /*130a0*/  FMUL.FTZ R105, R105, R45 ;  /* 0x0000002d69697220 */ /* 0x000fe40000410000 */
[----:B-1----:R-:W-:Y:S01]  /*130b0*/  HMMA.16816.F32 R156, R8, R20, R68 ;  /* 0x00000014089c723c */ /* 0x002fe20000001844 */
[----:B------:R-:W-:-:S02]  /*130c0*/  FMUL.FTZ R106, R106, R46 ;  /* 0x0000002e6a6a7220 */ /* 0x000fc40000410000 */
[----:B------:R-:W-:Y:S02]  /*130d0*/  FMUL.FTZ R107, R107, R46 ;  /* 0x0000002e6b6b7220 */ /* 0x000fe40000410000 */
[----:B------:R-:W-:Y:S02]  /*130e0*/  FMUL.FTZ R108, R108, R45 ;  /* 0x0000002d6c6c7220 */ /* 0x000fe40000410000 */
[----:B------:R-:W-:Y:S01]  /*130f0*/  MOV R69, R27 ;  /* 0x0000001b00457202 */ /* 0x000fe20000000f00 */
[C---:B------:R-:W-:Y:S01]  /*13100*/  HMMA.16816.F32 R36, R4.reuse, R20, R72 ;  /* 0x000000140424723c */ /* 0x040fe20000001848 */
[----:B------:R-:W-:Y:S01]  /*13110*/  MOV R71, R26 ;  /* 0x0000001a00477202 */ /* 0x000fe20000000f00 */
[----:B------:R-:W-:Y:S01]  /*13120*/  FMUL.FTZ R109, R109, R45 ;  /* 0x0000002d6d6d7220 */ /* 0x000fe20000410000 */
[----:B------:R-:W1:Y:S01]  /*13130*/  LDSM.16.MT88.4 R24, [R239+0xe000] ;  /* 0x00e00000ef18783b */ /* 0x000e620000004200 */
[----:B---3--:R-:W-:Y:S01]  /*13140*/  FFMA.FTZ R0, R234, c[0x0][0x23c], -R2 ;  /* 0x00008f00ea007a23 */ /* 0x008fe20000010802 */
[----:B------:R-:W-:Y:S01]  /*13150*/  MOV R68, R142 ;  /* 0x0000008e00447202 */ /* 0x000fe20000000f00 */
[-C--:B------:R-:W-:Y:S01]  /*13160*/  FMUL.FTZ R110, R110, R46.reuse ;  /* 0x0000002e6e6e7220 */ /* 0x080fe20000410000 */
[----:B------:R-:W-:Y:S01]  /*13170*/  MOV R73, R43 ;  /* 0x0000002b00497202 */ /* 0x000fe20000000f00 */
[----:B------:R3:W4:Y:S01]  /*13180*/  MUFU.EX2 R20, R0 ;  /* 0x0000000000147308 */ /* 0x0007220000000800 */
[----:B------:R-:W-:Y:S01]  /*13190*/  FMUL.FTZ R111, R111, R46 ;  /* 0x0000002e6f6f7220 */ /* 0x000fe20000410000 */
[----:B------:R-:W-:Y:S01]  /*131a0*/  MOV R74, R42 ;  /* 0x0000002a004a7202 */ /* 0x000fe20000000f00 */
        /* <DEDUP_REMOVED lines=8> */
[----:B------:R-:W-:-:S02]  /*13230*/  FMUL.FTZ R124, R124, R45 ;  /* 0x0000002d7c7c7220 */ /* 0x000fc40000410000 */
[----:B------:R-:W-:Y:S02]  /*13240*/  FMUL.FTZ R125, R125, R45 ;  /* 0x0000002d7d7d7220 */ /* 0x000fe40000410000 */
[-C--:B------:R-:W-:Y:S02]  /*13250*/  FMUL.FTZ R126, R126, R46.reuse ;  /* 0x0000002e7e7e7220 */ /* 0x080fe40000410000 */
[--C-:B---3--:R-:W-:Y:S01]  /*13260*/  FFMA.FTZ R0, R233, c[0x0][0x23c], -R3.reuse ;  /* 0x00008f00e9007a23 */ /* 0x108fe20000010803 */
[C---:B--2---:R-:W-:Y:S01]  /*13270*/  HMMA.16816.F32 R140, R4.reuse, R12, R88 ;  /* 0x0000000c048c723c */ /* 0x044fe20000001858 */
[----:B------:R-:W-:Y:S01]  /*13280*/  FMUL.FTZ R127, R127, R46 ;  /* 0x0000002e7f7f7220 */ /* 0x000fe20000410000 */
[----:B------:R-:W-:Y:S01]  /*13290*/  MOV R79, R72 ;  /* 0x00000048004f7202 */ /* 0x000fe20000000f00 */
[----:B------:R2:W-:Y:S01]  /*132a0*/  MUFU.EX2 R175, R0 ;  /* 0x0000000000af7308 */ /* 0x0005e20000000800 */
[----:B------:R-:W-:Y:S01]  /*132b0*/  FMUL.FTZ R82, R82, R44 ;  /* 0x0000002c52527220 */ /* 0x000fe20000410000 */
[----:B------:R-:W-:Y:S01]  /*132c0*/  MOV R72, R174 ;  /* 0x000000ae00487202 */ /* 0x000fe20000000f00 */
[----:B------:R-:W-:Y:S01]  /*132d0*/  FMUL.FTZ R83, R83, R44 ;  /* 0x0000002c53537220 */ /* 0x000fe20000410000 */
[----:B------:R-:W-:Y:S01]  /*132e0*/  MOV R77, R176 ;  /* 0x000000b0004d7202 */ /* 0x000fe20000000f00 */
[-C--:B------:R-:W-:Y:S01]  /*132f0*/  FMUL.FTZ R86, R86, R44.reuse ;  /* 0x0000002c56567220 */ /* 0x080fe20000410000 */
[C---:B------:R-:W-:Y:S01]  /*13300*/  HMMA.16816.F32 R92, R4.reuse, R14, R92 ;  /* 0x0000000e045c723c */ /* 0x040fe2000000185c */
[----:B------:R-:W-:Y:S01]  /*13310*/  FMUL.FTZ R87, R87, R44 ;  /* 0x0000002c57577220 */ /* 0x000fe20000410000 */
[----:B------:R-:W-:Y:S01]  /*13320*/  MOV R76, R180 ;  /* 0x000000b4004c7202 */ /* 0x000fe20000000f00 */
[-C--:B------:R-:W-:Y:S01]  /*13330*/  FMUL.FTZ R98, R98, R44.reuse ;  /* 0x0000002c62627220 */ /* 0x080fe20000410000 */
[----:B------:R-:W-:Y:S01]  /*13340*/  MOV R78, R173 ;  /* 0x000000ad004e7202 */ /* 0x000fe20000000f00 */
[-C--:B------:R-:W-:Y:S01]  /*13350*/  FMUL.FTZ R99, R99, R44.reuse ;  /* 0x0000002c63637220 */ /* 0x080fe20000410000 */
[----:B------:R-:W-:Y:S01]  /*13360*/  MOV R250, R77 ;  /* 0x0000004d00fa7202 */ /* 0x000fe20000000f00 */
[----:B------:R-:W-:Y:S01]  /*13370*/  FMUL.FTZ R102, R102, R44 ;  /* 0x0000002c66667220 */ /* 0x000fe20000410000 */
[C---:B------:R-:W-:Y:S01]  /*13380*/  HMMA.16816.F32 R104, R4.reuse, R16, R104 ;  /* 0x000000100468723c */ /* 0x040fe20000001868 */
[----:B------:R-:W-:Y:S01]  /*13390*/  MOV R235, R78 ;  /* 0x0000004e00eb7202 */ /* 0x000fe20000000f00 */
[----:B--2---:R-:W-:Y:S01]  /*133a0*/  FFMA.FTZ R0, R232, c[0x0][0x23c], -R3 ;  /* 0x00008f00e8007a23 */ /* 0x004fe20000010803 */
[----:B------:R-:W-:Y:S01]  /*133b0*/  MOV R78, R68 ;  /* 0x00000044004e7202 */ /* 0x000fe20000000f00 */
[----:B------:R-:W-:Y:S01]  /*133c0*/  FMUL.FTZ R103, R103, R44 ;  /* 0x0000002c67677220 */ /* 0x000fe20000410000 */
[----:B------:R-:W-:Y:S01]  /*133d0*/  MOV R68, R70 ;  /* 0x0000004600447202 */ /* 0x000fe20000000f00 */
[----:B------:R2:W3:Y:S01]  /*133e0*/  MUFU.EX2 R177, R0 ;  /* 0x0000000000b17308 */ /* 0x0004e20000000800 */
[-C--:B------:R-:W-:Y:S01]  /*133f0*/  FMUL.FTZ R114, R114, R44.reuse ;  /* 0x0000002c72727220 */ /* 0x080fe20000410000 */
[C---:B------:R-:W-:Y:S01]  /*13400*/  HMMA.16816.F32 R108, R4.reuse, R18, R108 ;  /* 0x00000012046c723c */ /* 0x040fe2000000186c */
[-C--:B------:R-:W-:Y:S01]  /*13410*/  FMUL.FTZ R115, R115, R44.reuse ;  /* 0x0000002c73737220 */ /* 0x080fe20000410000 */
[----:B------:R-:W-:Y:S01]  /*13420*/  MOV R70, R183 ;  /* 0x000000b700467202 */ /* 0x000fe20000000f00 */
[----:B------:R-:W-:Y:S01]  /*13430*/  FMUL.FTZ R118, R118, R44 ;  /* 0x0000002c76767220 */ /* 0x000fe20000410000 */
[----:B------:R-:W-:Y:S01]  /*13440*/  MOV R249, R68 ;  /* 0x0000004400f97202 */ /* 0x000fe20000000f00 */
[----:B------:R-:W-:Y:S01]  /*13450*/  FMUL.FTZ R119, R119, R44 ;  /* 0x0000002c77777220 */ /* 0x000fe20000410000 */
[----:B------:R-:W-:Y:S01]  /*13460*/  MOV R232, R76 ;  /* 0x0000004c00e87202 */ /* 0x000fe20000000f00 */
[----:B------:R-:W-:Y:S01]  /*13470*/  FMUL.FTZ R129, R129, R30 ;  /* 0x0000001e81817220 */ /* 0x000fe20000410000 */
[----:B-1----:R-:W-:Y:S01]  /*13480*/  HMMA.16816.F32 R120, R4, R24, R120 ;  /* 0x000000180478723c */ /* 0x002fe20000001878 */
[----:B------:R-:W-:Y:S01]  /*13490*/  FMUL.FTZ R130, R130, R44 ;  /* 0x0000002c82827220 */ /* 0x000fe20000410000 */
[----:B------:R-:W-:Y:S01]  /*134a0*/  MOV R233, R70 ;  /* 0x0000004600e97202 */ /* 0x000fe20000000f00 */
[----:B------:R-:W-:-:S02]  /*134b0*/  FMUL.FTZ R131, R131, R44 ;  /* 0x0000002c83837220 */ /* 0x000fc40000410000 */
[----:B--2---:R-:W-:-:S03]  /*134c0*/  FFMA.FTZ R0, R211, c[0x0][0x23c], -R3 ;  /* 0x00008f00d3007a23 */ /* 0x004fc60000010803 */
[----:B------:R-:W-:Y:S01]  /*134d0*/  HMMA.16816.F32 R124, R4, R26, R124 ;  /* 0x0000001a047c723c */ /* 0x000fe2000000187c */
[----:B------:R1:W-:Y:S07]  /*134e0*/  MUFU.EX2 R181, R0 ;  /* 0x0000000000b57308 */ /* 0x0003ee0000000800 */
[C---:B------:R-:W-:Y:S08]  /*134f0*/  HMMA.16816.F32 R80, R8.reuse, R22, R80 ;  /* 0x000000160850723c */ /* 0x040ff00000001850 */
[----:B------:R-:W-:Y:S01]  /*13500*/  HMMA.16816.F32 R84, R8, R12, R84 ;  /* 0x0000000c0854723c */ /* 0x000fe20000001854 */
[----:B-1----:R-:W-:Y:S01]  /*13510*/  FFMA.FTZ R0, R210, c[0x0][0x23c], -R3 ;  /* 0x00008f00d2007a23 */ /* 0x002fe20000010803 */
[----:B----4-:R-:W-:-:S02]  /*13520*/  MOV R210, R20 ;  /* 0x0000001400d27202 */ /* 0x010fc40000000f00 */
[----:B------:R-:W-:Y:S01]  /*13530*/  LDSM.16.MT88.4 R20, [R237+0xc800] ;  /* 0x00c80000ed14783b */ /* 0x000fe20000004200 */
[----:B------:R1:W2:Y:S03]  /*13540*/  MUFU.EX2 R5, R0 ;  /* 0x0000000000057308 */ /* 0x0002a60000000800 */
[C---:B------:R-:W-:Y:S01]  /*13550*/  HMMA.16816.F32 R96, R8.reuse, R14, R96 ;  /* 0x0000000e0860723c */ /* 0x040fe20000001860 */
[----:B------:R-:W4:Y:S07]  /*13560*/  LDSM.16.MT88.4 R12, [R238+0xc800] ;  /* 0x00c80000ee0c783b */ /* 0x000f2e0000004200 */
[----:B------:R-:W-:Y:S01]  /*13570*/  HMMA.16816.F32 R100, R8, R16, R100 ;  /* 0x000000100864723c */ /* 0x000fe20000001864 */
[----:B-1----:R-:W-:Y:S01]  /*13580*/  FFMA.FTZ R0, R139, c[0x0][0x23c], -R28 ;  /* 0x00008f008b007a23 */ /* 0x002fe2000001081c */
[----:B------:R-:W-:-:S06]  /*13590*/  MOV R139, R79 ;  /* 0x0000004f008b7202 */ /* 0x000fcc0000000f00 */
[C---:B------:R-:W-:Y:S01]  /*135a0*/  HMMA.16816.F32 R112, R8.reuse, R18, R112 ;  /* 0x000000120870723c */ /* 0x040fe20000001870 */
[----:B------:R-:W-:Y:S01]  /*135b0*/  MOV R79, R69 ;  /* 0x00000045004f7202 */ /* 0x000fe20000000f00 */
[----:B------:R1:W-:Y:S01]  /*135c0*/  MUFU.EX2 R174, R0 ;  /* 0x0000000000ae7308 */ /* 0x0003e20000000800 */
[----:B------:R-:W-:Y:S01]  /*135d0*/  MOV R69, R71 ;  /* 0x0000004700457202 */ /* 0x000fe20000000f00 */
[----:B------:R-:W2:Y:S01]  /*135e0*/  LDSM.16.MT88.4 R16, [R240+0xc800] ;  /* 0x00c80000f010783b */ /* 0x000ea20000004200 */
[----:B------:R-:W-:Y:S02]  /*135f0*/  MOV R71, R50 ;  /* 0x0000003200477202 */ /* 0x000fe40000000f00 */
[----:B------:R-:W-:Y:S01]  /*13600*/  MOV R234, R69 ;  /* 0x0000004500ea7202 */ /* 0x000fe20000000f00 */
[C---:B------:R-:W-:Y:S08]  /*13610*/  HMMA.16816.F32 R116, R8.reuse, R24, R116 ;  /* 0x000000180874723c */ /* 0x040ff00000001874 */
[----:B------:R-:W-:Y:S01]  /*13620*/  HMMA.16816.F32 R128, R8, R26, R128 ;  /* 0x0000001a0880723c */ /* 0x000fe20000001880 */
[----:B------:R-:W2:Y:S01]  /*13630*/  LDSM.16.MT88.4 R24, [R237+0xe800] ;  /* 0x00e80000ed18783b */ /* 0x000ea20000004200 */
[----:B-1----:R-:W-:Y:S01]  /*13640*/  FFMA.FTZ R0, R133, c[0x0][0x23c], -R28 ;  /* 0x00008f0085007a23 */ /* 0x002fe2000001081c */
[----:B------:R-:W-:-:S03]  /*13650*/  MOV R133, R48 ;  /* 0x0000003000857202 */ /* 0x000fc60000000f00 */
[----:B------:R1:W-:Y:S01]  /*13660*/  MUFU.EX2 R176, R0 ;  /* 0x0000000000b07308 */ /* 0x0003e20000000800 */
[----:B------:R-:W-:Y:S02]  /*13670*/  F2FP.PACK_AB R8, R172, R168 ;  /* 0x000000a8ac08723e */ /* 0x000fe400000000ff */
[----:B---3--:R-:W-:Y:S02]  /*13680*/  F2FP.PACK_AB R9, R177, R175 ;  /* 0x000000afb109723e */ /* 0x008fe400000000ff */
[----:B------:R-:W-:Y:S01]  /*13690*/  F2FP.PACK_AB R10, R210, R182 ;  /* 0x000000b6d20a723e */ /* 0x000fe200000000ff */
[----:B-1----:R-:W-:-:S04]  /*136a0*/  FFMA.FTZ R0, R49, c[0x0][0x23c], -R28 ;  /* 0x00008f0031007a23 */ /* 0x002fc8000001081c */
[----:B------:R1:W-:Y:S02]  /*136b0*/  MUFU.EX2 R180, R0 ;  /* 0x0000000000b47308 */ /* 0x0003e40000000800 */
[----:B-1----:R-:W-:Y:S01]  /*136c0*/  FFMA.FTZ R0, R132, c[0x0][0x23c], -R28 ;  /* 0x00008f0084007a23 */ /* 0x002fe2000001081c */
[----:B------:R-:W-:-:S05]  /*136d0*/  MOV R132, R75 ;  /* 0x0000004b00847202 */ /* 0x000fca0000000f00 */
[----:B------:R1:W3:Y:S02]  /*136e0*/  MUFU.EX2 R4, R0 ;  /* 0x0000000000047308 */ /* 0x0002e40000000800 */
[----:B-1----:R-:W-:Y:S01]  /*136f0*/  FFMA.FTZ R0, R209, c[0x0][0x23c], -R29 ;  /* 0x00008f00d1007a23 */ /* 0x002fe2000001081d */
[----:B--2---:R-:W-:-:S05]  /*13700*/  MOV R209, R5 ;  /* 0x0000000500d17202 */ /* 0x004fca0000000f00 */
[----:B------:R1:W-:Y:S01]  /*13710*/  MUFU.EX2 R173, R0 ;  /* 0x0000000000ad7308 */ /* 0x0003e20000000800 */
[----:B------:R-:W-:-:S07]  /*13720*/  F2FP.PACK_AB R11, R209, R181 ;  /* 0x000000b5d10b723e */ /* 0x000fce00000000ff */
[----:B----4-:R-:W-:Y:S01]  /*13730*/  HMMA.16816.F32 R56, R8, R14, R56 ;  /* 0x0000000e0838723c */ /* 0x010fe20000001838 */
[----:B-1----:R-:W-:Y:S01]  /*13740*/  FFMA.FTZ R0, R208, c[0x0][0x23c], -R29 ;  /* 0x00008f00d0007a23 */ /* 0x002fe2000001081d */
[----:B---3--:R-:W-:-:S06]  /*13750*/  MOV R208, R4 ;  /* 0x0000000400d07202 */ /* 0x008fcc0000000f00 */
[----:B------:R-:W-:Y:S01]  /*13760*/  HMMA.16816.F32 R148, R8, R20, R148 ;  /* 0x000000140894723c */ /* 0x000fe20000001894 */
[----:B------:R-:W-:Y:S01]  /*13770*/  F2FP.PACK_AB R4, R176, R174 ;  /* 0x000000aeb004723e */ /* 0x000fe200000000ff */
[----:B------:R1:W2:Y:S01]  /*13780*/  MUFU.EX2 R183, R0 ;  /* 0x0000000000b77308 */ /* 0x0002a20000000800 */
[----:B------:R-:W-:-:S05]  /*13790*/  F2FP.PACK_AB R6, R208, R180 ;  /* 0x000000b4d006723e */ /* 0x000fca00000000ff */
[C---:B------:R-:W-:Y:S08]  /*137a0*/  HMMA.16816.F32 R52, R8.reuse, R16, R52 ;  /* 0x000000100834723c */ /* 0x040ff00000001834 */
[----:B------:R-:W-:Y:S01]  /*137b0*/  HMMA.16816.F32 R156, R8, R24, R156 ;  /* 0x00000018089c723c */ /* 0x000fe2000000189c */
[----:B-1----:R-:W-:Y:S01]  /*137c0*/  FFMA.FTZ R0, R138, c[0x0][0x23c], -R29 ;  /* 0x00008f008a007a23 */ /* 0x002fe2000001081d */
[----:B--2---:R-:W-:-:S03]  /*137d0*/  F2FP.PACK_AB R5, R183, R173 ;  /* 0x000000adb705723e */ /* 0x004fc600000000ff */
[----:B------:R1:W-:Y:S03]  /*137e0*/  MUFU.EX2 R211, R0 ;  /* 0x0000000000d37308 */ /* 0x0003e60000000800 */
[----:B------:R-:W-:Y:S01]  /*137f0*/  HMMA.16816.F32 R80, R8, R26, R80 ;  /* 0x0000001a0850723c */ /* 0x000fe20000001850 */
[----:B-1----:R-:W-:-:S07]  /*13800*/  FFMA.FTZ R0, R51, c[0x0][0x23c], -R29 ;  /* 0x00008f0033007a23 */ /* 0x002fce000001081d */
[----:B------:R-:W-:Y:S01]  /*13810*/  HMMA.16816.F32 R48, R8, R22, R212 ;  /* 0x000000160830723c */ /* 0x000fe200000018d4 */
[----:B------:R1:W2:Y:S06]  /*13820*/  MUFU.EX2 R138, R0 ;  /* 0x00000000008a7308 */ /* 0x0002ac0000000800 */
[----:B------:R-:W-:Y:S02]  /*13830*/  MOV R214, R72 ;  /* 0x0000004800d67202 */ /* 0x000fe40000000f00 */
[----:B------:R-:W-:Y:S02]  /*13840*/  MOV R213, R73 ;  /* 0x0000004900d57202 */ /* 0x000fe40000000f00 */
[----:B------:R-:W-:-:S02]  /*13850*/  MOV R212, R74 ;  /* 0x0000004a00d47202 */ /* 0x000fc40000000f00 */
[----:B------:R-:W-:Y:S01]  /*13860*/  HMMA.16816.F32 R72, R8, R12, R160 ;  /* 0x0000000c0848723c */ /* 0x000fe200000018a0 */
[----:B------:R-:W-:Y:S02]  /*13870*/  MOV R215, R249 ;  /* 0x000000f900d77202 */ /* 0x000fe40000000f00 */
[----:B-1----:R-:W-:-:S04]  /*13880*/  MOV R0, R71 ;  /* 0x0000004700007202 */ /* 0x002fc80000000f00 */
[----:B------:R-:W-:Y:S01]  /*13890*/  MOV R162, R79 ;  /* 0x0000004f00a27202 */ /* 0x000fe20000000f00 */
[----:B------:R-:W-:Y:S01]  /*138a0*/  HMMA.16816.F32 R68, R8, R18, R188 ;  /* 0x000000120844723c */ /* 0x000fe200000018bc */
[----:B------:R-:W-:Y:S01]  /*138b0*/  MOV R163, R78 ;  /* 0x0000004e00a37202 */ /* 0x000fe20000000f00 */
[----:B------:R-:W-:Y:S01]  /*138c0*/  FFMA.FTZ R0, R0, c[0x0][0x23c], -R2 ;  /* 0x00008f0000007a23 */ /* 0x000fe20000010802 */
[----:B--2---:R-:W-:-:S03]  /*138d0*/  F2FP.PACK_AB R7, R138, R211 ;  /* 0x000000d38a07723e */ /* 0x004fc600000000ff */
[----:B------:R1:W-:Y:S04]  /*138e0*/  MUFU.EX2 R249, R0 ;  /* 0x0000000000f97308 */ /* 0x0003e80000000800 */
[C---:B------:R-:W-:Y:S08]  /*138f0*/  HMMA.16816.F32 R64, R4.reuse, R12, R64 ;  /* 0x0000000c0440723c */ /* 0x040ff00000001840 */
[----:B------:R-:W-:Y:S01]  /*13900*/  HMMA.16816.F32 R60, R4, R14, R60 ;  /* 0x0000000e043c723c */ /* 0x000fe2000000183c */
[----:B------:R-:W2:Y:S01]  /*13910*/  LDSM.16.MT88.4 R12, [R239+0xc800] ;  /* 0x00c80000ef0c783b */ /* 0x000ea20000004200 */
[----:B-1----:R-:W-:Y:S01]  /*13920*/  FFMA.FTZ R0, R162, c[0x0][0x23c], -R2 ;  /* 0x00008f00a2007a23 */ /* 0x002fe20000010802 */
[----:B------:R-:W-:-:S02]  /*13930*/  MOV R162, R163 ;  /* 0x000000a300a27202 */ /* 0x000fc40000000f00 */
[----:B------:R-:W-:-:S03]  /*13940*/  MOV R163, R212 ;  /* 0x000000d400a37202 */ /* 0x000fc60000000f00 */
[C---:B------:R-:W-:Y:S01]  /*13950*/  HMMA.16816.F32 R144, R4.reuse, R20, R144 ;  /* 0x000000140490723c */ /* 0x040fe20000001890 */
[----:B------:R-:W-:Y:S02]  /*13960*/  MOV R212, R213 ;  /* 0x000000d500d47202 */ /* 0x000fe40000000f00 */
[----:B------:R-:W-:Y:S02]  /*13970*/  MOV R213, R214 ;  /* 0x000000d600d57202 */ /* 0x000fe40000000f00 */
[----:B------:R-:W-:Y:S02]  /*13980*/  MOV R161, R163 ;  /* 0x000000a300a17202 */ /* 0x000fe40000000f00 */
[----:B------:R-:W-:Y:S01]  /*13990*/  MOV R163, R213 ;  /* 0x000000d500a37202 */ /* 0x000fe20000000f00 */
[----:B------:R-:W-:Y:S01]  /*139a0*/  HMMA.16816.F32 R152, R4, R22, R152 ;  /* 0x000000160498723c */ /* 0x000fe20000001898 */
[----:B------:R-:W3:Y:S01]  /*139b0*/  LDL.LU R213, [R1+0x50] ;  /* 0x0000500001d57983 */ /* 0x000ee20000300800 */
[----:B------:R-:W-:-:S02]  /*139c0*/  MOV R214, R139 ;  /* 0x0000008b00d67202 */ /* 0x000fc40000000f00 */
[----:B------:R-:W-:Y:S01]  /*139d0*/  MOV R139, R235 ;  /* 0x000000eb008b7202 */ /* 0x000fe20000000f00 */
[----:B------:R-:W1:Y:S01]  /*139e0*/  LDSM.16.MT88.4 R20, [R238+0xe800] ;  /* 0x00e80000ee14783b */ /* 0x000e620000004200 */
[----:B------:R-:W-:Y:S02]  /*139f0*/  MOV R235, R250 ;  /* 0x000000fa00eb7202 */ /* 0x000fe40000000f00 */
[----:B------:R4:W1:Y:S01]  /*13a00*/  MUFU.EX2 R250, R0 ;  /* 0x0000000000fa7308 */ /* 0x0008620000000800 */
[C---:B------:R-:W-:Y:S08]  /*13a10*/  HMMA.16816.F32 R32, R4.reuse, R16, R32 ;  /* 0x000000100420723c */ /* 0x040ff00000001820 */
[----:B------:R-:W-:Y:S01]  /*13a20*/  HMMA.16816.F32 R184, R4, R18, R184 ;  /* 0x0000001204b8723c */ /* 0x000fe200000018b8 */
[----:B------:R-:W1:Y:S01]  /*13a30*/  LDSM.16.MT88.4 R16, [R240+0xe800] ;  /* 0x00e80000f010783b */ /* 0x000e620000004200 */
[----:B----4-:R-:W-:-:S06]  /*13a40*/  FFMA.FTZ R0, R251, c[0x0][0x23c], -R2 ;  /* 0x00008f00fb007a23 */ /* 0x010fcc0000010802 */
[-C--:B--2---:R-:W-:Y:S01]  /*13a50*/  HMMA.16816.F32 R192, R8, R12.reuse, R192 ;  /* 0x0000000c08c0723c */ /* 0x084fe200000018c0 */
[----:B------:R2:W-:Y:S07]  /*13a60*/  MUFU.EX2 R251, R0 ;  /* 0x0000000000fb7308 */ /* 0x0005ee0000000800 */
[C---:B------:R-:W-:Y:S08]  /*13a70*/  HMMA.16816.F32 R196, R4.reuse, R12, R196 ;  /* 0x0000000c04c4723c */ /* 0x040ff000000018c4 */
[----:B------:R-:W-:Y:S01]  /*13a80*/  HMMA.16816.F32 R200, R4, R14, R200 ;  /* 0x0000000e04c8723c */ /* 0x000fe200000018c8 */
[----:B--2---:R-:W-:-:S04]  /*13a90*/  FFMA.FTZ R0, R252, c[0x0][0x23c], -R2 ;  /* 0x00008f00fc007a23 */ /* 0x004fc80000010802 */
[----:B------:R2:W-:Y:S03]  /*13aa0*/  MUFU.EX2 R252, R0 ;  /* 0x0000000000fc7308 */ /* 0x0005e60000000800 */
[----:B------:R-:W-:Y:S01]  /*13ab0*/  HMMA.16816.F32 R204, R8, R14, R204 ;  /* 0x0000000e08cc723c */ /* 0x000fe200000018cc */
[----:B------:R-:W4:Y:S07]  /*13ac0*/  LDSM.16.MT88.4 R12, [R239+0xe800] ;  /* 0x00e80000ef0c783b */ /* 0x000f2e0000004200 */
[----:B-1----:R-:W-:Y:S01]  /*13ad0*/  HMMA.16816.F32 R140, R4, R20, R140 ;  /* 0x00000014048c723c */ /* 0x002fe2000000188c */
[----:B--2---:R-:W-:-:S07]  /*13ae0*/  FFMA.FTZ R0, R232, c[0x0][0x23c], -R3 ;  /* 0x00008f00e8007a23 */ /* 0x004fce0000010803 */
[----:B------:R-:W-:Y:S01]  /*13af0*/  HMMA.16816.F32 R92, R4, R22, R92 ;  /* 0x00000016045c723c */ /* 0x000fe2000000185c */
[----:B------:R1:W-:Y:S07]  /*13b00*/  MUFU.EX2 R232, R0 ;  /* 0x0000000000e87308 */ /* 0x0003ee0000000800 */
[C---:B------:R-:W-:Y:S08]  /*13b10*/  HMMA.16816.F32 R84, R8.reuse, R20, R84 ;  /* 0x000000140854723c */ /* 0x040ff00000001854 */
[----:B------:R-:W-:Y:S01]  /*13b20*/  HMMA.16816.F32 R96, R8, R22, R96 ;  /* 0x000000160860723c */ /* 0x000fe20000001860 */
[----:B------:R-:W2:Y:S01]  /*13b30*/  LDSM.16.MT88.4 R20, [R237+0xd000] ;  /* 0x00d00000ed14783b */ /* 0x000ea20000004200 */
[----:B-1----:R-:W-:-:S04]  /*13b40*/  FFMA.FTZ R0, R233, c[0x0][0x23c], -R3 ;  /* 0x00008f00e9007a23 */ /* 0x002fc80000010803 */
[----:B------:R1:W1:Y:S02]  /*13b50*/  MUFU.EX2 R233, R0 ;  /* 0x0000000000e97308 */ /* 0x0002640000000800 */
[C---:B------:R-:W-:Y:S08]  /*13b60*/  HMMA.16816.F32 R104, R4.reuse, R16, R104 ;  /* 0x000000100468723c */ /* 0x040ff00000001868 */
[----:B----4-:R-:W-:Y:S01]  /*13b70*/  HMMA.16816.F32 R120, R4, R12, R120 ;  /* 0x0000000c0478723c */ /* 0x010fe20000001878 */
[----:B-1----:R-:W-:Y:S01]  /*13b80*/  FFMA.FTZ R0, R215, c[0x0][0x23c], -R3 ;  /* 0x00008f00d7007a23 */ /* 0x002fe20000010803 */
[----:B------:R-:W-:-:S06]  /*13b90*/  MOV R215, R234 ;  /* 0x000000ea00d77202 */ /* 0x000fcc0000000f00 */
[----:B------:R-:W-:Y:S01]  /*13ba0*/  HMMA.16816.F32 R124, R4, R14, R124 ;  /* 0x0000000e047c723c */ /* 0x000fe2000000187c */
[----:B------:R1:W-:Y:S07]  /*13bb0*/  MUFU.EX2 R234, R0 ;  /* 0x0000000000ea7308 */ /* 0x0003ee0000000800 */
[C---:B------:R-:W-:Y:S08]  /*13bc0*/  HMMA.16816.F32 R116, R8.reuse, R12, R116 ;  /* 0x0000000c0874723c */ /* 0x040ff00000001874 */
[----:B------:R-:W-:Y:S01]  /*13bd0*/  HMMA.16816.F32 R128, R8, R14, R128 ;  /* 0x0000000e0880723c */ /* 0x000fe20000001880 */
[----:B------:R-:W4:Y:S01]  /*13be0*/  LDSM.16.MT88.4 R12, [R240+0xd000] ;  /* 0x00d00000f00c783b */ /* 0x000f220000004200 */
[----:B-1----:R-:W-:Y:S01]  /*13bf0*/  FFMA.FTZ R0, R162, c[0x0][0x23c], -R3 ;  /* 0x00008f00a2007a23 */ /* 0x002fe20000010803 */
[----:B------:R-:W-:-:S02]  /*13c00*/  MOV R162, R212 ;  /* 0x000000d400a27202 */ /* 0x000fc40000000f00 */
[----:B------:R-:W-:Y:S02]  /*13c10*/  MOV R212, R214 ;  /* 0x000000d600d47202 */ /* 0x000fe40000000f00 */
[----:B------:R-:W-:Y:S01]  /*13c20*/  MOV R214, R139 ;  /* 0x0000008b00d67202 */ /* 0x000fe20000000f00 */
[----:B------:R-:W-:Y:S01]  /*13c30*/  HMMA.16816.F32 R108, R4, R18, R108 ;  /* 0x00000012046c723c */ /* 0x000fe2000000186c */
[----:B------:R-:W-:Y:S02]  /*13c40*/  MOV R139, R235 ;  /* 0x000000eb008b7202 */ /* 0x000fe40000000f00 */
[----:B------:R1:W1:Y:S05]  /*13c50*/  MUFU.EX2 R235, R0 ;  /* 0x0000000000eb7308 */ /* 0x00026a0000000800 */
[C---:B------:R-:W-:Y:S08]  /*13c60*/  HMMA.16816.F32 R100, R8.reuse, R16, R100 ;  /* 0x000000100864723c */ /* 0x040ff00000001864 */
[----:B------:R-:W-:Y:S01]  /*13c70*/  HMMA.16816.F32 R112, R8, R18, R112 ;  /* 0x000000120870723c */ /* 0x000fe20000001870 */
[----:B------:R-:W2:Y:S01]  /*13c80*/  LDSM.16.MT88.4 R16, [R238+0xd000] ;  /* 0x00d00000ee10783b */ /* 0x000ea20000004200 */
[----:B-1----:R-:W-:-:S04]  /*13c90*/  FFMA.FTZ R0, R227, c[0x0][0x23c], -R28 ;  /* 0x00008f00e3007a23 */ /* 0x002fc8000001081c */
[----:B------:R1:W-:Y:S02]  /*13ca0*/  MUFU.EX2 R227, R0 ;  /* 0x0000000000e37308 */ /* 0x0003e40000000800 */
[C---:B------:R-:W-:Y:S08]  /*13cb0*/  HMMA.16816.F32 R88, R4.reuse, R26, R40 ;  /* 0x0000001a0458723c */ /* 0x040ff00000001828 */
[----:B------:R-:W-:Y:S01]  /*13cc0*/  HMMA.16816.F32 R76, R4, R24, R36 ;  /* 0x00000018044c723c */ /* 0x000fe20000001824 */
[----:B-1----:R-:W-:Y:S01]  /*13cd0*/  FFMA.FTZ R0, R223, c[0x0][0x23c], -R28 ;  /* 0x00008f00df007a23 */ /* 0x002fe2000001081c */
[----:B------:R-:W-:Y:S01]  /*13ce0*/  F2FP.PACK_AB R8, R250, R249 ;  /* 0x000000f9fa08723e */ /* 0x000fe200000000ff */
[--C-:B------:R-:W-:Y:S01]  /*13cf0*/  FFMA.FTZ R42, R215, c[0x0][0x23c], -R2.reuse ;  /* 0x00008f00d72a7a23 */ /* 0x100fe20000010802 */
[----:B------:R-:W-:Y:S01]  /*13d00*/  F2FP.PACK_AB R9, R233, R232 ;  /* 0x000000e8e909723e */ /* 0x000fe200000000ff */
[----:B------:R1:W1:Y:S01]  /*13d10*/  MUFU.EX2 R223, R0 ;  /* 0x0000000000df7308 */ /* 0x0002620000000800 */
[--C-:B------:R-:W-:Y:S01]  /*13d20*/  FFMA.FTZ R41, R161, c[0x0][0x23c], -R2.reuse ;  /* 0x00008f00a1297a23 */ /* 0x100fe20000010802 */
[----:B------:R-:W-:Y:S01]  /*13d30*/  F2FP.PACK_AB R10, R252, R251 ;  /* 0x000000fbfc0a723e */ /* 0x000fe200000000ff */
[----:B------:R-:W-:Y:S01]  /*13d40*/  FFMA.FTZ R40, R162, c[0x0][0x23c], -R2 ;  /* 0x00008f00a2287a23 */ /* 0x000fe20000010802 */
[----:B------:R-:W-:Y:S01]  /*13d50*/  F2FP.PACK_AB R11, R235, R234 ;  /* 0x000000eaeb0b723e */ /* 0x000fe200000000ff */
[----:B------:R-:W-:Y:S01]  /*13d60*/  LDSM.16.MT88.4 R24, [R239+0xd000] ;  /* 0x00d00000ef18783b */ /* 0x000fe20000004200 */
[----:B-1----:R-:W-:-:S04]  /*13d70*/  FFMA.FTZ R0, R220, c[0x0][0x23c], -R28 ;  /* 0x00008f00dc007a23 */ /* 0x002fc8000001081c */
[----:B------:R1:W-:Y:S01]  /*13d80*/  MUFU.EX2 R220, R0 ;  /* 0x0000000000dc7308 */ /* 0x0003e20000000800 */
[----:B------:R-:W-:Y:S02]  /*13d90*/  FFMA.FTZ R37, R214, c[0x0][0x23c], -R3 ;  /* 0x00008f00d6257a23 */ /* 0x000fe40000010803 */
[----:B-1----:R-:W-:-:S05]  /*13da0*/  FFMA.FTZ R0, R216, c[0x0][0x23c], -R28 ;  /* 0x00008f00d8007a23 */ /* 0x002fca000001081c */
[----:B------:R1:W-:Y:S01]  /*13db0*/  MUFU.EX2 R216, R0 ;  /* 0x0000000000d87308 */ /* 0x0003e20000000800 */
[----:B------:R-:W-:Y:S02]  /*13dc0*/  FFMA.FTZ R39, R163, c[0x0][0x23c], -R2 ;  /* 0x00008f00a3277a23 */ /* 0x000fe40000010802 */
[--C-:B------:R-:W-:Y:S02]  /*13dd0*/  FFMA.FTZ R2, R221, c[0x0][0x23c], -R29.reuse ;  /* 0x00008f00dd027a23 */ /* 0x100fe4000001081d */
[----:B-1----:R-:W-:-:S04]  /*13de0*/  FFMA.FTZ R0, R225, c[0x0][0x23c], -R29 ;  /* 0x00008f00e1007a23 */ /* 0x002fc8000001081d */
[----:B------:R1:W-:Y:S01]  /*13df0*/  MUFU.EX2 R215, R0 ;  /* 0x0000000000d77308 */ /* 0x0003e20000000800 */
[----:B------:R-:W-:Y:S02]  /*13e00*/  FFMA.FTZ R38, R212, c[0x0][0x23c], -R3 ;  /* 0x00008f00d4267a23 */ /* 0x000fe40000010803 */
[----:B-1----:R-:W-:-:S05]  /*13e10*/  FFMA.FTZ R0, R224, c[0x0][0x23c], -R29 ;  /* 0x00008f00e0007a23 */ /* 0x002fca000001081d */
[----:B------:R1:W1:Y:S02]  /*13e20*/  MUFU.EX2 R214, R0 ;  /* 0x0000000000d67308 */ /* 0x0002640000000800 */
[----:B-1----:R-:W-:-:S06]  /*13e30*/  FFMA.FTZ R0, R222, c[0x0][0x23c], -R29 ;  /* 0x00008f00de007a23 */ /* 0x002fcc000001081d */
[----:B------:R-:W-:Y:S01]  /*13e40*/  MUFU.EX2 R212, R0 ;  /* 0x0000000000d47308 */ /* 0x000fe20000000800 */
[----:B------:R-:W-:Y:S02]  /*13e50*/  F2FP.PACK_AB R4, R223, R227 ;  /* 0x000000e3df04723e */ /* 0x000fe400000000ff */
[----:B------:R-:W-:Y:S02]  /*13e60*/  F2FP.PACK_AB R5, R214, R215 ;  /* 0x000000d7d605723e */ /* 0x000fe400000000ff */
[----:B------:R-:W-:Y:S01]  /*13e70*/  F2FP.PACK_AB R6, R216, R220 ;  /* 0x000000dcd806723e */ /* 0x000fe200000000ff */
[----:B---3--:R-:W-:Y:S02]  /*13e80*/  FFMA.FTZ R43, R213, R30, R243 ;  /* 0x0000001ed52b7223 */ /* 0x008fe400000100f3 */
[----:B------:R-:W1:Y:S01]  /*13e90*/  MUFU.EX2 R213, R2 ;  /* 0x0000000200d57308 */ /* 0x000e620000000800 */
[--C-:B------:R-:W-:Y:S01]  /*13ea0*/  FFMA.FTZ R36, R31, c[0x0][0x23c], -R3.reuse ;  /* 0x00008f001f247a23 */ /* 0x100fe20000010803 */
[----:B------:R-:W-:Y:S01]  /*13eb0*/  MOV R221, R180 ;  /* 0x000000b400dd7202 */ /* 0x000fe20000000f00 */
[----:B------:R-:W-:Y:S01]  /*13ec0*/  FFMA.FTZ R30, R226, c[0x0][0x23c], -R28 ;  /* 0x00008f00e21e7a23 */ /* 0x000fe2000001081c */
[----:B------:R-:W-:Y:S01]  /*13ed0*/  MOV R226, R181 ;  /* 0x000000b500e27202 */ /* 0x000fe20000000f00 */
[----:B------:R-:W-:Y:S01]  /*13ee0*/  FFMA.FTZ R31, R228, c[0x0][0x23c], -R3 ;  /* 0x00008f00e41f7a23 */ /* 0x000fe20000010803 */
[----:B------:R-:W-:Y:S01]  /*13ef0*/  MOV R188, R182 ;  /* 0x000000b600bc7202 */ /* 0x000fe20000000f00 */
[----:B--2---:R-:W-:Y:S01]  /*13f00*/  HMMA.16816.F32 R148, R8, R20, R148 ;  /* 0x000000140894723c */ /* 0x004fe20000001894 */
[----:B------:R-:W-:Y:S01]  /*13f10*/  MOV R189, R183 ;  /* 0x000000b700bd7202 */ /* 0x000fe20000000f00 */
[----:B------:R2:W5:Y:S01]  /*13f20*/  LDL.LU R243, [R1+0xa4] ;  /* 0x0000a40001f37983 */ /* 0x0005620000300800 */
[----:B-1----:R-:W-:-:S05]  /*13f30*/  F2FP.PACK_AB R7, R213, R212 ;  /* 0x000000d4d507723e */ /* 0x002fca00000000ff */
[----:B------:R-:W-:Y:S01]  /*13f40*/  HMMA.16816.F32 R48, R8, R22, R48 ;  /* 0x000000160830723c */ /* 0x000fe20000001830 */
[----:B------:R-:W-:Y:S02]  /*13f50*/  MOV R225, R208 ;  /* 0x000000d000e17202 */ /* 0x000fe40000000f00 */
[----:B------:R-:W-:Y:S02]  /*13f60*/  MOV R224, R209 ;  /* 0x000000d100e07202 */ /* 0x000fe40000000f00 */
[----:B------:R-:W-:Y:S02]  /*13f70*/  MOV R228, R210 ;  /* 0x000000d200e47202 */ /* 0x000fe40000000f00 */
[----:B------:R-:W-:Y:S01]  /*13f80*/  MOV R222, R211 ;  /* 0x000000d300de7202 */ /* 0x000fe20000000f00 */
[C---:B------:R-:W-:Y:S08]  /*13f90*/  HMMA.16816.F32 R144, R4.reuse, R20, R144 ;  /* 0x000000140490723c */ /* 0x040ff00000001890 */
[C---:B------:R-:W-:Y:S01]  /*13fa0*/  HMMA.16816.F32 R152, R4.reuse, R22, R152 ;  /* 0x000000160498723c */ /* 0x040fe20000001898 */
[----:B------:R-:W1:Y:S07]  /*13fb0*/  LDSM.16.MT88.4 R20, [R237+0xf000] ;  /* 0x00f00000ed14783b */ /* 0x000e6e0000004200 */
[----:B----4-:R-:W-:Y:S01]  /*13fc0*/  HMMA.16816.F32 R180, R4, R12, R32 ;  /* 0x0000000c04b4723c */ /* 0x010fe20000001820 */
[----:B------:R-:W3:Y:S07]  /*13fd0*/  LDSM.16.MT88.4 R32, [R239+0xf000] ;  /* 0x00f00000ef20783b */ /* 0x000eee0000004200 */
[-C--:B------:R-:W-:Y:S08]  /*13fe0*/  HMMA.16816.F32 R160, R8, R16.reuse, R72 ;  /* 0x0000001008a0723c */ /* 0x080ff00000001848 */
[C---:B------:R-:W-:Y:S08]  /*13ff0*/  HMMA.16816.F32 R64, R4.reuse, R16, R64 ;  /* 0x000000100440723c */ /* 0x040ff00000001840 */
[-C--:B------:R-:W-:Y:S08]  /*14000*/  HMMA.16816.F32 R60, R4, R18.reuse, R60 ;  /* 0x00000012043c723c */ /* 0x080ff0000000183c */
[----:B------:R-:W-:Y:S01]  /*14010*/  HMMA.16816.F32 R208, R8, R18, R56 ;  /* 0x0000001208d0723c */ /* 0x000fe20000001838 */
[----:B------:R-:W4:Y:S01]  /*14020*/  LDSM.16.MT88.4 R16, [R238+0xf000] ;  /* 0x00f00000ee10783b */ /* 0x000f220000004200 */
[--C-:B------:R-:W-:Y:S01]  /*14030*/  FFMA.FTZ R3, R219, c[0x0][0x23c], -R28.reuse ;  /* 0x00008f00db037a23 */ /* 0x100fe2000001081c */
[----:B------:R-:W-:Y:S01]  /*14040*/  MOV R190, R176 ;  /* 0x000000b000be7202 */ /* 0x000fe20000000f00 */
[----:B------:R-:W-:Y:S01]  /*14050*/  FFMA.FTZ R2, R218, c[0x0][0x23c], -R28 ;  /* 0x00008f00da027a23 */ /* 0x000fe2000001081c */
[----:B------:R-:W-:-:S02]  /*14060*/  MOV R191, R177 ;  /* 0x000000b100bf7202 */ /* 0x000fc40000000f00 */
[----:B------:R-:W-:Y:S01]  /*14070*/  MOV R219, R178 ;  /* 0x000000b200db7202 */ /* 0x000fe20000000f00 */
[----:B-1----:R-:W-:Y:S01]  /*14080*/  HMMA.16816.F32 R72, R4, R20, R76 ;  /* 0x000000140448723c */ /* 0x002fe2000000184c */
[----:B------:R-:W-:-:S07]  /*14090*/  MOV R218, R179 ;  /* 0x000000b300da7202 */ /* 0x000fce0000000f00 */
[----:B------:R-:W-:Y:S08]  /*140a0*/  HMMA.16816.F32 R176, R8, R12, R52 ;  /* 0x0000000c08b0723c */ /* 0x000ff00000001834 */
[C---:B------:R-:W-:Y:S08]  /*140b0*/  HMMA.16816.F32 R76, R4.reuse, R22, R88 ;  /* 0x00000016044c723c */ /* 0x040ff00000001858 */
[C---:B---3--:R-:W-:Y:S01]  /*140c0*/  HMMA.16816.F32 R52, R4.reuse, R34, R124 ;  /* 0x000000220434723c */ /* 0x048fe2000000187c */
[----:B------:R-:W3:Y:S07]  /*140d0*/  LDL.LU R127, [R1+0x54] ;  /* 0x00005400017f7983 */ /* 0x000eee0000300800 */
[----:B----4-:R-:W-:Y:S01]  /*140e0*/  HMMA.16816.F32 R88, R4, R16, R140 ;  /* 0x000000100458723c */ /* 0x010fe2000000188c */
[----:B------:R-:W4:Y:S01]  /*140f0*/  LDL.LU R140, [R1+0x58] ;  /* 0x00005800018c7983 */ /* 0x000f220000300800 */
[----:B------:R-:W-:Y:S01]  /*14100*/  FFMA.FTZ R0, R217, c[0x0][0x23c], -R28 ;  /* 0x00008f00d9007a23 */ /* 0x000fe2000001081c */
[----:B------:R-:W-:-:S02]  /*14110*/  MOV R28, R133 ;  /* 0x00000085001c7202 */ /* 0x000fc40000000f00 */
[----:B------:R-:W-:Y:S02]  /*14120*/  MUFU.EX2 R133, R42 ;  /* 0x0000002a00857308 */ /* 0x000fe40000000800 */
[----:B------:R-:W-:-:S06]  /*14130*/  MOV R141, R139 ;  /* 0x0000008b008d7202 */ /* 0x000fcc0000000f00 */
[----:B------:R-:W-:Y:S08]  /*14140*/  MUFU.EX2 R42, R37 ;  /* 0x00000025002a7308 */ /* 0x000ff00000000800 */
[----:B------:R1:W-:Y:S02]  /*14150*/  MUFU.EX2 R37, R0 ;  /* 0x0000000000257308 */ /* 0x0003e40000000800 */
[----:B-1----:R-:W-:-:S02]  /*14160*/  FFMA.FTZ R0, R141, c[0x0][0x23c], -R29 ;  /* 0x00008f008d007a23 */ /* 0x002fc4000001081d */
[----:B------:R-:W2:Y:S01]  /*14170*/  LDL.LU R141, [R1+0x5c] ;  /* 0x00005c00018d7983 */ /* 0x000ea20000300800 */
[-C--:B------:R-:W-:Y:S08]  /*14180*/  HMMA.16816.F32 R184, R4, R14.reuse, R184 ;  /* 0x0000000e04b8723c */ /* 0x080ff000000018b8 */
[----:B------:R-:W-:Y:S01]  /*14190*/  HMMA.16816.F32 R56, R8, R14, R68 ;  /* 0x0000000e0838723c */ /* 0x000fe20000001844 */
[----:B------:R-:W1:Y:S01]  /*141a0*/  LDSM.16.MT88.4 R12, [R240+0xf000] ;  /* 0x00f00000f00c783b */ /* 0x000e620000004200 */
[----:B------:R-:W-:-:S02]  /*141b0*/  MOV R217, R47 ;  /* 0x0000002f00d97202 */ /* 0x000fc40000000f00 */
[----:B------:R-:W-:Y:S01]  /*141c0*/  MUFU.EX2 R47, R36 ;  /* 0x00000024002f7308 */ /* 0x000fe20000000800 */
[----:B------:R-:W-:-:S07]  /*141d0*/  MOV R142, R219 ;  /* 0x000000db008e7202 */ /* 0x000fce0000000f00 */
[----:B------:R-:W-:Y:S01]  /*141e0*/  MUFU.EX2 R36, R30 ;  /* 0x0000001e00247308 */ /* 0x000fe20000000800 */
[----:B------:R-:W-:-:S07]  /*141f0*/  MOV R219, R226 ;  /* 0x000000e200db7202 */ /* 0x000fce0000000f00 */
        /* <DEDUP_REMOVED lines=8> */
[----:B------:R-:W-:Y:S01]  /*14280*/  HMMA.16816.F32 R120, R4, R32, R120 ;  /* 0x000000200478723c */ /* 0x000fe20000001878 */
[----:B------:R-:W-:-:S05]  /*14290*/  MOV R218, R132 ;  /* 0x0000008400da7202 */ /* 0x000fca0000000f00 */
[----:B------:R1:W-:Y:S01]  /*142a0*/  MUFU.EX2 R31, R0 ;  /* 0x00000000001f7308 */ /* 0x0003e20000000800 */
[----:B------:R-:W-:Y:S01]  /*142b0*/  MOV R228, R224 ;  /* 0x000000e000e47202 */ /* 0x000fe20000000f00 */
[----:B------:R-:W-:Y:S01]  /*142c0*/  HMMA.16816.F32 R116, R8, R32, R116 ;  /* 0x000000200874723c */ /* 0x000fe20000001874 */
[----:B------:R-:W-:Y:S02]  /*142d0*/  MOV R224, R225 ;  /* 0x000000e100e07202 */ /* 0x000fe40000000f00 */
[----:B------:R-:W-:-:S03]  /*142e0*/  MOV R225, R138 ;  /* 0x0000008a00e17202 */ /* 0x000fc60000000f00 */
[----:B------:R-:W-:Y:S02]  /*142f0*/  MUFU.EX2 R132, R40 ;  /* 0x0000002800847308 */ /* 0x000fe40000000800 */
[----:B------:R-:W-:Y:S01]  /*14300*/  HMMA.16816.F32 R196, R4, R24, R196 ;  /* 0x0000001804c4723c */ /* 0x000fe200000018c4 */
[----:B-1----:R-:W-:-:S05]  /*14310*/  FFMA.FTZ R0, R229, c[0x0][0x23c], -R29 ;  /* 0x00008f00e5007a23 */ /* 0x002fca000001081d */
[----:B------:R-:W-:Y:S02]  /*14320*/  MUFU.EX2 R40, R38 ;  /* 0x0000002600287308 */ /* 0x000fe40000000800 */
[C---:B------:R-:W-:Y:S06]  /*14330*/  HMMA.16816.F32 R200, R4.reuse, R26, R200 ;  /* 0x0000001a04c8723c */ /* 0x040fec00000018c8 */
[----:B------:R-:W-:Y:S02]  /*14340*/  MUFU.EX2 R33, R0 ;  /* 0x0000000000217308 */ /* 0x000fe40000000800 */
[C---:B------:R-:W-:Y:S06]  /*14350*/  HMMA.16816.F32 R92, R4.reuse, R18, R92 ;  /* 0x00000012045c723c */ /* 0x040fec000000185c */
[----:B------:R-:W1:Y:S02]  /*14360*/  MUFU.EX2 R38, R3 ;  /* 0x0000000300267308 */ /* 0x000e640000000800 */
[C---:B------:R-:W-:Y:S06]  /*14370*/  HMMA.16816.F32 R104, R4.reuse, R12, R104 ;  /* 0x0000000c0468723c */ /* 0x040fec0000001868 */
[----:B------:R-:W-:Y:S02]  /*14380*/  MUFU.EX2 R138, R39 ;  /* 0x00000027008a7308 */ /* 0x000fe40000000800 */
[----:B------:R-:W-:Y:S07]  /*14390*/  HMMA.16816.F32 R108, R4, R14, R108 ;  /* 0x0000000e046c723c */ /* 0x000fee000000186c */
[----:B------:R-:W-:Y:S01]  /*143a0*/  FADD.FTZ R4, R142, R43 ;  /* 0x0000002b8e047221 */ /* 0x000fe20000010000 */
[----:B------:R1:W1:Y:S02]  /*143b0*/  MUFU.EX2 R39, R2 ;  /* 0x0000000200277308 */ /* 0x0002640000000800 */
[----:B-1----:R-:W-:-:S06]  /*143c0*/  FFMA.FTZ R2, R230, c[0x0][0x23c], -R29 ;  /* 0x00008f00e6027a23 */ /* 0x002fcc000001081d */
[----:B------:R-:W1:Y:S01]  /*143d0*/  MUFU.EX2 R32, R2 ;  /* 0x0000000200207308 */ /* 0x000e620000000800 */
[----:B------:R-:W-:Y:S01]  /*143e0*/  HMMA.16816.F32 R192, R8, R24, R192 ;  /* 0x0000001808c0723c */ /* 0x000fe200000018c0 */
[----:B------:R-:W-:Y:S02]  /*143f0*/  F2FP.PACK_AB R124, R38, R36 ;  /* 0x00000024267c723e */ /* 0x000fe400000000ff */
[----:B------:R-:W-:Y:S02]  /*14400*/  F2FP.PACK_AB R125, R31, R30 ;  /* 0x0000001e1f7d723e */ /* 0x000fe400000000ff */
[----:B------:R-:W-:-:S03]  /*14410*/  F2FP.PACK_AB R126, R37, R39 ;  /* 0x00000027257e723e */ /* 0x000fc600000000ff */
[C---:B------:R-:W-:Y:S01]  /*14420*/  HMMA.16816.F32 R68, R8.reuse, R20, R156 ;  /* 0x000000140844723c */ /* 0x040fe2000000189c */
[----:B------:R-:W-:Y:S01]  /*14430*/  MOV R43, R164 ;  /* 0x000000a4002b7202 */ /* 0x000fe20000000f00 */
[----:B------:R-:W-:Y:S06]  /*14440*/  LDSM.16.MT88.4 R156, [R237+0xd800] ;  /* 0x00d80000ed9c783b */ /* 0x000fec0000004200 */
        /* <DEDUP_REMOVED lines=18> */
[----:B------:R-:W-:Y:S02]  /*14570*/  F2FP.PACK_AB R131, R41, R47 ;  /* 0x0000002f2983723e */ /* 0x000fe400000000ff */
[----:B------:R-:W-:Y:S02]  /*14580*/  MOV R34, R166 ;  /* 0x000000a600227202 */ /* 0x000fe40000000f00 */
[----:B------:R-:W-:Y:S01]  /*14590*/  MOV R35, R165 ;  /* 0x000000a500237202 */ /* 0x000fe20000000f00 */
[----:B---3--:R-:W-:Y:S02]  /*145a0*/  FFMA.FTZ R0, R127, R44, R242 ;  /* 0x0000002c7f007223 */ /* 0x008fe400000100f2 */
[----:B----4-:R-:W-:Y:S01]  /*145b0*/  FFMA.FTZ R3, R140, R45, R241 ;  /* 0x0000002d8c037223 */ /* 0x010fe200000100f1 */
[----:B-1----:R-:W-:Y:S01]  /*145c0*/  F2FP.PACK_AB R127, R32, R33 ;  /* 0x00000021207f723e */ /* 0x002fe200000000ff */
[----:B------:R-:W-:Y:S01]  /*145d0*/  FADD.FTZ R29, R143, R0 ;  /* 0x000000008f1d7221 */ /* 0x000fe20000010000 */
[----:B------:R-:W-:Y:S01]  /*145e0*/  MOV R44, R169 ;  /* 0x000000a9002c7202 */ /* 0x000fe20000000f00 */
[----:B------:R-:W-:Y:S01]  /*145f0*/  FADD.FTZ R0, R217, R3 ;  /* 0x00000003d9007221 */ /* 0x000fe20000010000 */
[----:B------:R1:W5:Y:S01]  /*14600*/  LDL.LU R242, [R1+0xa0] ;  /* 0x0000a00001f27983 */ /* 0x0003620000300800 */
[----:B------:R-:W-:-:S03]  /*14610*/  FADD.FTZ R3, R218, R4 ;  /* 0x00000004da037221 */ /* 0x000fc60000010000 */
[----:B------:R-:W3:Y:S01]  /*14620*/  LDSM.16.MT88.4 R4, [R239+0xf800] ;  /* 0x00f80000ef04783b */ /* 0x000ee20000004200 */
[----:B------:R-:W-:Y:S01]  /*14630*/  MOV R45, R170 ;  /* 0x000000aa002d7202 */ /* 0x000fe20000000f00 */
[----:B------:R-:W-:Y:S02]  /*14640*/  FADD.FTZ R0, R34, R0 ;  /* 0x0000000022007221 */ /* 0x000fe40000010000 */
[----:B------:R-:W-:Y:S01]  /*14650*/  FADD.FTZ R3, R43, R3 ;  /* 0x000000032b037221 */ /* 0x000fe20000010000 */
[----:B------:R-:W-:Y:S01]  /*14660*/  MOV R140, R173 ;  /* 0x000000ad008c7202 */ /* 0x000fe20000000f00 */
[----:B------:R-:W-:Y:S01]  /*14670*/  FADD.FTZ R0, R45, R0 ;  /* 0x000000002d007221 */ /* 0x000fe20000010000 */
[----:B------:R-:W-:Y:S01]  /*14680*/  MOV R143, R190 ;  /* 0x000000be008f7202 */ /* 0x000fe20000000f00 */
[----:B------:R-:W-:Y:S01]  /*14690*/  FADD.FTZ R3, R230, R3 ;  /* 0x00000003e6037221 */ /* 0x000fe20000010000 */
[----:B------:R-:W-:Y:S01]  /*146a0*/  MOV R217, R189 ;  /* 0x000000bd00d97202 */ /* 0x000fe20000000f00 */
[----:B------:R-:W-:-:S02]  /*146b0*/  FADD.FTZ R0, R231, R0 ;  /* 0x00000000e7007221 */ /* 0x000fc40000010000 */
[----:B--2---:R-:W-:Y:S01]  /*146c0*/  FFMA.FTZ R2, R141, R46, R236 ;  /* 0x0000002e8d027223 */ /* 0x004fe200000100ec */
[----:B------:R1:W5:Y:S03]  /*146d0*/  LDL.LU R241, [R1+0x9c] ;  /* 0x00009c0001f17983 */ /* 0x0003660000300800 */
[----:B------:R-:W-:Y:S01]  /*146e0*/  FADD.FTZ R28, R28, R2 ;  /* 0x000000021c1c7221 */ /* 0x000fe20000010000 */
[----:B------:R-:W-:Y:S01]  /*146f0*/  MOV R2, R167 ;  /* 0x000000a700027202 */ /* 0x000fe20000000f00 */
[----:B---3--:R-:W-:Y:S01]  /*14700*/  HMMA.16816.F32 R120, R124, R4, R120 ;  /* 0x000000047c78723c */ /* 0x008fe20000001878 */
[----:B------:R-:W-:-:S03]  /*14710*/  MOV R46, R171 ;  /* 0x000000ab002e7202 */ /* 0x000fc60000000f00 */
[----:B------:R-:W-:Y:S01]  /*14720*/  FADD.FTZ R2, R2, R29 ;  /* 0x0000001d02027221 */ /* 0x000fe20000010000 */
[----:B------:R-:W-:-:S03]  /*14730*/  MOV R141, R172 ;  /* 0x000000ac008d7202 */ /* 0x000fc60000000f00 */
[----:B------:R-:W-:Y:S01]  /*14740*/  HMMA.16816.F32 R116, R128, R4, R116 ;  /* 0x000000048074723c */ /* 0x000fe20000001874 */
[----:B------:R-:W-:Y:S01]  /*14750*/  FADD.FTZ R2, R46, R2 ;  /* 0x000000022e027221 */ /* 0x000fe20000010000 */
[----:B------:R-:W-:Y:S01]  /*14760*/  MOV R218, R188 ;  /* 0x000000bc00da7202 */ /* 0x000fe20000000f00 */
[----:B------:R-:W-:Y:S01]  /*14770*/  FADD.FTZ R3, R141, R3 ;  /* 0x000000038d037221 */ /* 0x000fe20000010000 */
[----:B------:R-:W2:Y:S03]  /*14780*/  LDSM.16.MT88.4 R172, [R238+0xd800] ;  /* 0x00d80000eeac783b */ /* 0x000ea60000004200 */
[----:B------:R-:W-:Y:S01]  /*14790*/  FADD.FTZ R4, R35, R28 ;  /* 0x0000001c23047221 */ /* 0x000fe20000010000 */
[----:B------:R-:W3:Y:S01]  /*147a0*/  LDSM.16.MT88.4 R188, [R240+0xd800] ;  /* 0x00d80000f0bc783b */ /* 0x000ee20000004200 */
        /* <DEDUP_REMOVED lines=46> */
[----:B------:R-:W-:Y:S01]  /*14a90*/  FADD.FTZ R0, R32, R0 ;  /* 0x0000000020007221 */ /* 0x000fe20000010000 */
[----:B------:R1:W-:Y:S04]  /*14aa0*/  STL [R1+0x50], R4 ;  /* 0x0000500401007387 */ /* 0x0003e80000100800 */
[----:B------:R1:W-:Y:S04]  /*14ab0*/  STL [R1+0x54], R3 ;  /* 0x0000540301007387 */ /* 0x0003e80000100800 */
[----:B------:R1:W-:Y:S04]  /*14ac0*/  STL [R1+0x58], R2 ;  /* 0x0000580201007387 */ /* 0x0003e80000100800 */
[----:B------:R1:W-:Y:S01]  /*14ad0*/  STL [R1+0x5c], R0 ;  /* 0x00005c0001007387 */ /* 0x0003e20000100800 */
[----:B------:R-:W-:Y:S01]  /*14ae0*/  HMMA.16816.F32 R148, R128, R156, R148 ;  /* 0x0000009c8094723c */ /* 0x000fe20000001894 */
[----:B------:R-:W-:-:S07]  /*14af0*/  @UP0 UIADD3 UR8, UR8, -0x4, URZ ;  /* 0xfffffffc08080890 */ /* 0x000fce000fffe03f */
        /* <DEDUP_REMOVED lines=30> */
.L_x_413:
[----:B-1----:R-:W-:-:S12]  /*14ce0*/  UIADD3 UR8, UR21, -0x1, URZ ;  /* 0xffffffff15087890 */ /* 0x002fd8000fffe03f */
.L_x_420:
[----:B-1----:R-:W-:-:S13]  /*14cf0*/  ISETP.LE.AND P0, PT, RZ, UR8, PT ;  /* 0x00000008ff007c0c */ /* 0x002fda000bf03270 */
        /* <DEDUP_REMOVED lines=14> */
.L_x_424:
        /* <DEDUP_REMOVED lines=52> */
[----:B------:R-:W-:Y:S02]  /*15120*/  @!P3 LEA R10, P5, R4, c[0x0][0x168], 0x1 ;  /* 0x00005a00040aba11 */ /* 0x000fe400078a08ff */
        /* <DEDUP_REMOVED lines=25> */
.L_x_422:
        /* <DEDUP_REMOVED lines=235> */
[----:B------:R-:W1:Y:S01]  /*16170*/  MUFU.TANH R0, R4 ;  /* 0x0000000400007308 */ /* 0x000e620000002400 */
[----:B------:R-:W-:Y:S02]  /*16180*/  FMUL.FTZ R5, R5, c[0x0][0x2ec] ;  /* 0x0000bb0005057a20 */ /* 0x000fe40000410000 */
[----:B------:R-:W-:Y:S02]  /*16190*/  FMUL.FTZ R6, R6, c[0x0][0x2ec] ;  /* 0x0000bb0006067a20 */ /* 0x000fe40000410000 */
[----:B------:R-:W-:Y:S04]  /*161a0*/  FMUL.FTZ R7, R7, c[0x0][0x2ec] ;  /* 0x0000bb0007077a20 */ /* 0x000fe80000410000 */
[----:B------:R-:W-:Y:S01]  /*161b0*/  FMUL.FTZ R8, R8, c[0x0][0x2ec] ;  /* 0x0000bb0008087a20 */ /* 0x000fe20000410000 */
[----:B------:R-:W2:Y:S01]  /*161c0*/  MUFU.TANH R2, R5 ;  /* 0x0000000500027308 */ /* 0x000ea20000002400 */
[----:B------:R-:W-:Y:S02]  /*161d0*/  FMUL.FTZ R9, R9, c[0x0][0x2ec] ;  /* 0x0000bb0009097a20 */ /* 0x000fe40000410000 */
[----:B------:R-:W-:Y:S02]  /*161e0*/  FMUL.FTZ R10, R10, c[0x0][0x2ec] ;  /* 0x0000bb000a0a7a20 */ /* 0x000fe40000410000 */
[----:B------:R-:W-:Y:S02]  /*161f0*/  FMUL.FTZ R11, R11, c[0x0][0x2ec] ;  /* 0x0000bb000b0b7a20 */ /* 0x000fe40000410000 */
[----:B------:R-:W-:Y:S02]  /*16200*/  FMUL.FTZ R12, R12, c[0x0][0x2ec] ;  /* 0x0000bb000c0c7a20 */ /* 0x000fe40000410000 */
[----:B------:R-:W-:Y:S02]  /*16210*/  FMUL.FTZ R13, R13, c[0x0][0x2ec] ;  /* 0x0000bb000d0d7a20 */ /* 0x000fe40000410000 */
[----:B------:R-:W-:Y:S02]  /*16220*/  FMUL.FTZ R14, R14, c[0x0][0x2ec] ;  /* 0x0000bb000e0e7a20 */ /* 0x000fe40000410000 */
[----:B------:R-:W-:Y:S01]  /*16230*/  FMUL.FTZ R15, R15, c[0x0][0x2ec] ;  /* 0x0000bb000f0f7a20 */ /* 0x000fe20000410000 */
[----:B-1----:R1:W-:Y:S01]  /*16240*/  STL [R1+0x28], R0 ;  /* 0x0000280001007387 */ /* 0x0023e20000100800 */
[----:B------:R-:W-:Y:S02]  /*16250*/  FMUL.FTZ R16, R16, c[0x0][0x2ec] ;  /* 0x0000bb0010107a20 */ /* 0x000fe40000410000 */
[----:B------:R-:W-:Y:S02]  /*16260*/  FMUL.FTZ R17, R17, c[0x0][0x2ec] ;  /* 0x0000bb0011117a20 */ /* 0x000fe40000410000 */
[----:B------:R-:W-:Y:S01]  /*16270*/  MUFU.TANH R252, R16 ;  /* 0x0000001000fc7308 */ /* 0x000fe20000002400 */
[----:B------:R-:W-:Y:S02]  /*16280*/  FMUL.FTZ R18, R18, c[0x0][0x2ec] ;  /* 0x0000bb0012127a20 */ /* 0x000fe40000410000 */
[----:B------:R-:W-:Y:S01]  /*16290*/  FMUL.FTZ R19, R19, c[0x0][0x2ec] ;  /* 0x0000bb0013137a20 */ /* 0x000fe20000410000 */
[----:B--2---:R2:W-:Y:S06]  /*162a0*/  STL [R1+0x2c], R2 ;  /* 0x00002c0201007387 */ /* 0x0045ec0000100800 */
[----:B------:R-:W-:Y:S10]  /*162b0*/  MUFU.TANH R251, R17 ;  /* 0x0000001100fb7308 */ /* 0x000ff40000002400 */
[----:B-1----:R-:W1:Y:S10]  /*162c0*/  MUFU.TANH R0, R6 ;  /* 0x0000000600007308 */ /* 0x002e740000002400 */
[----:B--2---:R2:W3:Y:S10]  /*162d0*/  MUFU.TANH R2, R7 ;  /* 0x0000000700027308 */ /* 0x0044f40000002400 */
[----:B------:R-:W-:Y:S01]  /*162e0*/  MUFU.TANH R235, R18 ;  /* 0x0000001200eb7308 */ /* 0x000fe20000002400 */
[----:B-1----:R1:W-:Y:S09]  /*162f0*/  STL [R1+0x20], R0 ;  /* 0x0000200001007387 */ /* 0x0023f20000100800 */
[----:B------:R-:W-:Y:S01]  /*16300*/  MUFU.TANH R250, R19 ;  /* 0x0000001300fa7308 */ /* 0x000fe20000002400 */
[----:B--2---:R-:W2:Y:S08]  /*16310*/  LDSM.16.M88.4 R4, [R241+0x2800] ;  /* 0x00280000f104783b */ /* 0x004eb00000000200 */
[----:B---3--:R3:W-:Y:S01]  /*16320*/  STL [R1+0x24], R2 ;  /* 0x0000240201007387 */ /* 0x0087e20000100800 */
[----:B-1----:R-:W1:Y:S10]  /*16330*/  MUFU.TANH R0, R8 ;  /* 0x0000000800007308 */ /* 0x002e740000002400 */
[----:B---3--:R-:W-:Y:S01]  /*16340*/  MUFU.TANH R2, R10 ;  /* 0x0000000a00027308 */ /* 0x008fe20000002400 */
[----:B-1----:R1:W-:Y:S01]  /*16350*/  STL [R1+0x1c], R0 ;  /* 0x00001c0001007387 */ /* 0x0023e20000100800 */
[-C--:B--2---:R-:W-:Y:S08]  /*16360*/  HMMA.16816.F32 R20, R224, R4.reuse, R20 ;  /* 0x00000004e014723c */ /* 0x084ff00000001814 */
[C---:B------:R-:W-:Y:S08]  /*16370*/  HMMA.16816.F32 R24, R208.reuse, R4, R24 ;  /* 0x00000004d018723c */ /* 0x040ff00000001818 */
[-C--:B------:R-:W-:Y:S01]  /*16380*/  HMMA.16816.F32 R28, R208, R6.reuse, R28 ;  /* 0x00000006d01c723c */ /* 0x080fe2000000181c */
[----:B-1----:R-:W1:Y:S07]  /*16390*/  MUFU.TANH R0, R9 ;  /* 0x0000000900007308 */ /* 0x002e6e0000002400 */
[C---:B------:R-:W-:Y:S01]  /*163a0*/  HMMA.16816.F32 R32, R224.reuse, R6, R32 ;  /* 0x00000006e020723c */ /* 0x040fe20000001820 */
[----:B------:R-:W-:Y:S03]  /*163b0*/  LDSM.16.M88.4 R4, [R241+0x3800] ;  /* 0x00380000f104783b */ /* 0x000fe60000000200 */
        /* <DEDUP_REMOVED lines=8> */
[----:B------:R-:W-:Y:S01]  /*16440*/  MUFU.TANH R249, R21 ;  /* 0x0000001500f97308 */ /* 0x000fe20000002400 */
[----:B------:R-:W-:Y:S02]  /*16450*/  FMUL.FTZ R26, R26, c[0x0][0x2ec] ;  /* 0x0000bb001a1a7a20 */ /* 0x000fe40000410000 */
[----:B------:R-:W-:Y:S01]  /*16460*/  FMUL.FTZ R27, R27, c[0x0][0x2ec] ;  /* 0x0000bb001b1b7a20 */ /* 0x000fe20000410000 */
[----:B-1----:R1:W-:Y:S01]  /*16470*/  STL [R1+0x18], R0 ;  /* 0x0000180001007387 */ /* 0x0023e20000100800 */
[----:B------:R-:W-:Y:S02]  /*16480*/  FMUL.FTZ R32, R32, c[0x0][0x2ec] ;  /* 0x0000bb0020207a20 */ /* 0x000fe40000410000 */
[----:B------:R-:W-:Y:S01]  /*16490*/  FMUL.FTZ R33, R33, c[0x0][0x2ec] ;  /* 0x0000bb0021217a20 */ /* 0x000fe20000410000 */
[----:B------:R2:W-:Y:S01]  /*164a0*/  STL [R1+0x8], R2 ;  /* 0x0000080201007387 */ /* 0x0005e20000100800 */
[----:B------:R-:W-:Y:S01]  /*164b0*/  FMUL.FTZ R34, R34, c[0x0][0x2ec] ;  /* 0x0000bb0022227a20 */ /* 0x000fe20000410000 */
[----:B------:R-:W-:Y:S01]  /*164c0*/  MUFU.TANH R228, R31 ;  /* 0x0000001f00e47308 */ /* 0x000fe20000002400 */
[----:B------:R-:W-:Y:S02]  /*164d0*/  FMUL.FTZ R35, R35, c[0x0][0x2ec] ;  /* 0x0000bb0023237a20 */ /* 0x000fe40000410000 */
[----:B------:R-:W-:Y:S02]  /*164e0*/  FMUL.FTZ R28, R28, c[0x0][0x2ec] ;  /* 0x0000bb001c1c7a20 */ /* 0x000fe40000410000 */
[----:B------:R-:W-:Y:S02]  /*164f0*/  FMUL.FTZ R29, R29, c[0x0][0x2ec] ;  /* 0x0000bb001d1d7a20 */ /* 0x000fe40000410000 */
[----:B------:R-:W-:Y:S03]  /*16500*/  FMUL.FTZ R30, R30, c[0x0][0x2ec] ;  /* 0x0000bb001e1e7a20 */ /* 0x000fe60000410000 */
[----:B------:R-:W-:Y:S10]  /*16510*/  MUFU.TANH R221, R32 ;  /* 0x0000002000dd7308 */ /* 0x000ff40000002400 */
[----:B-1----:R1:W3:Y:S10]  /*16520*/  MUFU.TANH R0, R11 ;  /* 0x0000000b00007308 */ /* 0x0022f40000002400 */
[----:B--2---:R-:W2:Y:S10]  /*16530*/  MUFU.TANH R2, R12 ;  /* 0x0000000c00027308 */ /* 0x004eb40000002400 */
[----:B------:R-:W-:Y:S01]  /*16540*/  MUFU.TANH R220, R33 ;  /* 0x0000002100dc7308 */ /* 0x000fe20000002400 */
[----:B-1----:R-:W1:Y:S01]  /*16550*/  LDSM.16.M88.4 R8, [R241+0x3000] ;  /* 0x00300000f108783b */ /* 0x002e620000000200 */
[----:B------:R-:W-:Y:S08]  /*16560*/  DEPBAR.LE SB0, 0x0 ;  /* 0x000080000000791a */ /* 0x000ff00000000000 */
[----:B------:R-:W-:Y:S01]  /*16570*/  MUFU.TANH R218, R34 ;  /* 0x0000002200da7308 */ /* 0x000fe20000002400 */
[----:B---3--:R3:W-:Y:S04]  /*16580*/  STL [R1+0x10], R0 ;  /* 0x0000100001007387 */ /* 0x0087e80000100800 */
[----:B--2---:R2:W-:Y:S05]  /*16590*/  STL [R1+0xc], R2 ;  /* 0x00000c0201007387 */ /* 0x0045ea0000100800 */
[----:B------:R-:W-:Y:S01]  /*165a0*/  MUFU.TANH R219, R35 ;  /* 0x0000002300db7308 */ /* 0x000fe20000002400 */
[----:B------:R-:W-:Y:S09]  /*165b0*/  BAR.SYNC.DEFER_BLOCKING 0x0 ;  /* 0x0000000000007b1d */ /* 0x000ff20000010000 */
[----:B------:R-:W-:Y:S10]  /*165c0*/  MUFU.TANH R234, R22 ;  /* 0x0000001600ea7308 */ /* 0x000ff40000002400 */
[----:B---3--:R-:W3:Y:S01]  /*165d0*/  MUFU.TANH R0, R13 ;  /* 0x0000000d00007308 */ /* 0x008ee20000002400 */
[-C--:B-1----:R-:W-:Y:S09]  /*165e0*/  HMMA.16816.F32 R36, R224, R8.reuse, R36 ;  /* 0x00000008e024723c */ /* 0x082ff20000001824 */
[----:B--2---:R-:W1:Y:S01]  /*165f0*/  MUFU.TANH R2, R14 ;  /* 0x0000000e00027308 */ /* 0x004e620000002400 */
[C---:B------:R-:W-:Y:S09]  /*16600*/  HMMA.16816.F32 R40, R208.reuse, R8, R40 ;  /* 0x00000008d028723c */ /* 0x040ff20000001828 */
[----:B------:R-:W-:Y:S01]  /*16610*/  MUFU.TANH R217, R23 ;  /* 0x0000001700d97308 */ /* 0x000fe20000002400 */
[-C--:B------:R-:W-:Y:S01]  /*16620*/  HMMA.16816.F32 R44, R208, R10.reuse, R44 ;  /* 0x0000000ad02c723c */ /* 0x080fe2000000182c */
[----:B---3--:R2:W-:Y:S03]  /*16630*/  STL [R1+0x14], R0 ;  /* 0x0000140001007387 */ /* 0x0085e60000100800 */
[----:B------:R-:W-:Y:S04]  /*16640*/  FMUL.FTZ R36, R36, c[0x0][0x2ec] ;  /* 0x0000bb0024247a20 */ /* 0x000fe80000410000 */
[C---:B------:R-:W-:Y:S01]  /*16650*/  HMMA.16816.F32 R48, R224.reuse, R10, R48 ;  /* 0x0000000ae030723c */ /* 0x040fe20000001830 */
[----:B------:R-:W-:Y:S03]  /*16660*/  MUFU.TANH R233, R24 ;  /* 0x0000001800e97308 */ /* 0x000fe60000002400 */
[----:B------:R-:W-:Y:S01]  /*16670*/  FMUL.FTZ R37, R37, c[0x0][0x2ec] ;  /* 0x0000bb0025257a20 */ /* 0x000fe20000410000 */
[----:B-1----:R1:W-:Y:S01]  /*16680*/  STL [R1], R2 ;  /* 0x0000000201007387 */ /* 0x0023e20000100800 */
[----:B------:R-:W-:Y:S02]  /*16690*/  FMUL.FTZ R38, R38, c[0x0][0x2ec] ;  /* 0x0000bb0026267a20 */ /* 0x000fe40000410000 */
[-C--:B------:R-:W-:Y:S03]  /*166a0*/  HMMA.16816.F32 R52, R224, R4.reuse, R52 ;  /* 0x00000004e034723c */ /* 0x080fe60000001834 */
        /* <DEDUP_REMOVED lines=10> */
[----:B------:R5:W-:Y:S01]  /*16750*/  MUFU.TANH R214, R38 ;  /* 0x0000002600d67308 */ /* 0x000be20000002400 */
[----:B------:R-:W-:Y:S01]  /*16760*/  FMUL.FTZ R45, R45, c[0x0][0x2ec] ;  /* 0x0000bb002d2d7a20 */ /* 0x000fe20000410000 */
[----:B------:R-:W-:Y:S04]  /*16770*/  HMMA.16816.F32 R64, R224, R6, R64 ;  /* 0x00000006e040723c */ /* 0x000fe80000001840 */
[----:B------:R-:W-:Y:S03]  /*16780*/  FMUL.FTZ R46, R46, c[0x0][0x2ec] ;  /* 0x0000bb002e2e7a20 */ /* 0x000fe60000410000 */
[----:B---3--:R-:W-:Y:S01]  /*16790*/  FMUL.FTZ R36, R56, c[0x0][0x2ec] ;  /* 0x0000bb0038247a20 */ /* 0x008fe20000410000 */
[----:B------:R3:W-:Y:S01]  /*167a0*/  MUFU.TANH R213, R39 ;  /* 0x0000002700d57308 */ /* 0x0007e20000002400 */
[----:B------:R-:W-:Y:S03]  /*167b0*/  FMUL.FTZ R57, R57, c[0x0][0x2ec] ;  /* 0x0000bb0039397a20 */ /* 0x000fe60000410000 */
[----:B------:R-:W-:Y:S02]  /*167c0*/  FMUL.FTZ R35, R58, c[0x0][0x2ec] ;  /* 0x0000bb003a237a20 */ /* 0x000fe40000410000 */
[----:B----4-:R-:W-:Y:S02]  /*167d0*/  FMUL.FTZ R37, R59, c[0x0][0x2ec] ;  /* 0x0000bb003b257a20 */ /* 0x010fe40000410000 */
[----:B------:R-:W-:Y:S02]  /*167e0*/  FMUL.FTZ R60, R60, c[0x0][0x2ec] ;  /* 0x0000bb003c3c7a20 */ /* 0x000fe40000410000 */
[----:B------:R4:W-:Y:S01]  /*167f0*/  MUFU.TANH R212, R40 ;  /* 0x0000002800d47308 */ /* 0x0009e20000002400 */
[----:B------:R-:W-:Y:S02]  /*16800*/  FMUL.FTZ R61, R61, c[0x0][0x2ec] ;  /* 0x0000bb003d3d7a20 */ /* 0x000fe40000410000 */
[----:B------:R-:W-:Y:S02]  /*16810*/  FMUL.FTZ R3, R63, c[0x0][0x2ec] ;  /* 0x0000bb003f037a20 */ /* 0x000fe40000410000 */
[----:B-----5:R-:W-:Y:S02]  /*16820*/  FMUL.FTZ R38, R54, c[0x0][0x2ec] ;  /* 0x0000bb0036267a20 */ /* 0x020fe40000410000 */
[----:B------:R-:W-:Y:S02]  /*16830*/  FMUL.FTZ R32, R64, c[0x0][0x2ec] ;  /* 0x0000bb0040207a20 */ /* 0x000fe40000410000 */
[----:B------:R-:W-:Y:S01]  /*16840*/  FMUL.FTZ R33, R65, c[0x0][0x2ec] ;  /* 0x0000bb0041217a20 */ /* 0x000fe20000410000 */
[----:B------:R5:W-:Y:S01]  /*16850*/  MUFU.TANH R142, R41 ;  /* 0x00000029008e7308 */ /* 0x000be20000002400 */
[----:B------:R-:W-:Y:S02]  /*16860*/  FMUL.FTZ R31, R66, c[0x0][0x2ec] ;  /* 0x0000bb00421f7a20 */ /* 0x000fe40000410000 */
[----:B------:R-:W-:Y:S02]  /*16870*/  FMUL.FTZ R34, R67, c[0x0][0x2ec] ;  /* 0x0000bb0043227a20 */ /* 0x000fe40000410000 */
[----:B---3--:R-:W-:Y:S02]  /*16880*/  FMUL.FTZ R39, R55, c[0x0][0x2ec] ;  /* 0x0000bb0037277a20 */ /* 0x008fe40000410000 */
[----:B------:R-:W-:Y:S03]  /*16890*/  FMUL.FTZ R62, R62, c[0x0][0x2ec] ;  /* 0x0000bb003e3e7a20 */ /* 0x000fe60000410000 */
[----:B------:R3:W-:Y:S01]  /*168a0*/  MUFU.TANH R137, R42 ;  /* 0x0000002a00897308 */ /* 0x0007e20000002400 */
[----:B----4-:R-:W-:Y:S09]  /*168b0*/  FMUL.FTZ R40, R53, c[0x0][0x2ec] ;  /* 0x0000bb0035287a20 */ /* 0x010ff20000410000 */
[----:B------:R4:W-:Y:S01]  /*168c0*/  MUFU.TANH R136, R43 ;  /* 0x0000002b00887308 */ /* 0x0009e20000002400 */
[----:B-----5:R-:W-:Y:S09]  /*168d0*/  FMUL.FTZ R41, R52, c[0x0][0x2ec] ;  /* 0x0000bb0034297a20 */ /* 0x020ff20000410000 */
[----:B------:R5:W-:Y:S01]  /*168e0*/  MUFU.TANH R135, R44 ;  /* 0x0000002c00877308 */ /* 0x000be20000002400 */
[----:B---3--:R-:W-:Y:S09]  /*168f0*/  FMUL.FTZ R42, R51, c[0x0][0x2ec] ;  /* 0x0000bb00332a7a20 */ /* 0x008ff20000410000 */
[----:B------:R3:W-:Y:S01]  /*16900*/  MUFU.TANH R134, R45 ;  /* 0x0000002d00867308 */ /* 0x0007e20000002400 */
[----:B----4-:R-:W-:Y:S09]  /*16910*/  FMUL.FTZ R43, R50, c[0x0][0x2ec] ;  /* 0x0000bb00322b7a20 */ /* 0x010ff20000410000 */
[----:B------:R4:W-:Y:S01]  /*16920*/  MUFU.TANH R133, R46 ;  /* 0x0000002e00857308 */ /* 0x0009e20000002400 */
[----:B-----5:R-:W-:Y:S09]  /*16930*/  FMUL.FTZ R44, R49, c[0x0][0x2ec] ;  /* 0x0000bb00312c7a20 */ /* 0x020ff20000410000 */
[----:B--2---:R-:W2:Y:S01]  /*16940*/  MUFU.TANH R0, R15 ;  /* 0x0000000f00007308 */ /* 0x004ea20000002400 */
[----:B---3--:R-:W-:Y:S09]  /*16950*/  FMUL.FTZ R45, R48, c[0x0][0x2ec] ;  /* 0x0000bb00302d7a20 */ /* 0x008ff20000410000 */
[----:B------:R1:W3:Y:S01]  /*16960*/  MUFU.TANH R232, R25 ;  /* 0x0000001900e87308 */ /* 0x0002e20000002400 */
[----:B----4-:R-:W-:Y:S09]  /*16970*/  FMUL.FTZ R46, R47, c[0x0][0x2ec] ;  /* 0x0000bb002f2e7a20 */ /* 0x010ff20000410000 */
[----:B------:R1:W4:Y:S01]  /*16980*/  MUFU.TANH R223, R26 ;  /* 0x0000001a00df7308 */ /* 0x0003220000002400 */
[----:B--2---:R1:W-:Y:S09]  /*16990*/  STL [R1+0x4], R0 ;  /* 0x0000040001007387 */ /* 0x0043f20000100800 */
[----:B------:R1:W2:Y:S10]  /*169a0*/  MUFU.TANH R231, R27 ;  /* 0x0000001b00e77308 */ /* 0x0002b40000002400 */
        /* <DEDUP_REMOVED lines=19> */
[----:B------:R-:W1:Y:S10]  /*16ae0*/  MUFU.TANH R3, R3 ;  /* 0x0000000300037308 */ /* 0x000e740000002400 */
[----:B------:R-:W1:Y:S10]  /*16af0*/  MUFU.TANH R32, R32 ;  /* 0x0000002000207308 */ /* 0x000e740000002400 */
[----:B------:R-:W1:Y:S10]  /*16b00*/  MUFU.TANH R33, R33 ;  /* 0x0000002100217308 */ /* 0x000e740000002400 */
[----:B------:R-:W1:Y:S10]  /*16b10*/  MUFU.TANH R31, R31 ;  /* 0x0000001f001f7308 */ /* 0x000e740000002400 */
[----:B------:R-:W1:Y:S02]  /*16b20*/  MUFU.TANH R34, R34 ;  /* 0x0000002200227308 */ /* 0x000e640000002400 */
[----:B-1234-:R-:W-:-:S05]  /*16b30*/  @P4 BRA `(.L_x_424) ;  /* 0xffffe2a000004947 */ /* 0x01efca000383ffff */
.L_x_423:
[----:B-1----:R-:W2:Y:S01]  /*16b40*/  LDL.LU R14, [R1+0x14] ;  /* 0x00001400010e7983 */ /* 0x002ea20000300800 */
[----:B------:R-:W-:Y:S01]  /*16b50*/  MOV R0, UR8 ;  /* 0x0000000800007c02 */ /* 0x000fe20008000f00 */
[----:B------:R-:W-:Y:S02]  /*16b60*/  UIADD3 UR8, UR8, -0x1, URZ ;  /* 0xffffffff08087890 */ /* 0x000fe4000fffe03f */
[----:B------:R-:W3:Y:S04]  /*16b70*/  LDL.LU R13, [R1+0x4] ;  /* 0x00000400010d7983 */ /* 0x000ee80000300800 */
[----:B------:R-:W4:Y:S04]  /*16b80*/  LDL.LU R12, [R1+0xc] ;  /* 0x00000c00010c7983 */ /* 0x000f280000300800 */
[----:B------:R-:W2:Y:S04]  /*16b90*/  LDL.LU R11, [R1+0x28] ;  /* 0x00002800010b7983 */ /* 0x000ea80000300800 */
[----:B------:R-:W2:Y:S04]  /*16ba0*/  LDL.LU R10, [R1+0x20] ;  /* 0x00002000010a7983 */ /* 0x000ea80000300800 */
[----:B------:R-:W2:Y:S04]  /*16bb0*/  LDL.LU R9, [R1+0x8] ;  /* 0x0000080001097983 */ /* 0x000ea80000300800 */
[----:B------:R-:W2:Y:S04]  /*16bc0*/  LDL.LU R8, [R1+0x1c] ;  /* 0x00001c0001087983 */ /* 0x000ea80000300800 */
[----:B------:R-:W2:Y:S04]  /*16bd0*/  LDL.LU R7, [R1] ;  /* 0x0000000001077983 */ /* 0x000ea80000300800 */
[----:B------:R-:W2:Y:S04]  /*16be0*/  LDL.LU R6, [R1+0x2c] ;  /* 0x00002c0001067983 */ /* 0x000ea80000300800 */
[----:B------:R-:W2:Y:S04]  /*16bf0*/  LDL.LU R5, [R1+0x24] ;  /* 0x0000240001057983 */ /* 0x000ea80000300800 */
[----:B------:R-:W2:Y:S04]  /*16c00*/  LDL.LU R4, [R1+0x10] ;  /* 0x0000100001047983 */ /* 0x000ea80000300800 */
[----:B------:R-:W2:Y:S04]  /*16c10*/  LDL.LU R2, [R1+0x18] ;  /* 0x0000180001027983 */ /* 0x000ea80000300800 */
[----:B------:R-:W1:Y:S08]  /*16c20*/  S2R R15, SR_TID.X ;  /* 0x00000000000f7919 */ /* 0x000e700000002100 */
[----:B------:R-:W-:Y:S04]  /*16c30*/  STL [R1+0xb8], R248 ;  /* 0x0000b8f801007387 */ /* 0x000fe80000100800 */
[----:B------:R-:W-:Y:S04]  /*16c40*/  STL [R1+0xb4], R247 ;  /* 0x0000b4f701007387 */ /* 0x000fe80000100800 */
[----:B------:R-:W-:Y:S04]  /*16c50*/  STL [R1+0xb0], R246 ;  /* 0x0000b0f601007387 */ /* 0x000fe80000100800 */
[----:B------:R-:W-:Y:S04]  /*16c60*/  STL [R1+0xac], R245 ;  /* 0x0000acf501007387 */ /* 0x000fe80000100800 */
[----:B------:R1:W-:Y:S04]  /*16c70*/  STL [R1+0xa8], R244 ;  /* 0x0000a8f401007387 */ /* 0x0003e80000100800 */
[----:B------:R-:W-:Y:S04]  /*16c80*/  STL [R1+0xa4], R243 ;  /* 0x0000a4f301007387 */ /* 0x000fe80000100800 */
[----:B------:R-:W-:Y:S04]  /*16c90*/  STL [R1+0xa0], R242 ;  /* 0x0000a0f201007387 */ /* 0x000fe80000100800 */
[----:B------:R-:W-:Y:S04]  /*16ca0*/  STL [R1+0x9c], R241 ;  /* 0x00009cf101007387 */ /* 0x000fe80000100800 */
[----:B------:R-:W-:Y:S04]  /*16cb0*/  STL [R1+0x98], R236 ;  /* 0x000098ec01007387 */ /* 0x000fe80000100800 */
[----:B------:R-:W-:Y:S01]  /*16cc0*/  LDSM.16.MT88.4 R52, [R240+0xc000] ;  /* 0x00c00000f034783b */ /* 0x000fe20000004200 */
[----:B--2---:R-:W-:Y:S02]  /*16cd0*/  MOV R17, R2 ;  /* 0x0000000200117202 */ /* 0x004fe40000000f00 */
[----:B-1----:R-:W-:Y:S02]  /*16ce0*/  SHF.L.U32 R15, R15, 0x1, RZ ;  /* 0x000000010f0f7819 */ /* 0x002fe400000006ff */
[----:B------:R-:W-:Y:S02]  /*16cf0*/  MOV R21, R4 ;  /* 0x0000000400157202 */ /* 0x000fe40000000f00 */
[----:B------:R-:W-:Y:S02]  /*16d00*/  LOP3.LUT R15, R15, 0x6, RZ, 0xc0, !PT ;  /* 0x000000060f0f7812 */ /* 0x000fe400078ec0ff */
[----:B------:R-:W-:Y:S02]  /*16d10*/  MOV R22, R5 ;  /* 0x0000000500167202 */ /* 0x000fe40000000f00 */
[----:B------:R-:W-:Y:S02]  /*16d20*/  LEA R0, R0, R15, 0x6 ;  /* 0x0000000f00007211 */ /* 0x000fe400078e30ff */
[----:B------:R-:W-:Y:S02]  /*16d30*/  MOV R18, R6 ;  /* 0x0000000600127202 */ /* 0x000fe40000000f00 */
[C---:B------:R-:W-:Y:S01]  /*16d40*/  IADD3 R4, R0.reuse, 0x1, RZ ;  /* 0x0000000100047810 */ /* 0x040fe20007ffe0ff */
[----:B------:R-:W1:Y:S01]  /*16d50*/  I2F R5, R0 ;  /* 0x0000000000057306 */ /* 0x000e620000201400 */
[C---:B------:R-:W-:Y:S02]  /*16d60*/  IADD3 R2, R0.reuse, 0x8, RZ ;  /* 0x0000000800027810 */ /* 0x040fe40007ffe0ff */
[C---:B------:R-:W-:Y:S02]  /*16d70*/  IADD3 R6, R0.reuse, 0x10, RZ ;  /* 0x0000001000067810 */ /* 0x040fe40007ffe0ff */
[----:B------:R-:W-:Y:S02]  /*16d80*/  MOV R20, R7 ;  /* 0x0000000700147202 */ /* 0x000fe40000000f00 */
[C---:B------:R-:W-:Y:S02]  /*16d90*/  IADD3 R7, R0.reuse, 0x9, RZ ;  /* 0x0000000900077810 */ /* 0x040fe40007ffe0ff */
[----:B----4-:R-:W-:Y:S01]  /*16da0*/  MOV R16, R12 ;  /* 0x0000000c00107202 */ /* 0x010fe20000000f00 */
[----:B------:R-:W2:Y:S01]  /*16db0*/  I2F R4, R4 ;  /* 0x0000000400047306 */ /* 0x000ea20000201400 */
[----:B------:R-:W-:Y:S02]  /*16dc0*/  MOV R23, R9 ;  /* 0x0000000900177202 */ /* 0x000fe40000000f00 */
[C---:B------:R-:W-:Y:S02]  /*16dd0*/  IADD3 R9, R0.reuse, 0x11, RZ ;  /* 0x0000001100097810 */ /* 0x040fe40007ffe0ff */
[----:B------:R-:W-:Y:S02]  /*16de0*/  MOV R24, R8 ;  /* 0x0000000800187202 */ /* 0x000fe40000000f00 */
[C---:B------:R-:W-:Y:S02]  /*16df0*/  IADD3 R8, R0.reuse, 0x18, RZ ;  /* 0x0000001800087810 */ /* 0x040fe40007ffe0ff */
[----:B------:R-:W-:Y:S01]  /*16e00*/  MOV R15, R11 ;  /* 0x0000000b000f7202 */ /* 0x000fe20000000f00 */
[----:B------:R-:W4:Y:S01]  /*16e10*/  I2F R2, R2 ;  /* 0x0000000200027306 */ /* 0x000f220000201400 */
[C---:B------:R-:W-:Y:S02]  /*16e20*/  IADD3 R12, R0.reuse, 0x19, RZ ;  /* 0x00000019000c7810 */ /* 0x040fe40007ffe0ff */
[C---:B------:R-:W-:Y:S01]  /*16e30*/  IADD3 R11, R0.reuse, 0x20, RZ ;  /* 0x00000020000b7810 */ /* 0x040fe20007ffe0ff */
[C---:B-1----:R-:W-:Y:S01]  /*16e40*/  FFMA.FTZ R15, R5.reuse, UR4, R15 ;  /* 0x00000004050f7c23 */ /* 0x042fe2000801000f */
[----:B------:R-:W-:Y:S01]  /*16e50*/  MOV R28, R14 ;  /* 0x0000000e001c7202 */ /* 0x000fe20000000f00 */
[C---:B------:R-:W-:Y:S01]  /*16e60*/  FFMA.FTZ R23, R5.reuse, UR4, R23 ;  /* 0x0000000405177c23 */ /* 0x040fe20008010017 */
[C---:B------:R-:W-:Y:S01]  /*16e70*/  IADD3 R14, R0.reuse, 0x21, RZ ;  /* 0x00000021000e7810 */ /* 0x040fe20007ffe0ff */
[C---:B------:R-:W-:Y:S01]  /*16e80*/  FFMA.FTZ R24, R5.reuse, UR4, R24 ;  /* 0x0000000405187c23 */ /* 0x040fe20008010018 */
[----:B---3--:R-:W-:Y:S01]  /*16e90*/  MOV R25, R13 ;  /* 0x0000000d00197202 */ /* 0x008fe20000000f00 */
[----:B------:R-:W1:Y:S01]  /*16ea0*/  I2F R6, R6 ;  /* 0x0000000600067306 */ /* 0x000e620000201400 */
[----:B------:R-:W-:Y:S02]  /*16eb0*/  MOV R19, R10 ;  /* 0x0000000a00137202 */ /* 0x000fe40000000f00 */
[----:B------:R-:W-:Y:S01]  /*16ec0*/  IADD3 R13, R0, 0x28, RZ ;  /* 0x00000028000d7810 */ /* 0x000fe20007ffe0ff */
[----:B--2---:R-:W-:Y:S01]  /*16ed0*/  FFMA.FTZ R22, R4, UR4, R22 ;  /* 0x0000000404167c23 */ /* 0x004fe20008010016 */
[----:B------:R-:W-:Y:S01]  /*16ee0*/  IADD3 R10, R0, 0x29, RZ ;  /* 0x00000029000a7810 */ /* 0x000fe20007ffe0ff */
[C---:B------:R-:W-:Y:S02]  /*16ef0*/  FFMA.FTZ R18, R4.reuse, UR4, R18 ;  /* 0x0000000404127c23 */ /* 0x040fe40008010012 */
[C---:B------:R-:W-:Y:S02]  /*16f00*/  FFMA.FTZ R27, R4.reuse, UR4, R21 ;  /* 0x00000004041b7c23 */ /* 0x040fe40008010015 */
[----:B------:R-:W2:Y:S01]  /*16f10*/  I2F R7, R7 ;  /* 0x0000000700077306 */ /* 0x000ea20000201400 */
[----:B------:R-:W-:Y:S01]  /*16f20*/  FFMA.FTZ R30, R4, UR4, R17 ;  /* 0x00000004041e7c23 */ /* 0x000fe20008010011 */
[C---:B------:R-:W-:Y:S01]  /*16f30*/  IADD3 R4, R0.reuse, 0x30, RZ ;  /* 0x0000003000047810 */ /* 0x040fe20007ffe0ff */
[----:B------:R-:W-:Y:S01]  /*16f40*/  FFMA.FTZ R19, R5, UR4, R19 ;  /* 0x0000000405137c23 */ /* 0x000fe20008010013 */
[----:B------:R-:W-:Y:S01]  /*16f50*/  IADD3 R5, R0, 0x38, RZ ;  /* 0x0000003800057810 */ /* 0x000fe20007ffe0ff */
[C---:B----4-:R-:W-:Y:S02]  /*16f60*/  FFMA.FTZ R21, R2.reuse, UR4, R235 ;  /* 0x0000000402157c23 */ /* 0x050fe400080100eb */
[C---:B------:R-:W-:Y:S02]  /*16f70*/  FFMA.FTZ R17, R2.reuse, UR4, R252 ;  /* 0x0000000402117c23 */ /* 0x040fe400080100fc */
[C---:B------:R-:W-:Y:S01]  /*16f80*/  FFMA.FTZ R26, R2.reuse, UR4, R20 ;  /* 0x00000004021a7c23 */ /* 0x040fe20008010014 */
[----:B------:R-:W3:Y:S01]  /*16f90*/  I2F R9, R9 ;  /* 0x0000000900097306 */ /* 0x000ee20000201400 */
[----:B------:R-:W-:Y:S02]  /*16fa0*/  FFMA.FTZ R29, R2, UR4, R16 ;  /* 0x00000004021d7c23 */ /* 0x000fe40008010010 */
[C---:B-1----:R-:W-:Y:S02]  /*16fb0*/  FFMA.FTZ R223, R6.reuse, UR4, R223 ;  /* 0x0000000406df7c23 */ /* 0x042fe400080100df */
[C---:B------:R-:W-:Y:S02]  /*16fc0*/  FFMA.FTZ R143, R6.reuse, UR4, R143 ;  /* 0x00000004068f7c23 */ /* 0x040fe4000801008f */
[C---:B------:R-:W-:Y:S03]  /*16fd0*/  FFMA.FTZ R211, R6.reuse, UR4, R234 ;  /* 0x0000000406d37c23 */ /* 0x040fe600080100ea */
[----:B------:R-:W1:Y:S01]  /*16fe0*/  I2F R2, R4 ;  /* 0x0000000400027306 */ /* 0x000e620000201400 */
[----:B------:R-:W-:Y:S01]  /*16ff0*/  FFMA.FTZ R233, R6, UR4, R233 ;  /* 0x0000000406e97c23 */ /* 0x000fe200080100e9 */
[----:B------:R-:W-:Y:S01]  /*17000*/  FMNMX.FTZ R6, R15, R132, !PT ;  /* 0x000000840f067209 */ /* 0x000fe20007810000 */
[C---:B--2---:R-:W-:Y:S03]  /*17010*/  FFMA.FTZ R16, R7.reuse, UR4, R251 ;  /* 0x0000000407107c23 */ /* 0x044fe600080100fb */
[----:B------:R-:W-:Y:S01]  /*17020*/  FMNMX.FTZ R6, R18, R6, !PT ;  /* 0x0000000612067209 */ /* 0x000fe20007810000 */
[C---:B------:R-:W-:Y:S02]  /*17030*/  FFMA.FTZ R20, R7.reuse, UR4, R250 ;  /* 0x0000000407147c23 */ /* 0x040fe400080100fa */
[C---:B------:R-:W-:Y:S01]  /*17040*/  FFMA.FTZ R25, R7.reuse, UR4, R25 ;  /* 0x0000000407197c23 */ /* 0x040fe20008010019 */
[----:B------:R-:W2:Y:S01]  /*17050*/  I2F R8, R8 ;  /* 0x0000000800087306 */ /* 0x000ea20000201400 */
[----:B------:R-:W-:Y:S01]  /*17060*/  FFMA.FTZ R28, R7, UR4, R28 ;  /* 0x00000004071c7c23 */ /* 0x000fe2000801001c */
[----:B------:R-:W-:Y:S01]  /*17070*/  FMNMX.FTZ R7, R17, R6, !PT ;  /* 0x0000000611077209 */ /* 0x000fe20007810000 */
[C---:B---3--:R-:W-:Y:S03]  /*17080*/  FFMA.FTZ R208, R9.reuse, UR4, R249 ;  /* 0x0000000409d07c23 */ /* 0x048fe600080100f9 */
[----:B------:R-:W-:Y:S01]  /*17090*/  FMNMX.FTZ R7, R16, R7, !PT ;  /* 0x0000000710077209 */ /* 0x000fe20007810000 */
[C---:B------:R-:W-:Y:S02]  /*170a0*/  FFMA.FTZ R224, R9.reuse, UR4, R231 ;  /* 0x0000000409e07c23 */ /* 0x040fe400080100e7 */
[C---:B------:R-:W-:Y:S01]  /*170b0*/  FFMA.FTZ R217, R9.reuse, UR4, R217 ;  /* 0x0000000409d97c23 */ /* 0x040fe200080100d9 */
[----:B------:R-:W3:Y:S01]  /*170c0*/  I2F R12, R12 ;  /* 0x0000000c000c7306 */ /* 0x000ee20000201400 */
[----:B------:R-:W-:Y:S02]  /*170d0*/  FFMA.FTZ R232, R9, UR4, R232 ;  /* 0x0000000409e87c23 */ /* 0x000fe400080100e8 */
[----:B-1----:R-:W-:Y:S01]  /*170e0*/  FFMA.FTZ R66, R2, UR4, R38 ;  /* 0x0000000402427c23 */ /* 0x002fe20008010026 */
[----:B------:R-:W-:Y:S01]  /*170f0*/  IADD3 R4, R0, 0x31, RZ ;  /* 0x0000003100047810 */ /* 0x000fe20007ffe0ff */
[----:B------:R-:W-:Y:S01]  /*17100*/  FFMA.FTZ R58, R2, UR4, R36 ;  /* 0x00000004023a7c23 */ /* 0x000fe20008010024 */
[----:B------:R-:W-:Y:S01]  /*17110*/  IADD3 R0, R0, 0x39, RZ ;  /* 0x0000003900007810 */ /* 0x000fe20007ffe0ff */
[C---:B------:R-:W-:Y:S03]  /*17120*/  FFMA.FTZ R244, R2.reuse, UR4, R41 ;  /* 0x0000000402f47c23 */ /* 0x040fe60008010029 */
[----:B------:R-:W1:Y:S01]  /*17130*/  I2F R11, R11 ;  /* 0x0000000b000b7306 */ /* 0x000e620000201400 */
[----:B------:R-:W-:Y:S01]  /*17140*/  FFMA.FTZ R252, R2, UR4, R35 ;  /* 0x0000000402fc7c23 */ /* 0x000fe20008010023 */
[----:B------:R-:W-:Y:S01]  /*17150*/  FMNMX.FTZ R2, R19, R138, !PT ;  /* 0x0000008a13027209 */ /* 0x000fe20007810000 */
[C---:B--2---:R-:W-:Y:S02]  /*17160*/  FFMA.FTZ R209, R8.reuse, UR4, R221 ;  /* 0x0000000408d17c23 */ /* 0x044fe400080100dd */
[----:B------:R-:W-:Y:S01]  /*17170*/  FFMA.FTZ R218, R8, UR4, R218 ;  /* 0x0000000408da7c23 */ /* 0x000fe200080100da */
[----:B------:R-:W-:Y:S01]  /*17180*/  FMNMX.FTZ R6, R22, R2, !PT ;  /* 0x0000000216067209 */ /* 0x000fe20007810000 */
[C---:B------:R-:W-:Y:S01]  /*17190*/  FFMA.FTZ R222, R8.reuse, UR4, R222 ;  /* 0x0000000408de7c23 */ /* 0x040fe200080100de */
[----:B------:R-:W-:Y:S02]  /*171a0*/  FMNMX.FTZ R2, R23, R139, !PT ;  /* 0x0000008b17027209 */ /* 0x000fe40007810000 */
[----:B------:R-:W2:Y:S01]  /*171b0*/  I2F R14, R14 ;  /* 0x0000000e000e7306 */ /* 0x000ea20000201400 */
[----:B------:R-:W-:Y:S01]  /*171c0*/  FFMA.FTZ R229, R8, UR4, R229 ;  /* 0x0000000408e57c23 */ /* 0x000fe200080100e5 */
[----:B------:R-:W-:Y:S02]  /*171d0*/  FMNMX.FTZ R8, R143, R7, !PT ;  /* 0x000000078f087209 */ /* 0x000fe40007810000 */
[----:B------:R-:W-:Y:S01]  /*171e0*/  FMNMX.FTZ R6, R21, R6, !PT ;  /* 0x0000000615067209 */ /* 0x000fe20007810000 */
[----:B---3--:R-:W-:Y:S01]  /*171f0*/  FFMA.FTZ R210, R12, UR4, R220 ;  /* 0x000000040cd27c23 */ /* 0x008fe200080100dc */
[----:B------:R-:W-:Y:S01]  /*17200*/  FMNMX.FTZ R8, R208, R8, !PT ;  /* 0x00000008d0087209 */ /* 0x000fe20007810000 */
[----:B------:R-:W-:Y:S01]  /*17210*/  FFMA.FTZ R219, R12, UR4, R219 ;  /* 0x000000040cdb7c23 */ /* 0x000fe200080100db */
[----:B------:R-:W-:Y:S01]  /*17220*/  FMNMX.FTZ R7, R20, R6, !PT ;  /* 0x0000000614077209 */ /* 0x000fe20007810000 */
[C---:B------:R-:W-:Y:S01]  /*17230*/  FFMA.FTZ R230, R12.reuse, UR4, R230 ;  /* 0x000000040ce67c23 */ /* 0x040fe200080100e6 */
[----:B------:R-:W3:Y:S01]  /*17240*/  I2F R13, R13 ;  /* 0x0000000d000d7306 */ /* 0x000ee20000201400 */
[----:B------:R-:W-:Y:S01]  /*17250*/  FMNMX.FTZ R8, R209, R8, !PT ;  /* 0x00000008d1087209 */ /* 0x000fe20007810000 */
[----:B------:R-:W-:Y:S01]  /*17260*/  FFMA.FTZ R228, R12, UR4, R228 ;  /* 0x000000040ce47c23 */ /* 0x000fe200080100e4 */
[----:B------:R-:W-:Y:S01]  /*17270*/  FMNMX.FTZ R7, R211, R7, !PT ;  /* 0x00000007d3077209 */ /* 0x000fe20007810000 */
[C---:B-1----:R-:W-:Y:S01]  /*17280*/  FFMA.FTZ R216, R11.reuse, UR4, R216 ;  /* 0x000000040bd87c23 */ /* 0x042fe200080100d8 */
        /* <DEDUP_REMOVED lines=9> */
[C---:B--2---:R-:W-:Y:S01]  /*17320*/  FFMA.FTZ R215, R14.reuse, UR4, R215 ;  /* 0x000000040ed77c23 */ /* 0x044fe200080100d7 */
[----:B------:R-:W-:Y:S01]  /*17330*/  FMNMX.FTZ R2, R27, R2, !PT ;  /* 0x000000021b027209 */ /* 0x000fe20007810000 */
[----:B------:R-:W-:Y:S01]  /*17340*/  FFMA.FTZ R213, R14, UR4, R213 ;  /* 0x000000040ed57c23 */ /* 0x000fe200080100d5 */
[----:B------:R-:W-:Y:S01]  /*17350*/  FMNMX.FTZ R7, R218, R7, !PT ;  /* 0x00000007da077209 */ /* 0x000fe20007810000 */
[C---:B------:R-:W-:Y:S01]  /*17360*/  FFMA.FTZ R227, R14.reuse, UR4, R136 ;  /* 0x000000040ee37c23 */ /* 0x040fe20008010088 */
[----:B------:R-:W-:Y:S01]  /*17370*/  FMNMX.FTZ R137, R215, R137, !PT ;  /* 0x00000089d7897209 */ /* 0x000fe20007810000 */
[----:B------:R-:W2:Y:S01]  /*17380*/  I2F R4, R4 ;  /* 0x0000000400047306 */ /* 0x000ea20000201400 */
[----:B------:R-:W-:Y:S01]  /*17390*/  FMNMX.FTZ R6, R29, R6, !PT ;  /* 0x000000061d067209 */ /* 0x000fe20007810000 */
[----:B------:R-:W-:Y:S01]  /*173a0*/  FFMA.FTZ R249, R14, UR4, R142 ;  /* 0x000000040ef97c23 */ /* 0x000fe2000801008e */
[----:B------:R-:W-:Y:S01]  /*173b0*/  FMNMX.FTZ R2, R26, R2, !PT ;  /* 0x000000021a027209 */ /* 0x000fe20007810000 */
[----:B---3--:R-:W-:Y:S01]  /*173c0*/  FFMA.FTZ R220, R13, UR4, R45 ;  /* 0x000000040ddc7c23 */ /* 0x008fe2000801002d */
[----:B------:R-:W-:Y:S01]  /*173d0*/  FMNMX.FTZ R7, R219, R7, !PT ;  /* 0x00000007db077209 */ /* 0x000fe20007810000 */
[C---:B------:R-:W-:Y:S01]  /*173e0*/  FFMA.FTZ R225, R13.reuse, UR4, R43 ;  /* 0x000000040de17c23 */ /* 0x040fe2000801002b */
[----:B------:R-:W-:Y:S01]  /*173f0*/  FMNMX.FTZ R6, R28, R6, !PT ;  /* 0x000000061c067209 */ /* 0x000fe20007810000 */
[----:B------:R-:W-:Y:S01]  /*17400*/  FFMA.FTZ R234, R13, UR4, R133 ;  /* 0x000000040dea7c23 */ /* 0x000fe20008010085 */
[----:B------:R-:W-:Y:S01]  /*17410*/  FMNMX.FTZ R137, R220, R137, !PT ;  /* 0x00000089dc897209 */ /* 0x000fe20007810000 */
        /* <DEDUP_REMOVED lines=8> */
[C---:B------:R-:W-:Y:S01]  /*174a0*/  FFMA.FTZ R235, R10.reuse, UR4, R46 ;  /* 0x000000040aeb7c23 */ /* 0x040fe2000801002e */
[----:B------:R-:W-:Y:S01]  /*174b0*/  FMNMX.FTZ R137, R221, R137, !PT ;  /* 0x00000089dd897209 */ /* 0x000fe20007810000 */
[----:B------:R-:W1:Y:S01]  /*174c0*/  I2F R0, R0 ;  /* 0x0000000000007306 */ /* 0x000e620000201400 */
[----:B------:R-:W-:Y:S01]  /*174d0*/  FMNMX.FTZ R7, R213, R7, !PT ;  /* 0x00000007d5077209 */ /* 0x000fe20007810000 */
[----:B------:R-:W-:Y:S01]  /*174e0*/  FFMA.FTZ R251, R10, UR4, R134 ;  /* 0x000000040afb7c23 */ /* 0x000fe20008010086 */
[----:B------:R-:W-:Y:S01]  /*174f0*/  FMNMX.FTZ R137, R244, R137, !PT ;  /* 0x00000089f4897209 */ /* 0x000fe20007810000 */
[----:B--2---:R-:W-:Y:S01]  /*17500*/  FFMA.FTZ R51, R4, UR4, R40 ;  /* 0x0000000404337c23 */ /* 0x004fe20008010028 */
[----:B------:R-:W-:Y:S01]  /*17510*/  FMNMX.FTZ R6, R232, R6, !PT ;  /* 0x00000006e8067209 */ /* 0x000fe20007810000 */
[----:B------:R-:W-:Y:S01]  /*17520*/  FFMA.FTZ R56, R4, UR4, R39 ;  /* 0x0000000404387c23 */ /* 0x000fe20008010027 */
[----:B------:R-:W-:Y:S01]  /*17530*/  FMNMX.FTZ R2, R224, R2, !PT ;  /* 0x00000002e0027209 */ /* 0x000fe20007810000 */
[C---:B------:R-:W-:Y:S01]  /*17540*/  FFMA.FTZ R65, R4.reuse, UR4, R37 ;  /* 0x0000000404417c23 */ /* 0x040fe20008010025 */
[----:B------:R-:W-:Y:S01]  /*17550*/  FMNMX.FTZ R137, R51, R137, !PT ;  /* 0x0000008933897209 */ /* 0x000fe20007810000 */
[----:B------:R-:W-:Y:S01]  /*17560*/  FFMA.FTZ R35, R4, UR4, R57 ;  /* 0x0000000404237c23 */ /* 0x000fe20008010039 */
[----:B------:R-:W-:Y:S01]  /*17570*/  FMNMX.FTZ R6, R229, R6, !PT ;  /* 0x00000006e5067209 */ /* 0x000fe20007810000 */
[----:B------:R-:W-:Y:S01]  /*17580*/  LDSM.16.MT88.4 R36, [R238+0xc000] ;  /* 0x00c00000ee24783b */ /* 0x000fe20000004200 */
[----:B------:R-:W-:Y:S01]  /*17590*/  FMNMX.FTZ R7, R225, R7, !PT ;  /* 0x00000007e1077209 */ /* 0x000fe20007810000 */
[C---:B---3--:R-:W-:Y:S01]  /*175a0*/  FFMA.FTZ R47, R5.reuse, UR4, R32 ;  /* 0x00000004052f7c23 */ /* 0x048fe20008010020 */
[----:B------:R-:W-:Y:S01]  /*175b0*/  FMNMX.FTZ R2, R222, R2, !PT ;  /* 0x00000002de027209 */ /* 0x000fe20007810000 */
[C---:B------:R-:W-:Y:S01]  /*175c0*/  FFMA.FTZ R59, R5.reuse, UR4, R31 ;  /* 0x00000004053b7c23 */ /* 0x040fe2000801001f */
[----:B------:R-:W-:Y:S01]  /*175d0*/  FMNMX.FTZ R6, R230, R6, !PT ;  /* 0x00000006e6067209 */ /* 0x000fe20007810000 */
[----:B------:R-:W-:Y:S01]  /*175e0*/  FFMA.FTZ R141, R5, UR4, R141 ;  /* 0x00000004058d7c23 */ /* 0x000fe2000801008d */
[----:B------:R-:W-:Y:S01]  /*175f0*/  FMNMX.FTZ R137, R47, R137, !PT ;  /* 0x000000892f897209 */ /* 0x000fe20007810000 */
[----:B------:R-:W-:Y:S01]  /*17600*/  FFMA.FTZ R10, R5, UR4, R60 ;  /* 0x00000004050a7c23 */ /* 0x000fe2000801003c */
[----:B------:R-:W-:Y:S02]  /*17610*/  FMNMX.FTZ R7, R226, R7, !PT ;  /* 0x00000007e2077209 */ /* 0x000fe40007810000 */
[----:B------:R-:W-:Y:S01]  /*17620*/  FMNMX.FTZ R2, R228, R2, !PT ;  /* 0x00000002e4027209 */ /* 0x000fe20007810000 */
[----:B-1----:R-:W-:Y:S01]  /*17630*/  FFMA.FTZ R33, R0, UR4, R33 ;  /* 0x0000000400217c23 */ /* 0x002fe20008010021 */
[----:B------:R-:W-:Y:S01]  /*17640*/  FMNMX.FTZ R8, R212, R6, !PT ;  /* 0x00000006d4087209 */ /* 0x000fe20007810000 */
[----:B------:R-:W-:Y:S01]  /*17650*/  FFMA.FTZ R34, R0, UR4, R34 ;  /* 0x0000000400227c23 */ /* 0x000fe20008010022 */
[----:B------:R-:W-:Y:S01]  /*17660*/  FMNMX.FTZ R6, R66, R7, !PT ;  /* 0x0000000742067209 */ /* 0x000fe20007810000 */
[C---:B------:R-:W-:Y:S01]  /*17670*/  FFMA.FTZ R3, R0.reuse, UR4, R3 ;  /* 0x0000000400037c23 */ /* 0x040fe20008010003 */
[----:B------:R-:W-:Y:S01]  /*17680*/  FMNMX.FTZ R137, R33, R137, !PT ;  /* 0x0000008921897209 */ /* 0x000fe20007810000 */
[----:B------:R-:W-:Y:S01]  /*17690*/  FFMA.FTZ R9, R0, UR4, R61 ;  /* 0x0000000400097c23 */ /* 0x000fe2000801003d */
[----:B------:R-:W-:Y:S01]  /*176a0*/  FMNMX.FTZ R2, R231, R2, !PT ;  /* 0x00000002e7027209 */ /* 0x000fe20007810000 */
[----:B------:R-:W-:Y:S01]  /*176b0*/  STL [R1+0x38], R33 ;  /* 0x0000382101007387 */ /* 0x000fe20000100800 */
[----:B------:R-:W-:Y:S02]  /*176c0*/  FMNMX.FTZ R136, R56, R6, !PT ;  /* 0x0000000638887209 */ /* 0x000fe40007810000 */
[----:B------:R-:W-:Y:S01]  /*176d0*/  FMNMX.FTZ R2, R227, R2, !PT ;  /* 0x00000002e3027209 */ /* 0x000fe20007810000 */
[----:B------:R-:W1:Y:S01]  /*176e0*/  SHFL.BFLY PT, R7, R137, 0x2, 0x1f ;  /* 0x0c401f0089077f89 */ /* 0x000e6200000e0000 */
[----:B------:R-:W-:Y:S02]  /*176f0*/  FMNMX.FTZ R136, R59, R136, !PT ;  /* 0x000000883b887209 */ /* 0x000fe40007810000 */
[----:B------:R-:W-:Y:S02]  /*17700*/  FMNMX.FTZ R2, R234, R2, !PT ;  /* 0x00000002ea027209 */ /* 0x000fe40007810000 */
        /* <DEDUP_REMOVED lines=8> */
[----:B------:R-:W2:Y:S01]  /*17790*/  SHFL.BFLY PT, R8, R136, 0x2, 0x1f ;  /* 0x0c401f0088087f89 */ /* 0x000ea200000e0000 */
[----:B------:R-:W-:Y:S02]  /*177a0*/  FMNMX.FTZ R6, R251, R6, !PT ;  /* 0x00000006fb067209 */ /* 0x000fe40007810000 */
[----:B------:R-:W-:Y:S02]  /*177b0*/  FMNMX.FTZ R2, R141, R2, !PT ;  /* 0x000000028d027209 */ /* 0x000fe40007810000 */
[----:B------:R-:W-:Y:S02]  /*177c0*/  FMNMX.FTZ R4, R58, R6, !PT ;  /* 0x000000063a047209 */ /* 0x000fe40007810000 */
[----:B------:R-:W-:Y:S01]  /*177d0*/  FMNMX.FTZ R2, R3, R2, !PT ;  /* 0x0000000203027209 */ /* 0x000fe20007810000 */
[----:B------:R-:W-:Y:S01]  /*177e0*/  STL [R1+0x48], R9 ;  /* 0x0000480901007387 */ /* 0x000fe20000100800 */
[----:B-1----:R-:W-:Y:S02]  /*177f0*/  FMNMX.FTZ R137, R137, R7, !PT ;  /* 0x0000000789897209 */ /* 0x002fe40007810000 */
[----:B------:R-:W-:Y:S01]  /*17800*/  FMNMX.FTZ R5, R35, R4, !PT ;  /* 0x0000000423057209 */ /* 0x000fe20007810000 */
[----:B------:R-:W1:Y:S03]  /*17810*/  SHFL.BFLY PT, R0, R2, 0x2, 0x1f ;  /* 0x0c401f0002007f89 */ /* 0x000e6600000e0000 */
[----:B------:R-:W-:Y:S04]  /*17820*/  FMNMX.FTZ R5, R10, R5, !PT ;  /* 0x000000050a057209 */ /* 0x000fe80007810000 */
[----:B------:R-:W-:Y:S01]  /*17830*/  FMNMX.FTZ R5, R9, R5, !PT ;  /* 0x0000000509057209 */ /* 0x000fe20007810000 */
[----:B------:R-:W3:Y:S01]  /*17840*/  SHFL.BFLY PT, R7, R137, 0x1, 0x1f ;  /* 0x0c201f0089077f89 */ /* 0x000ee200000e0000 */
[----:B--2---:R-:W-:Y:S07]  /*17850*/  FMNMX.FTZ R136, R136, R8, !PT ;  /* 0x0000000888887209 */ /* 0x004fee0007810000 */
[----:B------:R-:W2:Y:S01]  /*17860*/  SHFL.BFLY PT, R6, R5, 0x2, 0x1f ;  /* 0x0c401f0005067f89 */ /* 0x000ea200000e0000 */
[----:B-1----:R-:W-:Y:S07]  /*17870*/  FMNMX.FTZ R2, R2, R0, !PT ;  /* 0x0000000002027209 */ /* 0x002fee0007810000 */
[----:B------:R-:W1:Y:S01]  /*17880*/  SHFL.BFLY PT, R8, R136, 0x1, 0x1f ;  /* 0x0c201f0088087f89 */ /* 0x000e6200000e0000 */
[----:B---3--:R-:W-:Y:S07]  /*17890*/  FMNMX.FTZ R137, R137, R7, !PT ;  /* 0x0000000789897209 */ /* 0x008fee0007810000 */
[----:B------:R-:W3:Y:S01]  /*178a0*/  SHFL.BFLY PT, R4, R2, 0x1, 0x1f ;  /* 0x0c201f0002047f89 */ /* 0x000ee200000e0000 */
[C---:B------:R-:W-:Y:S01]  /*178b0*/  FSETP.NEU.FTZ.AND P0, PT, R137.reuse, -INF , PT ;  /* 0xff8000008900780b */ /* 0x040fe20003f1d000 */
[----:B------:R-:W-:Y:S01]  /*178c0*/  FADD.FTZ R0, -R137, R132 ;  /* 0x0000008489007221 */ /* 0x000fe20000010100 */
[----:B--2---:R-:W-:Y:S03]  /*178d0*/  FMNMX.FTZ R5, R5, R6, !PT ;  /* 0x0000000605057209 */ /* 0x004fe60007810000 */
[----:B------:R-:W-:Y:S02]  /*178e0*/  FMUL.FTZ R0, R0, c[0x0][0x23c] ;  /* 0x00008f0000007a20 */ /* 0x000fe40000410000 */
[----:B------:R-:W-:Y:S02]  /*178f0*/  STL [R1+0xbc], R137 ;  /* 0x0000bc8901007387 */ /* 0x000fe40000100800 */
[----:B------:R2:W4:Y:S02]  /*17900*/  MUFU.EX2 R133, R0 ;  /* 0x0000000000857308 */ /* 0x0005240000000800 */
[----:B------:R-:W4:Y:S01]  /*17910*/  SHFL.BFLY PT, R135, R5, 0x1, 0x1f ;  /* 0x0c201f0005877f89 */ /* 0x000f2200000e0000 */
[----:B-1----:R-:W-:Y:S02]  /*17920*/  FMNMX.FTZ R136, R136, R8, !PT ;  /* 0x0000000888887209 */ /* 0x002fe40007810000 */
[----:B---3--:R-:W-:Y:S03]  /*17930*/  FMNMX.FTZ R134, R2, R4, !PT ;  /* 0x0000000402867209 */ /* 0x008fe60007810000 */
[----:B--2---:R-:W-:Y:S01]  /*17940*/  FADD.FTZ R0, -R136, R138 ;  /* 0x0000008a88007221 */ /* 0x004fe20000010100 */
[----:B----4-:R-:W-:Y:S01]  /*17950*/  FMNMX.FTZ R135, R5, R135, !PT ;  /* 0x0000008705877209 */ /* 0x010fe20007810000 */
[----:B------:R-:W-:Y:S02]  /*17960*/  FMUL.FTZ R138, R137, c[0x0][0x23c] ;  /* 0x00008f00898a7a20 */ /* 0x000fe40000410000 */
[----:B------:R-:W-:Y:S02]  /*17970*/  FMUL.FTZ R0, R0, c[0x0][0x23c] ;  /* 0x00008f0000007a20 */ /* 0x000fe40000410000 */
[----:B------:R-:W-:Y:S01]  /*17980*/  FMUL.FTZ R142, R135, c[0x0][0x23c] ;  /* 0x00008f00878e7a20 */ /* 0x000fe20000410000 */
[----:B------:R-:W-:Y:S01]  /*17990*/  FSEL R138, R138, RZ, P0 ;  /* 0x000000ff8a8a7208 */ /* 0x000fe20000000000 */
[----:B------:R1:W2:Y:S01]  /*179a0*/  MUFU.EX2 R132, R0 ;  /* 0x0000000000847308 */ /* 0x0002a20000000800 */
[----:B------:R-:W-:Y:S01]  /*179b0*/  FSETP.NEU.FTZ.AND P0, PT, R136, -INF , PT ;  /* 0xff8000008800780b */ /* 0x000fe20003f1d000 */
[----:B------:R-:W-:Y:S02]  /*179c0*/  FMUL.FTZ R32, R133, R172 ;  /* 0x000000ac85207220 */ /* 0x000fe40000410000 */
[--C-:B------:R-:W-:Y:S02]  /*179d0*/  FFMA.FTZ R4, R15, c[0x0][0x23c], -R138.reuse ;  /* 0x00008f000f047a23 */ /* 0x100fe4000001088a */
[--C-:B------:R-:W-:Y:S02]  /*179e0*/  FFMA.FTZ R5, R16, c[0x0][0x23c], -R138.reuse ;  /* 0x00008f0010057a23 */ /* 0x100fe4000001088a */
[----:B------:R-:W-:Y:S02]  /*179f0*/  FMUL.FTZ R16, R133, R156 ;  /* 0x0000009c85107220 */ /* 0x000fe40000410000 */
[----:B------:R3:W4:Y:S01]  /*17a00*/  MUFU.EX2 R9, R4 ;  /* 0x0000000400097308 */ /* 0x0007220000000800 */
[--C-:B------:R-:W-:Y:S02]  /*17a10*/  FFMA.FTZ R143, R143, c[0x0][0x23c], -R138.reuse ;  /* 0x00008f008f8f7a23 */ /* 0x100fe4000001088a */
[C---:B------:R-:W-:Y:S01]  /*17a20*/  FMUL.FTZ R33, R133.reuse, R173 ;  /* 0x000000ad85217220 */ /* 0x040fe20000410000 */
[----:B------:R-:W-:Y:S01]  /*17a30*/  MOV R173, R35 ;  /* 0x0000002300ad7202 */ /* 0x000fe20000000f00 */
[C---:B------:R-:W-:Y:S01]  /*17a40*/  FMUL.FTZ R48, R133.reuse, R188 ;  /* 0x000000bc85307220 */ /* 0x040fe20000410000 */
[----:B------:R-:W-:Y:S01]  /*17a50*/  MOV R188, R252 ;  /* 0x000000fc00bc7202 */ /* 0x000fe20000000f00 */
[C---:B------:R-:W-:Y:S02]  /*17a60*/  FMUL.FTZ R49, R133.reuse, R189 ;  /* 0x000000bd85317220 */ /* 0x040fe40000410000 */
[C---:B------:R-:W-:Y:S01]  /*17a70*/  FMUL.FTZ R64, R133.reuse, R204 ;  /* 0x000000cc85407220 */ /* 0x040fe20000410000 */
[----:B------:R-:W-:Y:S01]  /*17a80*/  MUFU.EX2 R242, R5 ;  /* 0x0000000500f27308 */ /* 0x000fe20000000800 */
[----:B------:R-:W-:Y:S01]  /*17a90*/  MOV R204, R66 ;  /* 0x0000004200cc7202 */ /* 0x000fe20000000f00 */
        /* <DEDUP_REMOVED lines=8> */
[----:B---3--:R-:W-:Y:S01]  /*17b20*/  FFMA.FTZ R4, R18, c[0x0][0x23c], -R138 ;  /* 0x00008f0012047a23 */ /* 0x008fe2000001088a */
[----:B----4-:R-:W-:Y:S01]  /*17b30*/  STL [R1+0x40], R9 ;  /* 0x0000400901007387 */ /* 0x010fe20000100800 */
[--C-:B------:R-:W-:Y:S02]  /*17b40*/  FFMA.FTZ R6, R20, c[0x0][0x23c], -R139.reuse ;  /* 0x00008f0014067a23 */ /* 0x100fe4000001088b */
[C---:B------:R-:W-:Y:S01]  /*17b50*/  FMUL.FTZ R18, R132.reuse, R158 ;  /* 0x0000009e84127220 */ /* 0x040fe20000410000 */
[----:B------:R-:W-:Y:S01]  /*17b60*/  STL [R1+0xc0], R136 ;  /* 0x0000c08801007387 */ /* 0x000fe20000100800 */
[C---:B------:R-:W-:Y:S01]  /*17b70*/  FMUL.FTZ R35, R132.reuse, R175 ;  /* 0x000000af84237220 */ /* 0x040fe20000410000 */
[----:B------:R-:W-:Y:S01]  /*17b80*/  MOV R175, R58 ;  /* 0x0000003a00af7202 */ /* 0x000fe20000000f00 */
[----:B------:R3:W-:Y:S01]  /*17b90*/  MUFU.EX2 R137, R4 ;  /* 0x0000000400897308 */ /* 0x0007e20000000800 */
[C---:B------:R-:W-:Y:S01]  /*17ba0*/  FMUL.FTZ R50, R132.reuse, R190 ;  /* 0x000000be84327220 */ /* 0x040fe20000410000 */
[----:B------:R-:W-:Y:S01]  /*17bb0*/  MOV R190, R59 ;  /* 0x0000003b00be7202 */ /* 0x000fe20000000f00 */
[C---:B------:R-:W-:Y:S02]  /*17bc0*/  FMUL.FTZ R66, R132.reuse, R206 ;  /* 0x000000ce84427220 */ /* 0x040fe40000410000 */
[C---:B------:R-:W-:Y:S02]  /*17bd0*/  FMUL.FTZ R69, R133.reuse, R69 ;  /* 0x0000004585457220 */ /* 0x040fe40000410000 */
[C---:B------:R-:W-:Y:S02]  /*17be0*/  FMUL.FTZ R70, R132.reuse, R70 ;  /* 0x0000004684467220 */ /* 0x040fe40000410000 */
[----:B------:R-:W-:Y:S01]  /*17bf0*/  FMUL.FTZ R71, R132, R71 ;  /* 0x0000004784477220 */ /* 0x000fe20000410000 */
[----:B------:R4:W-:Y:S01]  /*17c00*/  MUFU.EX2 R241, R6 ;  /* 0x0000000600f17308 */ /* 0x0009e20000000800 */
[C---:B------:R-:W-:Y:S02]  /*17c10*/  FMUL.FTZ R80, R133.reuse, R80 ;  /* 0x0000005085507220 */ /* 0x040fe40000410000 */
[----:B------:R-:W-:Y:S02]  /*17c20*/  FMUL.FTZ R81, R133, R81 ;  /* 0x0000005185517220 */ /* 0x000fe40000410000 */
[C---:B-1----:R-:W-:Y:S02]  /*17c30*/  FADD.FTZ R0, -R135.reuse, R140 ;  /* 0x0000008c87007221 */ /* 0x042fe40000010100 */
[----:B------:R-:W-:Y:S02]  /*17c40*/  FMUL.FTZ R140, R134, c[0x0][0x23c] ;  /* 0x00008f00868c7a20 */ /* 0x000fe40000410000 */
[----:B------:R-:W-:Y:S02]  /*17c50*/  FMUL.FTZ R0, R0, c[0x0][0x23c] ;  /* 0x00008f0000007a20 */ /* 0x000fe40000410000 */
[----:B--2---:R-:W-:Y:S01]  /*17c60*/  FMUL.FTZ R10, R2, R146 ;  /* 0x00000092020a7220 */ /* 0x004fe20000410000 */
[----:B------:R-:W-:Y:S01]  /*17c70*/  FSEL R140, R140, RZ, P0 ;  /* 0x000000ff8c8c7208 */ /* 0x000fe20000000000 */
[C---:B------:R-:W-:Y:S01]  /*17c80*/  FMUL.FTZ R11, R2.reuse, R147 ;  /* 0x00000093020b7220 */ /* 0x040fe20000410000 */
[----:B------:R-:W-:Y:S01]  /*17c90*/  FSETP.NEU.FTZ.AND P0, PT, R135, -INF , PT ;  /* 0xff8000008700780b */ /* 0x000fe20003f1d000 */
[----:B---3--:R-:W-:Y:S01]  /*17ca0*/  FFMA.FTZ R4, R17, c[0x0][0x23c], -R138 ;  /* 0x00008f0011047a23 */ /* 0x008fe2000001088a */
[----:B------:R-:W1:Y:S01]  /*17cb0*/  MUFU.EX2 R0, R0 ;  /* 0x0000000000007308 */ /* 0x000e620000000800 */
[----:B------:R-:W-:Y:S01]  /*17cc0*/  FMUL.FTZ R14, R2, R154 ;  /* 0x0000009a020e7220 */ /* 0x000fe20000410000 */
[----:B------:R-:W-:Y:S01]  /*17cd0*/  FSEL R142, R142, RZ, P0 ;  /* 0x000000ff8e8e7208 */ /* 0x000fe20000000000 */
[----:B------:R-:W-:Y:S02]  /*17ce0*/  FMUL.FTZ R15, R2, R155 ;  /* 0x0000009b020f7220 */ /* 0x000fe40000410000 */
[----:B------:R-:W-:Y:S02]  /*17cf0*/  FMUL.FTZ R17, R133, R157 ;  /* 0x0000009d85117220 */ /* 0x000fe40000410000 */
[----:B------:R-:W-:Y:S02]  /*17d00*/  FFMA.FTZ R8, R30, c[0x0][0x23c], -R142 ;  /* 0x00008f001e087a23 */ /* 0x000fe4000001088e */
[----:B----4-:R-:W-:Y:S01]  /*17d10*/  FMUL.FTZ R6, R132, R150 ;  /* 0x0000009684067220 */ /* 0x010fe20000410000 */
[----:B------:R-:W2:Y:S01]  /*17d20*/  MUFU.EX2 R246, R4 ;  /* 0x0000000400f67308 */ /* 0x000ea20000000800 */
[C---:B------:R-:W-:Y:S02]  /*17d30*/  FMUL.FTZ R30, R2.reuse, R170 ;  /* 0x000000aa021e7220 */ /* 0x040fe40000410000 */
[C---:B------:R-:W-:Y:S02]  /*17d40*/  FMUL.FTZ R31, R2.reuse, R171 ;  /* 0x000000ab021f7220 */ /* 0x040fe40000410000 */
[C---:B------:R-:W-:Y:S02]  /*17d50*/  FMUL.FTZ R42, R2.reuse, R182 ;  /* 0x000000b6022a7220 */ /* 0x040fe40000410000 */
[C---:B------:R-:W-:Y:S02]  /*17d60*/  FMUL.FTZ R43, R2.reuse, R183 ;  /* 0x000000b7022b7220 */ /* 0x040fe40000410000 */
[C---:B------:R-:W-:Y:S01]  /*17d70*/  FMUL.FTZ R46, R2.reuse, R186 ;  /* 0x000000ba022e7220 */ /* 0x040fe20000410000 */
[----:B------:R3:W-:Y:S01]  /*17d80*/  MUFU.EX2 R247, R8 ;  /* 0x0000000800f77308 */ /* 0x0007e20000000800 */
[C---:B------:R-:W-:Y:S02]  /*17d90*/  FMUL.FTZ R58, R2.reuse, R198 ;  /* 0x000000c6023a7220 */ /* 0x040fe40000410000 */
[----:B------:R-:W-:Y:S02]  /*17da0*/  FMUL.FTZ R62, R2, R202 ;  /* 0x000000ca023e7220 */ /* 0x000fe40000410000 */
[C---:B-1----:R-:W-:Y:S02]  /*17db0*/  FMUL.FTZ R12, R0.reuse, R152 ;  /* 0x00000098000c7220 */ /* 0x042fe40000410000 */
[C---:B------:R-:W-:Y:S02]  /*17dc0*/  FMUL.FTZ R13, R0.reuse, R153 ;  /* 0x00000099000d7220 */ /* 0x040fe40000410000 */
[C---:B------:R-:W-:Y:S01]  /*17dd0*/  FMUL.FTZ R40, R0.reuse, R180 ;  /* 0x000000b400287220 */ /* 0x040fe20000410000 */
[----:B------:R-:W-:Y:S01]  /*17de0*/  LDSM.16.MT88.4 R152, [R239+0xc000] ;  /* 0x00c00000ef98783b */ /* 0x000fe20000004200 */
[C---:B------:R-:W-:Y:S02]  /*17df0*/  FMUL.FTZ R41, R0.reuse, R181 ;  /* 0x000000b500297220 */ /* 0x040fe40000410000 */
[----:B------:R-:W-:Y:S01]  /*17e00*/  FMUL.FTZ R44, R0, R184 ;  /* 0x000000b8002c7220 */ /* 0x000fe20000410000 */
[----:B--2---:R-:W-:Y:S01]  /*17e10*/  F2FP.PACK_AB R150, R242, R246 ;  /* 0x000000f6f296723e */ /* 0x004fe200000000ff */
[--C-:B------:R-:W-:Y:S02]  /*17e20*/  FFMA.FTZ R4, R19, c[0x0][0x23c], -R139.reuse ;  /* 0x00008f0013047a23 */ /* 0x100fe4000001088b */
[----:B------:R-:W-:Y:S02]  /*17e30*/  FMUL.FTZ R19, R132, R159 ;  /* 0x0000009f84137220 */ /* 0x000fe40000410000 */
[----:B------:R-:W1:Y:S01]  /*17e40*/  MUFU.EX2 R5, R4 ;  /* 0x0000000400057308 */ /* 0x000e620000000800 */
[----:B------:R-:W-:Y:S01]  /*17e50*/  FMUL.FTZ R45, R0, R185 ;  /* 0x000000b9002d7220 */ /* 0x000fe20000410000 */
[----:B------:R-:W-:Y:S01]  /*17e60*/  MOV R185, R65 ;  /* 0x0000004100b97202 */ /* 0x000fe20000000f00 */
[----:B------:R-:W-:Y:S01]  /*17e70*/  FMUL.FTZ R59, R2, R199 ;  /* 0x000000c7023b7220 */ /* 0x000fe20000410000 */
[----:B------:R-:W-:Y:S01]  /*17e80*/  LDSM.16.MT88.4 R156, [R237+0xe000] ;  /* 0x00e00000ed9c783b */ /* 0x000fe20000004200 */
[----:B---3--:R-:W-:Y:S02]  /*17e90*/  FMUL.FTZ R8, R0, R144 ;  /* 0x0000009000087220 */ /* 0x008fe40000410000 */
[----:B------:R-:W-:Y:S02]  /*17ea0*/  FMUL.FTZ R63, R2, R203 ;  /* 0x000000cb023f7220 */ /* 0x000fe40000410000 */
[C---:B------:R-:W-:Y:S02]  /*17eb0*/  FMUL.FTZ R60, R0.reuse, R200 ;  /* 0x000000c8003c7220 */ /* 0x040fe40000410000 */
[C---:B------:R-:W-:Y:S02]  /*17ec0*/  FMUL.FTZ R65, R133.reuse, R205 ;  /* 0x000000cd85417220 */ /* 0x040fe40000410000 */
[----:B------:R-:W-:Y:S02]  /*17ed0*/  FMUL.FTZ R61, R0, R201 ;  /* 0x000000c9003d7220 */ /* 0x000fe40000410000 */
[C---:B------:R-:W-:Y:S02]  /*17ee0*/  FMUL.FTZ R74, R2.reuse, R74 ;  /* 0x0000004a024a7220 */ /* 0x040fe40000410000 */
[----:B------:R-:W-:Y:S02]  /*17ef0*/  FMUL.FTZ R75, R2, R75 ;  /* 0x0000004b024b7220 */ /* 0x000fe40000410000 */
[C---:B------:R-:W-:Y:S02]  /*17f00*/  FMUL.FTZ R72, R0.reuse, R72 ;  /* 0x0000004800487220 */ /* 0x040fe40000410000 */
[----:B------:R-:W-:Y:S02]  /*17f10*/  FMUL.FTZ R73, R0, R73 ;  /* 0x0000004900497220 */ /* 0x000fe40000410000 */
[----:B------:R-:W-:Y:S01]  /*17f20*/  FMUL.FTZ R78, R2, R78 ;  /* 0x0000004e024e7220 */ /* 0x000fe20000410000 */
[----:B-1----:R1:W-:Y:S01]  /*17f30*/  STL [R1+0x3c], R5 ;  /* 0x00003c0501007387 */ /* 0x0023e20000100800 */
[--C-:B------:R-:W-:Y:S02]  /*17f40*/  FFMA.FTZ R4, R22, c[0x0][0x23c], -R139.reuse ;  /* 0x00008f0016047a23 */ /* 0x100fe4000001088b */
[----:B------:R-:W-:Y:S01]  /*17f50*/  FMUL.FTZ R79, R2, R79 ;  /* 0x0000004f024f7220 */ /* 0x000fe20000410000 */
[----:B------:R-:W-:Y:S01]  /*17f60*/  STL [R1+0xc4], R134 ;  /* 0x0000c48601007387 */ /* 0x000fe20000100800 */
[----:B------:R2:W-:Y:S01]  /*17f70*/  MUFU.EX2 R248, R4 ;  /* 0x0000000400f87308 */ /* 0x0005e20000000800 */
[C---:B------:R-:W-:Y:S02]  /*17f80*/  FMUL.FTZ R76, R0.reuse, R76 ;  /* 0x0000004c004c7220 */ /* 0x040fe40000410000 */
[----:B------:R3:W-:Y:S01]  /*17f90*/  STL [R1+0xc8], R135 ;  /* 0x0000c88701007387 */ /* 0x0007e20000100800 */
        /* <DEDUP_REMOVED lines=8> */
[--C-:B-1----:R-:W-:Y:S02]  /*18020*/  FFMA.FTZ R5, R23, c[0x0][0x23c], -R140.reuse ;  /* 0x00008f0017057a23 */ /* 0x102fe4000001088c */
[----:B------:R-:W-:Y:S02]  /*18030*/  FMUL.FTZ R91, R2, R91 ;  /* 0x0000005b025b7220 */ /* 0x000fe40000410000 */
[--C-:B--2---:R-:W-:Y:S01]  /*18040*/  FFMA.FTZ R4, R21, c[0x0][0x23c], -R139.reuse ;  /* 0x00008f0015047a23 */ /* 0x104fe2000001088b */
[----:B------:R1:W-:Y:S01]  /*18050*/  MUFU.EX2 R34, R5 ;  /* 0x0000000500227308 */ /* 0x0003e20000000800 */
[----:B------:R-:W2:Y:S01]  /*18060*/  LDSM.16.MT88.4 R20, [R237+0xc000] ;  /* 0x00c00000ed14783b */ /* 0x000ea20000004200 */
[C---:B------:R-:W-:Y:S02]  /*18070*/  FMUL.FTZ R88, R0.reuse, R88 ;  /* 0x0000005800587220 */ /* 0x040fe40000410000 */
[----:B------:R-:W-:Y:S02]  /*18080*/  FMUL.FTZ R89, R0, R89 ;  /* 0x0000005900597220 */ /* 0x000fe40000410000 */
[C---:B------:R-:W-:Y:S02]  /*18090*/  FMUL.FTZ R94, R2.reuse, R94 ;  /* 0x0000005e025e7220 */ /* 0x040fe40000410000 */
[----:B------:R-:W-:Y:S01]  /*180a0*/  FMUL.FTZ R95, R2, R95 ;  /* 0x0000005f025f7220 */ /* 0x000fe20000410000 */
[----:B---3--:R-:W3:Y:S01]  /*180b0*/  LDL.LU R135, [R1+0x3c] ;  /* 0x00003c0001877983 */ /* 0x008ee20000300800 */
[----:B------:R4:W4:Y:S01]  /*180c0*/  MUFU.EX2 R245, R4 ;  /* 0x0000000400f57308 */ /* 0x0009220000000800 */
[C---:B------:R-:W-:Y:S02]  /*180d0*/  FMUL.FTZ R92, R0.reuse, R92 ;  /* 0x0000005c005c7220 */ /* 0x040fe40000410000 */
[----:B------:R-:W2:Y:S01]  /*180e0*/  LDL.LU R172, [R1+0x4c] ;  /* 0x00004c0001ac7983 */ /* 0x000ea20000300800 */
[----:B------:R-:W-:Y:S02]  /*180f0*/  FMUL.FTZ R93, R0, R93 ;  /* 0x0000005d005d7220 */ /* 0x000fe40000410000 */
[C---:B------:R-:W-:Y:S01]  /*18100*/  FMUL.FTZ R96, R133.reuse, R96 ;  /* 0x0000006085607220 */ /* 0x040fe20000410000 */
[----:B------:R-:W2:Y:S01]  /*18110*/  LDL.LU R205, [R1+0x38] ;  /* 0x0000380001cd7983 */ /* 0x000ea20000300800 */
[C---:B------:R-:W-:Y:S02]  /*18120*/  FMUL.FTZ R97, R133.reuse, R97 ;  /* 0x0000006185617220 */ /* 0x040fe40000410000 */
[C---:B------:R-:W-:Y:S02]  /*18130*/  FMUL.FTZ R98, R132.reuse, R98 ;  /* 0x0000006284627220 */ /* 0x040fe40000410000 */
[C---:B------:R-:W-:Y:S02]  /*18140*/  FMUL.FTZ R99, R132.reuse, R99 ;  /* 0x0000006384637220 */ /* 0x040fe40000410000 */
[C---:B-1----:R-:W-:Y:S02]  /*18150*/  FMUL.FTZ R5, R133.reuse, R149 ;  /* 0x0000009585057220 */ /* 0x042fe40000410000 */
[C---:B------:R-:W-:Y:S02]  /*18160*/  FMUL.FTZ R100, R133.reuse, R100 ;  /* 0x0000006485647220 */ /* 0x040fe40000410000 */
[----:B------:R-:W-:Y:S02]  /*18170*/  FMUL.FTZ R101, R133, R101 ;  /* 0x0000006585657220 */ /* 0x000fe40000410000 */
[C---:B------:R-:W-:Y:S02]  /*18180*/  FMUL.FTZ R102, R132.reuse, R102 ;  /* 0x0000006684667220 */ /* 0x040fe40000410000 */
[----:B------:R-:W-:Y:S02]  /*18190*/  FMUL.FTZ R103, R132, R103 ;  /* 0x0000006784677220 */ /* 0x000fe40000410000 */
[--C-:B----4-:R-:W-:Y:S01]  /*181a0*/  FFMA.FTZ R4, R27, c[0x0][0x23c], -R140.reuse ;  /* 0x00008f001b047a23 */ /* 0x110fe2000001088c */
[----:B------:R-:W-:Y:S01]  /*181b0*/  F2FP.PACK_AB R151, R241, R245 ;  /* 0x000000f5f197723e */ /* 0x000fe200000000ff */
[C---:B------:R-:W-:Y:S02]  /*181c0*/  FMUL.FTZ R27, R2.reuse, R167 ;  /* 0x000000a7021b7220 */ /* 0x040fe40000410000 */
[----:B------:R1:W-:Y:S01]  /*181d0*/  MUFU.EX2 R136, R4 ;  /* 0x0000000400887308 */ /* 0x0003e20000000800 */
        /* <DEDUP_REMOVED lines=10> */
[C---:B------:R-:W-:Y:S02]  /*18280*/  FMUL.FTZ R114, R132.reuse, R114 ;  /* 0x0000007284727220 */ /* 0x040fe40000410000 */
[----:B------:R-:W-:Y:S02]  /*18290*/  FMUL.FTZ R115, R132, R115 ;  /* 0x0000007384737220 */ /* 0x000fe40000410000 */
[--C-:B-1----:R-:W-:Y:S02]  /*182a0*/  FFMA.FTZ R4, R26, c[0x0][0x23c], -R140.reuse ;  /* 0x00008f001a047a23 */ /* 0x102fe4000001088c */
[----:B------:R-:W-:Y:S02]  /*182b0*/  FMUL.FTZ R26, R2, R166 ;  /* 0x000000a6021a7220 */ /* 0x000fe40000410000 */
[----:B------:R1:W-:Y:S01]  /*182c0*/  MUFU.EX2 R57, R4 ;  /* 0x0000000400397308 */ /* 0x0003e20000000800 */
[C---:B------:R-:W-:Y:S02]  /*182d0*/  FMUL.FTZ R116, R133.reuse, R116 ;  /* 0x0000007485747220 */ /* 0x040fe40000410000 */
[----:B------:R-:W-:Y:S02]  /*182e0*/  FMUL.FTZ R117, R133, R117 ;  /* 0x0000007585757220 */ /* 0x000fe40000410000 */
[C---:B------:R-:W-:Y:S02]  /*182f0*/  FMUL.FTZ R118, R132.reuse, R118 ;  /* 0x0000007684767220 */ /* 0x040fe40000410000 */
[----:B------:R-:W-:Y:S02]  /*18300*/  FMUL.FTZ R119, R132, R119 ;  /* 0x0000007784777220 */ /* 0x000fe40000410000 */
[C---:B------:R-:W-:Y:S01]  /*18310*/  FMUL.FTZ R122, R2.reuse, R122 ;  /* 0x0000007a027a7220 */ /* 0x040fe20000410000 */
[----:B------:R4:W-:Y:S01]  /*18320*/  MUFU.EX2 R166, R143 ;  /* 0x0000008f00a67308 */ /* 0x0009e20000000800 */
[----:B------:R-:W-:Y:S02]  /*18330*/  FMUL.FTZ R123, R2, R123 ;  /* 0x0000007b027b7220 */ /* 0x000fe40000410000 */
[C---:B------:R-:W-:Y:S02]  /*18340*/  FMUL.FTZ R120, R0.reuse, R120 ;  /* 0x0000007800787220 */ /* 0x040fe40000410000 */
[----:B------:R-:W-:Y:S02]  /*18350*/  FMUL.FTZ R121, R0, R121 ;  /* 0x0000007900797220 */ /* 0x000fe40000410000 */
[C---:B------:R-:W-:Y:S02]  /*18360*/  FMUL.FTZ R126, R2.reuse, R126 ;  /* 0x0000007e027e7220 */ /* 0x040fe40000410000 */
[----:B------:R-:W-:Y:S02]  /*18370*/  FMUL.FTZ R127, R2, R127 ;  /* 0x0000007f027f7220 */ /* 0x000fe40000410000 */
[C---:B------:R-:W-:Y:S02]  /*18380*/  FMUL.FTZ R124, R0.reuse, R124 ;  /* 0x0000007c007c7220 */ /* 0x040fe40000410000 */
[C---:B------:R-:W-:Y:S02]  /*18390*/  FMUL.FTZ R125, R0.reuse, R125 ;  /* 0x0000007d007d7220 */ /* 0x040fe40000410000 */
[----:B-1----:R-:W-:Y:S02]  /*183a0*/  FFMA.FTZ R4, R25, c[0x0][0x23c], -R140 ;  /* 0x00008f0019047a23 */ /* 0x002fe4000001088c */
[----:B------:R-:W-:Y:S02]  /*183b0*/  FMUL.FTZ R25, R0, R165 ;  /* 0x000000a500197220 */ /* 0x000fe40000410000 */
[----:B------:R1:W1:Y:S01]  /*183c0*/  MUFU.EX2 R243, R4 ;  /* 0x0000000400f37308 */ /* 0x0002620000000800 */
[C---:B------:R-:W-:Y:S02]  /*183d0*/  FMUL.FTZ R128, R133.reuse, R128 ;  /* 0x0000008085807220 */ /* 0x040fe40000410000 */
[----:B------:R-:W-:Y:S02]  /*183e0*/  FMUL.FTZ R129, R133, R129 ;  /* 0x0000008185817220 */ /* 0x000fe40000410000 */
[----:B----4-:R-:W-:Y:S01]  /*183f0*/  FFMA.FTZ R143, R208, c[0x0][0x23c], -R138 ;  /* 0x00008f00d08f7a23 */ /* 0x010fe2000001088a */
[----:B------:R-:W-:Y:S01]  /*18400*/  MOV R208, R244 ;  /* 0x000000f400d07202 */ /* 0x000fe20000000f00 */
[C---:B------:R-:W-:Y:S02]  /*18410*/  FMUL.FTZ R130, R132.reuse, R130 ;  /* 0x0000008284827220 */ /* 0x040fe40000410000 */
[----:B------:R-:W-:Y:S02]  /*18420*/  FMUL.FTZ R131, R132, R131 ;  /* 0x0000008384837220 */ /* 0x000fe40000410000 */
[----:B------:R-:W-:Y:S02]  /*18430*/  FFMA.FTZ R141, R141, c[0x0][0x23c], -R140 ;  /* 0x00008f008d8d7a23 */ /* 0x000fe4000001088c */
[----:B-1----:R-:W-:Y:S01]  /*18440*/  FFMA.FTZ R4, R24, c[0x0][0x23c], -R142 ;  /* 0x00008f0018047a23 */ /* 0x002fe2000001088e */
[----:B------:R-:W-:Y:S01]  /*18450*/  F2FP.PACK_AB R147, R243, R57 ;  /* 0x00000039f393723e */ /* 0x000fe200000000ff */
[C---:B------:R-:W-:Y:S02]  /*18460*/  FMUL.FTZ R24, R0.reuse, R164 ;  /* 0x000000a400187220 */ /* 0x040fe40000410000 */
[----:B------:R1:W4:Y:S01]  /*18470*/  MUFU.EX2 R134, R4 ;  /* 0x0000000400867308 */ /* 0x0003220000000800 */
[----:B------:R-:W-:Y:S09]  /*18480*/  FFMA.FTZ R164, R221, c[0x0][0x23c], -R138 ;  /* 0x00008f00dda47a23 */ /* 0x000ff2000001088a */
[----:B------:R4:W-:Y:S01]  /*18490*/  MUFU.EX2 R186, R164 ;  /* 0x000000a400ba7308 */ /* 0x0009e20000000800 */
[--C-:B-1----:R-:W-:Y:S01]  /*184a0*/  FFMA.FTZ R4, R29, c[0x0][0x23c], -R142.reuse ;  /* 0x00008f001d047a23 */ /* 0x102fe2000001088e */
[----:B----4-:R-:W-:Y:S01]  /*184b0*/  F2FP.PACK_AB R144, R247, R134 ;  /* 0x00000086f790723e */ /* 0x010fe200000000ff */
[----:B------:R-:W-:Y:S07]  /*184c0*/  FMUL.FTZ R29, R0, R169 ;  /* 0x000000a9001d7220 */ /* 0x000fee0000410000 */
[----:B------:R1:W4:Y:S01]  /*184d0*/  MUFU.EX2 R67, R4 ;  /* 0x0000000400437308 */ /* 0x0003220000000800 */
[--C-:B------:R-:W-:Y:S09]  /*184e0*/  FFMA.FTZ R164, R226, c[0x0][0x23c], -R139.reuse ;  /* 0x00008f00e2a47a23 */ /* 0x100ff2000001088b */
[----:B------:R-:W-:Y:S01]  /*184f0*/  MUFU.EX2 R181, R164 ;  /* 0x000000a400b57308 */ /* 0x000fe20000000800 */
[----:B-1----:R-:W-:Y:S01]  /*18500*/  FFMA.FTZ R4, R28, c[0x0][0x23c], -R142 ;  /* 0x00008f001c047a23 */ /* 0x002fe2000001088e */
[----:B----4-:R-:W-:Y:S01]  /*18510*/  MOV R183, R67 ;  /* 0x0000004300b77202 */ /* 0x010fe20000000f00 */
[C---:B------:R-:W-:Y:S07]  /*18520*/  FMUL.FTZ R28, R0.reuse, R168 ;  /* 0x000000a8001c7220 */ /* 0x040fee0000410000 */
[----:B------:R1:W4:Y:S02]  /*18530*/  MUFU.EX2 R236, R4 ;  /* 0x0000000400ec7308 */ /* 0x0003240000000800 */
[----:B-1----:R-:W-:Y:S01]  /*18540*/  FMUL.FTZ R4, R133, R148 ;  /* 0x0000009485047220 */ /* 0x002fe20000410000 */
[----:B------:R-:W-:Y:S01]  /*18550*/  F2FP.PACK_AB R148, R137, R9 ;  /* 0x000000098994723e */ /* 0x000fe200000000ff */
[----:B------:R-:W-:Y:S01]  /*18560*/  FMUL.FTZ R9, R0, R145 ;  /* 0x0000009100097220 */ /* 0x000fe20000410000 */
[----:B------:R-:W-:Y:S02]  /*18570*/  F2FP.PACK_AB R145, R136, R34 ;  /* 0x000000228891723e */ /* 0x000fe400000000ff */
[----:B----4-:R-:W-:Y:S01]  /*18580*/  F2FP.PACK_AB R146, R236, R67 ;  /* 0x00000043ec92723e */ /* 0x010fe200000000ff */
[----:B------:R-:W-:Y:S01]  /*18590*/  FMUL.FTZ R67, R132, R207 ;  /* 0x000000cf84437220 */ /* 0x000fe20000410000 */
[----:B---3--:R-:W-:Y:S07]  /*185a0*/  F2FP.PACK_AB R149, R248, R135 ;  /* 0x00000087f895723e */ /* 0x008fee00000000ff */
[-C--:B--2---:R-:W-:Y:S08]  /*185b0*/  HMMA.16816.F32 R4, R148, R20.reuse, R4 ;  /* 0x000000149404723c */ /* 0x084ff00000001804 */
[C---:B------:R-:W-:Y:S07]  /*185c0*/  HMMA.16816.F32 R8, R144.reuse, R20, R8 ;  /* 0x000000149008723c */ /* 0x040fee0000001808 */
[C---:B------:R-:W-:Y:S01]  /*185d0*/  FMUL.FTZ R20, R133.reuse, R160 ;  /* 0x000000a085147220 */ /* 0x040fe20000410000 */
[-C--:B------:R-:W-:Y:S01]  /*185e0*/  HMMA.16816.F32 R12, R144, R22.reuse, R12 ;  /* 0x00000016900c723c */ /* 0x080fe2000000180c */
[----:B------:R-:W-:Y:S03]  /*185f0*/  MOV R160, R51 ;  /* 0x0000003300a07202 */ /* 0x000fe60000000f00 */
[C---:B------:R-:W-:Y:S01]  /*18600*/  FMUL.FTZ R21, R133.reuse, R161 ;  /* 0x000000a185157220 */ /* 0x040fe20000410000 */
[----:B------:R-:W-:Y:S01]  /*18610*/  MOV R161, R34 ;  /* 0x0000002200a17202 */ /* 0x000fe20000000f00 */
[C---:B------:R-:W-:Y:S01]  /*18620*/  FMUL.FTZ R34, R132.reuse, R174 ;  /* 0x000000ae84227220 */ /* 0x040fe20000410000 */
[----:B------:R-:W-:Y:S01]  /*18630*/  MOV R174, R57 ;  /* 0x0000003900ae7202 */ /* 0x000fe20000000f00 */
[C---:B------:R-:W-:Y:S01]  /*18640*/  HMMA.16816.F32 R16, R148.reuse, R22, R16 ;  /* 0x000000169410723c */ /* 0x040fe20000001810 */
[----:B------:R-:W-:Y:S03]  /*18650*/  FMUL.FTZ R51, R132, R191 ;  /* 0x000000bf84337220 */ /* 0x000fe60000410000 */
[C---:B------:R-:W-:Y:S01]  /*18660*/  FMUL.FTZ R57, R0.reuse, R197 ;  /* 0x000000c500397220 */ /* 0x040fe20000410000 */
[----:B------:R-:W-:Y:S01]  /*18670*/  MOV R191, R56 ;  /* 0x0000003800bf7202 */ /* 0x000fe20000000f00 */
[----:B------:R-:W-:Y:S01]  /*18680*/  FMUL.FTZ R56, R0, R196 ;  /* 0x000000c400387220 */ /* 0x000fe20000410000 */
[----:B------:R-:W-:Y:S01]  /*18690*/  MOV R189, R161 ;  /* 0x000000a100bd7202 */ /* 0x000fe20000000f00 */
[C---:B------:R-:W-:Y:S01]  /*186a0*/  FMUL.FTZ R23, R132.reuse, R163 ;  /* 0x000000a384177220 */ /* 0x040fe20000410000 */
[----:B------:R-:W-:Y:S03]  /*186b0*/  MOV R207, R160 ;  /* 0x000000a000cf7202 */ /* 0x000fe60000000f00 */
[----:B------:R-:W-:Y:S01]  /*186c0*/  FMUL.FTZ R22, R132, R162 ;  /* 0x000000a284167220 */ /* 0x000fe20000410000 */
[----:B------:R-:W-:Y:S01]  /*186d0*/  MOV R162, R47 ;  /* 0x0000002f00a27202 */ /* 0x000fe20000000f00 */
[----:B------:R-:W-:Y:S03]  /*186e0*/  FMUL.FTZ R47, R2, R187 ;  /* 0x000000bb022f7220 */ /* 0x000fe60000410000 */
[----:B------:R-:W-:Y:S02]  /*186f0*/  MOV R206, R162 ;  /* 0x000000a200ce7202 */ /* 0x000fe40000000f00 */
[-C--:B------:R-:W-:Y:S01]  /*18700*/  HMMA.16816.F32 R20, R148, R36.reuse, R20 ;  /* 0x000000249414723c */ /* 0x080fe20000001814 */
[----:B------:R-:W-:Y:S07]  /*18710*/  LDSM.16.MT88.4 R160, [R240+0xc800] ;  /* 0x00c80000f0a0783b */ /* 0x000fee0000004200 */
[C---:B------:R-:W-:Y:S07]  /*18720*/  HMMA.16816.F32 R24, R144.reuse, R36, R24 ;  /* 0x000000249018723c */ /* 0x040fee0000001818 */
[C---:B------:R-:W-:Y:S01]  /*18730*/  FMUL.FTZ R36, R133.reuse, R176 ;  /* 0x000000b085247220 */ /* 0x040fe20000410000 */
[-C--:B------:R-:W-:Y:S01]  /*18740*/  HMMA.16816.F32 R28, R144, R38.reuse, R28 ;  /* 0x00000026901c723c */ /* 0x080fe2000000181c */
[----:B------:R-:W-:Y:S02]  /*18750*/  FMUL.FTZ R37, R133, R177 ;  /* 0x000000b185257220 */ /* 0x000fe40000410000 */
[----:B------:R1:W2:Y:S05]  /*18760*/  MUFU.EX2 R177, R143 ;  /* 0x0000008f00b17308 */ /* 0x0002aa0000000800 */
[C---:B------:R-:W-:Y:S07]  /*18770*/  HMMA.16816.F32 R32, R148.reuse, R38, R32 ;  /* 0x000000269420723c */ /* 0x040fee0000001820 */
[C---:B------:R-:W-:Y:S02]  /*18780*/  FMUL.FTZ R38, R132.reuse, R178 ;  /* 0x000000b284267220 */ /* 0x040fe40000410000 */
[C---:B------:R-:W-:Y:S07]  /*18790*/  FMUL.FTZ R39, R132.reuse, R179 ;  /* 0x000000b384277220 */ /* 0x040fee0000410000 */
[-C--:B------:R-:W-:Y:S01]  /*187a0*/  HMMA.16816.F32 R36, R148, R52.reuse, R36 ;  /* 0x000000349424723c */ /* 0x080fe20000001824 */
[--C-:B-1----:R-:W-:Y:S07]  /*187b0*/  FFMA.FTZ R143, R209, c[0x0][0x23c], -R138.reuse ;  /* 0x00008f00d18f7a23 */ /* 0x102fee000001088a */
[C---:B------:R-:W-:Y:S07]  /*187c0*/  HMMA.16816.F32 R40, R144.reuse, R52, R40 ;  /* 0x000000349028723c */ /* 0x040fee0000001828 */
[C---:B------:R-:W-:Y:S01]  /*187d0*/  FMUL.FTZ R53, R133.reuse, R193 ;  /* 0x000000c185357220 */ /* 0x040fe20000410000 */
[-C--:B------:R-:W-:Y:S01]  /*187e0*/  HMMA.16816.F32 R44, R144, R54.reuse, R44 ;  /* 0x00000036902c723c */ /* 0x080fe2000000182c */
[----:B------:R-:W-:Y:S07]  /*187f0*/  FMUL.FTZ R52, R133, R192 ;  /* 0x000000c085347220 */ /* 0x000fee0000410000 */
[C---:B------:R-:W-:Y:S07]  /*18800*/  HMMA.16816.F32 R48, R148.reuse, R54, R48 ;  /* 0x000000369430723c */ /* 0x040fee0000001830 */
[C---:B------:R-:W-:Y:S02]  /*18810*/  FMUL.FTZ R54, R132.reuse, R194 ;  /* 0x000000c284367220 */ /* 0x040fe40000410000 */
[----:B------:R1:W-:Y:S03]  /*18820*/  MUFU.EX2 R194, R143 ;  /* 0x0000008f00c27308 */ /* 0x0003e60000000800 */
[----:B------:R-:W-:Y:S07]  /*18830*/  FMUL.FTZ R55, R132, R195 ;  /* 0x000000c384377220 */ /* 0x000fee0000410000 */
[-C--:B------:R-:W-:Y:S08]  /*18840*/  HMMA.16816.F32 R52, R148, R152.reuse, R52 ;  /* 0x000000989434723c */ /* 0x080ff00000001834 */
[C---:B------:R-:W-:Y:S01]  /*18850*/  HMMA.16816.F32 R56, R144.reuse, R152, R56 ;  /* 0x000000989038723c */ /* 0x040fe20000001838 */
[----:B-1----:R-:W-:Y:S07]  /*18860*/  FFMA.FTZ R143, R210, c[0x0][0x23c], -R138 ;  /* 0x00008f00d28f7a23 */ /* 0x002fee000001088a */
[-C--:B------:R-:W-:Y:S01]  /*18870*/  HMMA.16816.F32 R60, R144, R154.reuse, R60 ;  /* 0x0000009a903c723c */ /* 0x080fe2000000183c */
[----:B------:R1:W3:Y:S07]  /*18880*/  MUFU.EX2 R171, R143 ;  /* 0x0000008f00ab7308 */ /* 0x0002ee0000000800 */
[C---:B------:R-:W-:Y:S01]  /*18890*/  HMMA.16816.F32 R64, R148.reuse, R154, R64 ;  /* 0x0000009a9440723c */ /* 0x040fe20000001840 */
[----:B------:R-:W4:Y:S07]  /*188a0*/  LDSM.16.MT88.4 R152, [R238+0xe000] ;  /* 0x00e00000ee98783b */ /* 0x000f2e0000004200 */
[-C--:B------:R-:W-:Y:S08]  /*188b0*/  HMMA.16816.F32 R68, R148, R156.reuse, R68 ;  /* 0x0000009c9444723c */ /* 0x080ff00000001844 */
[C---:B------:R-:W-:Y:S01]  /*188c0*/  HMMA.16816.F32 R72, R144.reuse, R156, R72 ;  /* 0x0000009c9048723c */ /* 0x040fe20000001848 */
[--C-:B-1----:R-:W-:Y:S07]  /*188d0*/  FFMA.FTZ R143, R211, c[0x0][0x23c], -R139.reuse ;  /* 0x00008f00d38f7a23 */ /* 0x102fee000001088b */
[-C--:B------:R-:W-:Y:S01]  /*188e0*/  HMMA.16816.F32 R76, R144, R158.reuse, R76 ;  /* 0x0000009e904c723c */ /* 0x080fe2000000184c */
[----:B------:R1:W-:Y:S07]  /*188f0*/  MUFU.EX2 R182, R143 ;  /* 0x0000008f00b67308 */ /* 0x0003ee0000000800 */
[C---:B------:R-:W-:Y:S01]  /*18900*/  HMMA.16816.F32 R80, R148.reuse, R158, R80 ;  /* 0x0000009e9450723c */ /* 0x040fe20000001850 */
[----:B------:R-:W2:Y:S07]  /*18910*/  LDSM.16.MT88.4 R156, [R240+0xe000] ;  /* 0x00e00000f09c783b */ /* 0x000eae0000004200 */
[-C--:B----4-:R-:W-:Y:S08]  /*18920*/  HMMA.16816.F32 R84, R148, R152.reuse, R84 ;  /* 0x000000989454723c */ /* 0x090ff00000001854 */
[C---:B------:R-:W-:Y:S01]  /*18930*/  HMMA.16816.F32 R88, R144.reuse, R152, R88 ;  /* 0x000000989058723c */ /* 0x040fe20000001858 */
[--C-:B-1----:R-:W-:Y:S04]  /*18940*/  FFMA.FTZ R143, R217, c[0x0][0x23c], -R139.reuse ;  /* 0x00008f00d98f7a23 */ /* 0x102fe8000001088b */
[----:B------:R1:W4:Y:S03]  /*18950*/  MUFU.EX2 R180, R143 ;  /* 0x0000008f00b47308 */ /* 0x0003260000000800 */
[-C--:B------:R-:W-:Y:S08]  /*18960*/  HMMA.16816.F32 R92, R144, R154.reuse, R92 ;  /* 0x0000009a905c723c */ /* 0x080ff0000000185c */
[C---:B------:R-:W-:Y:S01]  /*18970*/  HMMA.16816.F32 R96, R148.reuse, R154, R96 ;  /* 0x0000009a9460723c */ /* 0x040fe20000001860 */
[----:B------:R-:W3:Y:S07]  /*18980*/  LDSM.16.MT88.4 R152, [R239+0xe000] ;  /* 0x00e00000ef98783b */ /* 0x000eee0000004200 */
[-C--:B--2---:R-:W-:Y:S01]  /*18990*/  HMMA.16816.F32 R100, R148, R156.reuse, R100 ;  /* 0x0000009c9464723c */ /* 0x084fe20000001864 */
[--C-:B-1----:R-:W-:Y:S07]  /*189a0*/  FFMA.FTZ R143, R218, c[0x0][0x23c], -R139.reuse ;  /* 0x00008f00da8f7a23 */ /* 0x102fee000001088b */
[C---:B------:R-:W-:Y:S01]  /*189b0*/  HMMA.16816.F32 R104, R144.reuse, R156, R104 ;  /* 0x0000009c9068723c */ /* 0x040fe20000001868 */
[----:B------:R1:W-:Y:S07]  /*189c0*/  MUFU.EX2 R195, R143 ;  /* 0x0000008f00c37308 */ /* 0x0003ee0000000800 */
[-C--:B------:R-:W-:Y:S08]  /*189d0*/  HMMA.16816.F32 R108, R144, R158.reuse, R108 ;  /* 0x0000009e906c723c */ /* 0x080ff0000000186c */
[C---:B------:R-:W-:Y:S01]  /*189e0*/  HMMA.16816.F32 R112, R148.reuse, R158, R112 ;  /* 0x0000009e9470723c */ /* 0x040fe20000001870 */
[----:B------:R-:W2:Y:S07]  /*189f0*/  LDSM.16.MT88.4 R156, [R237+0xc800] ;  /* 0x00c80000ed9c783b */ /* 0x000eae0000004200 */
[-C--:B---3--:R-:W-:Y:S01]  /*18a00*/  HMMA.16816.F32 R116, R148, R152.reuse, R116 ;  /* 0x000000989474723c */ /* 0x088fe20000001874 */
[--C-:B-1----:R-:W-:Y:S04]  /*18a10*/  FFMA.FTZ R143, R219, c[0x0][0x23c], -R139.reuse ;  /* 0x00008f00db8f7a23 */ /* 0x102fe8000001088b */
[----:B------:R1:W3:Y:S03]  /*18a20*/  MUFU.EX2 R168, R143 ;  /* 0x0000008f00a87308 */ /* 0x0002e60000000800 */
[C---:B------:R-:W-:Y:S08]  /*18a30*/  HMMA.16816.F32 R120, R144.reuse, R152, R120 ;  /* 0x000000989078723c */ /* 0x040ff00000001878 */
[-C--:B------:R-:W-:Y:S07]  /*18a40*/  HMMA.16816.F32 R124, R144, R154.reuse, R124 ;  /* 0x0000009a907c723c */ /* 0x080fee000000187c */
[----:B------:R-:W-:Y:S01]  /*18a50*/  F2FP.PACK_AB R144, R177, R166 ;  /* 0x000000a6b190723e */ /* 0x000fe200000000ff */
[----:B------:R-:W-:Y:S01]  /*18a60*/  HMMA.16816.F32 R128, R148, R154, R128 ;  /* 0x0000009a9480723c */ /* 0x000fe20000001880 */
[----:B------:R-:W2:Y:S03]  /*18a70*/  LDSM.16.MT88.4 R152, [R238+0xc800] ;  /* 0x00c80000ee98783b */ /* 0x000ea60000004200 */
[----:B------:R-:W-:Y:S02]  /*18a80*/  F2FP.PACK_AB R146, R171, R194 ;  /* 0x000000c2ab92723e */ /* 0x000fe400000000ff */
[----:B----4-:R-:W-:Y:S01]  /*18a90*/  F2FP.PACK_AB R145, R180, R182 ;  /* 0x000000b6b491723e */ /* 0x010fe200000000ff */
[--C-:B-1----:R-:W-:Y:S01]  /*18aa0*/  FFMA.FTZ R143, R223, c[0x0][0x23c], -R140.reuse ;  /* 0x00008f00df8f7a23 */ /* 0x102fe2000001088c */
[----:B---3--:R-:W-:Y:S03]  /*18ab0*/  F2FP.PACK_AB R147, R168, R195 ;  /* 0x000000c3a893723e */ /* 0x008fe600000000ff */
[----:B------:R1:W-:Y:S04]  /*18ac0*/  MUFU.EX2 R193, R143 ;  /* 0x0000008f00c17308 */ /* 0x0003e80000000800 */
[-C--:B--2---:R-:W-:Y:S01]  /*18ad0*/  HMMA.16816.F32 R4, R144, R156.reuse, R4 ;  /* 0x0000009c9004723c */ /* 0x084fe20000001804 */
[--C-:B-1----:R-:W-:Y:S05]  /*18ae0*/  FFMA.FTZ R143, R224, c[0x0][0x23c], -R140.reuse ;  /* 0x00008f00e08f7a23 */ /* 0x102fea000001088c */
[----:B------:R1:W2:Y:S02]  /*18af0*/  MUFU.EX2 R178, R143 ;  /* 0x0000008f00b27308 */ /* 0x0002a40000000800 */
[--C-:B-1----:R-:W-:Y:S01]  /*18b00*/  FFMA.FTZ R143, R222, c[0x0][0x23c], -R140.reuse ;  /* 0x00008f00de8f7a23 */ /* 0x102fe2000001088c */
[----:B--2---:R-:W-:Y:S07]  /*18b10*/  F2FP.PACK_AB R149, R178, R193 ;  /* 0x000000c1b295723e */ /* 0x004fee00000000ff */
[----:B------:R1:W-:Y:S02]  /*18b20*/  MUFU.EX2 R176, R143 ;  /* 0x0000008f00b07308 */ /* 0x0003e40000000800 */
[----:B-1----:R-:W-:Y:S08]  /*18b30*/  FFMA.FTZ R143, R228, c[0x0][0x23c], -R140 ;  /* 0x00008f00e48f7a23 */ /* 0x002ff0000001088c */
[----:B------:R1:W2:Y:S02]  /*18b40*/  MUFU.EX2 R170, R143 ;  /* 0x0000008f00aa7308 */ /* 0x0002a40000000800 */
[--C-:B-1----:R-:W-:Y:S01]  /*18b50*/  FFMA.FTZ R143, R233, c[0x0][0x23c], -R142.reuse ;  /* 0x00008f00e98f7a23 */ /* 0x102fe2000001088e */
[----:B--2---:R-:W-:Y:S07]  /*18b60*/  F2FP.PACK_AB R151, R170, R176 ;  /* 0x000000b0aa97723e */ /* 0x004fee00000000ff */
        /* <DEDUP_REMOVED lines=8> */
[--C-:B-1----:R-:W-:Y:S01]  /*18bf0*/  FFMA.FTZ R143, R216, c[0x0][0x23c], -R138.reuse ;  /* 0x00008f00d88f7a23 */ /* 0x102fe2000001088a */
[----:B--2---:R-:W-:Y:S01]  /*18c00*/  F2FP.PACK_AB R150, R169, R198 ;  /* 0x000000c6a996723e */ /* 0x004fe200000000ff */
[----:B------:R-:W-:Y:S06]  /*18c10*/  LDSM.16.MT88.4 R216, [R238+0xf800] ;  /* 0x00f80000eed8783b */ /* 0x000fec0000004200 */
[----:B------:R1:W-:Y:S01]  /*18c20*/  MUFU.EX2 R165, R143 ;  /* 0x0000008f00a57308 */ /* 0x0003e20000000800 */
[C---:B------:R-:W-:Y:S08]  /*18c30*/  HMMA.16816.F32 R8, R148.reuse, R156, R8 ;  /* 0x0000009c9408723c */ /* 0x040ff00000001808 */
[-C--:B------:R-:W-:Y:S08]  /*18c40*/  HMMA.16816.F32 R12, R148, R158.reuse, R12 ;  /* 0x0000009e940c723c */ /* 0x080ff0000000180c */
[C---:B------:R-:W-:Y:S01]  /*18c50*/  HMMA.16816.F32 R16, R144.reuse, R158, R16 ;  /* 0x0000009e9010723c */ /* 0x040fe20000001810 */
[----:B------:R-:W2:Y:S03]  /*18c60*/  LDSM.16.MT88.4 R156, [R239+0xc800] ;  /* 0x00c80000ef9c783b */ /* 0x000ea60000004200 */
[--C-:B-1----:R-:W-:Y:S04]  /*18c70*/  FFMA.FTZ R143, R215, c[0x0][0x23c], -R138.reuse ;  /* 0x00008f00d78f7a23 */ /* 0x102fe8000001088a */
[-C--:B------:R-:W-:Y:S01]  /*18c80*/  HMMA.16816.F32 R20, R144, R152.reuse, R20 ;  /* 0x000000989014723c */ /* 0x080fe20000001814 */
[----:B------:R1:W-:Y:S07]  /*18c90*/  MUFU.EX2 R202, R143 ;  /* 0x0000008f00ca7308 */ /* 0x0003ee0000000800 */
[C---:B------:R-:W-:Y:S08]  /*18ca0*/  HMMA.16816.F32 R24, R148.reuse, R152, R24 ;  /* 0x000000989418723c */ /* 0x040ff00000001818 */
[-C--:B------:R-:W-:Y:S08]  /*18cb0*/  HMMA.16816.F32 R28, R148, R154.reuse, R28 ;  /* 0x0000009a941c723c */ /* 0x080ff0000000181c */
[C---:B------:R-:W-:Y:S01]  /*18cc0*/  HMMA.16816.F32 R32, R144.reuse, R154, R32 ;  /* 0x0000009a9020723c */ /* 0x040fe20000001820 */
[----:B-1----:R-:W-:Y:S01]  /*18cd0*/  FFMA.FTZ R143, R220, c[0x0][0x23c], -R138 ;  /* 0x00008f00dc8f7a23 */ /* 0x002fe2000001088a */
[----:B------:R-:W1:Y:S03]  /*18ce0*/  LDSM.16.MT88.4 R152, [R237+0xe800] ;  /* 0x00e80000ed98783b */ /* 0x000e660000004200 */
[----:B------:R3:W-:Y:S03]  /*18cf0*/  MUFU.EX2 R184, R143 ;  /* 0x0000008f00b87308 */ /* 0x0007e60000000800 */
[-C--:B------:R-:W-:Y:S02]  /*18d00*/  HMMA.16816.F32 R36, R144, R160.reuse, R36 ;  /* 0x000000a09024723c */ /* 0x080fe40000001824 */
[----:B------:R-:W-:Y:S06]  /*18d10*/  LDSM.16.MT88.4 R220, [R240+0xf800] ;  /* 0x00f80000f0dc783b */ /* 0x000fec0000004200 */
[C---:B------:R-:W-:Y:S08]  /*18d20*/  HMMA.16816.F32 R40, R148.reuse, R160, R40 ;  /* 0x000000a09428723c */ /* 0x040ff00000001828 */
[-C--:B------:R-:W-:Y:S01]  /*18d30*/  HMMA.16816.F32 R44, R148, R162.reuse, R44 ;  /* 0x000000a2942c723c */ /* 0x080fe2000000182c */
[--C-:B---3--:R-:W-:Y:S07]  /*18d40*/  FFMA.FTZ R143, R214, c[0x0][0x23c], -R139.reuse ;  /* 0x00008f00d68f7a23 */ /* 0x108fee000001088b */
[C---:B------:R-:W-:Y:S01]  /*18d50*/  HMMA.16816.F32 R48, R144.reuse, R162, R48 ;  /* 0x000000a29030723c */ /* 0x040fe20000001830 */
[----:B------:R3:W-:Y:S01]  /*18d60*/  MUFU.EX2 R199, R143 ;  /* 0x0000008f00c77308 */ /* 0x0007e20000000800 */
[----:B------:R-:W4:Y:S06]  /*18d70*/  LDSM.16.MT88.4 R160, [R238+0xe800] ;  /* 0x00e80000eea0783b */ /* 0x000f2c0000004200 */
[-C--:B--2---:R-:W-:Y:S08]  /*18d80*/  HMMA.16816.F32 R52, R144, R156.reuse, R52 ;  /* 0x0000009c9034723c */ /* 0x084ff00000001834 */
[C---:B------:R-:W-:Y:S08]  /*18d90*/  HMMA.16816.F32 R56, R148.reuse, R156, R56 ;  /* 0x0000009c9438723c */ /* 0x040ff00000001838 */
[-C--:B------:R-:W-:Y:S01]  /*18da0*/  HMMA.16816.F32 R60, R148, R158.reuse, R60 ;  /* 0x0000009e943c723c */ /* 0x080fe2000000183c */
[--C-:B---3--:R-:W-:Y:S04]  /*18db0*/  FFMA.FTZ R143, R213, c[0x0][0x23c], -R139.reuse ;  /* 0x00008f00d58f7a23 */ /* 0x108fe8000001088b */
[----:B------:R2:W-:Y:S03]  /*18dc0*/  MUFU.EX2 R203, R143 ;  /* 0x0000008f00cb7308 */ /* 0x0005e60000000800 */
[C---:B------:R-:W-:Y:S01]  /*18dd0*/  HMMA.16816.F32 R64, R144.reuse, R158, R64 ;  /* 0x0000009e9040723c */ /* 0x040fe20000001840 */
[----:B------:R-:W3:Y:S07]  /*18de0*/  LDSM.16.MT88.4 R156, [R240+0xe800] ;  /* 0x00e80000f09c783b */ /* 0x000eee0000004200 */
[-C--:B-1----:R-:W-:Y:S08]  /*18df0*/  HMMA.16816.F32 R68, R144, R152.reuse, R68 ;  /* 0x000000989044723c */ /* 0x082ff00000001844 */
[C---:B------:R-:W-:Y:S01]  /*18e00*/  HMMA.16816.F32 R72, R148.reuse, R152, R72 ;  /* 0x000000989448723c */ /* 0x040fe20000001848 */
[--C-:B--2---:R-:W-:Y:S07]  /*18e10*/  FFMA.FTZ R143, R225, c[0x0][0x23c], -R139.reuse ;  /* 0x00008f00e18f7a23 */ /* 0x104fee000001088b */
[-C--:B------:R-:W-:Y:S01]  /*18e20*/  HMMA.16816.F32 R76, R148, R154.reuse, R76 ;  /* 0x0000009a944c723c */ /* 0x080fe2000000184c */
[----:B------:R1:W-:Y:S07]  /*18e30*/  MUFU.EX2 R200, R143 ;  /* 0x0000008f00c87308 */ /* 0x0003ee0000000800 */
[C---:B------:R-:W-:Y:S01]  /*18e40*/  HMMA.16816.F32 R80, R144.reuse, R154, R80 ;  /* 0x0000009a9050723c */ /* 0x040fe20000001850 */
[----:B------:R-:W2:Y:S07]  /*18e50*/  LDSM.16.MT88.4 R152, [R239+0xe800] ;  /* 0x00e80000ef98783b */ /* 0x000eae0000004200 */
[-C--:B----4-:R-:W-:Y:S08]  /*18e60*/  HMMA.16816.F32 R84, R144, R160.reuse, R84 ;  /* 0x000000a09054723c */ /* 0x090ff00000001854 */
[C---:B------:R-:W-:Y:S01]  /*18e70*/  HMMA.16816.F32 R88, R148.reuse, R160, R88 ;  /* 0x000000a09458723c */ /* 0x040fe20000001858 */
[--C-:B-1----:R-:W-:Y:S04]  /*18e80*/  FFMA.FTZ R143, R231, c[0x0][0x23c], -R140.reuse ;  /* 0x00008f00e78f7a23 */ /* 0x102fe8000001088c */
[----:B------:R1:W-:Y:S03]  /*18e90*/  MUFU.EX2 R167, R143 ;  /* 0x0000008f00a77308 */ /* 0x0003e60000000800 */
[-C--:B------:R-:W-:Y:S08]  /*18ea0*/  HMMA.16816.F32 R92, R148, R162.reuse, R92 ;  /* 0x000000a2945c723c */ /* 0x080ff0000000185c */
[C---:B------:R-:W-:Y:S01]  /*18eb0*/  HMMA.16816.F32 R96, R144.reuse, R162, R96 ;  /* 0x000000a29060723c */ /* 0x040fe20000001860 */
[----:B------:R-:W4:Y:S07]  /*18ec0*/  LDSM.16.MT88.4 R160, [R237+0xd000] ;  /* 0x00d00000eda0783b */ /* 0x000f2e0000004200 */
[-C--:B---3--:R-:W-:Y:S01]  /*18ed0*/  HMMA.16816.F32 R100, R144, R156.reuse, R100 ;  /* 0x0000009c9064723c */ /* 0x088fe20000001864 */
[--C-:B-1----:R-:W-:Y:S02]  /*18ee0*/  FFMA.FTZ R143, R227, c[0x0][0x23c], -R140.reuse ;  /* 0x00008f00e38f7a23 */ /* 0x102fe4000001088c */
[----:B------:R-:W-:Y:S05]  /*18ef0*/  MUFU.EX2 R227, R141 ;  /* 0x0000008d00e37308 */ /* 0x000fea0000000800 */
[C---:B------:R-:W-:Y:S08]  /*18f00*/  HMMA.16816.F32 R104, R148.reuse, R156, R104 ;  /* 0x0000009c9468723c */ /* 0x040ff00000001868 */
[-C--:B------:R-:W-:Y:S01]  /*18f10*/  HMMA.16816.F32 R108, R148, R158.reuse, R108 ;  /* 0x0000009e946c723c */ /* 0x080fe2000000186c */
[----:B------:R1:W3:Y:S07]  /*18f20*/  MUFU.EX2 R197, R143 ;  /* 0x0000008f00c57308 */ /* 0x0002ee0000000800 */
[C---:B------:R-:W-:Y:S01]  /*18f30*/  HMMA.16816.F32 R112, R144.reuse, R158, R112 ;  /* 0x0000009e9070723c */ /* 0x040fe20000001870 */
[----:B------:R-:W-:Y:S07]  /*18f40*/  LDSM.16.MT88.4 R156, [R240+0xd000] ;  /* 0x00d00000f09c783b */ /* 0x000fee0000004200 */
[-C--:B--2---:R-:W-:Y:S08]  /*18f50*/  HMMA.16816.F32 R116, R144, R152.reuse, R116 ;  /* 0x000000989074723c */ /* 0x084ff00000001874 */
[C---:B------:R-:W-:Y:S01]  /*18f60*/  HMMA.16816.F32 R120, R148.reuse, R152, R120 ;  /* 0x000000989478723c */ /* 0x040fe20000001878 */
[--C-:B-1----:R-:W-:Y:S04]  /*18f70*/  FFMA.FTZ R143, R234, c[0x0][0x23c], -R140.reuse ;  /* 0x00008f00ea8f7a23 */ /* 0x102fe8000001088c */
[----:B------:R1:W-:Y:S03]  /*18f80*/  MUFU.EX2 R244, R143 ;  /* 0x0000008f00f47308 */ /* 0x0003e60000000800 */
[-C--:B------:R-:W-:Y:S07]  /*18f90*/  HMMA.16816.F32 R124, R148, R154.reuse, R124 ;  /* 0x0000009a947c723c */ /* 0x080fee000000187c */
[----:B---3--:R-:W-:Y:S01]  /*18fa0*/  F2FP.PACK_AB R149, R197, R167 ;  /* 0x000000a7c595723e */ /* 0x008fe200000000ff */
[----:B------:R-:W-:Y:S01]  /*18fb0*/  HMMA.16816.F32 R128, R144, R154, R128 ;  /* 0x0000009a9080723c */ /* 0x000fe20000001880 */
[----:B------:R-:W2:Y:S06]  /*18fc0*/  LDSM.16.MT88.4 R152, [R238+0xd000] ;  /* 0x00d00000ee98783b */ /* 0x000eac0000004200 */
[----:B------:R-:W-:Y:S02]  /*18fd0*/  F2FP.PACK_AB R144, R202, R165 ;  /* 0x000000a5ca90723e */ /* 0x000fe400000000ff */
[----:B------:R-:W-:Y:S03]  /*18fe0*/  F2FP.PACK_AB R146, R186, R184 ;  /* 0x000000b8ba92723e */ /* 0x000fe600000000ff */
[----:B------:R-:W-:Y:S01]  /*18ff0*/  F2FP.PACK_AB R145, R203, R199 ;  /* 0x000000c7cb91723e */ /* 0x000fe200000000ff */
[----:B-1----:R-:W-:Y:S01]  /*19000*/  FFMA.FTZ R143, R235, c[0x0][0x23c], -R140 ;  /* 0x00008f00eb8f7a23 */ /* 0x002fe2000001088c */
[----:B------:R-:W-:Y:S03]  /*19010*/  F2FP.PACK_AB R147, R181, R200 ;  /* 0x000000c8b593723e */ /* 0x000fe600000000ff */
[----:B------:R1:W3:Y:S04]  /*19020*/  MUFU.EX2 R187, R143 ;  /* 0x0000008f00bb7308 */ /* 0x0002e80000000800 */
[-C--:B----4-:R-:W-:Y:S01]  /*19030*/  HMMA.16816.F32 R4, R144, R160.reuse, R4 ;  /* 0x000000a09004723c */ /* 0x090fe20000001804 */
[--C-:B-1----:R-:W-:Y:S01]  /*19040*/  FFMA.FTZ R143, R212, c[0x0][0x23c], -R142.reuse ;  /* 0x00008f00d48f7a23 */ /* 0x102fe2000001088e */
[----:B---3--:R-:W-:Y:S01]  /*19050*/  F2FP.PACK_AB R151, R187, R244 ;  /* 0x000000f4bb97723e */ /* 0x008fe200000000ff */
[----:B------:R-:W-:Y:S03]  /*19060*/  LDSM.16.MT88.4 R212, [R237+0xf800] ;  /* 0x00f80000edd4783b */ /* 0x000fe60000004200 */
[----:B------:R1:W-:Y:S02]  /*19070*/  MUFU.EX2 R196, R143 ;  /* 0x0000008f00c47308 */ /* 0x0003e40000000800 */
[--C-:B-1----:R-:W-:Y:S08]  /*19080*/  FFMA.FTZ R143, R249, c[0x0][0x23c], -R142.reuse ;  /* 0x00008f00f98f7a23 */ /* 0x102ff0000001088e */
[----:B------:R1:W3:Y:S02]  /*19090*/  MUFU.EX2 R201, R143 ;  /* 0x0000008f00c97308 */ /* 0x0002e40000000800 */
[--C-:B-1----:R-:W-:Y:S01]  /*190a0*/  FFMA.FTZ R143, R250, c[0x0][0x23c], -R142.reuse ;  /* 0x00008f00fa8f7a23 */ /* 0x102fe2000001088e */
[----:B---3--:R-:W-:Y:S07]  /*190b0*/  F2FP.PACK_AB R148, R201, R196 ;  /* 0x000000c4c994723e */ /* 0x008fee00000000ff */
[----:B------:R1:W-:Y:S02]  /*190c0*/  MUFU.EX2 R252, R143 ;  /* 0x0000008f00fc7308 */ /* 0x0003e40000000800 */
[----:B-1----:R-:W-:Y:S08]  /*190d0*/  FFMA.FTZ R143, R251, c[0x0][0x23c], -R142 ;  /* 0x00008f00fb8f7a23 */ /* 0x002ff0000001088e */
[----:B------:R1:W3:Y:S02]  /*190e0*/  MUFU.EX2 R251, R143 ;  /* 0x0000008f00fb7308 */ /* 0x0002e40000000800 */
[--C-:B-1----:R-:W-:Y:S01]  /*190f0*/  FFMA.FTZ R143, R208, c[0x0][0x23c], -R138.reuse ;  /* 0x00008f00d08f7a23 */ /* 0x102fe2000001088a */
[----:B---3--:R-:W-:Y:S07]  /*19100*/  F2FP.PACK_AB R150, R251, R252 ;  /* 0x000000fcfb96723e */ /* 0x008fee00000000ff */
[----:B------:R1:W-:Y:S01]  /*19110*/  MUFU.EX2 R249, R143 ;  /* 0x0000008f00f97308 */ /* 0x0003e20000000800 */
[C---:B------:R-:W-:Y:S08]  /*19120*/  HMMA.16816.F32 R8, R148.reuse, R160, R8 ;  /* 0x000000a09408723c */ /* 0x040ff00000001808 */
[-C--:B------:R-:W-:Y:S08]  /*19130*/  HMMA.16816.F32 R12, R148, R162.reuse, R12 ;  /* 0x000000a2940c723c */ /* 0x080ff0000000180c */
[C---:B------:R-:W-:Y:S01]  /*19140*/  HMMA.16816.F32 R16, R144.reuse, R162, R16 ;  /* 0x000000a29010723c */ /* 0x040fe20000001810 */
[----:B------:R-:W3:Y:S03]  /*19150*/  LDSM.16.MT88.4 R160, [R239+0xd000] ;  /* 0x00d00000efa0783b */ /* 0x000ee60000004200 */
[--C-:B-1----:R-:W-:Y:S04]  /*19160*/  FFMA.FTZ R143, R207, c[0x0][0x23c], -R138.reuse ;  /* 0x00008f00cf8f7a23 */ /* 0x102fe8000001088a */
[-C--:B--2---:R-:W-:Y:S01]  /*19170*/  HMMA.16816.F32 R20, R144, R152.reuse, R20 ;  /* 0x000000989014723c */ /* 0x084fe20000001814 */
[----:B------:R1:W-:Y:S07]  /*19180*/  MUFU.EX2 R250, R143 ;  /* 0x0000008f00fa7308 */ /* 0x0003ee0000000800 */
[C---:B------:R-:W-:Y:S08]  /*19190*/  HMMA.16816.F32 R24, R148.reuse, R152, R24 ;  /* 0x000000989418723c */ /* 0x040ff00000001818 */
[-C--:B------:R-:W-:Y:S08]  /*191a0*/  HMMA.16816.F32 R28, R148, R154.reuse, R28 ;  /* 0x0000009a941c723c */ /* 0x080ff0000000181c */
[C---:B------:R-:W-:Y:S01]  /*191b0*/  HMMA.16816.F32 R32, R144.reuse, R154, R32 ;  /* 0x0000009a9020723c */ /* 0x040fe20000001820 */
[--C-:B-1----:R-:W-:Y:S01]  /*191c0*/  FFMA.FTZ R143, R206, c[0x0][0x23c], -R138.reuse ;  /* 0x00008f00ce8f7a23 */ /* 0x102fe2000001088a */
[----:B------:R-:W1:Y:S02]  /*191d0*/  LDSM.16.MT88.4 R152, [R237+0xf000] ;  /* 0x00f00000ed98783b */ /* 0x000e640000004200 */
[----:B------:R-:W-:Y:S01]  /*191e0*/  FFMA.FTZ R138, R205, c[0x0][0x23c], -R138 ;  /* 0x00008f00cd8a7a23 */ /* 0x000fe2000001088a */
[----:B------:R-:W-:Y:S01]  /*191f0*/  MUFU.EX2 R235, R143 ;  /* 0x0000008f00eb7308 */ /* 0x000fe20000000800 */
[----:B------:R-:W-:Y:S02]  /*19200*/  MOV R205, R189 ;  /* 0x000000bd00cd7202 */ /* 0x000fe40000000f00 */
[-C--:B------:R-:W-:Y:S07]  /*19210*/  HMMA.16816.F32 R36, R144, R156.reuse, R36 ;  /* 0x0000009c9024723c */ /* 0x080fee0000001824 */
[----:B------:R2:W-:Y:S01]  /*19220*/  MUFU.EX2 R234, R138 ;  /* 0x0000008a00ea7308 */ /* 0x0005e20000000800 */
[C---:B------:R-:W-:Y:S08]  /*19230*/  HMMA.16816.F32 R40, R148.reuse, R156, R40 ;  /* 0x0000009c9428723c */ /* 0x040ff00000001828 */
[-C--:B------:R-:W-:Y:S08]  /*19240*/  HMMA.16816.F32 R44, R148, R158.reuse, R44 ;  /* 0x0000009e942c723c */ /* 0x080ff0000000182c */
[C---:B------:R-:W-:Y:S01]  /*19250*/  HMMA.16816.F32 R48, R144.reuse, R158, R48 ;  /* 0x0000009e9030723c */ /* 0x040fe20000001830 */
[----:B------:R-:W4:Y:S03]  /*19260*/  LDSM.16.MT88.4 R156, [R238+0xf000] ;  /* 0x00f00000ee9c783b */ /* 0x000f260000004200 */
[--C-:B--2---:R-:W-:Y:S04]  /*19270*/  FFMA.FTZ R138, R204, c[0x0][0x23c], -R139.reuse ;  /* 0x00008f00cc8a7a23 */ /* 0x104fe8000001088b */
[-C--:B---3--:R-:W-:Y:S01]  /*19280*/  HMMA.16816.F32 R52, R144, R160.reuse, R52 ;  /* 0x000000a09034723c */ /* 0x088fe20000001834 */
[----:B------:R2:W-:Y:S07]  /*19290*/  MUFU.EX2 R232, R138 ;  /* 0x0000008a00e87308 */ /* 0x0005ee0000000800 */
[C---:B------:R-:W-:Y:S08]  /*192a0*/  HMMA.16816.F32 R56, R148.reuse, R160, R56 ;  /* 0x000000a09438723c */ /* 0x040ff00000001838 */
[-C--:B------:R-:W-:Y:S08]  /*192b0*/  HMMA.16816.F32 R60, R148, R162.reuse, R60 ;  /* 0x000000a2943c723c */ /* 0x080ff0000000183c */
[C---:B------:R-:W-:Y:S01]  /*192c0*/  HMMA.16816.F32 R64, R144.reuse, R162, R64 ;  /* 0x000000a29040723c */ /* 0x040fe20000001840 */
[----:B------:R-:W3:Y:S03]  /*192d0*/  LDSM.16.MT88.4 R160, [R240+0xf000] ;  /* 0x00f00000f0a0783b */ /* 0x000ee60000004200 */
[--C-:B--2---:R-:W-:Y:S04]  /*192e0*/  FFMA.FTZ R138, R191, c[0x0][0x23c], -R139.reuse ;  /* 0x00008f00bf8a7a23 */ /* 0x104fe8000001088b */
[-C--:B-1----:R-:W-:Y:S01]  /*192f0*/  HMMA.16816.F32 R68, R144, R152.reuse, R68 ;  /* 0x000000989044723c */ /* 0x082fe20000001844 */
[----:B------:R1:W2:Y:S07]  /*19300*/  MUFU.EX2 R233, R138 ;  /* 0x0000008a00e97308 */ /* 0x0002ae0000000800 */
[C---:B------:R-:W-:Y:S08]  /*19310*/  HMMA.16816.F32 R72, R148.reuse, R152, R72 ;  /* 0x000000989448723c */ /* 0x040ff00000001848 */
[-C--:B------:R-:W-:Y:S08]  /*19320*/  HMMA.16816.F32 R76, R148, R154.reuse, R76 ;  /* 0x0000009a944c723c */ /* 0x080ff0000000184c */
[C---:B------:R-:W-:Y:S01]  /*19330*/  HMMA.16816.F32 R80, R144.reuse, R154, R80 ;  /* 0x0000009a9050723c */ /* 0x040fe20000001850 */
[--C-:B-1----:R-:W-:Y:S01]  /*19340*/  FFMA.FTZ R138, R190, c[0x0][0x23c], -R139.reuse ;  /* 0x00008f00be8a7a23 */ /* 0x102fe2000001088b */
[----:B------:R-:W1:Y:S02]  /*19350*/  LDSM.16.MT88.4 R152, [R239+0xf000] ;  /* 0x00f00000ef98783b */ /* 0x000e640000004200 */
[----:B------:R-:W-:Y:S01]  /*19360*/  FFMA.FTZ R139, R172, c[0x0][0x23c], -R139 ;  /* 0x00008f00ac8b7a23 */ /* 0x000fe2000001088b */
[----:B------:R3:W-:Y:S01]  /*19370*/  MUFU.EX2 R231, R138 ;  /* 0x0000008a00e77308 */ /* 0x0007e20000000800 */
[----:B--2---:R-:W-:Y:S02]  /*19380*/  F2FP.PACK_AB R141, R233, R232 ;  /* 0x000000e8e98d723e */ /* 0x004fe400000000ff */
[-C--:B----4-:R-:W-:Y:S02]  /*19390*/  HMMA.16816.F32 R84, R144, R156.reuse, R84 ;  /* 0x0000009c9054723c */ /* 0x090fe40000001854 */
[----:B------:R-:W2:Y:S05]  /*193a0*/  LDL.LU R172, [R1+0x44] ;  /* 0x0000440001ac7983 */ /* 0x000eaa0000300800 */
[----:B------:R-:W-:Y:S01]  /*193b0*/  MUFU.EX2 R230, R139 ;  /* 0x0000008b00e67308 */ /* 0x000fe20000000800 */
[C---:B------:R-:W-:Y:S08]  /*193c0*/  HMMA.16816.F32 R88, R148.reuse, R156, R88 ;  /* 0x0000009c9458723c */ /* 0x040ff00000001858 */
[-C--:B------:R-:W-:Y:S01]  /*193d0*/  HMMA.16816.F32 R92, R148, R158.reuse, R92 ;  /* 0x0000009e945c723c */ /* 0x080fe2000000185c */
[--C-:B---3--:R-:W-:Y:S02]  /*193e0*/  FFMA.FTZ R138, R188, c[0x0][0x23c], -R140.reuse ;  /* 0x00008f00bc8a7a23 */ /* 0x108fe4000001088c */
[----:B------:R-:W3:Y:S05]  /*193f0*/  LDL.LU R188, [R1+0x48] ;  /* 0x0000480001bc7983 */ /* 0x000eea0000300800 */
[C---:B------:R-:W-:Y:S01]  /*19400*/  HMMA.16816.F32 R96, R144.reuse, R158, R96 ;  /* 0x0000009e9060723c */ /* 0x040fe20000001860 */
[----:B------:R4:W-:Y:S01]  /*19410*/  MUFU.EX2 R229, R138 ;  /* 0x0000008a00e57308 */ /* 0x0009e20000000800 */
[----:B------:R-:W3:Y:S04]  /*19420*/  LDL.LU R204, [R1+0x5c] ;  /* 0x00005c0001cc7983 */ /* 0x000ee80000300800 */
[----:B------:R-:W3:Y:S02]  /*19430*/  LDL.LU R209, [R1+0x40] ;  /* 0x0000400001d17983 */ /* 0x000ee40000300800 */
[-C--:B------:R-:W-:Y:S02]  /*19440*/  HMMA.16816.F32 R100, R144, R160.reuse, R100 ;  /* 0x000000a09064723c */ /* 0x080fe40000001864 */
[----:B------:R-:W3:Y:S04]  /*19450*/  LDL.LU R208, [R1+0x50] ;  /* 0x0000500001d07983 */ /* 0x000ee80000300800 */
[----:B------:R-:W3:Y:S02]  /*19460*/  LDL.LU R164, [R1+0x54] ;  /* 0x0000540001a47983 */ /* 0x000ee40000300800 */
[C---:B------:R-:W-:Y:S02]  /*19470*/  HMMA.16816.F32 R104, R148.reuse, R160, R104 ;  /* 0x000000a09468723c */ /* 0x040fe40000001868 */
[----:B------:R-:W3:Y:S04]  /*19480*/  LDL.LU R143, [R1+0x58] ;  /* 0x00005800018f7983 */ /* 0x000ee80000300800 */
[----:B------:R-:W2:Y:S02]  /*19490*/  LDSM.16.MT88.4 R156, [R237+0xd800] ;  /* 0x00d80000ed9c783b */ /* 0x000ea40000004200 */
[-C--:B------:R-:W-:Y:S01]  /*194a0*/  HMMA.16816.F32 R108, R148, R162.reuse, R108 ;  /* 0x000000a2946c723c */ /* 0x080fe2000000186c */
[--C-:B----4-:R-:W-:Y:S03]  /*194b0*/  FFMA.FTZ R138, R185, c[0x0][0x23c], -R140.reuse ;  /* 0x00008f00b98a7a23 */ /* 0x110fe6000001088c */
[----:B------:R-:W-:Y:S01]  /*194c0*/  FFMA.FTZ R140, R3, c[0x0][0x23c], -R140 ;  /* 0x00008f00038c7a23 */ /* 0x000fe2000001088c */
[----:B------:R-:W-:Y:S01]  /*194d0*/  MOV R185, R174 ;  /* 0x000000ae00b97202 */ /* 0x000fe20000000f00 */
[--C-:B------:R-:W-:Y:S01]  /*194e0*/  FFMA.FTZ R3, R175, c[0x0][0x23c], -R142.reuse ;  /* 0x00008f00af037a23 */ /* 0x100fe2000001088e */
[----:B------:R-:W-:Y:S01]  /*194f0*/  MUFU.EX2 R228, R138 ;  /* 0x0000008a00e47308 */ /* 0x000fe20000000800 */
[C---:B------:R-:W-:Y:S08]  /*19500*/  HMMA.16816.F32 R112, R144.reuse, R162, R112 ;  /* 0x000000a29070723c */ /* 0x040ff00000001870 */
[-C--:B-1----:R-:W-:Y:S01]  /*19510*/  HMMA.16816.F32 R116, R144, R152.reuse, R116 ;  /* 0x000000989074723c */ /* 0x082fe20000001874 */
[----:B------:R1:W-:Y:S07]  /*19520*/  MUFU.EX2 R224, R3 ;  /* 0x0000000300e07308 */ /* 0x0003ee0000000800 */
[C---:B------:R-:W-:Y:S03]  /*19530*/  HMMA.16816.F32 R120, R148.reuse, R152, R120 ;  /* 0x000000989478723c */ /* 0x040fe60000001878 */
[----:B------:R4:W4:Y:S05]  /*19540*/  MUFU.EX2 R226, R140 ;  /* 0x0000008c00e27308 */ /* 0x00092a0000000800 */
[-C--:B------:R-:W-:Y:S08]  /*19550*/  HMMA.16816.F32 R124, R148, R154.reuse, R124 ;  /* 0x0000009a947c723c */ /* 0x080ff0000000187c */
[----:B------:R-:W-:Y:S01]  /*19560*/  HMMA.16816.F32 R128, R144, R154, R128 ;  /* 0x0000009a9080723c */ /* 0x000fe20000001880 */
[--C-:B-1----:R-:W-:Y:S04]  /*19570*/  FFMA.FTZ R3, R173, c[0x0][0x23c], -R142.reuse ;  /* 0x00008f00ad037a23 */ /* 0x102fe8000001088e */
[----:B------:R2:W1:Y:S01]  /*19580*/  MUFU.EX2 R225, R3 ;  /* 0x0000000300e17308 */ /* 0x0004620000000800 */
[----:B----4-:R-:W-:Y:S02]  /*19590*/  F2FP.PACK_AB R140, R250, R249 ;  /* 0x000000f9fa8c723e */ /* 0x010fe400000000ff */
[----:B------:R-:W-:Y:S01]  /*195a0*/  F2FP.PACK_AB R211, R226, R227 ;  /* 0x000000e3e2d3723e */ /* 0x000fe200000000ff */
[--C-:B--2---:R-:W-:Y:S02]  /*195b0*/  FFMA.FTZ R3, R172, c[0x0][0x23c], -R142.reuse ;  /* 0x00008f00ac037a23 */ /* 0x104fe4000001088e */
[----:B------:R-:W2:Y:S04]  /*195c0*/  LDSM.16.MT88.4 R172, [R238+0xd800] ;  /* 0x00d80000eeac783b */ /* 0x000ea80000004200 */
[----:B------:R4:W-:Y:S01]  /*195d0*/  MUFU.EX2 R139, R3 ;  /* 0x00000003008b7308 */ /* 0x0009e20000000800 */
[----:B---3--:R-:W-:Y:S03]  /*195e0*/  FFMA.FTZ R142, R188, c[0x0][0x23c], -R142 ;  /* 0x00008f00bc8e7a23 */ /* 0x008fe6000001088e */
[----:B------:R-:W3:Y:S06]  /*195f0*/  LDSM.16.MT88.4 R188, [R240+0xd800] ;  /* 0x00d80000f0bc783b */ /* 0x000eec0000004200 */
[----:B------:R2:W2:Y:S01]  /*19600*/  MUFU.EX2 R138, R142 ;  /* 0x0000008e008a7308 */ /* 0x0004a20000000800 */
[----:B------:R-:W-:Y:S04]  /*19610*/  FFMA.FTZ R2, R2, R204, R205 ;  /* 0x000000cc02027223 */ /* 0x000fe800000100cd */
[----:B----4-:R-:W-:Y:S01]  /*19620*/  FADD.FTZ R3, R136, R2 ;  /* 0x0000000288037221 */ /* 0x010fe20000010000 */
[----:B------:R-:W3:Y:S01]  /*19630*/  LDSM.16.MT88.4 R204, [R239+0xd800] ;  /* 0x00d80000efcc783b */ /* 0x000ee20000004200 */
[----:B------:R-:W-:Y:S01]  /*19640*/  FFMA.FTZ R133, R133, R208, R209 ;  /* 0x000000d085857223 */ /* 0x000fe200000100d1 */
[----:B------:R-:W-:Y:S02]  /*19650*/  F2FP.PACK_AB R209, R228, R229 ;  /* 0x000000e5e4d1723e */ /* 0x000fe400000000ff */
[----:B-1----:R-:W-:Y:S01]  /*19660*/  F2FP.PACK_AB R208, R225, R224 ;  /* 0x000000e0e1d0723e */ /* 0x002fe200000000ff */
[----:B------:R-:W-:Y:S03]  /*19670*/  FFMA.FTZ R132, R132, R164, R135 ;  /* 0x000000a484847223 */ /* 0x000fe60000010087 */
[----:B------:R-:W4:Y:S01]  /*19680*/  LDL.LU R135, [R1+0xc8] ;  /* 0x0000c80001877983 */ /* 0x000f220000300800 */
[----:B------:R-:W-:Y:S02]  /*19690*/  FADD.FTZ R133, R137, R133 ;  /* 0x0000008589857221 */ /* 0x000fe40000010000 */
[----:B------:R-:W-:Y:S01]  /*196a0*/  FFMA.FTZ R0, R0, R143, R134 ;  /* 0x0000008f00007223 */ /* 0x000fe20000010086 */
[----:B------:R-:W-:Y:S01]  /*196b0*/  F2FP.PACK_AB R143, R230, R231 ;  /* 0x000000e7e68f723e */ /* 0x000fe200000000ff */
[----:B------:R-:W4:Y:S01]  /*196c0*/  LDL.LU R134, [R1+0xc4] ;  /* 0x0000c40001867983 */ /* 0x000f220000300800 */
[----:B------:R-:W-:Y:S02]  /*196d0*/  FADD.FTZ R132, R248, R132 ;  /* 0x00000084f8847221 */ /* 0x000fe40000010000 */
[----:B------:R-:W-:Y:S01]  /*196e0*/  FADD.FTZ R2, R247, R0 ;  /* 0x00000000f7027221 */ /* 0x000fe20000010000 */
[----:B------:R-:W4:Y:S01]  /*196f0*/  LDL.LU R136, [R1+0xc0] ;  /* 0x0000c00001887983 */ /* 0x000f220000300800 */
[----:B--2---:R-:W-:Y:S02]  /*19700*/  F2FP.PACK_AB R142, R234, R235 ;  /* 0x000000ebea8e723e */ /* 0x004fe400000000ff */
[----:B------:R-:W-:Y:S01]  /*19710*/  MOV R0, R185 ;  /* 0x000000b900007202 */ /* 0x000fe20000000f00 */
[----:B------:R-:W2:Y:S01]  /*19720*/  LDL.LU R137, [R1+0xbc] ;  /* 0x0000bc0001897983 */ /* 0x000ea20000300800 */
[----:B------:R-:W-:Y:S03]  /*19730*/  F2FP.PACK_AB R210, R138, R139 ;  /* 0x0000008b8ad2723e */ /* 0x000fe600000000ff */
[-C--:B------:R-:W-:Y:S01]  /*19740*/  HMMA.16816.F32 R148, R140, R156.reuse, R4 ;  /* 0x0000009c8c94723c */ /* 0x080fe20000001804 */
[----:B------:R-:W1:Y:S01]  /*19750*/  LDSM.16.MT88.4 R4, [R239+0xf800] ;  /* 0x00f80000ef04783b */ /* 0x000e620000004200 */
[----:B------:R-:W-:Y:S02]  /*19760*/  FADD.FTZ R0, R0, R3 ;  /* 0x0000000300007221 */ /* 0x000fe40000010000 */
[----:B------:R-:W-:Y:S02]  /*19770*/  FADD.FTZ R3, R246, R133 ;  /* 0x00000085f6037221 */ /* 0x000fe40000010000 */
[----:B------:R-:W-:Y:S02]  /*19780*/  FADD.FTZ R0, R243, R0 ;  /* 0x00000000f3007221 */ /* 0x000fe40000010000 */
[C---:B------:R-:W-:Y:S01]  /*19790*/  HMMA.16816.F32 R144, R208.reuse, R156, R8 ;  /* 0x0000009cd090723c */ /* 0x040fe20000001808 */
[----:B------:R1:W5:Y:S03]  /*197a0*/  LDL.LU R248, [R1+0xb8] ;  /* 0x0000b80001f87983 */ /* 0x0003660000300800 */
[----:B------:R-:W-:Y:S01]  /*197b0*/  FADD.FTZ R3, R242, R3 ;  /* 0x00000003f2037221 */ /* 0x000fe20000010000 */
[----:B------:R1:W5:Y:S02]  /*197c0*/  LDL.LU R247, [R1+0xb4] ;  /* 0x0000b40001f77983 */ /* 0x0003640000300800 */
[----:B------:R-:W-:Y:S01]  /*197d0*/  MOV R8, R201 ;  /* 0x000000c900087202 */ /* 0x000fe20000000f00 */
[-C--:B------:R-:W-:Y:S01]  /*197e0*/  HMMA.16816.F32 R152, R208, R158.reuse, R12 ;  /* 0x0000009ed098723c */ /* 0x080fe2000000180c */
[----:B------:R1:W5:Y:S03]  /*197f0*/  LDL.LU R246, [R1+0xb0] ;  /* 0x0000b00001f67983 */ /* 0x0003660000300800 */
[----:B------:R-:W-:Y:S02]  /*19800*/  MOV R11, R166 ;  /* 0x000000a6000b7202 */ /* 0x000fe40000000f00 */
[----:B------:R-:W-:Y:S02]  /*19810*/  MOV R9, R192 ;  /* 0x000000c000097202 */ /* 0x000fe40000000f00 */
[C---:B------:R-:W-:Y:S01]  /*19820*/  HMMA.16816.F32 R156, R140.reuse, R158, R16 ;  /* 0x0000009e8c9c723c */ /* 0x040fe20000001810 */
[----:B------:R-:W-:Y:S03]  /*19830*/  MOV R15, R181 ;  /* 0x000000b5000f7202 */ /* 0x000fe60000000f00 */
[----:B------:R-:W-:Y:S01]  /*19840*/  MOV R12, R200 ;  /* 0x000000c8000c7202 */ /* 0x000fe20000000f00 */
[----:B------:R-:W-:Y:S01]  /*19850*/  FADD.FTZ R11, R11, R3 ;  /* 0x000000030b0b7221 */ /* 0x000fe20000010000 */
[----:B------:R-:W-:Y:S02]  /*19860*/  MOV R13, R187 ;  /* 0x000000bb000d7202 */ /* 0x000fe40000000f00 */
[-C--:B------:R-:W-:Y:S01]  /*19870*/  HMMA.16816.F32 R160, R140, R172.reuse, R20 ;  /* 0x000000ac8ca0723c */ /* 0x080fe20000001814 */
[----:B------:R-:W-:Y:S03]  /*19880*/  MOV R18, R203 ;  /* 0x000000cb00127202 */ /* 0x000fe60000000f00 */
[----:B------:R-:W-:Y:S02]  /*19890*/  MOV R17, R202 ;  /* 0x000000ca00117202 */ /* 0x000fe40000000f00 */
[----:B------:R-:W-:Y:S02]  /*198a0*/  MOV R16, R197 ;  /* 0x000000c500107202 */ /* 0x000fe40000000f00 */
[----:B------:R-:W-:Y:S04]  /*198b0*/  MOV R21, R165 ;  /* 0x000000a500157202 */ /* 0x000fe80000000f00 */
[----:B------:R-:W-:Y:S02]  /*198c0*/  MOV R20, R167 ;  /* 0x000000a700147202 */ /* 0x000fe40000000f00 */
[C---:B------:R-:W-:Y:S01]  /*198d0*/  HMMA.16816.F32 R164, R208.reuse, R172, R24 ;  /* 0x000000acd0a4723c */ /* 0x040fe20000001818 */
[----:B------:R-:W-:Y:S02]  /*198e0*/  MOV R23, R196 ;  /* 0x000000c400177202 */ /* 0x000fe40000000f00 */
[----:B------:R-:W-:Y:S02]  /*198f0*/  MOV R22, R199 ;  /* 0x000000c700167202 */ /* 0x000fe40000000f00 */
[----:B------:R-:W-:Y:S02]  /*19900*/  MOV R10, R180 ;  /* 0x000000b4000a7202 */ /* 0x000fe40000000f00 */
[----:B------:R-:W-:Y:S02]  /*19910*/  MOV R27, R169 ;  /* 0x000000a9001b7202 */ /* 0x000fe40000000f00 */
[----:B------:R-:W-:Y:S03]  /*19920*/  MOV R26, R168 ;  /* 0x000000a8001a7202 */ /* 0x000fe60000000f00 */
[----:B------:R-:W-:Y:S02]  /*19930*/  MOV R25, R171 ;  /* 0x000000ab00197202 */ /* 0x000fe40000000f00 */
[----:B------:R-:W-:Y:S02]  /*19940*/  MOV R24, R170 ;  /* 0x000000aa00187202 */ /* 0x000fe40000000f00 */
[-C--:B------:R-:W-:Y:S01]  /*19950*/  HMMA.16816.F32 R168, R208, R174.reuse, R28 ;  /* 0x000000aed0a8723c */ /* 0x080fe2000000181c */
[----:B------:R-:W-:Y:S02]  /*19960*/  MOV R19, R184 ;  /* 0x000000b800137202 */ /* 0x000fe40000000f00 */
[----:B------:R-:W-:Y:S04]  /*19970*/  MOV R14, R186 ;  /* 0x000000ba000e7202 */ /* 0x000fe80000000f00 */
[----:B------:R-:W-:Y:S01]  /*19980*/  MOV R31, R198 ;  /* 0x000000c6001f7202 */ /* 0x000fe20000000f00 */
[C---:B------:R-:W-:Y:S01]  /*19990*/  HMMA.16816.F32 R172, R140.reuse, R174, R32 ;  /* 0x000000ae8cac723c */ /* 0x040fe20000001820 */
[----:B------:R-:W-:Y:S03]  /*199a0*/  MOV R30, R195 ;  /* 0x000000c3001e7202 */ /* 0x000fe60000000f00 */
[----:B------:R-:W-:Y:S02]  /*199b0*/  MOV R29, R194 ;  /* 0x000000c2001d7202 */ /* 0x000fe40000000f00 */
[----:B------:R-:W-:Y:S02]  /*199c0*/  MOV R28, R193 ;  /* 0x000000c1001c7202 */ /* 0x000fe40000000f00 */
[----:B------:R-:W-:Y:S04]  /*199d0*/  MOV R32, R179 ;  /* 0x000000b300207202 */ /* 0x000fe80000000f00 */
[----:B------:R-:W-:Y:S02]  /*199e0*/  MOV R33, R178 ;  /* 0x000000b200217202 */ /* 0x000fe40000000f00 */
[----:B------:R-:W-:Y:S02]  /*199f0*/  MOV R34, R177 ;  /* 0x000000b100227202 */ /* 0x000fe40000000f00 */
[----:B------:R-:W-:Y:S02]  /*19a00*/  MOV R35, R176 ;  /* 0x000000b000237202 */ /* 0x000fe40000000f00 */
[-C--:B---3--:R-:W-:Y:S07]  /*19a10*/  HMMA.16816.F32 R176, R140, R188.reuse, R36 ;  /* 0x000000bc8cb0723c */ /* 0x088fee0000001824 */
[----:B------:R-:W-:Y:S02]  /*19a20*/  MOV R38, R183 ;  /* 0x000000b700267202 */ /* 0x000fe40000000f00 */
[----:B------:R-:W-:Y:S02]  /*19a30*/  MOV R39, R182 ;  /* 0x000000b600277202 */ /* 0x000fe40000000f00 */
[C---:B------:R-:W-:Y:S01]  /*19a40*/  HMMA.16816.F32 R180, R208.reuse, R188, R40 ;  /* 0x000000bcd0b4723c */ /* 0x040fe20000001828 */
[----:B------:R-:W-:Y:S02]  /*19a50*/  MOV R37, R38 ;  /* 0x0000002600257202 */ /* 0x000fe40000000f00 */
[----:B------:R-:W-:Y:S02]  /*19a60*/  MOV R38, R39 ;  /* 0x0000002700267202 */ /* 0x000fe40000000f00 */
[----:B------:R-:W-:Y:S02]  /*19a70*/  MOV R39, R32 ;  /* 0x0000002000277202 */ /* 0x000fe40000000f00 */
[----:B------:R-:W-:Y:S01]  /*19a80*/  MOV R32, R33 ;  /* 0x0000002100207202 */ /* 0x000fe20000000f00 */
[-C--:B------:R-:W-:Y:S01]  /*19a90*/  HMMA.16816.F32 R184, R208, R190.reuse, R44 ;  /* 0x000000bed0b8723c */ /* 0x080fe2000000182c */
[----:B------:R-:W-:Y:S03]  /*19aa0*/  MOV R33, R34 ;  /* 0x0000002200217202 */ /* 0x000fe60000000f00 */
[----:B------:R-:W-:Y:S02]  /*19ab0*/  MOV R34, R35 ;  /* 0x0000002300227202 */ /* 0x000fe40000000f00 */
[----:B------:R-:W-:Y:S01]  /*19ac0*/  MOV R35, R28 ;  /* 0x0000001c00237202 */ /* 0x000fe20000000f00 */
[----:B------:R-:W-:Y:S01]  /*19ad0*/  FADD.FTZ R11, R33, R11 ;  /* 0x0000000b210b7221 */ /* 0x000fe20000010000 */
[C---:B------:R-:W-:Y:S01]  /*19ae0*/  HMMA.16816.F32 R188, R140.reuse, R190, R48 ;  /* 0x000000be8cbc723c */ /* 0x040fe20000001830 */
[----:B------:R-:W-:Y:S03]  /*19af0*/  MOV R28, R29 ;  /* 0x0000001d001c7202 */ /* 0x000fe60000000f00 */
[----:B------:R-:W-:Y:S02]  /*19b00*/  MOV R29, R30 ;  /* 0x0000001e001d7202 */ /* 0x000fe40000000f00 */
[----:B------:R-:W-:Y:S02]  /*19b10*/  MOV R30, R31 ;  /* 0x0000001f001e7202 */ /* 0x000fe40000000f00 */
[-C--:B------:R-:W-:Y:S01]  /*19b20*/  HMMA.16816.F32 R192, R140, R204.reuse, R52 ;  /* 0x000000cc8cc0723c */ /* 0x080fe20000001834 */
[----:B------:R-:W-:Y:S03]  /*19b30*/  MOV R31, R24 ;  /* 0x00000018001f7202 */ /* 0x000fe60000000f00 */
[----:B------:R-:W-:Y:S02]  /*19b40*/  MOV R24, R25 ;  /* 0x0000001900187202 */ /* 0x000fe40000000f00 */
[----:B------:R-:W-:Y:S02]  /*19b50*/  MOV R25, R26 ;  /* 0x0000001a00197202 */ /* 0x000fe40000000f00 */
        /* <DEDUP_REMOVED lines=11> */
[----:B------:R-:W-:Y:S01]  /*19c10*/  MOV R18, R8 ;  /* 0x0000000800127202 */ /* 0x000fe20000000f00 */
[----:B------:R-:W-:Y:S01]  /*19c20*/  FADD.FTZ R8, R245, R132 ;  /* 0x00000084f5087221 */ /* 0x000fe20000010000 */
[-C--:B------:R-:W-:Y:S01]  /*19c30*/  HMMA.16816.F32 R68, R140, R212.reuse, R68 ;  /* 0x000000d48c44723c */ /* 0x080fe20000001844 */
[----:B------:R3:W5:Y:S03]  /*19c40*/  LDL.LU R245, [R1+0xac] ;  /* 0x0000ac0001f57983 */ /* 0x0007660000300800 */
[----:B------:R-:W-:Y:S01]  /*19c50*/  MOV R36, R37 ;  /* 0x0000002500247202 */ /* 0x000fe20000000f00 */
[----:B------:R-:W-:Y:S01]  /*19c60*/  FADD.FTZ R8, R241, R8 ;  /* 0x00000008f1087221 */ /* 0x000fe20000010000 */
[----:B------:R-:W-:Y:S02]  /*19c70*/  MOV R37, R35 ;  /* 0x0000002300257202 */ /* 0x000fe40000000f00 */
[C---:B------:R-:W-:Y:S01]  /*19c80*/  HMMA.16816.F32 R72, R208.reuse, R212, R72 ;  /* 0x000000d4d048723c */ /* 0x040fe20000001848 */
[----:B------:R-:W-:Y:S03]  /*19c90*/  MOV R35, R28 ;  /* 0x0000001c00237202 */ /* 0x000fe60000000f00 */
[----:B------:R-:W-:Y:S01]  /*19ca0*/  MOV R28, R29 ;  /* 0x0000001d001c7202 */ /* 0x000fe20000000f00 */
[----:B------:R-:W-:Y:S01]  /*19cb0*/  FADD.FTZ R2, R36, R2 ;  /* 0x0000000224027221 */ /* 0x000fe20000010000 */
[----:B------:R-:W-:Y:S01]  /*19cc0*/  MOV R29, R30 ;  /* 0x0000001e001d7202 */ /* 0x000fe20000000f00 */
[----:B------:R-:W-:Y:S01]  /*19cd0*/  FADD.FTZ R0, R37, R0 ;  /* 0x0000000025007221 */ /* 0x000fe20000010000 */
[-C--:B------:R-:W-:Y:S01]  /*19ce0*/  HMMA.16816.F32 R76, R208, R214.reuse, R76 ;  /* 0x000000d6d04c723c */ /* 0x080fe2000000184c */
[----:B------:R-:W-:Y:S03]  /*19cf0*/  MOV R30, R31 ;  /* 0x0000001f001e7202 */ /* 0x000fe60000000f00 */
[----:B------:R-:W-:Y:S01]  /*19d00*/  MOV R31, R24 ;  /* 0x00000018001f7202 */ /* 0x000fe20000000f00 */
[----:B------:R-:W-:Y:S01]  /*19d10*/  FADD.FTZ R2, R236, R2 ;  /* 0x00000002ec027221 */ /* 0x000fe20000010000 */
[----:B------:R-:W-:Y:S01]  /*19d20*/  MOV R24, R25 ;  /* 0x0000001900187202 */ /* 0x000fe20000000f00 */
[----:B------:R-:W-:Y:S01]  /*19d30*/  FADD.FTZ R0, R32, R0 ;  /* 0x0000000020007221 */ /* 0x000fe20000010000 */
        /* <DEDUP_REMOVED lines=19> */
[----:B------:R-:W-:Y:S03]  /*19e70*/  FADD.FTZ R10, R10, R3 ;  /* 0x000000030a0a7221 */ /* 0x000fe60000010000 */
[----:B------:R-:W-:Y:S01]  /*19e80*/  FADD.FTZ R3, R35, R11 ;  /* 0x0000000b23037221 */ /* 0x000fe20000010000 */
[----:B------:R-:W-:Y:S01]  /*19e90*/  MOV R18, R244 ;  /* 0x000000f400127202 */ /* 0x000fe20000000f00 */
[----:B------:R-:W-:Y:S01]  /*19ea0*/  FADD.FTZ R9, R25, R0 ;  /* 0x0000000019097221 */ /* 0x000fe20000010000 */
[----:B------:R3:W5:Y:S01]  /*19eb0*/  LDL.LU R244, [R1+0xa8] ;  /* 0x0000a80001f47983 */ /* 0x0007620000300800 */
[C---:B------:R-:W-:Y:S01]  /*19ec0*/  HMMA.16816.F32 R96, R140.reuse, R218, R96 ;  /* 0x000000da8c60723c */ /* 0x040fe20000001860 */
[----:B------:R-:W-:Y:S02]  /*19ed0*/  FADD.FTZ R2, R28, R10 ;  /* 0x0000000a1c027221 */ /* 0x000fe40000010000 */
[----:B------:R3:W5:Y:S01]  /*19ee0*/  LDL.LU R243, [R1+0xa4] ;  /* 0x0000a40001f37983 */ /* 0x0007620000300800 */
[----:B------:R-:W-:Y:S02]  /*19ef0*/  FADD.FTZ R3, R31, R3 ;  /* 0x000000031f037221 */ /* 0x000fe40000010000 */
[----:B------:R-:W-:Y:S01]  /*19f00*/  FADD.FTZ R0, R26, R8 ;  /* 0x000000081a007221 */ /* 0x000fe20000010000 */
[----:B------:R3:W5:Y:S01]  /*19f10*/  LDL.LU R242, [R1+0xa0] ;  /* 0x0000a00001f27983 */ /* 0x0007620000300800 */
[-C--:B------:R-:W-:Y:S01]  /*19f20*/  HMMA.16816.F32 R100, R140, R220.reuse, R100 ;  /* 0x000000dc8c64723c */ /* 0x080fe20000001864 */
[----:B------:R-:W-:Y:S02]  /*19f30*/  FADD.FTZ R2, R24, R2 ;  /* 0x0000000218027221 */ /* 0x000fe40000010000 */
[----:B------:R3:W5:Y:S01]  /*19f40*/  LDL.LU R241, [R1+0x9c] ;  /* 0x00009c0001f17983 */ /* 0x0007620000300800 */
[----:B------:R-:W-:Y:S02]  /*19f50*/  FADD.FTZ R3, R27, R3 ;  /* 0x000000031b037221 */ /* 0x000fe40000010000 */
[----:B------:R-:W-:Y:S01]  /*19f60*/  FADD.FTZ R0, R22, R0 ;  /* 0x0000000016007221 */ /* 0x000fe20000010000 */
[----:B------:R3:W5:Y:S01]  /*19f70*/  LDL.LU R236, [R1+0x98] ;  /* 0x0000980001ec7983 */ /* 0x0007620000300800 */
[----:B------:R-:W-:Y:S01]  /*19f80*/  FADD.FTZ R2, R20, R2 ;  /* 0x0000000214027221 */ /* 0x000fe20000010000 */
[C---:B------:R-:W-:Y:S03]  /*19f90*/  HMMA.16816.F32 R104, R208.reuse, R220, R104 ;  /* 0x000000dcd068723c */ /* 0x040fe60000001868 */
[----:B------:R-:W-:Y:S02]  /*19fa0*/  FADD.FTZ R8, R21, R9 ;  /* 0x0000000915087221 */ /* 0x000fe40000010000 */
[----:B------:R-:W-:Y:S02]  /*19fb0*/  FADD.FTZ R3, R23, R3 ;  /* 0x0000000317037221 */ /* 0x000fe40000010000 */
[----:B------:R-:W-:Y:S01]  /*19fc0*/  FADD.FTZ R0, R18, R0 ;  /* 0x0000000012007221 */ /* 0x000fe20000010000 */
[-C--:B------:R-:W-:Y:S01]  /*19fd0*/  HMMA.16816.F32 R108, R208, R222.reuse, R108 ;  /* 0x000000ded06c723c */ /* 0x080fe2000000186c */
[----:B------:R-:W-:Y:S03]  /*19fe0*/  FADD.FTZ R9, R16, R2 ;  /* 0x0000000210097221 */ /* 0x000fe60000010000 */
[----:B------:R-:W-:Y:S02]  /*19ff0*/  FADD.FTZ R2, R17, R8 ;  /* 0x0000000811027221 */ /* 0x000fe40000010000 */
[----:B------:R-:W-:Y:S02]  /*1a000*/  FADD.FTZ R3, R19, R3 ;  /* 0x0000000313037221 */ /* 0x000fe40000010000 */
[----:B------:R-:W-:Y:S01]  /*1a010*/  FADD.FTZ R0, R13, R0 ;  /* 0x000000000d007221 */ /* 0x000fe20000010000 */
[C---:B------:R-:W-:Y:S03]  /*1a020*/  HMMA.16816.F32 R112, R140.reuse, R222, R112 ;  /* 0x000000de8c70723c */ /* 0x040fe60000001870 */
[----:B------:R-:W-:Y:S02]  /*1a030*/  FADD.FTZ R2, R252, R2 ;  /* 0x00000002fc027221 */ /* 0x000fe40000010000 */
[----:B------:R-:W-:Y:S02]  /*1a040*/  FADD.FTZ R8, R14, R3 ;  /* 0x000000030e087221 */ /* 0x000fe40000010000 */
[----:B------:R-:W-:Y:S01]  /*1a050*/  FADD.FTZ R0, R229, R0 ;  /* 0x00000000e5007221 */ /* 0x000fe20000010000 */
[-C--:B-1----:R-:W-:Y:S01]  /*1a060*/  HMMA.16816.F32 R116, R140, R4.reuse, R116 ;  /* 0x000000048c74723c */ /* 0x082fe20000001874 */
[----:B------:R-:W-:Y:S03]  /*1a070*/  FADD.FTZ R2, R251, R2 ;  /* 0x00000002fb027221 */ /* 0x000fe60000010000 */
[----:B------:R-:W-:Y:S04]  /*1a080*/  FADD.FTZ R8, R249, R8 ;  /* 0x00000008f9087221 */ /* 0x000fe80000010000 */
[C---:B------:R-:W-:Y:S07]  /*1a090*/  HMMA.16816.F32 R120, R208.reuse, R4, R120 ;  /* 0x00000004d078723c */ /* 0x040fee0000001878 */
[----:B------:R-:W-:Y:S01]  /*1a0a0*/  FADD.FTZ R4, R12, R9 ;  /* 0x000000090c047221 */ /* 0x000fe20000010000 */
[-C--:B------:R-:W-:Y:S01]  /*1a0b0*/  HMMA.16816.F32 R124, R208, R6.reuse, R124 ;  /* 0x00000006d07c723c */ /* 0x080fe2000000187c */
[----:B------:R-:W-:Y:S03]  /*1a0c0*/  FADD.FTZ R5, R228, R0 ;  /* 0x00000000e4057221 */ /* 0x000fe60000010000 */
[----:B------:R-:W-:Y:S02]  /*1a0d0*/  FADD.FTZ R3, R15, R4 ;  /* 0x000000040f037221 */ /* 0x000fe40000010000 */
[----:B------:R-:W-:Y:S02]  /*1a0e0*/  FADD.FTZ R5, R227, R5 ;  /* 0x00000005e3057221 */ /* 0x000fe40000010000 */
[----:B------:R-:W-:Y:S01]  /*1a0f0*/  FADD.FTZ R4, R232, R3 ;  /* 0x00000003e8047221 */ /* 0x000fe20000010000 */
[----:B------:R-:W-:Y:S03]  /*1a100*/  HMMA.16816.F32 R128, R140, R6, R128 ;  /* 0x000000068c80723c */ /* 0x000fe60000001880 */
[----:B------:R-:W-:Y:S02]  /*1a110*/  FADD.FTZ R3, R224, R2 ;  /* 0x00000002e0037221 */ /* 0x000fe40000010000 */
[----:B------:R-:W-:Y:S02]  /*1a120*/  FADD.FTZ R2, R250, R8 ;  /* 0x00000008fa027221 */ /* 0x000fe40000010000 */
[----:B------:R-:W-:Y:S01]  /*1a130*/  FADD.FTZ R0, R233, R4 ;  /* 0x00000004e9007221 */ /* 0x000fe20000010000 */
[----:B----4-:R-:W-:Y:S01]  /*1a140*/  MOV R140, R135 ;  /* 0x00000087008c7202 */ /* 0x010fe20000000f00 */
[----:B------:R-:W-:Y:S03]  /*1a150*/  FADD.FTZ R5, R226, R5 ;  /* 0x00000005e2057221 */ /* 0x000fe60000010000 */
[----:B------:R-:W-:Y:S02]  /*1a160*/  FADD.FTZ R3, R225, R3 ;  /* 0x00000003e1037221 */ /* 0x000fe40000010000 */
[----:B------:R3:W-:Y:S01]  /*1a170*/  STL [R1+0x5c], R5 ;  /* 0x00005c0501007387 */ /* 0x0007e20000100800 */
[----:B------:R-:W-:Y:S02]  /*1a180*/  FADD.FTZ R4, R235, R2 ;  /* 0x00000002eb047221 */ /* 0x000fe40000010000 */
[----:B------:R-:W-:Y:S01]  /*1a190*/  FADD.FTZ R2, R231, R0 ;  /* 0x00000000e7027221 */ /* 0x000fe20000010000 */
[----:B--2---:R-:W-:Y:S01]  /*1a1a0*/  MOV R132, R137 ;  /* 0x0000008900847202 */ /* 0x004fe20000000f00 */
[----:B------:R-:W-:Y:S01]  /*1a1b0*/  FADD.FTZ R0, R139, R3 ;  /* 0x000000038b007221 */ /* 0x000fe20000010000 */
[----:B------:R-:W-:Y:S01]  /*1a1c0*/  MOV R139, R134 ;  /* 0x00000086008b7202 */ /* 0x000fe20000000f00 */
        /* <DEDUP_REMOVED lines=8> */
.L_x_421:
        /* <DEDUP_REMOVED lines=138> */
[----:B------:R-:W-:Y:S01]  /*1aaf0*/  FMUL.FTZ R174, R3, R174 ;  /* 0x000000ae03ae7220 */ /* 0x000fe20000410000 */
[----:B------:R-:W-:Y:S01]  /*1ab00*/  F2FP.PACK_AB R28, R129, R128 ;  /* 0x00000080811c723e */ /* 0x000fe200000000ff */
        /* <DEDUP_REMOVED lines=307> */
.L_x_426:
[----:B---34-:R-:W-:Y:S05]  /*1be40*/  BSYNC B0 ;  /* 0x0000000000007941 */ /* 0x018fea0003800000 */
.L_x_425:
        /* <DEDUP_REMOVED lines=36> */
.L_x_428:
[----:B----4-:R-:W-:Y:S05]  /*1c090*/  BSYNC B0 ;  /* 0x0000000000007941 */ /* 0x010fea0003800000 */
.L_x_427:
        /* <DEDUP_REMOVED lines=18> */
.L_x_430:
[----:B------:R-:W-:Y:S05]  /*1c1c0*/  BSYNC B0 ;  /* 0x0000000000007941 */ /* 0x000fea0003800000 */
.L_x_429:
        /* <DEDUP_REMOVED lines=18> */
.L_x_432:
[----:B------:R-:W-:Y:S05]  /*1c2f0*/  BSYNC B0 ;  /* 0x0000000000007941 */ /* 0x000fea0003800000 */
.L_x_431:
        /* <DEDUP_REMOVED lines=18> */
.L_x_434:
[----:B------:R-:W-:Y:S05]  /*1c420*/  BSYNC B0 ;  /* 0x0000000000007941 */ /* 0x000fea0003800000 */
.L_x_433:
        /* <DEDUP_REMOVED lines=18> */
.L_x_436:
[----:B------:R-:W-:Y:S05]  /*1c550*/  BSYNC B0 ;  /* 0x0000000000007941 */ /* 0x000fea0003800000 */
.L_x_435:
        /* <DEDUP_REMOVED lines=18> */
.L_x_438:
[----:B------:R-:W-:Y:S05]  /*1c680*/  BSYNC B0 ;  /* 0x0000000000007941 */ /* 0x000fea0003800000 */
.L_x_437:
        /* <DEDUP_REMOVED lines=18> */
.L_x_440:
[----:B------:R-:W-:Y:S05]  /*1c7b0*/  BSYNC B0 ;  /* 0x0000000000007941 */ /* 0x000fea0003800000 */
.L_x_439:
        /* <DEDUP_REMOVED lines=19> */
.L_x_375:
        /* <DEDUP_REMOVED lines=74> */
.L_x_442:
[----:B------:R-:W-:Y:S05]  /*1cd90*/  BSYNC B0 ;  /* 0x0000000000007941 */ /* 0x000fea0003800000 */
.L_x_441:
        /* <DEDUP_REMOVED lines=18> */
.L_x_444:
[----:B------:R-:W-:Y:S05]  /*1cec0*/  BSYNC B0 ;  /* 0x0000000000007941 */ /* 0x000fea0003800000 */
.L_x_443:
        /* <DEDUP_REMOVED lines=18> */
.L_x_446:
[----:B------:R-:W-:Y:S05]  /*1cff0*/  BSYNC B0 ;  /* 0x0000000000007941 */ /* 0x000fea0003800000 */
.L_x_445:
        /* <DEDUP_REMOVED lines=18> */
.L_x_448:
[----:B------:R-:W-:Y:S05]  /*1d120*/  BSYNC B0 ;  /* 0x0000000000007941 */ /* 0x000fea0003800000 */
.L_x_447:
        /* <DEDUP_REMOVED lines=18> */
.L_x_450:
[----:B------:R-:W-:Y:S05]  /*1d250*/  BSYNC B0 ;  /* 0x0000000000007941 */ /* 0x000fea0003800000 */
.L_x_449:
        /* <DEDUP_REMOVED lines=18> */
.L_x_452:
[----:B------:R-:W-:Y:S05]  /*1d380*/  BSYNC B0 ;  /* 0x0000000000007941 */ /* 0x000fea0003800000 */
.L_x_451:
        /* <DEDUP_REMOVED lines=18> */
.L_x_454:
[----:B------:R-:W-:Y:S05]  /*1d4b0*/  BSYNC B0 ;  /* 0x0000000000007941 */ /* 0x000fea0003800000 */
.L_x_453:
        /* <DEDUP_REMOVED lines=18> */
.L_x_456:
[----:B------:R-:W-:Y:S05]  /*1d5e0*/  BSYNC B0 ;  /* 0x0000000000007941 */ /* 0x000fea0003800000 */
.L_x_455:
        /* <DEDUP_REMOVED lines=67> */
.L_x_457:
        /* <DEDUP_REMOVED lines=14> */
.L_x_1399:


//--------------------- .text._ZN5flash16flash_fwd_kernelI23Flash_fwd_kernel_traitsILi128ELi64ELi64ELi4ELb0ELb0EN7cutlass6half_tE19Flash_kernel_traitsILi128ELi64ELi64ELi4ES3_EELb0ELb1ELb0ELb0ELb1ELb1ELb0ELb0EEEvNS_16Flash_fwd_paramsE --------------------------
	.section	.text._ZN5flash16flash_fwd_kernelI23Flash_fwd_kernel_traitsILi128ELi64ELi64ELi4ELb0ELb0EN7cutlass6half_tE19Flash_kernel_traitsILi128ELi64ELi64ELi4ES3_EELb0ELb1ELb0ELb0ELb1ELb1ELb0ELb0EEEvNS_16Flash_fwd_paramsE,"ax",@progbits
	.sectioninfo	@"SHI_REGISTERS=184"
	.align	128
        .global         _ZN5flash16flash_fwd_kernelI23Flash_fwd_kernel_traitsILi128ELi64ELi64ELi4ELb0ELb0EN7cutlass6half_tE19Flash_kernel_traitsILi128ELi64ELi64ELi4ES3_EELb0ELb1ELb0ELb0ELb1ELb1ELb0ELb0EEEvNS_16Flash_fwd_paramsE
        .type           _ZN5flash16flash_fwd_kernelI23Flash_fwd_kernel_traitsILi128ELi64ELi64ELi4ELb0ELb0EN7cutlass6half_tE19Flash_kernel_traitsILi128ELi64ELi64ELi4ES3_EELb0ELb1ELb0ELb0ELb1ELb1ELb0ELb0EEEvNS_16Flash_fwd_paramsE,@function
        .size           _ZN5flash16flash_fwd_kernelI23Flash_fwd_kernel_traitsILi128ELi64ELi64ELi4ELb0ELb0EN7cutlass6half_tE19Flash_kernel_traitsILi128ELi64ELi64ELi4ES3_EELb0ELb1ELb0ELb0ELb1ELb1ELb0ELb0EEEvNS_16Flash_fwd_paramsE,(.L_x_1400 - _ZN5flash16flash_fwd_kernelI23Flash_fwd_kernel_traitsILi128ELi64ELi64ELi4ELb0ELb0EN7cutlass6half_tE19Flash_kernel_traitsILi128ELi64ELi64ELi4ES3_EELb0ELb1ELb0ELb0ELb1ELb1ELb0ELb0EEEvNS_16Flash_fwd_paramsE)
        .other          _ZN5flash16flash_fwd_kernelI23Flash_fwd_kernel_traitsILi128ELi64ELi64ELi4ELb0ELb0EN7cutlass6half_tE19Flash_kernel_traitsILi128ELi64ELi64ELi4ES3_EELb0ELb1ELb0ELb0ELb1ELb1ELb0ELb0EEEvNS_16Flash_fwd_paramsE,@"STO_CUDA_ENTRY STV_DEFAULT"
_ZN5flash16flash_fwd_kernelI23Flash_fwd_kernel_traitsILi128ELi64ELi64ELi4ELb0ELb0EN7cutlass6half_tE19Flash_kernel_traitsILi128ELi64ELi64ELi4ES3_EELb0ELb1ELb0ELb0ELb1ELb1ELb0ELb0EEEvNS_16Flash_fwd_paramsE:
.text._ZN5flash16flash_fwd_kernelI23Flash_fwd_kernel_traitsILi128ELi64ELi64ELi4ELb0ELb0EN7cutlass6half_tE19Flash_kernel_traitsILi128ELi64ELi64ELi4ES3_EELb0ELb1ELb0ELb0ELb1ELb1ELb0ELb0EEEvNS_16Flash_fwd_paramsE:
[----:B------:R-:W-:Y:S02]  /*0000*/  MOV R1, c[0x0][0x28] ;  /* 0x00000a0000017a02 */ /* 0x000fe40000000f00 */
[----:B------:R-:W1:Y:S01]  /*0010*/  S2R R15, SR_CTAID.Y ;  /* 0x00000000000f7919 */ /* 0x000e620000002600 */
[----:B------:R-:W-:Y:S01]  /*0020*/  ISETP.NE.U32.AND P0, PT, RZ, c[0x0][0x250], PT ;  /* 0x00009400ff007a0c */ /* 0x000fe20003f05070 */
[----:B------:R-:W-:Y:S01]  /*0030*/  IMAD.MOV.U32 R11, RZ, RZ, RZ ;  /* 0x000000ffff0b7224 */ /* 0x000fe200078e00ff */
[----:B------:R-:W-:Y:S01]  /*0040*/  ISETP.NE.U32.AND P2, PT, RZ, c[0x0][0x258], PT ;  /* 0x00009600ff007a0c */ /* 0x000fe20003f45070 */
[----:B------:R-:W-:Y:S01]  /*0050*/  ULDC.64 UR10, c[0x0][0x118] ;  /* 0x00004600000a7ab9 */ /* 0x000fe20000000a00 */
[----:B------:R-:W-:Y:S02]  /*0060*/  ISETP.NE.AND.EX P0, PT, RZ, c[0x0][0x254], PT, P0 ;  /* 0x00009500ff007a0c */ /* 0x000fe40003f05300 */
[----:B------:R-:W-:-:S11]  /*0070*/  ISETP.NE.AND.EX P2, PT, RZ, c[0x0][0x25c], PT, P2 ;  /* 0x00009700ff007a0c */ /* 0x000fd60003f45320 */
[----:B------:R-:W-:Y:S02]  /*0080*/  @P0 IMAD.MOV.U32 R2, RZ, RZ, 0x4 ;  /* 0x00000004ff020424 */ /* 0x000fe400078e00ff */
[----:B------:R-:W-:Y:S02]  /*0090*/  @P2 IMAD.MOV.U32 R0, RZ, RZ, 0x4 ;  /* 0x00000004ff002424 */ /* 0x000fe400078e00ff */
[----:B-1----:R-:W-:-:S04]  /*00a0*/  @P0 IMAD.WIDE R2, R15, R2, c[0x0][0x250] ;  /* 0x000094000f020625 */ /* 0x002fc800078e0202 */
[----:B------:R-:W-:Y:S01]  /*00b0*/  @P2 IMAD.WIDE R4, R15, R0, c[0x0][0x258] ;  /* 0x000096000f042625 */ /* 0x000fe200078e0200 */
[----:B------:R-:W2:Y:S04]  /*00c0*/  @P0 LDG.E R11, [R2.64] ;  /* 0x0000000a020b0981 */ /* 0x000ea8000c1e1900 */
[----:B------:R-:W2:Y:S01]  /*00d0*/  @P2 LDG.E R6, [R4.64] ;  /* 0x0000000a04062981 */ /* 0x000ea2000c1e1900 */
[----:B------:R-:W-:-:S03]  /*00e0*/  @!P2 ISETP.NE.U32.AND P1, PT, RZ, c[0x0][0x268], PT ;  /* 0x00009a00ff00aa0c */ /* 0x000fc60003f25070 */
[----:B------:R-:W1:Y:S01]  /*00f0*/  S2R R172, SR_CTAID.X ;  /* 0x0000000000ac7919 */ /* 0x000e620000002500 */
[----:B------:R-:W-:-:S04]  /*0100*/  @!P2 ISETP.NE.AND.EX P1, PT, RZ, c[0x0][0x26c], PT, P1 ;  /* 0x00009b00ff00aa0c */ /* 0x000fc80003f25310 */
[----:B------:R-:W-:Y:S01]  /*0110*/  @!P2 SEL R0, RZ, c[0x0][0x21c], !P1 ;  /* 0x00008700ff00aa07 */ /* 0x000fe20004800000 */
[----:B-1----:R-:W-:-:S05]  /*0120*/  IMAD.SHL.U32 R80, R172, 0x40, RZ ;  /* 0x00000040ac507824 */ /* 0x002fca00078e00ff */
[----:B------:R-:W-:Y:S01]  /*0130*/  ISETP.GE.AND P0, PT, R80, c[0x0][0x214], PT ;  /* 0x0000850050007a0c */ /* 0x000fe20003f06270 */
[--C-:B--2---:R-:W-:Y:S01]  /*0140*/  @P2 IMAD.IADD R6, R6, 0x1, -R11.reuse ;  /* 0x0000000106062824 */ /* 0x104fe200078e0a0b */
[----:B------:R-:W-:-:S11]  /*0150*/  @!P2 IADD3 R6, R0, c[0x0][0x218], -R11 ;  /* 0x000086000006aa10 */ /* 0x000fd60007ffe80b */
[----:B------:R-:W-:Y:S05]  /*0160*/  @P0 EXIT ;  /* 0x000000000000094d */ /* 0x000fea0003800000 */
[----:B------:R-:W-:Y:S01]  /*0170*/  IADD3 R3, R80, 0x7f, RZ ;  /* 0x0000007f50037810 */ /* 0x000fe20007ffe0ff */
[----:B------:R-:W1:Y:S01]  /*0180*/  S2R R14, SR_CTAID.Z ;  /* 0x00000000000e7919 */ /* 0x000e620000002700 */
[C---:B------:R-:W-:Y:S02]  /*0190*/  IADD3 R5, R6.reuse, 0x3f, RZ ;  /* 0x0000003f06057810 */ /* 0x040fe40007ffe0ff */
[----:B------:R-:W-:Y:S01]  /*01a0*/  IADD3 R3, R6, -c[0x0][0x214], R3 ;  /* 0x8000850006037a10 */ /* 0x000fe20007ffe003 */
[----:B------:R-:W2:Y:S01]  /*01b0*/  S2R R7, SR_TID.X ;  /* 0x0000000000077919 */ /* 0x000ea20000002100 */
[----:B------:R-:W-:Y:S02]  /*01c0*/  SHF.R.S32.HI R0, RZ, 0x1f, R5 ;  /* 0x0000001fff007819 */ /* 0x000fe40000011405 */
[----:B------:R-:W-:Y:S02]  /*01d0*/  IADD3 R3, R3, c[0x0][0x2e8], RZ ;  /* 0x0000ba0003037a10 */ /* 0x000fe40007ffe0ff */
[----:B------:R-:W-:-:S02]  /*01e0*/  LEA.HI R0, R0, R5, RZ, 0x6 ;  /* 0x0000000500007211 */ /* 0x000fc400078f30ff */
[----:B------:R-:W-:Y:S02]  /*01f0*/  SHF.R.S32.HI R2, RZ, 0x1f, R3 ;  /* 0x0000001fff027819 */ /* 0x000fe40000011403 */
[----:B------:R-:W-:Y:S02]  /*0200*/  SHF.R.S32.HI R0, RZ, 0x6, R0 ;  /* 0x00000006ff007819 */ /* 0x000fe40000011400 */
[----:B------:R-:W-:-:S04]  /*0210*/  LEA.HI R2, R2, R3, RZ, 0x6 ;  /* 0x0000000302027211 */ /* 0x000fc800078f30ff */
[----:B------:R-:W-:-:S04]  /*0220*/  SHF.R.S32.HI R3, RZ, 0x6, R2 ;  /* 0x00000006ff037819 */ /* 0x000fc80000011402 */
[----:B------:R-:W-:-:S04]  /*0230*/  IMNMX R28, R0, R3, PT ;  /* 0x00000003001c7217 */ /* 0x000fc80003800200 */
[----:B------:R-:W-:-:S13]  /*0240*/  ISETP.GE.AND P0, PT, R28, 0x1, PT ;  /* 0x000000011c00780c */ /* 0x000fda0003f06270 */
[----:B------:R-:W-:Y:S05]  /*0250*/  @!P0 BRA `(.L_x_458) ;  /* 0x00005cf000008947 */ /* 0x000fea0003800000 */
[----:B-12---:R-:W-:Y:S01]  /*0260*/  IABS R8, c[0x0][0x1c8] ;  /* 0x0000720000087a13 */ /* 0x006fe20000000000 */
[----:B------:R-:W-:Y:S01]  /*0270*/  ULDC.64 UR4, c[0x0][0x190] ;  /* 0x0000640000047ab9 */ /* 0x000fe20000000a00 */
[----:B------:R-:W-:Y:S01]  /*0280*/  SHF.R.S32.HI R30, RZ, 0x1f, R7 ;  /* 0x0000001fff1e7819 */ /* 0x000fe20000011407 */
[----:B------:R-:W-:Y:S01]  /*0290*/  USHF.L.U32 UR13, UR4, 0x5, URZ ;  /* 0x00000005040d7899 */ /* 0x000fe2000800063f */
[----:B------:R-:W1:Y:S01]  /*02a0*/  I2F.RP R0, R8 ;  /* 0x0000000800007306 */ /* 0x000e620000209400 */
[----:B------:R-:W-:Y:S01]  /*02b0*/  SHF.R.S32.HI R13, RZ, 0x1f, R15 ;  /* 0x0000001fff0d7819 */ /* 0x000fe2000001140f */
[----:B------:R-:W-:Y:S01]  /*02c0*/  UMOV UR6, 0x5 ;  /* 0x0000000500067882 */ /* 0x000fe20000000000 */
[CC--:B------:R-:W-:Y:S01]  /*02d0*/  LEA.HI R16, R30.reuse, R7.reuse, RZ, 0x3 ;  /* 0x000000071e107211 */ /* 0x0c0fe200078f18ff */
[----:B------:R-:W-:Y:S01]  /*02e0*/  USHF.L.U64.HI UR12, UR4, UR6, UR5 ;  /* 0x00000006040c7299 */ /* 0x000fe20008010205 */
[----:B------:R-:W-:Y:S01]  /*02f0*/  LEA.HI R12, R30, R7, RZ, 0x4 ;  /* 0x000000071e0c7211 */ /* 0x000fe200078f20ff */
[----:B------:R-:W-:Y:S01]  /*0300*/  UMOV UR7, 0x6 ;  /* 0x0000000600077882 */ /* 0x000fe20000000000 */
[----:B------:R-:W-:Y:S01]  /*0310*/  SHF.R.S32.HI R20, RZ, 0x3, R16 ;  /* 0x00000003ff147819 */ /* 0x000fe20000011410 */
[----:B------:R-:W-:Y:S01]  /*0320*/  ULDC.64 UR4, c[0x0][0x198] ;  /* 0x0000660000047ab9 */ /* 0x000fe20000000a00 */
[----:B------:R-:W-:Y:S01]  /*0330*/  LOP3.LUT R2, R16, 0xfffffff8, RZ, 0xc0, !PT ;  /* 0xfffffff810027812 */ /* 0x000fe200078ec0ff */
[----:B------:R-:W-:Y:S01]  /*0340*/  USHF.L.U64.HI UR7, UR4, UR7, UR5 ;  /* 0x0000000704077299 */ /* 0x000fe20008010205 */
[----:B------:R-:W-:Y:S01]  /*0350*/  SHF.R.S32.HI R21, RZ, 0x1f, R20 ;  /* 0x0000001fff157819 */ /* 0x000fe20000011414 */
[C---:B------:R-:W-:Y:S01]  /*0360*/  IMAD.SHL.U32 R5, R20.reuse, 0x40, RZ ;  /* 0x0000004014057824 */ /* 0x040fe200078e00ff */
[----:B------:R-:W-:Y:S01]  /*0370*/  IADD3 R23, P0, R20, R11, RZ ;  /* 0x0000000b14177210 */ /* 0x000fe20007f1e0ff */
[----:B------:R-:W-:Y:S01]  /*0380*/  IMAD.IADD R2, R7, 0x1, -R2 ;  /* 0x0000000107027824 */ /* 0x000fe200078e0a02 */
[----:B------:R-:W-:Y:S01]  /*0390*/  SHF.R.S32.HI R9, RZ, 0x4, R12 ;  /* 0x00000004ff097819 */ /* 0x000fe2000001140c */
[----:B-1----:R-:W1:Y:S01]  /*03a0*/  MUFU.RCP R18, R0 ;  /* 0x0000000000127308 */ /* 0x002e620000001000 */
[----:B------:R-:W-:Y:S01]  /*03b0*/  LOP3.LUT R5, R5, 0x1c0, RZ, 0xc0, !PT ;  /* 0x000001c005057812 */ /* 0x000fe200078ec0ff */
[----:B------:R-:W-:Y:S01]  /*03c0*/  IMAD.SHL.U32 R170, R2, 0x8, RZ ;  /* 0x0000000802aa7824 */ /* 0x000fe200078e00ff */
[----:B------:R-:W-:Y:S01]  /*03d0*/  LEA.HI.X.SX32 R10, R11, R21, 0x1, P0 ;  /* 0x000000150b0a7211 */ /* 0x000fe200000f0eff */
[----:B------:R-:W-:Y:S01]  /*03e0*/  IMAD.WIDE R172, R172, 0x40, R20 ;  /* 0x00000040acac7825 */ /* 0x000fe200078e0214 */
[----:B------:R-:W-:Y:S01]  /*03f0*/  SHF.R.U32.HI R160, RZ, 0x3, R5 ;  /* 0x00000003ffa07819 */ /* 0x000fe20000011605 */
[----:B------:R-:W-:Y:S01]  /*0400*/  USHF.L.U32 UR8, UR4, 0x6, URZ ;  /* 0x0000000604087899 */ /* 0x000fe2000800063f */
[----:B------:R-:W-:Y:S01]  /*0410*/  LOP3.LUT R3, R5, 0x38, R170, 0xf8, !PT ;  /* 0x0000003805037812 */ /* 0x000fe200078ef8aa */
[----:B------:R-:W-:Y:S01]  /*0420*/  USHF.L.U32 UR9, UR4, 0x5, URZ ;  /* 0x0000000504097899 */ /* 0x000fe2000800063f */
[----:B------:R-:W-:Y:S01]  /*0430*/  LEA.HI R5, R30, R7, RZ, 0x6 ;  /* 0x000000071e057211 */ /* 0x000fe200078f30ff */
[----:B------:R-:W-:Y:S01]  /*0440*/  IMAD.MOV.U32 R40, RZ, RZ, 0x40 ;  /* 0x00000040ff287424 */ /* 0x000fe200078e00ff */
[----:B------:R-:W-:-:S02]  /*0450*/  LOP3.LUT R160, R3, R160, RZ, 0x3c, !PT ;  /* 0x000000a003a07212 */ /* 0x000fc400078e3cff */
[----:B------:R-:W-:Y:S01]  /*0460*/  IABS R20, R14 ;  /* 0x0000000e00147213 */ /* 0x000fe20000000000 */
[----:B------:R-:W-:Y:S01]  /*0470*/  IMAD.SHL.U32 R5, R5, 0x8, RZ ;  /* 0x0000000805057824 */ /* 0x000fe200078e00ff */
[----:B------:R-:W-:Y:S02]  /*0480*/  LEA.HI R4, R12, R9, RZ, 0x1 ;  /* 0x000000090c047211 */ /* 0x000fe400078f08ff */
[----:B-1----:R-:W-:Y:S02]  /*0490*/  IADD3 R18, R18, 0xffffffe, RZ ;  /* 0x0ffffffe12127810 */ /* 0x002fe40007ffe0ff */
[----:B------:R-:W-:Y:S02]  /*04a0*/  LOP3.LUT R0, R14, c[0x0][0x1c8], RZ, 0x3c, !PT ;  /* 0x000072000e007a12 */ /* 0x000fe400078e3cff */
[----:B------:R-:W1:Y:S01]  /*04b0*/  F2I.FTZ.U32.TRUNC.NTZ R19, R18 ;  /* 0x0000001200137305 */ /* 0x000e62000021f000 */
[----:B------:R-:W-:Y:S02]  /*04c0*/  LOP3.LUT R160, R160, 0x7ffffe00, R5, 0xf8, !PT ;  /* 0x7ffffe00a0a07812 */ /* 0x000fe400078ef805 */
[----:B------:R-:W-:Y:S01]  /*04d0*/  ISETP.GE.AND P1, PT, R0, RZ, PT ;  /* 0x000000ff0000720c */ /* 0x000fe20003f26270 */
[----:B------:R-:W-:Y:S01]  /*04e0*/  IMAD R0, R13, c[0x0][0x178], RZ ;  /* 0x00005e000d007a24 */ /* 0x000fe200078e02ff */
[----:B------:R-:W-:Y:S01]  /*04f0*/  LOP3.LUT R12, R12, 0xfffffff0, RZ, 0xc0, !PT ;  /* 0xfffffff00c0c7812 */ /* 0x000fe200078ec0ff */
[----:B------:R-:W-:Y:S01]  /*0500*/  IMAD.SHL.U32 R160, R160, 0x2, RZ ;  /* 0x00000002a0a07824 */ /* 0x000fe200078e00ff */
[----:B------:R-:W-:Y:S01]  /*0510*/  SHF.R.S32.HI R171, RZ, 0x1f, R170 ;  /* 0x0000001fffab7819 */ /* 0x000fe200000114aa */
[----:B------:R-:W-:Y:S01]  /*0520*/  IMAD R5, R15, c[0x0][0x17c], R0 ;  /* 0x00005f000f057a24 */ /* 0x000fe200078e0200 */
[----:B------:R-:W-:Y:S01]  /*0530*/  LOP3.LUT R4, R4, 0xfffffffe, RZ, 0xc0, !PT ;  /* 0xfffffffe04047812 */ /* 0x000fe200078ec0ff */
[C---:B------:R-:W-:Y:S01]  /*0540*/  IMAD R0, R10.reuse, c[0x0][0x198], RZ ;  /* 0x000066000a007a24 */ /* 0x040fe200078e02ff */
[----:B------:R-:W-:Y:S01]  /*0550*/  ISETP.NE.AND P2, PT, RZ, c[0x0][0x1c8], PT ;  /* 0x00007200ff007a0c */ /* 0x000fe20003f45270 */
[----:B------:R-:W-:Y:S01]  /*0560*/  IMAD R10, R10, c[0x0][0x1a0], RZ ;  /* 0x000068000a0a7a24 */ /* 0x000fe200078e02ff */
[----:B------:R-:W-:Y:S01]  /*0570*/  IADD3 R29, R28, -0x1, RZ ;  /* 0xffffffff1c1d7810 */ /* 0x000fe20007ffe0ff */
[----:B------:R-:W-:Y:S01]  /*0580*/  IMAD R11, R23, c[0x0][0x19c], R0 ;  /* 0x00006700170b7a24 */ /* 0x000fe200078e0200 */
[----:B------:R-:W-:Y:S01]  /*0590*/  LEA.HI R30, R30, R7, RZ, 0x5 ;  /* 0x000000071e1e7211 */ /* 0x000fe200078f28ff */
[----:B-1----:R-:W-:-:S02]  /*05a0*/  IMAD.MOV R3, RZ, RZ, -R19 ;  /* 0x000000ffff037224 */ /* 0x002fc400078e0a13 */
[----:B------:R-:W-:Y:S01]  /*05b0*/  IMAD.MOV.U32 R18, RZ, RZ, RZ ;  /* 0x000000ffff127224 */ /* 0x000fe200078e00ff */
[----:B------:R-:W-:Y:S01]  /*05c0*/  SHF.R.S32.HI R31, RZ, 0x5, R30 ;  /* 0x00000005ff1f7819 */ /* 0x000fe2000001141e */
[----:B------:R-:W-:Y:S02]  /*05d0*/  IMAD R3, R3, R8, RZ ;  /* 0x0000000803037224 */ /* 0x000fe400078e02ff */
[----:B------:R-:W-:Y:S02]  /*05e0*/  IMAD R10, R23, c[0x0][0x1a4], R10 ;  /* 0x00006900170a7a24 */ /* 0x000fe400078e020a */
[----:B------:R-:W-:-:S04]  /*05f0*/  IMAD.HI.U32 R17, R19, R3, R18 ;  /* 0x0000000313117227 */ /* 0x000fc800078e0012 */
[----:B------:R-:W-:Y:S01]  /*0600*/  IMAD.IADD R19, R7, 0x1, -R12 ;  /* 0x0000000107137824 */ /* 0x000fe200078e0a0c */
[----:B------:R-:W-:Y:S01]  /*0610*/  SHF.R.S32.HI R12, RZ, 0x1f, R14 ;  /* 0x0000001fff0c7819 */ /* 0x000fe2000001140e */
[----:B------:R-:W-:-:S03]  /*0620*/  IMAD.HI.U32 R0, R17, R20, RZ ;  /* 0x0000001411007227 */ /* 0x000fc600078e00ff */
[----:B------:R-:W-:Y:S01]  /*0630*/  SHF.R.S32.HI R18, RZ, 0x1f, R19 ;  /* 0x0000001fff127819 */ /* 0x000fe20000011413 */
[----:B------:R-:W-:Y:S02]  /*0640*/  IMAD.MOV R17, RZ, RZ, -R0 ;  /* 0x000000ffff117224 */ /* 0x000fe400078e0a00 */
[----:B------:R-:W-:Y:S01]  /*0650*/  IMAD.WIDE.U32 R24, R23, c[0x0][0x198], R170 ;  /* 0x0000660017187a25 */ /* 0x000fe200078e00aa */
[----:B------:R-:W-:-:S03]  /*0660*/  LEA.HI R3, R18, R19, RZ, 0x3 ;  /* 0x0000001312037211 */ /* 0x000fc600078f18ff */
[----:B------:R-:W-:Y:S01]  /*0670*/  IMAD R17, R8, R17, R20 ;  /* 0x0000001108117224 */ /* 0x000fe200078e0214 */
[----:B------:R-:W-:Y:S01]  /*0680*/  LOP3.LUT R18, R3, 0xfffffff8, RZ, 0xc0, !PT ;  /* 0xfffffff803127812 */ /* 0x000fe200078ec0ff */
[----:B------:R-:W-:-:S03]  /*0690*/  IMAD.WIDE.U32 R22, R23, c[0x0][0x1a0], R170 ;  /* 0x0000680017167a25 */ /* 0x000fc600078e00aa */
[----:B------:R-:W-:Y:S01]  /*06a0*/  ISETP.GT.U32.AND P0, PT, R8, R17, PT ;  /* 0x000000110800720c */ /* 0x000fe20003f04070 */
[----:B------:R-:W-:-:S04]  /*06b0*/  IMAD.WIDE.U32 R26, R15, c[0x0][0x178], R170 ;  /* 0x00005e000f1a7a25 */ /* 0x000fc800078e00aa */
[----:B------:R-:W-:Y:S02]  /*06c0*/  IMAD.IADD R23, R23, 0x1, R10 ;  /* 0x0000000117177824 */ /* 0x000fe400078e020a */
[----:B------:R-:W-:Y:S02]  /*06d0*/  IMAD.IADD R27, R27, 0x1, R5 ;  /* 0x000000011b1b7824 */ /* 0x000fe400078e0205 */
[----:B------:R-:W-:Y:S02]  /*06e0*/  IMAD.IADD R25, R25, 0x1, R11 ;  /* 0x0000000119197824 */ /* 0x000fe400078e020b */
[----:B------:R-:W-:Y:S02]  /*06f0*/  IMAD R10, R13, c[0x0][0x180], RZ ;  /* 0x000060000d0a7a24 */ /* 0x000fe400078e02ff */
[----:B------:R-:W-:Y:S01]  /*0700*/  @!P0 IMAD.IADD R17, R17, 0x1, -R8 ;  /* 0x0000000111118824 */ /* 0x000fe200078e0a08 */
[----:B------:R-:W-:Y:S01]  /*0710*/  @!P0 IADD3 R0, R0, 0x1, RZ ;  /* 0x0000000100008810 */ /* 0x000fe20007ffe0ff */
[----:B------:R-:W-:-:S02]  /*0720*/  IMAD.IADD R5, R19, 0x1, -R18 ;  /* 0x0000000113057824 */ /* 0x000fc400078e0a12 */
[----:B------:R-:W-:Y:S01]  /*0730*/  IMAD R19, R12, c[0x0][0x1a8], RZ ;  /* 0x00006a000c137a24 */ /* 0x000fe200078e02ff */
[----:B------:R-:W-:Y:S01]  /*0740*/  ISETP.GE.U32.AND P3, PT, R17, R8, PT ;  /* 0x000000081100720c */ /* 0x000fe20003f66070 */
[----:B------:R-:W-:Y:S02]  /*0750*/  IMAD.IADD R4, R9, 0x1, -R4 ;  /* 0x0000000109047824 */ /* 0x000fe400078e0a04 */
[----:B------:R-:W-:Y:S02]  /*0760*/  IMAD.SHL.U32 R9, R2, 0x40, RZ ;  /* 0x0000004002097824 */ /* 0x000fe400078e00ff */
[C---:B------:R-:W-:Y:S02]  /*0770*/  IMAD R10, R15.reuse, c[0x0][0x184], R10 ;  /* 0x000061000f0a7a24 */ /* 0x040fe400078e020a */
[----:B------:R-:W-:Y:S01]  /*0780*/  IMAD.WIDE.U32 R164, R15, c[0x0][0x180], R24 ;  /* 0x000060000fa47a25 */ /* 0x000fe200078e0018 */
[----:B------:R-:W-:-:S03]  /*0790*/  LOP3.LUT R9, R9, 0x1c0, RZ, 0xc0, !PT ;  /* 0x000001c009097812 */ /* 0x000fc600078ec0ff */
[C---:B------:R-:W-:Y:S01]  /*07a0*/  IMAD R19, R14.reuse, c[0x0][0x1ac], R19 ;  /* 0x00006b000e137a24 */ /* 0x040fe200078e0213 */
[----:B------:R-:W-:Y:S01]  /*07b0*/  LOP3.LUT R16, R9, 0x8, R16, 0xf8, !PT ;  /* 0x0000000809107812 */ /* 0x000fe200078ef810 */
[----:B------:R-:W-:Y:S01]  /*07c0*/  IMAD.WIDE.U32 R26, R14, c[0x0][0x1a8], R26 ;  /* 0x00006a000e1a7a25 */ /* 0x000fe200078e001a */
[----:B------:R-:W-:Y:S02]  /*07d0*/  @P3 IADD3 R0, R0, 0x1, RZ ;  /* 0x0000000100003810 */ /* 0x000fe40007ffe0ff */
[----:B------:R-:W-:Y:S01]  /*07e0*/  SHF.R.U32.HI R9, RZ, 0x3, R9 ;  /* 0x00000003ff097819 */ /* 0x000fe20000011609 */
[----:B------:R-:W-:Y:S02]  /*07f0*/  IMAD.IADD R165, R165, 0x1, R10 ;  /* 0x00000001a5a57824 */ /* 0x000fe400078e020a */
[----:B------:R-:W-:Y:S01]  /*0800*/  IMAD.MOV.U32 R10, RZ, RZ, R0 ;  /* 0x000000ffff0a7224 */ /* 0x000fe200078e0000 */
[----:B------:R-:W-:Y:S01]  /*0810*/  LOP3.LUT R9, R16, R9, RZ, 0x3c, !PT ;  /* 0x0000000910097212 */ /* 0x000fe200078e3cff */
[----:B------:R-:W-:Y:S01]  /*0820*/  IMAD.IADD R27, R27, 0x1, R19 ;  /* 0x000000011b1b7824 */ /* 0x000fe200078e0213 */
[----:B------:R-:W-:Y:S01]  /*0830*/  SHF.R.S32.HI R0, RZ, 0x1f, R29 ;  /* 0x0000001fff007819 */ /* 0x000fe2000001141d */
[----:B------:R-:W-:-:S02]  /*0840*/  IMAD R11, R173, c[0x0][0x190], RZ ;  /* 0x00006400ad0b7a24 */ /* 0x000fc400078e02ff */
[----:B------:R-:W-:Y:S01]  /*0850*/  @!P1 IMAD.MOV R10, RZ, RZ, -R10 ;  /* 0x000000ffff0a9224 */ /* 0x000fe200078e0a0a */
[----:B------:R-:W-:Y:S01]  /*0860*/  @!P2 LOP3.LUT R10, RZ, c[0x0][0x1c8], RZ, 0x33, !PT ;  /* 0x00007200ff0aaa12 */ /* 0x000fe200078e33ff */
[C---:B------:R-:W-:Y:S02]  /*0870*/  IMAD R11, R172.reuse, c[0x0][0x194], R11 ;  /* 0x00006500ac0b7a24 */ /* 0x040fe400078e020b */
[----:B------:R-:W-:Y:S01]  /*0880*/  IMAD.WIDE.U32 R26, R172, c[0x0][0x190], R26 ;  /* 0x00006400ac1a7a25 */ /* 0x000fe200078e001a */
[----:B------:R-:W-:-:S03]  /*0890*/  SHF.R.S32.HI R159, RZ, 0x1f, R10 ;  /* 0x0000001fff9f7819 */ /* 0x000fc6000001140a */
[----:B------:R-:W-:Y:S01]  /*08a0*/  IMAD R12, R13, c[0x0][0x188], RZ ;  /* 0x000062000d0c7a24 */ /* 0x000fe200078e02ff */
[C---:B------:R-:W-:Y:S01]  /*08b0*/  LEA R16, P0, R26.reuse, c[0x0][0x160], 0x1 ;  /* 0x000058001a107a11 */ /* 0x040fe200078008ff */
[----:B------:R-:W-:Y:S02]  /*08c0*/  IMAD.IADD R11, R27, 0x1, R11 ;  /* 0x000000011b0b7824 */ /* 0x000fe400078e020b */
[C---:B------:R-:W-:Y:S02]  /*08d0*/  IMAD R12, R15.reuse, c[0x0][0x18c], R12 ;  /* 0x000063000f0c7a24 */ /* 0x040fe400078e020c */
[----:B------:R-:W-:Y:S01]  /*08e0*/  IMAD.WIDE.U32 R162, R15, c[0x0][0x188], R22 ;  /* 0x000062000fa27a25 */ /* 0x000fe200078e0016 */
[----:B------:R-:W-:-:S03]  /*08f0*/  LEA.HI.X R17, R26, c[0x0][0x164], R11, 0x1, P0 ;  /* 0x000059001a117a11 */ /* 0x000fc600000f0c0b */
[----:B------:R-:W-:Y:S01]  /*0900*/  IMAD.IADD R163, R163, 0x1, R12 ;  /* 0x00000001a3a37824 */ /* 0x000fe200078e020c */
[----:B------:R-:W-:Y:S01]  /*0910*/  IADD3 R12, P0, R16, UR13, RZ ;  /* 0x0000000d100c7c10 */ /* 0x000fe2000ff1e0ff */
[----:B------:R-:W-:Y:S01]  /*0920*/  IMAD R167, R159, c[0x0][0x1b0], RZ ;  /* 0x00006c009fa77a24 */ /* 0x000fe200078e02ff */
[----:B------:R1:W-:Y:S01]  /*0930*/  LDGSTS.E.BYPASS.LTC128B.128 [R160], [R16.64] ;  /* 0x0000000010a07fae */ /* 0x0003e2000b901d4a */
[----:B------:R-:W-:Y:S01]  /*0940*/  IMAD.WIDE.U32 R164, R10, c[0x0][0x1b0], R164 ;  /* 0x00006c000aa47a25 */ /* 0x000fe200078e00a4 */
[----:B------:R-:W-:Y:S02]  /*0950*/  IADD3.X R13, R17, UR12, RZ, P0, !PT ;  /* 0x0000000c110d7c10 */ /* 0x000fe400087fe4ff */
[----:B------:R-:W-:Y:S01]  /*0960*/  IADD3 R14, P0, R12, UR13, RZ ;  /* 0x0000000d0c0e7c10 */ /* 0x000fe2000ff1e0ff */
[----:B------:R-:W-:Y:S01]  /*0970*/  IMAD R167, R10, c[0x0][0x1b4], R167 ;  /* 0x00006d000aa77a24 */ /* 0x000fe200078e02a7 */
[----:B------:R1:W-:Y:S01]  /*0980*/  LDGSTS.E.BYPASS.LTC128B.128 [R160+0x2000], [R16.64+0x80] ;  /* 0x0200008010a07fae */ /* 0x0003e2000b901d4a */
[----:B------:R-:W-:Y:S01]  /*0990*/  IMAD R11, R29, UR7, RZ ;  /* 0x000000071d0b7c24 */ /* 0x000fe2000f8e02ff */
[----:B------:R-:W-:Y:S01]  /*09a0*/  IADD3.X R15, R13, UR12, RZ, P0, !PT ;  /* 0x0000000c0d0f7c10 */ /* 0x000fe200087fe4ff */
[----:B------:R-:W-:Y:S01]  /*09b0*/  IMAD.IADD R167, R165, 0x1, R167 ;  /* 0x00000001a5a77824 */ /* 0x000fe200078e02a7 */
[----:B------:R2:W-:Y:S01]  /*09c0*/  LDGSTS.E.BYPASS.LTC128B.128 [R160+0x800], [R12.64] ;  /* 0x008000000ca07fae */ /* 0x0005e2000b901d4a */
[----:B------:R-:W-:-:S02]  /*09d0*/  IMAD.MOV.U32 R166, RZ, RZ, R164 ;  /* 0x000000ffffa67224 */ /* 0x000fc400078e00a4 */
[----:B------:R-:W-:Y:S01]  /*09e0*/  IMAD R8, R0, UR8, R11 ;  /* 0x0000000800087c24 */ /* 0x000fe2000f8e020b */
[----:B------:R2:W-:Y:S01]  /*09f0*/  LDGSTS.E.BYPASS.LTC128B.128 [R160+0x2800], [R12.64+0x80] ;  /* 0x028000800ca07fae */ /* 0x0005e2000b901d4a */
[----:B------:R-:W-:-:S03]  /*0a00*/  IMAD.WIDE.U32 R18, R29, UR8, R166 ;  /* 0x000000081d127c25 */ /* 0x000fc6000f8e00a6 */
[----:B------:R3:W-:Y:S01]  /*0a10*/  LDGSTS.E.BYPASS.LTC128B.128 [R160+0x1000], [R14.64] ;  /* 0x010000000ea07fae */ /* 0x0007e2000b901d4a */
[----:B------:R-:W-:Y:S02]  /*0a20*/  IMAD.IADD R8, R19, 0x1, R8 ;  /* 0x0000000113087824 */ /* 0x000fe400078e0208 */
[----:B------:R-:W-:Y:S01]  /*0a30*/  IMAD R0, R0, c[0x0][0x1a0], RZ ;  /* 0x0000680000007a24 */ /* 0x000fe200078e02ff */
[----:B------:R3:W-:Y:S01]  /*0a40*/  LDGSTS.E.BYPASS.LTC128B.128 [R160+0x3000], [R14.64+0x80] ;  /* 0x030000800ea07fae */ /* 0x0007e2000b901d4a */
[----:B------:R-:W-:Y:S02]  /*0a50*/  IMAD R159, R159, c[0x0][0x1b8], RZ ;  /* 0x00006e009f9f7a24 */ /* 0x000fe400078e02ff */
[----:B------:R-:W-:Y:S02]  /*0a60*/  IMAD R0, R29, c[0x0][0x1a4], R0 ;  /* 0x000069001d007a24 */ /* 0x000fe400078e0200 */
[----:B------:R-:W-:-:S04]  /*0a70*/  IMAD.WIDE.U32 R162, R10, c[0x0][0x1b8], R162 ;  /* 0x00006e000aa27a25 */ /* 0x000fc800078e00a2 */
[----:B------:R-:W-:Y:S01]  /*0a80*/  IMAD R159, R10, c[0x0][0x1bc], R159 ;  /* 0x00006f000a9f7a24 */ /* 0x000fe200078e029f */
[----:B-1----:R-:W-:Y:S01]  /*0a90*/  IADD3 R16, P1, R14, UR13, RZ ;  /* 0x0000000d0e107c10 */ /* 0x002fe2000ff3e0ff */
[----:B------:R-:W-:Y:S02]  /*0aa0*/  IMAD.SHL.U32 R10, R5, 0x40, RZ ;  /* 0x00000040050a7824 */ /* 0x000fe400078e00ff */
[----:B------:R-:W-:Y:S01]  /*0ab0*/  IMAD.IADD R159, R163, 0x1, R159 ;  /* 0x00000001a39f7824 */ /* 0x000fe200078e029f */
[----:B------:R-:W-:Y:S01]  /*0ac0*/  IADD3.X R17, R15, UR12, RZ, P1, !PT ;  /* 0x0000000c0f117c10 */ /* 0x000fe20008ffe4ff */
[----:B------:R-:W-:Y:S01]  /*0ad0*/  USHF.L.U64.HI UR12, UR4, UR6, UR5 ;  /* 0x00000006040c7299 */ /* 0x000fe20008010205 */
[----:B------:R-:W-:Y:S02]  /*0ae0*/  IMAD R80, R31, 0x10, R80 ;  /* 0x000000101f507824 */ /* 0x000fe400078e0250 */
[----:B--2---:R-:W-:Y:S01]  /*0af0*/  IMAD.WIDE.U32 R12, R29, c[0x0][0x1a0], RZ ;  /* 0x000068001d0c7a25 */ /* 0x004fe200078e00ff */
[----:B------:R1:W-:Y:S01]  /*0b00*/  LDGSTS.E.BYPASS.LTC128B.128 [R160+0x1800], [R16.64] ;  /* 0x0180000010a07fae */ /* 0x0003e2000b901d4a */
[----:B------:R-:W-:-:S02]  /*0b10*/  ULDC.64 UR4, c[0x0][0x1a0] ;  /* 0x0000680000047ab9 */ /* 0x000fc40000000a00 */
[----:B------:R-:W-:Y:S01]  /*0b20*/  IMAD.IADD R0, R13, 0x1, R0 ;  /* 0x000000010d007824 */ /* 0x000fe200078e0200 */
[----:B------:R1:W-:Y:S01]  /*0b30*/  LDGSTS.E.BYPASS.LTC128B.128 [R160+0x3800], [R16.64+0x80] ;  /* 0x0380008010a07fae */ /* 0x0003e2000b901d4a */
[----:B------:R-:W-:Y:S01]  /*0b40*/  USHF.L.U32 UR13, UR4, 0x5, URZ ;  /* 0x00000005040d7899 */ /* 0x000fe2000800063f */
[----:B---3--:R-:W-:Y:S01]  /*0b50*/  LEA R14, P0, R18, c[0x0][0x168], 0x1 ;  /* 0x00005a00120e7a11 */ /* 0x008fe200078008ff */
[----:B------:R-:W-:-:S03]  /*0b60*/  USHF.L.U64.HI UR5, UR4, UR6, UR5 ;  /* 0x0000000604057299 */ /* 0x000fc60008010205 */
[----:B------:R-:W-:Y:S02]  /*0b70*/  LEA.HI.X R15, R18, c[0x0][0x16c], R8, 0x1, P0 ;  /* 0x00005b00120f7a11 */ /* 0x000fe400000f0c08 */
[----:B------:R-:W-:Y:S02]  /*0b80*/  IADD3 R18, P1, R14, UR9, RZ ;  /* 0x000000090e127c10 */ /* 0x000fe4000ff3e0ff */
[----:B------:R-:W-:Y:S01]  /*0b90*/  LEA R8, P0, R12, R162, 0x6 ;  /* 0x000000a20c087211 */ /* 0x000fe200078030ff */
[----:B------:R2:W-:Y:S01]  /*0ba0*/  LDGSTS.E.BYPASS.LTC128B.128 [R160+0x4000], [R14.64] ;  /* 0x040000000ea07fae */ /* 0x0005e2000b901d4a */
[----:B------:R-:W-:Y:S02]  /*0bb0*/  IADD3.X R19, R15, UR12, RZ, P1, !PT ;  /* 0x0000000c0f137c10 */ /* 0x000fe40008ffe4ff */
[----:B------:R-:W-:Y:S01]  /*0bc0*/  IADD3 R20, P1, R18, UR9, RZ ;  /* 0x0000000912147c10 */ /* 0x000fe2000ff3e0ff */
[----:B------:R2:W-:Y:S01]  /*0bd0*/  LDGSTS.E.BYPASS.LTC128B.128 [R160+0x6000], [R14.64+0x80] ;  /* 0x060000800ea07fae */ /* 0x0005e2000b901d4a */
[----:B------:R-:W-:Y:S01]  /*0be0*/  LEA.HI.X R13, R12, R159, R0, 0x6, P0 ;  /* 0x0000009f0c0d7211 */ /* 0x000fe200000f3400 */
[----:B------:R-:W-:Y:S01]  /*0bf0*/  IMAD R0, R4, 0x200, R9 ;  /* 0x0000020004007824 */ /* 0x000fe200078e0209 */
[----:B------:R-:W-:Y:S01]  /*0c00*/  IADD3.X R21, R19, UR12, RZ, P1, !PT ;  /* 0x0000000c13157c10 */ /* 0x000fe20008ffe4ff */
[----:B------:R3:W-:Y:S01]  /*0c10*/  LDGSTS.E.BYPASS.LTC128B.128 [R160+0x4800], [R18.64] ;  /* 0x0480000012a07fae */ /* 0x0007e2000b901d4a */
[----:B------:R-:W-:Y:S01]  /*0c20*/  IADD3 R22, P0, R20, UR9, RZ ;  /* 0x0000000914167c10 */ /* 0x000fe2000ff1e0ff */
[----:B------:R-:W-:Y:S01]  /*0c30*/  IMAD.SHL.U32 R4, R4, 0x8, RZ ;  /* 0x0000000804047824 */ /* 0x000fe200078e00ff */
[----:B------:R-:W-:Y:S01]  /*0c40*/  LOP3.LUT R9, R10, 0x1c0, RZ, 0xc0, !PT ;  /* 0x000001c00a097812 */ /* 0x000fe200078ec0ff */
[----:B------:R3:W-:Y:S01]  /*0c50*/  LDGSTS.E.BYPASS.LTC128B.128 [R160+0x6800], [R18.64+0x80] ;  /* 0x0680008012a07fae */ /* 0x0007e2000b901d4a */
[----:B------:R-:W-:Y:S01]  /*0c60*/  IADD3.X R23, R21, UR12, RZ, P0, !PT ;  /* 0x0000000c15177c10 */ /* 0x000fe200087fe4ff */
[----:B------:R-:W-:Y:S01]  /*0c70*/  IMAD.SHL.U32 R81, R0, 0x2, RZ ;  /* 0x0000000200517824 */ /* 0x000fe200078e00ff */
[----:B------:R-:W-:Y:S01]  /*0c80*/  LEA R12, P0, R8, c[0x0][0x170], 0x1 ;  /* 0x00005c00080c7a11 */ /* 0x000fe200078008ff */
[----:B------:R4:W-:Y:S01]  /*0c90*/  LDGSTS.E.BYPASS.LTC128B.128 [R160+0x5000], [R20.64] ;  /* 0x0500000014a07fae */ /* 0x0009e2000b901d4a */
[----:B------:R-:W-:-:S02]  /*0ca0*/  LOP3.LUT R4, R9, 0x8, R4, 0xf8, !PT ;  /* 0x0000000809047812 */ /* 0x000fc400078ef804 */
[----:B------:R-:W-:Y:S01]  /*0cb0*/  LEA.HI.X R13, R8, c[0x0][0x174], R13, 0x1, P0 ;  /* 0x00005d00080d7a11 */ /* 0x000fe200000f0c0d */
[----:B------:R4:W-:Y:S01]  /*0cc0*/  LDGSTS.E.BYPASS.LTC128B.128 [R160+0x7000], [R20.64+0x80] ;  /* 0x0700008014a07fae */ /* 0x0009e2000b901d4a */
[----:B------:R-:W-:Y:S01]  /*0cd0*/  SHF.R.U32.HI R9, RZ, 0x3, R9 ;  /* 0x00000003ff097819 */ /* 0x000fe20000011609 */
[----:B------:R-:W-:Y:S01]  /*0ce0*/  IMAD.SHL.U32 R8, R3, 0x40, RZ ;  /* 0x0000004003087824 */ /* 0x000fe200078e00ff */
[----:B------:R-:W-:Y:S01]  /*0cf0*/  IADD3 R10, P0, R12, UR13, RZ ;  /* 0x0000000d0c0a7c10 */ /* 0x000fe2000ff1e0ff */
[----:B------:R4:W-:Y:S01]  /*0d00*/  LDGSTS.E.BYPASS.LTC128B.128 [R160+0x5800], [R22.64] ;  /* 0x0580000016a07fae */ /* 0x0009e2000b901d4a */
[----:B------:R-:W-:Y:S02]  /*0d10*/  LOP3.LUT R3, R4, R9, RZ, 0x3c, !PT ;  /* 0x0000000904037212 */ /* 0x000fe400078e3cff */
[----:B------:R-:W-:Y:S01]  /*0d20*/  LOP3.LUT R4, R8, 0xfffffe00, RZ, 0xc0, !PT ;  /* 0xfffffe0008047812 */ /* 0x000fe200078ec0ff */
[----:B------:R4:W-:Y:S01]  /*0d30*/  LDGSTS.E.BYPASS.LTC128B.128 [R160+0x7800], [R22.64+0x80] ;  /* 0x0780008016a07fae */ /* 0x0009e2000b901d4a */
[----:B------:R-:W-:Y:S01]  /*0d40*/  IADD3.X R11, R13, UR5, RZ, P0, !PT ;  /* 0x000000050d0b7c10 */ /* 0x000fe200087fe4ff */
[----:B------:R-:W-:Y:S01]  /*0d50*/  IMAD.MOV.U32 R8, RZ, RZ, 0x20 ;  /* 0x00000020ff087424 */ /* 0x000fe200078e00ff */
[----:B------:R-:W-:Y:S01]  /*0d60*/  LEA R157, R0, 0x4000, 0x1 ;  /* 0x00004000009d7811 */ /* 0x000fe200078e08ff */
[----:B------:R-:W0:Y:S01]  /*0d70*/  LDGDEPBAR ;  /* 0x00000000000079af */ /* 0x000e220000000000 */
[----:B------:R-:W-:-:S02]  /*0d80*/  IMAD R158, R31, 0x400, R4 ;  /* 0x000004001f9e7824 */ /* 0x000fc400078e0204 */
[----:B------:R-:W-:Y:S02]  /*0d90*/  IADD3 R155, R157, 0x20, RZ ;  /* 0x000000209d9b7810 */ /* 0x000fe40007ffe0ff */
[----:B------:R-:W-:Y:S01]  /*0da0*/  IMAD.IADD R158, R158, 0x1, R3 ;  /* 0x000000019e9e7824 */ /* 0x000fe200078e0203 */
[----:B---3--:R-:W-:-:S03]  /*0db0*/  IADD3 R18, P1, R10, UR13, RZ ;  /* 0x0000000d0a127c10 */ /* 0x008fc6000ff3e0ff */
[----:B------:R-:W-:Y:S01]  /*0dc0*/  IMAD.SHL.U32 R158, R158, 0x2, RZ ;  /* 0x000000029e9e7824 */ /* 0x000fe200078e00ff */
[----:B-1----:R-:W-:Y:S02]  /*0dd0*/  IADD3 R16, P0, R18, UR13, RZ ;  /* 0x0000000d12107c10 */ /* 0x002fe4000ff1e0ff */
[----:B------:R-:W-:Y:S02]  /*0de0*/  IADD3.X R19, R11, UR5, RZ, P1, !PT ;  /* 0x000000050b137c10 */ /* 0x000fe40008ffe4ff */
[----:B------:R-:W-:Y:S02]  /*0df0*/  LOP3.LUT P1, RZ, R5, 0x2, RZ, 0xc0, !PT ;  /* 0x0000000205ff7812 */ /* 0x000fe4000782c0ff */
[----:B------:R-:W-:Y:S02]  /*0e00*/  IADD3.X R17, R19, UR5, RZ, P0, !PT ;  /* 0x0000000513117c10 */ /* 0x000fe400087fe4ff */
[----:B------:R-:W-:Y:S02]  /*0e10*/  LOP3.LUT P0, RZ, R2, 0x2, RZ, 0xc0, !PT ;  /* 0x0000000202ff7812 */ /* 0x000fe4000780c0ff */
[----:B------:R-:W-:-:S02]  /*0e20*/  SEL R0, R8, 0xffffffe0, !P1 ;  /* 0xffffffe008007807 */ /* 0x000fc40004800000 */
[----:B------:R-:W-:Y:S01]  /*0e30*/  LOP3.LUT P1, RZ, R5, 0x4, RZ, 0xc0, !PT ;  /* 0x0000000405ff7812 */ /* 0x000fe2000782c0ff */
[----:B------:R-:W-:-:S04]  /*0e40*/  DEPBAR.LE SB0, 0x0 ;  /* 0x000080000000791a */ /* 0x000fc80000000000 */
[----:B------:R-:W-:Y:S01]  /*0e50*/  BAR.SYNC.DEFER_BLOCKING 0x0 ;  /* 0x0000000000007b1d */ /* 0x000fe20000010000 */
[----:B------:R-:W-:Y:S01]  /*0e60*/  IMAD.IADD R156, R158, 0x1, R0 ;  /* 0x000000019e9c7824 */ /* 0x000fe200078e0200 */
[----:B------:R-:W-:Y:S02]  /*0e70*/  SEL R5, R40, 0xffffffc0, !P1 ;  /* 0xffffffc028057807 */ /* 0x000fe40004800000 */
[----:B------:R-:W-:Y:S02]  /*0e80*/  @P0 IADD3 R155, R157, -0x20, RZ ;  /* 0xffffffe09d9b0810 */ /* 0x000fe40007ffe0ff */
[----:B------:R-:W-:Y:S01]  /*0e90*/  LOP3.LUT P0, RZ, R2, 0x4, RZ, 0xc0, !PT ;  /* 0x0000000402ff7812 */ /* 0x000fe2000780c0ff */
[--C-:B------:R-:W-:Y:S01]  /*0ea0*/  IMAD.IADD R154, R158, 0x1, R5.reuse ;  /* 0x000000019e9a7824 */ /* 0x100fe200078e0205 */
[----:B------:R-:W-:Y:S01]  /*0eb0*/  IADD3 R147, R155, 0x800, RZ ;  /* 0x000008009b937810 */ /* 0x000fe20007ffe0ff */
[----:B------:R-:W-:Y:S01]  /*0ec0*/  IMAD.IADD R152, R156, 0x1, R5 ;  /* 0x000000019c987824 */ /* 0x000fe200078e0205 */
[----:B------:R-:W-:-:S02]  /*0ed0*/  SEL R2, R40, 0xffffffc0, !P0 ;  /* 0xffffffc028027807 */ /* 0x000fc40004000000 */
[C---:B------:R-:W-:Y:S02]  /*0ee0*/  IADD3 R146, R155.reuse, 0x1000, RZ ;  /* 0x000010009b927810 */ /* 0x040fe40007ffe0ff */
[----:B------:R-:W-:Y:S01]  /*0ef0*/  IADD3 R145, R155, 0x1800, RZ ;  /* 0x000018009b917810 */ /* 0x000fe20007ffe0ff */
[----:B------:R-:W-:Y:S01]  /*0f00*/  IMAD.IADD R153, R157, 0x1, R2 ;  /* 0x000000019d997824 */ /* 0x000fe200078e0202 */
[C---:B------:R-:W-:Y:S01]  /*0f10*/  IADD3 R143, R155.reuse, 0x2000, RZ ;  /* 0x000020009b8f7810 */ /* 0x040fe20007ffe0ff */
[----:B------:R-:W-:Y:S01]  /*0f20*/  IMAD.IADD R144, R2, 0x1, R155 ;  /* 0x0000000102907824 */ /* 0x000fe200078e029b */
[----:B------:R-:W-:Y:S02]  /*0f30*/  LOP3.LUT R2, R30, 0xffffffe0, RZ, 0xc0, !PT ;  /* 0xffffffe01e027812 */ /* 0x000fe400078ec0ff */
[----:B------:R-:W-:Y:S02]  /*0f40*/  SHF.R.S32.HI R30, RZ, 0x1f, R30 ;  /* 0x0000001fff1e7819 */ /* 0x000fe4000001141e */
[----:B------:R-:W-:Y:S01]  /*0f50*/  IADD3 R142, R155, 0x2800, RZ ;  /* 0x000028009b8e7810 */ /* 0x000fe20007ffe0ff */
[----:B------:R-:W-:Y:S01]  /*0f60*/  IMAD.IADD R2, R7, 0x1, -R2 ;  /* 0x0000000107027824 */ /* 0x000fe200078e0a02 */
[----:B------:R-:W-:Y:S01]  /*0f70*/  @!PT LDS RZ, [RZ] ;  /* 0x00000000fffff984 */ /* 0x000fe20000000800 */
[----:B------:R-:W-:Y:S01]  /*0f80*/  @!PT LDS RZ, [RZ] ;  /* 0x00000000fffff984 */ /* 0x000fe20000000800 */
[----:B------:R-:W-:Y:S01]  /*0f90*/  @!PT LDS RZ, [RZ] ;  /* 0x00000000fffff984 */ /* 0x000fe20000000800 */
[----:B------:R2:W-:Y:S01]  /*0fa0*/  LDGSTS.E.BYPASS.LTC128B.128 [R160+0x8000], [R12.64] ;  /* 0x080000000ca07fae */ /* 0x0005e2000b901d4a */
[----:B------:R-:W-:-:S02]  /*0fb0*/  LEA.HI R30, R30, R31, RZ, 0x2 ;  /* 0x0000001f1e1e7211 */ /* 0x000fc400078f10ff */
[----:B------:R-:W-:Y:S01]  /*0fc0*/  IADD3 R141, R155, 0x3000, RZ ;  /* 0x000030009b8d7810 */ /* 0x000fe20007ffe0ff */
[----:B------:R2:W-:Y:S01]  /*0fd0*/  LDGSTS.E.BYPASS.LTC128B.128 [R160+0xa000], [R12.64+0x80] ;  /* 0x0a0000800ca07fae */ /* 0x0005e2000b901d4a */
[----:B------:R-:W-:Y:S02]  /*0fe0*/  SHF.R.S32.HI R161, RZ, 0x1f, R2 ;  /* 0x0000001fffa17819 */ /* 0x000fe40000011402 */
[----:B------:R-:W-:Y:S01]  /*0ff0*/  LOP3.LUT R30, R30, 0xfffffffc, RZ, 0xc0, !PT ;  /* 0xfffffffc1e1e7812 */ /* 0x000fe200078ec0ff */
[----:B------:R1:W-:Y:S01]  /*1000*/  LDGSTS.E.BYPASS.LTC128B.128 [R160+0x8800], [R10.64] ;  /* 0x088000000aa07fae */ /* 0x0003e2000b901d4a */
[----:B------:R-:W-:Y:S01]  /*1010*/  LEA.HI R161, R161, R2, RZ, 0x2 ;  /* 0x00000002a1a17211 */ /* 0x000fe200078f10ff */
[----:B------:R-:W-:Y:S01]  /*1020*/  IMAD.SHL.U32 R2, R7, 0x2, RZ ;  /* 0x0000000207027824 */ /* 0x000fe200078e00ff */
[----:B------:R-:W-:Y:S01]  /*1030*/  IADD3 R140, R155, 0x3800, RZ ;  /* 0x000038009b8c7810 */ /* 0x000fe20007ffe0ff */
[----:B------:R1:W-:Y:S01]  /*1040*/  LDGSTS.E.BYPASS.LTC128B.128 [R160+0xa800], [R10.64+0x80] ;  /* 0x0a8000800aa07fae */ /* 0x0003e2000b901d4a */
[----:B------:R-:W-:Y:S01]  /*1050*/  SHF.R.S32.HI R161, RZ, 0x2, R161 ;  /* 0x00000002ffa17819 */ /* 0x000fe200000114a1 */
[----:B------:R-:W-:Y:S01]  /*1060*/  IMAD.IADD R168, R31, 0x1, -R30 ;  /* 0x000000011fa87824 */ /* 0x000fe200078e0a1e */
[----:B------:R-:W-:Y:S01]  /*1070*/  LOP3.LUT R2, R2, 0x6, RZ, 0xc0, !PT ;  /* 0x0000000602027812 */ /* 0x000fe200078ec0ff */
[----:B------:R3:W-:Y:S04]  /*1080*/  LDGSTS.E.BYPASS.LTC128B.128 [R160+0x9000], [R18.64] ;  /* 0x0900000012a07fae */ /* 0x0007e8000b901d4a */
[----:B------:R3:W-:Y:S04]  /*1090*/  LDGSTS.E.BYPASS.LTC128B.128 [R160+0xb000], [R18.64+0x80] ;  /* 0x0b00008012a07fae */ /* 0x0007e8000b901d4a */
[----:B------:R3:W-:Y:S04]  /*10a0*/  LDGSTS.E.BYPASS.LTC128B.128 [R160+0x9800], [R16.64] ;  /* 0x0980000010a07fae */ /* 0x0007e8000b901d4a */
[----:B------:R3:W-:Y:S04]  /*10b0*/  LDGSTS.E.BYPASS.LTC128B.128 [R160+0xb800], [R16.64+0x80] ;  /* 0x0b80008010a07fae */ /* 0x0007e8000b901d4a */
[----:B------:R-:W-:Y:S04]  /*10c0*/  LDSM.16.M88.4 R48, [R158] ;  /* 0x000000009e30783b */ /* 0x000fe80000000200 */
[----:B----4-:R-:W4:Y:S04]  /*10d0*/  LDSM.16.M88.4 R20, [R81+0x4000] ;  /* 0x004000005114783b */ /* 0x010f280000000200 */
[----:B------:R-:W1:Y:S04]  /*10e0*/  LDSM.16.M88.4 R72, [R81+0x5000] ;  /* 0x005000005148783b */ /* 0x000e680000000200 */
[----:B--2---:R-:W3:Y:S04]  /*10f0*/  LDSM.16.M88.4 R12, [R81+0x4800] ;  /* 0x00480000510c783b */ /* 0x004ee80000000200 */
[----:B------:R-:W2:Y:S04]  /*1100*/  LDSM.16.M88.4 R36, [R81+0x5800] ;  /* 0x005800005124783b */ /* 0x000ea80000000200 */
[----:B------:R-:W-:Y:S04]  /*1110*/  LDSM.16.M88.4 R60, [R156] ;  /* 0x000000009c3c783b */ /* 0x000fe80000000200 */
[----:B------:R-:W5:Y:S04]  /*1120*/  LDSM.16.M88.4 R32, [R155] ;  /* 0x000000009b20783b */ /* 0x000f680000000200 */
[----:B------:R-:W2:Y:S04]  /*1130*/  LDSM.16.M88.4 R64, [R155+0x1000] ;  /* 0x001000009b40783b */ /* 0x000ea80000000200 */
[----:B------:R-:W2:Y:S04]  /*1140*/  LDSM.16.M88.4 R68, [R155+0x800] ;  /* 0x000800009b44783b */ /* 0x000ea80000000200 */
[----:B------:R-:W2:Y:S04]  /*1150*/  LDSM.16.M88.4 R56, [R155+0x1800] ;  /* 0x001800009b38783b */ /* 0x000ea80000000200 */
[----:B------:R-:W-:Y:S01]  /*1160*/  LDSM.16.M88.4 R44, [R154] ;  /* 0x000000009a2c783b */ /* 0x000fe20000000200 */
[C---:B----4-:R-:W-:Y:S03]  /*1170*/  HMMA.16816.F32 R24, R48.reuse, R20, RZ ;  /* 0x000000143018723c */ /* 0x050fe600000018ff */
[----:B------:R-:W-:Y:S04]  /*1180*/  LDSM.16.M88.4 R40, [R153] ;  /* 0x000000009928783b */ /* 0x000fe80000000200 */
[----:B------:R-:W-:Y:S01]  /*1190*/  LDSM.16.M88.4 R76, [R153+0x1800] ;  /* 0x00180000994c783b */ /* 0x000fe20000000200 */
[C---:B------:R-:W-:Y:S03]  /*11a0*/  HMMA.16816.F32 R20, R48.reuse, R22, RZ ;  /* 0x000000163014723c */ /* 0x040fe600000018ff */
[----:B------:R-:W0:Y:S05]  /*11b0*/  LDGDEPBAR ;  /* 0x00000000000079af */ /* 0x000e2a0000000000 */
[C---:B-1----:R-:W-:Y:S08]  /*11c0*/  HMMA.16816.F32 R8, R48.reuse, R72, RZ ;  /* 0x000000483008723c */ /* 0x042ff000000018ff */
[C---:B---3--:R-:W-:Y:S08]  /*11d0*/  HMMA.16816.F32 R16, R48.reuse, R12, RZ ;  /* 0x0000000c3010723c */ /* 0x048ff000000018ff */
[C---:B------:R-:W-:Y:S08]  /*11e0*/  HMMA.16816.F32 R72, R48.reuse, R74, RZ ;  /* 0x0000004a3048723c */ /* 0x040ff000000018ff */
[C---:B------:R-:W-:Y:S08]  /*11f0*/  HMMA.16816.F32 R12, R48.reuse, R14, RZ ;  /* 0x0000000e300c723c */ /* 0x040ff000000018ff */
[----:B--2---:R-:W-:Y:S08]  /*1200*/  HMMA.16816.F32 R52, R48, R36, RZ ;  /* 0x000000243034723c */ /* 0x004ff000000018ff */
[C---:B-----5:R-:W-:Y:S08]  /*1210*/  HMMA.16816.F32 R24, R60.reuse, R32, R24 ;  /* 0x000000203c18723c */ /* 0x060ff00000001818 */
[----:B------:R-:W-:Y:S01]  /*1220*/  HMMA.16816.F32 R20, R60, R34, R20 ;  /* 0x000000223c14723c */ /* 0x000fe20000001814 */
[----:B------:R-:W1:Y:S07]  /*1230*/  LDSM.16.M88.4 R32, [R153+0x1000] ;  /* 0x001000009920783b */ /* 0x000e6e0000000200 */
[----:B------:R-:W-:Y:S01]  /*1240*/  HMMA.16816.F32 R48, R48, R38, RZ ;  /* 0x000000263030723c */ /* 0x000fe200000018ff */
[----:B------:R-:W2:Y:S07]  /*1250*/  LDSM.16.M88.4 R36, [R153+0x800] ;  /* 0x000800009924783b */ /* 0x000eae0000000200 */
[C---:B------:R-:W-:Y:S08]  /*1260*/  HMMA.16816.F32 R8, R60.reuse, R64, R8 ;  /* 0x000000403c08723c */ /* 0x040ff00000001808 */
[C---:B------:R-:W-:Y:S01]  /*1270*/  HMMA.16816.F32 R72, R60.reuse, R66, R72 ;  /* 0x000000423c48723c */ /* 0x040fe20000001848 */
[----:B------:R-:W-:Y:S07]  /*1280*/  LDSM.16.M88.4 R64, [R144] ;  /* 0x000000009040783b */ /* 0x000fee0000000200 */
[C---:B------:R-:W-:Y:S08]  /*1290*/  HMMA.16816.F32 R16, R60.reuse, R68, R16 ;  /* 0x000000443c10723c */ /* 0x040ff00000001810 */
[C---:B------:R-:W-:Y:S01]  /*12a0*/  HMMA.16816.F32 R12, R60.reuse, R70, R12 ;  /* 0x000000463c0c723c */ /* 0x040fe2000000180c */
[----:B------:R-:W3:Y:S07]  /*12b0*/  LDSM.16.M88.4 R68, [R152] ;  /* 0x000000009844783b */ /* 0x000eee0000000200 */
[C---:B------:R-:W-:Y:S08]  /*12c0*/  HMMA.16816.F32 R52, R60.reuse, R56, R52 ;  /* 0x000000383c34723c */ /* 0x040ff00000001834 */
[----:B------:R-:W-:Y:S01]  /*12d0*/  HMMA.16816.F32 R48, R60, R58, R48 ;  /* 0x0000003a3c30723c */ /* 0x000fe20000001830 */
[----:B------:R-:W-:Y:S04]  /*12e0*/  LDSM.16.M88.4 R56, [R158+0x2000] ;  /* 0x002000009e38783b */ /* 0x000fe80000000200 */
[----:B------:R-:W-:Y:S03]  /*12f0*/  LDSM.16.M88.4 R60, [R81+0x7000] ;  /* 0x00700000513c783b */ /* 0x000fe60000000200 */
[C---:B-1----:R-:W-:Y:S08]  /*1300*/  HMMA.16816.F32 R8, R44.reuse, R32, R8 ;  /* 0x000000202c08723c */ /* 0x042ff00000001808 */
[C---:B------:R-:W-:Y:S01]  /*1310*/  HMMA.16816.F32 R72, R44.reuse, R34, R72 ;  /* 0x000000222c48723c */ /* 0x040fe20000001848 */
[----:B------:R-:W1:Y:S07]  /*1320*/  LDSM.16.M88.4 R32, [R144+0x1800] ;  /* 0x001800009020783b */ /* 0x000e6e0000000200 */
[C---:B------:R-:W-:Y:S08]  /*1330*/  HMMA.16816.F32 R24, R44.reuse, R40, R24 ;  /* 0x000000282c18723c */ /* 0x040ff00000001818 */
[C---:B------:R-:W-:Y:S01]  /*1340*/  HMMA.16816.F32 R20, R44.reuse, R42, R20 ;  /* 0x0000002a2c14723c */ /* 0x040fe20000001814 */
[----:B------:R-:W4:Y:S07]  /*1350*/  LDSM.16.M88.4 R40, [R144+0x800] ;  /* 0x000800009028783b */ /* 0x000f2e0000000200 */
[C---:B--2---:R-:W-:Y:S08]  /*1360*/  HMMA.16816.F32 R16, R44.reuse, R36, R16 ;  /* 0x000000242c10723c */ /* 0x044ff00000001810 */
[C---:B------:R-:W-:Y:S01]  /*1370*/  HMMA.16816.F32 R12, R44.reuse, R38, R12 ;  /* 0x000000262c0c723c */ /* 0x040fe2000000180c */
[----:B------:R-:W2:Y:S07]  /*1380*/  LDSM.16.M88.4 R36, [R144+0x1000] ;  /* 0x001000009024783b */ /* 0x000eae0000000200 */
[C---:B------:R-:W-:Y:S08]  /*1390*/  HMMA.16816.F32 R52, R44.reuse, R76, R52 ;  /* 0x0000004c2c34723c */ /* 0x040ff00000001834 */
[----:B------:R-:W-:Y:S01]  /*13a0*/  HMMA.16816.F32 R48, R44, R78, R48 ;  /* 0x0000004e2c30723c */ /* 0x000fe20000001830 */
[----:B------:R-:W5:Y:S04]  /*13b0*/  LDSM.16.M88.4 R44, [R81+0x6000] ;  /* 0x00600000512c783b */ /* 0x000f680000000200 */
[----:B------:R-:W2:Y:S03]  /*13c0*/  LDSM.16.M88.4 R76, [R81+0x7800] ;  /* 0x00780000514c783b */ /* 0x000ea60000000200 */
[C---:B---3--:R-:W-:Y:S08]  /*13d0*/  HMMA.16816.F32 R24, R68.reuse, R64, R24 ;  /* 0x000000404418723c */ /* 0x048ff00000001818 */
[C---:B------:R-:W-:Y:S01]  /*13e0*/  HMMA.16816.F32 R20, R68.reuse, R66, R20 ;  /* 0x000000424414723c */ /* 0x040fe20000001814 */
[----:B------:R-:W3:Y:S07]  /*13f0*/  LDSM.16.M88.4 R64, [R81+0x6800] ;  /* 0x006800005140783b */ /* 0x000eee0000000200 */
[C---:B-1----:R-:W-:Y:S08]  /*1400*/  HMMA.16816.F32 R52, R68.reuse, R32, R52 ;  /* 0x000000204434723c */ /* 0x042ff00000001834 */
[C---:B----4-:R-:W-:Y:S08]  /*1410*/  HMMA.16816.F32 R16, R68.reuse, R40, R16 ;  /* 0x000000284410723c */ /* 0x050ff00000001810 */
[C---:B------:R-:W-:Y:S01]  /*1420*/  HMMA.16816.F32 R12, R68.reuse, R42, R12 ;  /* 0x0000002a440c723c */ /* 0x040fe2000000180c */
[----:B------:R-:W-:Y:S07]  /*1430*/  LDSM.16.M88.4 R40, [R156+0x2000] ;  /* 0x002000009c28783b */ /* 0x000fee0000000200 */
[C---:B--2---:R-:W-:Y:S08]  /*1440*/  HMMA.16816.F32 R8, R68.reuse, R36, R8 ;  /* 0x000000244408723c */ /* 0x044ff00000001808 */
[C---:B------:R-:W-:Y:S01]  /*1450*/  HMMA.16816.F32 R72, R68.reuse, R38, R72 ;  /* 0x000000264448723c */ /* 0x040fe20000001848 */
[----:B------:R-:W1:Y:S07]  /*1460*/  LDSM.16.M88.4 R36, [R155+0x2000] ;  /* 0x002000009b24783b */ /* 0x000e6e0000000200 */
[----:B------:R-:W-:Y:S01]  /*1470*/  HMMA.16816.F32 R48, R68, R34, R48 ;  /* 0x000000224430723c */ /* 0x000fe20000001830 */
[----:B------:R-:W2:Y:S04]  /*1480*/  LDSM.16.M88.4 R32, [R155+0x2800] ;  /* 0x002800009b20783b */ /* 0x000ea80000000200 */
[----:B------:R-:W-:Y:S03]  /*1490*/  LDSM.16.M88.4 R68, [R153+0x3000] ;  /* 0x003000009944783b */ /* 0x000fe60000000200 */
[C---:B-----5:R-:W-:Y:S08]  /*14a0*/  HMMA.16816.F32 R24, R56.reuse, R44, R24 ;  /* 0x0000002c3818723c */ /* 0x060ff00000001818 */
[C---:B------:R-:W-:Y:S01]  /*14b0*/  HMMA.16816.F32 R20, R56.reuse, R46, R20 ;  /* 0x0000002e3814723c */ /* 0x040fe20000001814 */
[----:B------:R-:W4:Y:S07]  /*14c0*/  LDSM.16.M88.4 R44, [R155+0x3000] ;  /* 0x003000009b2c783b */ /* 0x000f2e0000000200 */
[C---:B------:R-:W-:Y:S08]  /*14d0*/  HMMA.16816.F32 R52, R56.reuse, R76, R52 ;  /* 0x0000004c3834723c */ /* 0x040ff00000001834 */
[C---:B---3--:R-:W-:Y:S08]  /*14e0*/  HMMA.16816.F32 R16, R56.reuse, R64, R16 ;  /* 0x000000403810723c */ /* 0x048ff00000001810 */
[C---:B------:R-:W-:Y:S01]  /*14f0*/  HMMA.16816.F32 R12, R56.reuse, R66, R12 ;  /* 0x00000042380c723c */ /* 0x040fe2000000180c */
[----:B------:R-:W-:Y:S07]  /*1500*/  LDSM.16.M88.4 R64, [R153+0x2800] ;  /* 0x002800009940783b */ /* 0x000fee0000000200 */
[C---:B------:R-:W-:Y:S08]  /*1510*/  HMMA.16816.F32 R8, R56.reuse, R60, R8 ;  /* 0x0000003c3808723c */ /* 0x040ff00000001808 */
[C---:B------:R-:W-:Y:S01]  /*1520*/  HMMA.16816.F32 R72, R56.reuse, R62, R72 ;  /* 0x0000003e3848723c */ /* 0x040fe20000001848 */
[----:B------:R-:W-:Y:S07]  /*1530*/  LDSM.16.M88.4 R60, [R155+0x3800] ;  /* 0x003800009b3c783b */ /* 0x000fee0000000200 */
[----:B------:R-:W-:Y:S01]  /*1540*/  HMMA.16816.F32 R76, R56, R78, R48 ;  /* 0x0000004e384c723c */ /* 0x000fe20000001830 */
[----:B------:R-:W-:Y:S04]  /*1550*/  LDSM.16.M88.4 R56, [R154+0x2000] ;  /* 0x002000009a38783b */ /* 0x000fe80000000200 */
[----:B------:R-:W3:Y:S03]  /*1560*/  LDSM.16.M88.4 R48, [R153+0x2000] ;  /* 0x002000009930783b */ /* 0x000ee60000000200 */
[C---:B-1----:R-:W-:Y:S08]  /*1570*/  HMMA.16816.F32 R24, R40.reuse, R36, R24 ;  /* 0x000000242818723c */ /* 0x042ff00000001818 */
[C---:B--2---:R-:W-:Y:S08]  /*1580*/  HMMA.16816.F32 R16, R40.reuse, R32, R16 ;  /* 0x000000202810723c */ /* 0x044ff00000001810 */
[C---:B------:R-:W-:Y:S01]  /*1590*/  HMMA.16816.F32 R12, R40.reuse, R34, R12 ;  /* 0x00000022280c723c */ /* 0x040fe2000000180c */
[----:B------:R-:W-:Y:S07]  /*15a0*/  LDSM.16.M88.4 R32, [R152+0x2000] ;  /* 0x002000009820783b */ /* 0x000fee0000000200 */
[C---:B----4-:R-:W-:Y:S08]  /*15b0*/  HMMA.16816.F32 R8, R40.reuse, R44, R8 ;  /* 0x0000002c2808723c */ /* 0x050ff00000001808 */
[C---:B------:R-:W-:Y:S01]  /*15c0*/  HMMA.16816.F32 R72, R40.reuse, R46, R72 ;  /* 0x0000002e2848723c */ /* 0x040fe20000001848 */
[----:B------:R-:W1:Y:S07]  /*15d0*/  LDSM.16.M88.4 R44, [R144+0x2000] ;  /* 0x00200000902c783b */ /* 0x000e6e0000000200 */
[----:B------:R-:W-:Y:S01]  /*15e0*/  HMMA.16816.F32 R20, R40, R38, R20 ;  /* 0x000000262814723c */ /* 0x000fe20000001814 */
[----:B------:R-:W2:Y:S07]  /*15f0*/  LDSM.16.M88.4 R36, [R153+0x3800] ;  /* 0x003800009924783b */ /* 0x000eae0000000200 */
[----:B---3--:R-:W-:Y:S08]  /*1600*/  HMMA.16816.F32 R24, R56, R48, R24 ;  /* 0x000000303818723c */ /* 0x008ff00000001818 */
[----:B------:R-:W-:Y:S08]  /*1610*/  HMMA.16816.F32 R52, R40, R60, R52 ;  /* 0x0000003c2834723c */ /* 0x000ff00000001834 */
[----:B------:R-:W-:Y:S08]  /*1620*/  HMMA.16816.F32 R20, R56, R50, R20 ;  /* 0x000000323814723c */ /* 0x000ff00000001814 */
[----:B------:R-:W-:Y:S01]  /*1630*/  HMMA.16816.F32 R76, R40, R62, R76 ;  /* 0x0000003e284c723c */ /* 0x000fe2000000184c */
[----:B------:R-:W3:Y:S07]  /*1640*/  LDSM.16.M88.4 R40, [R144+0x2800] ;  /* 0x002800009028783b */ /* 0x000eee0000000200 */
[C---:B-1----:R-:W-:Y:S07]  /*1650*/  HMMA.16816.F32 R24, R32.reuse, R44, R24 ;  /* 0x0000002c2018723c */ /* 0x042fee0000001818 */
[----:B------:R-:W-:Y:S01]  /*1660*/  IADD3 R45, R80, 0x1, R161 ;  /* 0x00000001502d7810 */ /* 0x000fe20007ffe0a1 */
[----:B------:R-:W-:Y:S03]  /*1670*/  HMMA.16816.F32 R20, R32, R46, R20 ;  /* 0x0000002e2014723c */ /* 0x000fe60000001814 */
[----:B------:R-:W-:-:S04]  /*1680*/  IADD3 R45, R6, -c[0x0][0x214], R45 ;  /* 0x80008500062d7a10 */ /* 0x000fc80007ffe02d */
[----:B------:R-:W-:Y:S01]  /*1690*/  IADD3 R7, R45, c[0x0][0x2e8], RZ ;  /* 0x0000ba002d077a10 */ /* 0x000fe20007ffe0ff */
[----:B--2---:R-:W-:Y:S01]  /*16a0*/  HMMA.16816.F32 R52, R56, R36, R52 ;  /* 0x000000243834723c */ /* 0x004fe20000001834 */
[----:B------:R-:W1:Y:S02]  /*16b0*/  LDSM.16.M88.4 R44, [R144+0x3800] ;  /* 0x00380000902c783b */ /* 0x000e640000000200 */
[----:B------:R-:W-:-:S05]  /*16c0*/  IADD3 R49, R7, 0x8, RZ ;  /* 0x0000000807317810 */ /* 0x000fca0007ffe0ff */
[----:B------:R-:W-:Y:S01]  /*16d0*/  HMMA.16816.F32 R76, R56, R38, R76 ;  /* 0x00000026384c723c */ /* 0x000fe2000000184c */
[----:B------:R-:W2:Y:S01]  /*16e0*/  LDSM.16.M88.4 R36, [R144+0x3000] ;  /* 0x003000009024783b */ /* 0x000ea20000000200 */
[----:B------:R-:W-:-:S06]  /*16f0*/  DEPBAR.LE SB0, 0x0 ;  /* 0x000080000000791a */ /* 0x000fcc0000000000 */
[C---:B------:R-:W-:Y:S08]  /*1700*/  HMMA.16816.F32 R16, R56.reuse, R64, R16 ;  /* 0x000000403810723c */ /* 0x040ff00000001810 */
[C---:B------:R-:W-:Y:S08]  /*1710*/  HMMA.16816.F32 R12, R56.reuse, R66, R12 ;  /* 0x00000042380c723c */ /* 0x040ff0000000180c */
[C---:B------:R-:W-:Y:S08]  /*1720*/  HMMA.16816.F32 R8, R56.reuse, R68, R8 ;  /* 0x000000443808723c */ /* 0x040ff00000001808 */
[----:B------:R-:W-:Y:S08]  /*1730*/  HMMA.16816.F32 R72, R56, R70, R72 ;  /* 0x000000463848723c */ /* 0x000ff00000001848 */
[C---:B---3--:R-:W-:Y:S07]  /*1740*/  HMMA.16816.F32 R16, R32.reuse, R40, R16 ;  /* 0x000000282010723c */ /* 0x048fee0000001810 */
[----:B------:R-:W-:Y:S01]  /*1750*/  IMAD R41, R29, 0x40, R2 ;  /* 0x000000401d297824 */ /* 0x000fe200078e0202 */
[----:B------:R-:W-:Y:S01]  /*1760*/  HMMA.16816.F32 R12, R32, R42, R12 ;  /* 0x0000002a200c723c */ /* 0x000fe2000000180c */
[----:B------:R-:W-:-:S02]  /*1770*/  IMNMX R40, R7, R6, PT ;  /* 0x0000000607287217 */ /* 0x000fc40003800200 */
[----:B------:R-:W-:Y:S02]  /*1780*/  IMNMX R2, R49, R6, PT ;  /* 0x0000000631027217 */ /* 0x000fe40003800200 */
[C---:B------:R-:W-:Y:S02]  /*1790*/  IADD3 R7, R41.reuse, 0x1, RZ ;  /* 0x0000000129077810 */ /* 0x040fe40007ffe0ff */
[----:B------:R-:W-:Y:S01]  /*17a0*/  IADD3 R31, R41, 0x8, RZ ;  /* 0x00000008291f7810 */ /* 0x000fe20007ffe0ff */
[----:B-1----:R-:W-:Y:S01]  /*17b0*/  HMMA.16816.F32 R52, R32, R44, R52 ;  /* 0x0000002c2034723c */ /* 0x002fe20000001834 */
[C---:B------:R-:W-:Y:S02]  /*17c0*/  ISETP.GE.AND P2, PT, R7.reuse, R40, PT ;  /* 0x000000280700720c */ /* 0x040fe40003f46270 */
[----:B------:R-:W-:Y:S02]  /*17d0*/  ISETP.GE.AND P5, PT, R7, R2, PT ;  /* 0x000000020700720c */ /* 0x000fe40003fa6270 */
[----:B------:R-:W-:-:S02]  /*17e0*/  ISETP.GE.AND P3, PT, R31, R40, PT ;  /* 0x000000281f00720c */ /* 0x000fc40003f66270 */
[C---:B------:R-:W-:Y:S01]  /*17f0*/  ISETP.GE.AND P0, PT, R41.reuse, R40, PT ;  /* 0x000000282900720c */ /* 0x040fe20003f06270 */
[C---:B------:R-:W-:Y:S01]  /*1800*/  HMMA.16816.F32 R76, R32.reuse, R46, R76 ;  /* 0x0000002e204c723c */ /* 0x040fe2000000184c */
[C---:B------:R-:W-:Y:S02]  /*1810*/  IADD3 R29, R41.reuse, 0x9, RZ ;  /* 0x00000009291d7810 */ /* 0x040fe40007ffe0ff */
[----:B------:R-:W-:Y:S02]  /*1820*/  IADD3 R7, R41, 0x10, RZ ;  /* 0x0000001029077810 */ /* 0x000fe40007ffe0ff */
[----:B------:R-:W-:Y:S02]  /*1830*/  ISETP.GE.AND P1, PT, R31, R2, PT ;  /* 0x000000021f00720c */ /* 0x000fe40003f26270 */
[----:B------:R-:W-:Y:S01]  /*1840*/  FSEL R30, R24, -INF , !P0 ;  /* 0xff800000181e7808 */ /* 0x000fe20004000000 */
[----:B--2---:R-:W-:Y:S01]  /*1850*/  HMMA.16816.F32 R8, R32, R36, R8 ;  /* 0x000000242008723c */ /* 0x004fe20000001808 */
[----:B------:R-:W-:-:S02]  /*1860*/  FSEL R31, R20, -INF , !P3 ;  /* 0xff800000141f7808 */ /* 0x000fc40005800000 */
[-C--:B------:R-:W-:Y:S02]  /*1870*/  ISETP.GE.AND P6, PT, R29, R40.reuse, PT ;  /* 0x000000281d00720c */ /* 0x080fe40003fc6270 */
[----:B------:R-:W-:Y:S02]  /*1880*/  ISETP.GE.AND P0, PT, R7, R40, PT ;  /* 0x000000280700720c */ /* 0x000fe40003f06270 */
[----:B------:R-:W-:Y:S01]  /*1890*/  FSEL R37, R25, -INF , !P2 ;  /* 0xff80000019257808 */ /* 0x000fe20005000000 */
[----:B------:R-:W-:Y:S01]  /*18a0*/  HMMA.16816.F32 R72, R32, R38, R72 ;  /* 0x000000262048723c */ /* 0x000fe20000001848 */
[-C--:B------:R-:W-:Y:S02]  /*18b0*/  ISETP.GE.AND P3, PT, R7, R2.reuse, PT ;  /* 0x000000020700720c */ /* 0x080fe40003f66270 */
[C---:B------:R-:W-:Y:S02]  /*18c0*/  ISETP.GE.AND P2, PT, R41.reuse, R2, PT ;  /* 0x000000022900720c */ /* 0x040fe40003f46270 */
[----:B------:R-:W-:-:S02]  /*18d0*/  IADD3 R7, R41, 0x18, RZ ;  /* 0x0000001829077810 */ /* 0x000fc40007ffe0ff */
[----:B------:R-:W-:Y:S02]  /*18e0*/  FSEL R20, R27, -INF , !P5 ;  /* 0xff8000001b147808 */ /* 0x000fe40006800000 */
[----:B------:R-:W-:Y:S02]  /*18f0*/  ISETP.GE.AND P4, PT, R29, R2, PT ;  /* 0x000000021d00720c */ /* 0x000fe40003f86270 */
[C---:B------:R-:W-:Y:S02]  /*1900*/  IADD3 R43, R41.reuse, 0x11, RZ ;  /* 0x00000011292b7810 */ /* 0x040fe40007ffe0ff */
[----:B------:R-:W-:Y:S02]  /*1910*/  IADD3 R27, R41, 0x19, RZ ;  /* 0x00000019291b7810 */ /* 0x000fe40007ffe0ff */
[----:B------:R-:W-:Y:S02]  /*1920*/  FSEL R25, R21, -INF , !P6 ;  /* 0xff80000015197808 */ /* 0x000fe40007000000 */
[----:B------:R-:W-:-:S02]  /*1930*/  FSEL R29, R26, -INF , !P2 ;  /* 0xff8000001a1d7808 */ /* 0x000fc40005000000 */
[----:B------:R-:W-:Y:S02]  /*1940*/  ISETP.GE.AND P5, PT, R7, R40, PT ;  /* 0x000000280700720c */ /* 0x000fe40003fa6270 */
[----:B------:R-:W-:Y:S02]  /*1950*/  FSEL R21, R16, -INF , !P0 ;  /* 0xff80000010157808 */ /* 0x000fe40004000000 */
[-C--:B------:R-:W-:Y:S02]  /*1960*/  ISETP.GE.AND P2, PT, R43, R2.reuse, PT ;  /* 0x000000022b00720c */ /* 0x080fe40003f46270 */
[----:B------:R-:W-:Y:S02]  /*1970*/  FSEL R6, R23, -INF , !P4 ;  /* 0xff80000017067808 */ /* 0x000fe40006000000 */
[----:B------:R-:W-:Y:S02]  /*1980*/  ISETP.GE.AND P0, PT, R27, R2, PT ;  /* 0x000000021b00720c */ /* 0x000fe40003f06270 */
[----:B------:R-:W-:-:S02]  /*1990*/  FSEL R22, R22, -INF , !P1 ;  /* 0xff80000016167808 */ /* 0x000fc40004800000 */
[----:B------:R-:W-:Y:S01]  /*19a0*/  IADD3 R23, R41, 0x30, RZ ;  /* 0x0000003029177810 */ /* 0x000fe20007ffe0ff */
[----:B------:R-:W-:Y:S01]  /*19b0*/  BAR.SYNC.DEFER_BLOCKING 0x0 ;  /* 0x0000000000007b1d */ /* 0x000fe20000010000 */
[----:B------:R-:W-:Y:S02]  /*19c0*/  ISETP.GE.AND P1, PT, R7, R2, PT ;  /* 0x000000020700720c */ /* 0x000fe40003f26270 */
[----:B------:R-:W-:Y:S02]  /*19d0*/  FSEL R7, R12, -INF , !P5 ;  /* 0xff8000000c077808 */ /* 0x000fe40006800000 */
[-C--:B------:R-:W-:Y:S02]  /*19e0*/  ISETP.GE.AND P6, PT, R43, R40.reuse, PT ;  /* 0x000000282b00720c */ /* 0x080fe40003fc6270 */
[----:B------:R-:W-:Y:S02]  /*19f0*/  ISETP.GE.AND P4, PT, R27, R40, PT ;  /* 0x000000281b00720c */ /* 0x000fe40003f86270 */
[----:B------:R-:W-:-:S02]  /*1a00*/  FSEL R16, R19, -INF , !P2 ;  /* 0xff80000013107808 */ /* 0x000fc40005000000 */
[----:B------:R-:W-:Y:S02]  /*1a10*/  FSEL R12, R15, -INF , !P0 ;  /* 0xff8000000f0c7808 */ /* 0x000fe40004000000 */
[C---:B------:R-:W-:Y:S02]  /*1a20*/  IADD3 R45, R41.reuse, 0x20, RZ ;  /* 0x00000020292d7810 */ /* 0x040fe40007ffe0ff */
[C---:B------:R-:W-:Y:S02]  /*1a30*/  IADD3 R43, R41.reuse, 0x21, RZ ;  /* 0x00000021292b7810 */ /* 0x040fe40007ffe0ff */
[C---:B------:R-:W-:Y:S02]  /*1a40*/  IADD3 R39, R41.reuse, 0x28, RZ ;  /* 0x0000002829277810 */ /* 0x040fe40007ffe0ff */
[C---:B------:R-:W-:Y:S02]  /*1a50*/  IADD3 R27, R41.reuse, 0x29, RZ ;  /* 0x00000029291b7810 */ /* 0x040fe40007ffe0ff */
[----:B------:R-:W-:-:S02]  /*1a60*/  IADD3 R19, R41, 0x31, RZ ;  /* 0x0000003129137810 */ /* 0x000fc40007ffe0ff */
[----:B------:R-:W-:Y:S02]  /*1a70*/  IADD3 R15, R41, 0x38, RZ ;  /* 0x00000038290f7810 */ /* 0x000fe40007ffe0ff */
[----:B------:R-:W-:Y:S02]  /*1a80*/  ISETP.GE.AND P0, PT, R23, R40, PT ;  /* 0x000000281700720c */ /* 0x000fe40003f06270 */
[----:B------:R-:W-:Y:S02]  /*1a90*/  IADD3 R41, R41, 0x39, RZ ;  /* 0x0000003929297810 */ /* 0x000fe40007ffe0ff */
[----:B------:R-:W-:Y:S02]  /*1aa0*/  FSEL R121, R52, -INF , !P0 ;  /* 0xff80000034797808 */ /* 0x000fe40004000000 */
[----:B------:R-:W-:Y:S02]  /*1ab0*/  FSEL R14, R14, -INF , !P1 ;  /* 0xff8000000e0e7808 */ /* 0x000fe40004800000 */
[----:B------:R-:W-:-:S02]  /*1ac0*/  ISETP.GE.AND P0, PT, R41, R2, PT ;  /* 0x000000022900720c */ /* 0x000fc40003f06270 */
[-C--:B------:R-:W-:Y:S02]  /*1ad0*/  ISETP.GE.AND P1, PT, R43, R40.reuse, PT ;  /* 0x000000282b00720c */ /* 0x080fe40003f26270 */
[----:B------:R-:W-:Y:S02]  /*1ae0*/  FSEL R24, R79, -INF , !P0 ;  /* 0xff8000004f187808 */ /* 0x000fe40004000000 */
[----:B------:R-:W-:Y:S02]  /*1af0*/  FSEL R18, R18, -INF , !P3 ;  /* 0xff80000012127808 */ /* 0x000fe40005800000 */
[----:B------:R-:W-:Y:S02]  /*1b00*/  FSEL R109, R9, -INF , !P1 ;  /* 0xff800000096d7808 */ /* 0x000fe40004800000 */
[----:B------:R-:W-:Y:S02]  /*1b10*/  ISETP.NE.AND P0, PT, R28, 0x1, PT ;  /* 0x000000011c00780c */ /* 0x000fe40003f05270 */
[----:B------:R-:W-:-:S02]  /*1b20*/  ISETP.GE.AND P3, PT, R39, R40, PT ;  /* 0x000000282700720c */ /* 0x000fc40003f66270 */
[----:B------:R-:W-:Y:S02]  /*1b30*/  ISETP.GE.AND P2, PT, R27, R40, PT ;  /* 0x000000281b00720c */ /* 0x000fe40003f46270 */
[----:B------:R-:W-:Y:S02]  /*1b40*/  ISETP.GE.AND P1, PT, R45, R2, PT ;  /* 0x000000022d00720c */ /* 0x000fe40003f26270 */
[----:B------:R-:W-:Y:S02]  /*1b50*/  FSEL R13, R13, -INF , !P4 ;  /* 0xff8000000d0d7808 */ /* 0x000fe40006000000 */
[----:B------:R-:W-:Y:S02]  /*1b60*/  FSEL R115, R72, -INF , !P3 ;  /* 0xff80000048737808 */ /* 0x000fe40005800000 */
[----:B------:R-:W-:Y:S02]  /*1b70*/  FSEL R113, R73, -INF , !P2 ;  /* 0xff80000049717808 */ /* 0x000fe40005000000 */
[----:B------:R-:W-:-:S02]  /*1b80*/  FSEL R112, R10, -INF , !P1 ;  /* 0xff8000000a707808 */ /* 0x000fc40004800000 */
[----:B------:R-:W-:Y:S02]  /*1b90*/  ISETP.GE.AND P4, PT, R45, R40, PT ;  /* 0x000000282d00720c */ /* 0x000fe40003f86270 */
[-C--:B------:R-:W-:Y:S02]  /*1ba0*/  ISETP.GE.AND P3, PT, R43, R2.reuse, PT ;  /* 0x000000022b00720c */ /* 0x080fe40003f66270 */
[-C--:B------:R-:W-:Y:S02]  /*1bb0*/  ISETP.GE.AND P2, PT, R39, R2.reuse, PT ;  /* 0x000000022700720c */ /* 0x080fe40003f46270 */
[----:B------:R-:W-:Y:S02]  /*1bc0*/  ISETP.GE.AND P1, PT, R27, R2, PT ;  /* 0x000000021b00720c */ /* 0x000fe40003f26270 */
[----:B------:R-:W-:Y:S02]  /*1bd0*/  FSEL R17, R17, -INF , !P6 ;  /* 0xff80000011117808 */ /* 0x000fe40007000000 */
[----:B------:R-:W-:-:S02]  /*1be0*/  FSEL R111, R8, -INF , !P4 ;  /* 0xff800000086f7808 */ /* 0x000fc40006000000 */
[----:B------:R-:W-:Y:S02]  /*1bf0*/  FSEL R124, R11, -INF , !P3 ;  /* 0xff8000000b7c7808 */ /* 0x000fe40005800000 */
[----:B------:R-:W-:Y:S02]  /*1c00*/  FSEL R122, R74, -INF , !P2 ;  /* 0xff8000004a7a7808 */ /* 0x000fe40005000000 */
[----:B------:R-:W-:Y:S02]  /*1c10*/  FSEL R116, R75, -INF , !P1 ;  /* 0xff8000004b747808 */ /* 0x000fe40004800000 */
[-C--:B------:R-:W-:Y:S02]  /*1c20*/  ISETP.GE.AND P6, PT, R19, R40.reuse, PT ;  /* 0x000000281300720c */ /* 0x080fe40003fc6270 */
[-C--:B------:R-:W-:Y:S02]  /*1c30*/  ISETP.GE.AND P5, PT, R15, R40.reuse, PT ;  /* 0x000000280f00720c */ /* 0x080fe40003fa6270 */
[----:B------:R-:W-:-:S02]  /*1c40*/  ISETP.GE.AND P4, PT, R41, R40, PT ;  /* 0x000000282900720c */ /* 0x000fc40003f86270 */
[-C--:B------:R-:W-:Y:S02]  /*1c50*/  ISETP.GE.AND P3, PT, R23, R2.reuse, PT ;  /* 0x000000021700720c */ /* 0x080fe40003f66270 */
[-C--:B------:R-:W-:Y:S02]  /*1c60*/  ISETP.GE.AND P2, PT, R19, R2.reuse, PT ;  /* 0x000000021300720c */ /* 0x080fe40003f46270 */
[----:B------:R-:W-:Y:S02]  /*1c70*/  ISETP.GE.AND P1, PT, R15, R2, PT ;  /* 0x000000020f00720c */ /* 0x000fe40003f26270 */
[----:B------:R-:W-:Y:S02]  /*1c80*/  LOP3.LUT R2, R3, R4, RZ, 0xfc, !PT ;  /* 0x0000000403027212 */ /* 0x000fe400078efcff */
[----:B------:R-:W-:Y:S02]  /*1c90*/  FSEL R119, R53, -INF , !P6 ;  /* 0xff80000035777808 */ /* 0x000fe40007000000 */
[----:B------:R-:W-:-:S02]  /*1ca0*/  FSEL R118, R54, -INF , !P3 ;  /* 0xff80000036767808 */ /* 0x000fc40005800000 */
[----:B------:R-:W-:Y:S02]  /*1cb0*/  FSEL R114, R55, -INF , !P2 ;  /* 0xff80000037727808 */ /* 0x000fe40005000000 */
[----:B------:R-:W-:Y:S02]  /*1cc0*/  FSEL R117, R76, -INF , !P5 ;  /* 0xff8000004c757808 */ /* 0x000fe40006800000 */
[----:B------:R-:W-:Y:S02]  /*1cd0*/  FSEL R27, R77, -INF , !P4 ;  /* 0xff8000004d1b7808 */ /* 0x000fe40006000000 */
[----:B------:R-:W-:Y:S01]  /*1ce0*/  FSEL R26, R78, -INF , !P1 ;  /* 0xff8000004e1a7808 */ /* 0x000fe20004800000 */
[----:B------:R-:W-:Y:S05]  /*1cf0*/  @!P0 BRA `(.L_x_459) ;  /* 0x000001a000008947 */ /* 0x000fea0003800000 */
[----:B------:R-:W-:-:S04]  /*1d00*/  IADD3 R9, R28, -0x2, RZ ;  /* 0xfffffffe1c097810 */ /* 0x000fc80007ffe0ff */
        /* <DEDUP_REMOVED lines=25> */
.L_x_459:
[----:B-1----:R-:W-:Y:S02]  /*1ea0*/  FMNMX.FTZ R8, R30, R37, !PT ;  /* 0x000000251e087209 */ /* 0x002fe40007810000 */
        /* <DEDUP_REMOVED lines=29> */
[----:B------:R-:W-:Y:S01]  /*2080*/  SHF.L.U32 R151, R2, 0x1, RZ ;  /* 0x0000000102977819 */ /* 0x000fe200000006ff */
[----:B------:R-:W1:Y:S03]  /*2090*/  SHFL.BFLY PT, R9, R8, 0x2, 0x1f ;  /* 0x0c401f0008097f89 */ /* 0x000e6600000e0000 */
[-C--:B------:R-:W-:Y:S01]  /*20a0*/  IADD3 R150, R0, R151.reuse, RZ ;  /* 0x0000009700967210 */ /* 0x080fe20007ffe0ff */
[----:B------:R-:W2:Y:S01]  /*20b0*/  SHFL.BFLY PT, R4, R11, 0x2, 0x1f ;  /* 0x0c401f000b047f89 */ /* 0x000ea200000e0000 */
[----:B------:R-:W-:-:S02]  /*20c0*/  IADD3 R149, R5, R151, RZ ;  /* 0x0000009705957210 */ /* 0x000fc40007ffe0ff */
[----:B------:R-:W-:Y:S01]  /*20d0*/  IADD3 R148, R5, R150, RZ ;  /* 0x0000009605947210 */ /* 0x000fe20007ffe0ff */
[----:B------:R-:W-:Y:S04]  /*20e0*/  LDSM.16.MT88.4 R44, [R150+0x8000] ;  /* 0x00800000962c783b */ /* 0x000fe80000004200 */
[----:B------:R-:W-:Y:S04]  /*20f0*/  LDSM.16.MT88.4 R52, [R149+0x8000] ;  /* 0x008000009534783b */ /* 0x000fe80000004200 */
[----:B------:R-:W-:Y:S04]  /*2100*/  LDSM.16.MT88.4 R60, [R148+0x8000] ;  /* 0x00800000943c783b */ /* 0x000fe80000004200 */
[----:B------:R-:W-:Y:S01]  /*2110*/  LDSM.16.MT88.4 R68, [R151+0xa000] ;  /* 0x00a000009744783b */ /* 0x000fe20000004200 */
[----:B-1----:R-:W-:-:S03]  /*2120*/  FMNMX.FTZ R9, R8, R9, !PT ;  /* 0x0000000908097209 */ /* 0x002fc60007810000 */
[----:B------:R-:W-:Y:S01]  /*2130*/  LDSM.16.MT88.4 R92, [R150+0xa000] ;  /* 0x00a00000965c783b */ /* 0x000fe20000004200 */
[----:B--2---:R-:W-:-:S03]  /*2140*/  FMNMX.FTZ R4, R11, R4, !PT ;  /* 0x000000040b047209 */ /* 0x004fc60007810000 */
[----:B------:R-:W1:Y:S04]  /*2150*/  SHFL.BFLY PT, R100, R9, 0x1, 0x1f ;  /* 0x0c201f0009647f89 */ /* 0x000e6800000e0000 */
[----:B------:R-:W2:Y:S04]  /*2160*/  SHFL.BFLY PT, R3, R4, 0x1, 0x1f ;  /* 0x0c201f0004037f89 */ /* 0x000ea800000e0000 */
[----:B------:R-:W-:Y:S01]  /*2170*/  LDSM.16.MT88.4 R80, [R149+0xa000] ;  /* 0x00a000009550783b */ /* 0x000fe20000004200 */
[----:B-1----:R-:W-:-:S03]  /*2180*/  FMNMX.FTZ R100, R9, R100, !PT ;  /* 0x0000006409647209 */ /* 0x002fc60007810000 */
[----:B------:R-:W-:Y:S01]  /*2190*/  LDSM.16.MT88.4 R8, [R150+0x8800] ;  /* 0x008800009608783b */ /* 0x000fe20000004200 */
[C---:B------:R-:W-:Y:S01]  /*21a0*/  FSETP.NEU.FTZ.AND P1, PT, R100.reuse, -INF , PT ;  /* 0xff8000006400780b */ /* 0x040fe20003f3d000 */
[----:B------:R-:W-:Y:S01]  /*21b0*/  FMUL.FTZ R120, R100, c[0x0][0x23c] ;  /* 0x00008f0064787a20 */ /* 0x000fe20000410000 */
[----:B--2---:R-:W-:-:S04]  /*21c0*/  FMNMX.FTZ R3, R4, R3, !PT ;  /* 0x0000000304037209 */ /* 0x004fc80007810000 */
[----:B------:R-:W-:Y:S01]  /*21d0*/  FSEL R120, R120, RZ, P1 ;  /* 0x000000ff78787208 */ /* 0x000fe20000800000 */
[C---:B------:R-:W-:Y:S01]  /*21e0*/  FMUL.FTZ R4, R3.reuse, c[0x0][0x23c] ;  /* 0x00008f0003047a20 */ /* 0x040fe20000410000 */
[----:B------:R-:W-:-:S03]  /*21f0*/  FSETP.NEU.FTZ.AND P1, PT, R3, -INF , PT ;  /* 0xff8000000300780b */ /* 0x000fc60003f3d000 */
[--C-:B------:R-:W-:Y:S01]  /*2200*/  FFMA.FTZ R32, R25, c[0x0][0x23c], -R120.reuse ;  /* 0x00008f0019207a23 */ /* 0x100fe20000010878 */
[----:B------:R-:W-:Y:S01]  /*2210*/  FSEL R25, R4, RZ, P1 ;  /* 0x000000ff04197208 */ /* 0x000fe20000800000 */
[--C-:B------:R-:W-:Y:S02]  /*2220*/  FFMA.FTZ R105, R30, c[0x0][0x23c], -R120.reuse ;  /* 0x00008f001e697a23 */ /* 0x100fe40000010878 */
[--C-:B------:R-:W-:Y:S02]  /*2230*/  FFMA.FTZ R102, R37, c[0x0][0x23c], -R120.reuse ;  /* 0x00008f0025667a23 */ /* 0x100fe40000010878 */
[----:B------:R-:W-:Y:S01]  /*2240*/  FFMA.FTZ R103, R31, c[0x0][0x23c], -R120 ;  /* 0x00008f001f677a23 */ /* 0x000fe20000010878 */
[----:B------:R-:W1:Y:S01]  /*2250*/  LDSM.16.MT88.4 R36, [R151+0x8000] ;  /* 0x008000009724783b */ /* 0x000e620000004200 */
[--C-:B------:R-:W-:Y:S01]  /*2260*/  FFMA.FTZ R107, R29, c[0x0][0x23c], -R25.reuse ;  /* 0x00008f001d6b7a23 */ /* 0x100fe20000010819 */
[----:B------:R-:W-:Y:S01]  /*2270*/  MUFU.EX2 R105, R105 ;  /* 0x0000006900697308 */ /* 0x000fe20000000800 */
[----:B------:R-:W-:-:S02]  /*2280*/  FFMA.FTZ R106, R20, c[0x0][0x23c], -R25 ;  /* 0x00008f00146a7a23 */ /* 0x000fc40000010819 */
[--C-:B------:R-:W-:Y:S02]  /*2290*/  FFMA.FTZ R104, R22, c[0x0][0x23c], -R25.reuse ;  /* 0x00008f0016687a23 */ /* 0x100fe40000010819 */
[----:B------:R-:W-:Y:S02]  /*22a0*/  FFMA.FTZ R35, R6, c[0x0][0x23c], -R25 ;  /* 0x00008f0006237a23 */ /* 0x000fe40000010819 */
[--C-:B------:R-:W-:Y:S01]  /*22b0*/  FFMA.FTZ R31, R7, c[0x0][0x23c], -R120.reuse ;  /* 0x00008f00071f7a23 */ /* 0x100fe20000010878 */
[----:B------:R-:W2:Y:S01]  /*22c0*/  MUFU.EX2 R102, R102 ;  /* 0x0000006600667308 */ /* 0x000ea20000000800 */
[----:B------:R-:W3:Y:S01]  /*22d0*/  LDSM.16.MT88.4 R4, [R148+0xa000] ;  /* 0x00a000009404783b */ /* 0x000ee20000004200 */
[--C-:B------:R-:W-:Y:S02]  /*22e0*/  FFMA.FTZ R101, R21, c[0x0][0x23c], -R120.reuse ;  /* 0x00008f0015657a23 */ /* 0x100fe40000010878 */
[--C-:B------:R-:W-:Y:S01]  /*22f0*/  FFMA.FTZ R30, R17, c[0x0][0x23c], -R120.reuse ;  /* 0x00008f00111e7a23 */ /* 0x100fe20000010878 */
[----:B------:R-:W4:Y:S01]  /*2300*/  LDSM.16.MT88.4 R20, [R151+0x8800] ;  /* 0x008800009714783b */ /* 0x000f220000004200 */
[----:B------:R-:W-:-:S02]  /*2310*/  FFMA.FTZ R0, R13, c[0x0][0x23c], -R120 ;  /* 0x00008f000d007a23 */ /* 0x000fc40000010878 */
[----:B------:R-:W-:Y:S01]  /*2320*/  MUFU.EX2 R103, R103 ;  /* 0x0000006700677308 */ /* 0x000fe20000000800 */
[--C-:B------:R-:W-:Y:S02]  /*2330*/  FFMA.FTZ R34, R18, c[0x0][0x23c], -R25.reuse ;  /* 0x00008f0012227a23 */ /* 0x100fe40000010819 */
[--C-:B------:R-:W-:Y:S02]  /*2340*/  FFMA.FTZ R29, R16, c[0x0][0x23c], -R25.reuse ;  /* 0x00008f00101d7a23 */ /* 0x100fe40000010819 */
[--C-:B------:R-:W-:Y:S01]  /*2350*/  FFMA.FTZ R33, R14, c[0x0][0x23c], -R25.reuse ;  /* 0x00008f000e217a23 */ /* 0x100fe20000010819 */
[----:B------:R-:W5:Y:S01]  /*2360*/  LDSM.16.MT88.4 R16, [R149+0x8800] ;  /* 0x008800009510783b */ /* 0x000f620000004200 */
[----:B------:R-:W-:Y:S01]  /*2370*/  FFMA.FTZ R2, R12, c[0x0][0x23c], -R25 ;  /* 0x00008f000c027a23 */ /* 0x000fe20000010819 */
[----:B------:R-:W1:Y:S01]  /*2380*/  MUFU.EX2 R32, R32 ;  /* 0x0000002000207308 */ /* 0x000e620000000800 */
[----:B--2---:R-:W-:Y:S01]  /*2390*/  F2FP.PACK_AB R84, R102, R105 ;  /* 0x000000696654723e */ /* 0x004fe200000000ff */
[----:B------:R-:W2:Y:S01]  /*23a0*/  LDSM.16.MT88.4 R12, [R148+0x8800] ;  /* 0x00880000940c783b */ /* 0x000ea20000004200 */
[----:B------:R-:W-:-:S02]  /*23b0*/  FFMA.FTZ R108, R111, c[0x0][0x23c], -R120 ;  /* 0x00008f006f6c7a23 */ /* 0x000fc40000010878 */
[--C-:B------:R-:W-:Y:S02]  /*23c0*/  FFMA.FTZ R111, R109, c[0x0][0x23c], -R120.reuse ;  /* 0x00008f006d6f7a23 */ /* 0x100fe40000010878 */
[--C-:B------:R-:W-:Y:S01]  /*23d0*/  FFMA.FTZ R109, R115, c[0x0][0x23c], -R120.reuse ;  /* 0x00008f00736d7a23 */ /* 0x100fe20000010878 */
[----:B------:R-:W-:Y:S01]  /*23e0*/  MUFU.EX2 R107, R107 ;  /* 0x0000006b006b7308 */ /* 0x000fe20000000800 */
[----:B------:R-:W-:Y:S02]  /*23f0*/  FFMA.FTZ R110, R113, c[0x0][0x23c], -R120 ;  /* 0x00008f00716e7a23 */ /* 0x000fe40000010878 */
[--C-:B------:R-:W-:Y:S02]  /*2400*/  FFMA.FTZ R112, R112, c[0x0][0x23c], -R25.reuse ;  /* 0x00008f0070707a23 */ /* 0x100fe40000010819 */
[--C-:B------:R-:W-:Y:S02]  /*2410*/  FFMA.FTZ R113, R124, c[0x0][0x23c], -R25.reuse ;  /* 0x00008f007c717a23 */ /* 0x100fe40000010819 */
[--C-:B------:R-:W-:Y:S01]  /*2420*/  FFMA.FTZ R115, R122, c[0x0][0x23c], -R25.reuse ;  /* 0x00008f007a737a23 */ /* 0x100fe20000010819 */
[----:B------:R-:W3:Y:S01]  /*2430*/  MUFU.EX2 R106, R106 ;  /* 0x0000006a006a7308 */ /* 0x000ee20000000800 */
[----:B-1----:R-:W-:Y:S01]  /*2440*/  F2FP.PACK_AB R86, R32, R103 ;  /* 0x000000672056723e */ /* 0x002fe200000000ff */
[----:B------:R-:W-:-:S02]  /*2450*/  FFMA.FTZ R116, R116, c[0x0][0x23c], -R25 ;  /* 0x00008f0074747a23 */ /* 0x000fc40000010819 */
[--C-:B------:R-:W-:Y:S02]  /*2460*/  FFMA.FTZ R122, R119, c[0x0][0x23c], -R120.reuse ;  /* 0x00008f00777a7a23 */ /* 0x100fe40000010878 */
[--C-:B------:R-:W-:Y:S02]  /*2470*/  FFMA.FTZ R121, R121, c[0x0][0x23c], -R120.reuse ;  /* 0x00008f0079797a23 */ /* 0x100fe40000010878 */
[----:B------:R-:W-:Y:S01]  /*2480*/  MUFU.EX2 R104, R104 ;  /* 0x0000006800687308 */ /* 0x000fe20000000800 */
[--C-:B------:R-:W-:Y:S02]  /*2490*/  FFMA.FTZ R117, R117, c[0x0][0x23c], -R120.reuse ;  /* 0x00008f0075757a23 */ /* 0x100fe40000010878 */
[--C-:B------:R-:W-:Y:S02]  /*24a0*/  FFMA.FTZ R119, R114, c[0x0][0x23c], -R25.reuse ;  /* 0x00008f0072777a23 */ /* 0x100fe40000010819 */
[----:B------:R-:W-:Y:S02]  /*24b0*/  FFMA.FTZ R120, R27, c[0x0][0x23c], -R120 ;  /* 0x00008f001b787a23 */ /* 0x000fe40000010878 */
[--C-:B------:R-:W-:Y:S01]  /*24c0*/  FFMA.FTZ R118, R118, c[0x0][0x23c], -R25.reuse ;  /* 0x00008f0076767a23 */ /* 0x100fe20000010819 */
[----:B------:R-:W1:Y:S01]  /*24d0*/  MUFU.EX2 R35, R35 ;  /* 0x0000002300237308 */ /* 0x000e620000000800 */
[----:B---3--:R-:W-:Y:S01]  /*24e0*/  F2FP.PACK_AB R85, R106, R107 ;  /* 0x0000006b6a55723e */ /* 0x008fe200000000ff */
[----:B------:R-:W-:-:S02]  /*24f0*/  FFMA.FTZ R114, R26, c[0x0][0x23c], -R25 ;  /* 0x00008f001a727a23 */ /* 0x000fc40000010819 */
[----:B------:R-:W-:Y:S02]  /*2500*/  FFMA.FTZ R175, R24, c[0x0][0x23c], -R25 ;  /* 0x00008f0018af7a23 */ /* 0x000fe40000010819 */
[----:B------:R-:W-:Y:S01]  /*2510*/  FADD.FTZ R102, R105, R102 ;  /* 0x0000006669667221 */ /* 0x000fe20000010000 */
[----:B------:R-:W-:Y:S01]  /*2520*/  LDSM.16.MT88.4 R24, [R150+0x9800] ;  /* 0x009800009618783b */ /* 0x000fe20000004200 */
[----:B------:R-:W-:Y:S01]  /*2530*/  MUFU.EX2 R101, R101 ;  /* 0x0000006500657308 */ /* 0x000fe20000000800 */
[----:B------:R-:W-:Y:S02]  /*2540*/  FADD.FTZ R107, R107, R106 ;  /* 0x0000006a6b6b7221 */ /* 0x000fe40000010000 */
[----:B------:R-:W-:-:S04]  /*2550*/  FADD.FTZ R103, R103, R102 ;  /* 0x0000006667677221 */ /* 0x000fc80000010000 */
[----:B------:R-:W-:Y:S01]  /*2560*/  FADD.FTZ R32, R32, R103 ;  /* 0x0000006720207221 */ /* 0x000fe20000010000 */
[----:B-1----:R-:W-:Y:S01]  /*2570*/  F2FP.PACK_AB R87, R35, R104 ;  /* 0x000000682357723e */ /* 0x002fe200000000ff */
[----:B------:R-:W1:Y:S01]  /*2580*/  MUFU.EX2 R30, R30 ;  /* 0x0000001e001e7308 */ /* 0x000e620000000800 */
[----:B------:R-:W-:-:S04]  /*2590*/  FADD.FTZ R104, R104, R107 ;  /* 0x0000006b68687221 */ /* 0x000fc80000010000 */
[----:B------:R-:W-:Y:S01]  /*25a0*/  FADD.FTZ R35, R35, R104 ;  /* 0x0000006823237221 */ /* 0x000fe20000010000 */
[C---:B------:R-:W-:Y:S02]  /*25b0*/  HMMA.16816.F32 R40, R84.reuse, R44, RZ ;  /* 0x0000002c5428723c */ /* 0x040fe400000018ff */
[----:B------:R-:W-:Y:S06]  /*25c0*/  MUFU.EX2 R31, R31 ;  /* 0x0000001f001f7308 */ /* 0x000fec0000000800 */
[C---:B------:R-:W-:Y:S02]  /*25d0*/  HMMA.16816.F32 R44, R84.reuse, R46, RZ ;  /* 0x0000002e542c723c */ /* 0x040fe400000018ff */
[----:B------:R-:W-:Y:S06]  /*25e0*/  MUFU.EX2 R0, R0 ;  /* 0x0000000000007308 */ /* 0x000fec0000000800 */
[C---:B------:R-:W-:Y:S02]  /*25f0*/  HMMA.16816.F32 R96, R84.reuse, R36, RZ ;  /* 0x000000245460723c */ /* 0x040fe400000018ff */
[----:B------:R-:W-:Y:S06]  /*2600*/  MUFU.EX2 R34, R34 ;  /* 0x0000002200227308 */ /* 0x000fec0000000800 */
[C---:B------:R-:W-:Y:S02]  /*2610*/  HMMA.16816.F32 R48, R84.reuse, R52, RZ ;  /* 0x000000345430723c */ /* 0x040fe400000018ff */
[----:B------:R-:W3:Y:S06]  /*2620*/  MUFU.EX2 R29, R29 ;  /* 0x0000001d001d7308 */ /* 0x000eec0000000800 */
[C---:B------:R-:W-:Y:S02]  /*2630*/  HMMA.16816.F32 R56, R84.reuse, R60, RZ ;  /* 0x0000003c5438723c */ /* 0x040fe400000018ff */
[----:B------:R-:W-:Y:S06]  /*2640*/  MUFU.EX2 R33, R33 ;  /* 0x0000002100217308 */ /* 0x000fec0000000800 */
[C---:B------:R-:W-:Y:S02]  /*2650*/  HMMA.16816.F32 R64, R84.reuse, R68, RZ ;  /* 0x000000445440723c */ /* 0x040fe400000018ff */
[----:B------:R-:W1:Y:S06]  /*2660*/  MUFU.EX2 R2, R2 ;  /* 0x0000000200027308 */ /* 0x000e6c0000000800 */
[C---:B------:R-:W-:Y:S02]  /*2670*/  HMMA.16816.F32 R72, R84.reuse, R92, RZ ;  /* 0x0000005c5448723c */ /* 0x040fe400000018ff */
[----:B------:R-:W-:Y:S06]  /*2680*/  MUFU.EX2 R108, R108 ;  /* 0x0000006c006c7308 */ /* 0x000fec0000000800 */
[C---:B------:R-:W-:Y:S02]  /*2690*/  HMMA.16816.F32 R76, R84.reuse, R80, RZ ;  /* 0x00000050544c723c */ /* 0x040fe400000018ff */
[----:B------:R-:W1:Y:S06]  /*26a0*/  MUFU.EX2 R111, R111 ;  /* 0x0000006f006f7308 */ /* 0x000e6c0000000800 */
[C---:B------:R-:W-:Y:S02]  /*26b0*/  HMMA.16816.F32 R36, R84.reuse, R38, RZ ;  /* 0x000000265424723c */ /* 0x040fe400000018ff */
[----:B------:R-:W-:Y:S06]  /*26c0*/  MUFU.EX2 R109, R109 ;  /* 0x0000006d006d7308 */ /* 0x000fec0000000800 */
[C---:B------:R-:W-:Y:S02]  /*26d0*/  HMMA.16816.F32 R52, R84.reuse, R54, RZ ;  /* 0x000000365434723c */ /* 0x040fe400000018ff */
[----:B------:R-:W-:Y:S06]  /*26e0*/  MUFU.EX2 R110, R110 ;  /* 0x0000006e006e7308 */ /* 0x000fec0000000800 */
[C---:B------:R-:W-:Y:S02]  /*26f0*/  HMMA.16816.F32 R60, R84.reuse, R62, RZ ;  /* 0x0000003e543c723c */ /* 0x040fe400000018ff */
[----:B------:R-:W-:Y:S06]  /*2700*/  MUFU.EX2 R112, R112 ;  /* 0x0000007000707308 */ /* 0x000fec0000000800 */
[C---:B------:R-:W-:Y:S02]  /*2710*/  HMMA.16816.F32 R68, R84.reuse, R70, RZ ;  /* 0x000000465444723c */ /* 0x040fe400000018ff */
[----:B------:R-:W1:Y:S06]  /*2720*/  MUFU.EX2 R113, R113 ;  /* 0x0000007100717308 */ /* 0x000e6c0000000800 */
[C---:B------:R-:W-:Y:S02]  /*2730*/  HMMA.16816.F32 R92, R84.reuse, R94, RZ ;  /* 0x0000005e545c723c */ /* 0x040fe400000018ff */
[----:B------:R-:W-:Y:S06]  /*2740*/  MUFU.EX2 R115, R115 ;  /* 0x0000007300737308 */ /* 0x000fec0000000800 */
[C---:B------:R-:W-:Y:S02]  /*2750*/  HMMA.16816.F32 R80, R84.reuse, R82, RZ ;  /* 0x000000525450723c */ /* 0x040fe400000018ff */
[----:B------:R-:W2:Y:S06]  /*2760*/  MUFU.EX2 R116, R116 ;  /* 0x0000007400747308 */ /* 0x000eac0000000800 */
[C---:B------:R-:W-:Y:S02]  /*2770*/  HMMA.16816.F32 R88, R84.reuse, R4, RZ ;  /* 0x000000045458723c */ /* 0x040fe400000018ff */
[----:B------:R-:W-:Y:S05]  /*2780*/  MUFU.EX2 R121, R121 ;  /* 0x0000007900797308 */ /* 0x000fea0000000800 */
[----:B-1----:R-:W-:Y:S01]  /*2790*/  F2FP.PACK_AB R4, R30, R101 ;  /* 0x000000651e04723e */ /* 0x002fe200000000ff */
[----:B------:R-:W-:Y:S01]  /*27a0*/  HMMA.16816.F32 R84, R84, R6, RZ ;  /* 0x000000065454723c */ /* 0x000fe200000018ff */
[----:B---3--:R-:W-:Y:S01]  /*27b0*/  F2FP.PACK_AB R5, R29, R34 ;  /* 0x000000221d05723e */ /* 0x008fe200000000ff */
[----:B------:R-:W1:Y:S01]  /*27c0*/  MUFU.EX2 R122, R122 ;  /* 0x0000007a007a7308 */ /* 0x000e620000000800 */
[----:B------:R-:W-:-:S02]  /*27d0*/  FADD.FTZ R101, R101, R32 ;  /* 0x0000002065657221 */ /* 0x000fc40000010000 */
[----:B------:R-:W-:Y:S02]  /*27e0*/  FADD.FTZ R34, R34, R35 ;  /* 0x0000002322227221 */ /* 0x000fe40000010000 */
[----:B------:R-:W-:Y:S01]  /*27f0*/  F2FP.PACK_AB R6, R0, R31 ;  /* 0x0000001f0006723e */ /* 0x000fe200000000ff */
[----:B------:R-:W-:Y:S01]  /*2800*/  FADD.FTZ R30, R30, R101 ;  /* 0x000000651e1e7221 */ /* 0x000fe20000010000 */
[----:B------:R-:W-:Y:S01]  /*2810*/  F2FP.PACK_AB R7, R2, R33 ;  /* 0x000000210207723e */ /* 0x000fe200000000ff */
[----:B------:R-:W-:Y:S01]  /*2820*/  MUFU.EX2 R117, R117 ;  /* 0x0000007500757308 */ /* 0x000fe20000000800 */
[----:B------:R-:W-:Y:S02]  /*2830*/  FADD.FTZ R34, R29, R34 ;  /* 0x000000221d227221 */ /* 0x000fe40000010000 */
[----:B------:R-:W-:Y:S02]  /*2840*/  FADD.FTZ R31, R31, R30 ;  /* 0x0000001e1f1f7221 */ /* 0x000fe40000010000 */
[----:B------:R-:W-:Y:S01]  /*2850*/  FADD.FTZ R33, R33, R34 ;  /* 0x0000002221217221 */ /* 0x000fe20000010000 */
[----:B------:R-:W-:Y:S01]  /*2860*/  HMMA.16816.F32 R40, R4, R8, R40 ;  /* 0x000000080428723c */ /* 0x000fe20000001828 */
[----:B------:R-:W-:Y:S01]  /*2870*/  FADD.FTZ R31, R0, R31 ;  /* 0x0000001f001f7221 */ /* 0x000fe20000010000 */
[----:B------:R-:W-:Y:S01]  /*2880*/  MUFU.EX2 R120, R120 ;  /* 0x0000007800787308 */ /* 0x000fe20000000800 */
[----:B------:R-:W-:-:S05]  /*2890*/  FADD.FTZ R33, R2, R33 ;  /* 0x0000002102217221 */ /* 0x000fca0000010000 */
[C---:B------:R-:W-:Y:S01]  /*28a0*/  HMMA.16816.F32 R44, R4.reuse, R10, R44 ;  /* 0x0000000a042c723c */ /* 0x040fe2000000182c */
[----:B------:R-:W3:Y:S01]  /*28b0*/  LDSM.16.MT88.4 R8, [R150+0xa800] ;  /* 0x00a800009608783b */ /* 0x000ee20000004200 */
[----:B------:R-:W-:Y:S06]  /*28c0*/  MUFU.EX2 R118, R118 ;  /* 0x0000007600767308 */ /* 0x000fec0000000800 */
[C---:B----4-:R-:W-:Y:S02]  /*28d0*/  HMMA.16816.F32 R96, R4.reuse, R20, R96 ;  /* 0x000000140460723c */ /* 0x050fe40000001860 */
[----:B------:R-:W4:Y:S06]  /*28e0*/  MUFU.EX2 R119, R119 ;  /* 0x0000007700777308 */ /* 0x000f2c0000000800 */
[C---:B------:R-:W-:Y:S01]  /*28f0*/  HMMA.16816.F32 R36, R4.reuse, R22, R36 ;  /* 0x000000160424723c */ /* 0x040fe20000001824 */
[----:B------:R-:W1:Y:S01]  /*2900*/  LDSM.16.MT88.4 R20, [R151+0xa800] ;  /* 0x00a800009714783b */ /* 0x000e620000004200 */
[----:B------:R-:W-:Y:S06]  /*2910*/  MUFU.EX2 R114, R114 ;  /* 0x0000007200727308 */ /* 0x000fec0000000800 */
[C---:B-----5:R-:W-:Y:S02]  /*2920*/  HMMA.16816.F32 R48, R4.reuse, R16, R48 ;  /* 0x000000100430723c */ /* 0x060fe40000001830 */
[----:B------:R-:W5:Y:S06]  /*2930*/  MUFU.EX2 R175, R175 ;  /* 0x000000af00af7308 */ /* 0x000f6c0000000800 */
[C---:B------:R-:W-:Y:S01]  /*2940*/  HMMA.16816.F32 R52, R4.reuse, R18, R52 ;  /* 0x000000120434723c */ /* 0x040fe20000001834 */
[----:B------:R-:W4:Y:S07]  /*2950*/  LDSM.16.MT88.4 R16, [R149+0xa800] ;  /* 0x00a800009510783b */ /* 0x000f2e0000004200 */
[C---:B--2---:R-:W-:Y:S08]  /*2960*/  HMMA.16816.F32 R56, R4.reuse, R12, R56 ;  /* 0x0000000c0438723c */ /* 0x044ff00000001838 */
[C---:B------:R-:W-:Y:S01]  /*2970*/  HMMA.16816.F32 R60, R4.reuse, R14, R60 ;  /* 0x0000000e043c723c */ /* 0x040fe2000000183c */
[----:B------:R-:W2:Y:S07]  /*2980*/  LDSM.16.MT88.4 R12, [R148+0xa800] ;  /* 0x00a80000940c783b */ /* 0x000eae0000004200 */
[C---:B---3--:R-:W-:Y:S08]  /*2990*/  HMMA.16816.F32 R72, R4.reuse, R8, R72 ;  /* 0x000000080448723c */ /* 0x048ff00000001848 */
[C---:B------:R-:W-:Y:S01]  /*29a0*/  HMMA.16816.F32 R92, R4.reuse, R10, R92 ;  /* 0x0000000a045c723c */ /* 0x040fe2000000185c */
[----:B------:R-:W3:Y:S07]  /*29b0*/  LDSM.16.MT88.4 R8, [R151+0x9000] ;  /* 0x009000009708783b */ /* 0x000eee0000004200 */
[C---:B-1----:R-:W-:Y:S08]  /*29c0*/  HMMA.16816.F32 R64, R4.reuse, R20, R64 ;  /* 0x000000140440723c */ /* 0x042ff00000001840 */
[C---:B------:R-:W-:Y:S01]  /*29d0*/  HMMA.16816.F32 R68, R4.reuse, R22, R68 ;  /* 0x000000160444723c */ /* 0x040fe20000001844 */
[----:B------:R-:W1:Y:S07]  /*29e0*/  LDSM.16.MT88.4 R20, [R150+0x9000] ;  /* 0x009000009614783b */ /* 0x000e6e0000004200 */
[C---:B----4-:R-:W-:Y:S08]  /*29f0*/  HMMA.16816.F32 R76, R4.reuse, R16, R76 ;  /* 0x00000010044c723c */ /* 0x050ff0000000184c */
[C---:B------:R-:W-:Y:S01]  /*2a00*/  HMMA.16816.F32 R80, R4.reuse, R18, R80 ;  /* 0x000000120450723c */ /* 0x040fe20000001850 */
[----:B------:R-:W4:Y:S07]  /*2a10*/  LDSM.16.MT88.4 R16, [R149+0x9000] ;  /* 0x009000009510783b */ /* 0x000f2e0000004200 */
[C---:B--2---:R-:W-:Y:S08]  /*2a20*/  HMMA.16816.F32 R88, R4.reuse, R12, R88 ;  /* 0x0000000c0458723c */ /* 0x044ff00000001858 */
[----:B------:R-:W-:Y:S01]  /*2a30*/  HMMA.16816.F32 R84, R4, R14, R84 ;  /* 0x0000000e0454723c */ /* 0x000fe20000001854 */
[----:B------:R-:W2:Y:S06]  /*2a40*/  LDSM.16.MT88.4 R12, [R148+0x9000] ;  /* 0x00900000940c783b */ /* 0x000eac0000004200 */
[----:B------:R-:W-:Y:S01]  /*2a50*/  F2FP.PACK_AB R4, R111, R108 ;  /* 0x0000006c6f04723e */ /* 0x000fe200000000ff */
[----:B------:R-:W-:Y:S01]  /*2a60*/  FADD.FTZ R108, R108, R31 ;  /* 0x0000001f6c6c7221 */ /* 0x000fe20000010000 */
[----:B------:R-:W-:Y:S01]  /*2a70*/  F2FP.PACK_AB R5, R113, R112 ;  /* 0x000000707105723e */ /* 0x000fe200000000ff */
[----:B------:R-:W-:Y:S01]  /*2a80*/  FADD.FTZ R112, R112, R33 ;  /* 0x0000002170707221 */ /* 0x000fe20000010000 */
[----:B------:R-:W-:Y:S01]  /*2a90*/  F2FP.PACK_AB R6, R110, R109 ;  /* 0x0000006d6e06723e */ /* 0x000fe200000000ff */
[----:B------:R-:W-:Y:S01]  /*2aa0*/  FADD.FTZ R108, R111, R108 ;  /* 0x0000006c6f6c7221 */ /* 0x000fe20000010000 */
[----:B------:R-:W-:Y:S01]  /*2ab0*/  F2FP.PACK_AB R7, R116, R115 ;  /* 0x000000737407723e */ /* 0x000fe200000000ff */
[----:B------:R-:W-:-:S02]  /*2ac0*/  FADD.FTZ R112, R113, R112 ;  /* 0x0000007071707221 */ /* 0x000fc40000010000 */
[----:B------:R-:W-:Y:S02]  /*2ad0*/  FADD.FTZ R109, R109, R108 ;  /* 0x0000006c6d6d7221 */ /* 0x000fe40000010000 */
[----:B------:R-:W-:Y:S02]  /*2ae0*/  FADD.FTZ R115, R115, R112 ;  /* 0x0000007073737221 */ /* 0x000fe40000010000 */
[----:B---3--:R-:W-:Y:S01]  /*2af0*/  HMMA.16816.F32 R96, R4, R8, R96 ;  /* 0x000000080460723c */ /* 0x008fe20000001860 */
[----:B------:R-:W-:Y:S02]  /*2b00*/  FADD.FTZ R110, R110, R109 ;  /* 0x0000006d6e6e7221 */ /* 0x000fe40000010000 */
[----:B------:R-:W-:-:S05]  /*2b10*/  FADD.FTZ R115, R116, R115 ;  /* 0x0000007374737221 */ /* 0x000fca0000010000 */
        /* <DEDUP_REMOVED lines=16> */
[----:B------:R-:W-:Y:S07]  /*2c20*/  LDSM.16.MT88.4 R20, [R148+0x9800] ;  /* 0x009800009414783b */ /* 0x000fee0000004200 */
[C---:B----4-:R-:W-:Y:S08]  /*2c30*/  HMMA.16816.F32 R88, R4.reuse, R16, R88 ;  /* 0x000000100458723c */ /* 0x050ff00000001858 */
[C---:B--2---:R-:W-:Y:S08]  /*2c40*/  HMMA.16816.F32 R76, R4.reuse, R12, R76 ;  /* 0x0000000c044c723c */ /* 0x044ff0000000184c */
[C---:B------:R-:W-:Y:S01]  /*2c50*/  HMMA.16816.F32 R80, R4.reuse, R14, R80 ;  /* 0x0000000e0450723c */ /* 0x040fe20000001850 */
[----:B------:R-:W1:Y:S07]  /*2c60*/  LDSM.16.MT88.4 R12, [R149+0x9800] ;  /* 0x00980000950c783b */ /* 0x000e6e0000004200 */
[----:B------:R-:W-:Y:S01]  /*2c70*/  HMMA.16816.F32 R84, R4, R18, R84 ;  /* 0x000000120454723c */ /* 0x000fe20000001854 */
[----:B------:R-:W-:Y:S06]  /*2c80*/  LDSM.16.MT88.4 R16, [R150+0xb800] ;  /* 0x00b800009610783b */ /* 0x000fec0000004200 */
[----:B------:R-:W-:Y:S01]  /*2c90*/  F2FP.PACK_AB R4, R122, R121 ;  /* 0x000000797a04723e */ /* 0x000fe200000000ff */
[----:B------:R-:W-:Y:S01]  /*2ca0*/  FADD.FTZ R121, R121, R110 ;  /* 0x0000006e79797221 */ /* 0x000fe20000010000 */
[----:B------:R-:W-:Y:S01]  /*2cb0*/  F2FP.PACK_AB R5, R119, R118 ;  /* 0x000000767705723e */ /* 0x000fe200000000ff */
[----:B------:R-:W-:Y:S01]  /*2cc0*/  FADD.FTZ R118, R118, R115 ;  /* 0x0000007376767221 */ /* 0x000fe20000010000 */
[----:B------:R-:W-:Y:S01]  /*2cd0*/  F2FP.PACK_AB R6, R120, R117 ;  /* 0x000000757806723e */ /* 0x000fe200000000ff */
[----:B------:R-:W-:Y:S01]  /*2ce0*/  FADD.FTZ R122, R122, R121 ;  /* 0x000000797a7a7221 */ /* 0x000fe20000010000 */
[----:B-----5:R-:W-:Y:S01]  /*2cf0*/  F2FP.PACK_AB R7, R175, R114 ;  /* 0x00000072af07723e */ /* 0x020fe200000000ff */
[----:B------:R-:W-:-:S02]  /*2d00*/  FADD.FTZ R119, R119, R118 ;  /* 0x0000007677777221 */ /* 0x000fc40000010000 */
[----:B------:R-:W-:Y:S02]  /*2d10*/  FADD.FTZ R117, R117, R122 ;  /* 0x0000007a75757221 */ /* 0x000fe40000010000 */
[----:B------:R-:W-:Y:S02]  /*2d20*/  FADD.FTZ R114, R114, R119 ;  /* 0x0000007772727221 */ /* 0x000fe40000010000 */
[----:B---3--:R-:W-:Y:S01]  /*2d30*/  HMMA.16816.F32 R96, R4, R8, R96 ;  /* 0x000000080460723c */ /* 0x008fe20000001860 */
[----:B------:R-:W-:Y:S02]  /*2d40*/  FADD.FTZ R177, R120, R117 ;  /* 0x0000007578b17221 */ /* 0x000fe40000010000 */
[----:B------:R-:W-:-:S05]  /*2d50*/  FADD.FTZ R175, R175, R114 ;  /* 0x00000072afaf7221 */ /* 0x000fca0000010000 */
[C---:B------:R-:W-:Y:S01]  /*2d60*/  HMMA.16816.F32 R36, R4.reuse, R10, R36 ;  /* 0x0000000a0424723c */ /* 0x040fe20000001824 */
[----:B------:R-:W2:Y:S07]  /*2d70*/  LDSM.16.MT88.4 R8, [R151+0xb800] ;  /* 0x00b800009708783b */ /* 0x000eae0000004200 */
[C---:B-1----:R-:W-:Y:S08]  /*2d80*/  HMMA.16816.F32 R48, R4.reuse, R12, R48 ;  /* 0x0000000c0430723c */ /* 0x042ff00000001830 */
[C---:B------:R-:W-:Y:S01]  /*2d90*/  HMMA.16816.F32 R52, R4.reuse, R14, R52 ;  /* 0x0000000e0434723c */ /* 0x040fe20000001834 */
[----:B------:R-:W1:Y:S07]  /*2da0*/  LDSM.16.MT88.4 R12, [R149+0xb800] ;  /* 0x00b80000950c783b */ /* 0x000e6e0000004200 */
[C---:B------:R-:W-:Y:S08]  /*2db0*/  HMMA.16816.F32 R40, R4.reuse, R24, R40 ;  /* 0x000000180428723c */ /* 0x040ff00000001828 */
[C---:B------:R-:W-:Y:S08]  /*2dc0*/  HMMA.16816.F32 R44, R4.reuse, R26, R44 ;  /* 0x0000001a042c723c */ /* 0x040ff0000000182c */
[C---:B------:R-:W-:Y:S08]  /*2dd0*/  HMMA.16816.F32 R56, R4.reuse, R20, R56 ;  /* 0x000000140438723c */ /* 0x040ff00000001838 */
[C---:B--2---:R-:W-:Y:S08]  /*2de0*/  HMMA.16816.F32 R64, R4.reuse, R8, R64 ;  /* 0x000000080440723c */ /* 0x044ff00000001840 */
[C---:B------:R-:W-:Y:S01]  /*2df0*/  HMMA.16816.F32 R68, R4.reuse, R10, R68 ;  /* 0x0000000a0444723c */ /* 0x040fe20000001844 */
[----:B------:R-:W2:Y:S07]  /*2e00*/  LDSM.16.MT88.4 R8, [R148+0xb800] ;  /* 0x00b800009408783b */ /* 0x000eae0000004200 */
[C---:B------:R-:W-:Y:S08]  /*2e10*/  HMMA.16816.F32 R60, R4.reuse, R22, R60 ;  /* 0x00000016043c723c */ /* 0x040ff0000000183c */
[C---:B------:R-:W-:Y:S08]  /*2e20*/  HMMA.16816.F32 R72, R4.reuse, R16, R72 ;  /* 0x000000100448723c */ /* 0x040ff00000001848 */
[C---:B------:R-:W-:Y:S08]  /*2e30*/  HMMA.16816.F32 R92, R4.reuse, R18, R92 ;  /* 0x00000012045c723c */ /* 0x040ff0000000185c */
[C---:B-1----:R-:W-:Y:S08]  /*2e40*/  HMMA.16816.F32 R76, R4.reuse, R12, R76 ;  /* 0x0000000c044c723c */ /* 0x042ff0000000184c */
[C---:B------:R-:W-:Y:S08]  /*2e50*/  HMMA.16816.F32 R80, R4.reuse, R14, R80 ;  /* 0x0000000e0450723c */ /* 0x040ff00000001850 */
[C---:B--2---:R-:W-:Y:S08]  /*2e60*/  HMMA.16816.F32 R88, R4.reuse, R8, R88 ;  /* 0x000000080458723c */ /* 0x044ff00000001858 */
[----:B------:R-:W-:Y:S01]  /*2e70*/  HMMA.16816.F32 R84, R4, R10, R84 ;  /* 0x0000000a0454723c */ /* 0x000fe20000001854 */
[----:B------:R-:W-:Y:S03]  /*2e80*/  @!UPT UIADD3 URZ, URZ, URZ, URZ ;  /* 0x0000003f3f3ff290 */ /* 0x000fe6000fffe03f */
[----:B------:R-:W-:Y:S11]  /*2e90*/  @!P0 BRA `(.L_x_460) ;  /* 0x00001f2000008947 */ /* 0x000ff60003800000 */
[----:B------:R-:W-:Y:S01]  /*2ea0*/  IADD3 R169, R28, -0x2, RZ ;  /* 0xfffffffe1ca97810 */ /* 0x000fe20007ffe0ff */
[----:B------:R-:W-:Y:S01]  /*2eb0*/  IMAD.MOV.U32 R0, RZ, RZ, R3 ;  /* 0x000000ffff007224 */ /* 0x000fe200078e0003 */
[----:B------:R-:W-:Y:S01]  /*2ec0*/  MOV R101, R100 ;  /* 0x0000006400657202 */ /* 0x000fe20000000f00 */
[----:B------:R-:W-:Y:S06]  /*2ed0*/  BRA `(.L_x_461) ;  /* 0x000001d000007947 */ /* 0x000fec0003800000 */
.L_x_463:
[----:B------:R-:W-:Y:S04]  /*2ee0*/  IADD3 R3, R169, -0x1, RZ ;  /* 0xffffffffa9037810 */ /* 0x000fe80007ffe0ff */
[----:B------:R-:W-:Y:S01]  /*2ef0*/  SHF.R.S32.HI R2, RZ, 0x1f, R3 ;  /* 0x0000001fff027819 */ /* 0x000fe20000011403 */
[C---:B------:R-:W-:Y:S04]  /*2f00*/  IMAD.WIDE.U32 R102, R3.reuse, c[0x0][0x198], RZ ;  /* 0x0000660003667a25 */ /* 0x040fe800078e00ff */
[----:B------:R-:W-:Y:S04]  /*2f10*/  IMAD R2, R2, c[0x0][0x198], RZ ;  /* 0x0000660002027a24 */ /* 0x000fe800078e02ff */
[----:B------:R-:W-:Y:S01]  /*2f20*/  IMAD R2, R3, c[0x0][0x19c], R2 ;  /* 0x0000670003027a24 */ /* 0x000fe200078e0202 */
[C---:B------:R-:W-:Y:S03]  /*2f30*/  LEA R3, P1, R102.reuse, R164, 0x6 ;  /* 0x000000a466037211 */ /* 0x040fe600078230ff */
[----:B------:R-:W-:Y:S01]  /*2f40*/  IMAD.IADD R103, R103, 0x1, R2 ;  /* 0x0000000167677824 */ /* 0x000fe200078e0202 */
[C---:B------:R-:W-:Y:S04]  /*2f50*/  LEA R104, P2, R3.reuse, c[0x0][0x168], 0x1 ;  /* 0x00005a0003687a11 */ /* 0x040fe800078408ff */
[----:B------:R-:W-:Y:S02]  /*2f60*/  LEA.HI.X R2, R102, R167, R103, 0x6, P1 ;  /* 0x000000a766027211 */ /* 0x000fe400008f3467 */
        /* <DEDUP_REMOVED lines=20> */
.L_x_461:
[----:B------:R-:W-:Y:S01]  /*30b0*/  SHF.R.S32.HI R2, RZ, 0x1f, R169 ;  /* 0x0000001fff027819 */ /* 0x000fe200000114a9 */
[----:B------:R-:W-:Y:S04]  /*30c0*/  DEPBAR.LE SB0, 0x0 ;  /* 0x000080000000791a */ /* 0x000fe80000000000 */
[----:B------:R-:W-:Y:S01]  /*30d0*/  BAR.SYNC.DEFER_BLOCKING 0x0 ;  /* 0x0000000000007b1d */ /* 0x000fe20000010000 */
[----:B------:R-:W-:Y:S02]  /*30e0*/  IMAD R2, R2, c[0x0][0x1a0], RZ ;  /* 0x0000680002027a24 */ /* 0x000fe400078e02ff */
[C---:B------:R-:W-:Y:S04]  /*30f0*/  IMAD.WIDE.U32 R102, R169.reuse, c[0x0][0x1a0], RZ ;  /* 0x00006800a9667a25 */ /* 0x040fe800078e00ff */
        /* <DEDUP_REMOVED lines=17> */
[----:B------:R1:W-:Y:S01]  /*3210*/  LDGSTS.E.BYPASS.LTC128B.128 [R160+0x8800], [R102.64] ;  /* 0x0880000066a07fae */ /* 0x0003e2000b901d4a */
[----:B------:R-:W-:Y:S03]  /*3220*/  ISETP.GT.AND P0, PT, R169, RZ, PT ;  /* 0x000000ffa900720c */ /* 0x000fe60003f04270 */
[----:B------:R1:W-:Y:S04]  /*3230*/  LDGSTS.E.BYPASS.LTC128B.128 [R160+0xa800], [R102.64+0x80] ;  /* 0x0a80008066a07fae */ /* 0x0003e8000b901d4a */
[----:B------:R1:W-:Y:S04]  /*3240*/  LDGSTS.E.BYPASS.LTC128B.128 [R160+0x9000], [R2.64] ;  /* 0x0900000002a07fae */ /* 0x0003e8000b901d4a */
[----:B------:R1:W-:Y:S04]  /*3250*/  LDGSTS.E.BYPASS.LTC128B.128 [R160+0xb000], [R2.64+0x80] ;  /* 0x0b00008002a07fae */ /* 0x0003e8000b901d4a */
[----:B------:R1:W-:Y:S04]  /*3260*/  LDGSTS.E.BYPASS.LTC128B.128 [R160+0x9800], [R180.64] ;  /* 0x09800000b4a07fae */ /* 0x0003e8000b901d4a */
[----:B------:R1:W-:Y:S04]  /*3270*/  LDGSTS.E.BYPASS.LTC128B.128 [R160+0xb800], [R180.64+0x80] ;  /* 0x0b800080b4a07fae */ /* 0x0003e8000b901d4a */
[----:B------:R-:W-:Y:S04]  /*3280*/  LDSM.16.M88.4 R104, [R158] ;  /* 0x000000009e68783b */ /* 0x000fe80000000200 */
[----:B------:R-:W2:Y:S04]  /*3290*/  LDSM.16.M88.4 R108, [R157] ;  /* 0x000000009d6c783b */ /* 0x000ea80000000200 */
[----:B------:R-:W3:Y:S04]  /*32a0*/  LDSM.16.M88.4 R112, [R157+0x800] ;  /* 0x000800009d70783b */ /* 0x000ee80000000200 */
[----:B------:R-:W4:Y:S04]  /*32b0*/  LDSM.16.M88.4 R116, [R157+0x1000] ;  /* 0x001000009d74783b */ /* 0x000f280000000200 */
[----:B------:R-:W0:Y:S04]  /*32c0*/  LDGDEPBAR ;  /* 0x00000000000079af */ /* 0x000e280000000000 */
[----:B------:R-:W5:Y:S04]  /*32d0*/  LDSM.16.M88.4 R120, [R157+0x1800] ;  /* 0x001800009d78783b */ /* 0x000f680000000200 */
[----:B------:R-:W-:Y:S04]  /*32e0*/  LDSM.16.M88.4 R124, [R156] ;  /* 0x000000009c7c783b */ /* 0x000fe80000000200 */
[----:B------:R-:W1:Y:S04]  /*32f0*/  LDSM.16.M88.4 R128, [R155] ;  /* 0x000000009b80783b */ /* 0x000e680000000200 */
[----:B------:R-:W1:Y:S04]  /*3300*/  LDSM.16.M88.4 R132, [R147] ;  /* 0x000000009384783b */ /* 0x000e680000000200 */
[----:B------:R-:W1:Y:S01]  /*3310*/  LDSM.16.M88.4 R136, [R146] ;  /* 0x000000009288783b */ /* 0x000e620000000200 */
[C---:B--2---:R-:W-:Y:S08]  /*3320*/  HMMA.16816.F32 R4, R104.reuse, R108, RZ ;  /* 0x0000006c6804723c */ /* 0x044ff000000018ff */
[C---:B------:R-:W-:Y:S01]  /*3330*/  HMMA.16816.F32 R8, R104.reuse, R110, RZ ;  /* 0x0000006e6808723c */ /* 0x040fe200000018ff */
[----:B------:R-:W2:Y:S07]  /*3340*/  LDSM.16.M88.4 R108, [R145] ;  /* 0x00000000916c783b */ /* 0x000eae0000000200 */
[C---:B---3--:R-:W-:Y:S08]  /*3350*/  HMMA.16816.F32 R12, R104.reuse, R112, RZ ;  /* 0x00000070680c723c */ /* 0x048ff000000018ff */
[C---:B------:R-:W-:Y:S01]  /*3360*/  HMMA.16816.F32 R16, R104.reuse, R114, RZ ;  /* 0x000000726810723c */ /* 0x040fe200000018ff */
[----:B------:R-:W-:Y:S07]  /*3370*/  LDSM.16.M88.4 R112, [R153] ;  /* 0x000000009970783b */ /* 0x000fee0000000200 */
[C---:B----4-:R-:W-:Y:S08]  /*3380*/  HMMA.16816.F32 R20, R104.reuse, R116, RZ ;  /* 0x000000746814723c */ /* 0x050ff000000018ff */
[C---:B------:R-:W-:Y:S01]  /*3390*/  HMMA.16816.F32 R24, R104.reuse, R118, RZ ;  /* 0x000000766818723c */ /* 0x040fe200000018ff */
[----:B------:R-:W-:Y:S07]  /*33a0*/  LDSM.16.M88.4 R116, [R153+0x800] ;  /* 0x000800009974783b */ /* 0x000fee0000000200 */
[C---:B-----5:R-:W-:Y:S08]  /*33b0*/  HMMA.16816.F32 R28, R104.reuse, R120, RZ ;  /* 0x00000078681c723c */ /* 0x060ff000000018ff */
[----:B------:R-:W-:Y:S01]  /*33c0*/  HMMA.16816.F32 R32, R104, R122, RZ ;  /* 0x0000007a6820723c */ /* 0x000fe200000018ff */
[----:B------:R-:W3:Y:S04]  /*33d0*/  LDSM.16.M88.4 R104, [R154] ;  /* 0x000000009a68783b */ /* 0x000ee80000000200 */
[----:B------:R-:W4:Y:S03]  /*33e0*/  LDSM.16.M88.4 R120, [R153+0x1000] ;  /* 0x001000009978783b */ /* 0x000f260000000200 */
[C---:B-1----:R-:W-:Y:S08]  /*33f0*/  HMMA.16816.F32 R4, R124.reuse, R128, R4 ;  /* 0x000000807c04723c */ /* 0x042ff00000001804 */
[C---:B------:R-:W-:Y:S01]  /*3400*/  HMMA.16816.F32 R8, R124.reuse, R130, R8 ;  /* 0x000000827c08723c */ /* 0x040fe20000001808 */
[----:B------:R-:W1:Y:S07]  /*3410*/  LDSM.16.M88.4 R128, [R153+0x1800] ;  /* 0x001800009980783b */ /* 0x000e6e0000000200 */
[C---:B------:R-:W-:Y:S08]  /*3420*/  HMMA.16816.F32 R12, R124.reuse, R132, R12 ;  /* 0x000000847c0c723c */ /* 0x040ff0000000180c */
[C---:B------:R-:W-:Y:S08]  /*3430*/  HMMA.16816.F32 R16, R124.reuse, R134, R16 ;  /* 0x000000867c10723c */ /* 0x040ff00000001810 */
[C---:B------:R-:W-:Y:S08]  /*3440*/  HMMA.16816.F32 R20, R124.reuse, R136, R20 ;  /* 0x000000887c14723c */ /* 0x040ff00000001814 */
[C---:B------:R-:W-:Y:S08]  /*3450*/  HMMA.16816.F32 R24, R124.reuse, R138, R24 ;  /* 0x0000008a7c18723c */ /* 0x040ff00000001818 */
[C---:B--2---:R-:W-:Y:S08]  /*3460*/  HMMA.16816.F32 R28, R124.reuse, R108, R28 ;  /* 0x0000006c7c1c723c */ /* 0x044ff0000000181c */
[----:B------:R-:W-:Y:S01]  /*3470*/  HMMA.16816.F32 R32, R124, R110, R32 ;  /* 0x0000006e7c20723c */ /* 0x000fe20000001820 */
[----:B------:R-:W-:Y:S04]  /*3480*/  LDSM.16.M88.4 R108, [R152] ;  /* 0x00000000986c783b */ /* 0x000fe80000000200 */
[----:B------:R-:W2:Y:S03]  /*3490*/  LDSM.16.M88.4 R124, [R144] ;  /* 0x00000000907c783b */ /* 0x000ea60000000200 */
[C---:B---3--:R-:W-:Y:S08]  /*34a0*/  HMMA.16816.F32 R4, R104.reuse, R112, R4 ;  /* 0x000000706804723c */ /* 0x048ff00000001804 */
[C---:B------:R-:W-:Y:S01]  /*34b0*/  HMMA.16816.F32 R8, R104.reuse, R114, R8 ;  /* 0x000000726808723c */ /* 0x040fe20000001808 */
[----:B------:R-:W3:Y:S07]  /*34c0*/  LDSM.16.M88.4 R112, [R144+0x800] ;  /* 0x000800009070783b */ /* 0x000eee0000000200 */
[C---:B------:R-:W-:Y:S08]  /*34d0*/  HMMA.16816.F32 R12, R104.reuse, R116, R12 ;  /* 0x00000074680c723c */ /* 0x040ff0000000180c */
[C---:B------:R-:W-:Y:S01]  /*34e0*/  HMMA.16816.F32 R16, R104.reuse, R118, R16 ;  /* 0x000000766810723c */ /* 0x040fe20000001810 */
[----:B------:R-:W5:Y:S07]  /*34f0*/  LDSM.16.M88.4 R116, [R144+0x1000] ;  /* 0x001000009074783b */ /* 0x000f6e0000000200 */
[C---:B----4-:R-:W-:Y:S08]  /*3500*/  HMMA.16816.F32 R20, R104.reuse, R120, R20 ;  /* 0x000000786814723c */ /* 0x050ff00000001814 */
[C---:B------:R-:W-:Y:S01]  /*3510*/  HMMA.16816.F32 R24, R104.reuse, R122, R24 ;  /* 0x0000007a6818723c */ /* 0x040fe20000001818 */
[----:B------:R-:W-:Y:S07]  /*3520*/  LDSM.16.M88.4 R120, [R158+0x2000] ;  /* 0x002000009e78783b */ /* 0x000fee0000000200 */
[C---:B-1----:R-:W-:Y:S08]  /*3530*/  HMMA.16816.F32 R28, R104.reuse, R128, R28 ;  /* 0x00000080681c723c */ /* 0x042ff0000000181c */
[----:B------:R-:W-:Y:S01]  /*3540*/  HMMA.16816.F32 R32, R104, R130, R32 ;  /* 0x000000826820723c */ /* 0x000fe20000001820 */
[----:B------:R-:W1:Y:S04]  /*3550*/  LDSM.16.M88.4 R104, [R144+0x1800] ;  /* 0x001800009068783b */ /* 0x000e680000000200 */
[----:B------:R-:W4:Y:S03]  /*3560*/  LDSM.16.M88.4 R128, [R157+0x2000] ;  /* 0x002000009d80783b */ /* 0x000f260000000200 */
[C---:B--2---:R-:W-:Y:S08]  /*3570*/  HMMA.16816.F32 R4, R108.reuse, R124, R4 ;  /* 0x0000007c6c04723c */ /* 0x044ff00000001804 */
[C---:B------:R-:W-:Y:S01]  /*3580*/  HMMA.16816.F32 R8, R108.reuse, R126, R8 ;  /* 0x0000007e6c08723c */ /* 0x040fe20000001808 */
[----:B------:R-:W2:Y:S07]  /*3590*/  LDSM.16.M88.4 R124, [R157+0x2800] ;  /* 0x002800009d7c783b */ /* 0x000eae0000000200 */
[C---:B---3--:R-:W-:Y:S08]  /*35a0*/  HMMA.16816.F32 R12, R108.reuse, R112, R12 ;  /* 0x000000706c0c723c */ /* 0x048ff0000000180c */
[C---:B------:R-:W-:Y:S01]  /*35b0*/  HMMA.16816.F32 R16, R108.reuse, R114, R16 ;  /* 0x000000726c10723c */ /* 0x040fe20000001810 */
[----:B------:R-:W-:Y:S07]  /*35c0*/  LDSM.16.M88.4 R112, [R156+0x2000] ;  /* 0x002000009c70783b */ /* 0x000fee0000000200 */
[C---:B-----5:R-:W-:Y:S08]  /*35d0*/  HMMA.16816.F32 R20, R108.reuse, R116, R20 ;  /* 0x000000746c14723c */ /* 0x060ff00000001814 */
[C---:B------:R-:W-:Y:S01]  /*35e0*/  HMMA.16816.F32 R24, R108.reuse, R118, R24 ;  /* 0x000000766c18723c */ /* 0x040fe20000001818 */
[----:B------:R-:W-:Y:S07]  /*35f0*/  LDSM.16.M88.4 R116, [R143] ;  /* 0x000000008f74783b */ /* 0x000fee0000000200 */
[C---:B-1----:R-:W-:Y:S08]  /*3600*/  HMMA.16816.F32 R28, R108.reuse, R104, R28 ;  /* 0x000000686c1c723c */ /* 0x042ff0000000181c */
[----:B------:R-:W-:Y:S01]  /*3610*/  HMMA.16816.F32 R32, R108, R106, R32 ;  /* 0x0000006a6c20723c */ /* 0x000fe20000001820 */
[----:B------:R-:W1:Y:S04]  /*3620*/  LDSM.16.M88.4 R104, [R157+0x3000] ;  /* 0x003000009d68783b */ /* 0x000e680000000200 */
[----:B------:R-:W3:Y:S03]  /*3630*/  LDSM.16.M88.4 R108, [R157+0x3800] ;  /* 0x003800009d6c783b */ /* 0x000ee60000000200 */
[C---:B----4-:R-:W-:Y:S08]  /*3640*/  HMMA.16816.F32 R4, R120.reuse, R128, R4 ;  /* 0x000000807804723c */ /* 0x050ff00000001804 */
[C---:B------:R-:W-:Y:S01]  /*3650*/  HMMA.16816.F32 R8, R120.reuse, R130, R8 ;  /* 0x000000827808723c */ /* 0x040fe20000001808 */
[----:B------:R-:W4:Y:S07]  /*3660*/  LDSM.16.M88.4 R128, [R142] ;  /* 0x000000008e80783b */ /* 0x000f2e0000000200 */
[C---:B--2---:R-:W-:Y:S08]  /*3670*/  HMMA.16816.F32 R12, R120.reuse, R124, R12 ;  /* 0x0000007c780c723c */ /* 0x044ff0000000180c */
[C---:B------:R-:W-:Y:S01]  /*3680*/  HMMA.16816.F32 R16, R120.reuse, R126, R16 ;  /* 0x0000007e7810723c */ /* 0x040fe20000001810 */
[----:B------:R-:W2:Y:S07]  /*3690*/  LDSM.16.M88.4 R124, [R141] ;  /* 0x000000008d7c783b */ /* 0x000eae0000000200 */
[C---:B-1----:R-:W-:Y:S08]  /*36a0*/  HMMA.16816.F32 R20, R120.reuse, R104, R20 ;  /* 0x000000687814723c */ /* 0x042ff00000001814 */
[C---:B------:R-:W-:Y:S01]  /*36b0*/  HMMA.16816.F32 R24, R120.reuse, R106, R24 ;  /* 0x0000006a7818723c */ /* 0x040fe20000001818 */
[----:B------:R-:W1:Y:S07]  /*36c0*/  LDSM.16.M88.4 R104, [R140] ;  /* 0x000000008c68783b */ /* 0x000e6e0000000200 */
[C---:B---3--:R-:W-:Y:S08]  /*36d0*/  HMMA.16816.F32 R28, R120.reuse, R108, R28 ;  /* 0x0000006c781c723c */ /* 0x048ff0000000181c */
[----:B------:R-:W-:Y:S01]  /*36e0*/  HMMA.16816.F32 R32, R120, R110, R32 ;  /* 0x0000006e7820723c */ /* 0x000fe20000001820 */
[----:B------:R-:W-:Y:S04]  /*36f0*/  LDSM.16.M88.4 R108, [R154+0x2000] ;  /* 0x002000009a6c783b */ /* 0x000fe80000000200 */
[----:B------:R-:W-:Y:S03]  /*3700*/  LDSM.16.M88.4 R120, [R153+0x2800] ;  /* 0x002800009978783b */ /* 0x000fe60000000200 */
[C---:B------:R-:W-:Y:S08]  /*3710*/  HMMA.16816.F32 R4, R112.reuse, R116, R4 ;  /* 0x000000747004723c */ /* 0x040ff00000001804 */
[C---:B------:R-:W-:Y:S01]  /*3720*/  HMMA.16816.F32 R8, R112.reuse, R118, R8 ;  /* 0x000000767008723c */ /* 0x040fe20000001808 */
[----:B------:R-:W3:Y:S07]  /*3730*/  LDSM.16.M88.4 R116, [R153+0x2000] ;  /* 0x002000009974783b */ /* 0x000eee0000000200 */
[C---:B----4-:R-:W-:Y:S08]  /*3740*/  HMMA.16816.F32 R12, R112.reuse, R128, R12 ;  /* 0x00000080700c723c */ /* 0x050ff0000000180c */
[C---:B------:R-:W-:Y:S01]  /*3750*/  HMMA.16816.F32 R16, R112.reuse, R130, R16 ;  /* 0x000000827010723c */ /* 0x040fe20000001810 */
[----:B------:R-:W4:Y:S07]  /*3760*/  LDSM.16.M88.4 R128, [R153+0x3000] ;  /* 0x003000009980783b */ /* 0x000f2e0000000200 */
[C---:B--2---:R-:W-:Y:S08]  /*3770*/  HMMA.16816.F32 R20, R112.reuse, R124, R20 ;  /* 0x0000007c7014723c */ /* 0x044ff00000001814 */
[C---:B------:R-:W-:Y:S01]  /*3780*/  HMMA.16816.F32 R24, R112.reuse, R126, R24 ;  /* 0x0000007e7018723c */ /* 0x040fe20000001818 */
[----:B------:R-:W2:Y:S07]  /*3790*/  LDSM.16.M88.4 R124, [R153+0x3800] ;  /* 0x00380000997c783b */ /* 0x000eae0000000200 */
[C---:B-1----:R-:W-:Y:S08]  /*37a0*/  HMMA.16816.F32 R28, R112.reuse, R104, R28 ;  /* 0x00000068701c723c */ /* 0x042ff0000000181c */
[----:B------:R-:W-:Y:S01]  /*37b0*/  HMMA.16816.F32 R32, R112, R106, R32 ;  /* 0x0000006a7020723c */ /* 0x000fe20000001820 */
[----:B------:R-:W-:Y:S04]  /*37c0*/  LDSM.16.M88.4 R104, [R152+0x2000] ;  /* 0x002000009868783b */ /* 0x000fe80000000200 */
[----:B------:R-:W1:Y:S03]  /*37d0*/  LDSM.16.M88.4 R112, [R144+0x2000] ;  /* 0x002000009070783b */ /* 0x000e660000000200 */
        /* <DEDUP_REMOVED lines=8> */
[----:B------:R-:W4:Y:S01]  /*3860*/  LDSM.16.M88.4 R128, [R144+0x3800] ;  /* 0x003800009080783b */ /* 0x000f220000000200 */
[----:B------:R-:W-:Y:S04]  /*3870*/  DEPBAR.LE SB0, 0x0 ;  /* 0x000080000000791a */ /* 0x000fe80000000000 */
[----:B------:R-:W-:Y:S02]  /*3880*/  BAR.SYNC.DEFER_BLOCKING 0x0 ;  /* 0x0000000000007b1d */ /* 0x000fe40000010000 */
[C---:B--2---:R-:W-:Y:S08]  /*3890*/  HMMA.16816.F32 R28, R108.reuse, R124, R28 ;  /* 0x0000007c6c1c723c */ /* 0x044ff0000000181c */
[----:B------:R-:W-:Y:S08]  /*38a0*/  HMMA.16816.F32 R32, R108, R126, R32 ;  /* 0x0000007e6c20723c */ /* 0x000ff00000001820 */
[C---:B-1----:R-:W-:Y:S08]  /*38b0*/  HMMA.16816.F32 R4, R104.reuse, R112, R4 ;  /* 0x000000706804723c */ /* 0x042ff00000001804 */
[C---:B------:R-:W-:Y:S08]  /*38c0*/  HMMA.16816.F32 R8, R104.reuse, R114, R8 ;  /* 0x000000726808723c */ /* 0x040ff00000001808 */
[C---:B---3--:R-:W-:Y:S08]  /*38d0*/  HMMA.16816.F32 R12, R104.reuse, R116, R12 ;  /* 0x00000074680c723c */ /* 0x048ff0000000180c */
[C---:B------:R-:W-:Y:S08]  /*38e0*/  HMMA.16816.F32 R16, R104.reuse, R118, R16 ;  /* 0x000000766810723c */ /* 0x040ff00000001810 */
[C---:B-----5:R-:W-:Y:S08]  /*38f0*/  HMMA.16816.F32 R20, R104.reuse, R120, R20 ;  /* 0x000000786814723c */ /* 0x060ff00000001814 */
[C---:B------:R-:W-:Y:S08]  /*3900*/  HMMA.16816.F32 R24, R104.reuse, R122, R24 ;  /* 0x0000007a6818723c */ /* 0x040ff00000001818 */
[C---:B----4-:R-:W-:Y:S08]  /*3910*/  HMMA.16816.F32 R28, R104.reuse, R128, R28 ;  /* 0x00000080681c723c */ /* 0x050ff0000000181c */
[----:B------:R-:W-:Y:S01]  /*3920*/  HMMA.16816.F32 R32, R104, R130, R32 ;  /* 0x000000826820723c */ /* 0x000fe20000001820 */
[----:B------:R-:W-:-:S07]  /*3930*/  @P0 BRA `(.L_x_463) ;  /* 0xfffff5a000000947 */ /* 0x000fce000383ffff */
.L_x_462:
[----:B-1----:R-:W-:Y:S01]  /*3940*/  FMNMX.FTZ R2, R4, R101, !PT ;  /* 0x0000006504027209 */ /* 0x002fe20007810000 */
        /* <DEDUP_REMOVED lines=29> */
[----:B------:R-:W-:Y:S02]  /*3b20*/  IADD3 R169, R169, -0x1, RZ ;  /* 0xffffffffa9a97810 */ /* 0x000fe40007ffe0ff */
[----:B------:R-:W-:Y:S02]  /*3b30*/  FMNMX.FTZ R2, R32, R3, !PT ;  /* 0x0000000320027209 */ /* 0x000fe40007810000 */
[----:B------:R-:W-:Y:S02]  /*3b40*/  FMNMX.FTZ R3, R31, R100, !PT ;  /* 0x000000641f037209 */ /* 0x000fe40007810000 */
[----:B------:R-:W-:Y:S02]  /*3b50*/  FMNMX.FTZ R104, R33, R2, !PT ;  /* 0x0000000221687209 */ /* 0x000fe40007810000 */
[----:B------:R-:W-:Y:S03]  /*3b60*/  FMNMX.FTZ R2, R34, R3, !PT ;  /* 0x0000000322027209 */ /* 0x000fe60007810000 */
[----:B------:R-:W-:Y:S01]  /*3b70*/  SHFL.BFLY PT, R3, R104, 0x2, 0x1f ;  /* 0x0c401f0068037f89 */ /* 0x000fe200000e0000 */
[----:B------:R-:W-:Y:S07]  /*3b80*/  FMNMX.FTZ R105, R35, R2, !PT ;  /* 0x0000000223697209 */ /* 0x000fee0007810000 */
[----:B------:R-:W1:Y:S02]  /*3b90*/  SHFL.BFLY PT, R2, R105, 0x2, 0x1f ;  /* 0x0c401f0069027f89 */ /* 0x000e6400000e0000 */
[----:B-1----:R-:W-:Y:S02]  /*3ba0*/  FMNMX.FTZ R102, R105, R2, !PT ;  /* 0x0000000269667209 */ /* 0x002fe40007810000 */
[----:B------:R-:W-:Y:S04]  /*3bb0*/  FMNMX.FTZ R107, R104, R3, !PT ;  /* 0x00000003686b7209 */ /* 0x000fe80007810000 */
[----:B------:R-:W1:Y:S08]  /*3bc0*/  SHFL.BFLY PT, R3, R102, 0x1, 0x1f ;  /* 0x0c201f0066037f89 */ /* 0x000e7000000e0000 */
[----:B------:R-:W2:Y:S01]  /*3bd0*/  SHFL.BFLY PT, R100, R107, 0x1, 0x1f ;  /* 0x0c201f006b647f89 */ /* 0x000ea200000e0000 */
[----:B-1----:R-:W-:Y:S05]  /*3be0*/  FMNMX.FTZ R3, R102, R3, !PT ;  /* 0x0000000366037209 */ /* 0x002fea0007810000 */
[----:B------:R-:W-:Y:S01]  /*3bf0*/  FMUL.FTZ R123, R3, c[0x0][0x23c] ;  /* 0x00008f00037b7a20 */ /* 0x000fe20000410000 */
[----:B--2---:R-:W-:Y:S02]  /*3c00*/  FMNMX.FTZ R100, R107, R100, !PT ;  /* 0x000000646b647209 */ /* 0x004fe40007810000 */
[----:B------:R-:W1:Y:S02]  /*3c10*/  LDSM.16.MT88.4 R104, [R151+0x8000] ;  /* 0x008000009768783b */ /* 0x000e640000004200 */
[C---:B------:R-:W-:Y:S01]  /*3c20*/  FSETP.NEU.FTZ.AND P1, PT, R100.reuse, -INF , PT ;  /* 0xff8000006400780b */ /* 0x040fe20003f3d000 */
[C---:B------:R-:W-:Y:S02]  /*3c30*/  FADD.FTZ R2, -R100.reuse, R101 ;  /* 0x0000006564027221 */ /* 0x040fe40000010100 */
[----:B------:R-:W-:Y:S02]  /*3c40*/  FMUL.FTZ R124, R100, c[0x0][0x23c] ;  /* 0x00008f00647c7a20 */ /* 0x000fe40000410000 */
[----:B------:R-:W-:Y:S02]  /*3c50*/  FMUL.FTZ R103, R2, c[0x0][0x23c] ;  /* 0x00008f0002677a20 */ /* 0x000fe40000410000 */
[C---:B------:R-:W-:Y:S01]  /*3c60*/  FADD.FTZ R101, -R3.reuse, R0 ;  /* 0x0000000003657221 */ /* 0x040fe20000010100 */
[----:B------:R-:W-:Y:S01]  /*3c70*/  FSEL R124, R124, RZ, P1 ;  /* 0x000000ff7c7c7208 */ /* 0x000fe20000800000 */
[----:B------:R2:W3:Y:S01]  /*3c80*/  MUFU.EX2 R2, R103 ;  /* 0x0000006700027308 */ /* 0x0004e20000000800 */
[----:B------:R-:W-:Y:S01]  /*3c90*/  FSETP.NEU.FTZ.AND P1, PT, R3, -INF , PT ;  /* 0xff8000000300780b */ /* 0x000fe20003f3d000 */
[----:B------:R-:W-:Y:S01]  /*3ca0*/  FMUL.FTZ R0, R101, c[0x0][0x23c] ;  /* 0x00008f0065007a20 */ /* 0x000fe20000410000 */
[----:B------:R-:W-:Y:S01]  /*3cb0*/  MOV R101, R100 ;  /* 0x0000006400657202 */ /* 0x000fe20000000f00 */
[--C-:B------:R-:W-:Y:S01]  /*3cc0*/  FFMA.FTZ R120, R4, c[0x0][0x23c], -R124.reuse ;  /* 0x00008f0004787a23 */ /* 0x100fe2000001087c */
[----:B------:R-:W-:Y:S01]  /*3cd0*/  FSEL R123, R123, RZ, P1 ;  /* 0x000000ff7b7b7208 */ /* 0x000fe20000800000 */
        /* <DEDUP_REMOVED lines=9> */
[----:B------:R-:W-:Y:S01]  /*3d70*/  MUFU.EX2 R120, R120 ;  /* 0x0000007800787308 */ /* 0x000fe20000000800 */
[--C-:B------:R-:W-:Y:S02]  /*3d80*/  FFMA.FTZ R125, R12, c[0x0][0x23c], -R124.reuse ;  /* 0x00008f000c7d7a23 */ /* 0x100fe4000001087c */
[--C-:B--2---:R-:W-:Y:S02]  /*3d90*/  FFMA.FTZ R103, R9, c[0x0][0x23c], -R124.reuse ;  /* 0x00008f0009677a23 */ /* 0x104fe4000001087c */
[C---:B---3--:R-:W-:Y:S02]  /*3da0*/  FMUL.FTZ R8, R2.reuse, R96 ;  /* 0x0000006002087220 */ /* 0x048fe40000410000 */
[C---:B------:R-:W-:Y:S02]  /*3db0*/  FMUL.FTZ R9, R2.reuse, R97 ;  /* 0x0000006102097220 */ /* 0x040fe40000410000 */
[C---:B------:R-:W-:Y:S01]  /*3dc0*/  FMUL.FTZ R36, R2.reuse, R36 ;  /* 0x0000002402247220 */ /* 0x040fe20000410000 */
[----:B------:R-:W2:Y:S01]  /*3dd0*/  MUFU.EX2 R5, R5 ;  /* 0x0000000500057308 */ /* 0x000ea20000000800 */
[C---:B------:R-:W-:Y:S02]  /*3de0*/  FMUL.FTZ R37, R2.reuse, R37 ;  /* 0x0000002502257220 */ /* 0x040fe40000410000 */
[----:B------:R-:W-:Y:S02]  /*3df0*/  FMUL.FTZ R40, R2, R40 ;  /* 0x0000002802287220 */ /* 0x000fe40000410000 */
[C---:B----4-:R-:W-:Y:S02]  /*3e00*/  FMUL.FTZ R10, R0.reuse, R98 ;  /* 0x00000062000a7220 */ /* 0x050fe40000410000 */
[C---:B------:R-:W-:Y:S02]  /*3e10*/  FMUL.FTZ R11, R0.reuse, R99 ;  /* 0x00000063000b7220 */ /* 0x040fe40000410000 */
[C---:B------:R-:W-:Y:S01]  /*3e20*/  FMUL.FTZ R38, R0.reuse, R38 ;  /* 0x0000002600267220 */ /* 0x040fe20000410000 */
[----:B------:R-:W-:Y:S01]  /*3e30*/  MUFU.EX2 R6, R6 ;  /* 0x0000000600067308 */ /* 0x000fe20000000800 */
[----:B------:R-:W-:Y:S02]  /*3e40*/  FMUL.FTZ R39, R0, R39 ;  /* 0x0000002700277220 */ /* 0x000fe40000410000 */
[----:B------:R-:W-:Y:S02]  /*3e50*/  FMUL.FTZ R41, R2, R41 ;  /* 0x0000002902297220 */ /* 0x000fe40000410000 */
[C---:B------:R-:W-:Y:S02]  /*3e60*/  FMUL.FTZ R42, R0.reuse, R42 ;  /* 0x0000002a002a7220 */ /* 0x040fe40000410000 */
[----:B------:R-:W-:Y:S02]  /*3e70*/  FMUL.FTZ R43, R0, R43 ;  /* 0x0000002b002b7220 */ /* 0x000fe40000410000 */
[C---:B------:R-:W-:Y:S01]  /*3e80*/  FMUL.FTZ R44, R2.reuse, R44 ;  /* 0x0000002c022c7220 */ /* 0x040fe20000410000 */
[----:B------:R-:W3:Y:S01]  /*3e90*/  MUFU.EX2 R7, R7 ;  /* 0x0000000700077308 */ /* 0x000ee20000000800 */
[----:B------:R-:W-:Y:S02]  /*3ea0*/  FMUL.FTZ R45, R2, R45 ;  /* 0x0000002d022d7220 */ /* 0x000fe40000410000 */
[C---:B------:R-:W-:Y:S01]  /*3eb0*/  FMUL.FTZ R46, R0.reuse, R46 ;  /* 0x0000002e002e7220 */ /* 0x040fe20000410000 */
[----:B--2---:R-:W-:Y:S01]  /*3ec0*/  F2FP.PACK_AB R96, R5, R120 ;  /* 0x000000780560723e */ /* 0x004fe200000000ff */
[----:B------:R-:W-:Y:S02]  /*3ed0*/  FMUL.FTZ R47, R0, R47 ;  /* 0x0000002f002f7220 */ /* 0x000fe40000410000 */
[C---:B------:R-:W-:Y:S02]  /*3ee0*/  FMUL.FTZ R12, R2.reuse, R92 ;  /* 0x0000005c020c7220 */ /* 0x040fe40000410000 */
[C---:B------:R-:W-:Y:S01]  /*3ef0*/  FMUL.FTZ R48, R2.reuse, R48 ;  /* 0x0000003002307220 */ /* 0x040fe20000410000 */
[----:B------:R-:W-:Y:S01]  /*3f00*/  MUFU.EX2 R102, R102 ;  /* 0x0000006600667308 */ /* 0x000fe20000000800 */
[----:B------:R-:W-:Y:S02]  /*3f10*/  FMUL.FTZ R49, R2, R49 ;  /* 0x0000003102317220 */ /* 0x000fe40000410000 */
[C---:B------:R-:W-:Y:S02]  /*3f20*/  FMUL.FTZ R50, R0.reuse, R50 ;  /* 0x0000003200327220 */ /* 0x040fe40000410000 */
[----:B------:R-:W-:Y:S02]  /*3f30*/  FMUL.FTZ R51, R0, R51 ;  /* 0x0000003300337220 */ /* 0x000fe40000410000 */
[C---:B------:R-:W-:Y:S02]  /*3f40*/  FMUL.FTZ R52, R2.reuse, R52 ;  /* 0x0000003402347220 */ /* 0x040fe40000410000 */
[----:B------:R-:W-:Y:S01]  /*3f50*/  FMUL.FTZ R53, R2, R53 ;  /* 0x0000003502357220 */ /* 0x000fe20000410000 */
[----:B------:R-:W2:Y:S01]  /*3f60*/  MUFU.EX2 R103, R103 ;  /* 0x0000006700677308 */ /* 0x000ea20000000800 */
[C---:B------:R-:W-:Y:S02]  /*3f70*/  FMUL.FTZ R54, R0.reuse, R54 ;  /* 0x0000003600367220 */ /* 0x040fe40000410000 */
[----:B------:R-:W-:Y:S01]  /*3f80*/  FMUL.FTZ R55, R0, R55 ;  /* 0x0000003700377220 */ /* 0x000fe20000410000 */
[----:B---3--:R-:W-:Y:S01]  /*3f90*/  F2FP.PACK_AB R97, R7, R6 ;  /* 0x000000060761723e */ /* 0x008fe200000000ff */
[C---:B------:R-:W-:Y:S02]  /*3fa0*/  FMUL.FTZ R56, R2.reuse, R56 ;  /* 0x0000003802387220 */ /* 0x040fe40000410000 */
[----:B------:R-:W-:Y:S02]  /*3fb0*/  FMUL.FTZ R57, R2, R57 ;  /* 0x0000003902397220 */ /* 0x000fe40000410000 */
[C---:B------:R-:W-:Y:S01]  /*3fc0*/  FMUL.FTZ R58, R0.reuse, R58 ;  /* 0x0000003a003a7220 */ /* 0x040fe20000410000 */
[----:B------:R-:W-:Y:S01]  /*3fd0*/  MUFU.EX2 R121, R121 ;  /* 0x0000007900797308 */ /* 0x000fe20000000800 */
[----:B------:R-:W-:Y:S02]  /*3fe0*/  FMUL.FTZ R59, R0, R59 ;  /* 0x0000003b003b7220 */ /* 0x000fe40000410000 */
[C---:B------:R-:W-:Y:S02]  /*3ff0*/  FMUL.FTZ R60, R2.reuse, R60 ;  /* 0x0000003c023c7220 */ /* 0x040fe40000410000 */
[----:B------:R-:W-:Y:S02]  /*4000*/  FMUL.FTZ R61, R2, R61 ;  /* 0x0000003d023d7220 */ /* 0x000fe40000410000 */
[C---:B------:R-:W-:Y:S02]  /*4010*/  FMUL.FTZ R62, R0.reuse, R62 ;  /* 0x0000003e003e7220 */ /* 0x040fe40000410000 */
[----:B------:R-:W-:Y:S01]  /*4020*/  FMUL.FTZ R63, R0, R63 ;  /* 0x0000003f003f7220 */ /* 0x000fe20000410000 */
[----:B------:R-:W3:Y:S01]  /*4030*/  MUFU.EX2 R122, R122 ;  /* 0x0000007a007a7308 */ /* 0x000ee20000000800 */
[C---:B------:R-:W-:Y:S02]  /*4040*/  FMUL.FTZ R64, R2.reuse, R64 ;  /* 0x0000004002407220 */ /* 0x040fe40000410000 */
[----:B------:R-:W-:Y:S01]  /*4050*/  FMUL.FTZ R65, R2, R65 ;  /* 0x0000004102417220 */ /* 0x000fe20000410000 */
[----:B--2---:R-:W-:Y:S01]  /*4060*/  F2FP.PACK_AB R98, R103, R102 ;  /* 0x000000666762723e */ /* 0x004fe200000000ff */
[C---:B------:R-:W-:Y:S02]  /*4070*/  FMUL.FTZ R66, R0.reuse, R66 ;  /* 0x0000004200427220 */ /* 0x040fe40000410000 */
[----:B------:R-:W-:Y:S02]  /*4080*/  FMUL.FTZ R67, R0, R67 ;  /* 0x0000004300437220 */ /* 0x000fe40000410000 */
[C---:B------:R-:W-:Y:S01]  /*4090*/  FMUL.FTZ R68, R2.reuse, R68 ;  /* 0x0000004402447220 */ /* 0x040fe20000410000 */
[----:B------:R-:W-:Y:S01]  /*40a0*/  MUFU.EX2 R125, R125 ;  /* 0x0000007d007d7308 */ /* 0x000fe20000000800 */
[----:B------:R-:W-:Y:S02]  /*40b0*/  FMUL.FTZ R69, R2, R69 ;  /* 0x0000004502457220 */ /* 0x000fe40000410000 */
[C---:B------:R-:W-:Y:S02]  /*40c0*/  FMUL.FTZ R70, R0.reuse, R70 ;  /* 0x0000004600467220 */ /* 0x040fe40000410000 */
[----:B------:R-:W-:Y:S02]  /*40d0*/  FMUL.FTZ R71, R0, R71 ;  /* 0x0000004700477220 */ /* 0x000fe40000410000 */
[--C-:B------:R-:W-:Y:S02]  /*40e0*/  FFMA.FTZ R126, R13, c[0x0][0x23c], -R124.reuse ;  /* 0x00008f000d7e7a23 */ /* 0x100fe4000001087c */
[----:B------:R-:W-:Y:S01]  /*40f0*/  FMUL.FTZ R13, R2, R93 ;  /* 0x0000005d020d7220 */ /* 0x000fe20000410000 */
[----:B------:R-:W-:Y:S01]  /*4100*/  MUFU.EX2 R133, R133 ;  /* 0x0000008500857308 */ /* 0x000fe20000000800 */
[--C-:B------:R-:W-:Y:S02]  /*4110*/  FFMA.FTZ R127, R14, c[0x0][0x23c], -R123.reuse ;  /* 0x00008f000e7f7a23 */ /* 0x100fe4000001087b */
[----:B------:R-:W-:Y:S01]  /*4120*/  FMUL.FTZ R14, R0, R94 ;  /* 0x0000005e000e7220 */ /* 0x000fe20000410000 */
[----:B---3--:R-:W-:Y:S01]  /*4130*/  F2FP.PACK_AB R99, R122, R121 ;  /* 0x000000797a63723e */ /* 0x008fe200000000ff */
[--C-:B------:R-:W-:Y:S02]  /*4140*/  FFMA.FTZ R128, R15, c[0x0][0x23c], -R123.reuse ;  /* 0x00008f000f807a23 */ /* 0x100fe4000001087b */
[----:B------:R-:W-:Y:S02]  /*4150*/  FMUL.FTZ R15, R0, R95 ;  /* 0x0000005f000f7220 */ /* 0x000fe40000410000 */
[----:B------:R-:W-:Y:S01]  /*4160*/  LDSM.16.MT88.4 R92, [R148+0xa000] ;  /* 0x00a00000945c783b */ /* 0x000fe20000004200 */
[C---:B------:R-:W-:Y:S01]  /*4170*/  FMUL.FTZ R72, R2.reuse, R72 ;  /* 0x0000004802487220 */ /* 0x040fe20000410000 */
[C---:B-1----:R-:W-:Y:S01]  /*4180*/  HMMA.16816.F32 R8, R96.reuse, R104, R8 ;  /* 0x000000686008723c */ /* 0x042fe20000001808 */
[----:B------:R-:W1:Y:S04]  /*4190*/  MUFU.EX2 R126, R126 ;  /* 0x0000007e007e7308 */ /* 0x000e680000000800 */
[----:B------:R-:W-:Y:S02]  /*41a0*/  FMUL.FTZ R73, R2, R73 ;  /* 0x0000004902497220 */ /* 0x000fe40000410000 */
[C---:B------:R-:W-:Y:S01]  /*41b0*/  FMUL.FTZ R74, R0.reuse, R74 ;  /* 0x0000004a004a7220 */ /* 0x040fe20000410000 */
[C---:B------:R-:W-:Y:S01]  /*41c0*/  HMMA.16816.F32 R36, R96.reuse, R106, R36 ;  /* 0x0000006a6024723c */ /* 0x040fe20000001824 */
[----:B------:R-:W2:Y:S02]  /*41d0*/  LDSM.16.MT88.4 R104, [R148+0x8000] ;  /* 0x008000009468783b */ /* 0x000ea40000004200 */
[----:B------:R-:W-:Y:S01]  /*41e0*/  MUFU.EX2 R127, R127 ;  /* 0x0000007f007f7308 */ /* 0x000fe20000000800 */
[----:B------:R-:W-:Y:S02]  /*41f0*/  FMUL.FTZ R75, R0, R75 ;  /* 0x0000004b004b7220 */ /* 0x000fe40000410000 */
[C---:B------:R-:W-:Y:S02]  /*4200*/  FMUL.FTZ R76, R2.reuse, R76 ;  /* 0x0000004c024c7220 */ /* 0x040fe40000410000 */
[C---:B------:R-:W-:Y:S04]  /*4210*/  HMMA.16816.F32 R40, R96.reuse, R108, R40 ;  /* 0x0000006c6028723c */ /* 0x040fe80000001828 */
[----:B------:R-:W-:Y:S01]  /*4220*/  FMUL.FTZ R77, R2, R77 ;  /* 0x0000004d024d7220 */ /* 0x000fe20000410000 */
[----:B------:R-:W3:Y:S01]  /*4230*/  MUFU.EX2 R128, R128 ;  /* 0x0000008000807308 */ /* 0x000ee20000000800 */
[C---:B------:R-:W-:Y:S02]  /*4240*/  FMUL.FTZ R78, R0.reuse, R78 ;  /* 0x0000004e004e7220 */ /* 0x040fe40000410000 */
[C---:B------:R-:W-:Y:S01]  /*4250*/  HMMA.16816.F32 R44, R96.reuse, R110, R44 ;  /* 0x0000006e602c723c */ /* 0x040fe2000000182c */
[----:B------:R-:W4:Y:S03]  /*4260*/  LDSM.16.MT88.4 R108, [R151+0xa000] ;  /* 0x00a00000976c783b */ /* 0x000f260000004200 */
[----:B------:R-:W-:Y:S02]  /*4270*/  FMUL.FTZ R79, R0, R79 ;  /* 0x0000004f004f7220 */ /* 0x000fe40000410000 */
[--C-:B------:R-:W-:Y:S01]  /*4280*/  FFMA.FTZ R129, R16, c[0x0][0x23c], -R124.reuse ;  /* 0x00008f0010817a23 */ /* 0x100fe2000001087c */
[----:B------:R-:W-:Y:S01]  /*4290*/  MUFU.EX2 R134, R134 ;  /* 0x0000008600867308 */ /* 0x000fe20000000800 */
[C---:B------:R-:W-:Y:S04]  /*42a0*/  HMMA.16816.F32 R48, R96.reuse, R112, R48 ;  /* 0x000000706030723c */ /* 0x040fe80000001830 */
[----:B------:R-:W-:Y:S02]  /*42b0*/  FFMA.FTZ R130, R17, c[0x0][0x23c], -R124 ;  /* 0x00008f0011827a23 */ /* 0x000fe4000001087c */
[--C-:B------:R-:W-:Y:S02]  /*42c0*/  FFMA.FTZ R131, R18, c[0x0][0x23c], -R123.reuse ;  /* 0x00008f0012837a23 */ /* 0x100fe4000001087b */
[C---:B------:R-:W-:Y:S01]  /*42d0*/  HMMA.16816.F32 R52, R96.reuse, R114, R52 ;  /* 0x000000726034723c */ /* 0x040fe20000001834 */
[----:B------:R-:W5:Y:S01]  /*42e0*/  LDSM.16.MT88.4 R112, [R150+0xa000] ;  /* 0x00a000009670783b */ /* 0x000f620000004200 */
[----:B------:R-:W-:Y:S02]  /*42f0*/  MUFU.EX2 R129, R129 ;  /* 0x0000008100817308 */ /* 0x000fe40000000800 */
[----:B------:R-:W-:Y:S02]  /*4300*/  FFMA.FTZ R132, R19, c[0x0][0x23c], -R123 ;  /* 0x00008f0013847a23 */ /* 0x000fe4000001087b */
[C---:B------:R-:W-:Y:S02]  /*4310*/  FMUL.FTZ R80, R2.reuse, R80 ;  /* 0x0000005002507220 */ /* 0x040fe40000410000 */
[----:B------:R-:W-:Y:S01]  /*4320*/  FMUL.FTZ R81, R2, R81 ;  /* 0x0000005102517220 */ /* 0x000fe20000410000 */
[C---:B--2---:R-:W-:Y:S03]  /*4330*/  HMMA.16816.F32 R56, R96.reuse, R104, R56 ;  /* 0x000000686038723c */ /* 0x044fe60000001838 */
[----:B------:R-:W2:Y:S01]  /*4340*/  MUFU.EX2 R130, R130 ;  /* 0x0000008200827308 */ /* 0x000ea20000000800 */
[C---:B------:R-:W-:Y:S02]  /*4350*/  FMUL.FTZ R82, R0.reuse, R82 ;  /* 0x0000005200527220 */ /* 0x040fe40000410000 */
[----:B------:R-:W-:Y:S02]  /*4360*/  FMUL.FTZ R83, R0, R83 ;  /* 0x0000005300537220 */ /* 0x000fe40000410000 */
[C---:B------:R-:W-:Y:S01]  /*4370*/  HMMA.16816.F32 R60, R96.reuse, R106, R60 ;  /* 0x0000006a603c723c */ /* 0x040fe2000000183c */
[----:B------:R-:W5:Y:S03]  /*4380*/  LDSM.16.MT88.4 R104, [R149+0xa000] ;  /* 0x00a000009568783b */ /* 0x000f660000004200 */
[----:B------:R-:W-:Y:S01]  /*4390*/  FMUL.FTZ R16, R2, R88 ;  /* 0x0000005802107220 */ /* 0x000fe20000410000 */
[----:B-1----:R-:W-:Y:S01]  /*43a0*/  F2FP.PACK_AB R88, R126, R125 ;  /* 0x0000007d7e58723e */ /* 0x002fe200000000ff */
[----:B------:R-:W-:Y:S01]  /*43b0*/  MUFU.EX2 R131, R131 ;  /* 0x0000008300837308 */ /* 0x000fe20000000800 */
[----:B------:R-:W-:Y:S01]  /*43c0*/  FMUL.FTZ R17, R2, R89 ;  /* 0x0000005902117220 */ /* 0x000fe20000410000 */
[C---:B----4-:R-:W-:Y:S04]  /*43d0*/  HMMA.16816.F32 R64, R96.reuse, R108, R64 ;  /* 0x0000006c6040723c */ /* 0x050fe80000001840 */
[----:B---3--:R-:W-:Y:S01]  /*43e0*/  F2FP.PACK_AB R89, R128, R127 ;  /* 0x0000007f8059723e */ /* 0x008fe200000000ff */
[C---:B------:R-:W-:Y:S02]  /*43f0*/  FMUL.FTZ R18, R0.reuse, R90 ;  /* 0x0000005a00127220 */ /* 0x040fe40000410000 */
[----:B------:R-:W-:Y:S01]  /*4400*/  FMUL.FTZ R19, R0, R91 ;  /* 0x0000005b00137220 */ /* 0x000fe20000410000 */
[C---:B------:R-:W-:Y:S01]  /*4410*/  HMMA.16816.F32 R68, R96.reuse, R110, R68 ;  /* 0x0000006e6044723c */ /* 0x040fe20000001844 */
[----:B------:R-:W1:Y:S01]  /*4420*/  LDSM.16.MT88.4 R108, [R151+0x8800] ;  /* 0x00880000976c783b */ /* 0x000e620000004200 */
[----:B------:R-:W3:Y:S02]  /*4430*/  MUFU.EX2 R132, R132 ;  /* 0x0000008400847308 */ /* 0x000ee40000000800 */
[----:B--2---:R-:W-:Y:S01]  /*4440*/  F2FP.PACK_AB R90, R130, R129 ;  /* 0x00000081825a723e */ /* 0x004fe200000000ff */
[C---:B------:R-:W-:Y:S02]  /*4450*/  FMUL.FTZ R84, R2.reuse, R84 ;  /* 0x0000005402547220 */ /* 0x040fe40000410000 */
[----:B------:R-:W-:Y:S01]  /*4460*/  FMUL.FTZ R85, R2, R85 ;  /* 0x0000005502557220 */ /* 0x000fe20000410000 */
[C---:B-----5:R-:W-:Y:S04]  /*4470*/  HMMA.16816.F32 R72, R96.reuse, R112, R72 ;  /* 0x000000706048723c */ /* 0x060fe80000001848 */
[C---:B------:R-:W-:Y:S02]  /*4480*/  FMUL.FTZ R86, R0.reuse, R86 ;  /* 0x0000005600567220 */ /* 0x040fe40000410000 */
[----:B------:R-:W-:Y:S02]  /*4490*/  FMUL.FTZ R87, R0, R87 ;  /* 0x0000005700577220 */ /* 0x000fe40000410000 */
[C---:B------:R-:W-:Y:S01]  /*44a0*/  HMMA.16816.F32 R12, R96.reuse, R114, R12 ;  /* 0x00000072600c723c */ /* 0x040fe2000000180c */
[----:B------:R-:W2:Y:S03]  /*44b0*/  LDSM.16.MT88.4 R112, [R150+0x8800] ;  /* 0x008800009670783b */ /* 0x000ea60000004200 */
[----:B------:R-:W-:Y:S02]  /*44c0*/  FFMA.FTZ R120, R2, R177, R120 ;  /* 0x000000b102787223 */ /* 0x000fe40000010078 */
[----:B------:R-:W-:Y:S01]  /*44d0*/  FFMA.FTZ R6, R0, R175, R6 ;  /* 0x000000af00067223 */ /* 0x000fe20000010006 */
[----:B------:R-:W-:Y:S01]  /*44e0*/  MOV R0, R3 ;  /* 0x0000000300007202 */ /* 0x000fe20000000f00 */
[----:B------:R-:W-:Y:S01]  /*44f0*/  FADD.FTZ R5, R5, R120 ;  /* 0x0000007805057221 */ /* 0x000fe20000010000 */
[C---:B------:R-:W-:Y:S03]  /*4500*/  HMMA.16816.F32 R76, R96.reuse, R104, R76 ;  /* 0x00000068604c723c */ /* 0x040fe6000000184c */
[----:B---3--:R-:W-:Y:S01]  /*4510*/  F2FP.PACK_AB R91, R132, R131 ;  /* 0x00000083845b723e */ /* 0x008fe200000000ff */
[----:B------:R-:W-:Y:S02]  /*4520*/  FADD.FTZ R6, R7, R6 ;  /* 0x0000000607067221 */ /* 0x000fe40000010000 */
[----:B------:R-:W-:Y:S02]  /*4530*/  FADD.FTZ R102, R102, R5 ;  /* 0x0000000566667221 */ /* 0x000fe40000010000 */
[C---:B------:R-:W-:Y:S01]  /*4540*/  HMMA.16816.F32 R80, R96.reuse, R106, R80 ;  /* 0x0000006a6050723c */ /* 0x040fe20000001850 */
[----:B------:R-:W3:Y:S03]  /*4550*/  LDSM.16.MT88.4 R104, [R149+0x8800] ;  /* 0x008800009568783b */ /* 0x000ee60000004200 */
[----:B------:R-:W-:Y:S02]  /*4560*/  FADD.FTZ R121, R121, R6 ;  /* 0x0000000679797221 */ /* 0x000fe40000010000 */
[----:B------:R-:W-:Y:S02]  /*4570*/  FADD.FTZ R102, R103, R102 ;  /* 0x0000006667667221 */ /* 0x000fe40000010000 */
[C---:B------:R-:W-:Y:S04]  /*4580*/  HMMA.16816.F32 R16, R96.reuse, R92, R16 ;  /* 0x0000005c6010723c */ /* 0x040fe80000001810 */
[----:B------:R-:W-:Y:S02]  /*4590*/  FADD.FTZ R122, R122, R121 ;  /* 0x000000797a7a7221 */ /* 0x000fe40000010000 */
[----:B------:R-:W-:Y:S02]  /*45a0*/  FADD.FTZ R125, R125, R102 ;  /* 0x000000667d7d7221 */ /* 0x000fe40000010000 */
[----:B------:R-:W-:Y:S01]  /*45b0*/  HMMA.16816.F32 R84, R96, R94, R84 ;  /* 0x0000005e6054723c */ /* 0x000fe20000001854 */
[----:B------:R-:W4:Y:S03]  /*45c0*/  LDSM.16.MT88.4 R92, [R151+0xa800] ;  /* 0x00a80000975c783b */ /* 0x000f260000004200 */
[----:B------:R-:W-:Y:S02]  /*45d0*/  FADD.FTZ R127, R127, R122 ;  /* 0x0000007a7f7f7221 */ /* 0x000fe40000010000 */
[----:B------:R-:W-:Y:S02]  /*45e0*/  FADD.FTZ R126, R126, R125 ;  /* 0x0000007d7e7e7221 */ /* 0x000fe40000010000 */
[C---:B-1----:R-:W-:Y:S01]  /*45f0*/  HMMA.16816.F32 R8, R88.reuse, R108, R8 ;  /* 0x0000006c5808723c */ /* 0x042fe20000001808 */
[----:B------:R-:W1:Y:S04]  /*4600*/  LDSM.16.MT88.4 R96, [R150+0xa800] ;  /* 0x00a800009660783b */ /* 0x000e680000004200 */
[----:B------:R-:W-:Y:S02]  /*4610*/  FADD.FTZ R128, R128, R127 ;  /* 0x0000007f80807221 */ /* 0x000fe40000010000 */
[----:B------:R-:W-:Y:S01]  /*4620*/  FADD.FTZ R129, R129, R126 ;  /* 0x0000007e81817221 */ /* 0x000fe20000010000 */
[C---:B------:R-:W-:Y:S01]  /*4630*/  HMMA.16816.F32 R36, R88.reuse, R110, R36 ;  /* 0x0000006e5824723c */ /* 0x040fe20000001824 */
[----:B------:R-:W-:Y:S03]  /*4640*/  LDSM.16.MT88.4 R108, [R150+0x9000] ;  /* 0x00900000966c783b */ /* 0x000fe60000004200 */
[----:B------:R-:W-:Y:S02]  /*4650*/  FADD.FTZ R5, R131, R128 ;  /* 0x0000008083057221 */ /* 0x000fe40000010000 */
[----:B------:R-:W-:Y:S02]  /*4660*/  FADD.FTZ R129, R130, R129 ;  /* 0x0000008182817221 */ /* 0x000fe40000010000 */
[C---:B--2---:R-:W-:Y:S04]  /*4670*/  HMMA.16816.F32 R40, R88.reuse, R112, R40 ;  /* 0x000000705828723c */ /* 0x044fe80000001828 */
[----:B------:R-:W-:Y:S03]  /*4680*/  FADD.FTZ R5, R132, R5 ;  /* 0x0000000584057221 */ /* 0x000fe60000010000 */
[--C-:B------:R-:W-:Y:S01]  /*4690*/  FFMA.FTZ R112, R20, c[0x0][0x23c], -R124.reuse ;  /* 0x00008f0014707a23 */ /* 0x100fe2000001087c */
[C---:B------:R-:W-:Y:S04]  /*46a0*/  HMMA.16816.F32 R44, R88.reuse, R114, R44 ;  /* 0x00000072582c723c */ /* 0x040fe8000000182c */
[--C-:B------:R-:W-:Y:S01]  /*46b0*/  FFMA.FTZ R113, R21, c[0x0][0x23c], -R124.reuse ;  /* 0x00008f0015717a23 */ /* 0x100fe2000001087c */
[----:B------:R-:W-:Y:S02]  /*46c0*/  MUFU.EX2 R112, R112 ;  /* 0x0000007000707308 */ /* 0x000fe40000000800 */
[--C-:B------:R-:W-:Y:S01]  /*46d0*/  FFMA.FTZ R114, R22, c[0x0][0x23c], -R123.reuse ;  /* 0x00008f0016727a23 */ /* 0x100fe2000001087b */
[C---:B---3--:R-:W-:Y:S04]  /*46e0*/  HMMA.16816.F32 R48, R88.reuse, R104, R48 ;  /* 0x000000685830723c */ /* 0x048fe80000001830 */
[--C-:B------:R-:W-:Y:S02]  /*46f0*/  FFMA.FTZ R115, R23, c[0x0][0x23c], -R123.reuse ;  /* 0x00008f0017737a23 */ /* 0x100fe4000001087b */
[----:B------:R-:W2:Y:S01]  /*4700*/  LDSM.16.MT88.4 R20, [R149+0xa800] ;  /* 0x00a800009514783b */ /* 0x000ea20000004200 */
[----:B------:R-:W3:Y:S01]  /*4710*/  MUFU.EX2 R113, R113 ;  /* 0x0000007100717308 */ /* 0x000ee20000000800 */
[C---:B------:R-:W-:Y:S06]  /*4720*/  HMMA.16816.F32 R52, R88.reuse, R106, R52 ;  /* 0x0000006a5834723c */ /* 0x040fec0000001834 */
[----:B------:R-:W-:Y:S02]  /*4730*/  LDSM.16.MT88.4 R104, [R151+0x9000] ;  /* 0x009000009768783b */ /* 0x000fe40000004200 */
[C---:B------:R-:W-:Y:S01]  /*4740*/  HMMA.16816.F32 R56, R88.reuse, R116, R56 ;  /* 0x000000745838723c */ /* 0x040fe20000001838 */
[----:B------:R-:W-:Y:S06]  /*4750*/  MUFU.EX2 R114, R114 ;  /* 0x0000007200727308 */ /* 0x000fec0000000800 */
[--C-:B------:R-:W-:Y:S01]  /*4760*/  FFMA.FTZ R116, R24, c[0x0][0x23c], -R124.reuse ;  /* 0x00008f0018747a23 */ /* 0x100fe2000001087c */
[C---:B------:R-:W-:Y:S03]  /*4770*/  HMMA.16816.F32 R60, R88.reuse, R118, R60 ;  /* 0x00000076583c723c */ /* 0x040fe6000000183c */
[----:B------:R-:W5:Y:S01]  /*4780*/  MUFU.EX2 R115, R115 ;  /* 0x0000007300737308 */ /* 0x000f620000000800 */
[----:B------:R-:W-:Y:S03]  /*4790*/  FFMA.FTZ R117, R25, c[0x0][0x23c], -R124 ;  /* 0x00008f0019757a23 */ /* 0x000fe6000001087c */
[--C-:B------:R-:W-:Y:S01]  /*47a0*/  FFMA.FTZ R118, R26, c[0x0][0x23c], -R123.reuse ;  /* 0x00008f001a767a23 */ /* 0x100fe2000001087b */
[C---:B----4-:R-:W-:Y:S04]  /*47b0*/  HMMA.16816.F32 R64, R88.reuse, R92, R64 ;  /* 0x0000005c5840723c */ /* 0x050fe80000001840 */
[----:B------:R-:W-:Y:S01]  /*47c0*/  FFMA.FTZ R119, R27, c[0x0][0x23c], -R123 ;  /* 0x00008f001b777a23 */ /* 0x000fe2000001087b */
[----:B------:R-:W-:Y:S01]  /*47d0*/  MUFU.EX2 R116, R116 ;  /* 0x0000007400747308 */ /* 0x000fe20000000800 */
[----:B------:R-:W-:Y:S02]  /*47e0*/  LDSM.16.MT88.4 R24, [R148+0x9000] ;  /* 0x009000009418783b */ /* 0x000fe40000004200 */
[C---:B------:R-:W-:Y:S06]  /*47f0*/  HMMA.16816.F32 R68, R88.reuse, R94, R68 ;  /* 0x0000005e5844723c */ /* 0x040fec0000001844 */
[----:B------:R-:W4:Y:S01]  /*4800*/  LDSM.16.MT88.4 R92, [R148+0xa800] ;  /* 0x00a80000945c783b */ /* 0x000f220000004200 */
[----:B------:R-:W3:Y:S01]  /*4810*/  MUFU.EX2 R117, R117 ;  /* 0x0000007500757308 */ /* 0x000ee20000000800 */
[C---:B-1----:R-:W-:Y:S08]  /*4820*/  HMMA.16816.F32 R72, R88.reuse, R96, R72 ;  /* 0x000000605848723c */ /* 0x042ff00000001848 */
[C---:B------:R-:W-:Y:S01]  /*4830*/  HMMA.16816.F32 R12, R88.reuse, R98, R12 ;  /* 0x00000062580c723c */ /* 0x040fe2000000180c */
[----:B------:R-:W1:Y:S01]  /*4840*/  LDSM.16.MT88.4 R96, [R149+0x9000] ;  /* 0x009000009560783b */ /* 0x000e620000004200 */
[----:B------:R-:W-:Y:S06]  /*4850*/  MUFU.EX2 R118, R118 ;  /* 0x0000007600767308 */ /* 0x000fec0000000800 */
[C---:B--2---:R-:W-:Y:S04]  /*4860*/  HMMA.16816.F32 R76, R88.reuse, R20, R76 ;  /* 0x00000014584c723c */ /* 0x044fe8000000184c */
[----:B------:R-:W2:Y:S03]  /*4870*/  MUFU.EX2 R119, R119 ;  /* 0x0000007700777308 */ /* 0x000ea60000000800 */
[----:B---3--:R-:W-:Y:S01]  /*4880*/  F2FP.PACK_AB R20, R113, R112 ;  /* 0x000000707114723e */ /* 0x008fe200000000ff */
[C---:B------:R-:W-:Y:S04]  /*4890*/  HMMA.16816.F32 R80, R88.reuse, R22, R80 ;  /* 0x000000165850723c */ /* 0x040fe80000001850 */
[----:B-----5:R-:W-:Y:S01]  /*48a0*/  F2FP.PACK_AB R21, R115, R114 ;  /* 0x000000727315723e */ /* 0x020fe200000000ff */
[----:B------:R-:W-:Y:S02]  /*48b0*/  FADD.FTZ R112, R112, R129 ;  /* 0x0000008170707221 */ /* 0x000fe40000010000 */
[----:B------:R-:W-:Y:S01]  /*48c0*/  F2FP.PACK_AB R22, R117, R116 ;  /* 0x000000747516723e */ /* 0x000fe200000000ff */
[----:B------:R-:W-:Y:S04]  /*48d0*/  FADD.FTZ R114, R114, R5 ;  /* 0x0000000572727221 */ /* 0x000fe80000010000 */
[----:B------:R-:W-:Y:S01]  /*48e0*/  FADD.FTZ R113, R113, R112 ;  /* 0x0000007071717221 */ /* 0x000fe20000010000 */
[C---:B----4-:R-:W-:Y:S03]  /*48f0*/  HMMA.16816.F32 R16, R88.reuse, R92, R16 ;  /* 0x0000005c5810723c */ /* 0x050fe60000001810 */
[----:B------:R-:W-:Y:S02]  /*4900*/  FADD.FTZ R115, R115, R114 ;  /* 0x0000007273737221 */ /* 0x000fe40000010000 */
[----:B------:R-:W-:Y:S01]  /*4910*/  FADD.FTZ R116, R116, R113 ;  /* 0x0000007174747221 */ /* 0x000fe20000010000 */
[----:B--2---:R-:W-:Y:S01]  /*4920*/  F2FP.PACK_AB R23, R119, R118 ;  /* 0x000000767717723e */ /* 0x004fe200000000ff */
[----:B------:R-:W-:Y:S01]  /*4930*/  FADD.FTZ R118, R118, R115 ;  /* 0x0000007376767221 */ /* 0x000fe20000010000 */
[----:B------:R-:W-:Y:S01]  /*4940*/  HMMA.16816.F32 R84, R88, R94, R84 ;  /* 0x0000005e5854723c */ /* 0x000fe20000001854 */
[----:B------:R-:W2:Y:S03]  /*4950*/  LDSM.16.MT88.4 R88, [R151+0xb000] ;  /* 0x00b000009758783b */ /* 0x000ea60000004200 */
[----:B------:R-:W-:Y:S02]  /*4960*/  FADD.FTZ R117, R117, R116 ;  /* 0x0000007475757221 */ /* 0x000fe40000010000 */
[----:B------:R-:W-:Y:S02]  /*4970*/  FADD.FTZ R119, R119, R118 ;  /* 0x0000007677777221 */ /* 0x000fe40000010000 */
[C---:B------:R-:W-:Y:S01]  /*4980*/  HMMA.16816.F32 R8, R20.reuse, R104, R8 ;  /* 0x000000681408723c */ /* 0x040fe20000001808 */
[----:B------:R-:W3:Y:S07]  /*4990*/  LDSM.16.MT88.4 R92, [R150+0xb000] ;  /* 0x00b00000965c783b */ /* 0x000eee0000004200 */
[C---:B------:R-:W-:Y:S01]  /*49a0*/  HMMA.16816.F32 R36, R20.reuse, R106, R36 ;  /* 0x0000006a1424723c */ /* 0x040fe20000001824 */
[----:B------:R-:W-:Y:S07]  /*49b0*/  LDSM.16.MT88.4 R104, [R151+0xb800] ;  /* 0x00b800009768783b */ /* 0x000fee0000004200 */
[C---:B------:R-:W-:Y:S07]  /*49c0*/  HMMA.16816.F32 R40, R20.reuse, R108, R40 ;  /* 0x0000006c1428723c */ /* 0x040fee0000001828 */
[--C-:B------:R-:W-:Y:S01]  /*49d0*/  FFMA.FTZ R108, R28, c[0x0][0x23c], -R124.reuse ;  /* 0x00008f001c6c7a23 */ /* 0x100fe2000001087c */
[C---:B------:R-:W-:Y:S04]  /*49e0*/  HMMA.16816.F32 R44, R20.reuse, R110, R44 ;  /* 0x0000006e142c723c */ /* 0x040fe8000000182c */
[--C-:B------:R-:W-:Y:S01]  /*49f0*/  FFMA.FTZ R109, R29, c[0x0][0x23c], -R124.reuse ;  /* 0x00008f001d6d7a23 */ /* 0x100fe2000001087c */
[----:B------:R-:W-:Y:S01]  /*4a00*/  MUFU.EX2 R108, R108 ;  /* 0x0000006c006c7308 */ /* 0x000fe20000000800 */
[----:B------:R-:W-:Y:S02]  /*4a10*/  FFMA.FTZ R124, R33, c[0x0][0x23c], -R124 ;  /* 0x00008f00217c7a23 */ /* 0x000fe4000001087c */
[C---:B-1----:R-:W-:Y:S04]  /*4a20*/  HMMA.16816.F32 R48, R20.reuse, R96, R48 ;  /* 0x000000601430723c */ /* 0x042fe80000001830 */
[--C-:B------:R-:W-:Y:S02]  /*4a30*/  FFMA.FTZ R110, R30, c[0x0][0x23c], -R123.reuse ;  /* 0x00008f001e6e7a23 */ /* 0x100fe4000001087b */
[--C-:B------:R-:W-:Y:S01]  /*4a40*/  FFMA.FTZ R111, R31, c[0x0][0x23c], -R123.reuse ;  /* 0x00008f001f6f7a23 */ /* 0x100fe2000001087b */
[----:B------:R-:W1:Y:S01]  /*4a50*/  MUFU.EX2 R109, R109 ;  /* 0x0000006d006d7308 */ /* 0x000e620000000800 */
[C---:B------:R-:W-:Y:S01]  /*4a60*/  HMMA.16816.F32 R52, R20.reuse, R98, R52 ;  /* 0x000000621434723c */ /* 0x040fe20000001834 */
[----:B------:R-:W4:Y:S03]  /*4a70*/  LDSM.16.MT88.4 R96, [R149+0xb000] ;  /* 0x00b000009560783b */ /* 0x000f260000004200 */
[----:B------:R-:W-:Y:S04]  /*4a80*/  FFMA.FTZ R123, R35, c[0x0][0x23c], -R123 ;  /* 0x00008f00237b7a23 */ /* 0x000fe8000001087b */
[C---:B------:R-:W-:Y:S01]  /*4a90*/  HMMA.16816.F32 R56, R20.reuse, R24, R56 ;  /* 0x000000181438723c */ /* 0x040fe20000001838 */
[----:B------:R-:W-:Y:S01]  /*4aa0*/  LDSM.16.MT88.4 R28, [R151+0x9800] ;  /* 0x00980000971c783b */ /* 0x000fe20000004200 */
[----:B------:R-:W-:Y:S06]  /*4ab0*/  MUFU.EX2 R110, R110 ;  /* 0x0000006e006e7308 */ /* 0x000fec0000000800 */
[C---:B------:R-:W-:Y:S01]  /*4ac0*/  HMMA.16816.F32 R60, R20.reuse, R26, R60 ;  /* 0x0000001a143c723c */ /* 0x040fe2000000183c */
[----:B------:R-:W5:Y:S03]  /*4ad0*/  LDSM.16.MT88.4 R24, [R148+0xb000] ;  /* 0x00b000009418783b */ /* 0x000f660000004200 */
[----:B------:R-:W1:Y:S04]  /*4ae0*/  MUFU.EX2 R111, R111 ;  /* 0x0000006f006f7308 */ /* 0x000e680000000800 */
[C---:B--2---:R-:W-:Y:S01]  /*4af0*/  HMMA.16816.F32 R64, R20.reuse, R88, R64 ;  /* 0x000000581440723c */ /* 0x044fe20000001840 */
[----:B------:R-:W-:Y:S05]  /*4b00*/  LDSM.16.MT88.4 R32, [R149+0x9800] ;  /* 0x009800009520783b */ /* 0x000fea0000004200 */
[----:B------:R-:W2:Y:S02]  /*4b10*/  MUFU.EX2 R124, R124 ;  /* 0x0000007c007c7308 */ /* 0x000ea40000000800 */
[C---:B------:R-:W-:Y:S01]  /*4b20*/  HMMA.16816.F32 R68, R20.reuse, R90, R68 ;  /* 0x0000005a1444723c */ /* 0x040fe20000001844 */
[----:B------:R-:W1:Y:S07]  /*4b30*/  LDSM.16.MT88.4 R88, [R150+0x9800] ;  /* 0x009800009658783b */ /* 0x000e6e0000004200 */
[C---:B---3--:R-:W-:Y:S01]  /*4b40*/  HMMA.16816.F32 R72, R20.reuse, R92, R72 ;  /* 0x0000005c1448723c */ /* 0x048fe20000001848 */
[----:B------:R-:W3:Y:S07]  /*4b50*/  MUFU.EX2 R123, R123 ;  /* 0x0000007b007b7308 */ /* 0x000eee0000000800 */
[C---:B------:R-:W-:Y:S01]  /*4b60*/  HMMA.16816.F32 R12, R20.reuse, R94, R12 ;  /* 0x0000005e140c723c */ /* 0x040fe2000000180c */
[----:B------:R-:W2:Y:S07]  /*4b70*/  LDSM.16.MT88.4 R92, [R148+0x9800] ;  /* 0x00980000945c783b */ /* 0x000eae0000004200 */
[C---:B----4-:R-:W-:Y:S08]  /*4b80*/  HMMA.16816.F32 R76, R20.reuse, R96, R76 ;  /* 0x00000060144c723c */ /* 0x050ff0000000184c */
[C---:B------:R-:W-:Y:S08]  /*4b90*/  HMMA.16816.F32 R80, R20.reuse, R98, R80 ;  /* 0x000000621450723c */ /* 0x040ff00000001850 */
[C---:B-----5:R-:W-:Y:S08]  /*4ba0*/  HMMA.16816.F32 R16, R20.reuse, R24, R16 ;  /* 0x000000181410723c */ /* 0x060ff00000001810 */
[----:B------:R-:W-:Y:S01]  /*4bb0*/  HMMA.16816.F32 R84, R20, R26, R84 ;  /* 0x0000001a1454723c */ /* 0x000fe20000001854 */
[----:B------:R-:W4:Y:S06]  /*4bc0*/  LDSM.16.MT88.4 R24, [R150+0xb800] ;  /* 0x00b800009618783b */ /* 0x000f2c0000004200 */
[----:B-1----:R-:W-:Y:S01]  /*4bd0*/  F2FP.PACK_AB R20, R109, R108 ;  /* 0x0000006c6d14723e */ /* 0x002fe200000000ff */
[----:B------:R-:W-:Y:S01]  /*4be0*/  FADD.FTZ R108, R108, R117 ;  /* 0x000000756c6c7221 */ /* 0x000fe20000010000 */
[----:B------:R-:W-:Y:S03]  /*4bf0*/  F2FP.PACK_AB R21, R111, R110 ;  /* 0x0000006e6f15723e */ /* 0x000fe600000000ff */
[----:B--2---:R-:W-:Y:S01]  /*4c00*/  F2FP.PACK_AB R22, R124, R133 ;  /* 0x000000857c16723e */ /* 0x004fe200000000ff */
[----:B------:R-:W-:Y:S01]  /*4c10*/  FADD.FTZ R110, R110, R119 ;  /* 0x000000776e6e7221 */ /* 0x000fe20000010000 */
[----:B---3--:R-:W-:Y:S01]  /*4c20*/  F2FP.PACK_AB R23, R123, R134 ;  /* 0x000000867b17723e */ /* 0x008fe200000000ff */
[----:B------:R-:W-:Y:S02]  /*4c30*/  FADD.FTZ R108, R109, R108 ;  /* 0x0000006c6d6c7221 */ /* 0x000fe40000010000 */
[----:B------:R-:W-:Y:S02]  /*4c40*/  FADD.FTZ R111, R111, R110 ;  /* 0x0000006e6f6f7221 */ /* 0x000fe40000010000 */
[----:B------:R-:W-:Y:S02]  /*4c50*/  FADD.FTZ R133, R133, R108 ;  /* 0x0000006c85857221 */ /* 0x000fe40000010000 */
[C---:B------:R-:W-:Y:S01]  /*4c60*/  HMMA.16816.F32 R96, R20.reuse, R28, R8 ;  /* 0x0000001c1460723c */ /* 0x040fe20000001808 */
[----:B------:R-:W1:Y:S02]  /*4c70*/  LDSM.16.MT88.4 R8, [R149+0xb800] ;  /* 0x00b800009508783b */ /* 0x000e640000004200 */
[----:B------:R-:W-:Y:S02]  /*4c80*/  FADD.FTZ R134, R134, R111 ;  /* 0x0000006f86867221 */ /* 0x000fe40000010000 */
[----:B------:R-:W-:Y:S02]  /*4c90*/  FADD.FTZ R177, R124, R133 ;  /* 0x000000857cb17221 */ /* 0x000fe40000010000 */
[----:B------:R-:W-:Y:S01]  /*4ca0*/  FADD.FTZ R175, R123, R134 ;  /* 0x000000867baf7221 */ /* 0x000fe20000010000 */
[C---:B------:R-:W-:Y:S01]  /*4cb0*/  HMMA.16816.F32 R36, R20.reuse, R30, R36 ;  /* 0x0000001e1424723c */ /* 0x040fe20000001824 */
[----:B------:R-:W2:Y:S07]  /*4cc0*/  LDSM.16.MT88.4 R28, [R148+0xb800] ;  /* 0x00b80000941c783b */ /* 0x000eae0000004200 */
        /* <DEDUP_REMOVED lines=8> */
[C---:B----4-:R-:W-:Y:S08]  /*4d50*/  HMMA.16816.F32 R72, R20.reuse, R24, R72 ;  /* 0x000000181448723c */ /* 0x050ff00000001848 */
[C---:B------:R-:W-:Y:S08]  /*4d60*/  HMMA.16816.F32 R92, R20.reuse, R26, R12 ;  /* 0x0000001a145c723c */ /* 0x040ff0000000180c */
[C---:B-1----:R-:W-:Y:S08]  /*4d70*/  HMMA.16816.F32 R76, R20.reuse, R8, R76 ;  /* 0x00000008144c723c */ /* 0x042ff0000000184c */
[C---:B------:R-:W-:Y:S08]  /*4d80*/  HMMA.16816.F32 R80, R20.reuse, R10, R80 ;  /* 0x0000000a1450723c */ /* 0x040ff00000001850 */
[C---:B--2---:R-:W-:Y:S08]  /*4d90*/  HMMA.16816.F32 R88, R20.reuse, R28, R16 ;  /* 0x0000001c1458723c */ /* 0x044ff00000001810 */
[----:B------:R-:W-:Y:S01]  /*4da0*/  HMMA.16816.F32 R84, R20, R30, R84 ;  /* 0x0000001e1454723c */ /* 0x000fe20000001854 */
[----:B------:R-:W-:-:S07]  /*4db0*/  @P0 BRA `(.L_x_461) ;  /* 0xffffe2f000000947 */ /* 0x000fce000383ffff */
.L_x_460:
[----:B------:R-:W1:Y:S01]  /*4dc0*/  SHFL.BFLY PT, R0, R175, 0x2, 0x1f ;  /* 0x0c401f00af007f89 */ /* 0x000e6200000e0000 */
[----:B------:R-:W-:Y:S01]  /*4dd0*/  MOV R9, 0x3f800000 ;  /* 0x3f80000000097802 */ /* 0x000fe20000000f00 */
[----:B------:R-:W-:Y:S01]  /*4de0*/  ULDC.U8 UR4, c[0x0][0x329] ;  /* 0x0000ca4000047ab9 */ /* 0x000fe20000000000 */
[----:B------:R-:W-:Y:S01]  /*4df0*/  MOV R10, 0x3f800000 ;  /* 0x3f800000000a7802 */ /* 0x000fe20000000f00 */
[----:B------:R-:W2:Y:S01]  /*4e00*/  SHFL.BFLY PT, R2, R177, 0x2, 0x1f ;  /* 0x0c401f00b1027f89 */ /* 0x000ea200000e0000 */
[----:B------:R-:W-:Y:S01]  /*4e10*/  ULDC.U8 UR5, c[0x0][0x328] ;  /* 0x0000ca0000057ab9 */ /* 0x000fe20000000000 */
[----:B------:R-:W-:Y:S01]  /*4e20*/  BSSY B0, `(.L_x_464) ;  /* 0x00000ee000007945 */ /* 0x000fe20003800000 */
[----:B------:R-:W-:Y:S01]  /*4e30*/  LEA R168, R168, R161, 0x4 ;  /* 0x000000a1a8a87211 */ /* 0x000fe200078e20ff */
[----:B------:R-:W3:Y:S01]  /*4e40*/  S2R R4, SR_TID.X ;  /* 0x0000000000047919 */ /* 0x000ee20000002100 */
[----:B-1----:R-:W-:-:S02]  /*4e50*/  FADD.FTZ R0, R0, R175 ;  /* 0x000000af00007221 */ /* 0x002fc40000010000 */
[----:B--2---:R-:W-:-:S03]  /*4e60*/  FADD.FTZ R11, R2, R177 ;  /* 0x000000b1020b7221 */ /* 0x004fc60000010000 */
[----:B------:R-:W1:Y:S01]  /*4e70*/  SHFL.BFLY PT, R5, R0, 0x1, 0x1f ;  /* 0x0c201f0000057f89 */ /* 0x000e6200000e0000 */
[----:B---3--:R-:W-:-:S03]  /*4e80*/  SHF.R.S32.HI R7, RZ, 0x1f, R4 ;  /* 0x0000001fff077819 */ /* 0x008fc60000011404 */
[----:B------:R-:W2:Y:S01]  /*4e90*/  SHFL.BFLY PT, R6, R11, 0x1, 0x1f ;  /* 0x0c201f000b067f89 */ /* 0x000ea200000e0000 */
[CC--:B------:R-:W-:Y:S02]  /*4ea0*/  LEA.HI R8, R7.reuse, R4.reuse, RZ, 0x2 ;  /* 0x0000000407087211 */ /* 0x0c0fe400078f10ff */
[----:B------:R-:W-:Y:S02]  /*4eb0*/  LEA.HI R2, R7, R4, RZ, 0x5 ;  /* 0x0000000407027211 */ /* 0x000fe400078f28ff */
[----:B------:R-:W-:-:S04]  /*4ec0*/  LOP3.LUT R7, R8, 0x3ffffffc, RZ, 0xc0, !PT ;  /* 0x3ffffffc08077812 */ /* 0x000fc800078ec0ff */
[----:B------:R-:W-:Y:S01]  /*4ed0*/  IADD3 R7, -R7, R4, RZ ;  /* 0x0000000407077210 */ /* 0x000fe20007ffe1ff */
[----:B-1----:R-:W-:Y:S01]  /*4ee0*/  FADD.FTZ R5, R0, R5 ;  /* 0x0000000500057221 */ /* 0x002fe20000010000 */
[----:B------:R-:W-:Y:S01]  /*4ef0*/  SHF.R.S32.HI R0, RZ, 0x5, R2 ;  /* 0x00000005ff007819 */ /* 0x000fe20000011402 */
[----:B--2---:R-:W-:-:S03]  /*4f00*/  FADD.FTZ R6, R11, R6 ;  /* 0x000000060b067221 */ /* 0x004fc60000010000 */
[----:B------:R-:W-:Y:S01]  /*4f10*/  FSETP.NE.FTZ.AND P3, PT, R5, RZ, PT ;  /* 0x000000ff0500720b */ /* 0x000fe20003f75000 */
[----:B------:R-:W-:Y:S01]  /*4f20*/  IMAD R0, R0, 0x200, R7 ;  /* 0x0000020000007824 */ /* 0x000fe200078e0207 */
[--C-:B------:R-:W-:Y:S02]  /*4f30*/  SHF.R.S32.HI R7, RZ, 0x2, R8.reuse ;  /* 0x00000002ff077819 */ /* 0x100fe40000011408 */
[----:B------:R-:W-:Y:S02]  /*4f40*/  SHF.R.S32.HI R8, RZ, 0x1f, R8 ;  /* 0x0000001fff087819 */ /* 0x000fe40000011408 */
[----:B------:R-:W-:Y:S02]  /*4f50*/  FSETP.NE.FTZ.AND P4, PT, R6, RZ, PT ;  /* 0x000000ff0600720b */ /* 0x000fe40003f95000 */
[----:B------:R-:W-:-:S04]  /*4f60*/  LEA.HI R8, R8, R7, RZ, 0x3 ;  /* 0x0000000708087211 */ /* 0x000fc800078f18ff */
[----:B------:R-:W-:Y:S01]  /*4f70*/  LOP3.LUT R8, R8, 0xfffffff8, RZ, 0xc0, !PT ;  /* 0xfffffff808087812 */ /* 0x000fe200078ec0ff */
[----:B------:R-:W1:Y:S03]  /*4f80*/  @P3 MUFU.RCP R10, R5 ;  /* 0x00000005000a3308 */ /* 0x000e660000001000 */
[----:B------:R-:W-:-:S04]  /*4f90*/  IADD3 R8, R7, -R8, RZ ;  /* 0x8000000807087210 */ /* 0x000fc80007ffe0ff */
[C---:B------:R-:W-:Y:S01]  /*4fa0*/  SHF.L.U32 R7, R8.reuse, 0x6, RZ ;  /* 0x0000000608077819 */ /* 0x040fe200000006ff */
[----:B------:R-:W2:Y:S01]  /*4fb0*/  @P4 MUFU.RCP R9, R6 ;  /* 0x0000000600094308 */ /* 0x000ea20000001000 */
[----:B------:R-:W-:Y:S02]  /*4fc0*/  LOP3.LUT R11, R8, 0x1, RZ, 0xc0, !PT ;  /* 0x00000001080b7812 */ /* 0x000fe400078ec0ff */
[----:B------:R-:W-:Y:S02]  /*4fd0*/  LOP3.LUT R7, R7, 0x1c0, RZ, 0xc0, !PT ;  /* 0x000001c007077812 */ /* 0x000fe400078ec0ff */
[----:B------:R-:W-:Y:S02]  /*4fe0*/  ISETP.NE.U32.AND P0, PT, R11, 0x1, PT ;  /* 0x000000010b00780c */ /* 0x000fe40003f05070 */
[----:B------:R-:W-:Y:S01]  /*4ff0*/  LEA.HI R7, R7, R7, RZ, 0x1d ;  /* 0x0000000707077211 */ /* 0x000fe200078fe8ff */
[----:B-1----:R-:W-:Y:S01]  /*5000*/  FMUL.FTZ R99, R10, R99 ;  /* 0x000000630a637220 */ /* 0x002fe20000410000 */
[----:B------:R-:W-:Y:S01]  /*5010*/  R2P PR, R8, 0x6 ;  /* 0x0000000608007804 */ /* 0x000fe20000000000 */
[----:B------:R-:W-:Y:S01]  /*5020*/  FMUL.FTZ R98, R10, R98 ;  /* 0x000000620a627220 */ /* 0x000fe20000410000 */
[----:B------:R-:W-:Y:S01]  /*5030*/  LEA R0, R0, R7, 0x1 ;  /* 0x0000000700007211 */ /* 0x000fe200078e08ff */
[C---:B------:R-:W-:Y:S01]  /*5040*/  FMUL.FTZ R39, R10.reuse, R39 ;  /* 0x000000270a277220 */ /* 0x040fe20000410000 */
[----:B------:R-:W-:Y:S01]  /*5050*/  MOV R8, 0x40 ;  /* 0x0000004000087802 */ /* 0x000fe20000000f00 */
[----:B------:R-:W-:Y:S01]  /*5060*/  FMUL.FTZ R38, R10, R38 ;  /* 0x000000260a267220 */ /* 0x000fe20000410000 */
[----:B------:R-:W-:Y:S01]  /*5070*/  F2FP.PACK_AB R98, R99, R98 ;  /* 0x000000626362723e */ /* 0x000fe200000000ff */
[----:B------:R-:W-:Y:S01]  /*5080*/  IMAD.SHL.U32 R7, R0, 0x2, RZ ;  /* 0x0000000200077824 */ /* 0x000fe200078e00ff */
[----:B------:R-:W-:Y:S01]  /*5090*/  MOV R0, 0x20 ;  /* 0x0000002000007802 */ /* 0x000fe20000000f00 */
[C---:B--2---:R-:W-:Y:S01]  /*50a0*/  FMUL.FTZ R96, R9.reuse, R96 ;  /* 0x0000006009607220 */ /* 0x044fe20000410000 */
[----:B------:R-:W-:Y:S01]  /*50b0*/  SEL R8, R8, 0xffffffc0, !P2 ;  /* 0xffffffc008087807 */ /* 0x000fe20005000000 */
[----:B------:R-:W-:Y:S01]  /*50c0*/  FMUL.FTZ R97, R9, R97 ;  /* 0x0000006109617220 */ /* 0x000fe20000410000 */
[----:B------:R-:W-:Y:S01]  /*50d0*/  IADD3 R11, R7, -0x10, RZ ;  /* 0xfffffff0070b7810 */ /* 0x000fe20007ffe0ff */
[C---:B------:R-:W-:Y:S01]  /*50e0*/  FMUL.FTZ R36, R9.reuse, R36 ;  /* 0x0000002409247220 */ /* 0x040fe20000410000 */
[----:B------:R-:W-:Y:S01]  /*50f0*/  SEL R0, R0, 0xffffffe0, !P1 ;  /* 0xffffffe000007807 */ /* 0x000fe20004800000 */
[----:B------:R-:W-:Y:S01]  /*5100*/  FMUL.FTZ R37, R9, R37 ;  /* 0x0000002509257220 */ /* 0x000fe20000410000 */
[----:B------:R-:W-:Y:S01]  /*5110*/  @P0 IADD3 R11, R7, 0x10, RZ ;  /* 0x00000010070b0810 */ /* 0x000fe20007ffe0ff */
[----:B------:R-:W-:Y:S01]  /*5120*/  FMUL.FTZ R40, R9, R40 ;  /* 0x0000002809287220 */ /* 0x000fe20000410000 */
[----:B------:R-:W-:Y:S01]  /*5130*/  F2FP.PACK_AB R96, R97, R96 ;  /* 0x000000606160723e */ /* 0x000fe200000000ff */
[----:B------:R-:W-:Y:S01]  /*5140*/  FMUL.FTZ R41, R9, R41 ;  /* 0x0000002909297220 */ /* 0x000fe20000410000 */
[----:B------:R-:W-:Y:S01]  /*5150*/  F2FP.PACK_AB R36, R37, R36 ;  /* 0x000000242524723e */ /* 0x000fe200000000ff */
[C---:B------:R-:W-:Y:S01]  /*5160*/  FMUL.FTZ R43, R10.reuse, R43 ;  /* 0x0000002b0a2b7220 */ /* 0x040fe20000410000 */
[----:B------:R-:W-:Y:S01]  /*5170*/  F2FP.PACK_AB R38, R39, R38 ;  /* 0x000000262726723e */ /* 0x000fe200000000ff */
[C---:B------:R-:W-:Y:S01]  /*5180*/  FMUL.FTZ R42, R10.reuse, R42 ;  /* 0x0000002a0a2a7220 */ /* 0x040fe20000410000 */
[----:B------:R-:W-:Y:S01]  /*5190*/  F2FP.PACK_AB R40, R41, R40 ;  /* 0x000000282928723e */ /* 0x000fe200000000ff */
[----:B------:R-:W-:Y:S01]  /*51a0*/  FMUL.FTZ R44, R9, R44 ;  /* 0x0000002c092c7220 */ /* 0x000fe20000410000 */
[----:B------:R-:W-:Y:S01]  /*51b0*/  IADD3 R13, R7, R0, RZ ;  /* 0x00000000070d7210 */ /* 0x000fe20007ffe0ff */
[----:B------:R-:W-:Y:S01]  /*51c0*/  FMUL.FTZ R45, R9, R45 ;  /* 0x0000002d092d7220 */ /* 0x000fe20000410000 */
[----:B------:R-:W-:Y:S01]  /*51d0*/  F2FP.PACK_AB R42, R43, R42 ;  /* 0x0000002a2b2a723e */ /* 0x000fe200000000ff */
[C---:B------:R-:W-:Y:S01]  /*51e0*/  FMUL.FTZ R47, R10.reuse, R47 ;  /* 0x0000002f0a2f7220 */ /* 0x040fe20000410000 */
[----:B------:R-:W-:Y:S01]  /*51f0*/  IADD3 R17, R7, R8, RZ ;  /* 0x0000000807117210 */ /* 0x000fe20007ffe0ff */
[C---:B------:R-:W-:Y:S01]  /*5200*/  FMUL.FTZ R46, R10.reuse, R46 ;  /* 0x0000002e0a2e7220 */ /* 0x040fe20000410000 */
[----:B------:R-:W-:Y:S01]  /*5210*/  F2FP.PACK_AB R44, R45, R44 ;  /* 0x0000002c2d2c723e */ /* 0x000fe200000000ff */
[C---:B------:R-:W-:Y:S01]  /*5220*/  FMUL.FTZ R48, R9.reuse, R48 ;  /* 0x0000003009307220 */ /* 0x040fe20000410000 */
[----:B------:R-:W-:Y:S01]  /*5230*/  STS [R7], R96 ;  /* 0x0000006007007388 */ /* 0x000fe20000000800 */
[----:B------:R-:W-:Y:S01]  /*5240*/  FMUL.FTZ R49, R9, R49 ;  /* 0x0000003109317220 */ /* 0x000fe20000410000 */
[----:B------:R-:W-:Y:S01]  /*5250*/  F2FP.PACK_AB R46, R47, R46 ;  /* 0x0000002e2f2e723e */ /* 0x000fe200000000ff */
[C---:B------:R-:W-:Y:S01]  /*5260*/  FMUL.FTZ R51, R10.reuse, R51 ;  /* 0x000000330a337220 */ /* 0x040fe20000410000 */
[----:B------:R-:W-:Y:S01]  /*5270*/  STS [R7+0x400], R98 ;  /* 0x0004006207007388 */ /* 0x000fe20000000800 */
[----:B------:R-:W-:Y:S01]  /*5280*/  FMUL.FTZ R50, R10, R50 ;  /* 0x000000320a327220 */ /* 0x000fe20000410000 */
[----:B------:R-:W-:Y:S01]  /*5290*/  F2FP.PACK_AB R48, R49, R48 ;  /* 0x000000303130723e */ /* 0x000fe200000000ff */
[C---:B------:R-:W-:Y:S01]  /*52a0*/  FMUL.FTZ R52, R9.reuse, R52 ;  /* 0x0000003409347220 */ /* 0x040fe20000410000 */
[----:B------:R-:W-:Y:S01]  /*52b0*/  IADD3 R19, R8, R11, RZ ;  /* 0x0000000b08137210 */ /* 0x000fe20007ffe0ff */
[----:B------:R-:W-:Y:S01]  /*52c0*/  FMUL.FTZ R53, R9, R53 ;  /* 0x0000003509357220 */ /* 0x000fe20000410000 */
[----:B------:R-:W-:Y:S01]  /*52d0*/  F2FP.PACK_AB R50, R51, R50 ;  /* 0x000000323332723e */ /* 0x000fe200000000ff */
[C---:B------:R-:W-:Y:S01]  /*52e0*/  FMUL.FTZ R55, R10.reuse, R55 ;  /* 0x000000370a377220 */ /* 0x040fe20000410000 */
[----:B------:R-:W-:Y:S01]  /*52f0*/  STS [R11], R36 ;  /* 0x000000240b007388 */ /* 0x000fe20000000800 */
[C---:B------:R-:W-:Y:S01]  /*5300*/  FMUL.FTZ R54, R10.reuse, R54 ;  /* 0x000000360a367220 */ /* 0x040fe20000410000 */
[----:B------:R-:W-:Y:S01]  /*5310*/  F2FP.PACK_AB R52, R53, R52 ;  /* 0x000000343534723e */ /* 0x000fe200000000ff */
[C---:B------:R-:W-:Y:S01]  /*5320*/  FMUL.FTZ R56, R9.reuse, R56 ;  /* 0x0000003809387220 */ /* 0x040fe20000410000 */
[----:B------:R-:W-:Y:S01]  /*5330*/  STS [R11+0x400], R38 ;  /* 0x000400260b007388 */ /* 0x000fe20000000800 */
        /* <DEDUP_REMOVED lines=11> */
[----:B------:R1:W-:Y:S01]  /*53f0*/  STS [R13+0x400], R42 ;  /* 0x0004002a0d007388 */ /* 0x0003e20000000800 */
[C---:B------:R-:W-:Y:S01]  /*5400*/  FMUL.FTZ R62, R10.reuse, R62 ;  /* 0x0000003e0a3e7220 */ /* 0x040fe20000410000 */
[----:B------:R-:W-:Y:S01]  /*5410*/  F2FP.PACK_AB R60, R61, R60 ;  /* 0x0000003c3d3c723e */ /* 0x000fe200000000ff */
[C---:B------:R-:W-:Y:S01]  /*5420*/  FMUL.FTZ R64, R9.reuse, R64 ;  /* 0x0000004009407220 */ /* 0x040fe20000410000 */
[----:B------:R-:W-:Y:S01]  /*5430*/  ISETP.NE.AND P0, PT, RZ, UR4, PT ;  /* 0x00000004ff007c0c */ /* 0x000fe2000bf05270 */
[----:B------:R-:W-:Y:S01]  /*5440*/  FMUL.FTZ R65, R9, R65 ;  /* 0x0000004109417220 */ /* 0x000fe20000410000 */
[----:B------:R-:W-:Y:S01]  /*5450*/  F2FP.PACK_AB R62, R63, R62 ;  /* 0x0000003e3f3e723e */ /* 0x000fe200000000ff */
[C---:B------:R-:W-:Y:S01]  /*5460*/  FMUL.FTZ R67, R10.reuse, R67 ;  /* 0x000000430a437220 */ /* 0x040fe20000410000 */
[----:B------:R-:W-:Y:S01]  /*5470*/  ISETP.NE.AND P1, PT, RZ, UR5, PT ;  /* 0x00000005ff007c0c */ /* 0x000fe2000bf25270 */
[----:B------:R-:W-:Y:S01]  /*5480*/  FMUL.FTZ R66, R10, R66 ;  /* 0x000000420a427220 */ /* 0x000fe20000410000 */
[----:B------:R-:W-:Y:S01]  /*5490*/  F2FP.PACK_AB R64, R65, R64 ;  /* 0x000000404140723e */ /* 0x000fe200000000ff */
[----:B------:R-:W-:Y:S01]  /*54a0*/  IMAD.IADD R15, R0, 0x1, R11 ;  /* 0x00000001000f7824 */ /* 0x000fe200078e020b */
[----:B------:R-:W-:Y:S01]  /*54b0*/  ISETP.NE.OR P2, PT, RZ, UR4, !P1 ;  /* 0x00000004ff007c0c */ /* 0x000fe2000cf45670 */
[----:B------:R-:W-:Y:S01]  /*54c0*/  FMUL.FTZ R68, R9, R68 ;  /* 0x0000004409447220 */ /* 0x000fe20000410000 */
[----:B------:R-:W-:Y:S01]  /*54d0*/  F2FP.PACK_AB R66, R67, R66 ;  /* 0x000000424342723e */ /* 0x000fe200000000ff */
[C---:B------:R-:W-:Y:S01]  /*54e0*/  FMUL.FTZ R69, R9.reuse, R69 ;  /* 0x0000004509457220 */ /* 0x040fe20000410000 */
[----:B------:R-:W-:Y:S01]  /*54f0*/  STS [R15], R44 ;  /* 0x0000002c0f007388 */ /* 0x000fe20000000800 */
[C---:B------:R-:W-:Y:S01]  /*5500*/  FMUL.FTZ R71, R10.reuse, R71 ;  /* 0x000000470a477220 */ /* 0x040fe20000410000 */
[----:B------:R-:W-:Y:S01]  /*5510*/  @!P0 MOV R41, c[0x0][0x214] ;  /* 0x0000850000298a02 */ /* 0x000fe20000000f00 */
[C---:B------:R-:W-:Y:S01]  /*5520*/  FMUL.FTZ R70, R10.reuse, R70 ;  /* 0x000000460a467220 */ /* 0x040fe20000410000 */
[----:B------:R2:W-:Y:S01]  /*5530*/  STS [R15+0x400], R46 ;  /* 0x0004002e0f007388 */ /* 0x0005e20000000800 */
[----:B------:R-:W-:Y:S01]  /*5540*/  FMUL.FTZ R72, R9, R72 ;  /* 0x0000004809487220 */ /* 0x000fe20000410000 */
[----:B------:R-:W-:Y:S01]  /*5550*/  F2FP.PACK_AB R68, R69, R68 ;  /* 0x000000444544723e */ /* 0x000fe200000000ff */
        /* <DEDUP_REMOVED lines=22> */
[----:B------:R-:W-:Y:S01]  /*56c0*/  IMAD.IADD R23, R15, 0x1, R8 ;  /* 0x000000010f177824 */ /* 0x000fe200078e0208 */
[----:B------:R-:W-:Y:S01]  /*56d0*/  STS [R21+0x400], R58 ;  /* 0x0004003a15007388 */ /* 0x000fe20000000800 */
[----:B------:R-:W-:Y:S01]  /*56e0*/  FMUL.FTZ R80, R9, R80 ;  /* 0x0000005009507220 */ /* 0x000fe20000410000 */
[----:B------:R-:W-:Y:S01]  /*56f0*/  F2FP.PACK_AB R78, R79, R78 ;  /* 0x0000004e4f4e723e */ /* 0x000fe200000000ff */
[C---:B------:R-:W-:Y:S01]  /*5700*/  FMUL.FTZ R81, R9.reuse, R81 ;  /* 0x0000005109517220 */ /* 0x040fe20000410000 */
[----:B------:R-:W-:Y:S01]  /*5710*/  STS [R23], R60 ;  /* 0x0000003c17007388 */ /* 0x000fe20000000800 */
[C---:B------:R-:W-:Y:S01]  /*5720*/  FMUL.FTZ R83, R10.reuse, R83 ;  /* 0x000000530a537220 */ /* 0x040fe20000410000 */
[----:B-1----:R-:W-:Y:S01]  /*5730*/  @P0 MOV R42, c[0x0][0x210] ;  /* 0x00008400002a0a02 */ /* 0x002fe20000000f00 */
[C---:B------:R-:W-:Y:S01]  /*5740*/  FMUL.FTZ R82, R10.reuse, R82 ;  /* 0x000000520a527220 */ /* 0x040fe20000410000 */
[----:B------:R-:W-:Y:S01]  /*5750*/  STS [R23+0x400], R62 ;  /* 0x0004003e17007388 */ /* 0x000fe20000000800 */
[----:B------:R-:W-:Y:S01]  /*5760*/  FMUL.FTZ R88, R9, R88 ;  /* 0x0000005809587220 */ /* 0x000fe20000410000 */
[----:B------:R-:W-:Y:S01]  /*5770*/  F2FP.PACK_AB R80, R81, R80 ;  /* 0x000000505150723e */ /* 0x000fe200000000ff */
[----:B------:R-:W-:Y:S01]  /*5780*/  FMUL.FTZ R89, R9, R89 ;  /* 0x0000005909597220 */ /* 0x000fe20000410000 */
[----:B------:R-:W-:Y:S01]  /*5790*/  F2FP.PACK_AB R82, R83, R82 ;  /* 0x000000525352723e */ /* 0x000fe200000000ff */
[----:B------:R-:W-:Y:S01]  /*57a0*/  FMUL.FTZ R84, R9, R84 ;  /* 0x0000005409547220 */ /* 0x000fe20000410000 */
[----:B------:R-:W-:Y:S01]  /*57b0*/  STS [R7+0x2000], R64 ;  /* 0x0020004007007388 */ /* 0x000fe20000000800 */
[C---:B------:R-:W-:Y:S01]  /*57c0*/  FMUL.FTZ R91, R10.reuse, R91 ;  /* 0x0000005b0a5b7220 */ /* 0x040fe20000410000 */
[----:B------:R-:W-:Y:S01]  /*57d0*/  F2FP.PACK_AB R88, R89, R88 ;  /* 0x000000585958723e */ /* 0x000fe200000000ff */
[C---:B------:R-:W-:Y:S01]  /*57e0*/  FMUL.FTZ R90, R10.reuse, R90 ;  /* 0x0000005a0a5a7220 */ /* 0x040fe20000410000 */
[----:B------:R1:W-:Y:S01]  /*57f0*/  STS [R7+0x2400], R66 ;  /* 0x0024004207007388 */ /* 0x0003e20000000800 */
[C---:B------:R-:W-:Y:S01]  /*5800*/  FMUL.FTZ R87, R10.reuse, R87 ;  /* 0x000000570a577220 */ /* 0x040fe20000410000 */
[----:B------:R-:W3:Y:S01]  /*5810*/  @P4 MUFU.LG2 R6, R6 ;  /* 0x0000000600064308 */ /* 0x000ee20000000c00 */
[----:B------:R-:W-:Y:S01]  /*5820*/  FMUL.FTZ R9, R9, R85 ;  /* 0x0000005509097220 */ /* 0x000fe20000410000 */
[----:B------:R-:W-:Y:S01]  /*5830*/  F2FP.PACK_AB R90, R91, R90 ;  /* 0x0000005a5b5a723e */ /* 0x000fe200000000ff */
[----:B------:R-:W-:Y:S01]  /*5840*/  FMUL.FTZ R10, R10, R86 ;  /* 0x000000560a0a7220 */ /* 0x000fe20000410000 */
[----:B------:R4:W-:Y:S01]  /*5850*/  STS [R11+0x2000], R68 ;  /* 0x002000440b007388 */ /* 0x0009e20000000800 */
[----:B------:R-:W-:Y:S01]  /*5860*/  @P0 IMAD R42, R42, c[0x0][0x214], RZ ;  /* 0x000085002a2a0a24 */ /* 0x000fe200078e02ff */
[----:B------:R-:W-:Y:S01]  /*5870*/  F2FP.PACK_AB R9, R9, R84 ;  /* 0x000000540909723e */ /* 0x000fe200000000ff */
[----:B------:R-:W-:Y:S01]  /*5880*/  @P0 IMAD.MOV.U32 R43, RZ, RZ, c[0x0][0x210] ;  /* 0x00008400ff2b0624 */ /* 0x000fe200078e00ff */
[----:B------:R4:W-:Y:S01]  /*5890*/  STS [R11+0x2400], R70 ;  /* 0x002400460b007388 */ /* 0x0009e20000000800 */
[----:B------:R-:W-:Y:S01]  /*58a0*/  F2FP.PACK_AB R10, R87, R10 ;  /* 0x0000000a570a723e */ /* 0x000fe200000000ff */
[----:B------:R-:W5:Y:S01]  /*58b0*/  @P3 MUFU.LG2 R5, R5 ;  /* 0x0000000500053308 */ /* 0x000f620000000c00 */
[----:B------:R-:W-:Y:S01]  /*58c0*/  @!P0 SEL R42, R41, c[0x0][0x234], !P1 ;  /* 0x00008d00292a8a07 */ /* 0x000fe20004800000 */
[----:B------:R4:W-:Y:S01]  /*58d0*/  STS [R13+0x2000], R72 ;  /* 0x002000480d007388 */ /* 0x0009e20000000800 */
[----:B------:R-:W-:Y:S01]  /*58e0*/  @P0 MOV R41, 0x1 ;  /* 0x0000000100290802 */ /* 0x000fe20000000f00 */
[----:B--2---:R-:W-:Y:S01]  /*58f0*/  CS2R R46, SRZ ;  /* 0x00000000002e7805 */ /* 0x004fe2000001ff00 */
[----:B------:R-:W-:Y:S01]  /*5900*/  LOP3.LUT R45, R2, 0xffffffe0, RZ, 0xc0, !PT ;  /* 0xffffffe0022d7812 */ /* 0x000fe200078ec0ff */
[----:B------:R4:W-:Y:S01]  /*5910*/  STS [R13+0x2400], R74 ;  /* 0x0024004a0d007388 */ /* 0x0009e20000000800 */
[----:B------:R-:W-:Y:S01]  /*5920*/  @!P0 IMAD R41, R42, c[0x0][0x1c0], RZ ;  /* 0x000070002a298a24 */ /* 0x000fe200078e02ff */
[----:B------:R-:W-:-:S02]  /*5930*/  @!P0 MOV R43, 0x1 ;  /* 0x00000001002b8802 */ /* 0x000fc40000000f00 */
[----:B------:R4:W-:Y:S01]  /*5940*/  STS [R15+0x2000], R92 ;  /* 0x0020005c0f007388 */ /* 0x0009e20000000800 */
[----:B------:R-:W-:-:S03]  /*5950*/  IADD3 R45, -R45, R4, RZ ;  /* 0x000000042d2d7210 */ /* 0x000fc60007ffe1ff */
[----:B------:R4:W-:Y:S04]  /*5960*/  STS [R15+0x2400], R94 ;  /* 0x0024005e0f007388 */ /* 0x0009e80000000800 */
        /* <DEDUP_REMOVED lines=8> */
[----:B------:R-:W-:Y:S06]  /*59f0*/  BAR.SYNC.DEFER_BLOCKING 0x0 ;  /* 0x0000000000007b1d */ /* 0x000fec0000010000 */
[----:B------:R-:W2:Y:S04]  /*5a00*/  S2R R40, SR_CTAID.Y ;  /* 0x0000000000287919 */ /* 0x000ea80000002600 */
[----:B------:R-:W3:Y:S04]  /*5a10*/  S2R R0, SR_CTAID.X ;  /* 0x0000000000007919 */ /* 0x000ee80000002500 */
[----:B-1----:R-:W1:Y:S04]  /*5a20*/  S2R R7, SR_CTAID.Z ;  /* 0x0000000000077919 */ /* 0x002e680000002700 */
[----:B------:R4:W4:Y:S04]  /*5a30*/  LDS.128 R32, [R160] ;  /* 0x00000000a0207984 */ /* 0x0009280000000c00 */
[----:B------:R4:W4:Y:S01]  /*5a40*/  LDS.128 R28, [R160+0x800] ;  /* 0x00080000a01c7984 */ /* 0x0009220000000c00 */
[----:B--2---:R-:W-:-:S03]  /*5a50*/  @!P2 IMAD R2, R40, c[0x0][0x214], RZ ;  /* 0x000085002802aa24 */ /* 0x004fc600078e02ff */
[----:B------:R2:W2:Y:S01]  /*5a60*/  LDS.128 R24, [R160+0x1000] ;  /* 0x00100000a0187984 */ /* 0x0004a20000000c00 */
[----:B------:R-:W-:Y:S01]  /*5a70*/  IMAD R41, R40, R41, RZ ;  /* 0x0000002928297224 */ /* 0x000fe200078e02ff */
[----:B------:R-:W-:Y:S02]  /*5a80*/  @!P2 SHF.R.S32.HI R47, RZ, 0x1f, R2 ;  /* 0x0000001fff2fa819 */ /* 0x000fe40000011402 */
[----:B------:R2:W2:Y:S01]  /*5a90*/  LDS.128 R20, [R160+0x1800] ;  /* 0x00180000a0147984 */ /* 0x0004a20000000c00 */
[----:B------:R-:W-:Y:S01]  /*5aa0*/  @!P2 MOV R46, R2 ;  /* 0x00000002002ea202 */ /* 0x000fe20000000f00 */
[----:B---3--:R-:W-:Y:S01]  /*5ab0*/  IMAD R4, R0, R43, RZ ;  /* 0x0000002b00047224 */ /* 0x008fe200078e02ff */
[----:B------:R-:W-:Y:S01]  /*5ac0*/  SEL R41, R41, RZ, P2 ;  /* 0x000000ff29297207 */ /* 0x000fe20001000000 */
[----:B------:R3:W2:Y:S01]  /*5ad0*/  LDS.128 R16, [R160+0x2000] ;  /* 0x00200000a0107984 */ /* 0x0006a20000000c00 */
[----:B------:R-:W-:Y:S01]  /*5ae0*/  LOP3.LUT P2, RZ, R45, 0x3, RZ, 0xc0, !PT ;  /* 0x000000032dff7812 */ /* 0x000fe2000784c0ff */
[----:B------:R-:W-:-:S02]  /*5af0*/  @P4 FMUL.FTZ R45, R6, 0.69314718246459960938 ;  /* 0x3f317218062d4820 */ /* 0x000fc40000410000 */
[----:B------:R3:W2:Y:S01]  /*5b00*/  LDS.128 R12, [R160+0x2800] ;  /* 0x00280000a00c7984 */ /* 0x0006a20000000c00 */
[----:B-1----:R-:W-:Y:S01]  /*5b10*/  IMAD R42, R7, R42, R41 ;  /* 0x0000002a072a7224 */ /* 0x002fe200078e0229 */
[----:B------:R-:W-:Y:S01]  /*5b20*/  SHF.L.U32 R41, R4, 0x6, RZ ;  /* 0x0000000604297819 */ /* 0x000fe200000006ff */
[----:B-----5:R-:W-:Y:S01]  /*5b30*/  @P3 FMUL.FTZ R6, R5, 0.69314718246459960938 ;  /* 0x3f31721805063820 */ /* 0x020fe20000410000 */
[----:B------:R3:W1:Y:S01]  /*5b40*/  LDS.128 R8, [R160+0x3000] ;  /* 0x00300000a0087984 */ /* 0x0006620000000c00 */
[----:B------:R-:W-:Y:S01]  /*5b50*/  IMAD.MOV.U32 R2, RZ, RZ, 0x7f800000 ;  /* 0x7f800000ff027424 */ /* 0x000fe200078e00ff */
[--C-:B------:R-:W-:Y:S01]  /*5b60*/  IADD3 R5, P1, P0, R41, R46, R42.reuse ;  /* 0x0000002e29057210 */ /* 0x100fe2000783e02a */
[----:B------:R-:W-:Y:S01]  /*5b70*/  @P4 FFMA.FTZ R2, R100, c[0x0][0x238], R45 ;  /* 0x00008e0064024a23 */ /* 0x000fe2000001002d */
[----:B------:R3:W1:Y:S01]  /*5b80*/  LDS.128 R36, [R160+0x3800] ;  /* 0x00380000a0247984 */ /* 0x0006620000000c00 */
[----:B------:R-:W-:Y:S02]  /*5b90*/  SHF.R.S32.HI R41, RZ, 0x1f, R41 ;  /* 0x0000001fff297819 */ /* 0x000fe40000011429 */
[----:B------:R-:W-:-:S02]  /*5ba0*/  SHF.R.S32.HI R42, RZ, 0x1f, R42 ;  /* 0x0000001fff2a7819 */ /* 0x000fc4000001142a */
[----:B------:R-:W-:Y:S01]  /*5bb0*/  MOV R4, 0x7f800000 ;  /* 0x7f80000000047802 */ /* 0x000fe20000000f00 */
[----:B------:R-:W-:Y:S01]  /*5bc0*/  @P3 FFMA.FTZ R4, R3, c[0x0][0x238], R6 ;  /* 0x00008e0003043a23 */ /* 0x000fe20000010006 */
[----:B------:R-:W-:Y:S01]  /*5bd0*/  IADD3.X R41, R41, R47, R42, P1, P0 ;  /* 0x0000002f29297210 */ /* 0x000fe20000fe042a */
[----:B------:R-:W-:Y:S05]  /*5be0*/  @P2 BRA `(.L_x_465) ;  /* 0x0000011000002947 */ /* 0x000fea0003800000 */
[----:B------:R-:W-:-:S04]  /*5bf0*/  IMAD.MOV.U32 R3, RZ, RZ, c[0x0][0x214] ;  /* 0x00008500ff037624 */ /* 0x000fc800078e00ff */
[----:B------:R-:W-:Y:S01]  /*5c00*/  IMAD R3, R0, -0x40, R3 ;  /* 0xffffffc000037824 */ /* 0x000fe200078e0203 */
[----:B------:R-:W-:-:S04]  /*5c10*/  IADD3 R0, R168, 0x8, RZ ;  /* 0x00000008a8007810 */ /* 0x000fc80007ffe0ff */
[-C--:B------:R-:W-:Y:S02]  /*5c20*/  ISETP.GE.AND P3, PT, R168, R3.reuse, PT ;  /* 0x00000003a800720c */ /* 0x080fe40003f66270 */
[----:B------:R-:W-:-:S11]  /*5c30*/  ISETP.GE.AND P2, PT, R0, R3, PT ;  /* 0x000000030000720c */ /* 0x000fd60003f46270 */
[-C--:B------:R-:W-:Y:S02]  /*5c40*/  @!P3 IMAD R168, R168, R43.reuse, RZ ;  /* 0x0000002ba8a8b224 */ /* 0x080fe400078e02ff */
[----:B------:R-:W-:-:S03]  /*5c50*/  @!P2 IMAD R6, R0, R43, RZ ;  /* 0x0000002b0006a224 */ /* 0x000fc600078e02ff */
[-C--:B------:R-:W-:Y:S02]  /*5c60*/  @!P3 IADD3 R0, P1, R168, R5.reuse, RZ ;  /* 0x00000005a800b210 */ /* 0x080fe40007f3e0ff */
[----:B------:R-:W-:Y:S02]  /*5c70*/  @!P2 IADD3 R5, P0, R6, R5, RZ ;  /* 0x000000050605a210 */ /* 0x000fe40007f1e0ff */
[-C--:B------:R-:W-:Y:S02]  /*5c80*/  @!P3 LEA.HI.X.SX32 R3, R168, R41.reuse, 0x1, P1 ;  /* 0x00000029a803b211 */ /* 0x080fe400008f0eff */
[----:B------:R-:W-:Y:S02]  /*5c90*/  @!P2 LEA.HI.X.SX32 R6, R6, R41, 0x1, P0 ;  /* 0x000000290606a211 */ /* 0x000fe400000f0eff */
[----:B------:R-:W-:Y:S02]  /*5ca0*/  @!P3 LEA R44, P1, R0, c[0x0][0x200], 0x2 ;  /* 0x00008000002cba11 */ /* 0x000fe400078210ff */
[----:B------:R-:W-:-:S02]  /*5cb0*/  @!P2 LEA R42, P0, R5, c[0x0][0x200], 0x2 ;  /* 0x00008000052aaa11 */ /* 0x000fc400078010ff */
[----:B------:R-:W-:Y:S02]  /*5cc0*/  @!P3 LEA.HI.X R45, R0, c[0x0][0x204], R3, 0x2, P1 ;  /* 0x00008100002dba11 */ /* 0x000fe400008f1403 */
[----:B------:R-:W-:-:S03]  /*5cd0*/  @!P2 LEA.HI.X R43, R5, c[0x0][0x204], R6, 0x2, P0 ;  /* 0x00008100052baa11 */ /* 0x000fc600000f1406 */
[----:B------:R3:W-:Y:S04]  /*5ce0*/  @!P3 STG.E [R44.64], R2 ;  /* 0x000000022c00b986 */ /* 0x0007e8000c10190a */
[----:B------:R3:W-:Y:S02]  /*5cf0*/  @!P2 STG.E [R42.64], R4 ;  /* 0x000000042a00a986 */ /* 0x0007e4000c10190a */
.L_x_465:
[----:B------:R-:W-:Y:S05]  /*5d00*/  BSYNC B0 ;  /* 0x0000000000007941 */ /* 0x000fea0003800000 */
.L_x_464:
[----:B------:R-:W-:Y:S01]  /*5d10*/  SHF.R.S32.HI R3, RZ, 0x1f, R40 ;  /* 0x0000001fff037819 */ /* 0x000fe20000011428 */
[----:B------:R-:W-:Y:S01]  /*5d20*/  ULDC.64 UR4, c[0x0][0x1e8] ;  /* 0x00007a0000047ab9 */ /* 0x000fe20000000a00 */
[--C-:B------:R-:W-:Y:S01]  /*5d30*/  SHF.R.S32.HI R171, RZ, 0x1f, R170.reuse ;  /* 0x0000001fffab7819 */ /* 0x100fe200000114aa */
[----:B------:R-:W-:Y:S01]  /*5d40*/  USHF.L.U32 UR7, UR4, 0x5, URZ ;  /* 0x0000000504077899 */ /* 0x000fe2000800063f */
[----:B------:R-:W-:Y:S01]  /*5d50*/  SHF.R.S32.HI R0, RZ, 0x1f, R7 ;  /* 0x0000001fff007819 */ /* 0x000fe20000011407 */
[----:B------:R-:W-:Y:S01]  /*5d60*/  IMAD R3, R3, c[0x0][0x1e0], RZ ;  /* 0x0000780003037a24 */ /* 0x000fe200078e02ff */
[----:B------:R-:W-:Y:S01]  /*5d70*/  UMOV UR6, 0x5 ;  /* 0x0000000500067882 */ /* 0x000fe20000000000 */
[----:B---3--:R-:W-:Y:S01]  /*5d80*/  IMAD.WIDE.U32 R4, R40, c[0x0][0x1e0], R170 ;  /* 0x0000780028047a25 */ /* 0x008fe200078e00aa */
[----:B------:R-:W-:-:S03]  /*5d90*/  USHF.L.U64.HI UR5, UR4, UR6, UR5 ;  /* 0x0000000604057299 */ /* 0x000fc60008010205 */
[----:B------:R-:W-:Y:S02]  /*5da0*/  IMAD R3, R40, c[0x0][0x1e4], R3 ;  /* 0x0000790028037a24 */ /* 0x000fe400078e0203 */
[----:B------:R-:W-:Y:S02]  /*5db0*/  IMAD R0, R0, c[0x0][0x1f0], RZ ;  /* 0x00007c0000007a24 */ /* 0x000fe400078e02ff */
[----:B------:R-:W-:Y:S02]  /*5dc0*/  IMAD.IADD R5, R5, 0x1, R3 ;  /* 0x0000000105057824 */ /* 0x000fe400078e0203 */
[C---:B------:R-:W-:Y:S02]  /*5dd0*/  IMAD R0, R7.reuse, c[0x0][0x1f4], R0 ;  /* 0x00007d0007007a24 */ /* 0x040fe400078e0200 */
[----:B------:R-:W-:-:S04]  /*5de0*/  IMAD.WIDE.U32 R4, R7, c[0x0][0x1f0], R4 ;  /* 0x00007c0007047a25 */ /* 0x000fc800078e0004 */
[----:B------:R-:W-:Y:S01]  /*5df0*/  IMAD R3, R173, c[0x0][0x1e8], RZ ;  /* 0x00007a00ad037a24 */ /* 0x000fe200078e02ff */
[----:B------:R-:W-:-:S03]  /*5e00*/  IADD3 R5, R5, R0, RZ ;  /* 0x0000000005057210 */ /* 0x000fc60007ffe0ff */
[C---:B------:R-:W-:Y:S02]  /*5e10*/  IMAD R3, R172.reuse, c[0x0][0x1ec], R3 ;  /* 0x00007b00ac037a24 */ /* 0x040fe400078e0203 */
[----:B------:R-:W-:-:S04]  /*5e20*/  IMAD.WIDE.U32 R4, R172, c[0x0][0x1e8], R4 ;  /* 0x00007a00ac047a25 */ /* 0x000fc800078e0004 */
[----:B------:R-:W-:Y:S01]  /*5e30*/  IMAD.IADD R3, R5, 0x1, R3 ;  /* 0x0000000105037824 */ /* 0x000fe200078e0203 */
[----:B------:R-:W-:-:S04]  /*5e40*/  LEA R2, P0, R4, c[0x0][0x1d0], 0x1 ;  /* 0x0000740004027a11 */ /* 0x000fc800078008ff */
[----:B------:R-:W-:Y:S02]  /*5e50*/  LEA.HI.X R3, R4, c[0x0][0x1d4], R3, 0x1, P0 ;  /* 0x0000750004037a11 */ /* 0x000fe400000f0c03 */
[----:B------:R-:W-:-:S03]  /*5e60*/  IADD3 R6, P0, R2, UR7, RZ ;  /* 0x0000000702067c10 */ /* 0x000fc6000ff1e0ff */
[----:B----4-:R-:W-:Y:S01]  /*5e70*/  STG.E.128 [R2.64], R32 ;  /* 0x0000002002007986 */ /* 0x010fe2000c101d0a */
[----:B------:R-:W-:Y:S02]  /*5e80*/  IADD3.X R7, R3, UR5, RZ, P0, !PT ;  /* 0x0000000503077c10 */ /* 0x000fe400087fe4ff */
[----:B------:R-:W-:Y:S01]  /*5e90*/  IADD3 R4, P0, R6, UR7, RZ ;  /* 0x0000000706047c10 */ /* 0x000fe2000ff1e0ff */
[----:B--2---:R-:W-:Y:S03]  /*5ea0*/  STG.E.128 [R2.64+0x80], R16 ;  /* 0x0000801002007986 */ /* 0x004fe6000c101d0a */
[----:B------:R-:W-:Y:S01]  /*5eb0*/  IADD3.X R5, R7, UR5, RZ, P0, !PT ;  /* 0x0000000507057c10 */ /* 0x000fe200087fe4ff */
[----:B------:R-:W-:Y:S01]  /*5ec0*/  STG.E.128 [R6.64], R28 ;  /* 0x0000001c06007986 */ /* 0x000fe2000c101d0a */
[----:B------:R-:W-:-:S03]  /*5ed0*/  IADD3 R40, P0, R4, UR7, RZ ;  /* 0x0000000704287c10 */ /* 0x000fc6000ff1e0ff */
[----:B------:R-:W-:Y:S01]  /*5ee0*/  STG.E.128 [R6.64+0x80], R12 ;  /* 0x0000800c06007986 */ /* 0x000fe2000c101d0a */
[----:B------:R-:W-:-:S03]  /*5ef0*/  IADD3.X R41, R5, UR5, RZ, P0, !PT ;  /* 0x0000000505297c10 */ /* 0x000fc600087fe4ff */
[----:B------:R-:W-:Y:S04]  /*5f00*/  STG.E.128 [R4.64], R24 ;  /* 0x0000001804007986 */ /* 0x000fe8000c101d0a */
[----:B-1----:R-:W-:Y:S04]  /*5f10*/  STG.E.128 [R4.64+0x80], R8 ;  /* 0x0000800804007986 */ /* 0x002fe8000c101d0a */
[----:B------:R-:W-:Y:S04]  /*5f20*/  STG.E.128 [R40.64], R20 ;  /* 0x0000001428007986 */ /* 0x000fe8000c101d0a */
[----:B------:R-:W-:Y:S01]  /*5f30*/  STG.E.128 [R40.64+0x80], R36 ;  /* 0x0000802428007986 */ /* 0x000fe2000c101d0a */
[----:B------:R-:W-:Y:S05]  /*5f40*/  EXIT ;  /* 0x000000000000794d */ /* 0x000fea0003800000 */
.L_x_458:
        /* <DEDUP_REMOVED lines=12> */
[C---:B------:R-:W-:Y:S01]  /*6010*/  LOP3.LUT P6, RZ, R7.reuse, 0x7, RZ, 0xc0, !PT ;  /* 0x0000000707ff7812 */ /* 0x040fe200078cc0ff */
[----:B------:R-:W-:Y:S01]  /*6020*/  IMAD.IADD R12, R7, 0x1, -R12 ;  /* 0x00000001070c7824 */ /* 0x000fe200078e0a0c */
[----:B------:R-:W-:Y:S01]  /*6030*/  SHF.R.S32.HI R3, RZ, 0x1f, R2 ;  /* 0x0000001fff037819 */ /* 0x000fe20000011402 */
[----:B------:R-:W-:Y:S01]  /*6040*/  IMAD R9, R9, c[0x0][0x1f0], RZ ;  /* 0x00007c0009097a24 */ /* 0x000fe200078e02ff */
[----:B------:R-:W-:Y:S01]  /*6050*/  UMOV UR7, 0x5 ;  /* 0x0000000500077882 */ /* 0x000fe20000000000 */
[----:B------:R-:W-:Y:S01]  /*6060*/  IMAD.SHL.U32 R12, R12, 0x8, RZ ;  /* 0x000000080c0c7824 */ /* 0x000fe200078e00ff */
[----:B------:R-:W-:Y:S01]  /*6070*/  USHF.L.U64.HI UR5, UR4, UR7, UR5 ;  /* 0x0000000704057299 */ /* 0x000fe20008010205 */
[----:B------:R-:W-:-:S02]  /*6080*/  IMAD R0, R14, c[0x0][0x1f4], R9 ;  /* 0x00007d000e007a24 */ /* 0x000fc400078e0209 */
[----:B------:R-:W-:Y:S01]  /*6090*/  IMAD.WIDE R172, R172, 0x40, R2 ;  /* 0x00000040acac7825 */ /* 0x000fe200078e0202 */
[--C-:B------:R-:W-:Y:S02]  /*60a0*/  SHF.R.S32.HI R13, RZ, 0x1f, R12.reuse ;  /* 0x0000001fff0d7819 */ /* 0x100fe4000001140c */
[----:B-1----:R-:W-:Y:S01]  /*60b0*/  ISETP.NE.AND P2, PT, R5, RZ, PT ;  /* 0x000000ff0500720c */ /* 0x002fe20003f45270 */
[C---:B------:R-:W-:Y:S02]  /*60c0*/  IMAD R7, R15.reuse, c[0x0][0x214], RZ ;  /* 0x000085000f077a24 */ /* 0x040fe400078e02ff */
[----:B------:R-:W-:-:S04]  /*60d0*/  IMAD.WIDE.U32 R12, R15, c[0x0][0x1e0], R12 ;  /* 0x000078000f0c7a25 */ /* 0x000fc800078e000c */
[----:B------:R-:W-:Y:S02]  /*60e0*/  IMAD.IADD R11, R10, 0x1, R13 ;  /* 0x000000010a0b7824 */ /* 0x000fe400078e020d */
[----:B------:R-:W-:-:S04]  /*60f0*/  IMAD.MOV.U32 R10, RZ, RZ, R12 ;  /* 0x000000ffff0a7224 */ /* 0x000fc800078e000c */
[----:B------:R-:W-:Y:S01]  /*6100*/  IMAD.WIDE.U32 R8, R14, c[0x0][0x1f0], R10 ;  /* 0x00007c000e087a25 */ /* 0x000fe200078e000a */
[----:B--2---:R-:W-:Y:S02]  /*6110*/  @!P2 ISETP.NE.AND P0, PT, R6, RZ, PT ;  /* 0x000000ff0600a20c */ /* 0x004fe40003f05270 */
[----:B------:R-:W-:Y:S01]  /*6120*/  IADD3 R10, R2, 0x10, RZ ;  /* 0x00000010020a7810 */ /* 0x000fe20007ffe0ff */
[----:B------:R-:W-:Y:S02]  /*6130*/  IMAD.IADD R9, R0, 0x1, R9 ;  /* 0x0000000100097824 */ /* 0x000fe400078e0209 */
[----:B------:R-:W-:Y:S02]  /*6140*/  IMAD R0, R173, c[0x0][0x1e8], RZ ;  /* 0x00007a00ad007a24 */ /* 0x000fe400078e02ff */
[----:B------:R-:W-:Y:S02]  /*6150*/  @P2 IMAD.MOV.U32 R4, RZ, RZ, c[0x0][0x210] ;  /* 0x00008400ff042624 */ /* 0x000fe400078e00ff */
[----:B------:R-:W-:-:S02]  /*6160*/  @!P2 IMAD.MOV.U32 R3, RZ, RZ, c[0x0][0x214] ;  /* 0x00008500ff03a624 */ /* 0x000fc400078e00ff */
[----:B------:R-:W-:Y:S02]  /*6170*/  IMAD R0, R172, c[0x0][0x1ec], R0 ;  /* 0x00007b00ac007a24 */ /* 0x000fe400078e0200 */
[----:B------:R-:W-:Y:S01]  /*6180*/  @P2 IMAD R11, R4, c[0x0][0x214], RZ ;  /* 0x00008500040b2a24 */ /* 0x000fe200078e02ff */
[----:B------:R-:W-:Y:S01]  /*6190*/  @!P2 SEL R11, R3, c[0x0][0x234], !P0 ;  /* 0x00008d00030baa07 */ /* 0x000fe20004000000 */
[----:B------:R-:W-:Y:S01]  /*61a0*/  IMAD.WIDE.U32 R172, R172, c[0x0][0x1e8], R8 ;  /* 0x00007a00acac7a25 */ /* 0x000fe200078e0008 */
[----:B------:R-:W-:Y:S02]  /*61b0*/  ISETP.NE.AND P0, PT, R6, RZ, PT ;  /* 0x000000ff0600720c */ /* 0x000fe40003f05270 */
[----:B------:R-:W-:Y:S01]  /*61c0*/  IADD3 R3, -R80, c[0x0][0x214], RZ ;  /* 0x0000850050037a10 */ /* 0x000fe20007ffe1ff */
[----:B------:R-:W-:Y:S01]  /*61d0*/  IMAD.IADD R0, R0, 0x1, R173 ;  /* 0x0000000100007824 */ /* 0x000fe200078e02ad */
[----:B------:R-:W-:Y:S01]  /*61e0*/  LEA R8, P1, R172, c[0x0][0x1d0], 0x1 ;  /* 0x00007400ac087a11 */ /* 0x000fe200078208ff */
[----:B------:R-:W-:Y:S01]  /*61f0*/  @P2 IMAD.MOV.U32 R4, RZ, RZ, 0x1 ;  /* 0x00000001ff042424 */ /* 0x000fe200078e00ff */
[----:B------:R-:W-:Y:S01]  /*6200*/  ISETP.EQ.AND P0, PT, R5, RZ, P0 ;  /* 0x000000ff0500720c */ /* 0x000fe20000702270 */
[----:B------:R-:W-:Y:S01]  /*6210*/  @!P2 IMAD R4, R11, c[0x0][0x1c0], RZ ;  /* 0x000070000b04aa24 */ /* 0x000fe200078e02ff */
[----:B------:R-:W-:Y:S01]  /*6220*/  LEA.HI.X R9, R172, c[0x0][0x1d4], R0, 0x1, P1 ;  /* 0x00007500ac097a11 */ /* 0x000fe200008f0c00 */
[----:B------:R-:W-:Y:S01]  /*6230*/  @P2 IMAD.MOV.U32 R5, RZ, RZ, c[0x0][0x210] ;  /* 0x00008400ff052624 */ /* 0x000fe200078e00ff */
[-C--:B------:R-:W-:Y:S01]  /*6240*/  ISETP.GE.OR P5, PT, R2, R3.reuse, P6 ;  /* 0x000000030200720c */ /* 0x080fe200037a6670 */
[----:B------:R-:W-:Y:S01]  /*6250*/  IMAD R4, R15, R4, RZ ;  /* 0x000000040f047224 */ /* 0x000fe200078e02ff */
[----:B------:R-:W-:Y:S01]  /*6260*/  IADD3 R20, P1, R8, UR6, RZ ;  /* 0x0000000608147c10 */ /* 0x000fe2000ff3e0ff */
[----:B------:R-:W-:Y:S01]  /*6270*/  STG.E.128 [R8.64], RZ ;  /* 0x000000ff08007986 */ /* 0x000fe2000c101d0a */
[----:B------:R-:W-:Y:S01]  /*6280*/  @!P2 IMAD.MOV.U32 R5, RZ, RZ, 0x1 ;  /* 0x00000001ff05a424 */ /* 0x000fe200078e00ff */
[----:B------:R-:W-:-:S02]  /*6290*/  ISETP.GE.OR P4, PT, R10, R3, P6 ;  /* 0x000000030a00720c */ /* 0x000fc40003786670 */
[----:B------:R1:W-:Y:S01]  /*62a0*/  STG.E.128 [R8.64+0x80], RZ ;  /* 0x000080ff08007986 */ /* 0x0003e2000c101d0a */
[----:B------:R-:W-:Y:S01]  /*62b0*/  SEL R4, R4, RZ, !P0 ;  /* 0x000000ff04047207 */ /* 0x000fe20004000000 */
[----:B------:R-:W-:Y:S01]  /*62c0*/  IMAD R80, R80, R5, RZ ;  /* 0x0000000550507224 */ /* 0x000fe200078e02ff */
[----:B------:R-:W-:Y:S02]  /*62d0*/  SHF.R.S32.HI R0, RZ, 0x1f, R7 ;  /* 0x0000001fff007819 */ /* 0x000fe40000011407 */
[----:B------:R-:W-:Y:S01]  /*62e0*/  SEL R7, R7, RZ, P0 ;  /* 0x000000ff07077207 */ /* 0x000fe20000000000 */
[----:B------:R-:W-:Y:S01]  /*62f0*/  IMAD R6, R14, R11, R4 ;  /* 0x0000000b0e067224 */ /* 0x000fe200078e0204 */
[----:B------:R-:W-:Y:S01]  /*6300*/  IADD3.X R21, R9, UR5, RZ, P1, !PT ;  /* 0x0000000509157c10 */ /* 0x000fe20008ffe4ff */
[----:B------:R-:W-:Y:S01]  /*6310*/  @!P5 IMAD R15, R2, R5, RZ ;  /* 0x00000005020fd224 */ /* 0x000fe200078e02ff */
[----:B------:R-:W-:Y:S02]  /*6320*/  SEL R0, R0, RZ, P0 ;  /* 0x000000ff00007207 */ /* 0x000fe40000000000 */
[----:B------:R-:W-:Y:S01]  /*6330*/  IADD3 R4, P2, P1, R80, R7, R6 ;  /* 0x0000000750047210 */ /* 0x000fe2000795e006 */
[----:B------:R-:W-:Y:S01]  /*6340*/  @!P4 IMAD R13, R10, R5, RZ ;  /* 0x000000050a0dc224 */ /* 0x000fe200078e02ff */
[----:B------:R-:W-:Y:S01]  /*6350*/  SHF.R.S32.HI R7, RZ, 0x1f, R80 ;  /* 0x0000001fff077819 */ /* 0x000fe20000011450 */
[----:B------:R-:W-:Y:S01]  /*6360*/  STG.E.128 [R20.64], RZ ;  /* 0x000000ff14007986 */ /* 0x000fe2000c101d0a */
[----:B------:R-:W-:-:S02]  /*6370*/  SHF.R.S32.HI R6, RZ, 0x1f, R6 ;  /* 0x0000001fff067819 */ /* 0x000fc40000011406 */
[----:B------:R-:W-:Y:S01]  /*6380*/  IADD3 R18, P0, R20, UR6, RZ ;  /* 0x0000000614127c10 */ /* 0x000fe2000ff1e0ff */
[----:B------:R-:W-:Y:S01]  /*6390*/  STG.E.128 [R20.64+0x80], RZ ;  /* 0x000080ff14007986 */ /* 0x000fe2000c101d0a */
[----:B------:R-:W-:Y:S02]  /*63a0*/  IADD3.X R0, R7, R0, R6, P2, P1 ;  /* 0x0000000007007210 */ /* 0x000fe400017e2406 */
[----:B------:R-:W-:Y:S02]  /*63b0*/  IADD3.X R19, R21, UR5, RZ, P0, !PT ;  /* 0x0000000515137c10 */ /* 0x000fe400087fe4ff */
[----:B------:R-:W-:Y:S02]  /*63c0*/  @!P5 IADD3 R7, P2, R15, R4, RZ ;  /* 0x000000040f07d210 */ /* 0x000fe40007f5e0ff */
[----:B-1----:R-:W-:Y:S01]  /*63d0*/  IADD3 R8, R2, 0x20, RZ ;  /* 0x0000002002087810 */ /* 0x002fe20007ffe0ff */
[----:B------:R-:W-:Y:S01]  /*63e0*/  STG.E.128 [R18.64], RZ ;  /* 0x000000ff12007986 */ /* 0x000fe2000c101d0a */
[----:B------:R-:W-:-:S02]  /*63f0*/  IADD3 R16, P0, R18, UR6, RZ ;  /* 0x0000000612107c10 */ /* 0x000fc4000ff1e0ff */
[-C--:B------:R-:W-:Y:S01]  /*6400*/  ISETP.GE.OR P3, PT, R8, R3.reuse, P6 ;  /* 0x000000030800720c */ /* 0x080fe20003766670 */
[----:B------:R1:W-:Y:S01]  /*6410*/  STG.E.128 [R18.64+0x80], RZ ;  /* 0x000080ff12007986 */ /* 0x0003e2000c101d0a */
[----:B------:R-:W-:Y:S02]  /*6420*/  @!P5 LEA.HI.X.SX32 R6, R15, R0, 0x1, P2 ;  /* 0x000000000f06d211 */ /* 0x000fe400010f0eff */
[----:B------:R-:W-:Y:S02]  /*6430*/  IADD3.X R17, R19, UR5, RZ, P0, !PT ;  /* 0x0000000513117c10 */ /* 0x000fe400087fe4ff */
[C---:B------:R-:W-:Y:S02]  /*6440*/  @!P5 LEA R14, P2, R7.reuse, c[0x0][0x200], 0x2 ;  /* 0x00008000070eda11 */ /* 0x040fe400078410ff */
[----:B------:R-:W-:Y:S01]  /*6450*/  IADD3 R2, R2, 0x30, RZ ;  /* 0x0000003002027810 */ /* 0x000fe20007ffe0ff */
[----:B------:R2:W-:Y:S01]  /*6460*/  STG.E.128 [R16.64], RZ ;  /* 0x000000ff10007986 */ /* 0x0005e2000c101d0a */
[----:B------:R-:W-:Y:S01]  /*6470*/  @!P5 LEA.HI.X R15, R7, c[0x0][0x204], R6, 0x2, P2 ;  /* 0x00008100070fda11 */ /* 0x000fe200010f1406 */
[----:B------:R-:W-:Y:S01]  /*6480*/  @!P5 IMAD.MOV.U32 R7, RZ, RZ, 0x7f800000 ;  /* 0x7f800000ff07d424 */ /* 0x000fe200078e00ff */
[----:B------:R-:W-:Y:S01]  /*6490*/  ISETP.GE.OR P6, PT, R2, R3, P6 ;  /* 0x000000030200720c */ /* 0x000fe200037c6670 */
[----:B------:R-:W-:Y:S01]  /*64a0*/  @!P3 IMAD R11, R8, R5, RZ ;  /* 0x00000005080bb224 */ /* 0x000fe200078e02ff */
[-C--:B------:R-:W-:Y:S01]  /*64b0*/  @!P4 IADD3 R8, P1, R13, R4.reuse, RZ ;  /* 0x000000040d08c210 */ /* 0x080fe20007f3e0ff */
[----:B------:R2:W-:Y:S03]  /*64c0*/  STG.E.128 [R16.64+0x80], RZ ;  /* 0x000080ff10007986 */ /* 0x0005e6000c101d0a */
[----:B------:R-:W-:Y:S01]  /*64d0*/  @!P3 IADD3 R9, P0, R11, R4, RZ ;  /* 0x000000040b09b210 */ /* 0x000fe20007f1e0ff */
[----:B------:R2:W-:Y:S01]  /*64e0*/  @!P5 STG.E [R14.64], R7 ;  /* 0x000000070e00d986 */ /* 0x0005e2000c10190a */
[----:B------:R-:W-:-:S02]  /*64f0*/  @!P4 LEA.HI.X.SX32 R13, R13, R0, 0x1, P1 ;  /* 0x000000000d0dc211 */ /* 0x000fc400008f0eff */
[----:B------:R-:W-:Y:S02]  /*6500*/  @!P3 LEA.HI.X.SX32 R6, R11, R0, 0x1, P0 ;  /* 0x000000000b06b211 */ /* 0x000fe400000f0eff */
[C---:B------:R-:W-:Y:S02]  /*6510*/  @!P4 LEA R12, P1, R8.reuse, c[0x0][0x200], 0x2 ;  /* 0x00008000080cca11 */ /* 0x040fe400078210ff */
[C---:B------:R-:W-:Y:S01]  /*6520*/  @!P3 LEA R10, P0, R9.reuse, c[0x0][0x200], 0x2 ;  /* 0x00008000090aba11 */ /* 0x040fe200078010ff */
[----:B-1----:R-:W-:Y:S01]  /*6530*/  @!P4 IMAD.MOV.U32 R19, RZ, RZ, 0x7f800000 ;  /* 0x7f800000ff13c424 */ /* 0x002fe200078e00ff */
[----:B------:R-:W-:Y:S02]  /*6540*/  @!P4 LEA.HI.X R13, R8, c[0x0][0x204], R13, 0x2, P1 ;  /* 0x00008100080dca11 */ /* 0x000fe400008f140d */
[----:B------:R-:W-:Y:S01]  /*6550*/  @!P3 LEA.HI.X R11, R9, c[0x0][0x204], R6, 0x2, P0 ;  /* 0x00008100090bba11 */ /* 0x000fe200000f1406 */
[----:B------:R-:W-:Y:S02]  /*6560*/  @!P3 IMAD.MOV.U32 R9, RZ, RZ, 0x7f800000 ;  /* 0x7f800000ff09b424 */ /* 0x000fe400078e00ff */
[----:B------:R2:W-:Y:S04]  /*6570*/  @!P4 STG.E [R12.64], R19 ;  /* 0x000000130c00c986 */ /* 0x0005e8000c10190a */
[----:B------:R2:W-:Y:S01]  /*6580*/  @!P3 STG.E [R10.64], R9 ;  /* 0x000000090a00b986 */ /* 0x0005e2000c10190a */
        /* <DEDUP_REMOVED lines=9> */
.L_x_466:
        /* <DEDUP_REMOVED lines=14> */
.L_x_1400:


//--------------------- .text._ZN5flash16flash_fwd_kernelI23Flash_fwd_kernel_traitsILi128ELi64ELi64ELi4ELb0ELb0EN7cutlass6half_tE19Flash_kernel_traitsILi128ELi64ELi64ELi4ES3_EELb0ELb1ELb0ELb0ELb1ELb1ELb1ELb0EEEvNS_16Flash_fwd_paramsE --------------------------
	.section	.text._ZN5flash16flash_fwd_kernelI23Flash_fwd_kernel_traitsILi128ELi64ELi64ELi4ELb0ELb0EN7cutlass6half_tE19Flash_kernel_traitsILi128ELi64ELi64ELi4ES3_EELb0ELb1ELb0ELb0ELb1ELb1ELb1ELb0EEEvNS_16Flash_fwd_paramsE,"ax",@progbits
	.sectioninfo	@"SHI_REGISTERS=200"
	.align	128
        .global         _ZN5flash16flash_fwd_kernelI23Flash_fwd_kernel_traitsILi128ELi64ELi64ELi4ELb0ELb0EN7cutlass6half_tE19Flash_kernel_traitsILi128ELi64ELi64ELi4ES3_EELb0ELb1ELb0ELb0ELb1ELb1ELb1ELb0EEEvNS_16Flash_fwd_paramsE
        .type           _ZN5flash16flash_fwd_kernelI23Flash_fwd_kernel_traitsILi128ELi64ELi64ELi4ELb0ELb0EN7cutlass6half_tE19Flash_kernel_traitsILi128ELi64ELi64ELi4ES3_EELb0ELb1ELb0ELb0ELb1ELb1ELb1ELb0EEEvNS_16Flash_fwd_paramsE,@function
        .size           _ZN5flash16flash_fwd_kernelI23Flash_fwd_kernel_traitsILi128ELi64ELi64ELi4ELb0ELb0EN7cutlass6half_tE19Flash_kernel_traitsILi128ELi64ELi64ELi4ES3_EELb0ELb1ELb0ELb0ELb1ELb1ELb1ELb0EEEvNS_16Flash_fwd_paramsE,(.L_x_1401 - _ZN5flash16flash_fwd_kernelI23Flash_fwd_kernel_traitsILi128ELi64ELi64ELi4ELb0ELb0EN7cutlass6half_tE19Flash_kernel_traitsILi128ELi64ELi64ELi4ES3_EELb0ELb1ELb0ELb0ELb1ELb1ELb1ELb0EEEvNS_16Flash_fwd_paramsE)
        .other          _ZN5flash16flash_fwd_kernelI23Flash_fwd_kernel_traitsILi128ELi64ELi64ELi4ELb0ELb0EN7cutlass6half_tE19Flash_kernel_traitsILi128ELi64ELi64ELi4ES3_EELb0ELb1ELb0ELb0ELb1ELb1ELb1ELb0EEEvNS_16Flash_fwd_paramsE,@"STO_CUDA_ENTRY STV_DEFAULT"
_ZN5flash16flash_fwd_kernelI23Flash_fwd_kernel_traitsILi128ELi64ELi64ELi4ELb0ELb0EN7cutlass6half_tE19Flash_kernel_traitsILi128ELi64ELi64ELi4ES3_EELb0ELb1ELb0ELb0ELb1ELb1ELb1ELb0EEEvNS_16Flash_fwd_paramsE:
.text._ZN5flash16flash_fwd_kernelI23Flash_fwd_kernel_traitsILi128ELi64ELi64ELi4ELb0ELb0EN7cutlass6half_tE19Flash_kernel_traitsILi128ELi64ELi64ELi4ES3_EELb0ELb1ELb0ELb0ELb1ELb1ELb1ELb0EEEvNS_16Flash_fwd_paramsE:
        /* <DEDUP_REMOVED lines=43> */
[----:B------:R-:W-:Y:S01]  /*02b0*/  IABS R20, R14 ;  /* 0x0000000e00147213 */ /* 0x000fe20000000000 */
[----:B------:R-:W-:Y:S01]  /*02c0*/  UMOV UR6, 0x5 ;  /* 0x0000000500067882 */ /* 0x000fe20000000000 */
[----:B------:R-:W-:Y:S01]  /*02d0*/  LEA.HI R16, R30, R7, RZ, 0x3 ;  /* 0x000000071e107211 */ /* 0x000fe200078f18ff */
[----:B------:R-:W-:Y:S01]  /*02e0*/  USHF.L.U64.HI UR12, UR4, UR6, UR5 ;  /* 0x00000006040c7299 */ /* 0x000fe20008010205 */
[----:B------:R-:W-:Y:S01]  /*02f0*/  ISETP.NE.AND P2, PT, RZ, c[0x0][0x1c8], PT ;  /* 0x00007200ff007a0c */ /* 0x000fe20003f45270 */
        /* <DEDUP_REMOVED lines=9> */
[----:B------:R-:W-:Y:S01]  /*0390*/  LEA.HI R0, R30, R7, RZ, 0x4 ;  /* 0x000000071e007211 */ /* 0x000fe200078f20ff */
[----:B-1----:R-:W1:Y:S01]  /*03a0*/  MUFU.RCP R18, R2 ;  /* 0x0000000200127308 */ /* 0x002e620000001000 */
[----:B------:R-:W-:Y:S01]  /*03b0*/  LOP3.LUT R9, R9, 0x1c0, RZ, 0xc0, !PT ;  /* 0x000001c009097812 */ /* 0x000fe200078ec0ff */
[----:B------:R-:W-:Y:S01]  /*03c0*/  IMAD.SHL.U32 R162, R5, 0x8, RZ ;  /* 0x0000000805a27824 */ /* 0x000fe200078e00ff */
[----:B------:R-:W-:Y:S01]  /*03d0*/  SHF.R.S32.HI R11, RZ, 0x4, R0 ;  /* 0x00000004ff0b7819 */ /* 0x000fe20000011400 */
[----:B------:R-:W-:Y:S01]  /*03e0*/  IMAD.WIDE R164, R164, 0x40, R12 ;  /* 0x00000040a4a47825 */ /* 0x000fe200078e020c */
[----:B------:R-:W-:Y:S01]  /*03f0*/  SHF.R.U32.HI R152, RZ, 0x3, R9 ;  /* 0x00000003ff987819 */ /* 0x000fe20000011609 */
[----:B------:R-:W-:Y:S01]  /*0400*/  USHF.L.U32 UR8, UR4, 0x6, URZ ;  /* 0x0000000604087899 */ /* 0x000fe2000800063f */
[----:B------:R-:W-:Y:S01]  /*0410*/  LOP3.LUT R3, R9, 0x38, R162, 0xf8, !PT ;  /* 0x0000003809037812 */ /* 0x000fe200078ef8a2 */
[----:B------:R-:W-:Y:S01]  /*0420*/  USHF.L.U32 UR9, UR4, 0x5, URZ ;  /* 0x0000000504097899 */ /* 0x000fe2000800063f */
[----:B------:R-:W-:-:S02]  /*0430*/  LEA.HI R4, R0, R11, RZ, 0x1 ;  /* 0x0000000b00047211 */ /* 0x000fc400078f08ff */
[----:B------:R-:W-:Y:S02]  /*0440*/  LOP3.LUT R152, R3, R152, RZ, 0x3c, !PT ;  /* 0x0000009803987212 */ /* 0x000fe400078e3cff */
[----:B------:R-:W-:Y:S02]  /*0450*/  LOP3.LUT R0, R0, 0xfffffff0, RZ, 0xc0, !PT ;  /* 0xfffffff000007812 */ /* 0x000fe400078ec0ff */
[----:B------:R-:W-:Y:S02]  /*0460*/  LEA.HI.X.SX32 R10, R17, R13, 0x1, P0 ;  /* 0x0000000d110a7211 */ /* 0x000fe400000f0eff */
[----:B-1----:R-:W-:Y:S02]  /*0470*/  IADD3 R18, R18, 0xffffffe, RZ ;  /* 0x0ffffffe12127810 */ /* 0x002fe40007ffe0ff */
[----:B------:R-:W-:Y:S02]  /*0480*/  LOP3.LUT R4, R4, 0xfffffffe, RZ, 0xc0, !PT ;  /* 0xfffffffe04047812 */ /* 0x000fe400078ec0ff */
[----:B------:R-:W1:Y:S01]  /*0490*/  F2I.FTZ.U32.TRUNC.NTZ R19, R18 ;  /* 0x0000001200137305 */ /* 0x000e62000021f000 */
[----:B------:R-:W-:-:S02]  /*04a0*/  LOP3.LUT R2, R14, c[0x0][0x1c8], RZ, 0x3c, !PT ;  /* 0x000072000e027a12 */ /* 0x000fc400078e3cff */
[----:B------:R-:W-:Y:S01]  /*04b0*/  IMAD.IADD R4, R11, 0x1, -R4 ;  /* 0x000000010b047824 */ /* 0x000fe200078e0a04 */
[----:B------:R-:W-:Y:S02]  /*04c0*/  SHF.R.S32.HI R13, RZ, 0x1f, R15 ;  /* 0x0000001fff0d7819 */ /* 0x000fe4000001140f */
[--C-:B------:R-:W-:Y:S02]  /*04d0*/  SHF.R.S32.HI R163, RZ, 0x1f, R162.reuse ;  /* 0x0000001fffa37819 */ /* 0x100fe400000114a2 */
[----:B------:R-:W-:Y:S01]  /*04e0*/  ISETP.GE.AND P1, PT, R2, RZ, PT ;  /* 0x000000ff0200720c */ /* 0x000fe20003f26270 */
[----:B------:R-:W-:Y:S01]  /*04f0*/  IMAD R2, R13, c[0x0][0x178], RZ ;  /* 0x00005e000d027a24 */ /* 0x000fe200078e02ff */
[-C--:B------:R-:W-:Y:S01]  /*0500*/  LEA.HI R9, R30, R7.reuse, RZ, 0x6 ;  /* 0x000000071e097211 */ /* 0x080fe200078f30ff */
[----:B------:R-:W-:Y:S01]  /*0510*/  IMAD.WIDE.U32 R24, R23, c[0x0][0x198], R162 ;  /* 0x0000660017187a25 */ /* 0x000fe200078e00a2 */
[----:B------:R-:W-:Y:S02]  /*0520*/  SHF.R.S32.HI R12, RZ, 0x1f, R14 ;  /* 0x0000001fff0c7819 */ /* 0x000fe4000001140e */
[----:B------:R-:W-:Y:S01]  /*0530*/  IADD3 R29, R28, -0x1, RZ ;  /* 0xffffffff1c1d7810 */ /* 0x000fe20007ffe0ff */
[----:B------:R-:W-:Y:S01]  /*0540*/  IMAD R2, R15, c[0x0][0x17c], R2 ;  /* 0x00005f000f027a24 */ /* 0x000fe200078e0202 */
[----:B------:R-:W-:Y:S01]  /*0550*/  LEA.HI R30, R30, R7, RZ, 0x5 ;  /* 0x000000071e1e7211 */ /* 0x000fe200078f28ff */
[----:B-1----:R-:W-:-:S02]  /*0560*/  IMAD.MOV R3, RZ, RZ, -R19 ;  /* 0x000000ffff037224 */ /* 0x002fc400078e0a13 */
[----:B------:R-:W-:Y:S01]  /*0570*/  IMAD.MOV.U32 R18, RZ, RZ, RZ ;  /* 0x000000ffff127224 */ /* 0x000fe200078e00ff */
[--C-:B------:R-:W-:Y:S01]  /*0580*/  SHF.R.S32.HI R31, RZ, 0x5, R30.reuse ;  /* 0x00000005ff1f7819 */ /* 0x100fe2000001141e */
[----:B------:R-:W-:Y:S01]  /*0590*/  IMAD R3, R3, R8, RZ ;  /* 0x0000000803037224 */ /* 0x000fe200078e02ff */
[----:B------:R-:W-:Y:S01]  /*05a0*/  SHF.R.S32.HI R160, RZ, 0x1f, R30 ;  /* 0x0000001fffa07819 */ /* 0x000fe2000001141e */
[----:B------:R-:W-:-:S03]  /*05b0*/  IMAD.WIDE.U32 R26, R15, c[0x0][0x178], R162 ;  /* 0x00005e000f1a7a25 */ /* 0x000fc600078e00a2 */
[----:B------:R-:W-:Y:S01]  /*05c0*/  LEA.HI R160, R160, R31, RZ, 0x2 ;  /* 0x0000001fa0a07211 */ /* 0x000fe200078f10ff */
[----:B------:R-:W-:-:S03]  /*05d0*/  IMAD.HI.U32 R17, R19, R3, R18 ;  /* 0x0000000313117227 */ /* 0x000fc600078e0012 */
[----:B------:R-:W-:Y:S01]  /*05e0*/  LOP3.LUT R160, R160, 0xfffffffc, RZ, 0xc0, !PT ;  /* 0xfffffffca0a07812 */ /* 0x000fe200078ec0ff */
[----:B------:R-:W-:Y:S02]  /*05f0*/  IMAD.IADD R19, R7, 0x1, -R0 ;  /* 0x0000000107137824 */ /* 0x000fe400078e0a00 */
[C---:B------:R-:W-:Y:S02]  /*0600*/  IMAD R0, R10.reuse, c[0x0][0x198], RZ ;  /* 0x000066000a007a24 */ /* 0x040fe400078e02ff */
[----:B------:R-:W-:Y:S01]  /*0610*/  IMAD R10, R10, c[0x0][0x1a0], RZ ;  /* 0x000068000a0a7a24 */ /* 0x000fe200078e02ff */
[----:B------:R-:W-:Y:S01]  /*0620*/  SHF.R.S32.HI R18, RZ, 0x1f, R19 ;  /* 0x0000001fff127819 */ /* 0x000fe20000011413 */
[----:B------:R-:W-:Y:S02]  /*0630*/  IMAD R11, R23, c[0x0][0x19c], R0 ;  /* 0x00006700170b7a24 */ /* 0x000fe400078e0200 */
[----:B------:R-:W-:Y:S01]  /*0640*/  IMAD.HI.U32 R0, R17, R20, RZ ;  /* 0x0000001411007227 */ /* 0x000fe200078e00ff */
[----:B------:R-:W-:-:S03]  /*0650*/  LEA.HI R3, R18, R19, RZ, 0x3 ;  /* 0x0000001312037211 */ /* 0x000fc600078f18ff */
[----:B------:R-:W-:Y:S01]  /*0660*/  IMAD.MOV R17, RZ, RZ, -R0 ;  /* 0x000000ffff117224 */ /* 0x000fe200078e0a00 */
[----:B------:R-:W-:Y:S01]  /*0670*/  LOP3.LUT R18, R3, 0xfffffff8, RZ, 0xc0, !PT ;  /* 0xfffffff803127812 */ /* 0x000fe200078ec0ff */
[C---:B------:R-:W-:Y:S02]  /*0680*/  IMAD R10, R23.reuse, c[0x0][0x1a4], R10 ;  /* 0x00006900170a7a24 */ /* 0x040fe400078e020a */
[----:B------:R-:W-:Y:S02]  /*0690*/  IMAD R17, R8, R17, R20 ;  /* 0x0000001108117224 */ /* 0x000fe400078e0214 */
[----:B------:R-:W-:-:S03]  /*06a0*/  IMAD.WIDE.U32 R22, R23, c[0x0][0x1a0], R162 ;  /* 0x0000680017167a25 */ /* 0x000fc600078e00a2 */
[----:B------:R-:W-:Y:S01]  /*06b0*/  ISETP.GT.U32.AND P0, PT, R8, R17, PT ;  /* 0x000000110800720c */ /* 0x000fe20003f04070 */
[----:B------:R-:W-:Y:S02]  /*06c0*/  IMAD.SHL.U32 R9, R9, 0x8, RZ ;  /* 0x0000000809097824 */ /* 0x000fe400078e00ff */
[----:B------:R-:W-:Y:S02]  /*06d0*/  IMAD.IADD R23, R23, 0x1, R10 ;  /* 0x0000000117177824 */ /* 0x000fe400078e020a */
[----:B------:R-:W-:Y:S01]  /*06e0*/  IMAD.IADD R27, R27, 0x1, R2 ;  /* 0x000000011b1b7824 */ /* 0x000fe200078e0202 */
[----:B------:R-:W-:Y:S01]  /*06f0*/  LOP3.LUT R152, R152, 0x7ffffe00, R9, 0xf8, !PT ;  /* 0x7ffffe0098987812 */ /* 0x000fe200078ef809 */
[----:B------:R-:W-:Y:S02]  /*0700*/  IMAD.IADD R25, R25, 0x1, R11 ;  /* 0x0000000119197824 */ /* 0x000fe400078e020b */
[----:B------:R-:W-:Y:S02]  /*0710*/  IMAD R10, R13, c[0x0][0x180], RZ ;  /* 0x000060000d0a7a24 */ /* 0x000fe400078e02ff */
[----:B------:R-:W-:-:S02]  /*0720*/  IMAD.IADD R2, R19, 0x1, -R18 ;  /* 0x0000000113027824 */ /* 0x000fc400078e0a12 */
[----:B------:R-:W-:Y:S01]  /*0730*/  @!P0 IMAD.IADD R17, R17, 0x1, -R8 ;  /* 0x0000000111118824 */ /* 0x000fe200078e0a08 */
[----:B------:R-:W-:Y:S01]  /*0740*/  @!P0 IADD3 R0, R0, 0x1, RZ ;  /* 0x0000000100008810 */ /* 0x000fe20007ffe0ff */
[----:B------:R-:W-:Y:S02]  /*0750*/  IMAD R19, R12, c[0x0][0x1a8], RZ ;  /* 0x00006a000c137a24 */ /* 0x000fe400078e02ff */
[----:B------:R-:W-:Y:S01]  /*0760*/  IMAD.SHL.U32 R9, R5, 0x40, RZ ;  /* 0x0000004005097824 */ /* 0x000fe200078e00ff */
[----:B------:R-:W-:Y:S01]  /*0770*/  ISETP.GE.U32.AND P3, PT, R17, R8, PT ;  /* 0x000000081100720c */ /* 0x000fe20003f66070 */
[C---:B------:R-:W-:Y:S02]  /*0780*/  IMAD R10, R15.reuse, c[0x0][0x184], R10 ;  /* 0x000061000f0a7a24 */ /* 0x040fe400078e020a */
[----:B------:R-:W-:Y:S01]  /*0790*/  IMAD.WIDE.U32 R156, R15, c[0x0][0x180], R24 ;  /* 0x000060000f9c7a25 */ /* 0x000fe200078e0018 */
[----:B------:R-:W-:-:S03]  /*07a0*/  LOP3.LUT R9, R9, 0x1c0, RZ, 0xc0, !PT ;  /* 0x000001c009097812 */ /* 0x000fc600078ec0ff */
[C---:B------:R-:W-:Y:S01]  /*07b0*/  IMAD R19, R14.reuse, c[0x0][0x1ac], R19 ;  /* 0x00006b000e137a24 */ /* 0x040fe200078e0213 */
[----:B------:R-:W-:Y:S01]  /*07c0*/  LOP3.LUT R16, R9, 0x8, R16, 0xf8, !PT ;  /* 0x0000000809107812 */ /* 0x000fe200078ef810 */
[----:B------:R-:W-:Y:S01]  /*07d0*/  IMAD.WIDE.U32 R26, R14, c[0x0][0x1a8], R26 ;  /* 0x00006a000e1a7a25 */ /* 0x000fe200078e001a */
[----:B------:R-:W-:-:S03]  /*07e0*/  SHF.R.U32.HI R9, RZ, 0x3, R9 ;  /* 0x00000003ff097819 */ /* 0x000fc60000011609 */
[----:B------:R-:W-:Y:S01]  /*07f0*/  @P3 IADD3 R0, R0, 0x1, RZ ;  /* 0x0000000100003810 */ /* 0x000fe20007ffe0ff */
[----:B------:R-:W-:Y:S01]  /*0800*/  IMAD.IADD R157, R157, 0x1, R10 ;  /* 0x000000019d9d7824 */ /* 0x000fe200078e020a */
[----:B------:R-:W-:Y:S01]  /*0810*/  LOP3.LUT R9, R16, R9, RZ, 0x3c, !PT ;  /* 0x0000000910097212 */ /* 0x000fe200078e3cff */
[----:B------:R-:W-:Y:S02]  /*0820*/  IMAD.IADD R27, R27, 0x1, R19 ;  /* 0x000000011b1b7824 */ /* 0x000fe400078e0213 */
[----:B------:R-:W-:Y:S01]  /*0830*/  IMAD.MOV.U32 R10, RZ, RZ, R0 ;  /* 0x000000ffff0a7224 */ /* 0x000fe200078e0000 */
[----:B------:R-:W-:Y:S01]  /*0840*/  SHF.R.S32.HI R0, RZ, 0x1f, R29 ;  /* 0x0000001fff007819 */ /* 0x000fe2000001141d */
[----:B------:R-:W-:Y:S02]  /*0850*/  IMAD R11, R165, c[0x0][0x190], RZ ;  /* 0x00006400a50b7a24 */ /* 0x000fe400078e02ff */
[----:B------:R-:W-:Y:S01]  /*0860*/  @!P1 IMAD.MOV R10, RZ, RZ, -R10 ;  /* 0x000000ffff0a9224 */ /* 0x000fe200078e0a0a */
[----:B------:R-:W-:Y:S01]  /*0870*/  @!P2 LOP3.LUT R10, RZ, c[0x0][0x1c8], RZ, 0x33, !PT ;  /* 0x00007200ff0aaa12 */ /* 0x000fe200078e33ff */
[----:B------:R-:W-:-:S02]  /*0880*/  IMAD R11, R164, c[0x0][0x194], R11 ;  /* 0x00006500a40b7a24 */ /* 0x000fc400078e020b */
        /* <DEDUP_REMOVED lines=10> */
[----:B------:R-:W-:Y:S02]  /*0930*/  IMAD R159, R151, c[0x0][0x1b0], RZ ;  /* 0x00006c00979f7a24 */ /* 0x000fe400078e02ff */
[----:B------:R-:W-:Y:S01]  /*0940*/  IMAD.WIDE.U32 R156, R10, c[0x0][0x1b0], R156 ;  /* 0x00006c000a9c7a25 */ /* 0x000fe200078e009c */
[----:B------:R-:W-:Y:S02]  /*0950*/  IADD3.X R13, R17, UR12, RZ, P0, !PT ;  /* 0x0000000c110d7c10 */ /* 0x000fe400087fe4ff */
[----:B------:R-:W-:Y:S01]  /*0960*/  IADD3 R14, P0, R12, UR13, RZ ;  /* 0x0000000d0c0e7c10 */ /* 0x000fe2000ff1e0ff */
[----:B------:R-:W-:Y:S02]  /*0970*/  IMAD R159, R10, c[0x0][0x1b4], R159 ;  /* 0x00006d000a9f7a24 */ /* 0x000fe400078e029f */
[----:B------:R-:W-:Y:S01]  /*0980*/  IMAD.SHL.U32 R152, R152, 0x2, RZ ;  /* 0x0000000298987824 */ /* 0x000fe200078e00ff */
[----:B------:R-:W-:Y:S01]  /*0990*/  IADD3.X R15, R13, UR12, RZ, P0, !PT ;  /* 0x0000000c0d0f7c10 */ /* 0x000fe200087fe4ff */
[----:B------:R-:W-:-:S02]  /*09a0*/  IMAD R11, R29, UR7, RZ ;  /* 0x000000071d0b7c24 */ /* 0x000fc4000f8e02ff */
[----:B------:R-:W-:Y:S01]  /*09b0*/  IMAD.IADD R159, R157, 0x1, R159 ;  /* 0x000000019d9f7824 */ /* 0x000fe200078e029f */
[----:B------:R1:W-:Y:S01]  /*09c0*/  LDGSTS.E.BYPASS.LTC128B.128 [R152], [R16.64] ;  /* 0x0000000010987fae */ /* 0x0003e2000b901d4a */
[----:B------:R-:W-:Y:S02]  /*09d0*/  IMAD.MOV.U32 R158, RZ, RZ, R156 ;  /* 0x000000ffff9e7224 */ /* 0x000fe400078e009c */
        /* <DEDUP_REMOVED lines=8> */
[----:B------:R-:W-:Y:S01]  /*0a60*/  IMAD R0, R29, c[0x0][0x1a4], R0 ;  /* 0x000069001d007a24 */ /* 0x000fe200078e0200 */
[----:B------:R3:W-:Y:S01]  /*0a70*/  LDGSTS.E.BYPASS.LTC128B.128 [R152+0x1000], [R14.64] ;  /* 0x010000000e987fae */ /* 0x0007e2000b901d4a */
[----:B------:R-:W-:-:S03]  /*0a80*/  IMAD.WIDE.U32 R154, R10, c[0x0][0x1b8], R154 ;  /* 0x00006e000a9a7a25 */ /* 0x000fc600078e009a */
[----:B------:R3:W-:Y:S01]  /*0a90*/  LDGSTS.E.BYPASS.LTC128B.128 [R152+0x3000], [R14.64+0x80] ;  /* 0x030000800e987fae */ /* 0x0007e2000b901d4a */
[----:B------:R-:W-:Y:S02]  /*0aa0*/  IMAD R151, R10, c[0x0][0x1bc], R151 ;  /* 0x00006f000a977a24 */ /* 0x000fe400078e0297 */
[----:B------:R-:W-:Y:S02]  /*0ab0*/  IMAD.SHL.U32 R10, R2, 0x40, RZ ;  /* 0x00000040020a7824 */ /* 0x000fe400078e00ff */
[----:B------:R-:W-:Y:S02]  /*0ac0*/  IMAD.IADD R151, R155, 0x1, R151 ;  /* 0x000000019b977824 */ /* 0x000fe400078e0297 */
[C---:B------:R-:W-:Y:S02]  /*0ad0*/  IMAD R88, R31.reuse, 0x10, R88 ;  /* 0x000000101f587824 */ /* 0x040fe400078e0258 */
[----:B------:R-:W-:Y:S01]  /*0ae0*/  IMAD.IADD R160, R31, 0x1, -R160 ;  /* 0x000000011fa07824 */ /* 0x000fe200078e0aa0 */
[----:B-1----:R-:W-:-:S04]  /*0af0*/  IADD3 R16, P1, R14, UR13, RZ ;  /* 0x0000000d0e107c10 */ /* 0x002fc8000ff3e0ff */
[----:B------:R-:W-:Y:S01]  /*0b00*/  IADD3.X R17, R15, UR12, RZ, P1, !PT ;  /* 0x0000000c0f117c10 */ /* 0x000fe20008ffe4ff */
[----:B------:R-:W-:Y:S01]  /*0b10*/  USHF.L.U64.HI UR12, UR4, UR6, UR5 ;  /* 0x00000006040c7299 */ /* 0x000fe20008010205 */
[----:B--2---:R-:W-:-:S03]  /*0b20*/  IMAD.WIDE.U32 R12, R29, c[0x0][0x1a0], RZ ;  /* 0x000068001d0c7a25 */ /* 0x004fc600078e00ff */
[----:B------:R1:W-:Y:S01]  /*0b30*/  LDGSTS.E.BYPASS.LTC128B.128 [R152+0x1800], [R16.64] ;  /* 0x0180000010987fae */ /* 0x0003e2000b901d4a */
[----:B------:R-:W-:Y:S01]  /*0b40*/  ULDC.64 UR4, c[0x0][0x1a0] ;  /* 0x0000680000047ab9 */ /* 0x000fe20000000a00 */
[----:B------:R-:W-:Y:S02]  /*0b50*/  IMAD.IADD R0, R13, 0x1, R0 ;  /* 0x000000010d007824 */ /* 0x000fe400078e0200 */
        /* <DEDUP_REMOVED lines=33> */
[----:B-1----:R-:W-:Y:S01]  /*0d70*/  IADD3 R16, P1, R10, UR13, RZ ;  /* 0x0000000d0a107c10 */ /* 0x002fe2000ff3e0ff */
[----:B------:R-:W-:Y:S01]  /*0d80*/  IMAD.MOV.U32 R8, RZ, RZ, 0x20 ;  /* 0x00000020ff087424 */ /* 0x000fe200078e00ff */
[----:B------:R-:W-:Y:S01]  /*0d90*/  IADD3.X R11, R13, UR5, RZ, P0, !PT ;  /* 0x000000050d0b7c10 */ /* 0x000fe200087fe4ff */
[----:B------:R-:W0:Y:S01]  /*0da0*/  LDGDEPBAR ;  /* 0x00000000000079af */ /* 0x000e220000000000 */
[----:B------:R-:W-:Y:S01]  /*0db0*/  IMAD R150, R31, 0x400, R4 ;  /* 0x000004001f967824 */ /* 0x000fe200078e0204 */
[----:B--2---:R-:W-:-:S02]  /*0dc0*/  IADD3 R14, P0, R16, UR13, RZ ;  /* 0x0000000d100e7c10 */ /* 0x004fc4000ff1e0ff */
[----:B------:R-:W-:Y:S01]  /*0dd0*/  IADD3.X R17, R11, UR5, RZ, P1, !PT ;  /* 0x000000050b117c10 */ /* 0x000fe20008ffe4ff */
[----:B------:R-:W-:Y:S01]  /*0de0*/  IMAD.IADD R150, R150, 0x1, R3 ;  /* 0x0000000196967824 */ /* 0x000fe200078e0203 */
[----:B------:R-:W-:Y:S02]  /*0df0*/  LOP3.LUT P1, RZ, R2, 0x2, RZ, 0xc0, !PT ;  /* 0x0000000202ff7812 */ /* 0x000fe4000782c0ff */
[----:B------:R-:W-:Y:S01]  /*0e00*/  IADD3.X R15, R17, UR5, RZ, P0, !PT ;  /* 0x00000005110f7c10 */ /* 0x000fe200087fe4ff */
[----:B------:R-:W-:Y:S01]  /*0e10*/  IMAD.SHL.U32 R150, R150, 0x2, RZ ;  /* 0x0000000296967824 */ /* 0x000fe200078e00ff */
[----:B------:R-:W-:Y:S02]  /*0e20*/  LOP3.LUT P0, RZ, R5, 0x2, RZ, 0xc0, !PT ;  /* 0x0000000205ff7812 */ /* 0x000fe4000780c0ff */
[----:B------:R-:W-:Y:S02]  /*0e30*/  LEA R149, R0, 0x4000, 0x1 ;  /* 0x0000400000957811 */ /* 0x000fe400078e08ff */
[----:B------:R-:W-:-:S02]  /*0e40*/  SEL R0, R8, 0xffffffe0, !P1 ;  /* 0xffffffe008007807 */ /* 0x000fc40004800000 */
[----:B------:R-:W-:Y:S02]  /*0e50*/  IADD3 R147, R149, 0x20, RZ ;  /* 0x0000002095937810 */ /* 0x000fe40007ffe0ff */
[----:B------:R-:W-:Y:S01]  /*0e60*/  LOP3.LUT P1, RZ, R2, 0x4, RZ, 0xc0, !PT ;  /* 0x0000000402ff7812 */ /* 0x000fe2000782c0ff */
[----:B------:R-:W-:Y:S01]  /*0e70*/  IMAD.IADD R148, R150, 0x1, R0 ;  /* 0x0000000196947824 */ /* 0x000fe200078e0200 */
[----:B------:R-:W-:Y:S01]  /*0e80*/  LOP3.LUT R143, R3, R4, RZ, 0xfc, !PT ;  /* 0x00000004038f7212 */ /* 0x000fe200078efcff */
[----:B------:R-:W-:Y:S02]  /*0e90*/  IMAD.MOV.U32 R2, RZ, RZ, 0x40 ;  /* 0x00000040ff027424 */ /* 0x000fe400078e00ff */
[----:B------:R-:W-:Y:S01]  /*0ea0*/  @P0 IADD3 R147, R149, -0x20, RZ ;  /* 0xffffffe095930810 */ /* 0x000fe20007ffe0ff */
[----:B------:R-:W-:-:S04]  /*0eb0*/  DEPBAR.LE SB0, 0x0 ;  /* 0x000080000000791a */ /* 0x000fc80000000000 */
[----:B------:R-:W-:Y:S01]  /*0ec0*/  BAR.SYNC.DEFER_BLOCKING 0x0 ;  /* 0x0000000000007b1d */ /* 0x000fe20000010000 */
[----:B------:R-:W-:Y:S02]  /*0ed0*/  LOP3.LUT P0, RZ, R5, 0x4, RZ, 0xc0, !PT ;  /* 0x0000000405ff7812 */ /* 0x000fe4000780c0ff */
[C---:B------:R-:W-:Y:S02]  /*0ee0*/  SEL R5, R2.reuse, 0xffffffc0, !P1 ;  /* 0xffffffc002057807 */ /* 0x040fe40004800000 */
[----:B------:R-:W-:Y:S02]  /*0ef0*/  SEL R2, R2, 0xffffffc0, !P0 ;  /* 0xffffffc002027807 */ /* 0x000fe40004000000 */
[C---:B------:R-:W-:Y:S01]  /*0f00*/  IADD3 R139, R147.reuse, 0x800, RZ ;  /* 0x00000800938b7810 */ /* 0x040fe20007ffe0ff */
[--C-:B------:R-:W-:Y:S01]  /*0f10*/  IMAD.IADD R146, R150, 0x1, R5.reuse ;  /* 0x0000000196927824 */ /* 0x100fe200078e0205 */
[----:B------:R-:W-:Y:S01]  /*0f20*/  IADD3 R138, R147, 0x1000, RZ ;  /* 0x00001000938a7810 */ /* 0x000fe20007ffe0ff */
[----:B------:R-:W-:Y:S01]  /*0f30*/  IMAD.IADD R145, R149, 0x1, R2 ;  /* 0x0000000195917824 */ /* 0x000fe200078e0202 */
[C---:B------:R-:W-:Y:S01]  /*0f40*/  IADD3 R137, R147.reuse, 0x1800, RZ ;  /* 0x0000180093897810 */ /* 0x040fe20007ffe0ff */
[----:B------:R-:W-:Y:S01]  /*0f50*/  IMAD.IADD R144, R148, 0x1, R5 ;  /* 0x0000000194907824 */ /* 0x000fe200078e0205 */
[C---:B------:R-:W-:Y:S01]  /*0f60*/  IADD3 R135, R147.reuse, 0x2000, RZ ;  /* 0x0000200093877810 */ /* 0x040fe20007ffe0ff */
[----:B------:R-:W-:Y:S01]  /*0f70*/  IMAD.IADD R136, R2, 0x1, R147 ;  /* 0x0000000102887824 */ /* 0x000fe200078e0293 */
[----:B------:R-:W-:-:S02]  /*0f80*/  IADD3 R134, R147, 0x2800, RZ ;  /* 0x0000280093867810 */ /* 0x000fc40007ffe0ff */
[C---:B------:R-:W-:Y:S02]  /*0f90*/  IADD3 R133, R147.reuse, 0x3000, RZ ;  /* 0x0000300093857810 */ /* 0x040fe40007ffe0ff */
[----:B------:R-:W-:Y:S01]  /*0fa0*/  IADD3 R132, R147, 0x3800, RZ ;  /* 0x0000380093847810 */ /* 0x000fe20007ffe0ff */
        /* <DEDUP_REMOVED lines=8> */
[----:B------:R3:W-:Y:S04]  /*1030*/  LDGSTS.E.BYPASS.LTC128B.128 [R152+0xb000], [R16.64+0x80] ;  /* 0x0b00008010987fae */ /* 0x0007e8000b901d4a */
[----:B------:R1:W-:Y:S04]  /*1040*/  LDGSTS.E.BYPASS.LTC128B.128 [R152+0x9800], [R14.64] ;  /* 0x098000000e987fae */ /* 0x0003e8000b901d4a */
[----:B------:R1:W-:Y:S04]  /*1050*/  LDGSTS.E.BYPASS.LTC128B.128 [R152+0xb800], [R14.64+0x80] ;  /* 0x0b8000800e987fae */ /* 0x0003e8000b901d4a */
[----:B------:R-:W-:Y:S04]  /*1060*/  LDSM.16.M88.4 R24, [R150] ;  /* 0x000000009618783b */ /* 0x000fe80000000200 */
[----:B------:R-:W2:Y:S04]  /*1070*/  LDSM.16.M88.4 R76, [R89+0x4000] ;  /* 0x00400000594c783b */ /* 0x000ea80000000200 */
[----:B------:R-:W-:Y:S04]  /*1080*/  LDSM.16.M88.4 R64, [R148] ;  /* 0x000000009440783b */ /* 0x000fe80000000200 */
[----:B------:R-:W-:Y:S04]  /*1090*/  LDSM.16.M88.4 R68, [R147] ;  /* 0x000000009344783b */ /* 0x000fe80000000200 */
[----:B------:R-:W5:Y:S04]  /*10a0*/  LDSM.16.M88.4 R36, [R89+0x5000] ;  /* 0x005000005924783b */ /* 0x000f680000000200 */
[----:B------:R-:W5:Y:S04]  /*10b0*/  LDSM.16.M88.4 R44, [R89+0x4800] ;  /* 0x00480000592c783b */ /* 0x000f680000000200 */
[----:B-1----:R-:W1:Y:S04]  /*10c0*/  LDSM.16.M88.4 R12, [R89+0x5800] ;  /* 0x00580000590c783b */ /* 0x002e680000000200 */
[----:B----4-:R-:W-:Y:S04]  /*10d0*/  LDSM.16.M88.4 R20, [R146] ;  /* 0x000000009214783b */ /* 0x010fe80000000200 */
[----:B---3--:R-:W3:Y:S04]  /*10e0*/  LDSM.16.M88.4 R16, [R145] ;  /* 0x000000009110783b */ /* 0x008ee80000000200 */
[----:B------:R-:W4:Y:S04]  /*10f0*/  LDSM.16.M88.4 R56, [R147+0x1000] ;  /* 0x001000009338783b */ /* 0x000f280000000200 */
[----:B------:R-:W1:Y:S01]  /*1100*/  LDSM.16.M88.4 R60, [R147+0x800] ;  /* 0x00080000933c783b */ /* 0x000e620000000200 */
[C---:B--2---:R-:W-:Y:S03]  /*1110*/  HMMA.16816.F32 R8, R24.reuse, R76, RZ ;  /* 0x0000004c1808723c */ /* 0x044fe600000018ff */
[----:B------:R-:W2:Y:S04]  /*1120*/  LDSM.16.M88.4 R52, [R147+0x1800] ;  /* 0x001800009334783b */ /* 0x000ea80000000200 */
[----:B------:R-:W-:Y:S01]  /*1130*/  LDSM.16.M88.4 R72, [R144] ;  /* 0x000000009048783b */ /* 0x000fe20000000200 */
[C---:B------:R-:W-:Y:S03]  /*1140*/  HMMA.16816.F32 R76, R24.reuse, R78, RZ ;  /* 0x0000004e184c723c */ /* 0x040fe600000018ff */
[----:B------:R-:W-:Y:S04]  /*1150*/  LDSM.16.M88.4 R80, [R145+0x1000] ;  /* 0x001000009150783b */ /* 0x000fe80000000200 */
[----:B------:R-:W-:Y:S01]  /*1160*/  LDSM.16.M88.4 R84, [R136+0x1800] ;  /* 0x001800008854783b */ /* 0x000fe20000000200 */
[----:B-----5:R-:W-:Y:S03]  /*1170*/  HMMA.16816.F32 R40, R24, R36, RZ ;  /* 0x000000241828723c */ /* 0x020fe600000018ff */
[----:B------:R-:W0:Y:S05]  /*1180*/  LDGDEPBAR ;  /* 0x00000000000079af */ /* 0x000e2a0000000000 */
[C---:B------:R-:W-:Y:S08]  /*1190*/  HMMA.16816.F32 R8, R64.reuse, R68, R8 ;  /* 0x000000444008723c */ /* 0x040ff00000001808 */
[----:B------:R-:W-:Y:S01]  /*11a0*/  HMMA.16816.F32 R76, R64, R70, R76 ;  /* 0x00000046404c723c */ /* 0x000fe2000000184c */
[----:B------:R-:W5:Y:S07]  /*11b0*/  LDSM.16.M88.4 R68, [R136] ;  /* 0x000000008844783b */ /* 0x000f6e0000000200 */
[C---:B------:R-:W-:Y:S08]  /*11c0*/  HMMA.16816.F32 R48, R24.reuse, R44, RZ ;  /* 0x0000002c1830723c */ /* 0x040ff000000018ff */
[C---:B------:R-:W-:Y:S08]  /*11d0*/  HMMA.16816.F32 R36, R24.reuse, R38, RZ ;  /* 0x000000261824723c */ /* 0x040ff000000018ff */
[C---:B------:R-:W-:Y:S08]  /*11e0*/  HMMA.16816.F32 R44, R24.reuse, R46, RZ ;  /* 0x0000002e182c723c */ /* 0x040ff000000018ff */
[C---:B-1----:R-:W-:Y:S08]  /*11f0*/  HMMA.16816.F32 R32, R24.reuse, R12, RZ ;  /* 0x0000000c1820723c */ /* 0x042ff000000018ff */
[----:B------:R-:W-:Y:S01]  /*1200*/  HMMA.16816.F32 R24, R24, R14, RZ ;  /* 0x0000000e1818723c */ /* 0x000fe200000018ff */
[----:B------:R-:W1:Y:S07]  /*1210*/  LDSM.16.M88.4 R12, [R145+0x800] ;  /* 0x00080000910c783b */ /* 0x000e6e0000000200 */
[C---:B---3--:R-:W-:Y:S08]  /*1220*/  HMMA.16816.F32 R8, R20.reuse, R16, R8 ;  /* 0x000000101408723c */ /* 0x048ff00000001808 */
[----:B------:R-:W-:Y:S01]  /*1230*/  HMMA.16816.F32 R76, R20, R18, R76 ;  /* 0x00000012144c723c */ /* 0x000fe2000000184c */
[----:B------:R-:W-:Y:S07]  /*1240*/  LDSM.16.M88.4 R16, [R89+0x6000] ;  /* 0x006000005910783b */ /* 0x000fee0000000200 */
[C---:B----4-:R-:W-:Y:S08]  /*1250*/  HMMA.16816.F32 R40, R64.reuse, R56, R40 ;  /* 0x000000384028723c */ /* 0x050ff00000001828 */
[C---:B------:R-:W-:Y:S08]  /*1260*/  HMMA.16816.F32 R48, R64.reuse, R60, R48 ;  /* 0x0000003c4030723c */ /* 0x040ff00000001830 */
[C---:B------:R-:W-:Y:S01]  /*1270*/  HMMA.16816.F32 R36, R64.reuse, R58, R36 ;  /* 0x0000003a4024723c */ /* 0x040fe20000001824 */
[----:B------:R-:W3:Y:S07]  /*1280*/  LDSM.16.M88.4 R56, [R150+0x2000] ;  /* 0x002000009638783b */ /* 0x000eee0000000200 */
[C---:B------:R-:W-:Y:S01]  /*1290*/  HMMA.16816.F32 R44, R64.reuse, R62, R44 ;  /* 0x0000003e402c723c */ /* 0x040fe2000000182c */
[----:B------:R-:W-:Y:S07]  /*12a0*/  LDSM.16.M88.4 R60, [R136+0x800] ;  /* 0x00080000883c783b */ /* 0x000fee0000000200 */
[C---:B--2---:R-:W-:Y:S08]  /*12b0*/  HMMA.16816.F32 R32, R64.reuse, R52, R32 ;  /* 0x000000344020723c */ /* 0x044ff00000001820 */
[----:B------:R-:W-:Y:S01]  /*12c0*/  HMMA.16816.F32 R24, R64, R54, R24 ;  /* 0x000000364018723c */ /* 0x000fe20000001818 */
[----:B------:R-:W2:Y:S04]  /*12d0*/  LDSM.16.M88.4 R52, [R145+0x1800] ;  /* 0x001800009134783b */ /* 0x000ea80000000200 */
[----:B------:R-:W-:Y:S03]  /*12e0*/  LDSM.16.M88.4 R64, [R147+0x2000] ;  /* 0x002000009340783b */ /* 0x000fe60000000200 */
[C---:B-----5:R-:W-:Y:S08]  /*12f0*/  HMMA.16816.F32 R8, R72.reuse, R68, R8 ;  /* 0x000000444808723c */ /* 0x060ff00000001808 */
[----:B------:R-:W-:Y:S08]  /*1300*/  HMMA.16816.F32 R76, R72, R70, R76 ;  /* 0x00000046484c723c */ /* 0x000ff0000000184c */
[C---:B------:R-:W-:Y:S08]  /*1310*/  HMMA.16816.F32 R40, R20.reuse, R80, R40 ;  /* 0x000000501428723c */ /* 0x040ff00000001828 */
[C---:B-1----:R-:W-:Y:S08]  /*1320*/  HMMA.16816.F32 R48, R20.reuse, R12, R48 ;  /* 0x0000000c1430723c */ /* 0x042ff00000001830 */
[C---:B------:R-:W-:Y:S01]  /*1330*/  HMMA.16816.F32 R80, R20.reuse, R82, R36 ;  /* 0x000000521450723c */ /* 0x040fe20000001824 */
[----:B------:R-:W1:Y:S07]  /*1340*/  LDSM.16.M88.4 R36, [R148+0x2000] ;  /* 0x002000009424783b */ /* 0x000e6e0000000200 */
[----:B------:R-:W-:Y:S01]  /*1350*/  HMMA.16816.F32 R44, R20, R14, R44 ;  /* 0x0000000e142c723c */ /* 0x000fe2000000182c */
[----:B------:R-:W4:Y:S07]  /*1360*/  LDSM.16.M88.4 R12, [R136+0x1000] ;  /* 0x00100000880c783b */ /* 0x000f2e0000000200 */
[C---:B---3--:R-:W-:Y:S08]  /*1370*/  HMMA.16816.F32 R8, R56.reuse, R16, R8 ;  /* 0x000000103808723c */ /* 0x048ff00000001808 */
[----:B------:R-:W-:Y:S01]  /*1380*/  HMMA.16816.F32 R76, R56, R18, R76 ;  /* 0x00000012384c723c */ /* 0x000fe2000000184c */
[----:B------:R-:W-:Y:S07]  /*1390*/  LDSM.16.M88.4 R16, [R147+0x2800] ;  /* 0x002800009310783b */ /* 0x000fee0000000200 */
[C---:B--2---:R-:W-:Y:S08]  /*13a0*/  HMMA.16816.F32 R32, R20.reuse, R52, R32 ;  /* 0x000000341420723c */ /* 0x044ff00000001820 */
[----:B------:R-:W-:Y:S01]  /*13b0*/  HMMA.16816.F32 R24, R20, R54, R24 ;  /* 0x000000361418723c */ /* 0x000fe20000001818 */
[----:B------:R-:W-:Y:S04]  /*13c0*/  LDSM.16.M88.4 R52, [R145+0x2000] ;  /* 0x002000009134783b */ /* 0x000fe80000000200 */
[----:B------:R-:W-:Y:S03]  /*13d0*/  LDSM.16.M88.4 R20, [R89+0x6800] ;  /* 0x006800005914783b */ /* 0x000fe60000000200 */
[----:B------:R-:W-:Y:S01]  /*13e0*/  HMMA.16816.F32 R68, R72, R60, R48 ;  /* 0x0000003c4844723c */ /* 0x000fe20000001830 */
[----:B------:R-:W2:Y:S07]  /*13f0*/  LDSM.16.M88.4 R48, [R146+0x2000] ;  /* 0x002000009230783b */ /* 0x000eae0000000200 */
[C---:B-1----:R-:W-:Y:S08]  /*1400*/  HMMA.16816.F32 R8, R36.reuse, R64, R8 ;  /* 0x000000402408723c */ /* 0x042ff00000001808 */
[----:B------:R-:W-:Y:S01]  /*1410*/  HMMA.16816.F32 R76, R36, R66, R76 ;  /* 0x00000042244c723c */ /* 0x000fe2000000184c */
[----:B------:R-:W-:Y:S07]  /*1420*/  LDSM.16.M88.4 R64, [R89+0x7000] ;  /* 0x007000005940783b */ /* 0x000fee0000000200 */
[C---:B------:R-:W-:Y:S01]  /*1430*/  HMMA.16816.F32 R44, R72.reuse, R62, R44 ;  /* 0x0000003e482c723c */ /* 0x040fe2000000182c */
[----:B------:R-:W-:Y:S07]  /*1440*/  LDSM.16.M88.4 R60, [R136+0x2000] ;  /* 0x00200000883c783b */ /* 0x000fee0000000200 */
[C---:B----4-:R-:W-:Y:S08]  /*1450*/  HMMA.16816.F32 R40, R72.reuse, R12, R40 ;  /* 0x0000000c4828723c */ /* 0x050ff00000001828 */
[----:B------:R-:W-:Y:S01]  /*1460*/  HMMA.16816.F32 R80, R72, R14, R80 ;  /* 0x0000000e4850723c */ /* 0x000fe20000001850 */
[----:B------:R-:W1:Y:S07]  /*1470*/  LDSM.16.M88.4 R12, [R144+0x2000] ;  /* 0x00200000900c783b */ /* 0x000e6e0000000200 */
[C---:B--2---:R-:W-:Y:S08]  /*1480*/  HMMA.16816.F32 R8, R48.reuse, R52, R8 ;  /* 0x000000343008723c */ /* 0x044ff00000001808 */
[----:B------:R-:W-:Y:S08]  /*1490*/  HMMA.16816.F32 R76, R48, R54, R76 ;  /* 0x00000036304c723c */ /* 0x000ff0000000184c */
[C---:B------:R-:W-:Y:S08]  /*14a0*/  HMMA.16816.F32 R68, R56.reuse, R20, R68 ;  /* 0x000000143844723c */ /* 0x040ff00000001844 */
[----:B------:R-:W-:Y:S01]  /*14b0*/  HMMA.16816.F32 R44, R56, R22, R44 ;  /* 0x00000016382c723c */ /* 0x000fe2000000182c */
[----:B------:R-:W2:Y:S07]  /*14c0*/  LDSM.16.M88.4 R20, [R145+0x2800] ;  /* 0x002800009114783b */ /* 0x000eae0000000200 */
[----:B------:R-:W-:Y:S01]  /*14d0*/  HMMA.16816.F32 R52, R72, R84, R32 ;  /* 0x000000544834723c */ /* 0x000fe20000001820 */
[----:B------:R-:W-:Y:S07]  /*14e0*/  LDSM.16.M88.4 R32, [R136+0x2800] ;  /* 0x002800008820783b */ /* 0x000fee0000000200 */
[C---:B-1----:R-:W-:Y:S08]  /*14f0*/  HMMA.16816.F32 R8, R12.reuse, R60, R8 ;  /* 0x0000003c0c08723c */ /* 0x042ff00000001808 */
[----:B------:R-:W-:Y:S01]  /*1500*/  HMMA.16816.F32 R76, R12, R62, R76 ;  /* 0x0000003e0c4c723c */ /* 0x000fe2000000184c */
[----:B------:R-:W1:Y:S07]  /*1510*/  LDSM.16.M88.4 R60, [R89+0x7800] ;  /* 0x00780000593c783b */ /* 0x000e6e0000000200 */
[C---:B------:R-:W-:Y:S08]  /*1520*/  HMMA.16816.F32 R68, R36.reuse, R16, R68 ;  /* 0x000000102444723c */ /* 0x040ff00000001844 */
[----:B------:R-:W-:Y:S01]  /*1530*/  HMMA.16816.F32 R44, R36, R18, R44 ;  /* 0x00000012242c723c */ /* 0x000fe2000000182c */
[----:B------:R-:W3:Y:S01]  /*1540*/  LDSM.16.M88.4 R16, [R147+0x3000] ;  /* 0x003000009310783b */ /* 0x000ee20000000200 */
[----:B------:R-:W-:-:S02]  /*1550*/  FMUL.FTZ R9, R9, c[0x0][0x2ec] ;  /* 0x0000bb0009097a20 */ /* 0x000fc40000410000 */
[----:B------:R-:W-:-:S04]  /*1560*/  FMUL.FTZ R2, R8, c[0x0][0x2ec] ;  /* 0x0000bb0008027a20 */ /* 0x000fc80000410000 */
[C---:B------:R-:W-:Y:S01]  /*1570*/  HMMA.16816.F32 R40, R56.reuse, R64, R40 ;  /* 0x000000403828723c */ /* 0x040fe20000001828 */
[----:B------:R4:W-:Y:S06]  /*1580*/  MUFU.TANH R64, R9 ;  /* 0x0000000900407308 */ /* 0x0009ec0000002400 */
[----:B------:R-:W-:Y:S01]  /*1590*/  FMUL.FTZ R65, R10, c[0x0][0x2ec] ;  /* 0x0000bb000a417a20 */ /* 0x000fe20000410000 */
[----:B------:R-:W-:Y:S01]  /*15a0*/  HMMA.16816.F32 R80, R56, R66, R80 ;  /* 0x000000423850723c */ /* 0x000fe20000001850 */
[----:B------:R-:W5:Y:S06]  /*15b0*/  MUFU.TANH R2, R2 ;  /* 0x0000000200027308 */ /* 0x000f6c0000002400 */
[----:B------:R-:W-:Y:S01]  /*15c0*/  FMUL.FTZ R66, R76, c[0x0][0x2ec] ;  /* 0x0000bb004c427a20 */ /* 0x000fe20000410000 */
[----:B--2---:R-:W-:Y:S01]  /*15d0*/  HMMA.16816.F32 R68, R48, R20, R68 ;  /* 0x000000143044723c */ /* 0x004fe20000001844 */
[----:B------:R-:W-:Y:S01]  /*15e0*/  FMUL.FTZ R76, R11, c[0x0][0x2ec] ;  /* 0x0000bb000b4c7a20 */ /* 0x000fe20000410000 */
[----:B------:R-:W-:Y:S01]  /*15f0*/  MUFU.TANH R65, R65 ;  /* 0x0000004100417308 */ /* 0x000fe20000002400 */
[----:B----4-:R-:W2:Y:S01]  /*1600*/  LDSM.16.M88.4 R8, [R147+0x3800] ;  /* 0x003800009308783b */ /* 0x010ea20000000200 */
[----:B------:R-:W-:-:S02]  /*1610*/  FMUL.FTZ R67, R77, c[0x0][0x2ec] ;  /* 0x0000bb004d437a20 */ /* 0x000fc40000410000 */
[----:B------:R-:W-:Y:S02]  /*1620*/  FMUL.FTZ R77, R78, c[0x0][0x2ec] ;  /* 0x0000bb004e4d7a20 */ /* 0x000fe40000410000 */
[----:B------:R-:W-:Y:S01]  /*1630*/  HMMA.16816.F32 R44, R48, R22, R44 ;  /* 0x00000016302c723c */ /* 0x000fe2000000182c */
[----:B------:R-:W4:Y:S01]  /*1640*/  LDSM.16.M88.4 R20, [R145+0x3000] ;  /* 0x003000009114783b */ /* 0x000f220000000200 */
[----:B------:R-:W2:Y:S01]  /*1650*/  MUFU.TANH R66, R66 ;  /* 0x0000004200427308 */ /* 0x000ea20000002400 */
[----:B------:R-:W-:-:S05]  /*1660*/  FMUL.FTZ R78, R79, c[0x0][0x2ec] ;  /* 0x0000bb004f4e7a20 */ /* 0x000fca0000410000 */
[----:B------:R-:W-:Y:S02]  /*1670*/  HMMA.16816.F32 R24, R72, R86, R24 ;  /* 0x000000564818723c */ /* 0x000fe40000001818 */
[----:B------:R-:W2:Y:S06]  /*1680*/  MUFU.TANH R77, R77 ;  /* 0x0000004d004d7308 */ /* 0x000eac0000002400 */
[----:B-1----:R-:W-:Y:S02]  /*1690*/  HMMA.16816.F32 R52, R56, R60, R52 ;  /* 0x0000003c3834723c */ /* 0x002fe40000001834 */
[----:B------:R-:W1:Y:S06]  /*16a0*/  MUFU.TANH R67, R67 ;  /* 0x0000004300437308 */ /* 0x000e6c0000002400 */
[C---:B---3--:R-:W-:Y:S02]  /*16b0*/  HMMA.16816.F32 R40, R36.reuse, R16, R40 ;  /* 0x000000102428723c */ /* 0x048fe40000001828 */
[----:B------:R-:W3:Y:S06]  /*16c0*/  MUFU.TANH R76, R76 ;  /* 0x0000004c004c7308 */ /* 0x000eec0000002400 */
[----:B------:R-:W-:Y:S01]  /*16d0*/  HMMA.16816.F32 R80, R36, R18, R80 ;  /* 0x000000122450723c */ /* 0x000fe20000001850 */
[----:B------:R-:W1:Y:S01]  /*16e0*/  LDSM.16.M88.4 R16, [R145+0x3800] ;  /* 0x003800009110783b */ /* 0x000e620000000200 */
[----:B------:R-:W-:Y:S06]  /*16f0*/  MUFU.TANH R78, R78 ;  /* 0x0000004e004e7308 */ /* 0x000fec0000002400 */
[----:B------:R-:W-:Y:S08]  /*1700*/  HMMA.16816.F32 R24, R56, R62, R24 ;  /* 0x0000003e3818723c */ /* 0x000ff00000001818 */
[C---:B------:R-:W-:Y:S08]  /*1710*/  HMMA.16816.F32 R68, R12.reuse, R32, R68 ;  /* 0x000000200c44723c */ /* 0x040ff00000001844 */
[----:B------:R-:W-:Y:S01]  /*1720*/  HMMA.16816.F32 R44, R12, R34, R44 ;  /* 0x000000220c2c723c */ /* 0x000fe2000000182c */
[----:B------:R-:W3:Y:S07]  /*1730*/  LDSM.16.M88.4 R32, [R136+0x3000] ;  /* 0x003000008820783b */ /* 0x000eee0000000200 */
[----:B--2---:R-:W-:Y:S08]  /*1740*/  HMMA.16816.F32 R52, R36, R8, R52 ;  /* 0x000000082434723c */ /* 0x004ff00000001834 */
[----:B----4-:R-:W-:Y:S01]  /*1750*/  HMMA.16816.F32 R40, R48, R20, R40 ;  /* 0x000000143028723c */ /* 0x010fe20000001828 */
[----:B------:R-:W-:-:S02]  /*1760*/  FMUL.FTZ R8, R70, c[0x0][0x2ec] ;  /* 0x0000bb0046087a20 */ /* 0x000fc40000410000 */
[----:B------:R-:W-:Y:S02]  /*1770*/  FMUL.FTZ R60, R68, c[0x0][0x2ec] ;  /* 0x0000bb00443c7a20 */ /* 0x000fe40000410000 */
[----:B------:R-:W-:Y:S02]  /*1780*/  FMUL.FTZ R61, R69, c[0x0][0x2ec] ;  /* 0x0000bb00453d7a20 */ /* 0x000fe40000410000 */
[----:B------:R-:W-:Y:S01]  /*1790*/  LOP3.LUT R20, R30, 0xffffffe0, RZ, 0xc0, !PT ;  /* 0xffffffe01e147812 */ /* 0x000fe200078ec0ff */
[----:B------:R-:W-:Y:S01]  /*17a0*/  HMMA.16816.F32 R80, R48, R22, R80 ;  /* 0x000000163050723c */ /* 0x000fe20000001850 */
[C---:B------:R-:W-:Y:S01]  /*17b0*/  IMAD.SHL.U32 R30, R7.reuse, 0x2, RZ ;  /* 0x00000002071e7824 */ /* 0x040fe200078e00ff */
[----:B------:R-:W2:Y:S01]  /*17c0*/  MUFU.TANH R8, R8 ;  /* 0x0000000800087308 */ /* 0x000ea20000002400 */
[----:B------:R-:W-:Y:S02]  /*17d0*/  FMUL.FTZ R44, R44, c[0x0][0x2ec] ;  /* 0x0000bb002c2c7a20 */ /* 0x000fe40000410000 */
[----:B------:R-:W-:Y:S01]  /*17e0*/  IMAD.IADD R9, R7, 0x1, -R20 ;  /* 0x0000000107097824 */ /* 0x000fe200078e0a14 */
[----:B------:R-:W-:Y:S01]  /*17f0*/  LOP3.LUT R30, R30, 0x6, RZ, 0xc0, !PT ;  /* 0x000000061e1e7812 */ /* 0x000fe200078ec0ff */
[----:B------:R-:W4:Y:S01]  /*1800*/  LDSM.16.M88.4 R20, [R136+0x3800] ;  /* 0x003800008814783b */ /* 0x000f220000000200 */
[----:B------:R-:W-:Y:S01]  /*1810*/  HMMA.16816.F32 R24, R36, R10, R24 ;  /* 0x0000000a2418723c */ /* 0x000fe20000001818 */
[----:B------:R-:W-:Y:S01]  /*1820*/  FMUL.FTZ R45, R45, c[0x0][0x2ec] ;  /* 0x0000bb002d2d7a20 */ /* 0x000fe20000410000 */
[----:B------:R-:W-:Y:S01]  /*1830*/  MUFU.TANH R44, R44 ;  /* 0x0000002c002c7308 */ /* 0x000fe20000002400 */
[----:B------:R-:W-:Y:S01]  /*1840*/  IMAD R30, R29, 0x40, R30 ;  /* 0x000000401d1e7824 */ /* 0x000fe200078e021e */
[----:B------:R-:W-:-:S04]  /*1850*/  DEPBAR.LE SB0, 0x0 ;  /* 0x000080000000791a */ /* 0x000fc80000000000 */
[----:B-1----:R-:W-:Y:S01]  /*1860*/  HMMA.16816.F32 R52, R48, R16, R52 ;  /* 0x000000103034723c */ /* 0x002fe20000001834 */
[C---:B------:R-:W-:Y:S01]  /*1870*/  IADD3 R10, R30.reuse, 0x1, RZ ;  /* 0x000000011e0a7810 */ /* 0x040fe20007ffe0ff */
[----:B------:R-:W-:Y:S01]  /*1880*/  MUFU.TANH R45, R45 ;  /* 0x0000002d002d7308 */ /* 0x000fe20000002400 */
[C---:B------:R-:W-:Y:S02]  /*1890*/  IADD3 R38, R30.reuse, 0x28, RZ ;  /* 0x000000281e267810 */ /* 0x040fe40007ffe0ff */
[----:B------:R-:W-:-:S03]  /*18a0*/  IADD3 R36, R30, 0x29, RZ ;  /* 0x000000291e247810 */ /* 0x000fc60007ffe0ff */
[----:B---3--:R-:W-:Y:S02]  /*18b0*/  HMMA.16816.F32 R40, R12, R32, R40 ;  /* 0x000000200c28723c */ /* 0x008fe40000001828 */
[----:B------:R-:W-:Y:S05]  /*18c0*/  MUFU.TANH R60, R60 ;  /* 0x0000003c003c7308 */ /* 0x000fea0000002400 */
[----:B------:R-:W-:Y:S01]  /*18d0*/  FMUL.FTZ R33, R46, c[0x0][0x2ec] ;  /* 0x0000bb002e217a20 */ /* 0x000fe20000410000 */
[----:B------:R-:W-:Y:S01]  /*18e0*/  HMMA.16816.F32 R24, R48, R18, R24 ;  /* 0x000000123018723c */ /* 0x000fe20000001818 */
[----:B------:R-:W-:Y:S01]  /*18f0*/  SHF.R.S32.HI R46, RZ, 0x1f, R9 ;  /* 0x0000001fff2e7819 */ /* 0x000fe20000011409 */
[----:B------:R-:W-:Y:S01]  /*1900*/  FMUL.FTZ R32, R71, c[0x0][0x2ec] ;  /* 0x0000bb0047207a20 */ /* 0x000fe20000410000 */
[----:B------:R-:W-:Y:S02]  /*1910*/  MUFU.TANH R61, R61 ;  /* 0x0000003d003d7308 */ /* 0x000fe40000002400 */
[----:B------:R-:W-:-:S02]  /*1920*/  LEA.HI R153, R46, R9, RZ, 0x2 ;  /* 0x000000092e997211 */ /* 0x000fc400078f10ff */
[----:B------:R-:W-:Y:S01]  /*1930*/  IADD3 R18, R30, 0x31, RZ ;  /* 0x000000311e127810 */ /* 0x000fe20007ffe0ff */
[C---:B------:R-:W-:Y:S01]  /*1940*/  HMMA.16816.F32 R80, R12.reuse, R34, R80 ;  /* 0x000000220c50723c */ /* 0x040fe20000001850 */
[----:B------:R-:W-:Y:S02]  /*1950*/  SHF.R.S32.HI R153, RZ, 0x2, R153 ;  /* 0x00000002ff997819 */ /* 0x000fe40000011499 */
[----:B------:R-:W1:Y:S02]  /*1960*/  MUFU.TANH R33, R33 ;  /* 0x0000002100217308 */ /* 0x000e640000002400 */
[----:B------:R-:W-:Y:S02]  /*1970*/  IADD3 R7, R88, 0x1, R153 ;  /* 0x0000000158077810 */ /* 0x000fe40007ffe099 */
[----:B------:R-:W-:Y:S01]  /*1980*/  FMUL.FTZ R34, R47, c[0x0][0x2ec] ;  /* 0x0000bb002f227a20 */ /* 0x000fe20000410000 */
[----:B----4-:R-:W-:Y:S01]  /*1990*/  HMMA.16816.F32 R52, R12, R20, R52 ;  /* 0x000000140c34723c */ /* 0x010fe20000001834 */
[----:B------:R-:W-:Y:S01]  /*19a0*/  IADD3 R7, R6, -c[0x0][0x214], R7 ;  /* 0x8000850006077a10 */ /* 0x000fe20007ffe007 */
[----:B------:R-:W-:Y:S01]  /*19b0*/  FMUL.FTZ R41, R41, c[0x0][0x2ec] ;  /* 0x0000bb0029297a20 */ /* 0x000fe20000410000 */
[----:B------:R-:W-:Y:S01]  /*19c0*/  MUFU.TANH R32, R32 ;  /* 0x0000002000207308 */ /* 0x000fe20000002400 */
[----:B------:R-:W-:Y:S01]  /*19d0*/  FMUL.FTZ R42, R42, c[0x0][0x2ec] ;  /* 0x0000bb002a2a7a20 */ /* 0x000fe20000410000 */
[----:B------:R-:W-:Y:S01]  /*19e0*/  IADD3 R7, R7, c[0x0][0x2e8], RZ ;  /* 0x0000ba0007077a10 */ /* 0x000fe20007ffe0ff */
[----:B------:R-:W-:-:S02]  /*19f0*/  FMUL.FTZ R40, R40, c[0x0][0x2ec] ;  /* 0x0000bb0028287a20 */ /* 0x000fc40000410000 */
[----:B------:R-:W-:Y:S01]  /*1a00*/  HMMA.16816.F32 R24, R12, R22, R24 ;  /* 0x000000160c18723c */ /* 0x000fe20000001818 */
[----:B------:R-:W-:Y:S01]  /*1a10*/  IADD3 R29, R7, 0x8, RZ ;  /* 0x00000008071d7810 */ /* 0x000fe20007ffe0ff */
[----:B------:R-:W-:Y:S01]  /*1a20*/  FMUL.FTZ R43, R43, c[0x0][0x2ec] ;  /* 0x0000bb002b2b7a20 */ /* 0x000fe20000410000 */
[-C--:B------:R-:W-:Y:S01]  /*1a30*/  IMNMX R31, R7, R6.reuse, PT ;  /* 0x00000006071f7217 */ /* 0x080fe20003800200 */
[----:B------:R-:W-:Y:S01]  /*1a40*/  MUFU.TANH R111, R41 ;  /* 0x00000029006f7308 */ /* 0x000fe20000002400 */
[----:B------:R-:W-:Y:S02]  /*1a50*/  IMNMX R29, R29, R6, PT ;  /* 0x000000061d1d7217 */ /* 0x000fe40003800200 */
[----:B------:R-:W-:Y:S01]  /*1a60*/  IADD3 R6, R30, 0x8, RZ ;  /* 0x000000081e067810 */ /* 0x000fe20007ffe0ff */
[----:B------:R-:W-:Y:S01]  /*1a70*/  FMUL.FTZ R80, R80, c[0x0][0x2ec] ;  /* 0x0000bb0050507a20 */ /* 0x000fe20000410000 */
[-C--:B------:R-:W-:Y:S01]  /*1a80*/  ISETP.GE.AND P3, PT, R10, R31.reuse, PT ;  /* 0x0000001f0a00720c */ /* 0x080fe20003f66270 */
[----:B------:R-:W-:Y:S01]  /*1a90*/  FMUL.FTZ R81, R81, c[0x0][0x2ec] ;  /* 0x0000bb0051517a20 */ /* 0x000fe20000410000 */
[C---:B------:R-:W-:Y:S01]  /*1aa0*/  ISETP.GE.AND P1, PT, R6.reuse, R31, PT ;  /* 0x0000001f0600720c */ /* 0x040fe20003f26270 */
[----:B------:R-:W-:Y:S01]  /*1ab0*/  MUFU.TANH R109, R80 ;  /* 0x00000050006d7308 */ /* 0x000fe20000002400 */
[----:B------:R-:W-:Y:S01]  /*1ac0*/  ISETP.GE.AND P0, PT, R6, R29, PT ;  /* 0x0000001d0600720c */ /* 0x000fe20003f06270 */
[----:B------:R-:W-:Y:S01]  /*1ad0*/  FMUL.FTZ R82, R82, c[0x0][0x2ec] ;  /* 0x0000bb0052527a20 */ /* 0x000fe20000410000 */
[----:B------:R-:W-:Y:S01]  /*1ae0*/  ISETP.GE.AND P6, PT, R30, R31, PT ;  /* 0x0000001f1e00720c */ /* 0x000fe20003fc6270 */
[----:B------:R-:W-:Y:S01]  /*1af0*/  FMUL.FTZ R53, R53, c[0x0][0x2ec] ;  /* 0x0000bb0035357a20 */ /* 0x000fe20000410000 */
[----:B------:R-:W-:Y:S01]  /*1b00*/  ISETP.GE.AND P2, PT, R10, R29, PT ;  /* 0x0000001d0a00720c */ /* 0x000fe20003f46270 */
[----:B------:R-:W-:Y:S01]  /*1b10*/  FMUL.FTZ R83, R83, c[0x0][0x2ec] ;  /* 0x0000bb0053537a20 */ /* 0x000fe20000410000 */
[C---:B------:R-:W-:Y:S01]  /*1b20*/  IADD3 R6, R30.reuse, 0x10, RZ ;  /* 0x000000101e067810 */ /* 0x040fe20007ffe0ff */
[----:B------:R-:W3:Y:S01]  /*1b30*/  MUFU.TANH R119, R53 ;  /* 0x0000003500777308 */ /* 0x000ee20000002400 */
[----:B------:R-:W-:Y:S01]  /*1b40*/  IADD3 R10, R30, 0x9, RZ ;  /* 0x000000091e0a7810 */ /* 0x000fe20007ffe0ff */
[----:B------:R-:W-:Y:S01]  /*1b50*/  FMUL.FTZ R52, R52, c[0x0][0x2ec] ;  /* 0x0000bb0034347a20 */ /* 0x000fe20000410000 */
[----:B-----5:R-:W-:Y:S01]  /*1b60*/  FSEL R20, R2, -INF , !P6 ;  /* 0xff80000002147808 */ /* 0x020fe20007000000 */
[----:B------:R-:W-:Y:S01]  /*1b70*/  FMUL.FTZ R24, R24, c[0x0][0x2ec] ;  /* 0x0000bb0018187a20 */ /* 0x000fe20000410000 */
[----:B------:R-:W-:Y:S01]  /*1b80*/  FSEL R17, R64, -INF , !P3 ;  /* 0xff80000040117808 */ /* 0x000fe20005800000 */
[----:B------:R-:W-:Y:S01]  /*1b90*/  FMUL.FTZ R13, R25, c[0x0][0x2ec] ;  /* 0x0000bb00190d7a20 */ /* 0x000fe20000410000 */
[C---:B------:R-:W-:Y:S01]  /*1ba0*/  ISETP.GE.AND P6, PT, R6.reuse, R31, PT ;  /* 0x0000001f0600720c */ /* 0x040fe20003fc6270 */
[----:B------:R-:W4:Y:S01]  /*1bb0*/  MUFU.TANH R113, R81 ;  /* 0x0000005100717308 */ /* 0x000f220000002400 */
[----:B------:R-:W-:Y:S01]  /*1bc0*/  ISETP.GE.AND P3, PT, R6, R29, PT ;  /* 0x0000001d0600720c */ /* 0x000fe20003f66270 */
[----:B------:R-:W-:Y:S01]  /*1bd0*/  FMUL.FTZ R26, R26, c[0x0][0x2ec] ;  /* 0x0000bb001a1a7a20 */ /* 0x000fe20000410000 */
[----:B------:R-:W-:Y:S01]  /*1be0*/  FSEL R19, R66, -INF , !P1 ;  /* 0xff80000042137808 */ /* 0x000fe20004800000 */
[----:B------:R-:W-:Y:S01]  /*1bf0*/  FMUL.FTZ R54, R54, c[0x0][0x2ec] ;  /* 0x0000bb0036367a20 */ /* 0x000fe20000410000 */
[----:B------:R-:W-:Y:S01]  /*1c00*/  ISETP.GE.AND P5, PT, R10, R31, PT ;  /* 0x0000001f0a00720c */ /* 0x000fe20003fa6270 */
[----:B------:R-:W-:Y:S01]  /*1c10*/  FMUL.FTZ R55, R55, c[0x0][0x2ec] ;  /* 0x0000bb0037377a20 */ /* 0x000fe20000410000 */
[C---:B------:R-:W-:Y:S01]  /*1c20*/  ISETP.GE.AND P1, PT, R30.reuse, R29, PT ;  /* 0x0000001d1e00720c */ /* 0x040fe20003f26270 */
[----:B------:R-:W5:Y:S01]  /*1c30*/  MUFU.TANH R112, R42 ;  /* 0x0000002a00707308 */ /* 0x000f620000002400 */
[----:B------:R-:W-:-:S02]  /*1c40*/  IADD3 R6, R30, 0x18, RZ ;  /* 0x000000181e067810 */ /* 0x000fc40007ffe0ff */
[----:B------:R-:W-:Y:S02]  /*1c50*/  IADD3 R2, R30, 0x11, RZ ;  /* 0x000000111e027810 */ /* 0x000fe40007ffe0ff */
[----:B------:R-:W-:Y:S02]  /*1c60*/  FSEL R16, R77, -INF , !P0 ;  /* 0xff8000004d107808 */ /* 0x000fe40004000000 */
[----:B------:R-:W-:Y:S01]  /*1c70*/  FSEL R67, R67, -INF , !P5 ;  /* 0xff80000043437808 */ /* 0x000fe20006800000 */
[----:B------:R1:W-:Y:S01]  /*1c80*/  MUFU.TANH R115, R40 ;  /* 0x0000002800737308 */ /* 0x0003e20000002400 */
[----:B------:R-:W-:Y:S02]  /*1c90*/  FSEL R65, R65, -INF , !P1 ;  /* 0xff80000041417808 */ /* 0x000fe40004800000 */
[----:B------:R-:W-:Y:S02]  /*1ca0*/  FSEL R76, R76, -INF , !P2 ;  /* 0xff8000004c4c7808 */ /* 0x000fe40005000000 */
[----:B------:R-:W-:-:S02]  /*1cb0*/  ISETP.GE.AND P0, PT, R6, R29, PT ;  /* 0x0000001d0600720c */ /* 0x000fc40003f06270 */
[----:B------:R-:W-:Y:S01]  /*1cc0*/  ISETP.GE.AND P4, PT, R10, R29, PT ;  /* 0x0000001d0a00720c */ /* 0x000fe20003f86270 */
[----:B------:R3:W-:Y:S01]  /*1cd0*/  MUFU.TANH R117, R24 ;  /* 0x0000001800757308 */ /* 0x0007e20000002400 */
[C---:B------:R-:W-:Y:S02]  /*1ce0*/  ISETP.GE.AND P5, PT, R2.reuse, R31, PT ;  /* 0x0000001f0200720c */ /* 0x040fe40003fa6270 */
[----:B------:R-:W-:Y:S02]  /*1cf0*/  ISETP.GE.AND P1, PT, R2, R29, PT ;  /* 0x0000001d0200720c */ /* 0x000fe40003f26270 */
[----:B------:R-:W-:Y:S02]  /*1d00*/  ISETP.GE.AND P2, PT, R6, R31, PT ;  /* 0x0000001f0600720c */ /* 0x000fe40003f46270 */
[C---:B------:R-:W-:Y:S01]  /*1d10*/  IADD3 R2, R30.reuse, 0x19, RZ ;  /* 0x000000191e027810 */ /* 0x040fe20007ffe0ff */
[----:B------:R-:W4:Y:S01]  /*1d20*/  MUFU.TANH R34, R34 ;  /* 0x0000002200227308 */ /* 0x000f220000002400 */
[----:B-1----:R-:W-:-:S02]  /*1d30*/  IADD3 R40, R30, 0x21, RZ ;  /* 0x000000211e287810 */ /* 0x002fc40007ffe0ff */
[----:B--2---:R-:W-:Y:S02]  /*1d40*/  FSEL R12, R8, -INF , !P3 ;  /* 0xff800000080c7808 */ /* 0x004fe40005800000 */
[----:B------:R-:W-:Y:S02]  /*1d50*/  FSEL R8, R33, -INF , !P0 ;  /* 0xff80000021087808 */ /* 0x000fe40004000000 */
[----:B------:R-:W-:Y:S01]  /*1d60*/  FSEL R6, R78, -INF , !P4 ;  /* 0xff8000004e067808 */ /* 0x000fe20006000000 */
[----:B---3--:R-:W-:Y:S01]  /*1d70*/  FMUL.FTZ R24, R27, c[0x0][0x2ec] ;  /* 0x0000bb001b187a20 */ /* 0x008fe20000410000 */
[----:B------:R-:W1:Y:S01]  /*1d80*/  MUFU.TANH R124, R43 ;  /* 0x0000002b007c7308 */ /* 0x000e620000002400 */
[----:B------:R-:W-:Y:S02]  /*1d90*/  FSEL R11, R44, -INF , !P2 ;  /* 0xff8000002c0b7808 */ /* 0x000fe40005000000 */
[-C--:B------:R-:W-:Y:S02]  /*1da0*/  ISETP.GE.AND P0, PT, R18, R31.reuse, PT ;  /* 0x0000001f1200720c */ /* 0x080fe40003f06270 */
[----:B------:R-:W-:-:S02]  /*1db0*/  ISETP.GE.AND P4, PT, R2, R31, PT ;  /* 0x0000001f0200720c */ /* 0x000fc40003f86270 */
[----:B------:R-:W-:Y:S01]  /*1dc0*/  ISETP.GE.AND P2, PT, R40, R31, PT ;  /* 0x0000001f2800720c */ /* 0x000fe20003f46270 */
[----:B------:R-:W2:Y:S01]  /*1dd0*/  MUFU.TANH R122, R82 ;  /* 0x00000052007a7308 */ /* 0x000ea20000002400 */
[----:B------:R-:W-:Y:S02]  /*1de0*/  IADD3 R42, R30, 0x20, RZ ;  /* 0x000000201e2a7810 */ /* 0x000fe40007ffe0ff */
[----:B------:R-:W-:Y:S02]  /*1df0*/  FSEL R119, R119, -INF , !P0 ;  /* 0xff80000077777808 */ /* 0x000fe40004000000 */
[----:B------:R-:W-:Y:S02]  /*1e00*/  FSEL R9, R45, -INF , !P4 ;  /* 0xff8000002d097808 */ /* 0x000fe40006000000 */
[----:B------:R-:W-:Y:S01]  /*1e10*/  FSEL R111, R111, -INF , !P2 ;  /* 0xff8000006f6f7808 */ /* 0x000fe20005000000 */
[----:B------:R-:W3:Y:S01]  /*1e20*/  MUFU.TANH R116, R83 ;  /* 0x0000005300747308 */ /* 0x000ee20000002400 */
[----:B------:R-:W-:-:S02]  /*1e30*/  ISETP.NE.AND P0, PT, R28, 0x1, PT ;  /* 0x000000011c00780c */ /* 0x000fc40003f05270 */
[-C--:B------:R-:W-:Y:S02]  /*1e40*/  ISETP.GE.AND P4, PT, R38, R31.reuse, PT ;  /* 0x0000001f2600720c */ /* 0x080fe40003f86270 */
[----:B------:R-:W-:Y:S02]  /*1e50*/  ISETP.GE.AND P3, PT, R36, R31, PT ;  /* 0x0000001f2400720c */ /* 0x000fe40003f66270 */
[----:B------:R-:W-:Y:S01]  /*1e60*/  ISETP.GE.AND P2, PT, R42, R29, PT ;  /* 0x0000001d2a00720c */ /* 0x000fe20003f46270 */
[----:B------:R-:W1:Y:S01]  /*1e70*/  MUFU.TANH R121, R52 ;  /* 0x0000003400797308 */ /* 0x000e620000002400 */
[----:B------:R-:W-:Y:S02]  /*1e80*/  IADD3 R22, R30, 0x30, RZ ;  /* 0x000000301e167810 */ /* 0x000fe40007ffe0ff */
[----:B------:R-:W-:Y:S02]  /*1e90*/  FSEL R7, R60, -INF , !P6 ;  /* 0xff8000003c077808 */ /* 0x000fe40007000000 */
[----:B------:R-:W-:-:S02]  /*1ea0*/  FSEL R61, R61, -INF , !P5 ;  /* 0xff8000003d3d7808 */ /* 0x000fc40006800000 */
[----:B------:R-:W-:Y:S01]  /*1eb0*/  FSEL R10, R32, -INF , !P1 ;  /* 0xff800000200a7808 */ /* 0x000fe20004800000 */
[----:B------:R-:W1:Y:S01]  /*1ec0*/  MUFU.TANH R118, R54 ;  /* 0x0000003600767308 */ /* 0x000e620000002400 */
[----:B------:R-:W-:Y:S02]  /*1ed0*/  FSEL R109, R109, -INF , !P4 ;  /* 0xff8000006d6d7808 */ /* 0x000fe40006000000 */
[----:B----4-:R-:W-:Y:S02]  /*1ee0*/  FSEL R113, R113, -INF , !P3 ;  /* 0xff80000071717808 */ /* 0x010fe40005800000 */
[----:B-----5:R-:W-:Y:S02]  /*1ef0*/  FSEL R112, R112, -INF , !P2 ;  /* 0xff80000070707808 */ /* 0x020fe40005000000 */
[----:B------:R-:W-:Y:S01]  /*1f00*/  ISETP.GE.AND P6, PT, R2, R29, PT ;  /* 0x0000001d0200720c */ /* 0x000fe20003fc6270 */
[----:B------:R-:W4:Y:S01]  /*1f10*/  MUFU.TANH R114, R55 ;  /* 0x0000003700727308 */ /* 0x000f220000002400 */
[----:B------:R-:W-:-:S02]  /*1f20*/  IADD3 R14, R30, 0x38, RZ ;  /* 0x000000381e0e7810 */ /* 0x000fc40007ffe0ff */
[-C--:B------:R-:W-:Y:S02]  /*1f30*/  ISETP.GE.AND P5, PT, R42, R31.reuse, PT ;  /* 0x0000001f2a00720c */ /* 0x080fe40003fa6270 */
[----:B------:R-:W-:Y:S02]  /*1f40*/  ISETP.GE.AND P1, PT, R22, R31, PT ;  /* 0x0000001f1600720c */ /* 0x000fe40003f26270 */
[-C--:B------:R-:W-:Y:S01]  /*1f50*/  ISETP.GE.AND P4, PT, R40, R29.reuse, PT ;  /* 0x0000001d2800720c */ /* 0x080fe20003f86270 */
[----:B------:R-:W5:Y:S01]  /*1f60*/  MUFU.TANH R13, R13 ;  /* 0x0000000d000d7308 */ /* 0x000f620000002400 */
[-C--:B------:R-:W-:Y:S02]  /*1f70*/  ISETP.GE.AND P3, PT, R38, R29.reuse, PT ;  /* 0x0000001d2600720c */ /* 0x080fe40003f66270 */
[----:B------:R-:W-:Y:S02]  /*1f80*/  ISETP.GE.AND P2, PT, R36, R29, PT ;  /* 0x0000001d2400720c */ /* 0x000fe40003f46270 */
[----:B------:R-:W-:-:S02]  /*1f90*/  IADD3 R30, R30, 0x39, RZ ;  /* 0x000000391e1e7810 */ /* 0x000fc40007ffe0ff */
[----:B------:R-:W-:Y:S01]  /*1fa0*/  FSEL R2, R34, -INF , !P6 ;  /* 0xff80000022027808 */ /* 0x000fe20007000000 */
[----:B------:R-:W4:Y:S01]  /*1fb0*/  MUFU.TANH R26, R26 ;  /* 0x0000001a001a7308 */ /* 0x000f220000002400 */
[----:B------:R-:W-:Y:S02]  /*1fc0*/  FSEL R115, R115, -INF , !P5 ;  /* 0xff80000073737808 */ /* 0x000fe40006800000 */
[----:B-1----:R-:W-:Y:S02]  /*1fd0*/  FSEL R124, R124, -INF , !P4 ;  /* 0xff8000007c7c7808 */ /* 0x002fe40006000000 */
[----:B--2---:R-:W-:Y:S02]  /*1fe0*/  FSEL R122, R122, -INF , !P3 ;  /* 0xff8000007a7a7808 */ /* 0x004fe40005800000 */
[----:B---3--:R-:W-:Y:S01]  /*1ff0*/  FSEL R116, R116, -INF , !P2 ;  /* 0xff80000074747808 */ /* 0x008fe20005000000 */
[----:B------:R-:W1:Y:S01]  /*2000*/  MUFU.TANH R24, R24 ;  /* 0x0000001800187308 */ /* 0x000e620000002400 */
[----:B------:R-:W-:Y:S01]  /*2010*/  FSEL R121, R121, -INF , !P1 ;  /* 0xff80000079797808 */ /* 0x000fe20004800000 */
[----:B------:R-:W-:Y:S01]  /*2020*/  BAR.SYNC.DEFER_BLOCKING 0x0 ;  /* 0x0000000000007b1d */ /* 0x000fe20000010000 */
[----:B------:R-:W-:-:S02]  /*2030*/  ISETP.GE.AND P6, PT, R14, R31, PT ;  /* 0x0000001f0e00720c */ /* 0x000fc40003fc6270 */
[----:B------:R-:W-:Y:S02]  /*2040*/  ISETP.GE.AND P5, PT, R30, R31, PT ;  /* 0x0000001f1e00720c */ /* 0x000fe40003fa6270 */
[-C--:B------:R-:W-:Y:S02]  /*2050*/  ISETP.GE.AND P4, PT, R22, R29.reuse, PT ;  /* 0x0000001d1600720c */ /* 0x080fe40003f86270 */
[-C--:B------:R-:W-:Y:S02]  /*2060*/  ISETP.GE.AND P3, PT, R18, R29.reuse, PT ;  /* 0x0000001d1200720c */ /* 0x080fe40003f66270 */
[-C--:B------:R-:W-:Y:S02]  /*2070*/  ISETP.GE.AND P2, PT, R14, R29.reuse, PT ;  /* 0x0000001d0e00720c */ /* 0x080fe40003f46270 */
[----:B------:R-:W-:Y:S02]  /*2080*/  ISETP.GE.AND P1, PT, R30, R29, PT ;  /* 0x0000001d1e00720c */ /* 0x000fe40003f26270 */
[----:B------:R-:W-:-:S02]  /*2090*/  FSEL R118, R118, -INF , !P4 ;  /* 0xff80000076767808 */ /* 0x000fc40006000000 */
[----:B----4-:R-:W-:Y:S02]  /*20a0*/  FSEL R114, R114, -INF , !P3 ;  /* 0xff80000072727808 */ /* 0x010fe40005800000 */
[----:B------:R-:W-:Y:S02]  /*20b0*/  FSEL R117, R117, -INF , !P6 ;  /* 0xff80000075757808 */ /* 0x000fe40007000000 */
[----:B-----5:R-:W-:Y:S02]  /*20c0*/  FSEL R27, R13, -INF , !P5 ;  /* 0xff8000000d1b7808 */ /* 0x020fe40006800000 */
[----:B------:R-:W-:Y:S02]  /*20d0*/  FSEL R26, R26, -INF , !P2 ;  /* 0xff8000001a1a7808 */ /* 0x000fe40005000000 */
[----:B-1----:R-:W-:Y:S01]  /*20e0*/  FSEL R24, R24, -INF , !P1 ;  /* 0xff80000018187808 */ /* 0x002fe20004800000 */
        /* <DEDUP_REMOVED lines=27> */
.L_x_468:
        /* <DEDUP_REMOVED lines=46> */
[----:B-1----:R-:W-:Y:S02]  /*2580*/  FMNMX.FTZ R100, R13, R100, !PT ;  /* 0x000000640d647209 */ /* 0x002fe40007810000 */
[----:B--2---:R-:W-:-:S03]  /*2590*/  FMNMX.FTZ R3, R4, R3, !PT ;  /* 0x0000000304037209 */ /* 0x004fc60007810000 */
[C---:B------:R-:W-:Y:S01]  /*25a0*/  FMUL.FTZ R120, R100.reuse, c[0x0][0x23c] ;  /* 0x00008f0064787a20 */ /* 0x040fe20000410000 */
[----:B------:R-:W-:Y:S01]  /*25b0*/  FSETP.NEU.FTZ.AND P1, PT, R100, -INF , PT ;  /* 0xff8000006400780b */ /* 0x000fe20003f3d000 */
[----:B------:R-:W-:-:S03]  /*25c0*/  FMUL.FTZ R25, R3, c[0x0][0x23c] ;  /* 0x00008f0003197a20 */ /* 0x000fc60000410000 */
[----:B------:R-:W-:Y:S02]  /*25d0*/  FSEL R120, R120, RZ, P1 ;  /* 0x000000ff78787208 */ /* 0x000fe40000800000 */
[----:B------:R-:W-:-:S03]  /*25e0*/  FSETP.NEU.FTZ.AND P1, PT, R3, -INF , PT ;  /* 0xff8000000300780b */ /* 0x000fc60003f3d000 */
[--C-:B------:R-:W-:Y:S01]  /*25f0*/  FFMA.FTZ R105, R20, c[0x0][0x23c], -R120.reuse ;  /* 0x00008f0014697a23 */ /* 0x100fe20000010878 */
[----:B------:R-:W-:Y:S01]  /*2600*/  FSEL R25, R25, RZ, P1 ;  /* 0x000000ff19197208 */ /* 0x000fe20000800000 */
[--C-:B------:R-:W-:Y:S01]  /*2610*/  FFMA.FTZ R102, R17, c[0x0][0x23c], -R120.reuse ;  /* 0x00008f0011667a23 */ /* 0x100fe20000010878 */
[----:B------:R-:W-:Y:S01]  /*2620*/  LDSM.16.MT88.4 R20, [R143+0x8800] ;  /* 0x008800008f14783b */ /* 0x000fe20000004200 */
[--C-:B------:R-:W-:Y:S02]  /*2630*/  FFMA.FTZ R103, R19, c[0x0][0x23c], -R120.reuse ;  /* 0x00008f0013677a23 */ /* 0x100fe40000010878 */
[----:B------:R-:W-:Y:S01]  /*2640*/  FFMA.FTZ R32, R67, c[0x0][0x23c], -R120 ;  /* 0x00008f0043207a23 */ /* 0x000fe20000010878 */
[----:B------:R-:W-:Y:S01]  /*2650*/  MUFU.EX2 R105, R105 ;  /* 0x0000006900697308 */ /* 0x000fe20000000800 */
[--C-:B------:R-:W-:Y:S02]  /*2660*/  FFMA.FTZ R107, R65, c[0x0][0x23c], -R25.reuse ;  /* 0x00008f00416b7a23 */ /* 0x100fe40000010819 */
[----:B------:R-:W-:-:S02]  /*2670*/  FFMA.FTZ R106, R76, c[0x0][0x23c], -R25 ;  /* 0x00008f004c6a7a23 */ /* 0x000fc40000010819 */
[--C-:B------:R-:W-:Y:S01]  /*2680*/  FFMA.FTZ R104, R16, c[0x0][0x23c], -R25.reuse ;  /* 0x00008f0010687a23 */ /* 0x100fe20000010819 */
[----:B------:R-:W1:Y:S01]  /*2690*/  LDSM.16.MT88.4 R76, [R141+0x8000] ;  /* 0x008000008d4c783b */ /* 0x000e620000004200 */
[--C-:B------:R-:W-:Y:S01]  /*26a0*/  FFMA.FTZ R35, R6, c[0x0][0x23c], -R25.reuse ;  /* 0x00008f0006237a23 */ /* 0x100fe20000010819 */
[----:B------:R-:W2:Y:S01]  /*26b0*/  MUFU.EX2 R102, R102 ;  /* 0x0000006600667308 */ /* 0x000ea20000000800 */
[--C-:B------:R-:W-:Y:S01]  /*26c0*/  FFMA.FTZ R101, R7, c[0x0][0x23c], -R120.reuse ;  /* 0x00008f0007657a23 */ /* 0x100fe20000010878 */
[----:B------:R-:W-:Y:S01]  /*26d0*/  LDSM.16.MT88.4 R16, [R141+0x8800] ;  /* 0x008800008d10783b */ /* 0x000fe20000004200 */
[--C-:B------:R-:W-:Y:S02]  /*26e0*/  FFMA.FTZ R31, R11, c[0x0][0x23c], -R120.reuse ;  /* 0x00008f000b1f7a23 */ /* 0x100fe40000010878 */
[----:B------:R-:W-:Y:S01]  /*26f0*/  FFMA.FTZ R0, R9, c[0x0][0x23c], -R120 ;  /* 0x00008f0009007a23 */ /* 0x000fe20000010878 */
[----:B------:R-:W3:Y:S01]  /*2700*/  LDSM.16.MT88.4 R4, [R140+0xa000] ;  /* 0x00a000008c04783b */ /* 0x000ee20000004200 */
[--C-:B------:R-:W-:Y:S01]  /*2710*/  FFMA.FTZ R29, R10, c[0x0][0x23c], -R25.reuse ;  /* 0x00008f000a1d7a23 */ /* 0x100fe20000010819 */
[----:B------:R-:W-:Y:S01]  /*2720*/  MUFU.EX2 R103, R103 ;  /* 0x0000006700677308 */ /* 0x000fe20000000800 */
[----:B------:R-:W-:-:S02]  /*2730*/  FFMA.FTZ R33, R8, c[0x0][0x23c], -R25 ;  /* 0x00008f0008217a23 */ /* 0x000fc40000010819 */
[----:B------:R-:W4:Y:S01]  /*2740*/  LDSM.16.MT88.4 R8, [R142+0x8800] ;  /* 0x008800008e08783b */ /* 0x000f220000004200 */
[--C-:B------:R-:W-:Y:S02]  /*2750*/  FFMA.FTZ R30, R61, c[0x0][0x23c], -R120.reuse ;  /* 0x00008f003d1e7a23 */ /* 0x100fe40000010878 */
[--C-:B------:R-:W-:Y:S02]  /*2760*/  FFMA.FTZ R34, R12, c[0x0][0x23c], -R25.reuse ;  /* 0x00008f000c227a23 */ /* 0x100fe40000010819 */
[----:B------:R-:W5:Y:S01]  /*2770*/  MUFU.EX2 R32, R32 ;  /* 0x0000002000207308 */ /* 0x000f620000000800 */
[----:B--2---:R-:W-:Y:S01]  /*2780*/  F2FP.PACK_AB R64, R102, R105 ;  /* 0x000000696640723e */ /* 0x004fe200000000ff */
[----:B------:R-:W-:Y:S01]  /*2790*/  FFMA.FTZ R2, R2, c[0x0][0x23c], -R25 ;  /* 0x00008f0002027a23 */ /* 0x000fe20000010819 */
[----:B------:R-:W2:Y:S01]  /*27a0*/  LDSM.16.MT88.4 R12, [R140+0x8800] ;  /* 0x008800008c0c783b */ /* 0x000ea20000004200 */
[--C-:B------:R-:W-:Y:S02]  /*27b0*/  FFMA.FTZ R108, R115, c[0x0][0x23c], -R120.reuse ;  /* 0x00008f00736c7a23 */ /* 0x100fe40000010878 */
[----:B------:R-:W-:-:S02]  /*27c0*/  FFMA.FTZ R110, R113, c[0x0][0x23c], -R120 ;  /* 0x00008f00716e7a23 */ /* 0x000fc40000010878 */
[----:B------:R-:W-:Y:S01]  /*27d0*/  MUFU.EX2 R107, R107 ;  /* 0x0000006b006b7308 */ /* 0x000fe20000000800 */
[--C-:B------:R-:W-:Y:S02]  /*27e0*/  FFMA.FTZ R111, R111, c[0x0][0x23c], -R120.reuse ;  /* 0x00008f006f6f7a23 */ /* 0x100fe40000010878 */
[----:B------:R-:W-:Y:S02]  /*27f0*/  FFMA.FTZ R109, R109, c[0x0][0x23c], -R120 ;  /* 0x00008f006d6d7a23 */ /* 0x000fe40000010878 */
[--C-:B------:R-:W-:Y:S02]  /*2800*/  FFMA.FTZ R112, R112, c[0x0][0x23c], -R25.reuse ;  /* 0x00008f0070707a23 */ /* 0x100fe40000010819 */
[--C-:B------:R-:W-:Y:S01]  /*2810*/  FFMA.FTZ R113, R124, c[0x0][0x23c], -R25.reuse ;  /* 0x00008f007c717a23 */ /* 0x100fe20000010819 */
[----:B------:R-:W1:Y:S01]  /*2820*/  MUFU.EX2 R106, R106 ;  /* 0x0000006a006a7308 */ /* 0x000e620000000800 */
[----:B-----5:R-:W-:Y:S01]  /*2830*/  F2FP.PACK_AB R66, R32, R103 ;  /* 0x000000672042723e */ /* 0x020fe200000000ff */
[----:B------:R-:W-:-:S02]  /*2840*/  FFMA.FTZ R115, R122, c[0x0][0x23c], -R25 ;  /* 0x00008f007a737a23 */ /* 0x000fc40000010819 */
[--C-:B------:R-:W-:Y:S02]  /*2850*/  FFMA.FTZ R116, R116, c[0x0][0x23c], -R25.reuse ;  /* 0x00008f0074747a23 */ /* 0x100fe40000010819 */
[--C-:B------:R-:W-:Y:S02]  /*2860*/  FFMA.FTZ R122, R119, c[0x0][0x23c], -R120.reuse ;  /* 0x00008f00777a7a23 */ /* 0x100fe40000010878 */
[----:B------:R-:W-:Y:S01]  /*2870*/  MUFU.EX2 R104, R104 ;  /* 0x0000006800687308 */ /* 0x000fe20000000800 */
[--C-:B------:R-:W-:Y:S02]  /*2880*/  FFMA.FTZ R121, R121, c[0x0][0x23c], -R120.reuse ;  /* 0x00008f0079797a23 */ /* 0x100fe40000010878 */
[--C-:B------:R-:W-:Y:S02]  /*2890*/  FFMA.FTZ R117, R117, c[0x0][0x23c], -R120.reuse ;  /* 0x00008f0075757a23 */ /* 0x100fe40000010878 */
[--C-:B------:R-:W-:Y:S02]  /*28a0*/  FFMA.FTZ R119, R114, c[0x0][0x23c], -R25.reuse ;  /* 0x00008f0072777a23 */ /* 0x100fe40000010819 */
[----:B------:R-:W-:Y:S01]  /*28b0*/  FFMA.FTZ R120, R27, c[0x0][0x23c], -R120 ;  /* 0x00008f001b787a23 */ /* 0x000fe20000010878 */
[----:B------:R-:W5:Y:S01]  /*28c0*/  MUFU.EX2 R35, R35 ;  /* 0x0000002300237308 */ /* 0x000f620000000800 */
[----:B-1----:R-:W-:Y:S01]  /*28d0*/  F2FP.PACK_AB R65, R106, R107 ;  /* 0x0000006b6a41723e */ /* 0x002fe200000000ff */
[----:B------:R-:W-:-:S02]  /*28e0*/  FFMA.FTZ R118, R118, c[0x0][0x23c], -R25 ;  /* 0x00008f0076767a23 */ /* 0x000fc40000010819 */
[--C-:B------:R-:W-:Y:S02]  /*28f0*/  FFMA.FTZ R114, R26, c[0x0][0x23c], -R25.reuse ;  /* 0x00008f001a727a23 */ /* 0x100fe40000010819 */
[----:B------:R-:W-:Y:S02]  /*2900*/  FFMA.FTZ R123, R24, c[0x0][0x23c], -R25 ;  /* 0x00008f00187b7a23 */ /* 0x000fe40000010819 */
[----:B------:R-:W-:Y:S01]  /*2910*/  MUFU.EX2 R101, R101 ;  /* 0x0000006500657308 */ /* 0x000fe20000000800 */
[----:B------:R-:W-:Y:S01]  /*2920*/  FADD.FTZ R102, R105, R102 ;  /* 0x0000006669667221 */ /* 0x000fe20000010000 */
[----:B------:R-:W-:Y:S01]  /*2930*/  LDSM.16.MT88.4 R24, [R142+0x9800] ;  /* 0x009800008e18783b */ /* 0x000fe20000004200 */
[----:B------:R-:W-:Y:S02]  /*2940*/  FADD.FTZ R107, R107, R106 ;  /* 0x0000006a6b6b7221 */ /* 0x000fe40000010000 */
[----:B------:R-:W-:Y:S01]  /*2950*/  FADD.FTZ R103, R103, R102 ;  /* 0x0000006667677221 */ /* 0x000fe20000010000 */
[----:B-----5:R-:W-:-:S02]  /*2960*/  F2FP.PACK_AB R67, R35, R104 ;  /* 0x000000682343723e */ /* 0x020fc400000000ff */
[----:B------:R-:W1:Y:S01]  /*2970*/  MUFU.EX2 R30, R30 ;  /* 0x0000001e001e7308 */ /* 0x000e620000000800 */
[----:B------:R-:W-:Y:S02]  /*2980*/  FADD.FTZ R104, R104, R107 ;  /* 0x0000006b68687221 */ /* 0x000fe40000010000 */
[----:B------:R-:W-:Y:S02]  /*2990*/  FADD.FTZ R32, R32, R103 ;  /* 0x0000006720207221 */ /* 0x000fe40000010000 */
        /* <DEDUP_REMOVED lines=8> */
[----:B------:R-:W5:Y:S06]  /*2a20*/  MUFU.EX2 R29, R29 ;  /* 0x0000001d001d7308 */ /* 0x000f6c0000000800 */
        /* <DEDUP_REMOVED lines=20> */
[C---:B---3--:R-:W-:Y:S02]  /*2b70*/  HMMA.16816.F32 R60, R64.reuse, R4, RZ ;  /* 0x00000004403c723c */ /* 0x048fe400000018ff */
[----:B------:R-:W-:Y:S05]  /*2b80*/  MUFU.EX2 R121, R121 ;  /* 0x0000007900797308 */ /* 0x000fea0000000800 */
[----:B-1----:R-:W-:Y:S01]  /*2b90*/  F2FP.PACK_AB R4, R30, R101 ;  /* 0x000000651e04723e */ /* 0x002fe200000000ff */
[----:B------:R-:W-:Y:S01]  /*2ba0*/  HMMA.16816.F32 R64, R64, R6, RZ ;  /* 0x000000064040723c */ /* 0x000fe200000018ff */
[----:B-----5:R-:W-:Y:S01]  /*2bb0*/  F2FP.PACK_AB R5, R29, R34 ;  /* 0x000000221d05723e */ /* 0x020fe200000000ff */
        /* <DEDUP_REMOVED lines=10> */
[----:B----4-:R-:W-:Y:S01]  /*2c60*/  HMMA.16816.F32 R88, R4, R8, R88 ;  /* 0x000000080458723c */ /* 0x010fe20000001858 */
[----:B------:R-:W-:Y:S01]  /*2c70*/  FADD.FTZ R31, R0, R31 ;  /* 0x0000001f001f7221 */ /* 0x000fe20000010000 */
[----:B------:R-:W-:Y:S01]  /*2c80*/  MUFU.EX2 R120, R120 ;  /* 0x0000007800787308 */ /* 0x000fe20000000800 */
[----:B------:R-:W-:-:S05]  /*2c90*/  FADD.FTZ R33, R2, R33 ;  /* 0x0000002102217221 */ /* 0x000fca0000010000 */
[C---:B------:R-:W-:Y:S01]  /*2ca0*/  HMMA.16816.F32 R84, R4.reuse, R10, R84 ;  /* 0x0000000a0454723c */ /* 0x040fe20000001854 */
[----:B------:R-:W3:Y:S01]  /*2cb0*/  LDSM.16.MT88.4 R8, [R142+0xa800] ;  /* 0x00a800008e08783b */ /* 0x000ee20000004200 */
[----:B------:R-:W-:Y:S06]  /*2cc0*/  MUFU.EX2 R118, R118 ;  /* 0x0000007600767308 */ /* 0x000fec0000000800 */
[C---:B------:R-:W-:Y:S02]  /*2cd0*/  HMMA.16816.F32 R96, R4.reuse, R20, R96 ;  /* 0x000000140460723c */ /* 0x040fe40000001860 */
[----:B------:R-:W4:Y:S06]  /*2ce0*/  MUFU.EX2 R119, R119 ;  /* 0x0000007700777308 */ /* 0x000f2c0000000800 */
[C---:B------:R-:W-:Y:S01]  /*2cf0*/  HMMA.16816.F32 R92, R4.reuse, R22, R92 ;  /* 0x00000016045c723c */ /* 0x040fe2000000185c */
[----:B------:R-:W5:Y:S01]  /*2d00*/  LDSM.16.MT88.4 R20, [R143+0xa800] ;  /* 0x00a800008f14783b */ /* 0x000f620000004200 */
[----:B------:R-:W-:Y:S06]  /*2d10*/  MUFU.EX2 R114, R114 ;  /* 0x0000007200727308 */ /* 0x000fec0000000800 */
[C---:B------:R-:W-:Y:S02]  /*2d20*/  HMMA.16816.F32 R80, R4.reuse, R16, R80 ;  /* 0x000000100450723c */ /* 0x040fe40000001850 */
[----:B------:R-:W1:Y:S06]  /*2d30*/  MUFU.EX2 R123, R123 ;  /* 0x0000007b007b7308 */ /* 0x000e6c0000000800 */
[C---:B------:R-:W-:Y:S01]  /*2d40*/  HMMA.16816.F32 R76, R4.reuse, R18, R76 ;  /* 0x00000012044c723c */ /* 0x040fe2000000184c */
[----:B------:R-:W1:Y:S07]  /*2d50*/  LDSM.16.MT88.4 R16, [R141+0xa800] ;  /* 0x00a800008d10783b */ /* 0x000e6e0000004200 */
[C---:B--2---:R-:W-:Y:S08]  /*2d60*/  HMMA.16816.F32 R72, R4.reuse, R12, R72 ;  /* 0x0000000c0448723c */ /* 0x044ff00000001848 */
[C---:B------:R-:W-:Y:S01]  /*2d70*/  HMMA.16816.F32 R68, R4.reuse, R14, R68 ;  /* 0x0000000e0444723c */ /* 0x040fe20000001844 */
[----:B------:R-:W2:Y:S07]  /*2d80*/  LDSM.16.MT88.4 R12, [R140+0xa800] ;  /* 0x00a800008c0c783b */ /* 0x000eae0000004200 */
[C---:B---3--:R-:W-:Y:S08]  /*2d90*/  HMMA.16816.F32 R44, R4.reuse, R8, R44 ;  /* 0x00000008042c723c */ /* 0x048ff0000000182c */
[C---:B------:R-:W-:Y:S01]  /*2da0*/  HMMA.16816.F32 R48, R4.reuse, R10, R48 ;  /* 0x0000000a0430723c */ /* 0x040fe20000001830 */
[----:B------:R-:W3:Y:S07]  /*2db0*/  LDSM.16.MT88.4 R8, [R143+0x9000] ;  /* 0x009000008f08783b */ /* 0x000eee0000004200 */
[C---:B-----5:R-:W-:Y:S08]  /*2dc0*/  HMMA.16816.F32 R36, R4.reuse, R20, R36 ;  /* 0x000000140424723c */ /* 0x060ff00000001824 */
[C---:B------:R-:W-:Y:S01]  /*2dd0*/  HMMA.16816.F32 R40, R4.reuse, R22, R40 ;  /* 0x000000160428723c */ /* 0x040fe20000001828 */
[----:B------:R-:W5:Y:S07]  /*2de0*/  LDSM.16.MT88.4 R20, [R142+0x9000] ;  /* 0x009000008e14783b */ /* 0x000f6e0000004200 */
[C---:B-1----:R-:W-:Y:S08]  /*2df0*/  HMMA.16816.F32 R52, R4.reuse, R16, R52 ;  /* 0x000000100434723c */ /* 0x042ff00000001834 */
[C---:B------:R-:W-:Y:S01]  /*2e00*/  HMMA.16816.F32 R56, R4.reuse, R18, R56 ;  /* 0x000000120438723c */ /* 0x040fe20000001838 */
[----:B------:R-:W1:Y:S07]  /*2e10*/  LDSM.16.MT88.4 R16, [R141+0x9000] ;  /* 0x009000008d10783b */ /* 0x000e6e0000004200 */
        /* <DEDUP_REMOVED lines=32> */
[----:B------:R-:W-:Y:S07]  /*3020*/  LDSM.16.MT88.4 R20, [R140+0x9800] ;  /* 0x009800008c14783b */ /* 0x000fee0000004200 */
[C---:B-1----:R-:W-:Y:S08]  /*3030*/  HMMA.16816.F32 R60, R4.reuse, R16, R60 ;  /* 0x00000010043c723c */ /* 0x042ff0000000183c */
[C---:B--2---:R-:W-:Y:S08]  /*3040*/  HMMA.16816.F32 R52, R4.reuse, R12, R52 ;  /* 0x0000000c0434723c */ /* 0x044ff00000001834 */
[C---:B------:R-:W-:Y:S01]  /*3050*/  HMMA.16816.F32 R56, R4.reuse, R14, R56 ;  /* 0x0000000e0438723c */ /* 0x040fe20000001838 */
[----:B------:R-:W1:Y:S07]  /*3060*/  LDSM.16.MT88.4 R12, [R141+0x9800] ;  /* 0x009800008d0c783b */ /* 0x000e6e0000004200 */
[----:B------:R-:W-:Y:S01]  /*3070*/  HMMA.16816.F32 R64, R4, R18, R64 ;  /* 0x000000120440723c */ /* 0x000fe20000001840 */
[----:B------:R-:W-:Y:S06]  /*3080*/  LDSM.16.MT88.4 R16, [R142+0xb800] ;  /* 0x00b800008e10783b */ /* 0x000fec0000004200 */
[----:B------:R-:W-:Y:S01]  /*3090*/  F2FP.PACK_AB R4, R122, R121 ;  /* 0x000000797a04723e */ /* 0x000fe200000000ff */
[----:B------:R-:W-:Y:S01]  /*30a0*/  FADD.FTZ R121, R121, R110 ;  /* 0x0000006e79797221 */ /* 0x000fe20000010000 */
[----:B----4-:R-:W-:Y:S01]  /*30b0*/  F2FP.PACK_AB R5, R119, R118 ;  /* 0x000000767705723e */ /* 0x010fe200000000ff */
        /* <DEDUP_REMOVED lines=34> */
.L_x_472:
        /* <DEDUP_REMOVED lines=29> */
.L_x_470:
[----:B------:R-:W-:Y:S01]  /*34b0*/  SHF.R.S32.HI R2, RZ, 0x1f, R161 ;  /* 0x0000001fff027819 */ /* 0x000fe200000114a1 */
[----:B------:R-:W-:Y:S04]  /*34c0*/  DEPBAR.LE SB0, 0x0 ;  /* 0x000080000000791a */ /* 0x000fe80000000000 */
[----:B------:R-:W-:Y:S01]  /*34d0*/  BAR.SYNC.DEFER_BLOCKING 0x0 ;  /* 0x0000000000007b1d */ /* 0x000fe20000010000 */
[----:B------:R-:W-:Y:S02]  /*34e0*/  IMAD R2, R2, c[0x0][0x1a0], RZ ;  /* 0x0000680002027a24 */ /* 0x000fe400078e02ff */
[C---:B------:R-:W-:Y:S04]  /*34f0*/  IMAD.WIDE.U32 R100, R161.reuse, c[0x0][0x1a0], RZ ;  /* 0x00006800a1647a25 */ /* 0x040fe800078e00ff */
[----:B------:R-:W-:Y:S01]  /*3500*/  IMAD R2, R161, c[0x0][0x1a4], R2 ;  /* 0x00006900a1027a24 */ /* 0x000fe200078e0202 */
[C---:B------:R-:W-:Y:S04]  /*3510*/  LEA R3, P0, R100.reuse, R154, 0x6 ;  /* 0x0000009a64037211 */ /* 0x040fe800078030ff */
[----:B------:R-:W-:Y:S02]  /*3520*/  IADD3 R2, R101, R2, RZ ;  /* 0x0000000265027210 */ /* 0x000fe40007ffe0ff */
[C---:B------:R-:W-:Y:S02]  /*3530*/  LEA R168, P1, R3.reuse, c[0x0][0x170], 0x1 ;  /* 0x00005c0003a87a11 */ /* 0x040fe400078208ff */
        /* <DEDUP_REMOVED lines=10> */
[----:B------:R-:W-:Y:S04]  /*35e0*/  IADD3.X R3, R101, UR5, RZ, P1, !PT ;  /* 0x0000000565037c10 */ /* 0x000fe80008ffe4ff */
[----:B------:R1:W-:Y:S01]  /*35f0*/  LDGSTS.E.BYPASS.LTC128B.128 [R152+0xa000], [R168.64+0x80] ;  /* 0x0a000080a8987fae */ /* 0x0003e2000b901d4a */
[----:B------:R-:W-:Y:S02]  /*3600*/  IADD3.X R171, R3, UR5, RZ, P0, !PT ;  /* 0x0000000503ab7c10 */ /* 0x000fe400087fe4ff */
[----:B------:R-:W-:Y:S04]  /*3610*/  ISETP.GT.AND P0, PT, R161, RZ, PT ;  /* 0x000000ffa100720c */ /* 0x000fe80003f04270 */
[----:B------:R2:W-:Y:S07]  /*3620*/  LDGSTS.E.BYPASS.LTC128B.128 [R152+0x8800], [R100.64] ;  /* 0x0880000064987fae */ /* 0x0005ee000b901d4a */
[----:B------:R2:W-:Y:S07]  /*3630*/  LDGSTS.E.BYPASS.LTC128B.128 [R152+0xa800], [R100.64+0x80] ;  /* 0x0a80008064987fae */ /* 0x0005ee000b901d4a */
[----:B------:R3:W-:Y:S07]  /*3640*/  LDGSTS.E.BYPASS.LTC128B.128 [R152+0x9000], [R2.64] ;  /* 0x0900000002987fae */ /* 0x0007ee000b901d4a */
[----:B------:R3:W-:Y:S07]  /*3650*/  LDGSTS.E.BYPASS.LTC128B.128 [R152+0xb000], [R2.64+0x80] ;  /* 0x0b00008002987fae */ /* 0x0007ee000b901d4a */
[----:B------:R4:W-:Y:S07]  /*3660*/  LDGSTS.E.BYPASS.LTC128B.128 [R152+0x9800], [R170.64] ;  /* 0x09800000aa987fae */ /* 0x0009ee000b901d4a */
[----:B------:R4:W-:Y:S07]  /*3670*/  LDGSTS.E.BYPASS.LTC128B.128 [R152+0xb800], [R170.64+0x80] ;  /* 0x0b800080aa987fae */ /* 0x0009ee000b901d4a */
[----:B------:R-:W-:Y:S07]  /*3680*/  LDSM.16.M88.4 R104, [R150] ;  /* 0x000000009668783b */ /* 0x000fee0000000200 */
[----:B------:R-:W5:Y:S07]  /*3690*/  LDSM.16.M88.4 R108, [R149] ;  /* 0x00000000956c783b */ /* 0x000f6e0000000200 */
[----:B------:R-:W1:Y:S07]  /*36a0*/  LDSM.16.M88.4 R112, [R149+0x800] ;  /* 0x000800009570783b */ /* 0x000e6e0000000200 */
[----:B------:R-:W1:Y:S07]  /*36b0*/  LDSM.16.M88.4 R116, [R149+0x1000] ;  /* 0x001000009574783b */ /* 0x000e6e0000000200 */
[----:B------:R-:W0:Y:S07]  /*36c0*/  LDGDEPBAR ;  /* 0x00000000000079af */ /* 0x000e2e0000000000 */
[----:B------:R-:W2:Y:S07]  /*36d0*/  LDSM.16.M88.4 R120, [R149+0x1800] ;  /* 0x001800009578783b */ /* 0x000eae0000000200 */
[----:B------:R-:W-:Y:S01]  /*36e0*/  LDSM.16.M88.4 R124, [R148] ;  /* 0x00000000947c783b */ /* 0x000fe20000000200 */
[C---:B-----5:R-:W-:Y:S06]  /*36f0*/  HMMA.16816.F32 R4, R104.reuse, R108, RZ ;  /* 0x0000006c6804723c */ /* 0x060fec00000018ff */
[----:B------:R-:W5:Y:S02]  /*3700*/  LDSM.16.M88.4 R128, [R147] ;  /* 0x000000009380783b */ /* 0x000f640000000200 */
[C---:B------:R-:W-:Y:S05]  /*3710*/  HMMA.16816.F32 R8, R104.reuse, R110, RZ ;  /* 0x0000006e6808723c */ /* 0x040fea00000018ff */
[----:B------:R-:W3:Y:S03]  /*3720*/  LDSM.16.M88.4 R108, [R139] ;  /* 0x000000008b6c783b */ /* 0x000ee60000000200 */
[C---:B-1----:R-:W-:Y:S08]  /*3730*/  HMMA.16816.F32 R12, R104.reuse, R112, RZ ;  /* 0x00000070680c723c */ /* 0x042ff000000018ff */
[C---:B------:R-:W-:Y:S01]  /*3740*/  HMMA.16816.F32 R16, R104.reuse, R114, RZ ;  /* 0x000000726810723c */ /* 0x040fe200000018ff */
[----:B------:R-:W1:Y:S07]  /*3750*/  LDSM.16.M88.4 R112, [R138] ;  /* 0x000000008a70783b */ /* 0x000e6e0000000200 */
[C---:B------:R-:W-:Y:S08]  /*3760*/  HMMA.16816.F32 R20, R104.reuse, R116, RZ ;  /* 0x000000746814723c */ /* 0x040ff000000018ff */
[C---:B------:R-:W-:Y:S01]  /*3770*/  HMMA.16816.F32 R24, R104.reuse, R118, RZ ;  /* 0x000000766818723c */ /* 0x040fe200000018ff */
[----:B------:R-:W-:Y:S07]  /*3780*/  LDSM.16.M88.4 R116, [R146] ;  /* 0x000000009274783b */ /* 0x000fee0000000200 */
[C---:B--2---:R-:W-:Y:S08]  /*3790*/  HMMA.16816.F32 R28, R104.reuse, R120, RZ ;  /* 0x00000078681c723c */ /* 0x044ff000000018ff */
[----:B------:R-:W-:Y:S01]  /*37a0*/  HMMA.16816.F32 R32, R104, R122, RZ ;  /* 0x0000007a6820723c */ /* 0x000fe200000018ff */
[----:B------:R-:W2:Y:S07]  /*37b0*/  LDSM.16.M88.4 R104, [R137] ;  /* 0x000000008968783b */ /* 0x000eae0000000200 */
[C---:B-----5:R-:W-:Y:S01]  /*37c0*/  HMMA.16816.F32 R4, R124.reuse, R128, R4 ;  /* 0x000000807c04723c */ /* 0x060fe20000001804 */
[----:B------:R-:W5:Y:S07]  /*37d0*/  LDSM.16.M88.4 R120, [R145] ;  /* 0x000000009178783b */ /* 0x000f6e0000000200 */
[C---:B------:R-:W-:Y:S01]  /*37e0*/  HMMA.16816.F32 R8, R124.reuse, R130, R8 ;  /* 0x000000827c08723c */ /* 0x040fe20000001808 */
[----:B------:R-:W4:Y:S07]  /*37f0*/  LDSM.16.M88.4 R128, [R145+0x800] ;  /* 0x000800009180783b */ /* 0x000f2e0000000200 */
[C---:B---3--:R-:W-:Y:S08]  /*3800*/  HMMA.16816.F32 R12, R124.reuse, R108, R12 ;  /* 0x0000006c7c0c723c */ /* 0x048ff0000000180c */
[C---:B------:R-:W-:Y:S01]  /*3810*/  HMMA.16816.F32 R16, R124.reuse, R110, R16 ;  /* 0x0000006e7c10723c */ /* 0x040fe20000001810 */
[----:B------:R-:W-:Y:S07]  /*3820*/  LDSM.16.M88.4 R108, [R145+0x1800] ;  /* 0x00180000916c783b */ /* 0x000fee0000000200 */
[C---:B-1----:R-:W-:Y:S08]  /*3830*/  HMMA.16816.F32 R20, R124.reuse, R112, R20 ;  /* 0x000000707c14723c */ /* 0x042ff00000001814 */
[C---:B------:R-:W-:Y:S01]  /*3840*/  HMMA.16816.F32 R24, R124.reuse, R114, R24 ;  /* 0x000000727c18723c */ /* 0x040fe20000001818 */
[----:B------:R-:W-:Y:S07]  /*3850*/  LDSM.16.M88.4 R112, [R144] ;  /* 0x000000009070783b */ /* 0x000fee0000000200 */
[C---:B--2---:R-:W-:Y:S08]  /*3860*/  HMMA.16816.F32 R28, R124.reuse, R104, R28 ;  /* 0x000000687c1c723c */ /* 0x044ff0000000181c */
[----:B------:R-:W-:Y:S01]  /*3870*/  HMMA.16816.F32 R32, R124, R106, R32 ;  /* 0x0000006a7c20723c */ /* 0x000fe20000001820 */
[----:B------:R-:W1:Y:S07]  /*3880*/  LDSM.16.M88.4 R104, [R145+0x1000] ;  /* 0x001000009168783b */ /* 0x000e6e0000000200 */
[C---:B-----5:R-:W-:Y:S01]  /*3890*/  HMMA.16816.F32 R4, R116.reuse, R120, R4 ;  /* 0x000000787404723c */ /* 0x060fe20000001804 */
[----:B------:R-:W2:Y:S07]  /*38a0*/  LDSM.16.M88.4 R124, [R136] ;  /* 0x00000000887c783b */ /* 0x000eae0000000200 */
[C---:B------:R-:W-:Y:S01]  /*38b0*/  HMMA.16816.F32 R8, R116.reuse, R122, R8 ;  /* 0x0000007a7408723c */ /* 0x040fe20000001808 */
[----:B------:R-:W3:Y:S07]  /*38c0*/  LDSM.16.M88.4 R120, [R136+0x800] ;  /* 0x000800008878783b */ /* 0x000eee0000000200 */
[C---:B----4-:R-:W-:Y:S08]  /*38d0*/  HMMA.16816.F32 R12, R116.reuse, R128, R12 ;  /* 0x00000080740c723c */ /* 0x050ff0000000180c */
[C---:B------:R-:W-:Y:S01]  /*38e0*/  HMMA.16816.F32 R16, R116.reuse, R130, R16 ;  /* 0x000000827410723c */ /* 0x040fe20000001810 */
[----:B------:R-:W4:Y:S07]  /*38f0*/  LDSM.16.M88.4 R128, [R136+0x1000] ;  /* 0x001000008880783b */ /* 0x000f2e0000000200 */
[C---:B-1----:R-:W-:Y:S08]  /*3900*/  HMMA.16816.F32 R20, R116.reuse, R104, R20 ;  /* 0x000000687414723c */ /* 0x042ff00000001814 */
[C---:B------:R-:W-:Y:S01]  /*3910*/  HMMA.16816.F32 R24, R116.reuse, R106, R24 ;  /* 0x0000006a7418723c */ /* 0x040fe20000001818 */
[----:B------:R-:W1:Y:S07]  /*3920*/  LDSM.16.M88.4 R104, [R136+0x1800] ;  /* 0x001800008868783b */ /* 0x000e6e0000000200 */
[C---:B------:R-:W-:Y:S08]  /*3930*/  HMMA.16816.F32 R28, R116.reuse, R108, R28 ;  /* 0x0000006c741c723c */ /* 0x040ff0000000181c */
[----:B------:R-:W-:Y:S01]  /*3940*/  HMMA.16816.F32 R32, R116, R110, R32 ;  /* 0x0000006e7420723c */ /* 0x000fe20000001820 */
[----:B------:R-:W-:Y:S07]  /*3950*/  LDSM.16.M88.4 R108, [R150+0x2000] ;  /* 0x00200000966c783b */ /* 0x000fee0000000200 */
[C---:B--2---:R-:W-:Y:S01]  /*3960*/  HMMA.16816.F32 R4, R112.reuse, R124, R4 ;  /* 0x0000007c7004723c */ /* 0x044fe20000001804 */
[----:B------:R-:W2:Y:S07]  /*3970*/  LDSM.16.M88.4 R116, [R149+0x2000] ;  /* 0x002000009574783b */ /* 0x000eae0000000200 */
[C---:B------:R-:W-:Y:S01]  /*3980*/  HMMA.16816.F32 R8, R112.reuse, R126, R8 ;  /* 0x0000007e7008723c */ /* 0x040fe20000001808 */
[----:B------:R-:W5:Y:S07]  /*3990*/  LDSM.16.M88.4 R124, [R149+0x2800] ;  /* 0x00280000957c783b */ /* 0x000f6e0000000200 */
[C---:B---3--:R-:W-:Y:S08]  /*39a0*/  HMMA.16816.F32 R12, R112.reuse, R120, R12 ;  /* 0x00000078700c723c */ /* 0x048ff0000000180c */
[C---:B------:R-:W-:Y:S01]  /*39b0*/  HMMA.16816.F32 R16, R112.reuse, R122, R16 ;  /* 0x0000007a7010723c */ /* 0x040fe20000001810 */
[----:B------:R-:W3:Y:S07]  /*39c0*/  LDSM.16.M88.4 R120, [R149+0x3000] ;  /* 0x003000009578783b */ /* 0x000eee0000000200 */
[C---:B----4-:R-:W-:Y:S08]  /*39d0*/  HMMA.16816.F32 R20, R112.reuse, R128, R20 ;  /* 0x000000807014723c */ /* 0x050ff00000001814 */
[C---:B------:R-:W-:Y:S01]  /*39e0*/  HMMA.16816.F32 R24, R112.reuse, R130, R24 ;  /* 0x000000827018723c */ /* 0x040fe20000001818 */
[----:B------:R-:W4:Y:S07]  /*39f0*/  LDSM.16.M88.4 R128, [R149+0x3800] ;  /* 0x003800009580783b */ /* 0x000f2e0000000200 */
[C---:B-1----:R-:W-:Y:S08]  /*3a00*/  HMMA.16816.F32 R28, R112.reuse, R104, R28 ;  /* 0x00000068701c723c */ /* 0x042ff0000000181c */
[----:B------:R-:W-:Y:S01]  /*3a10*/  HMMA.16816.F32 R32, R112, R106, R32 ;  /* 0x0000006a7020723c */ /* 0x000fe20000001820 */
[----:B------:R-:W-:Y:S07]  /*3a20*/  LDSM.16.M88.4 R104, [R148+0x2000] ;  /* 0x002000009468783b */ /* 0x000fee0000000200 */
[C---:B--2---:R-:W-:Y:S01]  /*3a30*/  HMMA.16816.F32 R4, R108.reuse, R116, R4 ;  /* 0x000000746c04723c */ /* 0x044fe20000001804 */
[----:B------:R-:W1:Y:S07]  /*3a40*/  LDSM.16.M88.4 R112, [R135] ;  /* 0x000000008770783b */ /* 0x000e6e0000000200 */
[C---:B------:R-:W-:Y:S01]  /*3a50*/  HMMA.16816.F32 R8, R108.reuse, R118, R8 ;  /* 0x000000766c08723c */ /* 0x040fe20000001808 */
[----:B------:R-:W2:Y:S07]  /*3a60*/  LDSM.16.M88.4 R116, [R134] ;  /* 0x000000008674783b */ /* 0x000eae0000000200 */
[C---:B-----5:R-:W-:Y:S08]  /*3a70*/  HMMA.16816.F32 R12, R108.reuse, R124, R12 ;  /* 0x0000007c6c0c723c */ /* 0x060ff0000000180c */
[C---:B------:R-:W-:Y:S01]  /*3a80*/  HMMA.16816.F32 R16, R108.reuse, R126, R16 ;  /* 0x0000007e6c10723c */ /* 0x040fe20000001810 */
[----:B------:R-:W5:Y:S07]  /*3a90*/  LDSM.16.M88.4 R124, [R133] ;  /* 0x00000000857c783b */ /* 0x000f6e0000000200 */
[C---:B---3--:R-:W-:Y:S08]  /*3aa0*/  HMMA.16816.F32 R20, R108.reuse, R120, R20 ;  /* 0x000000786c14723c */ /* 0x048ff00000001814 */
[C---:B------:R-:W-:Y:S01]  /*3ab0*/  HMMA.16816.F32 R24, R108.reuse, R122, R24 ;  /* 0x0000007a6c18723c */ /* 0x040fe20000001818 */
[----:B------:R-:W3:Y:S07]  /*3ac0*/  LDSM.16.M88.4 R120, [R132] ;  /* 0x000000008478783b */ /* 0x000eee0000000200 */
[C---:B----4-:R-:W-:Y:S08]  /*3ad0*/  HMMA.16816.F32 R28, R108.reuse, R128, R28 ;  /* 0x000000806c1c723c */ /* 0x050ff0000000181c */
[----:B------:R-:W-:Y:S01]  /*3ae0*/  HMMA.16816.F32 R32, R108, R130, R32 ;  /* 0x000000826c20723c */ /* 0x000fe20000001820 */
[----:B------:R-:W-:Y:S07]  /*3af0*/  LDSM.16.M88.4 R108, [R146+0x2000] ;  /* 0x00200000926c783b */ /* 0x000fee0000000200 */
[----:B------:R-:W4:Y:S01]  /*3b00*/  LDSM.16.M88.4 R128, [R145+0x2000] ;  /* 0x002000009180783b */ /* 0x000f220000000200 */
[C---:B-1----:R-:W-:Y:S08]  /*3b10*/  HMMA.16816.F32 R4, R104.reuse, R112, R4 ;  /* 0x000000706804723c */ /* 0x042ff00000001804 */
[C---:B------:R-:W-:Y:S01]  /*3b20*/  HMMA.16816.F32 R8, R104.reuse, R114, R8 ;  /* 0x000000726808723c */ /* 0x040fe20000001808 */
[----:B------:R-:W1:Y:S07]  /*3b30*/  LDSM.16.M88.4 R112, [R145+0x2800] ;  /* 0x002800009170783b */ /* 0x000e6e0000000200 */
[C---:B--2---:R-:W-:Y:S08]  /*3b40*/  HMMA.16816.F32 R12, R104.reuse, R116, R12 ;  /* 0x00000074680c723c */ /* 0x044ff0000000180c */
[C---:B------:R-:W-:Y:S01]  /*3b50*/  HMMA.16816.F32 R16, R104.reuse, R118, R16 ;  /* 0x000000766810723c */ /* 0x040fe20000001810 */
[----:B------:R-:W2:Y:S07]  /*3b60*/  LDSM.16.M88.4 R116, [R145+0x3000] ;  /* 0x003000009174783b */ /* 0x000eae0000000200 */
[C---:B-----5:R-:W-:Y:S08]  /*3b70*/  HMMA.16816.F32 R20, R104.reuse, R124, R20 ;  /* 0x0000007c6814723c */ /* 0x060ff00000001814 */
[C---:B------:R-:W-:Y:S01]  /*3b80*/  HMMA.16816.F32 R24, R104.reuse, R126, R24 ;  /* 0x0000007e6818723c */ /* 0x040fe20000001818 */
[----:B------:R-:W-:Y:S07]  /*3b90*/  LDSM.16.M88.4 R124, [R136+0x2000] ;  /* 0x00200000887c783b */ /* 0x000fee0000000200 */
[C---:B---3--:R-:W-:Y:S08]  /*3ba0*/  HMMA.16816.F32 R28, R104.reuse, R120, R28 ;  /* 0x00000078681c723c */ /* 0x048ff0000000181c */
[----:B------:R-:W-:Y:S01]  /*3bb0*/  HMMA.16816.F32 R32, R104, R122, R32 ;  /* 0x0000007a6820723c */ /* 0x000fe20000001820 */
[----:B------:R-:W3:Y:S07]  /*3bc0*/  LDSM.16.M88.4 R104, [R145+0x3800] ;  /* 0x003800009168783b */ /* 0x000eee0000000200 */
[----:B------:R-:W5:Y:S01]  /*3bd0*/  LDSM.16.M88.4 R120, [R144+0x2000] ;  /* 0x002000009078783b */ /* 0x000f620000000200 */
[C---:B----4-:R-:W-:Y:S08]  /*3be0*/  HMMA.16816.F32 R4, R108.reuse, R128, R4 ;  /* 0x000000806c04723c */ /* 0x050ff00000001804 */
[C---:B------:R-:W-:Y:S08]  /*3bf0*/  HMMA.16816.F32 R8, R108.reuse, R130, R8 ;  /* 0x000000826c08723c */ /* 0x040ff00000001808 */
[C---:B-1----:R-:W-:Y:S08]  /*3c00*/  HMMA.16816.F32 R12, R108.reuse, R112, R12 ;  /* 0x000000706c0c723c */ /* 0x042ff0000000180c */
[C---:B------:R-:W-:Y:S08]  /*3c10*/  HMMA.16816.F32 R16, R108.reuse, R114, R16 ;  /* 0x000000726c10723c */ /* 0x040ff00000001810 */
[C---:B--2---:R-:W-:Y:S08]  /*3c20*/  HMMA.16816.F32 R20, R108.reuse, R116, R20 ;  /* 0x000000746c14723c */ /* 0x044ff00000001814 */
[C---:B------:R-:W-:Y:S08]  /*3c30*/  HMMA.16816.F32 R24, R108.reuse, R118, R24 ;  /* 0x000000766c18723c */ /* 0x040ff00000001818 */
[C---:B---3--:R-:W-:Y:S08]  /*3c40*/  HMMA.16816.F32 R28, R108.reuse, R104, R28 ;  /* 0x000000686c1c723c */ /* 0x048ff0000000181c */
[----:B------:R-:W-:Y:S01]  /*3c50*/  HMMA.16816.F32 R32, R108, R106, R32 ;  /* 0x0000006a6c20723c */ /* 0x000fe20000001820 */
[----:B------:R-:W1:Y:S07]  /*3c60*/  LDSM.16.M88.4 R104, [R136+0x2800] ;  /* 0x002800008868783b */ /* 0x000e6e0000000200 */
[----:B------:R-:W2:Y:S01]  /*3c70*/  LDSM.16.M88.4 R108, [R136+0x3000] ;  /* 0x00300000886c783b */ /* 0x000ea20000000200 */
[C---:B-----5:R-:W-:Y:S08]  /*3c80*/  HMMA.16816.F32 R4, R120.reuse, R124, R4 ;  /* 0x0000007c7804723c */ /* 0x060ff00000001804 */
[C---:B------:R-:W-:Y:S11]  /*3c90*/  HMMA.16816.F32 R8, R120.reuse, R126, R8 ;  /* 0x0000007e7808723c */ /* 0x040ff60000001808 */
[----:B------:R-:W-:Y:S05]  /*3ca0*/  @!UPT UIADD3 URZ, URZ, URZ, URZ ;  /* 0x0000003f3f3ff290 */ /* 0x000fea000fffe03f */
[----:B------:R-:W-:Y:S02]  /*3cb0*/  FMUL.FTZ R194, R4, c[0x0][0x2ec] ;  /* 0x0000bb0004c27a20 */ /* 0x000fe40000410000 */
[----:B------:R-:W-:Y:S02]  /*3cc0*/  FMUL.FTZ R192, R5, c[0x0][0x2ec] ;  /* 0x0000bb0005c07a20 */ /* 0x000fe40000410000 */
[----:B------:R-:W-:Y:S02]  /*3cd0*/  FMUL.FTZ R193, R6, c[0x0][0x2ec] ;  /* 0x0000bb0006c17a20 */ /* 0x000fe40000410000 */
[----:B------:R-:W3:Y:S01]  /*3ce0*/  MUFU.TANH R194, R194 ;  /* 0x000000c200c27308 */ /* 0x000ee20000002400 */
[----:B------:R-:W-:Y:S01]  /*3cf0*/  FMUL.FTZ R191, R7, c[0x0][0x2ec] ;  /* 0x0000bb0007bf7a20 */ /* 0x000fe20000410000 */
[C---:B-1----:R-:W-:Y:S03]  /*3d00*/  HMMA.16816.F32 R12, R120.reuse, R104, R12 ;  /* 0x00000068780c723c */ /* 0x042fe6000000180c */
[----:B------:R-:W-:Y:S02]  /*3d10*/  FMUL.FTZ R190, R8, c[0x0][0x2ec] ;  /* 0x0000bb0008be7a20 */ /* 0x000fe40000410000 */
[----:B------:R-:W-:Y:S02]  /*3d20*/  FMUL.FTZ R196, R9, c[0x0][0x2ec] ;  /* 0x0000bb0009c47a20 */ /* 0x000fe40000410000 */
[----:B------:R-:W-:Y:S01]  /*3d30*/  FMUL.FTZ R197, R10, c[0x0][0x2ec] ;  /* 0x0000bb000ac57a20 */ /* 0x000fe20000410000 */
[----:B------:R-:W1:Y:S01]  /*3d40*/  MUFU.TANH R192, R192 ;  /* 0x000000c000c07308 */ /* 0x000e620000002400 */
[C---:B------:R-:W-:Y:S01]  /*3d50*/  HMMA.16816.F32 R16, R120.reuse, R106, R16 ;  /* 0x0000006a7810723c */ /* 0x040fe20000001810 */
[----:B------:R-:W4:Y:S01]  /*3d60*/  LDSM.16.M88.4 R104, [R136+0x3800] ;  /* 0x003800008868783b */ /* 0x000f220000000200 */
[----:B------:R-:W-:Y:S04]  /*3d70*/  DEPBAR.LE SB0, 0x0 ;  /* 0x000080000000791a */ /* 0x000fe80000000000 */
[----:B------:R-:W-:Y:S02]  /*3d80*/  FMUL.FTZ R195, R11, c[0x0][0x2ec] ;  /* 0x0000bb000bc37a20 */ /* 0x000fe40000410000 */
[C---:B--2---:R-:W-:Y:S01]  /*3d90*/  HMMA.16816.F32 R20, R120.reuse, R108, R20 ;  /* 0x0000006c7814723c */ /* 0x044fe20000001814 */
[----:B------:R-:W2:Y:S01]  /*3da0*/  MUFU.TANH R193, R193 ;  /* 0x000000c100c17308 */ /* 0x000ea20000002400 */
[----:B------:R-:W-:Y:S05]  /*3db0*/  BAR.SYNC.DEFER_BLOCKING 0x0 ;  /* 0x0000000000007b1d */ /* 0x000fea0000010000 */
[----:B------:R-:W-:Y:S01]  /*3dc0*/  FMUL.FTZ R188, R12, c[0x0][0x2ec] ;  /* 0x0000bb000cbc7a20 */ /* 0x000fe20000410000 */
[C---:B------:R-:W-:Y:S03]  /*3dd0*/  HMMA.16816.F32 R24, R120.reuse, R110, R24 ;  /* 0x0000006e7818723c */ /* 0x040fe60000001818 */
[----:B------:R-:W1:Y:S01]  /*3de0*/  MUFU.TANH R191, R191 ;  /* 0x000000bf00bf7308 */ /* 0x000e620000002400 */
[----:B------:R-:W-:Y:S02]  /*3df0*/  FMUL.FTZ R186, R13, c[0x0][0x2ec] ;  /* 0x0000bb000dba7a20 */ /* 0x000fe40000410000 */
[----:B------:R-:W-:Y:S02]  /*3e00*/  FMUL.FTZ R189, R14, c[0x0][0x2ec] ;  /* 0x0000bb000ebd7a20 */ /* 0x000fe40000410000 */
[----:B------:R-:W-:Y:S04]  /*3e10*/  FMUL.FTZ R175, R15, c[0x0][0x2ec] ;  /* 0x0000bb000faf7a20 */ /* 0x000fe80000410000 */
[----:B------:R-:W-:Y:S01]  /*3e20*/  FMUL.FTZ R176, R16, c[0x0][0x2ec] ;  /* 0x0000bb0010b07a20 */ /* 0x000fe20000410000 */
[----:B------:R-:W1:Y:S01]  /*3e30*/  MUFU.TANH R190, R190 ;  /* 0x000000be00be7308 */ /* 0x000e620000002400 */
[----:B------:R-:W-:Y:S02]  /*3e40*/  FMUL.FTZ R174, R17, c[0x0][0x2ec] ;  /* 0x0000bb0011ae7a20 */ /* 0x000fe40000410000 */
[----:B------:R-:W-:Y:S02]  /*3e50*/  FMUL.FTZ R187, R18, c[0x0][0x2ec] ;  /* 0x0000bb0012bb7a20 */ /* 0x000fe40000410000 */
[----:B------:R-:W-:Y:S02]  /*3e60*/  FMUL.FTZ R177, R19, c[0x0][0x2ec] ;  /* 0x0000bb0013b17a20 */ /* 0x000fe40000410000 */
[----:B------:R-:W-:Y:S02]  /*3e70*/  FMUL.FTZ R182, R20, c[0x0][0x2ec] ;  /* 0x0000bb0014b67a20 */ /* 0x000fe40000410000 */
[----:B------:R-:W-:Y:S01]  /*3e80*/  FMUL.FTZ R184, R21, c[0x0][0x2ec] ;  /* 0x0000bb0015b87a20 */ /* 0x000fe20000410000 */
[----:B------:R-:W1:Y:S01]  /*3e90*/  MUFU.TANH R196, R196 ;  /* 0x000000c400c47308 */ /* 0x000e620000002400 */
[----:B------:R-:W-:Y:S01]  /*3ea0*/  FMUL.FTZ R185, R22, c[0x0][0x2ec] ;  /* 0x0000bb0016b97a20 */ /* 0x000fe20000410000 */
[C---:B----4-:R-:W-:Y:S03]  /*3eb0*/  HMMA.16816.F32 R28, R120.reuse, R104, R28 ;  /* 0x00000068781c723c */ /* 0x050fe6000000181c */
[----:B------:R-:W-:Y:S02]  /*3ec0*/  FMUL.FTZ R183, R23, c[0x0][0x2ec] ;  /* 0x0000bb0017b77a20 */ /* 0x000fe40000410000 */
[----:B------:R-:W-:Y:S02]  /*3ed0*/  FMUL.FTZ R180, R24, c[0x0][0x2ec] ;  /* 0x0000bb0018b47a20 */ /* 0x000fe40000410000 */
[----:B------:R-:W-:Y:S01]  /*3ee0*/  FMUL.FTZ R178, R25, c[0x0][0x2ec] ;  /* 0x0000bb0019b27a20 */ /* 0x000fe20000410000 */
[----:B------:R-:W4:Y:S01]  /*3ef0*/  MUFU.TANH R197, R197 ;  /* 0x000000c500c57308 */ /* 0x000f220000002400 */
[----:B------:R-:W-:Y:S03]  /*3f00*/  HMMA.16816.F32 R32, R120, R106, R32 ;  /* 0x0000006a7820723c */ /* 0x000fe60000001820 */
[----:B------:R-:W-:Y:S02]  /*3f10*/  FMUL.FTZ R181, R26, c[0x0][0x2ec] ;  /* 0x0000bb001ab57a20 */ /* 0x000fe40000410000 */
[----:B------:R-:W-:Y:S04]  /*3f20*/  FMUL.FTZ R179, R27, c[0x0][0x2ec] ;  /* 0x0000bb001bb37a20 */ /* 0x000fe80000410000 */
[----:B------:R-:W1:Y:S06]  /*3f30*/  MUFU.TANH R195, R195 ;  /* 0x000000c300c37308 */ /* 0x000e6c0000002400 */
[----:B------:R-:W-:Y:S02]  /*3f40*/  FMUL.FTZ R172, R28, c[0x0][0x2ec] ;  /* 0x0000bb001cac7a20 */ /* 0x000fe40000410000 */
[----:B------:R-:W-:Y:S02]  /*3f50*/  FMUL.FTZ R170, R29, c[0x0][0x2ec] ;  /* 0x0000bb001daa7a20 */ /* 0x000fe40000410000 */
[----:B------:R-:W1:Y:S01]  /*3f60*/  MUFU.TANH R188, R188 ;  /* 0x000000bc00bc7308 */ /* 0x000e620000002400 */
[----:B------:R-:W-:Y:S02]  /*3f70*/  FMUL.FTZ R173, R30, c[0x0][0x2ec] ;  /* 0x0000bb001ead7a20 */ /* 0x000fe40000410000 */
[----:B------:R-:W-:Y:S02]  /*3f80*/  FMUL.FTZ R171, R31, c[0x0][0x2ec] ;  /* 0x0000bb001fab7a20 */ /* 0x000fe40000410000 */
[----:B------:R-:W-:Y:S02]  /*3f90*/  FMUL.FTZ R169, R32, c[0x0][0x2ec] ;  /* 0x0000bb0020a97a20 */ /* 0x000fe40000410000 */
[----:B------:R-:W-:Y:S02]  /*3fa0*/  FMUL.FTZ R168, R33, c[0x0][0x2ec] ;  /* 0x0000bb0021a87a20 */ /* 0x000fe40000410000 */
[----:B------:R-:W-:Y:S01]  /*3fb0*/  FMUL.FTZ R102, R34, c[0x0][0x2ec] ;  /* 0x0000bb0022667a20 */ /* 0x000fe20000410000 */
[----:B------:R-:W1:Y:S01]  /*3fc0*/  MUFU.TANH R186, R186 ;  /* 0x000000ba00ba7308 */ /* 0x000e620000002400 */
[----:B------:R-:W-:Y:S09]  /*3fd0*/  FMUL.FTZ R35, R35, c[0x0][0x2ec] ;  /* 0x0000bb0023237a20 */ /* 0x000ff20000410000 */
        /* <DEDUP_REMOVED lines=21> */
[----:B------:R1:W1:Y:S02]  /*4130*/  MUFU.TANH R101, R35 ;  /* 0x0000002300657308 */ /* 0x0002640000002400 */
[----:B-1234-:R-:W-:-:S05]  /*4140*/  @P0 BRA `(.L_x_472) ;  /* 0xfffff19000000947 */ /* 0x01efca000383ffff */
.L_x_471:
        /* <DEDUP_REMOVED lines=38> */
[----:B------:R-:W-:Y:S01]  /*43b0*/  IADD3 R161, R161, -0x1, RZ ;  /* 0xffffffffa1a17810 */ /* 0x000fe20007ffe0ff */
[----:B------:R-:W-:Y:S08]  /*43c0*/  SHFL.BFLY PT, R6, R5, 0x2, 0x1f ;  /* 0x0c401f0005067f89 */ /* 0x000ff000000e0000 */
[----:B------:R-:W1:Y:S02]  /*43d0*/  SHFL.BFLY PT, R2, R7, 0x2, 0x1f ;  /* 0x0c401f0007027f89 */ /* 0x000e6400000e0000 */
[----:B-1----:R-:W-:Y:S02]  /*43e0*/  FMNMX.FTZ R4, R7, R2, !PT ;  /* 0x0000000207047209 */ /* 0x002fe40007810000 */
[----:B------:R-:W-:Y:S04]  /*43f0*/  FMNMX.FTZ R9, R5, R6, !PT ;  /* 0x0000000605097209 */ /* 0x000fe80007810000 */
[----:B------:R-:W1:Y:S08]  /*4400*/  SHFL.BFLY PT, R3, R4, 0x1, 0x1f ;  /* 0x0c201f0004037f89 */ /* 0x000e7000000e0000 */
[----:B------:R-:W2:Y:S01]  /*4410*/  SHFL.BFLY PT, R100, R9, 0x1, 0x1f ;  /* 0x0c201f0009647f89 */ /* 0x000ea200000e0000 */
[----:B-1----:R-:W-:Y:S05]  /*4420*/  FMNMX.FTZ R3, R4, R3, !PT ;  /* 0x0000000304037209 */ /* 0x002fea0007810000 */
[C---:B------:R-:W-:Y:S02]  /*4430*/  FMUL.FTZ R104, R3.reuse, c[0x0][0x23c] ;  /* 0x00008f0003687a20 */ /* 0x040fe40000410000 */
[----:B------:R-:W-:Y:S01]  /*4440*/  FADD.FTZ R5, -R3, R0 ;  /* 0x0000000003057221 */ /* 0x000fe20000010100 */
[----:B--2---:R-:W-:Y:S03]  /*4450*/  FMNMX.FTZ R100, R9, R100, !PT ;  /* 0x0000006409647209 */ /* 0x004fe60007810000 */
[----:B------:R-:W-:Y:S01]  /*4460*/  FMUL.FTZ R0, R5, c[0x0][0x23c] ;  /* 0x00008f0005007a20 */ /* 0x000fe20000410000 */
[C---:B------:R-:W-:Y:S01]  /*4470*/  FSETP.NEU.FTZ.AND P1, PT, R100.reuse, -INF , PT ;  /* 0xff8000006400780b */ /* 0x040fe20003f3d000 */
[C---:B------:R-:W-:Y:S02]  /*4480*/  FMUL.FTZ R105, R100.reuse, c[0x0][0x23c] ;  /* 0x00008f0064697a20 */ /* 0x040fe40000410000 */
[----:B------:R-:W-:Y:S01]  /*4490*/  FADD.FTZ R2, -R100, R103 ;  /* 0x0000006764027221 */ /* 0x000fe20000010100 */
[----:B------:R-:W-:Y:S01]  /*44a0*/  MOV R103, R100 ;  /* 0x0000006400677202 */ /* 0x000fe20000000f00 */
[----:B------:R-:W1:Y:S01]  /*44b0*/  MUFU.EX2 R0, R0 ;  /* 0x0000000000007308 */ /* 0x000e620000000800 */
[----:B------:R-:W-:Y:S01]  /*44c0*/  FSEL R105, R105, RZ, P1 ;  /* 0x000000ff69697208 */ /* 0x000fe20000800000 */
[----:B------:R-:W-:Y:S01]  /*44d0*/  FMUL.FTZ R6, R2, c[0x0][0x23c] ;  /* 0x00008f0002067a20 */ /* 0x000fe20000410000 */
[----:B------:R-:W-:Y:S03]  /*44e0*/  FSETP.NEU.FTZ.AND P1, PT, R3, -INF , PT ;  /* 0xff8000000300780b */ /* 0x000fe60003f3d000 */
[--C-:B------:R-:W-:Y:S01]  /*44f0*/  FFMA.FTZ R127, R194, c[0x0][0x23c], -R105.reuse ;  /* 0x00008f00c27f7a23 */ /* 0x100fe20000010869 */
[----:B------:R-:W-:Y:S01]  /*4500*/  FSEL R104, R104, RZ, P1 ;  /* 0x000000ff68687208 */ /* 0x000fe20000800000 */
[--C-:B------:R-:W-:Y:S02]  /*4510*/  FFMA.FTZ R126, R192, c[0x0][0x23c], -R105.reuse ;  /* 0x00008f00c07e7a23 */ /* 0x100fe40000010869 */
[--C-:B------:R-:W-:Y:S01]  /*4520*/  FFMA.FTZ R125, R190, c[0x0][0x23c], -R105.reuse ;  /* 0x00008f00be7d7a23 */ /* 0x100fe20000010869 */
[----:B------:R-:W2:Y:S01]  /*4530*/  MUFU.EX2 R2, R6 ;  /* 0x0000000600027308 */ /* 0x000ea20000000800 */
[--C-:B------:R-:W-:Y:S02]  /*4540*/  FFMA.FTZ R123, R193, c[0x0][0x23c], -R104.reuse ;  /* 0x00008f00c17b7a23 */ /* 0x100fe40000010868 */
[--C-:B------:R-:W-:Y:S02]  /*4550*/  FFMA.FTZ R122, R191, c[0x0][0x23c], -R104.reuse ;  /* 0x00008f00bf7a7a23 */ /* 0x100fe40000010868 */
[--C-:B------:R-:W-:Y:S02]  /*4560*/  FFMA.FTZ R124, R196, c[0x0][0x23c], -R105.reuse ;  /* 0x00008f00c47c7a23 */ /* 0x100fe40000010869 */
[--C-:B------:R-:W-:Y:S02]  /*4570*/  FFMA.FTZ R121, R197, c[0x0][0x23c], -R104.reuse ;  /* 0x00008f00c5797a23 */ /* 0x100fe40000010868 */
[--C-:B------:R-:W-:Y:S01]  /*4580*/  FFMA.FTZ R120, R195, c[0x0][0x23c], -R104.reuse ;  /* 0x00008f00c3787a23 */ /* 0x100fe20000010868 */
[----:B------:R-:W-:Y:S01]  /*4590*/  MUFU.EX2 R127, R127 ;  /* 0x0000007f007f7308 */ /* 0x000fe20000000800 */
[--C-:B------:R-:W-:Y:S02]  /*45a0*/  FFMA.FTZ R128, R188, c[0x0][0x23c], -R105.reuse ;  /* 0x00008f00bc807a23 */ /* 0x100fe40000010869 */
[C---:B-1----:R-:W-:Y:S02]  /*45b0*/  FMUL.FTZ R7, R0.reuse, R99 ;  /* 0x0000006300077220 */ /* 0x042fe40000410000 */
[C---:B------:R-:W-:Y:S02]  /*45c0*/  FMUL.FTZ R10, R0.reuse, R94 ;  /* 0x0000005e000a7220 */ /* 0x040fe40000410000 */
[C---:B------:R-:W-:Y:S02]  /*45d0*/  FMUL.FTZ R11, R0.reuse, R95 ;  /* 0x0000005f000b7220 */ /* 0x040fe40000410000 */
[C---:B------:R-:W-:Y:S01]  /*45e0*/  FMUL.FTZ R18, R0.reuse, R86 ;  /* 0x0000005600127220 */ /* 0x040fe20000410000 */
[----:B------:R-:W1:Y:S01]  /*45f0*/  MUFU.EX2 R126, R126 ;  /* 0x0000007e007e7308 */ /* 0x000e620000000800 */
[C---:B------:R-:W-:Y:S02]  /*4600*/  FMUL.FTZ R19, R0.reuse, R87 ;  /* 0x0000005700137220 */ /* 0x040fe40000410000 */
[----:B------:R-:W-:Y:S02]  /*4610*/  FMUL.FTZ R26, R0, R78 ;  /* 0x0000004e001a7220 */ /* 0x000fe40000410000 */
[C---:B--2---:R-:W-:Y:S02]  /*4620*/  FMUL.FTZ R4, R2.reuse, R96 ;  /* 0x0000006002047220 */ /* 0x044fe40000410000 */
[----:B------:R-:W-:Y:S02]  /*4630*/  FMUL.FTZ R5, R2, R97 ;  /* 0x0000006102057220 */ /* 0x000fe40000410000 */
[----:B------:R-:W-:Y:S01]  /*4640*/  FMUL.FTZ R6, R0, R98 ;  /* 0x0000006200067220 */ /* 0x000fe20000410000 */
[----:B------:R-:W-:Y:S01]  /*4650*/  MUFU.EX2 R123, R123 ;  /* 0x0000007b007b7308 */ /* 0x000fe20000000800 */
[C---:B------:R-:W-:Y:S02]  /*4660*/  FMUL.FTZ R8, R2.reuse, R92 ;  /* 0x0000005c02087220 */ /* 0x040fe40000410000 */
[C---:B------:R-:W-:Y:S02]  /*4670*/  FMUL.FTZ R9, R2.reuse, R93 ;  /* 0x0000005d02097220 */ /* 0x040fe40000410000 */
[C---:B------:R-:W-:Y:S01]  /*4680*/  FMUL.FTZ R16, R2.reuse, R84 ;  /* 0x0000005402107220 */ /* 0x040fe20000410000 */
[----:B------:R-:W-:Y:S01]  /*4690*/  LDSM.16.MT88.4 R92, [R143+0x9800] ;  /* 0x009800008f5c783b */ /* 0x000fe20000004200 */
[C---:B------:R-:W-:Y:S02]  /*46a0*/  FMUL.FTZ R17, R2.reuse, R85 ;  /* 0x0000005502117220 */ /* 0x040fe40000410000 */
[C---:B------:R-:W-:Y:S01]  /*46b0*/  FMUL.FTZ R24, R2.reuse, R76 ;  /* 0x0000004c02187220 */ /* 0x040fe20000410000 */
[----:B------:R-:W2:Y:S01]  /*46c0*/  MUFU.EX2 R122, R122 ;  /* 0x0000007a007a7308 */ /* 0x000ea20000000800 */
[----:B------:R-:W-:Y:S02]  /*46d0*/  FMUL.FTZ R25, R2, R77 ;  /* 0x0000004d02197220 */ /* 0x000fe40000410000 */
[----:B------:R-:W-:Y:S01]  /*46e0*/  FMUL.FTZ R27, R0, R79 ;  /* 0x0000004f001b7220 */ /* 0x000fe20000410000 */
[----:B-1----:R-:W-:Y:S01]  /*46f0*/  F2FP.PACK_AB R96, R126, R127 ;  /* 0x0000007f7e60723e */ /* 0x002fe200000000ff */
[----:B------:R-:W-:Y:S01]  /*4700*/  LDSM.16.MT88.4 R76, [R140+0xa000] ;  /* 0x00a000008c4c783b */ /* 0x000fe20000004200 */
[C---:B------:R-:W-:Y:S02]  /*4710*/  FMUL.FTZ R32, R2.reuse, R68 ;  /* 0x0000004402207220 */ /* 0x040fe40000410000 */
[----:B------:R-:W-:Y:S02]  /*4720*/  FMUL.FTZ R33, R2, R69 ;  /* 0x0000004502217220 */ /* 0x000fe40000410000 */
[----:B------:R-:W-:Y:S01]  /*4730*/  MUFU.EX2 R125, R125 ;  /* 0x0000007d007d7308 */ /* 0x000fe20000000800 */
[C---:B------:R-:W-:Y:S02]  /*4740*/  FMUL.FTZ R34, R0.reuse, R70 ;  /* 0x0000004600227220 */ /* 0x040fe40000410000 */
[----:B------:R-:W-:Y:S01]  /*4750*/  LDSM.16.MT88.4 R84, [R141+0x8800] ;  /* 0x008800008d54783b */ /* 0x000fe20000004200 */
[----:B------:R-:W-:Y:S02]  /*4760*/  FMUL.FTZ R35, R0, R71 ;  /* 0x0000004700237220 */ /* 0x000fe40000410000 */
[C---:B------:R-:W-:Y:S02]  /*4770*/  FMUL.FTZ R36, R2.reuse, R36 ;  /* 0x0000002402247220 */ /* 0x040fe40000410000 */
[----:B------:R-:W-:Y:S02]  /*4780*/  FMUL.FTZ R37, R2, R37 ;  /* 0x0000002502257220 */ /* 0x000fe40000410000 */
[----:B------:R-:W1:Y:S01]  /*4790*/  MUFU.EX2 R124, R124 ;  /* 0x0000007c007c7308 */ /* 0x000e620000000800 */
[----:B------:R-:W-:Y:S01]  /*47a0*/  LDSM.16.MT88.4 R68, [R141+0xa000] ;  /* 0x00a000008d44783b */ /* 0x000fe20000004200 */
[----:B------:R-:W-:Y:S01]  /*47b0*/  FMUL.FTZ R38, R0, R38 ;  /* 0x0000002600267220 */ /* 0x000fe20000410000 */
[----:B--2---:R-:W-:Y:S01]  /*47c0*/  F2FP.PACK_AB R97, R122, R123 ;  /* 0x0000007b7a61723e */ /* 0x004fe200000000ff */
[----:B------:R-:W-:Y:S02]  /*47d0*/  FMUL.FTZ R39, R0, R39 ;  /* 0x0000002700277220 */ /* 0x000fe40000410000 */
[C---:B------:R-:W-:Y:S02]  /*47e0*/  FMUL.FTZ R40, R2.reuse, R40 ;  /* 0x0000002802287220 */ /* 0x040fe40000410000 */
[----:B------:R-:W-:Y:S02]  /*47f0*/  FMUL.FTZ R41, R2, R41 ;  /* 0x0000002902297220 */ /* 0x000fe40000410000 */
[----:B------:R-:W-:Y:S01]  /*4800*/  MUFU.EX2 R121, R121 ;  /* 0x0000007900797308 */ /* 0x000fe20000000800 */
[C---:B------:R-:W-:Y:S02]  /*4810*/  FMUL.FTZ R42, R0.reuse, R42 ;  /* 0x0000002a002a7220 */ /* 0x040fe40000410000 */
[----:B------:R-:W-:Y:S02]  /*4820*/  FMUL.FTZ R43, R0, R43 ;  /* 0x0000002b002b7220 */ /* 0x000fe40000410000 */
[C---:B------:R-:W-:Y:S02]  /*4830*/  FMUL.FTZ R44, R2.reuse, R44 ;  /* 0x0000002c022c7220 */ /* 0x040fe40000410000 */
[----:B------:R-:W-:Y:S02]  /*4840*/  FMUL.FTZ R45, R2, R45 ;  /* 0x0000002d022d7220 */ /* 0x000fe40000410000 */
[C---:B------:R-:W-:Y:S01]  /*4850*/  FMUL.FTZ R46, R0.reuse, R46 ;  /* 0x0000002e002e7220 */ /* 0x040fe20000410000 */
[----:B------:R-:W2:Y:S01]  /*4860*/  MUFU.EX2 R120, R120 ;  /* 0x0000007800787308 */ /* 0x000ea20000000800 */
[----:B------:R-:W-:Y:S02]  /*4870*/  FMUL.FTZ R47, R0, R47 ;  /* 0x0000002f002f7220 */ /* 0x000fe40000410000 */
[----:B------:R-:W-:Y:S01]  /*4880*/  FMUL.FTZ R48, R2, R48 ;  /* 0x0000003002307220 */ /* 0x000fe20000410000 */
[----:B-1----:R-:W-:Y:S01]  /*4890*/  F2FP.PACK_AB R98, R124, R125 ;  /* 0x0000007d7c62723e */ /* 0x002fe200000000ff */
        /* <DEDUP_REMOVED lines=8> */
[C---:B------:R-:W-:Y:S02]  /*4920*/  FMUL.FTZ R64, R2.reuse, R64 ;  /* 0x0000004002407220 */ /* 0x040fe40000410000 */
[----:B------:R-:W-:Y:S02]  /*4930*/  FMUL.FTZ R65, R2, R65 ;  /* 0x0000004102417220 */ /* 0x000fe40000410000 */
[----:B------:R-:W-:Y:S01]  /*4940*/  FMUL.FTZ R66, R0, R66 ;  /* 0x0000004200427220 */ /* 0x000fe20000410000 */
[----:B--2---:R-:W-:Y:S01]  /*4950*/  F2FP.PACK_AB R99, R120, R121 ;  /* 0x000000797863723e */ /* 0x004fe200000000ff */
[----:B------:R-:W-:Y:S02]  /*4960*/  FMUL.FTZ R67, R0, R67 ;  /* 0x0000004300437220 */ /* 0x000fe40000410000 */
[C---:B------:R-:W-:Y:S02]  /*4970*/  FMUL.FTZ R52, R2.reuse, R52 ;  /* 0x0000003402347220 */ /* 0x040fe40000410000 */
[----:B------:R-:W-:Y:S02]  /*4980*/  FMUL.FTZ R53, R2, R53 ;  /* 0x0000003502357220 */ /* 0x000fe40000410000 */
[C---:B------:R-:W-:Y:S05]  /*4990*/  HMMA.16816.F32 R4, R96.reuse, R12, R4 ;  /* 0x0000000c6004723c */ /* 0x040fea0000001804 */
[----:B------:R-:W-:Y:S02]  /*49a0*/  FMUL.FTZ R54, R0, R54 ;  /* 0x0000003600367220 */ /* 0x000fe40000410000 */
[C---:B------:R-:W-:Y:S01]  /*49b0*/  FMUL.FTZ R12, R2.reuse, R88 ;  /* 0x00000058020c7220 */ /* 0x040fe20000410000 */
[C---:B------:R-:W-:Y:S04]  /*49c0*/  HMMA.16816.F32 R8, R96.reuse, R14, R8 ;  /* 0x0000000e6008723c */ /* 0x040fe80000001808 */
[----:B------:R-:W-:Y:S02]  /*49d0*/  FMUL.FTZ R13, R2, R89 ;  /* 0x00000059020d7220 */ /* 0x000fe40000410000 */
[C---:B------:R-:W-:Y:S02]  /*49e0*/  FMUL.FTZ R55, R0.reuse, R55 ;  /* 0x0000003700377220 */ /* 0x040fe40000410000 */
[C---:B------:R-:W-:Y:S04]  /*49f0*/  FMUL.FTZ R14, R0.reuse, R90 ;  /* 0x0000005a000e7220 */ /* 0x040fe80000410000 */
[----:B------:R-:W-:Y:S02]  /*4a00*/  FMUL.FTZ R15, R0, R91 ;  /* 0x0000005b000f7220 */ /* 0x000fe40000410000 */
[----:B------:R-:W1:Y:S01]  /*4a10*/  LDSM.16.MT88.4 R88, [R140+0x8000] ;  /* 0x008000008c58783b */ /* 0x000e620000004200 */
[C---:B------:R-:W-:Y:S02]  /*4a20*/  FMUL.FTZ R56, R2.reuse, R56 ;  /* 0x0000003802387220 */ /* 0x040fe40000410000 */
[----:B------:R-:W-:Y:S02]  /*4a30*/  FMUL.FTZ R57, R2, R57 ;  /* 0x0000003902397220 */ /* 0x000fe40000410000 */
[C---:B------:R-:W-:Y:S03]  /*4a40*/  HMMA.16816.F32 R12, R96.reuse, R20, R12 ;  /* 0x00000014600c723c */ /* 0x040fe6000000180c */
[C---:B------:R-:W-:Y:S02]  /*4a50*/  FMUL.FTZ R58, R0.reuse, R58 ;  /* 0x0000003a003a7220 */ /* 0x040fe40000410000 */
[----:B------:R-:W-:Y:S02]  /*4a60*/  FMUL.FTZ R59, R0, R59 ;  /* 0x0000003b003b7220 */ /* 0x000fe40000410000 */
[C---:B------:R-:W-:Y:S01]  /*4a70*/  FMUL.FTZ R20, R2.reuse, R80 ;  /* 0x0000005002147220 */ /* 0x040fe20000410000 */
[C---:B------:R-:W-:Y:S04]  /*4a80*/  HMMA.16816.F32 R16, R96.reuse, R22, R16 ;  /* 0x000000166010723c */ /* 0x040fe80000001810 */
[----:B------:R-:W-:Y:S02]  /*4a90*/  FMUL.FTZ R21, R2, R81 ;  /* 0x0000005102157220 */ /* 0x000fe40000410000 */
[--C-:B------:R-:W-:Y:S02]  /*4aa0*/  FFMA.FTZ R129, R186, c[0x0][0x23c], -R105.reuse ;  /* 0x00008f00ba817a23 */ /* 0x100fe40000010869 */
[C---:B------:R-:W-:Y:S04]  /*4ab0*/  FMUL.FTZ R22, R0.reuse, R82 ;  /* 0x0000005200167220 */ /* 0x040fe80000410000 */
[----:B------:R-:W-:Y:S01]  /*4ac0*/  FMUL.FTZ R23, R0, R83 ;  /* 0x0000005300177220 */ /* 0x000fe20000410000 */
[----:B------:R-:W2:Y:S01]  /*4ad0*/  MUFU.EX2 R129, R129 ;  /* 0x0000008100817308 */ /* 0x000ea20000000800 */
[----:B------:R-:W3:Y:S01]  /*4ae0*/  LDSM.16.MT88.4 R80, [R143+0xa000] ;  /* 0x00a000008f50783b */ /* 0x000ee20000004200 */
[--C-:B------:R-:W-:Y:S02]  /*4af0*/  FFMA.FTZ R130, R189, c[0x0][0x23c], -R104.reuse ;  /* 0x00008f00bd827a23 */ /* 0x100fe40000010868 */
[--C-:B------:R-:W-:Y:S02]  /*4b00*/  FFMA.FTZ R131, R175, c[0x0][0x23c], -R104.reuse ;  /* 0x00008f00af837a23 */ /* 0x100fe40000010868 */
[C---:B------:R-:W-:Y:S03]  /*4b10*/  HMMA.16816.F32 R20, R96.reuse, R28, R20 ;  /* 0x0000001c6014723c */ /* 0x040fe60000001814 */
[--C-:B------:R-:W-:Y:S01]  /*4b20*/  FFMA.FTZ R175, R176, c[0x0][0x23c], -R105.reuse ;  /* 0x00008f00b0af7a23 */ /* 0x100fe20000010869 */
[----:B------:R-:W-:Y:S01]  /*4b30*/  MUFU.EX2 R130, R130 ;  /* 0x0000008200827308 */ /* 0x000fe20000000800 */
[--C-:B------:R-:W-:Y:S02]  /*4b40*/  FFMA.FTZ R174, R174, c[0x0][0x23c], -R105.reuse ;  /* 0x00008f00aeae7a23 */ /* 0x100fe40000010869 */
[C---:B------:R-:W-:Y:S01]  /*4b50*/  FMUL.FTZ R28, R2.reuse, R72 ;  /* 0x00000048021c7220 */ /* 0x040fe20000410000 */
[C---:B------:R-:W-:Y:S04]  /*4b60*/  HMMA.16816.F32 R24, R96.reuse, R30, R24 ;  /* 0x0000001e6018723c */ /* 0x040fe80000001818 */
[----:B------:R-:W-:Y:S02]  /*4b70*/  FMUL.FTZ R29, R2, R73 ;  /* 0x00000049021d7220 */ /* 0x000fe40000410000 */
[----:B------:R-:W4:Y:S01]  /*4b80*/  MUFU.EX2 R131, R131 ;  /* 0x0000008300837308 */ /* 0x000f220000000800 */
[C---:B------:R-:W-:Y:S02]  /*4b90*/  FMUL.FTZ R30, R0.reuse, R74 ;  /* 0x0000004a001e7220 */ /* 0x040fe40000410000 */
[----:B------:R-:W-:Y:S02]  /*4ba0*/  FMUL.FTZ R31, R0, R75 ;  /* 0x0000004b001f7220 */ /* 0x000fe40000410000 */
[----:B------:R-:W5:Y:S01]  /*4bb0*/  LDSM.16.MT88.4 R72, [R142+0xa000] ;  /* 0x00a000008e48783b */ /* 0x000f620000004200 */
[--C-:B------:R-:W-:Y:S02]  /*4bc0*/  FFMA.FTZ R176, R187, c[0x0][0x23c], -R104.reuse ;  /* 0x00008f00bbb07a23 */ /* 0x100fe40000010868 */
[--C-:B------:R-:W-:Y:S02]  /*4bd0*/  FFMA.FTZ R177, R177, c[0x0][0x23c], -R104.reuse ;  /* 0x00008f00b1b17a23 */ /* 0x100fe40000010868 */
[C---:B-1----:R-:W-:Y:S01]  /*4be0*/  HMMA.16816.F32 R28, R96.reuse, R88, R28 ;  /* 0x00000058601c723c */ /* 0x042fe2000000181c */
[----:B------:R-:W-:Y:S02]  /*4bf0*/  MUFU.EX2 R175, R175 ;  /* 0x000000af00af7308 */ /* 0x000fe40000000800 */
[--C-:B------:R-:W-:Y:S02]  /*4c00*/  FFMA.FTZ R182, R182, c[0x0][0x23c], -R105.reuse ;  /* 0x00008f00b6b67a23 */ /* 0x100fe40000010869 */
[--C-:B------:R-:W-:Y:S02]  /*4c10*/  FFMA.FTZ R187, R184, c[0x0][0x23c], -R105.reuse ;  /* 0x00008f00b8bb7a23 */ /* 0x100fe40000010869 */
[--C-:B------:R-:W-:Y:S01]  /*4c20*/  FFMA.FTZ R184, R185, c[0x0][0x23c], -R104.reuse ;  /* 0x00008f00b9b87a23 */ /* 0x100fe20000010868 */
[C---:B------:R-:W-:Y:S01]  /*4c30*/  HMMA.16816.F32 R32, R96.reuse, R90, R32 ;  /* 0x0000005a6020723c */ /* 0x040fe20000001820 */
[----:B------:R-:W-:Y:S02]  /*4c40*/  LDSM.16.MT88.4 R88, [R140+0x8800] ;  /* 0x008800008c58783b */ /* 0x000fe40000004200 */
[----:B------:R-:W1:Y:S01]  /*4c50*/  MUFU.EX2 R174, R174 ;  /* 0x000000ae00ae7308 */ /* 0x000e620000000800 */
[--C-:B------:R-:W-:Y:S02]  /*4c60*/  FFMA.FTZ R183, R183, c[0x0][0x23c], -R104.reuse ;  /* 0x00008f00b7b77a23 */ /* 0x100fe40000010868 */
[--C-:B------:R-:W-:Y:S02]  /*4c70*/  FFMA.FTZ R180, R180, c[0x0][0x23c], -R105.reuse ;  /* 0x00008f00b4b47a23 */ /* 0x100fe40000010869 */
[C---:B---3--:R-:W-:Y:S04]  /*4c80*/  HMMA.16816.F32 R36, R96.reuse, R80, R36 ;  /* 0x000000506024723c */ /* 0x048fe80000001824 */
[--C-:B------:R-:W-:Y:S01]  /*4c90*/  FFMA.FTZ R185, R178, c[0x0][0x23c], -R105.reuse ;  /* 0x00008f00b2b97a23 */ /* 0x100fe20000010869 */
[----:B------:R-:W-:Y:S01]  /*4ca0*/  MUFU.EX2 R176, R176 ;  /* 0x000000b000b07308 */ /* 0x000fe20000000800 */
[--C-:B------:R-:W-:Y:S02]  /*4cb0*/  FFMA.FTZ R178, R181, c[0x0][0x23c], -R104.reuse ;  /* 0x00008f00b5b27a23 */ /* 0x100fe40000010868 */
[C---:B------:R-:W-:Y:S01]  /*4cc0*/  HMMA.16816.F32 R40, R96.reuse, R82, R40 ;  /* 0x000000526028723c */ /* 0x040fe20000001828 */
[----:B------:R-:W-:Y:S03]  /*4cd0*/  LDSM.16.MT88.4 R80, [R142+0x8800] ;  /* 0x008800008e50783b */ /* 0x000fe60000004200 */
[--C-:B------:R-:W-:Y:S02]  /*4ce0*/  FFMA.FTZ R179, R179, c[0x0][0x23c], -R104.reuse ;  /* 0x00008f00b3b37a23 */ /* 0x100fe40000010868 */
[--C-:B------:R-:W-:Y:S01]  /*4cf0*/  FFMA.FTZ R172, R172, c[0x0][0x23c], -R105.reuse ;  /* 0x00008f00acac7a23 */ /* 0x100fe20000010869 */
[----:B------:R-:W3:Y:S01]  /*4d00*/  MUFU.EX2 R177, R177 ;  /* 0x000000b100b17308 */ /* 0x000ee20000000800 */
[--C-:B------:R-:W-:Y:S01]  /*4d10*/  FFMA.FTZ R181, R170, c[0x0][0x23c], -R105.reuse ;  /* 0x00008f00aab57a23 */ /* 0x100fe20000010869 */
[C---:B-----5:R-:W-:Y:S03]  /*4d20*/  HMMA.16816.F32 R44, R96.reuse, R72, R44 ;  /* 0x00000048602c723c */ /* 0x060fe6000000182c */
[--C-:B------:R-:W-:Y:S02]  /*4d30*/  FFMA.FTZ R170, R173, c[0x0][0x23c], -R104.reuse ;  /* 0x00008f00adaa7a23 */ /* 0x100fe40000010868 */
[--C-:B------:R-:W-:Y:S03]  /*4d40*/  FFMA.FTZ R171, R171, c[0x0][0x23c], -R104.reuse ;  /* 0x00008f00abab7a23 */ /* 0x100fe60000010868 */
[----:B------:R-:W-:Y:S01]  /*4d50*/  MUFU.EX2 R182, R182 ;  /* 0x000000b600b67308 */ /* 0x000fe20000000800 */
[--C-:B------:R-:W-:Y:S01]  /*4d60*/  FFMA.FTZ R169, R169, c[0x0][0x23c], -R105.reuse ;  /* 0x00008f00a9a97a23 */ /* 0x100fe20000010869 */
[C---:B------:R-:W-:Y:S01]  /*4d70*/  HMMA.16816.F32 R48, R96.reuse, R74, R48 ;  /* 0x0000004a6030723c */ /* 0x040fe20000001830 */
[----:B------:R-:W5:Y:S02]  /*4d80*/  LDSM.16.MT88.4 R72, [R143+0x8800] ;  /* 0x008800008f48783b */ /* 0x000f640000004200 */
[----:B------:R-:W-:Y:S02]  /*4d90*/  FFMA.FTZ R105, R168, c[0x0][0x23c], -R105 ;  /* 0x00008f00a8697a23 */ /* 0x000fe40000010869 */
[--C-:B------:R-:W-:Y:S03]  /*4da0*/  FFMA.FTZ R102, R102, c[0x0][0x23c], -R104.reuse ;  /* 0x00008f0066667a23 */ /* 0x100fe60000010868 */
[C---:B------:R-:W-:Y:S01]  /*4db0*/  HMMA.16816.F32 R52, R96.reuse, R68, R52 ;  /* 0x000000446034723c */ /* 0x040fe20000001834 */
[----:B------:R-:W-:Y:S03]  /*4dc0*/  MUFU.EX2 R187, R187 ;  /* 0x000000bb00bb7308 */ /* 0x000fe60000000800 */
[----:B------:R-:W-:Y:S02]  /*4dd0*/  FFMA.FTZ R104, R101, c[0x0][0x23c], -R104 ;  /* 0x00008f0065687a23 */ /* 0x000fe40000010868 */
[----:B------:R-:W-:Y:S01]  /*4de0*/  FFMA.FTZ R127, R2, R167, R127 ;  /* 0x000000a7027f7223 */ /* 0x000fe2000001007f */
[----:B--2---:R-:W-:Y:S01]  /*4df0*/  F2FP.PACK_AB R68, R129, R128 ;  /* 0x000000808144723e */ /* 0x004fe200000000ff */
[C---:B------:R-:W-:Y:S03]  /*4e00*/  HMMA.16816.F32 R56, R96.reuse, R70, R56 ;  /* 0x000000466038723c */ /* 0x040fe60000001838 */
[----:B------:R-:W-:Y:S01]  /*4e10*/  MUFU.EX2 R184, R184 ;  /* 0x000000b800b87308 */ /* 0x000fe20000000800 */
[----:B----4-:R-:W-:Y:S01]  /*4e20*/  F2FP.PACK_AB R69, R131, R130 ;  /* 0x000000828345723e */ /* 0x010fe200000000ff */
[----:B------:R-:W-:Y:S01]  /*4e30*/  FFMA.FTZ R123, R0, R166, R123 ;  /* 0x000000a6007b7223 */ /* 0x000fe2000001007b */
[----:B------:R-:W-:Y:S01]  /*4e40*/  MOV R0, R3 ;  /* 0x0000000300007202 */ /* 0x000fe20000000f00 */
[----:B------:R-:W-:Y:S01]  /*4e50*/  FADD.FTZ R126, R126, R127 ;  /* 0x0000007f7e7e7221 */ /* 0x000fe20000010000 */
[C---:B------:R-:W-:Y:S04]  /*4e60*/  HMMA.16816.F32 R60, R96.reuse, R76, R60 ;  /* 0x0000004c603c723c */ /* 0x040fe8000000183c */
[----:B-1----:R-:W-:Y:S01]  /*4e70*/  F2FP.PACK_AB R70, R174, R175 ;  /* 0x000000afae46723e */ /* 0x002fe200000000ff */
[----:B------:R-:W-:Y:S01]  /*4e80*/  MUFU.EX2 R183, R183 ;  /* 0x000000b700b77308 */ /* 0x000fe20000000800 */
[----:B---3--:R-:W-:Y:S01]  /*4e90*/  F2FP.PACK_AB R71, R177, R176 ;  /* 0x000000b0b147723e */ /* 0x008fe200000000ff */
[----:B------:R-:W-:Y:S01]  /*4ea0*/  FADD.FTZ R122, R122, R123 ;  /* 0x0000007b7a7a7221 */ /* 0x000fe20000010000 */
[----:B------:R-:W-:Y:S01]  /*4eb0*/  HMMA.16816.F32 R64, R96, R78, R64 ;  /* 0x0000004e6040723c */ /* 0x000fe20000001840 */
[----:B------:R-:W1:Y:S03]  /*4ec0*/  LDSM.16.MT88.4 R76, [R143+0xa800] ;  /* 0x00a800008f4c783b */ /* 0x000e660000004200 */
[----:B------:R-:W-:Y:S03]  /*4ed0*/  FADD.FTZ R125, R125, R126 ;  /* 0x0000007e7d7d7221 */ /* 0x000fe60000010000 */
[----:B------:R-:W-:Y:S01]  /*4ee0*/  MUFU.EX2 R180, R180 ;  /* 0x000000b400b47308 */ /* 0x000fe20000000800 */
[----:B------:R-:W-:Y:S01]  /*4ef0*/  FADD.FTZ R125, R124, R125 ;  /* 0x0000007d7c7d7221 */ /* 0x000fe20000010000 */
[C---:B-----5:R-:W-:Y:S05]  /*4f00*/  HMMA.16816.F32 R4, R68.reuse, R72, R4 ;  /* 0x000000484404723c */ /* 0x060fea0000001804 */
[----:B------:R-:W-:Y:S03]  /*4f10*/  FADD.FTZ R128, R128, R125 ;  /* 0x0000007d80807221 */ /* 0x000fe60000010000 */
[C---:B------:R-:W-:Y:S01]  /*4f20*/  HMMA.16816.F32 R8, R68.reuse, R74, R8 ;  /* 0x0000004a4408723c */ /* 0x040fe20000001808 */
[----:B------:R-:W2:Y:S01]  /*4f30*/  LDSM.16.MT88.4 R72, [R142+0xa800] ;  /* 0x00a800008e48783b */ /* 0x000ea20000004200 */
[----:B------:R-:W-:Y:S02]  /*4f40*/  MUFU.EX2 R185, R185 ;  /* 0x000000b900b97308 */ /* 0x000fe40000000800 */
[----:B------:R-:W-:Y:S04]  /*4f50*/  FADD.FTZ R128, R129, R128 ;  /* 0x0000008081807221 */ /* 0x000fe80000010000 */
[C---:B------:R-:W-:Y:S04]  /*4f60*/  HMMA.16816.F32 R12, R68.reuse, R80, R12 ;  /* 0x00000050440c723c */ /* 0x040fe8000000180c */
[----:B------:R-:W-:Y:S01]  /*4f70*/  MUFU.EX2 R178, R178 ;  /* 0x000000b200b27308 */ /* 0x000fe20000000800 */
[----:B------:R-:W-:Y:S03]  /*4f80*/  FADD.FTZ R175, R175, R128 ;  /* 0x00000080afaf7221 */ /* 0x000fe60000010000 */
[C---:B------:R-:W-:Y:S01]  /*4f90*/  HMMA.16816.F32 R16, R68.reuse, R82, R16 ;  /* 0x000000524410723c */ /* 0x040fe20000001810 */
[----:B------:R-:W3:Y:S03]  /*4fa0*/  LDSM.16.MT88.4 R80, [R141+0xa800] ;  /* 0x00a800008d50783b */ /* 0x000ee60000004200 */
[----:B------:R-:W-:Y:S02]  /*4fb0*/  FADD.FTZ R175, R174, R175 ;  /* 0x000000afaeaf7221 */ /* 0x000fe40000010000 */
[----:B------:R-:W-:Y:S02]  /*4fc0*/  MUFU.EX2 R179, R179 ;  /* 0x000000b300b37308 */ /* 0x000fe40000000800 */
[C---:B------:R-:W-:Y:S08]  /*4fd0*/  HMMA.16816.F32 R20, R68.reuse, R84, R20 ;  /* 0x000000544414723c */ /* 0x040ff00000001814 */
[C---:B------:R-:W-:Y:S01]  /*4fe0*/  HMMA.16816.F32 R24, R68.reuse, R86, R24 ;  /* 0x000000564418723c */ /* 0x040fe20000001818 */
[----:B------:R-:W-:Y:S01]  /*4ff0*/  LDSM.16.MT88.4 R84, [R143+0x9000] ;  /* 0x009000008f54783b */ /* 0x000fe20000004200 */
[----:B------:R-:W-:Y:S06]  /*5000*/  MUFU.EX2 R172, R172 ;  /* 0x000000ac00ac7308 */ /* 0x000fec0000000800 */
[C---:B------:R-:W-:Y:S04]  /*5010*/  HMMA.16816.F32 R28, R68.reuse, R88, R28 ;  /* 0x00000058441c723c */ /* 0x040fe8000000181c */
[----:B------:R-:W-:Y:S04]  /*5020*/  MUFU.EX2 R181, R181 ;  /* 0x000000b500b57308 */ /* 0x000fe80000000800 */
[C---:B------:R-:W-:Y:S01]  /*5030*/  HMMA.16816.F32 R32, R68.reuse, R90, R32 ;  /* 0x0000005a4420723c */ /* 0x040fe20000001820 */
[----:B------:R-:W-:Y:S05]  /*5040*/  LDSM.16.MT88.4 R88, [R142+0x9000] ;  /* 0x009000008e58783b */ /* 0x000fea0000004200 */
[----:B------:R-:W-:Y:S02]  /*5050*/  MUFU.EX2 R170, R170 ;  /* 0x000000aa00aa7308 */ /* 0x000fe40000000800 */
[C---:B-1----:R-:W-:Y:S08]  /*5060*/  HMMA.16816.F32 R36, R68.reuse, R76, R36 ;  /* 0x0000004c4424723c */ /* 0x042ff00000001824 */
[C---:B------:R-:W-:Y:S01]  /*5070*/  HMMA.16816.F32 R40, R68.reuse, R78, R40 ;  /* 0x0000004e4428723c */ /* 0x040fe20000001828 */
[----:B------:R-:W1:Y:S01]  /*5080*/  LDSM.16.MT88.4 R76, [R140+0xa800] ;  /* 0x00a800008c4c783b */ /* 0x000e620000004200 */
[----:B------:R-:W4:Y:S06]  /*5090*/  MUFU.EX2 R171, R171 ;  /* 0x000000ab00ab7308 */ /* 0x000f2c0000000800 */
[C---:B--2---:R-:W-:Y:S04]  /*50a0*/  HMMA.16816.F32 R44, R68.reuse, R72, R44 ;  /* 0x00000048442c723c */ /* 0x044fe8000000182c */
[----:B------:R-:W-:Y:S04]  /*50b0*/  MUFU.EX2 R169, R169 ;  /* 0x000000a900a97308 */ /* 0x000fe80000000800 */
[C---:B------:R-:W-:Y:S01]  /*50c0*/  HMMA.16816.F32 R48, R68.reuse, R74, R48 ;  /* 0x0000004a4430723c */ /* 0x040fe20000001830 */
[----:B------:R-:W2:Y:S05]  /*50d0*/  LDSM.16.MT88.4 R72, [R141+0x9000] ;  /* 0x009000008d48783b */ /* 0x000eaa0000004200 */
[----:B------:R4:W5:Y:S02]  /*50e0*/  MUFU.EX2 R168, R105 ;  /* 0x0000006900a87308 */ /* 0x0009640000000800 */
[C---:B---3--:R-:W-:Y:S08]  /*50f0*/  HMMA.16816.F32 R52, R68.reuse, R80, R52 ;  /* 0x000000504434723c */ /* 0x048ff00000001834 */
[C---:B------:R-:W-:Y:S01]  /*5100*/  HMMA.16816.F32 R56, R68.reuse, R82, R56 ;  /* 0x000000524438723c */ /* 0x040fe20000001838 */
[----:B------:R-:W3:Y:S01]  /*5110*/  LDSM.16.MT88.4 R80, [R140+0x9000] ;  /* 0x009000008c50783b */ /* 0x000ee20000004200 */
[----:B------:R-:W-:Y:S06]  /*5120*/  MUFU.EX2 R102, R102 ;  /* 0x0000006600667308 */ /* 0x000fec0000000800 */
[C---:B-1----:R-:W-:Y:S04]  /*5130*/  HMMA.16816.F32 R60, R68.reuse, R76, R60 ;  /* 0x0000004c443c723c */ /* 0x042fe8000000183c */
[----:B------:R1:W1:Y:S01]  /*5140*/  MUFU.EX2 R101, R104 ;  /* 0x0000006800657308 */ /* 0x0002620000000800 */
[----:B----4-:R-:W-:Y:S02]  /*5150*/  F2FP.PACK_AB R105, R171, R170 ;  /* 0x000000aaab69723e */ /* 0x010fe400000000ff */
[----:B-----5:R-:W-:Y:S01]  /*5160*/  F2FP.PACK_AB R106, R168, R169 ;  /* 0x000000a9a86a723e */ /* 0x020fe200000000ff */
[----:B------:R-:W-:Y:S01]  /*5170*/  HMMA.16816.F32 R64, R68, R78, R64 ;  /* 0x0000004e4440723c */ /* 0x000fe20000001840 */
[----:B------:R-:W4:Y:S06]  /*5180*/  LDSM.16.MT88.4 R76, [R143+0xb000] ;  /* 0x00b000008f4c783b */ /* 0x000f2c0000004200 */
[----:B------:R-:W-:Y:S01]  /*5190*/  F2FP.PACK_AB R68, R187, R182 ;  /* 0x000000b6bb44723e */ /* 0x000fe200000000ff */
[----:B------:R-:W-:Y:S01]  /*51a0*/  FADD.FTZ R182, R182, R175 ;  /* 0x000000afb6b67221 */ /* 0x000fe20000010000 */
[----:B------:R-:W-:Y:S03]  /*51b0*/  F2FP.PACK_AB R69, R183, R184 ;  /* 0x000000b8b745723e */ /* 0x000fe600000000ff */
[----:B------:R-:W-:Y:S01]  /*51c0*/  F2FP.PACK_AB R70, R185, R180 ;  /* 0x000000b4b946723e */ /* 0x000fe200000000ff */
[----:B------:R-:W-:Y:S01]  /*51d0*/  FADD.FTZ R187, R187, R182 ;  /* 0x000000b6bbbb7221 */ /* 0x000fe20000010000 */
[----:B------:R-:W-:Y:S03]  /*51e0*/  F2FP.PACK_AB R71, R179, R178 ;  /* 0x000000b2b347723e */ /* 0x000fe600000000ff */
[----:B------:R-:W-:Y:S01]  /*51f0*/  FADD.FTZ R180, R180, R187 ;  /* 0x000000bbb4b47221 */ /* 0x000fe20000010000 */
[----:B-1----:R-:W-:Y:S03]  /*5200*/  F2FP.PACK_AB R104, R181, R172 ;  /* 0x000000acb568723e */ /* 0x002fe600000000ff */
[C---:B------:R-:W-:Y:S03]  /*5210*/  HMMA.16816.F32 R4, R68.reuse, R84, R4 ;  /* 0x000000544404723c */ /* 0x040fe60000001804 */
[----:B------:R-:W-:Y:S01]  /*5220*/  F2FP.PACK_AB R107, R101, R102 ;  /* 0x00000066656b723e */ /* 0x000fe200000000ff */
[----:B------:R-:W-:Y:S04]  /*5230*/  FADD.FTZ R185, R185, R180 ;  /* 0x000000b4b9b97221 */ /* 0x000fe80000010000 */
[C---:B------:R-:W-:Y:S01]  /*5240*/  HMMA.16816.F32 R8, R68.reuse, R86, R8 ;  /* 0x000000564408723c */ /* 0x040fe20000001808 */
[----:B------:R-:W1:Y:S03]  /*5250*/  LDSM.16.MT88.4 R84, [R142+0xb000] ;  /* 0x00b000008e54783b */ /* 0x000e660000004200 */
[----:B------:R-:W-:Y:S04]  /*5260*/  FADD.FTZ R172, R172, R185 ;  /* 0x000000b9acac7221 */ /* 0x000fe80000010000 */
[C---:B------:R-:W-:Y:S04]  /*5270*/  HMMA.16816.F32 R12, R68.reuse, R88, R12 ;  /* 0x00000058440c723c */ /* 0x040fe8000000180c */
[----:B------:R-:W-:Y:S04]  /*5280*/  FADD.FTZ R172, R181, R172 ;  /* 0x000000acb5ac7221 */ /* 0x000fe80000010000 */
[C---:B------:R-:W-:Y:S04]  /*5290*/  HMMA.16816.F32 R16, R68.reuse, R90, R16 ;  /* 0x0000005a4410723c */ /* 0x040fe80000001810 */
[----:B------:R-:W-:Y:S04]  /*52a0*/  FADD.FTZ R167, R169, R172 ;  /* 0x000000aca9a77221 */ /* 0x000fe80000010000 */
[C---:B--2---:R-:W-:Y:S04]  /*52b0*/  HMMA.16816.F32 R20, R68.reuse, R72, R20 ;  /* 0x000000484414723c */ /* 0x044fe80000001814 */
[----:B------:R-:W-:Y:S04]  /*52c0*/  FADD.FTZ R167, R168, R167 ;  /* 0x000000a7a8a77221 */ /* 0x000fe80000010000 */
[C---:B------:R-:W-:Y:S01]  /*52d0*/  HMMA.16816.F32 R24, R68.reuse, R74, R24 ;  /* 0x0000004a4418723c */ /* 0x040fe20000001818 */
[----:B------:R-:W2:Y:S07]  /*52e0*/  LDSM.16.MT88.4 R72, [R141+0xb000] ;  /* 0x00b000008d48783b */ /* 0x000eae0000004200 */
[C---:B---3--:R-:W-:Y:S08]  /*52f0*/  HMMA.16816.F32 R28, R68.reuse, R80, R28 ;  /* 0x00000050441c723c */ /* 0x048ff0000000181c */
[C---:B------:R-:W-:Y:S01]  /*5300*/  HMMA.16816.F32 R32, R68.reuse, R82, R32 ;  /* 0x000000524420723c */ /* 0x040fe20000001820 */
[----:B------:R-:W3:Y:S07]  /*5310*/  LDSM.16.MT88.4 R80, [R140+0xb000] ;  /* 0x00b000008c50783b */ /* 0x000eee0000004200 */
[C---:B----4-:R-:W-:Y:S08]  /*5320*/  HMMA.16816.F32 R36, R68.reuse, R76, R36 ;  /* 0x0000004c4424723c */ /* 0x050ff00000001824 */
[C---:B------:R-:W-:Y:S01]  /*5330*/  HMMA.16816.F32 R40, R68.reuse, R78, R40 ;  /* 0x0000004e4428723c */ /* 0x040fe20000001828 */
[----:B------:R-:W-:Y:S07]  /*5340*/  LDSM.16.MT88.4 R76, [R141+0x9800] ;  /* 0x009800008d4c783b */ /* 0x000fee0000004200 */
[C---:B-1----:R-:W-:Y:S08]  /*5350*/  HMMA.16816.F32 R44, R68.reuse, R84, R44 ;  /* 0x00000054442c723c */ /* 0x042ff0000000182c */
[C---:B------:R-:W-:Y:S01]  /*5360*/  HMMA.16816.F32 R48, R68.reuse, R86, R48 ;  /* 0x000000564430723c */ /* 0x040fe20000001830 */
[----:B------:R-:W1:Y:S07]  /*5370*/  LDSM.16.MT88.4 R84, [R142+0x9800] ;  /* 0x009800008e54783b */ /* 0x000e6e0000004200 */
[C---:B--2---:R-:W-:Y:S08]  /*5380*/  HMMA.16816.F32 R52, R68.reuse, R72, R52 ;  /* 0x000000484434723c */ /* 0x044ff00000001834 */
[C---:B------:R-:W-:Y:S08]  /*5390*/  HMMA.16816.F32 R56, R68.reuse, R74, R56 ;  /* 0x0000004a4438723c */ /* 0x040ff00000001838 */
[C---:B---3--:R-:W-:Y:S08]  /*53a0*/  HMMA.16816.F32 R60, R68.reuse, R80, R60 ;  /* 0x00000050443c723c */ /* 0x048ff0000000183c */
[----:B------:R-:W-:Y:S08]  /*53b0*/  HMMA.16816.F32 R64, R68, R82, R64 ;  /* 0x000000524440723c */ /* 0x000ff00000001840 */
[C---:B------:R-:W-:Y:S01]  /*53c0*/  HMMA.16816.F32 R96, R104.reuse, R92, R4 ;  /* 0x0000005c6860723c */ /* 0x040fe20000001804 */
[----:B------:R-:W2:Y:S07]  /*53d0*/  LDSM.16.MT88.4 R4, [R141+0xb800] ;  /* 0x00b800008d04783b */ /* 0x000eae0000004200 */
[C---:B------:R-:W-:Y:S01]  /*53e0*/  HMMA.16816.F32 R92, R104.reuse, R94, R8 ;  /* 0x0000005e685c723c */ /* 0x040fe20000001808 */
[----:B------:R-:W3:Y:S07]  /*53f0*/  LDSM.16.MT88.4 R8, [R140+0xb800] ;  /* 0x00b800008c08783b */ /* 0x000eee0000004200 */
[C---:B-1----:R-:W-:Y:S07]  /*5400*/  HMMA.16816.F32 R88, R104.reuse, R84, R12 ;  /* 0x000000546858723c */ /* 0x042fee000000180c */
[----:B------:R-:W-:Y:S01]  /*5410*/  FADD.FTZ R13, R121, R122 ;  /* 0x0000007a790d7221 */ /* 0x000fe20000010000 */
[C---:B------:R-:W-:Y:S04]  /*5420*/  HMMA.16816.F32 R84, R104.reuse, R86, R16 ;  /* 0x000000566854723c */ /* 0x040fe80000001810 */
[----:B------:R-:W-:Y:S04]  /*5430*/  FADD.FTZ R13, R120, R13 ;  /* 0x0000000d780d7221 */ /* 0x000fe80000010000 */
        /* <DEDUP_REMOVED lines=16> */
[C---:B--2---:R-:W-:Y:S04]  /*5540*/  HMMA.16816.F32 R52, R104.reuse, R4, R52 ;  /* 0x000000046834723c */ /* 0x044fe80000001834 */
[----:B------:R-:W-:Y:S04]  /*5550*/  FADD.FTZ R170, R170, R179 ;  /* 0x000000b3aaaa7221 */ /* 0x000fe80000010000 */
[C---:B------:R-:W-:Y:S04]  /*5560*/  HMMA.16816.F32 R56, R104.reuse, R6, R56 ;  /* 0x000000066838723c */ /* 0x040fe80000001838 */
[----:B------:R-:W-:Y:S04]  /*5570*/  FADD.FTZ R171, R171, R170 ;  /* 0x000000aaabab7221 */ /* 0x000fe80000010000 */
[C---:B---3--:R-:W-:Y:S04]  /*5580*/  HMMA.16816.F32 R60, R104.reuse, R8, R60 ;  /* 0x00000008683c723c */ /* 0x048fe8000000183c */
[----:B------:R-:W-:Y:S04]  /*5590*/  FADD.FTZ R102, R102, R171 ;  /* 0x000000ab66667221 */ /* 0x000fe80000010000 */
[----:B------:R-:W-:Y:S04]  /*55a0*/  HMMA.16816.F32 R64, R104, R10, R64 ;  /* 0x0000000a6840723c */ /* 0x000fe80000001840 */
[----:B------:R-:W-:Y:S04]  /*55b0*/  FADD.FTZ R166, R101, R102 ;  /* 0x0000006665a67221 */ /* 0x000fe80000010000 */
[----:B------:R-:W-:-:S05]  /*55c0*/  @P0 BRA `(.L_x_470) ;  /* 0xffffdee000000947 */ /* 0x000fca000383ffff */
.L_x_469:
        /* <DEDUP_REMOVED lines=18> */
[----:B-1----:R-:W-:Y:S02]  /*56f0*/  FADD.FTZ R6, R11, R6 ;  /* 0x000000060b067221 */ /* 0x002fe40000010000 */
[----:B--2---:R-:W-:Y:S01]  /*5700*/  FADD.FTZ R5, R0, R5 ;  /* 0x0000000500057221 */ /* 0x004fe20000010000 */
[----:B------:R-:W-:Y:S02]  /*5710*/  SHF.R.S32.HI R0, RZ, 0x5, R2 ;  /* 0x00000005ff007819 */ /* 0x000fe40000011402 */
[----:B------:R-:W-:Y:S02]  /*5720*/  FSETP.NE.FTZ.AND P4, PT, R6, RZ, PT ;  /* 0x000000ff0600720b */ /* 0x000fe40003f95000 */
[----:B------:R-:W-:Y:S01]  /*5730*/  FSETP.NE.FTZ.AND P3, PT, R5, RZ, PT ;  /* 0x000000ff0500720b */ /* 0x000fe20003f75000 */
[----:B------:R-:W-:Y:S01]  /*5740*/  IMAD R0, R0, 0x200, R7 ;  /* 0x0000020000007824 */ /* 0x000fe200078e0207 */
[----:B------:R-:W-:-:S02]  /*5750*/  SHF.R.S32.HI R7, RZ, 0x2, R8 ;  /* 0x00000002ff077819 */ /* 0x000fc40000011408 */
[----:B------:R-:W-:-:S04]  /*5760*/  SHF.R.S32.HI R8, RZ, 0x1f, R8 ;  /* 0x0000001fff087819 */ /* 0x000fc80000011408 */
[----:B------:R-:W-:-:S03]  /*5770*/  LEA.HI R8, R8, R7, RZ, 0x3 ;  /* 0x0000000708087211 */ /* 0x000fc600078f18ff */
[----:B------:R-:W1:Y:S01]  /*5780*/  @P4 MUFU.RCP R9, R6 ;  /* 0x0000000600094308 */ /* 0x000e620000001000 */
[----:B------:R-:W-:-:S04]  /*5790*/  LOP3.LUT R8, R8, 0xfffffff8, RZ, 0xc0, !PT ;  /* 0xfffffff808087812 */ /* 0x000fc800078ec0ff */
[----:B------:R-:W-:-:S03]  /*57a0*/  IADD3 R8, R7, -R8, RZ ;  /* 0x8000000807087210 */ /* 0x000fc60007ffe0ff */
[----:B------:R-:W2:Y:S01]  /*57b0*/  @P3 MUFU.RCP R10, R5 ;  /* 0x00000005000a3308 */ /* 0x000ea20000001000 */
[C---:B------:R-:W-:Y:S02]  /*57c0*/  SHF.L.U32 R7, R8.reuse, 0x6, RZ ;  /* 0x0000000608077819 */ /* 0x040fe400000006ff */
[C---:B------:R-:W-:Y:S02]  /*57d0*/  LOP3.LUT R11, R8.reuse, 0x1, RZ, 0xc0, !PT ;  /* 0x00000001080b7812 */ /* 0x040fe400078ec0ff */
[----:B------:R-:W-:Y:S02]  /*57e0*/  LOP3.LUT R7, R7, 0x1c0, RZ, 0xc0, !PT ;  /* 0x000001c007077812 */ /* 0x000fe400078ec0ff */
[----:B------:R-:W-:Y:S01]  /*57f0*/  ISETP.NE.U32.AND P0, PT, R11, 0x1, PT ;  /* 0x000000010b00780c */ /* 0x000fe20003f05070 */
[----:B-1----:R-:W-:Y:S01]  /*5800*/  FMUL.FTZ R96, R9, R96 ;  /* 0x0000006009607220 */ /* 0x002fe20000410000 */
[----:B------:R-:W-:Y:S01]  /*5810*/  LEA.HI R7, R7, R7, RZ, 0x1d ;  /* 0x0000000707077211 */ /* 0x000fe200078fe8ff */
[C---:B------:R-:W-:Y:S01]  /*5820*/  FMUL.FTZ R97, R9.reuse, R97 ;  /* 0x0000006109617220 */ /* 0x040fe20000410000 */
[----:B------:R-:W-:Y:S01]  /*5830*/  R2P PR, R8, 0x6 ;  /* 0x0000000608007804 */ /* 0x000fe20000000000 */
[C---:B------:R-:W-:Y:S01]  /*5840*/  FMUL.FTZ R92, R9.reuse, R92 ;  /* 0x0000005c095c7220 */ /* 0x040fe20000410000 */
[----:B------:R-:W-:Y:S01]  /*5850*/  LEA R0, R0, R7, 0x1 ;  /* 0x0000000700007211 */ /* 0x000fe200078e08ff */
[----:B------:R-:W-:Y:S01]  /*5860*/  FMUL.FTZ R93, R9, R93 ;  /* 0x0000005d095d7220 */ /* 0x000fe20000410000 */
[----:B------:R-:W-:Y:S01]  /*5870*/  MOV R8, 0x40 ;  /* 0x0000004000087802 */ /* 0x000fe20000000f00 */
[----:B--2---:R-:W-:Y:S01]  /*5880*/  FMUL.FTZ R99, R10, R99 ;  /* 0x000000630a637220 */ /* 0x004fe20000410000 */
[----:B------:R-:W-:Y:S01]  /*5890*/  F2FP.PACK_AB R96, R97, R96 ;  /* 0x000000606160723e */ /* 0x000fe200000000ff */
[----:B------:R-:W-:Y:S01]  /*58a0*/  IMAD.SHL.U32 R7, R0, 0x2, RZ ;  /* 0x0000000200077824 */ /* 0x000fe200078e00ff */
[----:B------:R-:W-:Y:S01]  /*58b0*/  MOV R0, 0x20 ;  /* 0x0000002000007802 */ /* 0x000fe20000000f00 */
[----:B------:R-:W-:Y:S01]  /*58c0*/  FMUL.FTZ R98, R10, R98 ;  /* 0x000000620a627220 */ /* 0x000fe20000410000 */
[----:B------:R-:W-:Y:S01]  /*58d0*/  SEL R8, R8, 0xffffffc0, !P2 ;  /* 0xffffffc008087807 */ /* 0x000fe20005000000 */
[C---:B------:R-:W-:Y:S01]  /*58e0*/  FMUL.FTZ R95, R10.reuse, R95 ;  /* 0x0000005f0a5f7220 */ /* 0x040fe20000410000 */
[----:B------:R-:W-:Y:S01]  /*58f0*/  IADD3 R11, R7, -0x10, RZ ;  /* 0xfffffff0070b7810 */ /* 0x000fe20007ffe0ff */
[----:B------:R-:W-:Y:S01]  /*5900*/  FMUL.FTZ R94, R10, R94 ;  /* 0x0000005e0a5e7220 */ /* 0x000fe20000410000 */
[----:B------:R-:W-:Y:S01]  /*5910*/  SEL R0, R0, 0xffffffe0, !P1 ;  /* 0xffffffe000007807 */ /* 0x000fe20004800000 */
[----:B------:R-:W-:Y:S01]  /*5920*/  FMUL.FTZ R88, R9, R88 ;  /* 0x0000005809587220 */ /* 0x000fe20000410000 */
[----:B------:R-:W-:Y:S01]  /*5930*/  @P0 IADD3 R11, R7, 0x10, RZ ;  /* 0x00000010070b0810 */ /* 0x000fe20007ffe0ff */
[----:B------:R-:W-:Y:S01]  /*5940*/  FMUL.FTZ R89, R9, R89 ;  /* 0x0000005909597220 */ /* 0x000fe20000410000 */
[----:B------:R-:W-:Y:S01]  /*5950*/  F2FP.PACK_AB R98, R99, R98 ;  /* 0x000000626362723e */ /* 0x000fe200000000ff */
[C---:B------:R-:W-:Y:S01]  /*5960*/  FMUL.FTZ R91, R10.reuse, R91 ;  /* 0x0000005b0a5b7220 */ /* 0x040fe20000410000 */
[----:B------:R-:W-:Y:S01]  /*5970*/  F2FP.PACK_AB R92, R93, R92 ;  /* 0x0000005c5d5c723e */ /* 0x000fe200000000ff */
[C---:B------:R-:W-:Y:S01]  /*5980*/  FMUL.FTZ R90, R10.reuse, R90 ;  /* 0x0000005a0a5a7220 */ /* 0x040fe20000410000 */
[----:B------:R-:W-:Y:S01]  /*5990*/  F2FP.PACK_AB R94, R95, R94 ;  /* 0x0000005e5f5e723e */ /* 0x000fe200000000ff */
[----:B------:R-:W-:Y:S01]  /*59a0*/  FMUL.FTZ R84, R9, R84 ;  /* 0x0000005409547220 */ /* 0x000fe20000410000 */
[----:B------:R-:W-:Y:S01]  /*59b0*/  F2FP.PACK_AB R88, R89, R88 ;  /* 0x000000585958723e */ /* 0x000fe200000000ff */
[----:B------:R-:W-:Y:S01]  /*59c0*/  FMUL.FTZ R85, R9, R85 ;  /* 0x0000005509557220 */ /* 0x000fe20000410000 */
[----:B------:R-:W-:Y:S01]  /*59d0*/  F2FP.PACK_AB R90, R91, R90 ;  /* 0x0000005a5b5a723e */ /* 0x000fe200000000ff */
[C---:B------:R-:W-:Y:S01]  /*59e0*/  FMUL.FTZ R87, R10.reuse, R87 ;  /* 0x000000570a577220 */ /* 0x040fe20000410000 */
[----:B------:R-:W-:Y:S01]  /*59f0*/  IADD3 R13, R7, R0, RZ ;  /* 0x00000000070d7210 */ /* 0x000fe20007ffe0ff */
[C---:B------:R-:W-:Y:S01]  /*5a00*/  FMUL.FTZ R86, R10.reuse, R86 ;  /* 0x000000560a567220 */ /* 0x040fe20000410000 */
[----:B------:R-:W-:Y:S01]  /*5a10*/  F2FP.PACK_AB R84, R85, R84 ;  /* 0x000000545554723e */ /* 0x000fe200000000ff */
[----:B------:R-:W-:Y:S01]  /*5a20*/  FMUL.FTZ R80, R9, R80 ;  /* 0x0000005009507220 */ /* 0x000fe20000410000 */
        /* <DEDUP_REMOVED lines=11> */
[----:B------:R-:W-:Y:S01]  /*5ae0*/  FMUL.FTZ R79, R10, R79 ;  /* 0x0000004f0a4f7220 */ /* 0x000fe20000410000 */
        /* <DEDUP_REMOVED lines=24> */
[----:B------:R-:W-:Y:S01]  /*5c70*/  ISETP.NE.AND P0, PT, RZ, UR4, PT ;  /* 0x00000004ff007c0c */ /* 0x000fe2000bf05270 */
[----:B------:R-:W-:Y:S01]  /*5c80*/  FMUL.FTZ R38, R10, R38 ;  /* 0x000000260a267220 */ /* 0x000fe20000410000 */
[----:B------:R-:W-:Y:S01]  /*5c90*/  F2FP.PACK_AB R36, R37, R36 ;  /* 0x000000242524723e */ /* 0x000fe200000000ff */
[----:B------:R-:W-:Y:S01]  /*5ca0*/  IMAD.IADD R15, R0, 0x1, R11 ;  /* 0x00000001000f7824 */ /* 0x000fe200078e020b */
[----:B------:R-:W-:Y:S01]  /*5cb0*/  ISETP.NE.AND P1, PT, RZ, UR5, PT ;  /* 0x00000005ff007c0c */ /* 0x000fe2000bf25270 */
[----:B------:R-:W-:Y:S01]  /*5cc0*/  FMUL.FTZ R40, R9, R40 ;  /* 0x0000002809287220 */ /* 0x000fe20000410000 */
[----:B------:R-:W-:Y:S01]  /*5cd0*/  F2FP.PACK_AB R38, R39, R38 ;  /* 0x000000262726723e */ /* 0x000fe200000000ff */
[C---:B------:R-:W-:Y:S01]  /*5ce0*/  FMUL.FTZ R41, R9.reuse, R41 ;  /* 0x0000002909297220 */ /* 0x040fe20000410000 */
[----:B------:R-:W-:Y:S01]  /*5cf0*/  STS [R15], R84 ;  /* 0x000000540f007388 */ /* 0x000fe20000000800 */
[C---:B------:R-:W-:Y:S01]  /*5d00*/  FMUL.FTZ R43, R10.reuse, R43 ;  /* 0x0000002b0a2b7220 */ /* 0x040fe20000410000 */
[----:B------:R-:W-:Y:S01]  /*5d10*/  ISETP.NE.OR P2, PT, RZ, UR4, !P1 ;  /* 0x00000004ff007c0c */ /* 0x000fe2000cf45670 */
[C---:B------:R-:W-:Y:S01]  /*5d20*/  FMUL.FTZ R42, R10.reuse, R42 ;  /* 0x0000002a0a2a7220 */ /* 0x040fe20000410000 */
[----:B------:R-:W-:Y:S01]  /*5d30*/  STS [R15+0x400], R86 ;  /* 0x000400560f007388 */ /* 0x000fe20000000800 */
        /* <DEDUP_REMOVED lines=31> */
[----:B------:R-:W-:Y:S01]  /*5f30*/  @!P0 MOV R41, c[0x0][0x214] ;  /* 0x0000850000298a02 */ /* 0x000fe20000000f00 */
        /* <DEDUP_REMOVED lines=11> */
[----:B------:R-:W-:Y:S01]  /*5ff0*/  STS [R7+0x2400], R38 ;  /* 0x0024002607007388 */ /* 0x000fe20000000800 */
[C---:B------:R-:W-:Y:S01]  /*6000*/  FMUL.FTZ R67, R10.reuse, R67 ;  /* 0x000000430a437220 */ /* 0x040fe20000410000 */
[----:B------:R-:W1:Y:S01]  /*6010*/  @P4 MUFU.LG2 R6, R6 ;  /* 0x0000000600064308 */ /* 0x000e620000000c00 */
[----:B------:R-:W-:Y:S01]  /*6020*/  FMUL.FTZ R9, R9, R65 ;  /* 0x0000004109097220 */ /* 0x000fe20000410000 */
[----:B------:R-:W-:Y:S01]  /*6030*/  F2FP.PACK_AB R62, R63, R62 ;  /* 0x0000003e3f3e723e */ /* 0x000fe200000000ff */
[----:B------:R-:W-:Y:S01]  /*6040*/  FMUL.FTZ R10, R10, R66 ;  /* 0x000000420a0a7220 */ /* 0x000fe20000410000 */
[----:B------:R-:W-:Y:S01]  /*6050*/  STS [R11+0x2000], R40 ;  /* 0x002000280b007388 */ /* 0x000fe20000000800 */
[----:B------:R-:W-:Y:S01]  /*6060*/  LOP3.LUT R45, R2, 0xffffffe0, RZ, 0xc0, !PT ;  /* 0xffffffe0022d7812 */ /* 0x000fe200078ec0ff */
[----:B------:R-:W-:Y:S01]  /*6070*/  @P0 IMAD.MOV.U32 R43, RZ, RZ, c[0x0][0x210] ;  /* 0x00008400ff2b0624 */ /* 0x000fe200078e00ff */
[----:B------:R-:W-:Y:S01]  /*6080*/  F2FP.PACK_AB R9, R9, R64 ;  /* 0x000000400909723e */ /* 0x000fe200000000ff */
[----:B------:R2:W-:Y:S01]  /*6090*/  STS [R11+0x2400], R42 ;  /* 0x0024002a0b007388 */ /* 0x0005e20000000800 */
[----:B------:R-:W-:Y:S01]  /*60a0*/  F2FP.PACK_AB R10, R67, R10 ;  /* 0x0000000a430a723e */ /* 0x000fe200000000ff */
[----:B------:R-:W3:Y:S01]  /*60b0*/  @P3 MUFU.LG2 R5, R5 ;  /* 0x0000000500053308 */ /* 0x000ee20000000c00 */
[----:B------:R-:W-:Y:S01]  /*60c0*/  @!P0 MOV R43, 0x1 ;  /* 0x00000001002b8802 */ /* 0x000fe20000000f00 */
[----:B------:R-:W-:Y:S01]  /*60d0*/  STS [R13+0x2000], R44 ;  /* 0x0020002c0d007388 */ /* 0x000fe20000000800 */
[----:B------:R-:W-:-:S03]  /*60e0*/  IADD3 R45, -R45, R4, RZ ;  /* 0x000000042d2d7210 */ /* 0x000fc60007ffe1ff */
[----:B------:R4:W-:Y:S04]  /*60f0*/  STS [R13+0x2400], R46 ;  /* 0x0024002e0d007388 */ /* 0x0009e80000000800 */
[----:B------:R1:W-:Y:S04]  /*6100*/  STS [R15+0x2000], R48 ;  /* 0x002000300f007388 */ /* 0x0003e80000000800 */
[----:B------:R1:W-:Y:S04]  /*6110*/  STS [R15+0x2400], R50 ;  /* 0x002400320f007388 */ /* 0x0003e80000000800 */
[----:B------:R1:W-:Y:S04]  /*6120*/  STS [R17+0x2000], R52 ;  /* 0x0020003411007388 */ /* 0x0003e80000000800 */
[----:B------:R1:W-:Y:S01]  /*6130*/  STS [R17+0x2400], R54 ;  /* 0x0024003611007388 */ /* 0x0003e20000000800 */
[----:B--2---:R-:W-:-:S03]  /*6140*/  @P0 MOV R42, c[0x0][0x210] ;  /* 0x00008400002a0a02 */ /* 0x004fc60000000f00 */
[----:B------:R2:W-:Y:S02]  /*6150*/  STS [R19+0x2000], R56 ;  /* 0x0020003813007388 */ /* 0x0005e40000000800 */
[----:B------:R-:W-:Y:S01]  /*6160*/  @P0 IMAD R42, R42, c[0x0][0x214], RZ ;  /* 0x000085002a2a0a24 */ /* 0x000fe200078e02ff */
[----:B------:R-:W-:Y:S01]  /*6170*/  @!P0 SEL R42, R41, c[0x0][0x234], !P1 ;  /* 0x00008d00292a8a07 */ /* 0x000fe20004800000 */
[----:B------:R2:W-:Y:S01]  /*6180*/  STS [R19+0x2400], R58 ;  /* 0x0024003a13007388 */ /* 0x0005e20000000800 */
[----:B------:R-:W-:Y:S01]  /*6190*/  @P0 MOV R41, 0x1 ;  /* 0x0000000100290802 */ /* 0x000fe20000000f00 */
[----:B----4-:R-:W-:Y:S02]  /*61a0*/  CS2R R46, SRZ ;  /* 0x00000000002e7805 */ /* 0x010fe4000001ff00 */
[----:B------:R2:W-:Y:S01]  /*61b0*/  STS [R21+0x2000], R60 ;  /* 0x0020003c15007388 */ /* 0x0005e20000000800 */
[----:B------:R-:W-:-:S03]  /*61c0*/  @!P0 IMAD R41, R42, c[0x0][0x1c0], RZ ;  /* 0x000070002a298a24 */ /* 0x000fc600078e02ff */
[----:B------:R2:W-:Y:S04]  /*61d0*/  STS [R21+0x2400], R62 ;  /* 0x0024003e15007388 */ /* 0x0005e80000000800 */
[----:B------:R2:W-:Y:S04]  /*61e0*/  STS [R23+0x2000], R9 ;  /* 0x0020000917007388 */ /* 0x0005e80000000800 */
[----:B------:R2:W-:Y:S04]  /*61f0*/  STS [R23+0x2400], R10 ;  /* 0x0024000a17007388 */ /* 0x0005e80000000800 */
[----:B------:R-:W-:Y:S06]  /*6200*/  BAR.SYNC.DEFER_BLOCKING 0x0 ;  /* 0x0000000000007b1d */ /* 0x000fec0000010000 */
[----:B------:R-:W4:Y:S04]  /*6210*/  S2R R40, SR_CTAID.Y ;  /* 0x0000000000287919 */ /* 0x000f280000002600 */
[----:B------:R-:W5:Y:S04]  /*6220*/  S2R R0, SR_CTAID.X ;  /* 0x0000000000007919 */ /* 0x000f680000002500 */
[----:B------:R-:W1:Y:S04]  /*6230*/  S2R R7, SR_CTAID.Z ;  /* 0x0000000000077919 */ /* 0x000e680000002700 */
[----:B------:R2:W2:Y:S04]  /*6240*/  LDS.128 R32, [R152] ;  /* 0x0000000098207984 */ /* 0x0004a80000000c00 */
[----:B------:R2:W2:Y:S01]  /*6250*/  LDS.128 R28, [R152+0x800] ;  /* 0x00080000981c7984 */ /* 0x0004a20000000c00 */
[----:B----4-:R-:W-:-:S03]  /*6260*/  @!P2 IMAD R2, R40, c[0x0][0x214], RZ ;  /* 0x000085002802aa24 */ /* 0x010fc600078e02ff */
[----:B------:R4:W2:Y:S01]  /*6270*/  LDS.128 R24, [R152+0x1000] ;  /* 0x0010000098187984 */ /* 0x0008a20000000c00 */
[----:B------:R-:W-:Y:S01]  /*6280*/  IMAD R41, R40, R41, RZ ;  /* 0x0000002928297224 */ /* 0x000fe200078e02ff */
[----:B------:R-:W-:Y:S02]  /*6290*/  @!P2 SHF.R.S32.HI R47, RZ, 0x1f, R2 ;  /* 0x0000001fff2fa819 */ /* 0x000fe40000011402 */
[----:B------:R4:W2:Y:S01]  /*62a0*/  LDS.128 R20, [R152+0x1800] ;  /* 0x0018000098147984 */ /* 0x0008a20000000c00 */
[----:B------:R-:W-:Y:S01]  /*62b0*/  @!P2 MOV R46, R2 ;  /* 0x00000002002ea202 */ /* 0x000fe20000000f00 */
[----:B-----5:R-:W-:Y:S01]  /*62c0*/  IMAD R4, R0, R43, RZ ;  /* 0x0000002b00047224 */ /* 0x020fe200078e02ff */
[----:B------:R-:W-:Y:S01]  /*62d0*/  SEL R41, R41, RZ, P2 ;  /* 0x000000ff29297207 */ /* 0x000fe20001000000 */
[----:B------:R4:W2:Y:S01]  /*62e0*/  LDS.128 R16, [R152+0x2000] ;  /* 0x0020000098107984 */ /* 0x0008a20000000c00 */
[----:B------:R-:W-:Y:S01]  /*62f0*/  LOP3.LUT P2, RZ, R45, 0x3, RZ, 0xc0, !PT ;  /* 0x000000032dff7812 */ /* 0x000fe2000784c0ff */
[----:B-1----:R-:W-:-:S02]  /*6300*/  @P4 FMUL.FTZ R45, R6, 0.69314718246459960938 ;  /* 0x3f317218062d4820 */ /* 0x002fc40000410000 */
[----:B------:R4:W1:Y:S01]  /*6310*/  LDS.128 R12, [R152+0x2800] ;  /* 0x00280000980c7984 */ /* 0x0008620000000c00 */
[----:B------:R-:W-:Y:S01]  /*6320*/  IMAD R42, R7, R42, R41 ;  /* 0x0000002a072a7224 */ /* 0x000fe200078e0229 */
[----:B------:R-:W-:Y:S01]  /*6330*/  SHF.L.U32 R41, R4, 0x6, RZ ;  /* 0x0000000604297819 */ /* 0x000fe200000006ff */
[----:B---3--:R-:W-:Y:S01]  /*6340*/  @P3 FMUL.FTZ R6, R5, 0.69314718246459960938 ;  /* 0x3f31721805063820 */ /* 0x008fe20000410000 */
[----:B------:R4:W3:Y:S01]  /*6350*/  LDS.128 R8, [R152+0x3000] ;  /* 0x0030000098087984 */ /* 0x0008e20000000c00 */
        /* <DEDUP_REMOVED lines=27> */
.L_x_474:
[----:B------:R-:W-:Y:S05]  /*6510*/  BSYNC B0 ;  /* 0x0000000000007941 */ /* 0x000fea0003800000 */
.L_x_473:
[----:B------:R-:W-:Y:S01]  /*6520*/  SHF.R.S32.HI R3, RZ, 0x1f, R40 ;  /* 0x0000001fff037819 */ /* 0x000fe20000011428 */
[----:B------:R-:W-:Y:S01]  /*6530*/  ULDC.64 UR4, c[0x0][0x1e8] ;  /* 0x00007a0000047ab9 */ /* 0x000fe20000000a00 */
[--C-:B------:R-:W-:Y:S01]  /*6540*/  SHF.R.S32.HI R163, RZ, 0x1f, R162.reuse ;  /* 0x0000001fffa37819 */ /* 0x100fe200000114a2 */
[----:B------:R-:W-:Y:S01]  /*6550*/  USHF.L.U32 UR7, UR4, 0x5, URZ ;  /* 0x0000000504077899 */ /* 0x000fe2000800063f */
[----:B------:R-:W-:Y:S01]  /*6560*/  SHF.R.S32.HI R0, RZ, 0x1f, R7 ;  /* 0x0000001fff007819 */ /* 0x000fe20000011407 */
[----:B------:R-:W-:Y:S01]  /*6570*/  IMAD R3, R3, c[0x0][0x1e0], RZ ;  /* 0x0000780003037a24 */ /* 0x000fe200078e02ff */
[----:B------:R-:W-:Y:S01]  /*6580*/  UMOV UR6, 0x5 ;  /* 0x0000000500067882 */ /* 0x000fe20000000000 */
[----:B----4-:R-:W-:Y:S01]  /*6590*/  IMAD.WIDE.U32 R4, R40, c[0x0][0x1e0], R162 ;  /* 0x0000780028047a25 */ /* 0x010fe200078e00a2 */
        /* <DEDUP_REMOVED lines=14> */
[----:B--2---:R-:W-:Y:S01]  /*6680*/  STG.E.128 [R2.64], R32 ;  /* 0x0000002002007986 */ /* 0x004fe2000c101d0a */
[----:B------:R-:W-:Y:S02]  /*6690*/  IADD3.X R7, R3, UR5, RZ, P0, !PT ;  /* 0x0000000503077c10 */ /* 0x000fe400087fe4ff */
[----:B------:R-:W-:Y:S01]  /*66a0*/  IADD3 R4, P0, R6, UR7, RZ ;  /* 0x0000000706047c10 */ /* 0x000fe2000ff1e0ff */
[----:B------:R-:W-:Y:S03]  /*66b0*/  STG.E.128 [R2.64+0x80], R16 ;  /* 0x0000801002007986 */ /* 0x000fe6000c101d0a */
[----:B------:R-:W-:Y:S01]  /*66c0*/  IADD3.X R5, R7, UR5, RZ, P0, !PT ;  /* 0x0000000507057c10 */ /* 0x000fe200087fe4ff */
[----:B------:R-:W-:Y:S01]  /*66d0*/  STG.E.128 [R6.64], R28 ;  /* 0x0000001c06007986 */ /* 0x000fe2000c101d0a */
[----:B------:R-:W-:-:S03]  /*66e0*/  IADD3 R40, P0, R4, UR7, RZ ;  /* 0x0000000704287c10 */ /* 0x000fc6000ff1e0ff */
[----:B-1----:R-:W-:Y:S01]  /*66f0*/  STG.E.128 [R6.64+0x80], R12 ;  /* 0x0000800c06007986 */ /* 0x002fe2000c101d0a */
[----:B------:R-:W-:-:S03]  /*6700*/  IADD3.X R41, R5, UR5, RZ, P0, !PT ;  /* 0x0000000505297c10 */ /* 0x000fc600087fe4ff */
[----:B------:R-:W-:Y:S04]  /*6710*/  STG.E.128 [R4.64], R24 ;  /* 0x0000001804007986 */ /* 0x000fe8000c101d0a */
[----:B---3--:R-:W-:Y:S04]  /*6720*/  STG.E.128 [R4.64+0x80], R8 ;  /* 0x0000800804007986 */ /* 0x008fe8000c101d0a */
[----:B------:R-:W-:Y:S04]  /*6730*/  STG.E.128 [R40.64], R20 ;  /* 0x0000001428007986 */ /* 0x000fe8000c101d0a */
[----:B------:R-:W-:Y:S01]  /*6740*/  STG.E.128 [R40.64+0x80], R36 ;  /* 0x0000802428007986 */ /* 0x000fe2000c101d0a */
[----:B------:R-:W-:Y:S05]  /*6750*/  EXIT ;  /* 0x000000000000794d */ /* 0x000fea0003800000 */
.L_x_467:
        /* <DEDUP_REMOVED lines=109> */
.L_x_475:
        /* <DEDUP_REMOVED lines=13> */
.L_x_1401:


//--------------------- .text._ZN5flash16flash_fwd_kernelI23Flash_fwd_kernel_traitsILi128ELi64ELi64ELi4ELb0ELb0EN7cutlass6half_tE19Flash_kernel_traitsILi128ELi64ELi64ELi4ES3_EELb0ELb1ELb0ELb0ELb0ELb1ELb0ELb0EEEvNS_16Flash_fwd_paramsE --------------------------
	.section	.text._ZN5flash16flash_fwd_kernelI23Flash_fwd_kernel_traitsILi128ELi64ELi64ELi4ELb0ELb0EN7cutlass6half_tE19Flash_kernel_traitsILi128ELi64ELi64ELi4ES3_EELb0ELb1ELb0ELb0ELb0ELb1ELb0ELb0EEEvNS_16Flash_fwd_paramsE,"ax",@progbits
	.sectioninfo	@"SHI_REGISTERS=191"
	.align	128
        .global         _ZN5flash16flash_fwd_kernelI23Flash_fwd_kernel_traitsILi128ELi64ELi64ELi4ELb0ELb0EN7cutlass6half_tE19Flash_kernel_traitsILi128ELi64ELi64ELi4ES3_EELb0ELb1ELb0ELb0ELb0ELb1ELb0ELb0EEEvNS_16Flash_fwd_paramsE
        .type           _ZN5flash16flash_fwd_kernelI23Flash_fwd_kernel_traitsILi128ELi64ELi64ELi4ELb0ELb0EN7cutlass6half_tE19Flash_kernel_traitsILi128ELi64ELi64ELi4ES3_EELb0ELb1ELb0ELb0ELb0ELb1ELb0ELb0EEEvNS_16Flash_fwd_paramsE,@function
        .size           _ZN5flash16flash_fwd_kernelI23Flash_fwd_kernel_traitsILi128ELi64ELi64ELi4ELb0ELb0EN7cutlass6half_tE19Flash_kernel_traitsILi128ELi64ELi64ELi4ES3_EELb0ELb1ELb0ELb0ELb0ELb1ELb0ELb0EEEvNS_16Flash_fwd_paramsE,(.L_x_1402 - _ZN5flash16flash_fwd_kernelI23Flash_fwd_kernel_traitsILi128ELi64ELi64ELi4ELb0ELb0EN7cutlass6half_tE19Flash_kernel_traitsILi128ELi64ELi64ELi4ES3_EELb0ELb1ELb0ELb0ELb0ELb1ELb0ELb0EEEvNS_16Flash_fwd_paramsE)
        .other          _ZN5flash16flash_fwd_kernelI23Flash_fwd_kernel_traitsILi128ELi64ELi64ELi4ELb0ELb0EN7cutlass6half_tE19Flash_kernel_traitsILi128ELi64ELi64ELi4ES3_EELb0ELb1ELb0ELb0ELb0ELb1ELb0ELb0EEEvNS_16Flash_fwd_paramsE,@"STO_CUDA_ENTRY STV_DEFAULT"
_ZN5flash16flash_fwd_kernelI23Flash_fwd_kernel_traitsILi128ELi64ELi64ELi4ELb0ELb0EN7cutlass6half_tE19Flash_kernel_traitsILi128ELi64ELi64ELi4ES3_EELb0ELb1ELb0ELb0ELb0ELb1ELb0ELb0EEEvNS_16Flash_fwd_paramsE:
.text._ZN5flash16flash_fwd_kernelI23Flash_fwd_kernel_traitsILi128ELi64ELi64ELi4ELb0ELb0EN7cutlass6half_tE19Flash_kernel_traitsILi128ELi64ELi64ELi4ES3_EELb0ELb1ELb0ELb0ELb0ELb1ELb0ELb0EEEvNS_16Flash_fwd_paramsE:
[----:B------:R-:W-:Y:S02]  /*0000*/  MOV R1, c[0x0][0x28] ;  /* 0x00000a0000017a02 */ /* 0x000fe40000000f00 */
[----:B------:R-:W1:Y:S01]  /*0010*/  LDC.U8 R2, c[0x0][0x312] ;  /* 0x0000c480ff027b82 */ /* 0x000e620000000000 */
[----:B------:R-:W2:Y:S01]  /*0020*/  S2R R0, SR_CTAID.Y ;  /* 0x0000000000007919 */ /* 0x000ea20000002600 */
[----:B------:R-:W-:Y:S01]  /*0030*/  ISETP.NE.U32.AND P2, PT, RZ, c[0x0][0x240], PT ;  /* 0x00009000ff007a0c */ /* 0x000fe20003f45070 */
[----:B------:R-:W-:Y:S01]  /*0040*/  IMAD.MOV.U32 R3, RZ, RZ, 0x4 ;  /* 0x00000004ff037424 */ /* 0x000fe200078e00ff */
[----:B------:R-:W-:Y:S01]  /*0050*/  ISETP.EQ.U32.AND P1, PT, RZ, c[0x0][0x248], PT ;  /* 0x00009200ff007a0c */ /* 0x000fe20003f22070 */
[----:B------:R-:W-:Y:S01]  /*0060*/  IMAD.MOV.U32 R150, RZ, RZ, -0x1 ;  /* 0xffffffffff967424 */ /* 0x000fe200078e00ff */
[----:B------:R-:W-:Y:S01]  /*0070*/  ISETP.NE.AND.EX P2, PT, RZ, c[0x0][0x244], PT, P2 ;  /* 0x00009100ff007a0c */ /* 0x000fe20003f45320 */
[----:B------:R-:W-:Y:S01]  /*0080*/  ULDC.64 UR6, c[0x0][0x118] ;  /* 0x0000460000067ab9 */ /* 0x000fe20000000a00 */
[----:B------:R-:W-:Y:S01]  /*0090*/  IMAD.MOV.U32 R7, RZ, RZ, -0x1 ;  /* 0xffffffffff077424 */ /* 0x000fe200078e00ff */
[----:B------:R-:W-:-:S04]  /*00a0*/  ISETP.NE.U32.AND P0, PT, RZ, c[0x0][0x250], PT ;  /* 0x00009400ff007a0c */ /* 0x000fc80003f05070 */
[----:B------:R-:W-:Y:S02]  /*00b0*/  ISETP.NE.AND.EX P0, PT, RZ, c[0x0][0x254], PT, P0 ;  /* 0x00009500ff007a0c */ /* 0x000fe40003f05300 */
[----:B-1----:R-:W-:Y:S01]  /*00c0*/  ISETP.NE.AND P3, PT, R2, RZ, PT ;  /* 0x000000ff0200720c */ /* 0x002fe20003f65270 */
[----:B--2---:R-:W-:-:S03]  /*00d0*/  IMAD.WIDE R10, R0, R3, c[0x0][0x240] ;  /* 0x00009000000a7625 */ /* 0x004fc600078e0203 */
[----:B------:R-:W-:Y:S01]  /*00e0*/  ISETP.EQ.OR.EX P1, PT, RZ, c[0x0][0x24c], !P3, P1 ;  /* 0x00009300ff007a0c */ /* 0x000fe20005f22710 */
[CC--:B------:R-:W-:Y:S01]  /*00f0*/  IMAD.WIDE R8, R0.reuse, R3.reuse, c[0x0][0x248] ;  /* 0x0000920000087625 */ /* 0x0c0fe200078e0203 */
[----:B------:R-:W2:Y:S04]  /*0100*/  @P2 LDG.E R150, [R10.64] ;  /* 0x000000060a962981 */ /* 0x000ea8000c1e1900 */
[----:B------:R-:W2:Y:S01]  /*0110*/  @P2 LDG.E R153, [R10.64+0x4] ;  /* 0x000004060a992981 */ /* 0x000ea2000c1e1900 */
[----:B------:R-:W-:Y:S02]  /*0120*/  IMAD.MOV.U32 R2, RZ, RZ, RZ ;  /* 0x000000ffff027224 */ /* 0x000fe400078e00ff */
[----:B------:R-:W-:-:S04]  /*0130*/  @P0 IMAD.WIDE R4, R0, R3, c[0x0][0x250] ;  /* 0x0000940000040625 */ /* 0x000fc800078e0203 */
[----:B------:R1:W5:Y:S04]  /*0140*/  @!P1 LDG.E R7, [R8.64] ;  /* 0x0000000608079981 */ /* 0x000368000c1e1900 */
[----:B------:R1:W5:Y:S01]  /*0150*/  @P0 LDG.E R2, [R4.64] ;  /* 0x0000000604020981 */ /* 0x000362000c1e1900 */
[----:B------:R-:W-:-:S03]  /*0160*/  ISETP.NE.U32.AND P0, PT, RZ, c[0x0][0x248], PT ;  /* 0x00009200ff007a0c */ /* 0x000fc60003f05070 */
[----:B------:R-:W3:Y:S04]  /*0170*/  S2R R165, SR_CTAID.X ;  /* 0x0000000000a57919 */ /* 0x000ee80000002500 */
[----:B------:R-:W4:Y:S04]  /*0180*/  S2R R18, SR_CTAID.Z ;  /* 0x0000000000127919 */ /* 0x000f280000002700 */
[----:B------:R-:W1:Y:S01]  /*0190*/  S2R R86, SR_TID.X ;  /* 0x0000000000567919 */ /* 0x000e620000002100 */
[----:B------:R-:W-:Y:S01]  /*01a0*/  ISETP.NE.AND.EX P0, PT, RZ, c[0x0][0x24c], PT, P0 ;  /* 0x00009300ff007a0c */ /* 0x000fe20003f05300 */
[----:B--2---:R-:W-:-:S02]  /*01b0*/  @P2 IMAD.IADD R153, R153, 0x1, -R150 ;  /* 0x0000000199992824 */ /* 0x004fc400078e0a96 */
[----:B------:R-:W-:-:S10]  /*01c0*/  @!P2 IMAD.MOV.U32 R153, RZ, RZ, c[0x0][0x214] ;  /* 0x00008500ff99a624 */ /* 0x000fd400078e00ff */
[----:B------:R-:W-:Y:S05]  /*01d0*/  @!P0 BRA `(.L_x_476) ;  /* 0x0000004000008947 */ /* 0x000fea0003800000 */
[----:B-1-34-:R-:W2:Y:S02]  /*01e0*/  @P3 LDG.E R4, [R8.64+0x4] ;  /* 0x0000040608043981 */ /* 0x01aea4000c1e1900 */
[----:B--2--5:R-:W-:-:S06]  /*01f0*/  @P3 IADD3 R4, R4, -R7, RZ ;  /* 0x8000000704043210 */ /* 0x024fcc0007ffe0ff */
[----:B------:R1:W5:Y:S01]  /*0200*/  @!P3 LDG.E R4, [R8.64] ;  /* 0x000000060804b981 */ /* 0x000362000c1e1900 */
[----:B------:R-:W-:Y:S05]  /*0210*/  BRA `(.L_x_477) ;  /* 0x0000001000007947 */ /* 0x000fea0003800000 */
.L_x_476:
[----:B-1-34-:R-:W-:Y:S02]  /*0220*/  MOV R4, c[0x0][0x218] ;  /* 0x0000860000047a02 */ /* 0x01afe40000000f00 */
.L_x_477:
[----:B------:R-:W-:-:S04]  /*0230*/  ISETP.NE.U32.AND P2, PT, RZ, c[0x0][0x258], PT ;  /* 0x00009600ff007a0c */ /* 0x000fc80003f45070 */
[----:B------:R-:W-:-:S13]  /*0240*/  ISETP.NE.AND.EX P2, PT, RZ, c[0x0][0x25c], PT, P2 ;  /* 0x00009700ff007a0c */ /* 0x000fda0003f45320 */
[----:B-1----:R-:W-:-:S05]  /*0250*/  @P2 IMAD.WIDE R8, R0, R3, c[0x0][0x258] ;  /* 0x0000960000082625 */ /* 0x002fca00078e0203 */
[----:B------:R-:W2:Y:S01]  /*0260*/  @P2 LDG.E R5, [R8.64] ;  /* 0x0000000608052981 */ /* 0x000ea2000c1e1900 */
[----:B------:R-:W-:Y:S01]  /*0270*/  IMAD.SHL.U32 R90, R165, 0x40, RZ ;  /* 0x00000040a55a7824 */ /* 0x000fe200078e00ff */
[----:B------:R-:W-:-:S04]  /*0280*/  @!P2 ISETP.NE.U32.AND P1, PT, RZ, c[0x0][0x268], PT ;  /* 0x00009a00ff00aa0c */ /* 0x000fc80003f25070 */
[----:B------:R-:W-:Y:S02]  /*0290*/  ISETP.GT.AND P0, PT, R153, R90, PT ;  /* 0x0000005a9900720c */ /* 0x000fe40003f04270 */
[----:B------:R-:W-:-:S04]  /*02a0*/  @!P2 ISETP.NE.AND.EX P1, PT, RZ, c[0x0][0x26c], PT, P1 ;  /* 0x00009b00ff00aa0c */ /* 0x000fc80003f25310 */
[----:B------:R-:W-:Y:S01]  /*02b0*/  @!P2 SEL R3, RZ, c[0x0][0x21c], !P1 ;  /* 0x00008700ff03aa07 */ /* 0x000fe20004800000 */
[----:B--2--5:R-:W-:-:S03]  /*02c0*/  @P2 IMAD.IADD R84, R5, 0x1, -R2 ;  /* 0x0000000105542824 */ /* 0x024fc600078e0a02 */
[----:B------:R-:W-:-:S03]  /*02d0*/  @!P2 IADD3 R84, R3, R4, -R2 ;  /* 0x000000040354a210 */ /* 0x000fc60007ffe802 */
[----:B------:R-:W-:Y:S05]  /*02e0*/  @!P0 EXIT ;  /* 0x000000000000894d */ /* 0x000fea0003800000 */
[----:B------:R-:W-:Y:S02]  /*02f0*/  IADD3 R3, -R153, 0x7f, R90 ;  /* 0x0000007f99037810 */ /* 0x000fe40007ffe15a */
[----:B------:R-:W-:Y:S02]  /*0300*/  IADD3 R6, R84, 0x3f, RZ ;  /* 0x0000003f54067810 */ /* 0x000fe40007ffe0ff */
[----:B------:R-:W-:Y:S02]  /*0310*/  IADD3 R4, R3, c[0x0][0x2e8], R84 ;  /* 0x0000ba0003047a10 */ /* 0x000fe40007ffe054 */
[----:B------:R-:W-:Y:S02]  /*0320*/  SHF.R.S32.HI R5, RZ, 0x1f, R6 ;  /* 0x0000001fff057819 */ /* 0x000fe40000011406 */
[----:B------:R-:W-:Y:S02]  /*0330*/  SHF.R.S32.HI R3, RZ, 0x1f, R4 ;  /* 0x0000001fff037819 */ /* 0x000fe40000011404 */
[----:B------:R-:W-:-:S02]  /*0340*/  LEA.HI R5, R5, R6, RZ, 0x6 ;  /* 0x0000000605057211 */ /* 0x000fc400078f30ff */
[----:B------:R-:W-:Y:S02]  /*0350*/  LEA.HI R3, R3, R4, RZ, 0x6 ;  /* 0x0000000403037211 */ /* 0x000fe400078f30ff */
[----:B------:R-:W-:Y:S02]  /*0360*/  SHF.R.S32.HI R5, RZ, 0x6, R5 ;  /* 0x00000006ff057819 */ /* 0x000fe40000011405 */
[----:B------:R-:W-:-:S04]  /*0370*/  SHF.R.S32.HI R120, RZ, 0x6, R3 ;  /* 0x00000006ff787819 */ /* 0x000fc80000011403 */
[----:B------:R-:W-:-:S04]  /*0380*/  IMNMX R120, R5, R120, PT ;  /* 0x0000007805787217 */ /* 0x000fc80003800200 */
[----:B------:R-:W-:-:S13]  /*0390*/  ISETP.GE.AND P0, PT, R120, 0x1, PT ;  /* 0x000000017800780c */ /* 0x000fda0003f06270 */
[----:B------:R-:W-:Y:S05]  /*03a0*/  @!P0 BRA `(.L_x_478) ;  /* 0x00008b1000008947 */ /* 0x000fea0003800000 */
[----:B------:R-:W-:Y:S02]  /*03b0*/  ISETP.NE.AND P1, PT, R150, -0x1, PT ;  /* 0xffffffff9600780c */ /* 0x000fe40003f25270 */
[----:B------:R-:W-:-:S11]  /*03c0*/  ISETP.NE.AND P0, PT, R7, -0x1, PT ;  /* 0xffffffff0700780c */ /* 0x000fd60003f05270 */
[----:B------:R-:W-:Y:S01]  /*03d0*/  @!P1 SHF.R.S32.HI R5, RZ, 0x1f, R0 ;  /* 0x0000001fff059819 */ /* 0x000fe20000011400 */
[----:B------:R-:W-:Y:S01]  /*03e0*/  @P1 IMAD.WIDE.U32 R10, R150, c[0x0][0x190], RZ ;  /* 0x00006400960a1a25 */ /* 0x000fe200078e00ff */
[----:B------:R-:W-:-:S03]  /*03f0*/  @P0 IADD3 R3, R2, R7, RZ ;  /* 0x0000000702030210 */ /* 0x000fc60007ffe0ff */
[----:B------:R-:W-:Y:S02]  /*0400*/  @!P1 IMAD R5, R5, c[0x0][0x178], RZ ;  /* 0x00005e0005059a24 */ /* 0x000fe400078e02ff */
[----:B------:R-:W-:-:S04]  /*0410*/  @!P1 IMAD.WIDE.U32 R12, R0, c[0x0][0x178], RZ ;  /* 0x00005e00000c9a25 */ /* 0x000fc800078e00ff */
[----:B------:R-:W-:Y:S01]  /*0420*/  @!P1 IMAD R4, R0, c[0x0][0x17c], R5 ;  /* 0x00005f0000049a24 */ /* 0x000fe200078e0205 */
[----:B------:R-:W-:Y:S01]  /*0430*/  @!P1 MOV R10, R12 ;  /* 0x0000000c000a9202 */ /* 0x000fe20000000f00 */
[----:B------:R-:W-:-:S04]  /*0440*/  @P0 IMAD.WIDE.U32 R158, R3, c[0x0][0x198], RZ ;  /* 0x00006600039e0a25 */ /* 0x000fc800078e00ff */
[----:B------:R-:W-:Y:S01]  /*0450*/  @P1 IMAD R9, R150, c[0x0][0x194], R11 ;  /* 0x0000650096091a24 */ /* 0x000fe200078e020b */
[----:B------:R-:W-:Y:S01]  /*0460*/  @!P1 IADD3 R9, R13, R4, RZ ;  /* 0x000000040d099210 */ /* 0x000fe20007ffe0ff */
[----:B------:R-:W-:Y:S01]  /*0470*/  @P0 IMAD R3, R3, c[0x0][0x19c], R159 ;  /* 0x0000670003030a24 */ /* 0x000fe200078e029f */
[----:B------:R-:W-:Y:S05]  /*0480*/  @P0 BRA `(.L_x_479) ;  /* 0x000000a000000947 */ /* 0x000fea0003800000 */
[----:B------:R-:W-:Y:S01]  /*0490*/  SHF.R.S32.HI R5, RZ, 0x1f, R2 ;  /* 0x0000001fff057819 */ /* 0x000fe20000011402 */
[----:B------:R-:W-:Y:S01]  /*04a0*/  IMAD.WIDE.U32 R12, R2, c[0x0][0x198], RZ ;  /* 0x00006600020c7a25 */ /* 0x000fe200078e00ff */
[----:B------:R-:W-:-:S03]  /*04b0*/  SHF.R.S32.HI R3, RZ, 0x1f, R0 ;  /* 0x0000001fff037819 */ /* 0x000fc60000011400 */
[----:B------:R-:W-:Y:S02]  /*04c0*/  IMAD R5, R5, c[0x0][0x198], RZ ;  /* 0x0000660005057a24 */ /* 0x000fe400078e02ff */
[----:B------:R-:W-:Y:S02]  /*04d0*/  IMAD R3, R3, c[0x0][0x180], RZ ;  /* 0x0000600003037a24 */ /* 0x000fe400078e02ff */
[----:B------:R-:W-:Y:S02]  /*04e0*/  IMAD R4, R2, c[0x0][0x19c], R5 ;  /* 0x0000670002047a24 */ /* 0x000fe400078e0205 */
[----:B------:R-:W-:-:S03]  /*04f0*/  IMAD R3, R0, c[0x0][0x184], R3 ;  /* 0x0000610000037a24 */ /* 0x000fc600078e0203 */
[----:B------:R-:W-:-:S05]  /*0500*/  IADD3 R13, R13, R4, RZ ;  /* 0x000000040d0d7210 */ /* 0x000fca0007ffe0ff */
[----:B------:R-:W-:-:S05]  /*0510*/  IMAD.WIDE.U32 R158, R0, c[0x0][0x180], R12 ;  /* 0x00006000009e7a25 */ /* 0x000fca00078e000c */
[----:B------:R-:W-:Y:S02]  /*0520*/  IADD3 R3, R159, R3, RZ ;  /* 0x000000039f037210 */ /* 0x000fe40007ffe0ff */
.L_x_479:
[----:B------:R-:W-:Y:S01]  /*0530*/  IABS R6, c[0x0][0x1c8] ;  /* 0x0000720000067a13 */ /* 0x000fe20000000000 */
[----:B------:R-:W-:-:S03]  /*0540*/  @P0 IMAD.IADD R7, R2, 0x1, R7 ;  /* 0x0000000102070824 */ /* 0x000fc600078e0207 */
[----:B------:R-:W1:Y:S01]  /*0550*/  I2F.RP R8, R6 ;  /* 0x0000000600087306 */ /* 0x000e620000209400 */
[----:B------:R-:W-:-:S07]  /*0560*/  @P0 IMAD.WIDE.U32 R24, R7, c[0x0][0x1a0], RZ ;  /* 0x0000680007180a25 */ /* 0x000fce00078e00ff */
[----:B-1----:R-:W1:Y:S02]  /*0570*/  MUFU.RCP R12, R8 ;  /* 0x00000008000c7308 */ /* 0x002e640000001000 */
[----:B-1----:R-:W-:-:S06]  /*0580*/  IADD3 R12, R12, 0xffffffe, RZ ;  /* 0x0ffffffe0c0c7810 */ /* 0x002fcc0007ffe0ff */
[----:B------:R-:W1:Y:S02]  /*0590*/  F2I.FTZ.U32.TRUNC.NTZ R13, R12 ;  /* 0x0000000c000d7305 */ /* 0x000e64000021f000 */
[----:B-1----:R-:W-:Y:S02]  /*05a0*/  IMAD.MOV R4, RZ, RZ, -R13 ;  /* 0x000000ffff047224 */ /* 0x002fe400078e0a0d */
[----:B------:R-:W-:Y:S02]  /*05b0*/  IMAD.MOV.U32 R12, RZ, RZ, RZ ;  /* 0x000000ffff0c7224 */ /* 0x000fe400078e00ff */
[----:B------:R-:W-:Y:S01]  /*05c0*/  IMAD R5, R4, R6, RZ ;  /* 0x0000000604057224 */ /* 0x000fe200078e02ff */
[----:B------:R-:W-:-:S03]  /*05d0*/  IABS R4, R18 ;  /* 0x0000001200047213 */ /* 0x000fc60000000000 */
[----:B------:R-:W-:-:S04]  /*05e0*/  IMAD.HI.U32 R5, R13, R5, R12 ;  /* 0x000000050d057227 */ /* 0x000fc800078e000c */
[----:B------:R-:W-:Y:S02]  /*05f0*/  @P0 IMAD R12, R7, c[0x0][0x1a4], R25 ;  /* 0x00006900070c0a24 */ /* 0x000fe400078e0219 */
[----:B------:R-:W-:-:S04]  /*0600*/  IMAD.HI.U32 R118, R5, R4, RZ ;  /* 0x0000000405767227 */ /* 0x000fc800078e00ff */
[----:B------:R-:W-:-:S04]  /*0610*/  IMAD.MOV R5, RZ, RZ, -R118 ;  /* 0x000000ffff057224 */ /* 0x000fc800078e0a76 */
[----:B------:R-:W-:Y:S01]  /*0620*/  IMAD R5, R6, R5, R4 ;  /* 0x0000000506057224 */ /* 0x000fe200078e0204 */
[----:B------:R-:W-:-:S04]  /*0630*/  LOP3.LUT R4, R18, c[0x0][0x1c8], RZ, 0x3c, !PT ;  /* 0x0000720012047a12 */ /* 0x000fc800078e3cff */
[----:B------:R-:W-:Y:S02]  /*0640*/  ISETP.GT.U32.AND P2, PT, R6, R5, PT ;  /* 0x000000050600720c */ /* 0x000fe40003f44070 */
[----:B------:R-:W-:-:S11]  /*0650*/  ISETP.GE.AND P1, PT, R4, RZ, PT ;  /* 0x000000ff0400720c */ /* 0x000fd60003f26270 */
[----:B------:R-:W-:Y:S01]  /*0660*/  @!P2 IMAD.IADD R5, R5, 0x1, -R6 ;  /* 0x000000010505a824 */ /* 0x000fe200078e0a06 */
[----:B------:R-:W-:Y:S02]  /*0670*/  @!P2 IADD3 R118, R118, 0x1, RZ ;  /* 0x000000017676a810 */ /* 0x000fe40007ffe0ff */
[----:B------:R-:W-:Y:S02]  /*0680*/  ISETP.NE.AND P2, PT, RZ, c[0x0][0x1c8], PT ;  /* 0x00007200ff007a0c */ /* 0x000fe40003f45270 */
[----:B------:R-:W-:Y:S02]  /*0690*/  ISETP.GE.U32.AND P3, PT, R5, R6, PT ;  /* 0x000000060500720c */ /* 0x000fe40003f66070 */
[----:B------:R-:W-:-:S11]  /*06a0*/  SHF.R.S32.HI R5, RZ, 0x1f, R18 ;  /* 0x0000001fff057819 */ /* 0x000fd60000011412 */
[----:B------:R-:W-:-:S05]  /*06b0*/  @P3 IADD3 R118, R118, 0x1, RZ ;  /* 0x0000000176763810 */ /* 0x000fca0007ffe0ff */
[----:B------:R-:W-:Y:S01]  /*06c0*/  @!P1 IMAD.MOV R118, RZ, RZ, -R118 ;  /* 0x000000ffff769224 */ /* 0x000fe200078e0a76 */
[----:B------:R-:W-:Y:S01]  /*06d0*/  @!P2 LOP3.LUT R118, RZ, c[0x0][0x1c8], RZ, 0x33, !PT ;  /* 0x00007200ff76aa12 */ /* 0x000fe200078e33ff */
        /* <DEDUP_REMOVED lines=11> */
.L_x_480:
[----:B------:R-:W-:Y:S01]  /*0790*/  SHF.R.S32.HI R89, RZ, 0x1f, R86 ;  /* 0x0000001fff597819 */ /* 0x000fe20000011456 */
[----:B------:R-:W-:Y:S01]  /*07a0*/  IMAD.MOV.U32 R7, RZ, RZ, c[0x0][0x198] ;  /* 0x00006600ff077624 */ /* 0x000fe200078e00ff */
[----:B------:R-:W-:Y:S01]  /*07b0*/  IADD3 R126, R120, -0x1, RZ ;  /* 0xffffffff787e7810 */ /* 0x000fe20007ffe0ff */
[----:B------:R-:W-:Y:S01]  /*07c0*/  IMAD.MOV.U32 R148, RZ, RZ, 0x6 ;  /* 0x00000006ff947424 */ /* 0x000fe200078e00ff */
[----:B------:R-:W-:Y:S01]  /*07d0*/  LEA.HI R28, R89, R86, RZ, 0x3 ;  /* 0x00000056591c7211 */ /* 0x000fe200078f18ff */
[----:B------:R-:W-:Y:S01]  /*07e0*/  IMAD.MOV.U32 R116, RZ, RZ, c[0x0][0x1a0] ;  /* 0x00006800ff747624 */ /* 0x000fe200078e00ff */
[----:B------:R-:W-:Y:S01]  /*07f0*/  SHF.R.S32.HI R8, RZ, 0x1f, R126 ;  /* 0x0000001fff087819 */ /* 0x000fe2000001147e */
[----:B------:R-:W-:Y:S01]  /*0800*/  IMAD.IADD R147, R153, 0x1, -R90 ;  /* 0x0000000199937824 */ /* 0x000fe200078e0a5a */
[----:B------:R-:W-:Y:S01]  /*0810*/  LOP3.LUT R11, R28, 0xfffffff8, RZ, 0xc0, !PT ;  /* 0xfffffff81c0b7812 */ /* 0x000fe200078ec0ff */
[C---:B------:R-:W-:Y:S01]  /*0820*/  IMAD.SHL.U32 R85, R7.reuse, 0x40, RZ ;  /* 0x0000004007557824 */ /* 0x040fe200078e00ff */
[----:B------:R-:W-:Y:S01]  /*0830*/  SHF.R.S32.HI R28, RZ, 0x3, R28 ;  /* 0x00000003ff1c7819 */ /* 0x000fe2000001141c */
[----:B------:R-:W-:Y:S01]  /*0840*/  IMAD.SHL.U32 R149, R116, 0x40, RZ ;  /* 0x0000004074957824 */ /* 0x000fe200078e00ff */
[-C--:B------:R-:W-:Y:S01]  /*0850*/  SHF.L.U64.HI R6, R7, R148.reuse, c[0x0][0x19c] ;  /* 0x0000670007067619 */ /* 0x080fe20000010294 */
[----:B------:R-:W-:Y:S01]  /*0860*/  IMAD.IADD R0, R86, 0x1, -R11 ;  /* 0x0000000156007824 */ /* 0x000fe200078e0a0b */
[C---:B------:R-:W-:Y:S01]  /*0870*/  IADD3 R156, R28.reuse, 0x10, RZ ;  /* 0x000000101c9c7810 */ /* 0x040fe20007ffe0ff */
[----:B------:R-:W-:Y:S01]  /*0880*/  IMAD.SHL.U32 R151, R28, 0x40, RZ ;  /* 0x000000401c977824 */ /* 0x000fe200078e00ff */
[----:B------:R-:W-:Y:S01]  /*0890*/  SHF.L.U64.HI R148, R116, R148, c[0x0][0x1a4] ;  /* 0x0000690074947619 */ /* 0x000fe20000010294 */
[----:B------:R-:W-:Y:S01]  /*08a0*/  IMAD.SHL.U32 R162, R0, 0x8, RZ ;  /* 0x0000000800a27824 */ /* 0x000fe200078e00ff */
[----:B------:R-:W-:Y:S01]  /*08b0*/  ISETP.GE.AND P2, PT, R156, R147, PT ;  /* 0x000000939c00720c */ /* 0x000fe20003f46270 */
[-C--:B------:R-:W-:Y:S01]  /*08c0*/  IMAD R13, R6, R126.reuse, RZ ;  /* 0x0000007e060d7224 */ /* 0x080fe200078e02ff */
[----:B------:R-:W-:Y:S01]  /*08d0*/  IADD3 R154, R28, 0x20, RZ ;  /* 0x000000201c9a7810 */ /* 0x000fe20007ffe0ff */
[----:B------:R-:W-:Y:S01]  /*08e0*/  IMAD R2, R148, R126, RZ ;  /* 0x0000007e94027224 */ /* 0x000fe200078e02ff */
[----:B------:R-:W-:Y:S01]  /*08f0*/  IADD3 R10, P0, R162, R10, RZ ;  /* 0x0000000aa20a7210 */ /* 0x000fe20007f1e0ff */
[----:B------:R-:W-:Y:S01]  /*0900*/  IMAD R5, R5, c[0x0][0x1a8], RZ ;  /* 0x00006a0005057a24 */ /* 0x000fe200078e02ff */
[----:B------:R-:W-:Y:S01]  /*0910*/  SHF.R.S32.HI R163, RZ, 0x1f, R162 ;  /* 0x0000001fffa37819 */ /* 0x000fe200000114a2 */
[C---:B------:R-:W-:Y:S01]  /*0920*/  IMAD R13, R8.reuse, R85, R13 ;  /* 0x00000055080d7224 */ /* 0x040fe200078e020d */
[----:B------:R-:W-:Y:S01]  /*0930*/  SHF.R.S32.HI R29, RZ, 0x1f, R28 ;  /* 0x0000001fff1d7819 */ /* 0x000fe2000001141c */
[----:B------:R-:W-:Y:S01]  /*0940*/  IMAD R8, R8, R149, R2 ;  /* 0x0000009508087224 */ /* 0x000fe200078e0202 */
[----:B------:R-:W-:Y:S01]  /*0950*/  LOP3.LUT R151, R151, 0x1c0, RZ, 0xc0, !PT ;  /* 0x000001c097977812 */ /* 0x000fe200078ec0ff */
[----:B------:R-:W-:Y:S01]  /*0960*/  IMAD.X R11, R163, 0x1, R9, P0 ;  /* 0x00000001a30b7824 */ /* 0x000fe200000e0609 */
[-C--:B------:R-:W-:Y:S01]  /*0970*/  ISETP.GE.AND P3, PT, R28, R147.reuse, PT ;  /* 0x000000931c00720c */ /* 0x080fe20003f66270 */
[----:B------:R-:W-:Y:S01]  /*0980*/  IMAD R20, R18, c[0x0][0x1ac], R5 ;  /* 0x00006b0012147a24 */ /* 0x000fe200078e0205 */
[----:B------:R-:W-:Y:S01]  /*0990*/  ISETP.GE.AND P1, PT, R154, R147, PT ;  /* 0x000000939a00720c */ /* 0x000fe20003f26270 */
[----:B------:R-:W-:Y:S01]  /*09a0*/  IMAD.WIDE R164, R165, 0x40, R28 ;  /* 0x00000040a5a47825 */ /* 0x000fe200078e021c */
[----:B------:R-:W-:-:S02]  /*09b0*/  LOP3.LUT R2, R151, 0x38, R162, 0xf8, !PT ;  /* 0x0000003897027812 */ /* 0x000fc400078ef8a2 */
[----:B------:R-:W-:Y:S01]  /*09c0*/  SHF.R.U32.HI R151, RZ, 0x3, R151 ;  /* 0x00000003ff977819 */ /* 0x000fe20000011697 */
[----:B------:R-:W-:Y:S01]  /*09d0*/  IMAD.WIDE.U32 R18, R18, c[0x0][0x1a8], R10 ;  /* 0x00006a0012127a25 */ /* 0x000fe200078e000a */
[----:B------:R-:W-:Y:S02]  /*09e0*/  IADD3 R152, R28, 0x30, RZ ;  /* 0x000000301c987810 */ /* 0x000fe40007ffe0ff */
[----:B------:R-:W-:Y:S01]  /*09f0*/  LOP3.LUT R151, R2, R151, RZ, 0x3c, !PT ;  /* 0x0000009702977212 */ /* 0x000fe200078e3cff */
[----:B------:R-:W-:Y:S01]  /*0a00*/  IMAD R5, R29, c[0x0][0x198], RZ ;  /* 0x000066001d057a24 */ /* 0x000fe200078e02ff */
[----:B------:R-:W-:Y:S01]  /*0a10*/  @!P2 IADD3 R16, P5, R164, 0x10, RZ ;  /* 0x00000010a410a810 */ /* 0x000fe20007fbe0ff */
[----:B------:R-:W-:Y:S01]  /*0a20*/  IMAD.WIDE.U32 R10, R28, c[0x0][0x198], R162 ;  /* 0x000066001c0a7a25 */ /* 0x000fe200078e00a2 */
[----:B------:R-:W-:Y:S02]  /*0a30*/  ISETP.GE.AND P0, PT, R152, R147, PT ;  /* 0x000000939800720c */ /* 0x000fe40003f06270 */
[----:B------:R-:W-:Y:S01]  /*0a40*/  LEA.HI R4, R89, R86, RZ, 0x6 ;  /* 0x0000005659047211 */ /* 0x000fe200078f30ff */
[----:B------:R-:W-:Y:S01]  /*0a50*/  IMAD R2, R28, c[0x0][0x19c], R5 ;  /* 0x000067001c027a24 */ /* 0x000fe200078e0205 */
[----:B------:R-:W-:Y:S01]  /*0a60*/  IADD3 R158, P4, R158, R10, RZ ;  /* 0x0000000a9e9e7210 */ /* 0x000fe20007f9e0ff */
[----:B------:R-:W-:Y:S01]  /*0a70*/  @!P2 IMAD.X R9, RZ, RZ, R165, P5 ;  /* 0x000000ffff09a224 */ /* 0x000fe200028e06a5 */
[----:B------:R-:W-:Y:S01]  /*0a80*/  @!P1 IADD3 R14, P5, R164, 0x20, RZ ;  /* 0x00000020a40e9810 */ /* 0x000fe20007fbe0ff */
[----:B------:R-:W-:Y:S01]  /*0a90*/  IMAD.IADD R21, R19, 0x1, R20 ;  /* 0x0000000113157824 */ /* 0x000fe200078e0214 */
[----:B------:R-:W-:Y:S01]  /*0aa0*/  IADD3.X R159, R3, R11, R2, P4, !PT ;  /* 0x0000000b039f7210 */ /* 0x000fe200027fe402 */
[----:B------:R-:W-:Y:S01]  /*0ab0*/  @!P3 IMAD R3, R165, c[0x0][0x190], RZ ;  /* 0x00006400a503ba24 */ /* 0x000fe200078e02ff */
[----:B------:R-:W-:Y:S01]  /*0ac0*/  SHF.R.S32.HI R123, RZ, 0x1f, R118 ;  /* 0x0000001fff7b7819 */ /* 0x000fe20000011476 */
[----:B------:R-:W-:-:S02]  /*0ad0*/  @!P3 IMAD.MOV.U32 R20, RZ, RZ, R18 ;  /* 0x000000ffff14b224 */ /* 0x000fc400078e0012 */
[C---:B------:R-:W-:Y:S01]  /*0ae0*/  @!P3 IMAD R2, R164.reuse, c[0x0][0x194], R3 ;  /* 0x00006500a402ba24 */ /* 0x040fe200078e0203 */
[C---:B------:R-:W-:Y:S01]  /*0af0*/  @!P0 IADD3 R10, P4, R164.reuse, 0x30, RZ ;  /* 0x00000030a40a8810 */ /* 0x040fe20007f9e0ff */
[----:B------:R-:W-:Y:S02]  /*0b00*/  @!P1 IMAD.X R3, RZ, RZ, R165, P5 ;  /* 0x000000ffff039224 */ /* 0x000fe400028e06a5 */
[--C-:B------:R-:W-:Y:S02]  /*0b10*/  @!P2 IMAD.MOV.U32 R27, RZ, RZ, R21.reuse ;  /* 0x000000ffff1ba224 */ /* 0x100fe400078e0015 */
[--C-:B------:R-:W-:Y:S02]  /*0b20*/  @!P1 IMAD.MOV.U32 R23, RZ, RZ, R21.reuse ;  /* 0x000000ffff179224 */ /* 0x100fe400078e0015 */
[--C-:B------:R-:W-:Y:S02]  /*0b30*/  @!P0 IMAD.MOV.U32 R19, RZ, RZ, R21.reuse ;  /* 0x000000ffff138224 */ /* 0x100fe400078e0015 */
[----:B------:R-:W-:-:S04]  /*0b40*/  @!P3 IMAD.WIDE.U32 R20, R164, c[0x0][0x190], R20 ;  /* 0x00006400a414ba25 */ /* 0x000fc800078e0014 */
[----:B------:R-:W-:Y:S02]  /*0b50*/  @!P1 IMAD R3, R3, c[0x0][0x190], RZ ;  /* 0x0000640003039a24 */ /* 0x000fe400078e02ff */
[----:B------:R-:W-:Y:S02]  /*0b60*/  @!P1 IMAD.MOV.U32 R22, RZ, RZ, R18 ;  /* 0x000000ffff169224 */ /* 0x000fe400078e0012 */
[----:B------:R-:W-:Y:S02]  /*0b70*/  IMAD.SHL.U32 R4, R4, 0x8, RZ ;  /* 0x0000000804047824 */ /* 0x000fe400078e00ff */
[----:B------:R-:W-:Y:S01]  /*0b80*/  @!P0 IMAD.X R5, RZ, RZ, R165, P4 ;  /* 0x000000ffff058224 */ /* 0x000fe200020e06a5 */
[----:B------:R-:W-:Y:S01]  /*0b90*/  @!P3 LEA R32, P4, R20, c[0x0][0x160], 0x1 ;  /* 0x000058001420ba11 */ /* 0x000fe200078808ff */
[----:B------:R-:W-:Y:S01]  /*0ba0*/  @!P3 IMAD.IADD R2, R21, 0x1, R2 ;  /* 0x000000011502b824 */ /* 0x000fe200078e0202 */
[----:B------:R-:W-:Y:S01]  /*0bb0*/  LOP3.LUT R151, R151, 0xfffffe00, R4, 0xf8, !PT ;  /* 0xfffffe0097977812 */ /* 0x000fe200078ef804 */
[----:B------:R-:W-:-:S02]  /*0bc0*/  @!P1 IMAD R3, R14, c[0x0][0x194], R3 ;  /* 0x000065000e039a24 */ /* 0x000fc400078e0203 */
[----:B------:R-:W-:Y:S01]  /*0bd0*/  @!P2 IMAD R9, R9, c[0x0][0x190], RZ ;  /* 0x000064000909aa24 */ /* 0x000fe200078e02ff */
[----:B------:R-:W-:Y:S01]  /*0be0*/  @!P3 LEA.HI.X R33, R20, c[0x0][0x164], R2, 0x1, P4 ;  /* 0x000059001421ba11 */ /* 0x000fe200020f0c02 */
[----:B------:R-:W-:-:S04]  /*0bf0*/  @!P1 IMAD.WIDE.U32 R14, R14, c[0x0][0x190], R22 ;  /* 0x000064000e0e9a25 */ /* 0x000fc800078e0016 */
[----:B------:R-:W-:Y:S01]  /*0c00*/  @!P2 IMAD.MOV.U32 R26, RZ, RZ, R18 ;  /* 0x000000ffff1aa224 */ /* 0x000fe200078e0012 */
[----:B------:R-:W-:Y:S01]  /*0c10*/  @!P1 LEA R30, P4, R14, c[0x0][0x160], 0x1 ;  /* 0x000058000e1e9a11 */ /* 0x000fe200078808ff */
[----:B------:R-:W-:Y:S02]  /*0c20*/  @!P2 IMAD R4, R16, c[0x0][0x194], R9 ;  /* 0x000065001004aa24 */ /* 0x000fe400078e0209 */
[----:B------:R-:W-:Y:S02]  /*0c30*/  @!P1 IMAD.IADD R3, R15, 0x1, R3 ;  /* 0x000000010f039824 */ /* 0x000fe400078e0203 */
[----:B------:R-:W-:Y:S02]  /*0c40*/  IMAD R9, R126, -0x40, R84 ;  /* 0xffffffc07e097824 */ /* 0x000fe400078e0254 */
[----:B------:R-:W-:Y:S01]  /*0c50*/  IMAD R161, R123, c[0x0][0x1b0], RZ ;  /* 0x00006c007ba17a24 */ /* 0x000fe200078e02ff */
[----:B------:R-:W-:Y:S01]  /*0c60*/  @!P1 LEA.HI.X R31, R14, c[0x0][0x164], R3, 0x1, P4 ;  /* 0x000059000e1f9a11 */ /* 0x000fe200020f0c03 */
[----:B------:R-:W-:Y:S01]  /*0c70*/  @!P2 IMAD.WIDE.U32 R16, R16, c[0x0][0x190], R26 ;  /* 0x000064001010aa25 */ /* 0x000fe200078e001a */
[----:B------:R-:W-:-:S03]  /*0c80*/  ISETP.GE.AND P4, PT, R156, R9, PT ;  /* 0x000000099c00720c */ /* 0x000fc60003f86270 */
[----:B------:R-:W-:Y:S01]  /*0c90*/  @!P0 IMAD R5, R5, c[0x0][0x190], RZ ;  /* 0x0000640005058a24 */ /* 0x000fe200078e02ff */
[----:B------:R-:W-:Y:S01]  /*0ca0*/  @!P2 LEA R20, P5, R16, c[0x0][0x160], 0x1 ;  /* 0x000058001014aa11 */ /* 0x000fe200078a08ff */
[C---:B------:R-:W-:Y:S02]  /*0cb0*/  IMAD R161, R118.reuse, c[0x0][0x1b4], R161 ;  /* 0x00006d0076a17a24 */ /* 0x040fe400078e02a1 */
[----:B------:R-:W-:-:S04]  /*0cc0*/  IMAD.WIDE.U32 R158, R118, c[0x0][0x1b0], R158 ;  /* 0x00006c00769e7a25 */ /* 0x000fc800078e009e */
[C---:B------:R-:W-:Y:S01]  /*0cd0*/  @!P0 IMAD R2, R10.reuse, c[0x0][0x194], R5 ;  /* 0x000065000a028a24 */ /* 0x040fe200078e0205 */
[-C--:B------:R-:W-:Y:S01]  /*0ce0*/  LEA.HI R5, R89, R86.reuse, RZ, 0x4 ;  /* 0x0000005659057211 */ /* 0x080fe200078f20ff */
[----:B------:R-:W-:Y:S01]  /*0cf0*/  @!P2 IMAD.IADD R4, R17, 0x1, R4 ;  /* 0x000000011104a824 */ /* 0x000fe200078e0204 */
[----:B------:R-:W-:Y:S01]  /*0d00*/  LEA.HI R89, R89, R86, RZ, 0x5 ;  /* 0x0000005659597211 */ /* 0x000fe200078f28ff */
[----:B------:R-:W-:-:S03]  /*0d10*/  @!P0 IMAD.WIDE.U32 R10, R10, c[0x0][0x190], R18 ;  /* 0x000064000a0a8a25 */ /* 0x000fc600078e0012 */
[----:B------:R-:W-:Y:S01]  /*0d20*/  @!P2 LEA.HI.X R21, R16, c[0x0][0x164], R4, 0x1, P5 ;  /* 0x000059001015aa11 */ /* 0x000fe200028f0c04 */
[----:B------:R-:W-:Y:S01]  /*0d30*/  IMAD.IADD R161, R159, 0x1, R161 ;  /* 0x000000019fa17824 */ /* 0x000fe200078e02a1 */
[----:B------:R-:W-:Y:S01]  /*0d40*/  @!P0 LEA R22, P5, R10, c[0x0][0x160], 0x1 ;  /* 0x000058000a168a11 */ /* 0x000fe200078a08ff */
[----:B------:R-:W-:Y:S01]  /*0d50*/  IMAD.MOV.U32 R160, RZ, RZ, R158 ;  /* 0x000000ffffa07224 */ /* 0x000fe200078e009e */
[----:B------:R-:W-:Y:S01]  /*0d60*/  SHF.R.S32.HI R88, RZ, 0x5, R89 ;  /* 0x00000005ff587819 */ /* 0x000fe20000011459 */
[----:B------:R-:W-:Y:S01]  /*0d70*/  @!P0 IMAD.IADD R2, R11, 0x1, R2 ;  /* 0x000000010b028824 */ /* 0x000fe200078e0202 */
[----:B------:R-:W-:Y:S01]  /*0d80*/  SHF.R.S32.HI R11, RZ, 0x4, R5 ;  /* 0x00000004ff0b7819 */ /* 0x000fe20000011405 */
[----:B------:R-:W-:Y:S01]  /*0d90*/  IMAD R3, R29, c[0x0][0x1a0], RZ ;  /* 0x000068001d037a24 */ /* 0x000fe200078e02ff */
[----:B------:R-:W-:Y:S01]  /*0da0*/  LOP3.LUT R89, R89, 0xffffffe0, RZ, 0xc0, !PT ;  /* 0xffffffe059597812 */ /* 0x000fe200078ec0ff */
[----:B------:R-:W-:Y:S01]  /*0db0*/  IMAD.WIDE.U32 R16, R28, c[0x0][0x1a0], R162 ;  /* 0x000068001c107a25 */ /* 0x000fe200078e00a2 */
[----:B------:R-:W-:-:S02]  /*0dc0*/  @!P0 LEA.HI.X R23, R10, c[0x0][0x164], R2, 0x1, P5 ;  /* 0x000059000a178a11 */ /* 0x000fc400028f0c02 */
[----:B------:R-:W-:Y:S01]  /*0dd0*/  LEA.HI R10, R5, R11, RZ, 0x1 ;  /* 0x0000000b050a7211 */ /* 0x000fe200078f08ff */
[----:B------:R-:W-:Y:S01]  /*0de0*/  IMAD.WIDE.U32 R14, R126, R85, R160 ;  /* 0x000000557e0e7225 */ /* 0x000fe200078e00a0 */
[----:B------:R-:W-:Y:S02]  /*0df0*/  IADD3 R24, P6, R24, R16, RZ ;  /* 0x0000001018187210 */ /* 0x000fe40007fde0ff */
[----:B------:R-:W-:Y:S01]  /*0e00*/  LOP3.LUT R10, R10, 0xfffffffe, RZ, 0xc0, !PT ;  /* 0xfffffffe0a0a7812 */ /* 0x000fe200078ec0ff */
[----:B------:R-:W-:Y:S01]  /*0e10*/  IMAD R3, R28, c[0x0][0x1a4], R3 ;  /* 0x000069001c037a24 */ /* 0x000fe200078e0203 */
[----:B------:R-:W-:Y:S01]  /*0e20*/  @!P4 LEA R4, P5, R7, R14, 0x4 ;  /* 0x0000000e0704c211 */ /* 0x000fe200078a20ff */
[----:B------:R-:W-:Y:S02]  /*0e30*/  IMAD.MOV.U32 R2, RZ, RZ, c[0x0][0x19c] ;  /* 0x00006700ff027624 */ /* 0x000fe400078e00ff */
[----:B------:R-:W-:Y:S01]  /*0e40*/  IMAD.IADD R15, R15, 0x1, R13 ;  /* 0x000000010f0f7824 */ /* 0x000fe200078e020d */
[----:B------:R-:W-:Y:S01]  /*0e50*/  IADD3.X R25, R12, R17, R3, P6, !PT ;  /* 0x000000110c197210 */ /* 0x000fe200037fe403 */
[----:B------:R-:W-:Y:S01]  /*0e60*/  IMAD.SHL.U32 R151, R151, 0x2, RZ ;  /* 0x0000000297977824 */ /* 0x000fe200078e00ff */
[----:B------:R-:W-:Y:S01]  /*0e70*/  ISETP.GE.AND P6, PT, R28, R9, PT ;  /* 0x000000091c00720c */ /* 0x000fe20003fc6270 */
[C---:B------:R-:W-:Y:S01]  /*0e80*/  IMAD.WIDE.U32 R26, R7.reuse, 0x20, RZ ;  /* 0x00000020071a7825 */ /* 0x040fe200078e00ff */
[----:B------:R-:W-:-:S02]  /*0e90*/  @!P4 LEA.HI.X R3, R7, R15, R2, 0x4, P5 ;  /* 0x0000000f0703c211 */ /* 0x000fc400028f2402 */
[C---:B------:R-:W-:Y:S01]  /*0ea0*/  @!P4 LEA R18, P5, R4.reuse, c[0x0][0x168], 0x1 ;  /* 0x00005a000412ca11 */ /* 0x040fe200078a08ff */
[----:B------:R-:W-:Y:S01]  /*0eb0*/  @!PT LDS RZ, [RZ] ;  /* 0x00000000fffff984 */ /* 0x000fe20000000800 */
[----:B------:R-:W-:Y:S01]  /*0ec0*/  @!PT LDS RZ, [RZ] ;  /* 0x00000000fffff984 */ /* 0x000fe20000000800 */
[----:B------:R-:W-:Y:S01]  /*0ed0*/  @!PT LDS RZ, [RZ] ;  /* 0x00000000fffff984 */ /* 0x000fe20000000800 */
[----:B------:R1:W-:Y:S01]  /*0ee0*/  @!P3 LDGSTS.E.BYPASS.LTC128B.128 [R151], [R32.64] ;  /* 0x000000002097bfae */ /* 0x0003e2000b901d46 */
[----:B------:R-:W-:Y:S02]  /*0ef0*/  IMAD.IADD R10, R11, 0x1, -R10 ;  /* 0x000000010b0a7824 */ /* 0x000fe400078e0a0a */
[----:B------:R-:W-:Y:S01]  /*0f00*/  @!P4 LEA.HI.X R19, R4, c[0x0][0x16c], R3, 0x1, P5 ;  /* 0x00005b000413ca11 */ /* 0x000fe200028f0c03 */
[----:B------:R1:W-:Y:S01]  /*0f10*/  @!P3 LDGSTS.E.BYPASS.LTC128B.128 [R151+0x2000], [R32.64+0x80] ;  /* 0x020000802097bfae */ /* 0x0003e2000b901d46 */
[----:B------:R-:W-:Y:S01]  /*0f20*/  ISETP.GE.AND P5, PT, R28, R9, PT ;  /* 0x000000091c00720c */ /* 0x000fe20003fa6270 */
[----:B------:R-:W-:Y:S01]  /*0f30*/  IMAD.SHL.U32 R4, R2, 0x20, RZ ;  /* 0x0000002002047824 */ /* 0x000fe200078e00ff */
[----:B------:R-:W-:Y:S01]  /*0f40*/  LOP3.LUT R3, R5, 0xfffffff0, RZ, 0xc0, !PT ;  /* 0xfffffff005037812 */ /* 0x000fe200078ec0ff */
[----:B------:R2:W-:Y:S01]  /*0f50*/  @!P2 LDGSTS.E.BYPASS.LTC128B.128 [R151+0x800], [R20.64] ;  /* 0x008000001497afae */ /* 0x0005e2000b901d46 */
[----:B------:R-:W-:-:S02]  /*0f60*/  IMAD.SHL.U32 R145, R0, 0x40, RZ ;  /* 0x0000004000917824 */ /* 0x000fc400078e00ff */
[----:B------:R-:W-:Y:S01]  /*0f70*/  IMAD R123, R123, c[0x0][0x1b8], RZ ;  /* 0x00006e007b7b7a24 */ /* 0x000fe200078e02ff */
[----:B------:R2:W-:Y:S01]  /*0f80*/  @!P2 LDGSTS.E.BYPASS.LTC128B.128 [R151+0x2800], [R20.64+0x80] ;  /* 0x028000801497afae */ /* 0x0005e2000b901d46 */
[----:B------:R-:W-:Y:S01]  /*0f90*/  IMAD.IADD R16, R86, 0x1, -R3 ;  /* 0x0000000156107824 */ /* 0x000fe200078e0a03 */
[----:B------:R-:W-:Y:S01]  /*0fa0*/  ISETP.GE.AND P2, PT, R154, R9, PT ;  /* 0x000000099a00720c */ /* 0x000fe20003f46270 */
[----:B------:R-:W-:Y:S01]  /*0fb0*/  IMAD.SHL.U32 R12, R28, 0x8, RZ ;  /* 0x000000081c0c7824 */ /* 0x000fe200078e00ff */
[----:B------:R3:W-:Y:S01]  /*0fc0*/  @!P1 LDGSTS.E.BYPASS.LTC128B.128 [R151+0x1000], [R30.64] ;  /* 0x010000001e979fae */ /* 0x0007e2000b901d46 */
[----:B------:R-:W-:Y:S01]  /*0fd0*/  LOP3.LUT R145, R145, 0x1c0, RZ, 0xc0, !PT ;  /* 0x000001c091917812 */ /* 0x000fe200078ec0ff */
[C---:B------:R-:W-:Y:S01]  /*0fe0*/  IMAD R123, R118.reuse, c[0x0][0x1bc], R123 ;  /* 0x00006f00767b7a24 */ /* 0x040fe200078e027b */
[----:B------:R-:W-:Y:S01]  /*0ff0*/  SHF.R.S32.HI R5, RZ, 0x1f, R16 ;  /* 0x0000001fff057819 */ /* 0x000fe20000011410 */
[----:B------:R3:W-:Y:S01]  /*1000*/  @!P1 LDGSTS.E.BYPASS.LTC128B.128 [R151+0x3000], [R30.64+0x80] ;  /* 0x030000801e979fae */ /* 0x0007e2000b901d46 */
[----:B------:R-:W-:Y:S01]  /*1010*/  IMAD.WIDE.U32 R118, R118, c[0x0][0x1b8], R24 ;  /* 0x00006e0076767a25 */ /* 0x000fe200078e0018 */
[----:B------:R-:W-:-:S02]  /*1020*/  LOP3.LUT R12, R145, 0x8, R12, 0xf8, !PT ;  /* 0x00000008910c7812 */ /* 0x000fc400078ef80c */
[----:B------:R-:W-:Y:S01]  /*1030*/  LEA.HI R5, R5, R16, RZ, 0x3 ;  /* 0x0000001005057211 */ /* 0x000fe200078f18ff */
[----:B------:R4:W-:Y:S01]  /*1040*/  @!P0 LDGSTS.E.BYPASS.LTC128B.128 [R151+0x1800], [R22.64] ;  /* 0x0180000016978fae */ /* 0x0009e2000b901d46 */
[----:B------:R-:W-:Y:S01]  /*1050*/  SHF.R.U32.HI R145, RZ, 0x3, R145 ;  /* 0x00000003ff917819 */ /* 0x000fe20000011691 */
[----:B------:R-:W-:Y:S01]  /*1060*/  IMAD.IADD R123, R119, 0x1, R123 ;  /* 0x00000001777b7824 */ /* 0x000fe200078e027b */
[----:B------:R-:W-:Y:S01]  /*1070*/  LOP3.LUT R3, R5, 0xfffffff8, RZ, 0xc0, !PT ;  /* 0xfffffff805037812 */ /* 0x000fe200078ec0ff */
[----:B------:R4:W-:Y:S01]  /*1080*/  @!P0 LDGSTS.E.BYPASS.LTC128B.128 [R151+0x3800], [R22.64+0x80] ;  /* 0x0380008016978fae */ /* 0x0009e2000b901d46 */
[----:B------:R-:W-:Y:S01]  /*1090*/  @!P2 IADD3 R11, P3, R14, R26, RZ ;  /* 0x0000001a0e0ba210 */ /* 0x000fe20007f7e0ff */
[----:B------:R-:W-:Y:S01]  /*10a0*/  IMAD.MOV.U32 R122, RZ, RZ, R118 ;  /* 0x000000ffff7a7224 */ /* 0x000fe200078e0076 */
[----:B------:R-:W-:Y:S01]  /*10b0*/  LOP3.LUT R145, R12, R145, RZ, 0x3c, !PT ;  /* 0x000000910c917212 */ /* 0x000fe200078e3cff */
[----:B------:R-:W-:Y:S01]  /*10c0*/  IMAD.IADD R3, R16, 0x1, -R3 ;  /* 0x0000000110037824 */ /* 0x000fe200078e0a03 */
[----:B------:R-:W-:Y:S01]  /*10d0*/  @!P2 IADD3.X R4, R15, R27, R4, P3, !PT ;  /* 0x0000001b0f04a210 */ /* 0x000fe20001ffe404 */
[----:B------:R-:W-:Y:S01]  /*10e0*/  IMAD.SHL.U32 R12, R10, 0x8, RZ ;  /* 0x000000080a0c7824 */ /* 0x000fe200078e00ff */
[----:B------:R-:W-:Y:S01]  /*10f0*/  @!P2 LEA R16, P3, R11, c[0x0][0x168], 0x1 ;  /* 0x00005a000b10aa11 */ /* 0x000fe200078608ff */
[----:B------:R-:W-:Y:S01]  /*1100*/  IMAD.MOV.U32 R117, RZ, RZ, c[0x0][0x1a4] ;  /* 0x00006900ff757624 */ /* 0x000fe200078e00ff */
[C---:B--2---:R-:W-:Y:S01]  /*1110*/  @!P5 LEA R20, P1, R14.reuse, c[0x0][0x168], 0x1 ;  /* 0x00005a000e14da11 */ /* 0x044fe200078208ff */
[----:B------:R-:W-:Y:S01]  /*1120*/  IMAD.SHL.U32 R87, R5, 0x40, RZ ;  /* 0x0000004005577824 */ /* 0x000fe200078e00ff */
[----:B------:R-:W-:Y:S01]  /*1130*/  @!P2 LEA.HI.X R17, R11, c[0x0][0x16c], R4, 0x1, P3 ;  /* 0x00005b000b11aa11 */ /* 0x000fe200018f0c04 */
[----:B------:R-:W-:Y:S01]  /*1140*/  IMAD.SHL.U32 R4, R3, 0x40, RZ ;  /* 0x0000004003047824 */ /* 0x000fe200078e00ff */
[----:B------:R-:W-:Y:S01]  /*1150*/  @!P5 LEA.HI.X R21, R14, c[0x0][0x16c], R15, 0x1, P1 ;  /* 0x00005b000e15da11 */ /* 0x000fe200008f0c0f */
[----:B------:R-:W-:Y:S01]  /*1160*/  IMAD R145, R10, 0x200, R145 ;  /* 0x000002000a917824 */ /* 0x000fe200078e0291 */
[-C--:B------:R-:W-:Y:S01]  /*1170*/  ISETP.GE.AND P1, PT, R152, R9.reuse, PT ;  /* 0x000000099800720c */ /* 0x080fe20003f26270 */
[----:B------:R-:W-:Y:S01]  /*1180*/  IMAD.SHL.U32 R125, R86, 0x2, RZ ;  /* 0x00000002567d7824 */ /* 0x000fe200078e00ff */
[----:B------:R-:W-:Y:S01]  /*1190*/  LOP3.LUT R13, R4, 0x1c0, RZ, 0xc0, !PT ;  /* 0x000001c0040d7812 */ /* 0x000fe200078ec0ff */
[----:B------:R2:W-:Y:S01]  /*11a0*/  @!P5 LDGSTS.E.BYPASS.LTC128B.128 [R151+0x4000], [R20.64] ;  /* 0x040000001497dfae */ /* 0x0005e2000b901d46 */
[-C--:B------:R-:W-:Y:S01]  /*11b0*/  ISETP.GE.AND P3, PT, R152, R9.reuse, PT ;  /* 0x000000099800720c */ /* 0x080fe20003f66270 */
[----:B------:R-:W-:Y:S01]  /*11c0*/  IMAD.SHL.U32 R145, R145, 0x2, RZ ;  /* 0x0000000291917824 */ /* 0x000fe200078e00ff */
[----:B------:R-:W-:Y:S01]  /*11d0*/  LOP3.LUT R4, R13, 0x8, R12, 0xf8, !PT ;  /* 0x000000080d047812 */ /* 0x000fe200078ef80c */
[----:B------:R2:W-:Y:S01]  /*11e0*/  @!P5 LDGSTS.E.BYPASS.LTC128B.128 [R151+0x6000], [R20.64+0x80] ;  /* 0x060000801497dfae */ /* 0x0005e2000b901d46 */
[----:B------:R-:W-:-:S02]  /*11f0*/  ISETP.GE.AND P5, PT, R156, R9, PT ;  /* 0x000000099c00720c */ /* 0x000fc40003fa6270 */
[----:B------:R-:W-:Y:S01]  /*1200*/  SHF.R.U32.HI R13, RZ, 0x3, R13 ;  /* 0x00000003ff0d7819 */ /* 0x000fe2000001160d */
[----:B------:R5:W-:Y:S01]  /*1210*/  @!P4 LDGSTS.E.BYPASS.LTC128B.128 [R151+0x4800], [R18.64] ;  /* 0x048000001297cfae */ /* 0x000be2000b901d46 */
[----:B------:R-:W-:Y:S01]  /*1220*/  LOP3.LUT R87, R87, 0xfffffe00, RZ, 0xc0, !PT ;  /* 0xfffffe0057577812 */ /* 0x000fe200078ec0ff */
[----:B------:R-:W-:Y:S01]  /*1230*/  @!P1 IMAD R11, R2, 0x30, RZ ;  /* 0x00000030020b9824 */ /* 0x000fe200078e02ff */
[----:B------:R-:W-:Y:S01]  /*1240*/  LOP3.LUT R4, R4, R13, RZ, 0x3c, !PT ;  /* 0x0000000d04047212 */ /* 0x000fe200078e3cff */
[----:B------:R-:W-:Y:S01]  /*1250*/  @!P1 IMAD.WIDE.U32 R14, R7, 0x30, R14 ;  /* 0x00000030070e9825 */ /* 0x000fe200078e000e */
[----:B------:R5:W-:Y:S01]  /*1260*/  @!P4 LDGSTS.E.BYPASS.LTC128B.128 [R151+0x6800], [R18.64+0x80] ;  /* 0x068000801297cfae */ /* 0x000be2000b901d46 */
[----:B------:R-:W-:Y:S02]  /*1270*/  ISETP.GE.AND P4, PT, R154, R9, PT ;  /* 0x000000099a00720c */ /* 0x000fe40003f86270 */
[----:B------:R-:W-:Y:S01]  /*1280*/  @!P1 IMAD.IADD R11, R15, 0x1, R11 ;  /* 0x000000010f0b9824 */ /* 0x000fe200078e020b */
[----:B------:R1:W-:Y:S01]  /*1290*/  @!P2 LDGSTS.E.BYPASS.LTC128B.128 [R151+0x5000], [R16.64] ;  /* 0x050000001097afae */ /* 0x0003e2000b901d46 */
[----:B------:R-:W-:Y:S01]  /*12a0*/  IMAD.SHL.U32 R9, R117, 0x20, RZ ;  /* 0x0000002075097824 */ /* 0x000fe200078e00ff */
[----:B------:R-:W-:Y:S01]  /*12b0*/  IADD3 R143, R145, 0x4020, RZ ;  /* 0x00004020918f7810 */ /* 0x000fe20007ffe0ff */
[----:B------:R-:W-:Y:S01]  /*12c0*/  @!P3 IMAD R10, R117, 0x30, RZ ;  /* 0x00000030750ab824 */ /* 0x000fe200078e02ff */
[----:B------:R1:W-:Y:S01]  /*12d0*/  @!P2 LDGSTS.E.BYPASS.LTC128B.128 [R151+0x7000], [R16.64+0x80] ;  /* 0x070000801097afae */ /* 0x0003e2000b901d46 */
[C---:B------:R-:W-:Y:S01]  /*12e0*/  IMAD R5, R88.reuse, 0x400, R87 ;  /* 0x0000040058057824 */ /* 0x040fe200078e0257 */
[----:B------:R-:W-:Y:S01]  /*12f0*/  LOP3.LUT R125, R125, 0x6, RZ, 0xc0, !PT ;  /* 0x000000067d7d7812 */ /* 0x000fe200078ec0ff */
[----:B------:R-:W-:-:S02]  /*1300*/  IMAD R88, R88, 0x10, R90 ;  /* 0x0000001058587824 */ /* 0x000fc400078e025a */
[----:B------:R-:W-:Y:S02]  /*1310*/  IMAD.IADD R146, R4, 0x1, R5 ;  /* 0x0000000104927824 */ /* 0x000fe400078e0205 */
[----:B------:R-:W-:Y:S02]  /*1320*/  IMAD.MOV.U32 R5, RZ, RZ, 0x10 ;  /* 0x00000010ff057424 */ /* 0x000fe400078e00ff */
[----:B------:R-:W-:Y:S01]  /*1330*/  IMAD.SHL.U32 R146, R146, 0x2, RZ ;  /* 0x0000000292927824 */ /* 0x000fe200078e00ff */
[----:B--2---:R-:W-:Y:S01]  /*1340*/  @!P1 LEA R20, P0, R14, c[0x0][0x168], 0x1 ;  /* 0x00005a000e149a11 */ /* 0x004fe200078008ff */
[----:B------:R-:W-:-:S03]  /*1350*/  IMAD.IADD R4, R87, 0x1, R4 ;  /* 0x0000000157047824 */ /* 0x000fc600078e0204 */
[----:B------:R-:W-:Y:S01]  /*1360*/  @!P1 LEA.HI.X R21, R14, c[0x0][0x16c], R11, 0x1, P0 ;  /* 0x00005b000e159a11 */ /* 0x000fe200000f0c0b */
[----:B------:R-:W-:-:S04]  /*1370*/  IMAD.WIDE.U32 R14, R116, 0x20, RZ ;  /* 0x00000020740e7825 */ /* 0x000fc800078e00ff */
[----:B------:R2:W-:Y:S01]  /*1380*/  @!P1 LDGSTS.E.BYPASS.LTC128B.128 [R151+0x5800], [R20.64] ;  /* 0x0580000014979fae */ /* 0x0005e2000b901d46 */
[----:B-----5:R-:W-:-:S03]  /*1390*/  IMAD.WIDE.U32 R18, R126, R149, R122 ;  /* 0x000000957e127225 */ /* 0x020fc600078e007a */
[----:B------:R2:W-:Y:S01]  /*13a0*/  @!P1 LDGSTS.E.BYPASS.LTC128B.128 [R151+0x7800], [R20.64+0x80] ;  /* 0x0780008014979fae */ /* 0x0005e2000b901d46 */
[----:B------:R-:W-:Y:S01]  /*13b0*/  IMAD.IADD R19, R19, 0x1, R8 ;  /* 0x0000000113137824 */ /* 0x000fe200078e0208 */
[----:B------:R-:W-:Y:S02]  /*13c0*/  @!P5 LEA R12, P1, R116, R18, 0x4 ;  /* 0x00000012740cd211 */ /* 0x000fe400078220ff */
[----:B------:R-:W0:Y:S01]  /*13d0*/  LDGDEPBAR ;  /* 0x00000000000079af */ /* 0x000e220000000000 */
[C---:B-1----:R-:W-:Y:S02]  /*13e0*/  @!P6 LEA R16, P2, R18.reuse, c[0x0][0x170], 0x1 ;  /* 0x00005c001210ea11 */ /* 0x042fe400078408ff */
[----:B------:R-:W-:Y:S02]  /*13f0*/  @!P4 IADD3 R8, P0, R18, R14, RZ ;  /* 0x0000000e1208c210 */ /* 0x000fe40007f1e0ff */
[----:B------:R-:W-:Y:S02]  /*1400*/  @!P5 LEA.HI.X R11, R116, R19, R117, 0x4, P1 ;  /* 0x00000013740bd211 */ /* 0x000fe400008f2475 */
[----:B------:R-:W-:-:S02]  /*1410*/  @!P5 LEA R14, P1, R12, c[0x0][0x170], 0x1 ;  /* 0x00005c000c0eda11 */ /* 0x000fc400078208ff */
[----:B------:R-:W-:Y:S02]  /*1420*/  @!P4 IADD3.X R9, R19, R15, R9, P0, !PT ;  /* 0x0000000f1309c210 */ /* 0x000fe400007fe409 */
[----:B------:R-:W-:Y:S02]  /*1430*/  @!P6 LEA.HI.X R17, R18, c[0x0][0x174], R19, 0x1, P2 ;  /* 0x00005d001211ea11 */ /* 0x000fe400010f0c13 */
[----:B------:R-:W-:Y:S02]  /*1440*/  @!P5 LEA.HI.X R15, R12, c[0x0][0x174], R11, 0x1, P1 ;  /* 0x00005d000c0fda11 */ /* 0x000fe400008f0c0b */
[----:B------:R-:W-:-:S04]  /*1450*/  @!P4 LEA R24, P1, R8, c[0x0][0x170], 0x1 ;  /* 0x00005c000818ca11 */ /* 0x000fc800078208ff */
[----:B------:R-:W-:Y:S01]  /*1460*/  @!P4 LEA.HI.X R25, R8, c[0x0][0x174], R9, 0x1, P1 ;  /* 0x00005d000819ca11 */ /* 0x000fe200008f0c09 */
[----:B------:R-:W-:Y:S02]  /*1470*/  IMAD.MOV.U32 R8, RZ, RZ, 0x20 ;  /* 0x00000020ff087424 */ /* 0x000fe400078e00ff */
[----:B--2---:R-:W-:Y:S01]  /*1480*/  @!P3 IMAD.WIDE.U32 R20, R116, 0x30, R18 ;  /* 0x000000307414b825 */ /* 0x004fe200078e0012 */
[----:B------:R-:W-:-:S04]  /*1490*/  DEPBAR.LE SB0, 0x0 ;  /* 0x000080000000791a */ /* 0x000fc80000000000 */
[----:B------:R-:W-:Y:S01]  /*14a0*/  BAR.SYNC.DEFER_BLOCKING 0x0 ;  /* 0x0000000000007b1d */ /* 0x000fe20000010000 */
[----:B------:R-:W-:Y:S01]  /*14b0*/  @!P3 IMAD.IADD R10, R21, 0x1, R10 ;  /* 0x00000001150ab824 */ /* 0x000fe200078e020a */
[----:B------:R-:W-:-:S04]  /*14c0*/  @!P3 LEA R18, P0, R20, c[0x0][0x170], 0x1 ;  /* 0x00005c001412ba11 */ /* 0x000fc800078008ff */
[----:B------:R-:W-:Y:S02]  /*14d0*/  @!P3 LEA.HI.X R19, R20, c[0x0][0x174], R10, 0x1, P0 ;  /* 0x00005d001413ba11 */ /* 0x000fe400000f0c0a */
[----:B------:R-:W-:-:S04]  /*14e0*/  LOP3.LUT P0, RZ, R0, 0x2, RZ, 0xc0, !PT ;  /* 0x0000000200ff7812 */ /* 0x000fc8000780c0ff */
[----:B------:R-:W-:Y:S02]  /*14f0*/  R2P PR, R3, 0x6 ;  /* 0x0000000603007804 */ /* 0x000fe40000000000 */
[----:B------:R-:W-:-:S03]  /*1500*/  IADD3 R3, R145, 0x4000, RZ ;  /* 0x0000400091037810 */ /* 0x000fc60007ffe0ff */
[----:B------:R-:W-:-:S04]  /*1510*/  SEL R5, R5, 0xfffffff0, !P1 ;  /* 0xfffffff005057807 */ /* 0x000fc80004800000 */
[----:B------:R-:W-:Y:S01]  /*1520*/  @P0 IADD3 R143, R3, -0x20, RZ ;  /* 0xffffffe0038f0810 */ /* 0x000fe20007ffe0ff */
[--C-:B------:R-:W-:Y:S01]  /*1530*/  IMAD R144, R5, 0x2, R146.reuse ;  /* 0x0000000205907824 */ /* 0x100fe200078e0292 */
[----:B------:R-:W-:Y:S01]  /*1540*/  LOP3.LUT P0, RZ, R0, 0x4, RZ, 0xc0, !PT ;  /* 0x0000000400ff7812 */ /* 0x000fe2000780c0ff */
[----:B------:R-:W-:Y:S01]  /*1550*/  @P6 STS.128 [R151+0x8000], RZ ;  /* 0x008000ff97006388 */ /* 0x000fe20000000c00 */
[C---:B------:R-:W-:Y:S02]  /*1560*/  SEL R3, R8.reuse, 0xffffffe0, !P2 ;  /* 0xffffffe008037807 */ /* 0x040fe40005000000 */
[----:B------:R-:W-:Y:S01]  /*1570*/  SEL R0, R8, 0xffffffe0, !P0 ;  /* 0xffffffe008007807 */ /* 0x000fe20004000000 */
[----:B------:R-:W-:Y:S01]  /*1580*/  @P6 STS.128 [R151+0xa000], RZ ;  /* 0x00a000ff97006388 */ /* 0x000fe20000000c00 */
[----:B------:R-:W-:Y:S01]  /*1590*/  IADD3 R135, R143, 0x800, RZ ;  /* 0x000008008f877810 */ /* 0x000fe20007ffe0ff */
[----:B------:R-:W-:Y:S01]  /*15a0*/  IMAD R142, R3, 0x2, R146 ;  /* 0x00000002038e7824 */ /* 0x000fe200078e0292 */
[C---:B------:R-:W-:Y:S01]  /*15b0*/  IADD3 R134, R143.reuse, 0x1000, RZ ;  /* 0x000010008f867810 */ /* 0x040fe20007ffe0ff */
[----:B------:R-:W-:Y:S01]  /*15c0*/  @!PT LDS RZ, [RZ] ;  /* 0x00000000fffff984 */ /* 0x000fe20000000800 */
[----:B------:R-:W-:Y:S01]  /*15d0*/  @!PT LDS RZ, [RZ] ;  /* 0x00000000fffff984 */ /* 0x000fe20000000800 */
[----:B------:R-:W-:Y:S01]  /*15e0*/  @!PT LDS RZ, [RZ] ;  /* 0x00000000fffff984 */ /* 0x000fe20000000800 */
[----:B------:R1:W-:Y:S01]  /*15f0*/  @!P6 LDGSTS.E.BYPASS.LTC128B.128 [R151+0x8000], [R16.64] ;  /* 0x080000001097efae */ /* 0x0003e2000b901d46 */
[C---:B------:R-:W-:Y:S01]  /*1600*/  IMAD R139, R0.reuse, 0x2, R145 ;  /* 0x00000002008b7824 */ /* 0x040fe200078e0291 */
[----:B------:R-:W-:Y:S01]  /*1610*/  IADD3 R133, R143, 0x1800, RZ ;  /* 0x000018008f857810 */ /* 0x000fe20007ffe0ff */
[----:B------:R-:W-:Y:S01]  /*1620*/  IMAD R141, R3, 0x2, R144 ;  /* 0x00000002038d7824 */ /* 0x000fe200078e0290 */
[----:B------:R1:W-:Y:S01]  /*1630*/  @!P6 LDGSTS.E.BYPASS.LTC128B.128 [R151+0xa000], [R16.64+0x80] ;  /* 0x0a0000801097efae */ /* 0x0003e2000b901d46 */
[----:B------:R-:W-:Y:S01]  /*1640*/  IMAD R132, R0, 0x2, R143 ;  /* 0x0000000200847824 */ /* 0x000fe200078e028f */
[C---:B------:R-:W-:Y:S01]  /*1650*/  IADD3 R131, R143.reuse, 0x2000, RZ ;  /* 0x000020008f837810 */ /* 0x040fe20007ffe0ff */
[----:B------:R-:W-:Y:S01]  /*1660*/  IMAD.IADD R0, R86, 0x1, -R89 ;  /* 0x0000000156007824 */ /* 0x000fe200078e0a59 */
[----:B------:R-:W-:Y:S01]  /*1670*/  @P5 STS.128 [R151+0x8800], RZ ;  /* 0x008800ff97005388 */ /* 0x000fe20000000c00 */
[----:B------:R-:W-:-:S02]  /*1680*/  IADD3 R130, R143, 0x2800, RZ ;  /* 0x000028008f827810 */ /* 0x000fc40007ffe0ff */
[C---:B------:R-:W-:Y:S01]  /*1690*/  IADD3 R129, R143.reuse, 0x3000, RZ ;  /* 0x000030008f817810 */ /* 0x040fe20007ffe0ff */
[----:B------:R-:W-:Y:S01]  /*16a0*/  @P5 STS.128 [R151+0xa800], RZ ;  /* 0x00a800ff97005388 */ /* 0x000fe20000000c00 */
[----:B------:R-:W-:Y:S02]  /*16b0*/  SHF.R.S32.HI R155, RZ, 0x1f, R0 ;  /* 0x0000001fff9b7819 */ /* 0x000fe40000011400 */
[----:B------:R-:W-:Y:S01]  /*16c0*/  IADD3 R128, R143, 0x3800, RZ ;  /* 0x000038008f807810 */ /* 0x000fe20007ffe0ff */
[----:B------:R-:W-:Y:S01]  /*16d0*/  @!PT LDS RZ, [RZ] ;  /* 0x00000000fffff984 */ /* 0x000fe20000000800 */
[----:B------:R-:W-:Y:S01]  /*16e0*/  @!PT LDS RZ, [RZ] ;  /* 0x00000000fffff984 */ /* 0x000fe20000000800 */
[----:B------:R-:W-:Y:S01]  /*16f0*/  @!PT LDS RZ, [RZ] ;  /* 0x00000000fffff984 */ /* 0x000fe20000000800 */
[----:B------:R2:W-:Y:S01]  /*1700*/  @!P5 LDGSTS.E.BYPASS.LTC128B.128 [R151+0x8800], [R14.64] ;  /* 0x088000000e97dfae */ /* 0x0005e2000b901d46 */
[----:B------:R-:W-:Y:S01]  /*1710*/  LEA.HI R155, R155, R0, RZ, 0x2 ;  /* 0x000000009b9b7211 */ /* 0x000fe200078f10ff */
[----:B------:R-:W-:Y:S02]  /*1720*/  IMAD R0, R126, 0x40, R125 ;  /* 0x000000407e007824 */ /* 0x000fe400078e027d */
[----:B------:R2:W-:Y:S01]  /*1730*/  @!P5 LDGSTS.E.BYPASS.LTC128B.128 [R151+0xa800], [R14.64+0x80] ;  /* 0x0a8000800e97dfae */ /* 0x0005e2000b901d46 */
[----:B------:R-:W-:-:S03]  /*1740*/  SHF.R.S32.HI R155, RZ, 0x2, R155 ;  /* 0x00000002ff9b7819 */ /* 0x000fc6000001149b */
[----:B------:R-:W-:Y:S01]  /*1750*/  @P4 STS.128 [R151+0x9000], RZ ;  /* 0x009000ff97004388 */ /* 0x000fe20000000c00 */
[----:B------:R-:W-:-:S03]  /*1760*/  IADD3 R88, R88, 0x1, R155 ;  /* 0x0000000158587810 */ /* 0x000fc60007ffe09b */
[----:B------:R-:W-:Y:S04]  /*1770*/  @P4 STS.128 [R151+0xb000], RZ ;  /* 0x00b000ff97004388 */ /* 0x000fe80000000c00 */
[----:B------:R-:W-:Y:S01]  /*1780*/  @!PT LDS RZ, [RZ] ;  /* 0x00000000fffff984 */ /* 0x000fe20000000800 */
[----:B------:R-:W-:Y:S01]  /*1790*/  @!PT LDS RZ, [RZ] ;  /* 0x00000000fffff984 */ /* 0x000fe20000000800 */
[----:B------:R-:W-:Y:S01]  /*17a0*/  @!PT LDS RZ, [RZ] ;  /* 0x00000000fffff984 */ /* 0x000fe20000000800 */
[----:B------:R5:W-:Y:S04]  /*17b0*/  @!P4 LDGSTS.E.BYPASS.LTC128B.128 [R151+0x9000], [R24.64] ;  /* 0x090000001897cfae */ /* 0x000be8000b901d46 */
[----:B------:R5:W-:Y:S04]  /*17c0*/  @!P4 LDGSTS.E.BYPASS.LTC128B.128 [R151+0xb000], [R24.64+0x80] ;  /* 0x0b0000801897cfae */ /* 0x000be8000b901d46 */
[----:B------:R-:W-:Y:S04]  /*17d0*/  @P3 STS.128 [R151+0x9800], RZ ;  /* 0x009800ff97003388 */ /* 0x000fe80000000c00 */
[----:B------:R-:W-:Y:S04]  /*17e0*/  @P3 STS.128 [R151+0xb800], RZ ;  /* 0x00b800ff97003388 */ /* 0x000fe80000000c00 */
[----:B------:R-:W-:Y:S01]  /*17f0*/  @!PT LDS RZ, [RZ] ;  /* 0x00000000fffff984 */ /* 0x000fe20000000800 */
[----:B------:R-:W-:Y:S01]  /*1800*/  @!PT LDS RZ, [RZ] ;  /* 0x00000000fffff984 */ /* 0x000fe20000000800 */
[----:B------:R-:W-:Y:S01]  /*1810*/  @!PT LDS RZ, [RZ] ;  /* 0x00000000fffff984 */ /* 0x000fe20000000800 */
[----:B------:R1:W-:Y:S04]  /*1820*/  @!P3 LDGSTS.E.BYPASS.LTC128B.128 [R151+0x9800], [R18.64] ;  /* 0x098000001297bfae */ /* 0x0003e8000b901d46 */
[----:B------:R1:W-:Y:S04]  /*1830*/  @!P3 LDGSTS.E.BYPASS.LTC128B.128 [R151+0xb800], [R18.64+0x80] ;  /* 0x0b8000801297bfae */ /* 0x0003e8000b901d46 */
[----:B------:R-:W-:Y:S04]  /*1840*/  LDSM.16.M88.4 R44, [R146] ;  /* 0x00000000922c783b */ /* 0x000fe80000000200 */
[----:B----4-:R-:W5:Y:S04]  /*1850*/  LDSM.16.M88.4 R20, [R145+0x4000] ;  /* 0x004000009114783b */ /* 0x010f680000000200 */
[----:B--2---:R-:W1:Y:S04]  /*1860*/  LDSM.16.M88.4 R12, [R145+0x4800] ;  /* 0x00480000910c783b */ /* 0x004e680000000200 */
[----:B------:R-:W2:Y:S04]  /*1870*/  LDSM.16.M88.4 R72, [R145+0x5800] ;  /* 0x005800009148783b */ /* 0x000ea80000000200 */
[----:B------:R-:W4:Y:S04]  /*1880*/  LDSM.16.M88.4 R76, [R145+0x5000] ;  /* 0x00500000914c783b */ /* 0x000f280000000200 */
[----:B------:R-:W-:Y:S04]  /*1890*/  LDSM.16.M88.4 R56, [R144] ;  /* 0x000000009038783b */ /* 0x000fe80000000200 */
[----:B------:R-:W2:Y:S04]  /*18a0*/  LDSM.16.M88.4 R68, [R143] ;  /* 0x000000008f44783b */ /* 0x000ea80000000200 */
[----:B------:R-:W2:Y:S04]  /*18b0*/  LDSM.16.M88.4 R64, [R143+0x800] ;  /* 0x000800008f40783b */ /* 0x000ea80000000200 */
[----:B------:R-:W2:Y:S04]  /*18c0*/  LDSM.16.M88.4 R52, [R143+0x1800] ;  /* 0x001800008f34783b */ /* 0x000ea80000000200 */
[----:B------:R-:W2:Y:S04]  /*18d0*/  LDSM.16.M88.4 R60, [R143+0x1000] ;  /* 0x001000008f3c783b */ /* 0x000ea80000000200 */
[----:B------:R-:W-:Y:S01]  /*18e0*/  LDSM.16.M88.4 R40, [R142] ;  /* 0x000000008e28783b */ /* 0x000fe20000000200 */
[C---:B-----5:R-:W-:Y:S03]  /*18f0*/  HMMA.16816.F32 R24, R44.reuse, R20, RZ ;  /* 0x000000142c18723c */ /* 0x060fe600000018ff */
[----:B------:R-:W5:Y:S04]  /*1900*/  LDSM.16.M88.4 R36, [R139+0x4000] ;  /* 0x004000008b24783b */ /* 0x000f680000000200 */
[----:B------:R-:W5:Y:S01]  /*1910*/  LDSM.16.M88.4 R32, [R139+0x4800] ;  /* 0x004800008b20783b */ /* 0x000f620000000200 */
[C---:B-1----:R-:W-:Y:S03]  /*1920*/  HMMA.16816.F32 R16, R44.reuse, R12, RZ ;  /* 0x0000000c2c10723c */ /* 0x042fe600000018ff */
[----:B------:R-:W1:Y:S04]  /*1930*/  LDSM.16.M88.4 R80, [R139+0x5800] ;  /* 0x005800008b50783b */ /* 0x000e680000000200 */
[----:B---3--:R-:W3:Y:S01]  /*1940*/  LDSM.16.M88.4 R28, [R139+0x5000] ;  /* 0x005000008b1c783b */ /* 0x008ee20000000200 */
[C---:B------:R-:W-:Y:S03]  /*1950*/  HMMA.16816.F32 R20, R44.reuse, R22, RZ ;  /* 0x000000162c14723c */ /* 0x040fe600000018ff */
[----:B------:R-:W0:Y:S05]  /*1960*/  LDGDEPBAR ;  /* 0x00000000000079af */ /* 0x000e2a0000000000 */
[C---:B------:R-:W-:Y:S08]  /*1970*/  HMMA.16816.F32 R12, R44.reuse, R14, RZ ;  /* 0x0000000e2c0c723c */ /* 0x040ff000000018ff */
[C---:B--2---:R-:W-:Y:S08]  /*1980*/  HMMA.16816.F32 R48, R44.reuse, R72, RZ ;  /* 0x000000482c30723c */ /* 0x044ff000000018ff */
[C---:B----4-:R-:W-:Y:S08]  /*1990*/  HMMA.16816.F32 R8, R44.reuse, R76, RZ ;  /* 0x0000004c2c08723c */ /* 0x050ff000000018ff */
[C---:B------:R-:W-:Y:S08]  /*19a0*/  HMMA.16816.F32 R76, R44.reuse, R78, RZ ;  /* 0x0000004e2c4c723c */ /* 0x040ff000000018ff */
[----:B------:R-:W-:Y:S01]  /*19b0*/  HMMA.16816.F32 R44, R44, R74, RZ ;  /* 0x0000004a2c2c723c */ /* 0x000fe200000018ff */
[----:B------:R-:W-:Y:S07]  /*19c0*/  LDSM.16.M88.4 R72, [R141] ;  /* 0x000000008d48783b */ /* 0x000fee0000000200 */
[C---:B------:R-:W-:Y:S08]  /*19d0*/  HMMA.16816.F32 R24, R56.reuse, R68, R24 ;  /* 0x000000443818723c */ /* 0x040ff00000001818 */
[C---:B------:R-:W-:Y:S01]  /*19e0*/  HMMA.16816.F32 R20, R56.reuse, R70, R20 ;  /* 0x000000463814723c */ /* 0x040fe20000001814 */
[----:B------:R-:W2:Y:S07]  /*19f0*/  LDSM.16.M88.4 R68, [R132] ;  /* 0x000000008444783b */ /* 0x000eae0000000200 */
[C---:B------:R-:W-:Y:S08]  /*1a00*/  HMMA.16816.F32 R16, R56.reuse, R64, R16 ;  /* 0x000000403810723c */ /* 0x040ff00000001810 */
[C---:B------:R-:W-:Y:S01]  /*1a10*/  HMMA.16816.F32 R12, R56.reuse, R66, R12 ;  /* 0x00000042380c723c */ /* 0x040fe2000000180c */
[----:B------:R-:W4:Y:S07]  /*1a20*/  LDSM.16.M88.4 R64, [R132+0x800] ;  /* 0x000800008440783b */ /* 0x000f2e0000000200 */
[C---:B------:R-:W-:Y:S08]  /*1a30*/  HMMA.16816.F32 R48, R56.reuse, R52, R48 ;  /* 0x000000343830723c */ /* 0x040ff00000001830 */
[C---:B------:R-:W-:Y:S08]  /*1a40*/  HMMA.16816.F32 R8, R56.reuse, R60, R8 ;  /* 0x0000003c3808723c */ /* 0x040ff00000001808 */
[C---:B------:R-:W-:Y:S01]  /*1a50*/  HMMA.16816.F32 R76, R56.reuse, R62, R76 ;  /* 0x0000003e384c723c */ /* 0x040fe2000000184c */
[----:B------:R-:W-:Y:S07]  /*1a60*/  LDSM.16.M88.4 R60, [R132+0x1000] ;  /* 0x00100000843c783b */ /* 0x000fee0000000200 */
[----:B------:R-:W-:Y:S01]  /*1a70*/  HMMA.16816.F32 R44, R56, R54, R44 ;  /* 0x00000036382c723c */ /* 0x000fe2000000182c */
[----:B------:R-:W2:Y:S04]  /*1a80*/  LDSM.16.M88.4 R52, [R132+0x1800] ;  /* 0x001800008434783b */ /* 0x000ea80000000200 */
[----:B------:R-:W-:Y:S03]  /*1a90*/  LDSM.16.M88.4 R56, [R145+0x6800] ;  /* 0x006800009138783b */ /* 0x000fe60000000200 */
[C---:B-----5:R-:W-:Y:S08]  /*1aa0*/  HMMA.16816.F32 R24, R40.reuse, R36, R24 ;  /* 0x000000242818723c */ /* 0x060ff00000001818 */
[C---:B------:R-:W-:Y:S08]  /*1ab0*/  HMMA.16816.F32 R20, R40.reuse, R38, R20 ;  /* 0x000000262814723c */ /* 0x040ff00000001814 */
[C---:B------:R-:W-:Y:S08]  /*1ac0*/  HMMA.16816.F32 R16, R40.reuse, R32, R16 ;  /* 0x000000202810723c */ /* 0x040ff00000001810 */
[C---:B------:R-:W-:Y:S01]  /*1ad0*/  HMMA.16816.F32 R12, R40.reuse, R34, R12 ;  /* 0x00000022280c723c */ /* 0x040fe2000000180c */
[----:B------:R-:W5:Y:S07]  /*1ae0*/  LDSM.16.M88.4 R32, [R146+0x2000] ;  /* 0x002000009220783b */ /* 0x000f6e0000000200 */
[C---:B-1----:R-:W-:Y:S08]  /*1af0*/  HMMA.16816.F32 R48, R40.reuse, R80, R48 ;  /* 0x000000502830723c */ /* 0x042ff00000001830 */
[C---:B---3--:R-:W-:Y:S01]  /*1b00*/  HMMA.16816.F32 R36, R40.reuse, R28, R8 ;  /* 0x0000001c2824723c */ /* 0x048fe20000001808 */
[----:B------:R-:W-:Y:S07]  /*1b10*/  LDSM.16.M88.4 R8, [R145+0x6000] ;  /* 0x006000009108783b */ /* 0x000fee0000000200 */
[C---:B------:R-:W-:Y:S01]  /*1b20*/  HMMA.16816.F32 R76, R40.reuse, R30, R76 ;  /* 0x0000001e284c723c */ /* 0x040fe2000000184c */
[----:B------:R-:W-:Y:S07]  /*1b30*/  LDSM.16.M88.4 R28, [R145+0x7000] ;  /* 0x00700000911c783b */ /* 0x000fee0000000200 */
[----:B------:R-:W-:Y:S01]  /*1b40*/  HMMA.16816.F32 R44, R40, R82, R44 ;  /* 0x00000052282c723c */ /* 0x000fe2000000182c */
[----:B------:R-:W-:Y:S07]  /*1b50*/  LDSM.16.M88.4 R40, [R144+0x2000] ;  /* 0x002000009028783b */ /* 0x000fee0000000200 */
[C---:B--2---:R-:W-:Y:S08]  /*1b60*/  HMMA.16816.F32 R24, R72.reuse, R68, R24 ;  /* 0x000000444818723c */ /* 0x044ff00000001818 */
[C---:B------:R-:W-:Y:S01]  /*1b70*/  HMMA.16816.F32 R20, R72.reuse, R70, R20 ;  /* 0x000000464814723c */ /* 0x040fe20000001814 */
[----:B------:R-:W1:Y:S07]  /*1b80*/  LDSM.16.M88.4 R68, [R145+0x7800] ;  /* 0x007800009144783b */ /* 0x000e6e0000000200 */
[C---:B----4-:R-:W-:Y:S08]  /*1b90*/  HMMA.16816.F32 R16, R72.reuse, R64, R16 ;  /* 0x000000404810723c */ /* 0x050ff00000001810 */
[C---:B------:R-:W-:Y:S08]  /*1ba0*/  HMMA.16816.F32 R12, R72.reuse, R66, R12 ;  /* 0x00000042480c723c */ /* 0x040ff0000000180c */
[C---:B------:R-:W-:Y:S08]  /*1bb0*/  HMMA.16816.F32 R48, R72.reuse, R52, R48 ;  /* 0x000000344830723c */ /* 0x040ff00000001830 */
[C---:B------:R-:W-:Y:S01]  /*1bc0*/  HMMA.16816.F32 R64, R72.reuse, R60, R36 ;  /* 0x0000003c4840723c */ /* 0x040fe20000001824 */
[----:B------:R-:W-:Y:S07]  /*1bd0*/  LDSM.16.M88.4 R36, [R143+0x2000] ;  /* 0x002000008f24783b */ /* 0x000fee0000000200 */
[C---:B------:R-:W-:Y:S01]  /*1be0*/  HMMA.16816.F32 R80, R72.reuse, R62, R76 ;  /* 0x0000003e4850723c */ /* 0x040fe2000000184c */
[----:B------:R-:W-:Y:S04]  /*1bf0*/  LDSM.16.M88.4 R60, [R143+0x3000] ;  /* 0x003000008f3c783b */ /* 0x000fe80000000200 */
[----:B------:R-:W-:Y:S03]  /*1c00*/  LDSM.16.M88.4 R76, [R143+0x2800] ;  /* 0x002800008f4c783b */ /* 0x000fe60000000200 */
[----:B------:R-:W-:Y:S01]  /*1c10*/  HMMA.16816.F32 R44, R72, R54, R44 ;  /* 0x00000036482c723c */ /* 0x000fe2000000182c */
[----:B------:R-:W-:Y:S04]  /*1c20*/  LDSM.16.M88.4 R52, [R139+0x6000] ;  /* 0x006000008b34783b */ /* 0x000fe80000000200 */
[----:B------:R-:W-:Y:S03]  /*1c30*/  LDSM.16.M88.4 R72, [R139+0x6800] ;  /* 0x006800008b48783b */ /* 0x000fe60000000200 */
[C---:B-----5:R-:W-:Y:S08]  /*1c40*/  HMMA.16816.F32 R16, R32.reuse, R56, R16 ;  /* 0x000000382010723c */ /* 0x060ff00000001810 */
[C---:B------:R-:W-:Y:S01]  /*1c50*/  HMMA.16816.F32 R12, R32.reuse, R58, R12 ;  /* 0x0000003a200c723c */ /* 0x040fe2000000180c */
[----:B------:R-:W2:Y:S07]  /*1c60*/  LDSM.16.M88.4 R56, [R143+0x3800] ;  /* 0x003800008f38783b */ /* 0x000eae0000000200 */
[C---:B-1----:R-:W-:Y:S08]  /*1c70*/  HMMA.16816.F32 R48, R32.reuse, R68, R48 ;  /* 0x000000442030723c */ /* 0x042ff00000001830 */
[C---:B------:R-:W-:Y:S08]  /*1c80*/  HMMA.16816.F32 R24, R32.reuse, R8, R24 ;  /* 0x000000082018723c */ /* 0x040ff00000001818 */
[C---:B------:R-:W-:Y:S08]  /*1c90*/  HMMA.16816.F32 R64, R32.reuse, R28, R64 ;  /* 0x0000001c2040723c */ /* 0x040ff00000001840 */
[C---:B------:R-:W-:Y:S01]  /*1ca0*/  HMMA.16816.F32 R80, R32.reuse, R30, R80 ;  /* 0x0000001e2050723c */ /* 0x040fe20000001850 */
[----:B------:R-:W-:Y:S07]  /*1cb0*/  LDSM.16.M88.4 R28, [R139+0x7000] ;  /* 0x007000008b1c783b */ /* 0x000fee0000000200 */
[C---:B------:R-:W-:Y:S01]  /*1cc0*/  HMMA.16816.F32 R20, R32.reuse, R10, R20 ;  /* 0x0000000a2014723c */ /* 0x040fe20000001814 */
[----:B------:R-:W-:Y:S07]  /*1cd0*/  LDSM.16.M88.4 R8, [R142+0x2000] ;  /* 0x002000008e08783b */ /* 0x000fee0000000200 */
[----:B------:R-:W-:Y:S01]  /*1ce0*/  HMMA.16816.F32 R44, R32, R70, R44 ;  /* 0x00000046202c723c */ /* 0x000fe2000000182c */
[----:B------:R-:W1:Y:S07]  /*1cf0*/  LDSM.16.M88.4 R32, [R139+0x7800] ;  /* 0x007800008b20783b */ /* 0x000e6e0000000200 */
[C---:B--2---:R-:W-:Y:S08]  /*1d00*/  HMMA.16816.F32 R48, R40.reuse, R56, R48 ;  /* 0x000000382830723c */ /* 0x044ff00000001830 */
[C---:B------:R-:W-:Y:S08]  /*1d10*/  HMMA.16816.F32 R24, R40.reuse, R36, R24 ;  /* 0x000000242818723c */ /* 0x040ff00000001818 */
[C---:B------:R-:W-:Y:S08]  /*1d20*/  HMMA.16816.F32 R64, R40.reuse, R60, R64 ;  /* 0x0000003c2840723c */ /* 0x040ff00000001840 */
[C---:B------:R-:W-:Y:S01]  /*1d30*/  HMMA.16816.F32 R80, R40.reuse, R62, R80 ;  /* 0x0000003e2850723c */ /* 0x040fe20000001850 */
[----:B------:R-:W-:Y:S07]  /*1d40*/  LDSM.16.M88.4 R60, [R132+0x2000] ;  /* 0x00200000843c783b */ /* 0x000fee0000000200 */
[C---:B------:R-:W-:Y:S01]  /*1d50*/  HMMA.16816.F32 R20, R40.reuse, R38, R20 ;  /* 0x000000262814723c */ /* 0x040fe20000001814 */
[----:B------:R-:W2:Y:S07]  /*1d60*/  LDSM.16.M88.4 R36, [R141+0x2000] ;  /* 0x002000008d24783b */ /* 0x000eae0000000200 */
[C---:B------:R-:W-:Y:S08]  /*1d70*/  HMMA.16816.F32 R16, R40.reuse, R76, R16 ;  /* 0x0000004c2810723c */ /* 0x040ff00000001810 */
[C---:B------:R-:W-:Y:S08]  /*1d80*/  HMMA.16816.F32 R12, R40.reuse, R78, R12 ;  /* 0x0000004e280c723c */ /* 0x040ff0000000180c */
[----:B------:R-:W-:Y:S01]  /*1d90*/  HMMA.16816.F32 R44, R40, R58, R44 ;  /* 0x0000003a282c723c */ /* 0x000fe2000000182c */
[----:B------:R-:W3:Y:S07]  /*1da0*/  LDSM.16.M88.4 R40, [R132+0x2800] ;  /* 0x002800008428783b */ /* 0x000eee0000000200 */
[C---:B-1----:R-:W-:Y:S07]  /*1db0*/  HMMA.16816.F32 R48, R8.reuse, R32, R48 ;  /* 0x000000200830723c */ /* 0x042fee0000001830 */
[----:B------:R-:W-:Y:S01]  /*1dc0*/  IADD3 R33, R84, R88, -R153 ;  /* 0x0000005854217210 */ /* 0x000fe20007ffe899 */
[----:B------:R-:W-:Y:S01]  /*1dd0*/  HMMA.16816.F32 R24, R8, R52, R24 ;  /* 0x000000340818723c */ /* 0x000fe20000001818 */
[----:B------:R-:W-:-:S02]  /*1de0*/  IADD3 R32, R0, 0x1, RZ ;  /* 0x0000000100207810 */ /* 0x000fc40007ffe0ff */
[----:B------:R-:W-:-:S04]  /*1df0*/  IADD3 R33, R33, c[0x0][0x2e8], RZ ;  /* 0x0000ba0021217a10 */ /* 0x000fc80007ffe0ff */
[C---:B------:R-:W-:Y:S01]  /*1e00*/  IADD3 R121, R33.reuse, 0x8, RZ ;  /* 0x0000000821797810 */ /* 0x040fe20007ffe0ff */
[C---:B------:R-:W-:Y:S01]  /*1e10*/  HMMA.16816.F32 R64, R8.reuse, R28, R64 ;  /* 0x0000001c0840723c */ /* 0x040fe20000001840 */
[-C--:B------:R-:W-:Y:S02]  /*1e20*/  IMNMX R124, R33, R84.reuse, PT ;  /* 0x00000054217c7217 */ /* 0x080fe40003800200 */
[----:B------:R-:W-:Y:S02]  /*1e30*/  IMNMX R121, R121, R84, PT ;  /* 0x0000005479797217 */ /* 0x000fe40003800200 */
[C---:B------:R-:W-:Y:S02]  /*1e40*/  ISETP.GE.AND P0, PT, R32.reuse, R124, PT ;  /* 0x0000007c2000720c */ /* 0x040fe40003f06270 */
[----:B------:R-:W-:Y:S01]  /*1e50*/  ISETP.GE.AND P3, PT, R32, R121, PT ;  /* 0x000000792000720c */ /* 0x000fe20003f66270 */
[----:B------:R-:W-:Y:S01]  /*1e60*/  HMMA.16816.F32 R80, R8, R30, R80 ;  /* 0x0000001e0850723c */ /* 0x000fe20000001850 */
[----:B------:R-:W1:Y:S01]  /*1e70*/  LDSM.16.M88.4 R28, [R132+0x3000] ;  /* 0x00300000841c783b */ /* 0x000e620000000200 */
[----:B------:R-:W-:-:S02]  /*1e80*/  IADD3 R32, R0, 0x9, RZ ;  /* 0x0000000900207810 */ /* 0x000fc40007ffe0ff */
[----:B------:R-:W-:Y:S02]  /*1e90*/  IADD3 R33, R0, 0x10, RZ ;  /* 0x0000001000217810 */ /* 0x000fe40007ffe0ff */
[CC--:B------:R-:W-:Y:S02]  /*1ea0*/  ISETP.GE.AND P2, PT, R32.reuse, R124.reuse, PT ;  /* 0x0000007c2000720c */ /* 0x0c0fe40003f46270 */
[----:B------:R-:W-:Y:S01]  /*1eb0*/  HMMA.16816.F32 R20, R8, R54, R20 ;  /* 0x000000360814723c */ /* 0x000fe20000001814 */
[----:B------:R-:W-:Y:S02]  /*1ec0*/  ISETP.GE.AND P5, PT, R32, R121, PT ;  /* 0x000000792000720c */ /* 0x000fe40003fa6270 */
[----:B------:R-:W-:-:S05]  /*1ed0*/  ISETP.GE.AND P1, PT, R33, R124, PT ;  /* 0x0000007c2100720c */ /* 0x000fca0003f26270 */
[C---:B------:R-:W-:Y:S08]  /*1ee0*/  HMMA.16816.F32 R16, R8.reuse, R72, R16 ;  /* 0x000000480810723c */ /* 0x040ff00000001810 */
[C---:B------:R-:W-:Y:S08]  /*1ef0*/  HMMA.16816.F32 R12, R8.reuse, R74, R12 ;  /* 0x0000004a080c723c */ /* 0x040ff0000000180c */
[----:B------:R-:W-:Y:S07]  /*1f00*/  HMMA.16816.F32 R44, R8, R34, R44 ;  /* 0x00000022082c723c */ /* 0x000fee000000182c */
[----:B------:R-:W-:Y:S01]  /*1f10*/  IADD3 R8, R0, 0x8, RZ ;  /* 0x0000000800087810 */ /* 0x000fe20007ffe0ff */
[----:B--2---:R-:W-:Y:S03]  /*1f20*/  HMMA.16816.F32 R24, R36, R60, R24 ;  /* 0x0000003c2418723c */ /* 0x004fe60000001818 */
[----:B------:R-:W-:-:S02]  /*1f30*/  ISETP.GE.AND P4, PT, R8, R124, PT ;  /* 0x0000007c0800720c */ /* 0x000fc40003f86270 */
[----:B------:R-:W-:Y:S02]  /*1f40*/  ISETP.GE.AND P6, PT, R8, R121, PT ;  /* 0x000000790800720c */ /* 0x000fe40003fc6270 */
[----:B------:R-:W2:Y:S01]  /*1f50*/  LDSM.16.M88.4 R8, [R132+0x3800] ;  /* 0x003800008408783b */ /* 0x000ea20000000200 */
[----:B------:R-:W-:Y:S01]  /*1f60*/  HMMA.16816.F32 R20, R36, R62, R20 ;  /* 0x0000003e2414723c */ /* 0x000fe20000001814 */
[----:B------:R-:W-:-:S07]  /*1f70*/  DEPBAR.LE SB0, 0x0 ;  /* 0x000080000000791a */ /* 0x000fce0000000000 */
[C---:B---3--:R-:W-:Y:S08]  /*1f80*/  HMMA.16816.F32 R16, R36.reuse, R40, R16 ;  /* 0x000000282410723c */ /* 0x048ff00000001810 */
[----:B------:R-:W-:Y:S01]  /*1f90*/  HMMA.16816.F32 R12, R36, R42, R12 ;  /* 0x0000002a240c723c */ /* 0x000fe2000000180c */
[----:B------:R-:W-:Y:S02]  /*1fa0*/  FSEL R32, R25, -INF , !P0 ;  /* 0xff80000019207808 */ /* 0x000fe40004000000 */
[----:B------:R-:W-:-:S02]  /*1fb0*/  IADD3 R25, R0, 0x11, RZ ;  /* 0x0000001100197810 */ /* 0x000fc40007ffe0ff */
[----:B------:R-:W-:Y:S02]  /*1fc0*/  ISETP.GE.AND P0, PT, R33, R121, PT ;  /* 0x000000792100720c */ /* 0x000fe40003f06270 */
[----:B------:R-:W-:Y:S01]  /*1fd0*/  FSEL R27, R27, -INF , !P3 ;  /* 0xff8000001b1b7808 */ /* 0x000fe20005800000 */
[C---:B-1----:R-:W-:Y:S01]  /*1fe0*/  HMMA.16816.F32 R64, R36.reuse, R28, R64 ;  /* 0x0000001c2440723c */ /* 0x042fe20000001840 */
[----:B------:R-:W-:Y:S02]  /*1ff0*/  FSEL R34, R20, -INF , !P4 ;  /* 0xff80000014227808 */ /* 0x000fe40006000000 */
[C---:B------:R-:W-:Y:S02]  /*2000*/  IADD3 R33, R0.reuse, 0x18, RZ ;  /* 0x0000001800217810 */ /* 0x040fe40007ffe0ff */
[----:B------:R-:W-:Y:S02]  /*2010*/  ISETP.GE.AND P3, PT, R25, R124, PT ;  /* 0x0000007c1900720c */ /* 0x000fe40003f66270 */
[----:B------:R-:W-:Y:S01]  /*2020*/  FSEL R20, R21, -INF , !P2 ;  /* 0xff80000015147808 */ /* 0x000fe20005000000 */
[----:B------:R-:W-:Y:S01]  /*2030*/  HMMA.16816.F32 R80, R36, R30, R80 ;  /* 0x0000001e2450723c */ /* 0x000fe20000001850 */
[----:B------:R-:W-:-:S02]  /*2040*/  IADD3 R21, R0, 0x19, RZ ;  /* 0x0000001900157810 */ /* 0x000fc40007ffe0ff */
[----:B------:R-:W-:Y:S02]  /*2050*/  FSEL R41, R22, -INF , !P6 ;  /* 0xff80000016297808 */ /* 0x000fe40007000000 */
[----:B------:R-:W-:Y:S02]  /*2060*/  FSEL R22, R16, -INF , !P1 ;  /* 0xff80000010167808 */ /* 0x000fe40004800000 */
[----:B------:R-:W-:Y:S01]  /*2070*/  ISETP.GE.AND P4, PT, R25, R121, PT ;  /* 0x000000791900720c */ /* 0x000fe20003f86270 */
[----:B--2---:R-:W-:Y:S01]  /*2080*/  HMMA.16816.F32 R44, R36, R10, R44 ;  /* 0x0000000a242c723c */ /* 0x004fe2000000182c */
[----:B------:R-:W-:Y:S02]  /*2090*/  ISETP.GE.AND P6, PT, R33, R124, PT ;  /* 0x0000007c2100720c */ /* 0x000fe40003fc6270 */
[----:B------:R-:W-:Y:S02]  /*20a0*/  FSEL R43, R23, -INF , !P5 ;  /* 0xff800000172b7808 */ /* 0x000fe40006800000 */
[----:B------:R-:W-:-:S02]  /*20b0*/  FSEL R16, R17, -INF , !P3 ;  /* 0xff80000011107808 */ /* 0x000fc40005800000 */
[C---:B------:R-:W-:Y:S01]  /*20c0*/  IADD3 R23, R0.reuse, 0x20, RZ ;  /* 0x0000002000177810 */ /* 0x040fe20007ffe0ff */
[----:B------:R-:W-:Y:S01]  /*20d0*/  HMMA.16816.F32 R48, R36, R8, R48 ;  /* 0x000000082430723c */ /* 0x000fe20000001830 */
[----:B------:R-:W-:Y:S02]  /*20e0*/  ISETP.GE.AND P5, PT, R21, R124, PT ;  /* 0x0000007c1500720c */ /* 0x000fe40003fa6270 */
[----:B------:R-:W-:Y:S02]  /*20f0*/  IADD3 R17, R0, 0x21, RZ ;  /* 0x0000002100117810 */ /* 0x000fe40007ffe0ff */
[----:B------:R-:W-:Y:S02]  /*2100*/  FSEL R25, R18, -INF , !P0 ;  /* 0xff80000012197808 */ /* 0x000fe40004000000 */
[----:B------:R-:W-:Y:S02]  /*2110*/  FSEL R19, R19, -INF , !P4 ;  /* 0xff80000013137808 */ /* 0x000fe40006000000 */
[----:B------:R-:W-:-:S02]  /*2120*/  FSEL R18, R12, -INF , !P6 ;  /* 0xff8000000c127808 */ /* 0x000fc40007000000 */
[-C--:B------:R-:W-:Y:S02]  /*2130*/  ISETP.GE.AND P2, PT, R33, R121.reuse, PT ;  /* 0x000000792100720c */ /* 0x080fe40003f46270 */
[CC--:B------:R-:W-:Y:S02]  /*2140*/  ISETP.GE.AND P0, PT, R23.reuse, R124.reuse, PT ;  /* 0x0000007c1700720c */ /* 0x0c0fe40003f06270 */
[----:B------:R-:W-:Y:S02]  /*2150*/  ISETP.GE.AND P3, PT, R23, R121, PT ;  /* 0x000000791700720c */ /* 0x000fe40003f66270 */
[----:B------:R-:W-:Y:S02]  /*2160*/  ISETP.GE.AND P4, PT, R17, R124, PT ;  /* 0x0000007c1100720c */ /* 0x000fe40003f86270 */
[----:B------:R-:W-:Y:S02]  /*2170*/  FSEL R12, R13, -INF , !P5 ;  /* 0xff8000000d0c7808 */ /* 0x000fe40006800000 */
[----:B------:R-:W-:-:S02]  /*2180*/  IADD3 R23, R0, 0x28, RZ ;  /* 0x0000002800177810 */ /* 0x000fc40007ffe0ff */
[C---:B------:R-:W-:Y:S02]  /*2190*/  IADD3 R13, R0.reuse, 0x29, RZ ;  /* 0x00000029000d7810 */ /* 0x040fe40007ffe0ff */
[----:B------:R-:W-:Y:S01]  /*21a0*/  IADD3 R8, R0, 0x30, RZ ;  /* 0x0000003000087810 */ /* 0x000fe20007ffe0ff */
[----:B------:R-:W-:Y:S01]  /*21b0*/  BAR.SYNC.DEFER_BLOCKING 0x0 ;  /* 0x0000000000007b1d */ /* 0x000fe20000010000 */
[----:B------:R-:W-:Y:S02]  /*21c0*/  ISETP.GE.AND P1, PT, R21, R121, PT ;  /* 0x000000791500720c */ /* 0x000fe40003f26270 */
[----:B------:R-:W-:Y:S02]  /*21d0*/  FSEL R21, R14, -INF , !P2 ;  /* 0xff8000000e157808 */ /* 0x000fe40005000000 */
[----:B------:R-:W-:Y:S02]  /*21e0*/  FSEL R114, R64, -INF , !P0 ;  /* 0xff80000040727808 */ /* 0x000fe40004000000 */
[----:B------:R-:W-:-:S02]  /*21f0*/  FSEL R115, R66, -INF , !P3 ;  /* 0xff80000042737808 */ /* 0x000fc40005800000 */
[----:B------:R-:W-:Y:S02]  /*2200*/  FSEL R168, R65, -INF , !P4 ;  /* 0xff80000041a87808 */ /* 0x000fe40006000000 */
[-C--:B------:R-:W-:Y:S02]  /*2210*/  ISETP.GE.AND P6, PT, R17, R121.reuse, PT ;  /* 0x000000791100720c */ /* 0x080fe40003fc6270 */
[-C--:B------:R-:W-:Y:S02]  /*2220*/  ISETP.GE.AND P2, PT, R23, R124.reuse, PT ;  /* 0x0000007c1700720c */ /* 0x080fe40003f46270 */
[-C--:B------:R-:W-:Y:S02]  /*2230*/  ISETP.GE.AND P0, PT, R13, R121.reuse, PT ;  /* 0x000000790d00720c */ /* 0x080fe40003f06270 */
[C---:B------:R-:W-:Y:S02]  /*2240*/  ISETP.GE.AND P3, PT, R8.reuse, R124, PT ;  /* 0x0000007c0800720c */ /* 0x040fe40003f66270 */
[----:B------:R-:W-:-:S02]  /*2250*/  ISETP.GE.AND P4, PT, R8, R121, PT ;  /* 0x000000790800720c */ /* 0x000fc40003f86270 */
[----:B------:R-:W-:Y:S02]  /*2260*/  IADD3 R8, R0, 0x31, RZ ;  /* 0x0000003100087810 */ /* 0x000fe40007ffe0ff */
[----:B------:R-:W-:Y:S02]  /*2270*/  FSEL R157, R67, -INF , !P6 ;  /* 0xff800000439d7808 */ /* 0x000fe40007000000 */
[----:B------:R-:W-:Y:S02]  /*2280*/  FSEL R170, R80, -INF , !P2 ;  /* 0xff80000050aa7808 */ /* 0x000fe40005000000 */
[----:B------:R-:W-:Y:S02]  /*2290*/  FSEL R127, R83, -INF , !P0 ;  /* 0xff800000537f7808 */ /* 0x000fe40004000000 */
[C---:B------:R-:W-:Y:S02]  /*22a0*/  ISETP.GE.AND P6, PT, R8.reuse, R124, PT ;  /* 0x0000007c0800720c */ /* 0x040fe40003fc6270 */
[----:B------:R-:W-:-:S02]  /*22b0*/  ISETP.GE.AND P2, PT, R8, R121, PT ;  /* 0x000000790800720c */ /* 0x000fc40003f46270 */
[C---:B------:R-:W-:Y:S02]  /*22c0*/  ISETP.GE.AND P0, PT, R0.reuse, R124, PT ;  /* 0x0000007c0000720c */ /* 0x040fe40003f06270 */
[----:B------:R-:W-:Y:S02]  /*22d0*/  IADD3 R8, R0, 0x39, RZ ;  /* 0x0000003900087810 */ /* 0x000fe40007ffe0ff */
[----:B------:R-:W-:Y:S02]  /*22e0*/  FSEL R24, R24, -INF , !P0 ;  /* 0xff80000018187808 */ /* 0x000fe40004000000 */
[-C--:B------:R-:W-:Y:S02]  /*22f0*/  ISETP.GE.AND P0, PT, R8, R121.reuse, PT ;  /* 0x000000790800720c */ /* 0x080fe40003f06270 */
[----:B------:R-:W-:Y:S02]  /*2300*/  ISETP.GE.AND P5, PT, R23, R121, PT ;  /* 0x000000791700720c */ /* 0x000fe40003fa6270 */
[----:B------:R-:W-:-:S02]  /*2310*/  FSEL R105, R47, -INF , !P0 ;  /* 0xff8000002f697808 */ /* 0x000fc40004000000 */
[----:B------:R-:W-:Y:S02]  /*2320*/  ISETP.GE.AND P0, PT, R120, 0x2, PT ;  /* 0x000000027800780c */ /* 0x000fe40003f06270 */
[----:B------:R-:W-:Y:S02]  /*2330*/  FSEL R23, R15, -INF , !P1 ;  /* 0xff8000000f177808 */ /* 0x000fe40004800000 */
[----:B------:R-:W-:Y:S02]  /*2340*/  ISETP.GE.AND P1, PT, R13, R124, PT ;  /* 0x0000007c0d00720c */ /* 0x000fe40003f26270 */
[----:B------:R-:W-:Y:S02]  /*2350*/  IADD3 R9, R0, 0x38, RZ ;  /* 0x0000003800097810 */ /* 0x000fe40007ffe0ff */
[----:B------:R-:W-:Y:S02]  /*2360*/  FSEL R167, R82, -INF , !P5 ;  /* 0xff80000052a77808 */ /* 0x000fe40006800000 */
[----:B------:R-:W-:-:S02]  /*2370*/  FSEL R172, R81, -INF , !P1 ;  /* 0xff80000051ac7808 */ /* 0x000fc40004800000 */
[----:B------:R-:W-:Y:S02]  /*2380*/  FSEL R104, R48, -INF , !P3 ;  /* 0xff80000030687808 */ /* 0x000fe40005800000 */
[----:B------:R-:W-:Y:S02]  /*2390*/  FSEL R103, R50, -INF , !P4 ;  /* 0xff80000032677808 */ /* 0x000fe40006000000 */
[CC--:B------:R-:W-:Y:S02]  /*23a0*/  ISETP.GE.AND P5, PT, R9.reuse, R124.reuse, PT ;  /* 0x0000007c0900720c */ /* 0x0c0fe40003fa6270 */
[-C--:B------:R-:W-:Y:S02]  /*23b0*/  ISETP.GE.AND P1, PT, R9, R121.reuse, PT ;  /* 0x000000790900720c */ /* 0x080fe40003f26270 */
[----:B------:R-:W-:Y:S02]  /*23c0*/  ISETP.GE.AND P3, PT, R0, R121, PT ;  /* 0x000000790000720c */ /* 0x000fe40003f66270 */
        /* <DEDUP_REMOVED lines=8> */
[----:B------:R-:W-:Y:S02]  /*2450*/  IADD3 R9, R120, -0x2, RZ ;  /* 0xfffffffe78097810 */ /* 0x000fe40007ffe0ff */
[----:B------:R-:W-:-:S02]  /*2460*/  SHF.L.U64.HI R2, R7, 0x5, R2 ;  /* 0x0000000507027819 */ /* 0x000fc40000010202 */
[----:B------:R-:W-:Y:S01]  /*2470*/  SHF.R.S32.HI R0, RZ, 0x1f, R9 ;  /* 0x0000001fff007819 */ /* 0x000fe20000011409 */
[----:B------:R-:W-:Y:S02]  /*2480*/  IMAD R6, R6, R9, RZ ;  /* 0x0000000906067224 */ /* 0x000fe400078e02ff */
[----:B------:R-:W-:-:S04]  /*2490*/  IMAD.WIDE.U32 R8, R9, R85, R160 ;  /* 0x0000005509087225 */ /* 0x000fc800078e00a0 */
[----:B------:R-:W-:Y:S01]  /*24a0*/  IMAD R0, R0, R85, R6 ;  /* 0x0000005500007224 */ /* 0x000fe200078e0206 */
[----:B------:R-:W-:Y:S01]  /*24b0*/  LEA R10, P2, R8, c[0x0][0x168], 0x1 ;  /* 0x00005a00080a7a11 */ /* 0x000fe200078408ff */
[----:B------:R-:W-:Y:S02]  /*24c0*/  IMAD.SHL.U32 R6, R7, 0x20, RZ ;  /* 0x0000002007067824 */ /* 0x000fe400078e00ff */
[----:B------:R-:W-:-:S03]  /*24d0*/  IMAD.IADD R0, R9, 0x1, R0 ;  /* 0x0000000109007824 */ /* 0x000fc600078e0200 */
[----:B------:R-:W-:Y:S02]  /*24e0*/  IADD3 R14, P1, R6, R10, RZ ;  /* 0x0000000a060e7210 */ /* 0x000fe40007f3e0ff */
[----:B------:R-:W-:Y:S02]  /*24f0*/  LEA.HI.X R11, R8, c[0x0][0x16c], R0, 0x1, P2 ;  /* 0x00005b00080b7a11 */ /* 0x000fe400010f0c00 */
[----:B------:R-:W-:-:S03]  /*2500*/  IADD3 R8, P2, R14, R6, RZ ;  /* 0x000000060e087210 */ /* 0x000fc60007f5e0ff */
[----:B------:R-:W-:Y:S01]  /*2510*/  IMAD.X R15, R2, 0x1, R11, P1 ;  /* 0x00000001020f7824 */ /* 0x000fe200008e060b */
[----:B------:R-:W-:Y:S01]  /*2520*/  IADD3 R6, P1, R8, R6, RZ ;  /* 0x0000000608067210 */ /* 0x000fe20007f3e0ff */
        /* <DEDUP_REMOVED lines=14> */
.L_x_481:
        /* <DEDUP_REMOVED lines=25> */
[----:B------:R-:W-:-:S02]  /*27a0*/  SHF.L.U32 R140, R4, 0x1, RZ ;  /* 0x00000001048c7819 */ /* 0x000fc400000006ff */
[----:B------:R-:W-:Y:S02]  /*27b0*/  FMNMX.FTZ R7, R109, R0, !PT ;  /* 0x000000006d077209 */ /* 0x000fe40007810000 */
[----:B------:R-:W-:Y:S01]  /*27c0*/  LEA R138, R5, R140, 0x1 ;  /* 0x0000008c058a7211 */ /* 0x000fe200078e08ff */
[----:B------:R-:W-:Y:S01]  /*27d0*/  LDSM.16.MT88.4 R36, [R140+0x8000] ;  /* 0x008000008c24783b */ /* 0x000fe20000004200 */
[----:B------:R-:W-:Y:S02]  /*27e0*/  FMNMX.FTZ R0, R108, R7, !PT ;  /* 0x000000076c007209 */ /* 0x000fe40007810000 */
[----:B------:R-:W-:Y:S01]  /*27f0*/  FMNMX.FTZ R7, R107, R2, !PT ;  /* 0x000000026b077209 */ /* 0x000fe20007810000 */
[----:B------:R-:W-:Y:S01]  /*2800*/  LDSM.16.MT88.4 R44, [R138+0x8000] ;  /* 0x008000008a2c783b */ /* 0x000fe20000004200 */
[C---:B------:R-:W-:Y:S02]  /*2810*/  LEA R137, R3.reuse, R140, 0x1 ;  /* 0x0000008c03897211 */ /* 0x040fe400078e08ff */
[----:B------:R-:W-:Y:S01]  /*2820*/  FMNMX.FTZ R6, R106, R7, !PT ;  /* 0x000000076a067209 */ /* 0x000fe20007810000 */
[----:B------:R-:W1:Y:S01]  /*2830*/  SHFL.BFLY PT, R9, R0, 0x2, 0x1f ;  /* 0x0c401f0000097f89 */ /* 0x000e6200000e0000 */
[----:B------:R-:W-:-:S02]  /*2840*/  LEA R136, R3, R138, 0x1 ;  /* 0x0000008a03887211 */ /* 0x000fc400078e08ff */
[----:B------:R-:W-:Y:S01]  /*2850*/  FMNMX.FTZ R6, R105, R6, !PT ;  /* 0x0000000669067209 */ /* 0x000fe20007810000 */
[----:B------:R-:W-:Y:S04]  /*2860*/  LDSM.16.MT88.4 R68, [R140+0xa000] ;  /* 0x00a000008c44783b */ /* 0x000fe80000004200 */
[----:B------:R-:W2:Y:S04]  /*2870*/  SHFL.BFLY PT, R7, R6, 0x2, 0x1f ;  /* 0x0c401f0006077f89 */ /* 0x000ea800000e0000 */
[----:B------:R-:W-:Y:S04]  /*2880*/  LDSM.16.MT88.4 R52, [R137+0x8000] ;  /* 0x008000008934783b */ /* 0x000fe80000004200 */
[----:B------:R-:W-:Y:S04]  /*2890*/  LDSM.16.MT88.4 R60, [R136+0x8000] ;  /* 0x00800000883c783b */ /* 0x000fe80000004200 */
[----:B------:R-:W-:Y:S01]  /*28a0*/  LDSM.16.MT88.4 R76, [R138+0xa000] ;  /* 0x00a000008a4c783b */ /* 0x000fe20000004200 */
[----:B-1----:R-:W-:-:S03]  /*28b0*/  FMNMX.FTZ R9, R0, R9, !PT ;  /* 0x0000000900097209 */ /* 0x002fc60007810000 */
[----:B------:R-:W-:Y:S04]  /*28c0*/  LDSM.16.MT88.4 R80, [R137+0xa000] ;  /* 0x00a000008950783b */ /* 0x000fe80000004200 */
[----:B------:R-:W1:Y:S01]  /*28d0*/  SHFL.BFLY PT, R2, R9, 0x1, 0x1f ;  /* 0x0c201f0009027f89 */ /* 0x000e6200000e0000 */
[----:B--2---:R-:W-:-:S05]  /*28e0*/  FMNMX.FTZ R7, R6, R7, !PT ;  /* 0x0000000706077209 */ /* 0x004fca0007810000 */
[----:B------:R-:W2:Y:S01]  /*28f0*/  SHFL.BFLY PT, R0, R7, 0x1, 0x1f ;  /* 0x0c201f0007007f89 */ /* 0x000ea200000e0000 */
[----:B-1----:R-:W-:-:S03]  /*2900*/  FMNMX.FTZ R2, R9, R2, !PT ;  /* 0x0000000209027209 */ /* 0x002fc60007810000 */
[----:B------:R-:W1:Y:S01]  /*2910*/  LDSM.16.MT88.4 R8, [R138+0x8800] ;  /* 0x008800008a08783b */ /* 0x000e620000004200 */
[C---:B------:R-:W-:Y:S01]  /*2920*/  FSETP.NEU.FTZ.AND P1, PT, R2.reuse, -INF , PT ;  /* 0xff8000000200780b */ /* 0x040fe20003f3d000 */
[----:B------:R-:W-:Y:S01]  /*2930*/  FMUL.FTZ R111, R2, c[0x0][0x23c] ;  /* 0x00008f00026f7a20 */ /* 0x000fe20000410000 */
[----:B--2---:R-:W-:-:S04]  /*2940*/  FMNMX.FTZ R0, R7, R0, !PT ;  /* 0x0000000007007209 */ /* 0x004fc80007810000 */
[----:B------:R-:W-:Y:S02]  /*2950*/  FSEL R111, R111, RZ, P1 ;  /* 0x000000ff6f6f7208 */ /* 0x000fe40000800000 */
[C---:B------:R-:W-:Y:S01]  /*2960*/  FSETP.NEU.FTZ.AND P1, PT, R0.reuse, -INF , PT ;  /* 0xff8000000000780b */ /* 0x040fe20003f3d000 */
[----:B------:R-:W-:Y:S02]  /*2970*/  FMUL.FTZ R112, R0, c[0x0][0x23c] ;  /* 0x00008f0000707a20 */ /* 0x000fe40000410000 */
[--C-:B------:R-:W-:Y:S02]  /*2980*/  FFMA.FTZ R33, R34, c[0x0][0x23c], -R111.reuse ;  /* 0x00008f0022217a23 */ /* 0x100fe4000001086f */
[--C-:B------:R-:W-:Y:S01]  /*2990*/  FFMA.FTZ R100, R24, c[0x0][0x23c], -R111.reuse ;  /* 0x00008f0018647a23 */ /* 0x100fe2000001086f */
[----:B------:R-:W-:Y:S01]  /*29a0*/  FSEL R112, R112, RZ, P1 ;  /* 0x000000ff70707208 */ /* 0x000fe20000800000 */
[--C-:B------:R-:W-:Y:S02]  /*29b0*/  FFMA.FTZ R35, R32, c[0x0][0x23c], -R111.reuse ;  /* 0x00008f0020237a23 */ /* 0x100fe4000001086f */
[----:B------:R-:W-:Y:S01]  /*29c0*/  FFMA.FTZ R30, R20, c[0x0][0x23c], -R111 ;  /* 0x00008f00141e7a23 */ /* 0x000fe2000001086f */
[----:B------:R-:W-:Y:S01]  /*29d0*/  MUFU.EX2 R33, R33 ;  /* 0x0000002100217308 */ /* 0x000fe20000000800 */
[----:B------:R-:W-:-:S02]  /*29e0*/  FFMA.FTZ R102, R26, c[0x0][0x23c], -R112 ;  /* 0x00008f001a667a23 */ /* 0x000fc40000010870 */
[--C-:B------:R-:W-:Y:S02]  /*29f0*/  FFMA.FTZ R101, R27, c[0x0][0x23c], -R112.reuse ;  /* 0x00008f001b657a23 */ /* 0x100fe40000010870 */
[--C-:B------:R-:W-:Y:S02]  /*2a00*/  FFMA.FTZ R34, R41, c[0x0][0x23c], -R112.reuse ;  /* 0x00008f0029227a23 */ /* 0x100fe40000010870 */
[--C-:B------:R-:W-:Y:S01]  /*2a10*/  FFMA.FTZ R31, R43, c[0x0][0x23c], -R112.reuse ;  /* 0x00008f002b1f7a23 */ /* 0x100fe20000010870 */
[----:B------:R-:W-:Y:S01]  /*2a20*/  MUFU.EX2 R100, R100 ;  /* 0x0000006400647308 */ /* 0x000fe20000000800 */
[----:B------:R-:W-:Y:S02]  /*2a30*/  FFMA.FTZ R32, R25, c[0x0][0x23c], -R112 ;  /* 0x00008f0019207a23 */ /* 0x000fe40000010870 */
[--C-:B------:R-:W-:Y:S02]  /*2a40*/  FFMA.FTZ R29, R22, c[0x0][0x23c], -R111.reuse ;  /* 0x00008f00161d7a23 */ /* 0x100fe4000001086f */
[----:B------:R-:W-:-:S02]  /*2a50*/  FFMA.FTZ R28, R16, c[0x0][0x23c], -R111 ;  /* 0x00008f00101c7a23 */ /* 0x000fc4000001086f */
[--C-:B------:R-:W-:Y:S01]  /*2a60*/  FFMA.FTZ R27, R18, c[0x0][0x23c], -R111.reuse ;  /* 0x00008f00121b7a23 */ /* 0x100fe2000001086f */
[----:B------:R-:W2:Y:S01]  /*2a70*/  MUFU.EX2 R35, R35 ;  /* 0x0000002300237308 */ /* 0x000ea20000000800 */
[--C-:B------:R-:W-:Y:S02]  /*2a80*/  FFMA.FTZ R24, R12, c[0x0][0x23c], -R111.reuse ;  /* 0x00008f000c187a23 */ /* 0x100fe4000001086f */
[--C-:B------:R-:W-:Y:S01]  /*2a90*/  FFMA.FTZ R25, R19, c[0x0][0x23c], -R112.reuse ;  /* 0x00008f0013197a23 */ /* 0x100fe20000010870 */
[----:B------:R-:W3:Y:S01]  /*2aa0*/  LDSM.16.MT88.4 R12, [R140+0x8800] ;  /* 0x008800008c0c783b */ /* 0x000ee20000004200 */
[--C-:B------:R-:W-:Y:S02]  /*2ab0*/  FFMA.FTZ R26, R21, c[0x0][0x23c], -R112.reuse ;  /* 0x00008f00151a7a23 */ /* 0x100fe40000010870 */
[----:B------:R-:W-:Y:S01]  /*2ac0*/  FFMA.FTZ R23, R23, c[0x0][0x23c], -R112 ;  /* 0x00008f0017177a23 */ /* 0x000fe20000010870 */
[----:B------:R-:W4:Y:S01]  /*2ad0*/  MUFU.EX2 R30, R30 ;  /* 0x0000001e001e7308 */ /* 0x000f220000000800 */
[----:B------:R-:W-:Y:S01]  /*2ae0*/  LDSM.16.MT88.4 R16, [R137+0x8800] ;  /* 0x008800008910783b */ /* 0x000fe20000004200 */
[----:B------:R-:W-:-:S02]  /*2af0*/  FFMA.FTZ R166, R114, c[0x0][0x23c], -R111 ;  /* 0x00008f0072a67a23 */ /* 0x000fc4000001086f */
[--C-:B------:R-:W-:Y:S02]  /*2b00*/  FFMA.FTZ R113, R168, c[0x0][0x23c], -R111.reuse ;  /* 0x00008f00a8717a23 */ /* 0x100fe4000001086f */
[--C-:B------:R-:W-:Y:S02]  /*2b10*/  FFMA.FTZ R114, R170, c[0x0][0x23c], -R111.reuse ;  /* 0x00008f00aa727a23 */ /* 0x100fe4000001086f */
[----:B------:R-:W-:Y:S01]  /*2b20*/  MUFU.EX2 R102, R102 ;  /* 0x0000006600667308 */ /* 0x000fe20000000800 */
[----:B--2---:R-:W-:Y:S01]  /*2b30*/  F2FP.PACK_AB R88, R35, R100 ;  /* 0x000000642358723e */ /* 0x004fe200000000ff */
[----:B------:R-:W-:Y:S02]  /*2b40*/  FFMA.FTZ R115, R115, c[0x0][0x23c], -R112 ;  /* 0x00008f0073737a23 */ /* 0x000fe40000010870 */
[--C-:B------:R-:W-:Y:S02]  /*2b50*/  FFMA.FTZ R104, R104, c[0x0][0x23c], -R111.reuse ;  /* 0x00008f0068687a23 */ /* 0x100fe4000001086f */
[----:B------:R-:W-:-:S02]  /*2b60*/  FFMA.FTZ R109, R109, c[0x0][0x23c], -R111 ;  /* 0x00008f006d6d7a23 */ /* 0x000fc4000001086f */
[----:B------:R-:W2:Y:S01]  /*2b70*/  MUFU.EX2 R101, R101 ;  /* 0x0000006500657308 */ /* 0x000ea20000000800 */
[----:B----4-:R-:W-:Y:S01]  /*2b80*/  F2FP.PACK_AB R90, R30, R33 ;  /* 0x000000211e5a723e */ /* 0x010fe200000000ff */
[----:B------:R-:W-:Y:S02]  /*2b90*/  FFMA.FTZ R108, R108, c[0x0][0x23c], -R111 ;  /* 0x00008f006c6c7a23 */ /* 0x000fe4000001086f */
[--C-:B------:R-:W-:Y:S02]  /*2ba0*/  FFMA.FTZ R103, R103, c[0x0][0x23c], -R112.reuse ;  /* 0x00008f0067677a23 */ /* 0x100fe40000010870 */
[--C-:B------:R-:W-:Y:S02]  /*2bb0*/  FFMA.FTZ R170, R105, c[0x0][0x23c], -R112.reuse ;  /* 0x00008f0069aa7a23 */ /* 0x100fe40000010870 */
[----:B------:R-:W-:Y:S01]  /*2bc0*/  MUFU.EX2 R34, R34 ;  /* 0x0000002200227308 */ /* 0x000fe20000000800 */
[----:B------:R-:W-:Y:S02]  /*2bd0*/  FFMA.FTZ R106, R106, c[0x0][0x23c], -R112 ;  /* 0x00008f006a6a7a23 */ /* 0x000fe40000010870 */
[----:B------:R-:W-:-:S04]  /*2be0*/  FADD.FTZ R100, R100, R35 ;  /* 0x0000002364647221 */ /* 0x000fc80000010000 */
[----:B------:R-:W-:Y:S01]  /*2bf0*/  FADD.FTZ R33, R33, R100 ;  /* 0x0000006421217221 */ /* 0x000fe20000010000 */
[----:B------:R-:W4:Y:S01]  /*2c00*/  MUFU.EX2 R31, R31 ;  /* 0x0000001f001f7308 */ /* 0x000f220000000800 */
[----:B--2---:R-:W-:Y:S01]  /*2c10*/  F2FP.PACK_AB R89, R101, R102 ;  /* 0x000000666559723e */ /* 0x004fe200000000ff */
[----:B------:R-:W-:Y:S02]  /*2c20*/  FADD.FTZ R101, R102, R101 ;  /* 0x0000006566657221 */ /* 0x000fe40000010000 */
[----:B------:R-:W-:-:S04]  /*2c30*/  FADD.FTZ R30, R30, R33 ;  /* 0x000000211e1e7221 */ /* 0x000fc80000010000 */
[----:B------:R-:W-:Y:S01]  /*2c40*/  MUFU.EX2 R29, R29 ;  /* 0x0000001d001d7308 */ /* 0x000fe20000000800 */
[----:B----4-:R-:W-:-:S07]  /*2c50*/  F2FP.PACK_AB R91, R31, R34 ;  /* 0x000000221f5b723e */ /* 0x010fce00000000ff */
[----:B------:R-:W2:Y:S01]  /*2c60*/  MUFU.EX2 R28, R28 ;  /* 0x0000001c001c7308 */ /* 0x000ea20000000800 */
[----:B------:R-:W-:-:S04]  /*2c70*/  FADD.FTZ R34, R34, R101 ;  /* 0x0000006522227221 */ /* 0x000fc80000010000 */
[----:B------:R-:W-:Y:S01]  /*2c80*/  FADD.FTZ R31, R31, R34 ;  /* 0x000000221f1f7221 */ /* 0x000fe20000010000 */
[C---:B------:R-:W-:Y:S02]  /*2c90*/  HMMA.16816.F32 R40, R88.reuse, R44, RZ ;  /* 0x0000002c5828723c */ /* 0x040fe400000018ff */
[----:B------:R-:W-:Y:S06]  /*2ca0*/  MUFU.EX2 R27, R27 ;  /* 0x0000001b001b7308 */ /* 0x000fec0000000800 */
[----:B------:R-:W-:Y:S02]  /*2cb0*/  HMMA.16816.F32 R44, R88, R46, RZ ;  /* 0x0000002e582c723c */ /* 0x000fe400000018ff */
[----:B------:R-:W4:Y:S01]  /*2cc0*/  MUFU.EX2 R24, R24 ;  /* 0x0000001800187308 */ /* 0x000f220000000800 */
[----:B--2---:R-:W-:Y:S01]  /*2cd0*/  F2FP.PACK_AB R4, R28, R29 ;  /* 0x0000001d1c04723e */ /* 0x004fe200000000ff */
[----:B------:R-:W-:-:S04]  /*2ce0*/  FADD.FTZ R29, R29, R30 ;  /* 0x0000001e1d1d7221 */ /* 0x000fc80000010000 */
[C---:B------:R-:W-:Y:S01]  /*2cf0*/  HMMA.16816.F32 R96, R88.reuse, R36, RZ ;  /* 0x000000245860723c */ /* 0x040fe200000018ff */
[----:B------:R-:W-:Y:S01]  /*2d00*/  FADD.FTZ R28, R28, R29 ;  /* 0x0000001d1c1c7221 */ /* 0x000fe20000010000 */
[----:B------:R-:W-:Y:S06]  /*2d10*/  MUFU.EX2 R32, R32 ;  /* 0x0000002000207308 */ /* 0x000fec0000000800 */
[----:B------:R-:W-:Y:S02]  /*2d20*/  HMMA.16816.F32 R36, R88, R38, RZ ;  /* 0x000000265824723c */ /* 0x000fe400000018ff */
[----:B------:R-:W2:Y:S01]  /*2d30*/  MUFU.EX2 R25, R25 ;  /* 0x0000001900197308 */ /* 0x000ea20000000800 */
[----:B----4-:R-:W-:Y:S01]  /*2d40*/  F2FP.PACK_AB R6, R24, R27 ;  /* 0x0000001b1806723e */ /* 0x010fe200000000ff */
[----:B------:R-:W-:-:S04]  /*2d50*/  FADD.FTZ R27, R27, R28 ;  /* 0x0000001c1b1b7221 */ /* 0x000fc80000010000 */
[C---:B------:R-:W-:Y:S01]  /*2d60*/  HMMA.16816.F32 R64, R88.reuse, R68, RZ ;  /* 0x000000445840723c */ /* 0x040fe200000018ff */
[----:B------:R-:W-:Y:S01]  /*2d70*/  FADD.FTZ R27, R24, R27 ;  /* 0x0000001b181b7221 */ /* 0x000fe20000010000 */
        /* <DEDUP_REMOVED lines=8> */
[----:B------:R-:W-:Y:S01]  /*2e00*/  HMMA.16816.F32 R52, R88, R54, RZ ;  /* 0x000000365834723c */ /* 0x000fe200000018ff */
[----:B----4-:R-:W-:Y:S01]  /*2e10*/  F2FP.PACK_AB R7, R3, R26 ;  /* 0x0000001a0307723e */ /* 0x010fe200000000ff */
[----:B------:R-:W-:Y:S01]  /*2e20*/  LDSM.16.MT88.4 R20, [R136+0x8800] ;  /* 0x008800008814783b */ /* 0x000fe20000004200 */
[----:B------:R-:W2:Y:S01]  /*2e30*/  MUFU.EX2 R113, R113 ;  /* 0x0000007100717308 */ /* 0x000ea20000000800 */
[----:B------:R-:W-:-:S04]  /*2e40*/  FADD.FTZ R26, R26, R25 ;  /* 0x000000191a1a7221 */ /* 0x000fc80000010000 */
[----:B------:R-:W-:Y:S01]  /*2e50*/  HMMA.16816.F32 R56, R88, R60, RZ ;  /* 0x0000003c5838723c */ /* 0x000fe200000018ff */
[----:B------:R-:W-:Y:S02]  /*2e60*/  FADD.FTZ R26, R3, R26 ;  /* 0x0000001a031a7221 */ /* 0x000fe40000010000 */
[----:B------:R-:W-:Y:S05]  /*2e70*/  MUFU.EX2 R114, R114 ;  /* 0x0000007200727308 */ /* 0x000fea0000000800 */
[C---:B-1----:R-:W-:Y:S03]  /*2e80*/  HMMA.16816.F32 R40, R4.reuse, R8, R40 ;  /* 0x000000080428723c */ /* 0x042fe60000001828 */
[----:B------:R-:W-:Y:S05]  /*2e90*/  MUFU.EX2 R115, R115 ;  /* 0x0000007300737308 */ /* 0x000fea0000000800 */
[C---:B------:R-:W-:Y:S01]  /*2ea0*/  HMMA.16816.F32 R44, R4.reuse, R10, R44 ;  /* 0x0000000a042c723c */ /* 0x040fe2000000182c */
[----:B------:R-:W1:Y:S02]  /*2eb0*/  LDSM.16.MT88.4 R8, [R140+0xa800] ;  /* 0x00a800008c08783b */ /* 0x000e640000004200 */
[----:B------:R-:W-:Y:S05]  /*2ec0*/  MUFU.EX2 R104, R104 ;  /* 0x0000006800687308 */ /* 0x000fea0000000800 */
[C---:B---3--:R-:W-:Y:S03]  /*2ed0*/  HMMA.16816.F32 R96, R4.reuse, R12, R96 ;  /* 0x0000000c0460723c */ /* 0x048fe60000001860 */
[----:B------:R-:W-:Y:S05]  /*2ee0*/  MUFU.EX2 R109, R109 ;  /* 0x0000006d006d7308 */ /* 0x000fea0000000800 */
[----:B------:R-:W-:Y:S01]  /*2ef0*/  HMMA.16816.F32 R36, R4, R14, R36 ;  /* 0x0000000e0424723c */ /* 0x000fe20000001824 */
[----:B------:R-:W3:Y:S02]  /*2f00*/  LDSM.16.MT88.4 R12, [R136+0xa000] ;  /* 0x00a00000880c783b */ /* 0x000ee40000004200 */
[----:B------:R-:W-:Y:S05]  /*2f10*/  MUFU.EX2 R108, R108 ;  /* 0x0000006c006c7308 */ /* 0x000fea0000000800 */
[C---:B------:R-:W-:Y:S03]  /*2f20*/  HMMA.16816.F32 R72, R88.reuse, R76, RZ ;  /* 0x0000004c5848723c */ /* 0x040fe600000018ff */
[----:B------:R-:W-:Y:S05]  /*2f30*/  MUFU.EX2 R103, R103 ;  /* 0x0000006700677308 */ /* 0x000fea0000000800 */
[C---:B------:R-:W-:Y:S03]  /*2f40*/  HMMA.16816.F32 R92, R88.reuse, R80, RZ ;  /* 0x00000050585c723c */ /* 0x040fe600000018ff */
[----:B------:R-:W-:Y:S05]  /*2f50*/  MUFU.EX2 R105, R106 ;  /* 0x0000006a00697308 */ /* 0x000fea0000000800 */
[----:B------:R-:W-:Y:S03]  /*2f60*/  HMMA.16816.F32 R60, R88, R62, RZ ;  /* 0x0000003e583c723c */ /* 0x000fe600000018ff */
[----:B------:R-:W-:Y:S05]  /*2f70*/  MUFU.EX2 R170, R170 ;  /* 0x000000aa00aa7308 */ /* 0x000fea0000000800 */
[C---:B-1----:R-:W-:Y:S08]  /*2f80*/  HMMA.16816.F32 R64, R4.reuse, R8, R64 ;  /* 0x000000080440723c */ /* 0x042ff00000001840 */
[----:B------:R-:W-:Y:S01]  /*2f90*/  HMMA.16816.F32 R68, R4, R10, R68 ;  /* 0x0000000a0444723c */ /* 0x000fe20000001844 */
[----:B------:R-:W1:Y:S07]  /*2fa0*/  LDSM.16.MT88.4 R8, [R136+0xa800] ;  /* 0x00a800008808783b */ /* 0x000e6e0000004200 */
[C---:B------:R-:W-:Y:S08]  /*2fb0*/  HMMA.16816.F32 R76, R88.reuse, R78, RZ ;  /* 0x0000004e584c723c */ /* 0x040ff000000018ff */
[C---:B------:R-:W-:Y:S08]  /*2fc0*/  HMMA.16816.F32 R80, R88.reuse, R82, RZ ;  /* 0x000000525850723c */ /* 0x040ff000000018ff */
[C---:B---3--:R-:W-:Y:S08]  /*2fd0*/  HMMA.16816.F32 R84, R88.reuse, R12, RZ ;  /* 0x0000000c5854723c */ /* 0x048ff000000018ff */
[----:B------:R-:W-:Y:S01]  /*2fe0*/  HMMA.16816.F32 R88, R88, R14, RZ ;  /* 0x0000000e5858723c */ /* 0x000fe200000018ff */
[----:B------:R-:W-:Y:S07]  /*2ff0*/  LDSM.16.MT88.4 R12, [R137+0xa800] ;  /* 0x00a80000890c783b */ /* 0x000fee0000004200 */
[C---:B------:R-:W-:Y:S08]  /*3000*/  HMMA.16816.F32 R48, R4.reuse, R16, R48 ;  /* 0x000000100430723c */ /* 0x040ff00000001830 */
[C---:B------:R-:W-:Y:S01]  /*3010*/  HMMA.16816.F32 R52, R4.reuse, R18, R52 ;  /* 0x000000120434723c */ /* 0x040fe20000001834 */
[----:B------:R-:W3:Y:S07]  /*3020*/  LDSM.16.MT88.4 R16, [R138+0xa800] ;  /* 0x00a800008a10783b */ /* 0x000eee0000004200 */
[C---:B-1----:R-:W-:Y:S08]  /*3030*/  HMMA.16816.F32 R84, R4.reuse, R8, R84 ;  /* 0x000000080454723c */ /* 0x042ff00000001854 */
[C---:B------:R-:W-:Y:S01]  /*3040*/  HMMA.16816.F32 R88, R4.reuse, R10, R88 ;  /* 0x0000000a0458723c */ /* 0x040fe20000001858 */
[----:B------:R-:W1:Y:S07]  /*3050*/  LDSM.16.MT88.4 R8, [R140+0x9000] ;  /* 0x009000008c08783b */ /* 0x000e6e0000004200 */
[C---:B------:R-:W-:Y:S07]  /*3060*/  HMMA.16816.F32 R56, R4.reuse, R20, R56 ;  /* 0x000000140438723c */ /* 0x040fee0000001838 */
[----:B------:R-:W-:Y:S01]  /*3070*/  FFMA.FTZ R21, R172, c[0x0][0x23c], -R111 ;  /* 0x00008f00ac157a23 */ /* 0x000fe2000001086f */
[----:B------:R-:W-:Y:S01]  /*3080*/  HMMA.16816.F32 R60, R4, R22, R60 ;  /* 0x00000016043c723c */ /* 0x000fe2000000183c */
[----:B------:R-:W-:-:S02]  /*3090*/  FFMA.FTZ R20, R127, c[0x0][0x23c], -R112 ;  /* 0x00008f007f147a23 */ /* 0x000fc40000010870 */
[----:B------:R-:W-:Y:S02]  /*30a0*/  FFMA.FTZ R127, R110, c[0x0][0x23c], -R111 ;  /* 0x00008f006e7f7a23 */ /* 0x000fe4000001086f */
[----:B------:R-:W-:Y:S01]  /*30b0*/  MUFU.EX2 R21, R21 ;  /* 0x0000001500157308 */ /* 0x000fe20000000800 */
[--C-:B------:R-:W-:Y:S02]  /*30c0*/  FFMA.FTZ R110, R107, c[0x0][0x23c], -R112.reuse ;  /* 0x00008f006b6e7a23 */ /* 0x100fe40000010870 */
[--C-:B------:R-:W-:Y:S01]  /*30d0*/  FFMA.FTZ R22, R157, c[0x0][0x23c], -R112.reuse ;  /* 0x00008f009d167a23 */ /* 0x100fe20000010870 */
[----:B---3--:R-:W-:Y:S01]  /*30e0*/  HMMA.16816.F32 R72, R4, R16, R72 ;  /* 0x000000100448723c */ /* 0x008fe20000001848 */
[----:B------:R-:W-:-:S03]  /*30f0*/  FFMA.FTZ R23, R167, c[0x0][0x23c], -R112 ;  /* 0x00008f00a7177a23 */ /* 0x000fc60000010870 */
[----:B------:R-:W-:Y:S04]  /*3100*/  MUFU.EX2 R20, R20 ;  /* 0x0000001400147308 */ /* 0x000fe80000000800 */
[C---:B------:R-:W-:Y:S01]  /*3110*/  HMMA.16816.F32 R76, R4.reuse, R18, R76 ;  /* 0x00000012044c723c */ /* 0x040fe2000000184c */
[----:B------:R-:W3:Y:S03]  /*3120*/  LDSM.16.MT88.4 R16, [R138+0x9000] ;  /* 0x009000008a10783b */ /* 0x000ee60000004200 */
[----:B------:R-:W4:Y:S04]  /*3130*/  MUFU.EX2 R22, R22 ;  /* 0x0000001600167308 */ /* 0x000f280000000800 */
[C---:B------:R-:W-:Y:S04]  /*3140*/  HMMA.16816.F32 R92, R4.reuse, R12, R92 ;  /* 0x0000000c045c723c */ /* 0x040fe8000000185c */
[----:B------:R-:W5:Y:S04]  /*3150*/  MUFU.EX2 R23, R23 ;  /* 0x0000001700177308 */ /* 0x000f680000000800 */
[----:B------:R-:W-:Y:S01]  /*3160*/  HMMA.16816.F32 R80, R4, R14, R80 ;  /* 0x0000000e0450723c */ /* 0x000fe20000001850 */
[----:B------:R-:W3:Y:S03]  /*3170*/  LDSM.16.MT88.4 R12, [R136+0x9000] ;  /* 0x00900000880c783b */ /* 0x000ee60000004200 */
[----:B------:R-:W1:Y:S03]  /*3180*/  MUFU.EX2 R127, R127 ;  /* 0x0000007f007f7308 */ /* 0x000e660000000800 */
[----:B--2---:R-:W-:Y:S01]  /*3190*/  F2FP.PACK_AB R4, R113, R166 ;  /* 0x000000a67104723e */ /* 0x004fe200000000ff */
[----:B------:R-:W-:Y:S01]  /*31a0*/  FADD.FTZ R166, R166, R27 ;  /* 0x0000001ba6a67221 */ /* 0x000fe20000010000 */
[----:B----4-:R-:W-:Y:S01]  /*31b0*/  F2FP.PACK_AB R5, R22, R115 ;  /* 0x000000731605723e */ /* 0x010fe200000000ff */
[----:B------:R-:W-:Y:S01]  /*31c0*/  FADD.FTZ R115, R115, R26 ;  /* 0x0000001a73737221 */ /* 0x000fe20000010000 */
[----:B------:R-:W-:Y:S01]  /*31d0*/  F2FP.PACK_AB R6, R21, R114 ;  /* 0x000000721506723e */ /* 0x000fe200000000ff */
[----:B------:R-:W2:Y:S01]  /*31e0*/  MUFU.EX2 R110, R110 ;  /* 0x0000006e006e7308 */ /* 0x000ea20000000800 */
[----:B-----5:R-:W-:Y:S01]  /*31f0*/  F2FP.PACK_AB R7, R20, R23 ;  /* 0x000000171407723e */ /* 0x020fe200000000ff */
[----:B------:R-:W-:-:S02]  /*3200*/  FADD.FTZ R113, R113, R166 ;  /* 0x000000a671717221 */ /* 0x000fc40000010000 */
[----:B------:R-:W-:Y:S02]  /*3210*/  FADD.FTZ R22, R22, R115 ;  /* 0x0000007316167221 */ /* 0x000fe40000010000 */
[----:B------:R-:W-:Y:S02]  /*3220*/  FADD.FTZ R114, R114, R113 ;  /* 0x0000007172727221 */ /* 0x000fe40000010000 */
[----:B-1----:R-:W-:Y:S01]  /*3230*/  HMMA.16816.F32 R96, R4, R8, R96 ;  /* 0x000000080460723c */ /* 0x002fe20000001860 */
[----:B------:R-:W-:Y:S02]  /*3240*/  FADD.FTZ R23, R23, R22 ;  /* 0x0000001617177221 */ /* 0x000fe40000010000 */
[----:B------:R-:W-:Y:S02]  /*3250*/  FADD.FTZ R21, R21, R114 ;  /* 0x0000007215157221 */ /* 0x000fe40000010000 */
[----:B------:R-:W-:-:S03]  /*3260*/  FADD.FTZ R20, R20, R23 ;  /* 0x0000001714147221 */ /* 0x000fc60000010000 */
[C---:B------:R-:W-:Y:S01]  /*3270*/  HMMA.16816.F32 R36, R4.reuse, R10, R36 ;  /* 0x0000000a0424723c */ /* 0x040fe20000001824 */
[----:B------:R-:W1:Y:S07]  /*3280*/  LDSM.16.MT88.4 R8, [R137+0x9000] ;  /* 0x009000008908783b */ /* 0x000e6e0000004200 */
[C---:B---3--:R-:W-:Y:S08]  /*3290*/  HMMA.16816.F32 R40, R4.reuse, R16, R40 ;  /* 0x000000100428723c */ /* 0x048ff00000001828 */
[C---:B------:R-:W-:Y:S08]  /*32a0*/  HMMA.16816.F32 R56, R4.reuse, R12, R56 ;  /* 0x0000000c0438723c */ /* 0x040ff00000001838 */
[C---:B------:R-:W-:Y:S01]  /*32b0*/  HMMA.16816.F32 R60, R4.reuse, R14, R60 ;  /* 0x0000000e043c723c */ /* 0x040fe2000000183c */
[----:B------:R-:W3:Y:S07]  /*32c0*/  LDSM.16.MT88.4 R12, [R137+0xb000] ;  /* 0x00b00000890c783b */ /* 0x000eee0000004200 */
[C---:B------:R-:W-:Y:S01]  /*32d0*/  HMMA.16816.F32 R44, R4.reuse, R18, R44 ;  /* 0x00000012042c723c */ /* 0x040fe2000000182c */
[----:B------:R-:W4:Y:S07]  /*32e0*/  LDSM.16.MT88.4 R16, [R138+0xb000] ;  /* 0x00b000008a10783b */ /* 0x000f2e0000004200 */
[C---:B-1----:R-:W-:Y:S08]  /*32f0*/  HMMA.16816.F32 R48, R4.reuse, R8, R48 ;  /* 0x000000080430723c */ /* 0x042ff00000001830 */
[C---:B------:R-:W-:Y:S01]  /*3300*/  HMMA.16816.F32 R52, R4.reuse, R10, R52 ;  /* 0x0000000a0434723c */ /* 0x040fe20000001834 */
[----:B------:R-:W1:Y:S07]  /*3310*/  LDSM.16.MT88.4 R8, [R140+0xb000] ;  /* 0x00b000008c08783b */ /* 0x000e6e0000004200 */
[C---:B---3--:R-:W-:Y:S08]  /*3320*/  HMMA.16816.F32 R92, R4.reuse, R12, R92 ;  /* 0x0000000c045c723c */ /* 0x048ff0000000185c */
[C---:B------:R-:W-:Y:S01]  /*3330*/  HMMA.16816.F32 R80, R4.reuse, R14, R80 ;  /* 0x0000000e0450723c */ /* 0x040fe20000001850 */
[----:B------:R-:W-:Y:S07]  /*3340*/  LDSM.16.MT88.4 R12, [R140+0x9800] ;  /* 0x009800008c0c783b */ /* 0x000fee0000004200 */
[C---:B----4-:R-:W-:Y:S08]  /*3350*/  HMMA.16816.F32 R72, R4.reuse, R16, R72 ;  /* 0x000000100448723c */ /* 0x050ff00000001848 */
[C---:B------:R-:W-:Y:S01]  /*3360*/  HMMA.16816.F32 R76, R4.reuse, R18, R76 ;  /* 0x00000012044c723c */ /* 0x040fe2000000184c */
[----:B------:R-:W-:Y:S07]  /*3370*/  LDSM.16.MT88.4 R16, [R137+0x9800] ;  /* 0x009800008910783b */ /* 0x000fee0000004200 */
[C---:B-1----:R-:W-:Y:S08]  /*3380*/  HMMA.16816.F32 R64, R4.reuse, R8, R64 ;  /* 0x000000080440723c */ /* 0x042ff00000001840 */
[C---:B------:R-:W-:Y:S01]  /*3390*/  HMMA.16816.F32 R68, R4.reuse, R10, R68 ;  /* 0x0000000a0444723c */ /* 0x040fe20000001844 */
[----:B------:R-:W1:Y:S07]  /*33a0*/  LDSM.16.MT88.4 R8, [R136+0xb000] ;  /* 0x00b000008808783b */ /* 0x000e6e0000004200 */
[C---:B-1----:R-:W-:Y:S08]  /*33b0*/  HMMA.16816.F32 R84, R4.reuse, R8, R84 ;  /* 0x000000080454723c */ /* 0x042ff00000001854 */
[----:B------:R-:W-:Y:S01]  /*33c0*/  HMMA.16816.F32 R88, R4, R10, R88 ;  /* 0x0000000a0458723c */ /* 0x000fe20000001858 */
[----:B------:R-:W1:Y:S06]  /*33d0*/  LDSM.16.MT88.4 R8, [R138+0x9800] ;  /* 0x009800008a08783b */ /* 0x000e6c0000004200 */
[----:B------:R-:W-:Y:S01]  /*33e0*/  F2FP.PACK_AB R4, R127, R104 ;  /* 0x000000687f04723e */ /* 0x000fe200000000ff */
[----:B------:R-:W-:Y:S01]  /*33f0*/  FADD.FTZ R104, R104, R21 ;  /* 0x0000001568687221 */ /* 0x000fe20000010000 */
[----:B--2---:R-:W-:Y:S01]  /*3400*/  F2FP.PACK_AB R5, R110, R103 ;  /* 0x000000676e05723e */ /* 0x004fe200000000ff */
[----:B------:R-:W-:Y:S01]  /*3410*/  FADD.FTZ R103, R103, R20 ;  /* 0x0000001467677221 */ /* 0x000fe20000010000 */
[----:B------:R-:W-:Y:S01]  /*3420*/  F2FP.PACK_AB R6, R108, R109 ;  /* 0x0000006d6c06723e */ /* 0x000fe200000000ff */
[----:B------:R-:W-:Y:S01]  /*3430*/  FADD.FTZ R104, R127, R104 ;  /* 0x000000687f687221 */ /* 0x000fe20000010000 */
[----:B------:R-:W-:Y:S01]  /*3440*/  F2FP.PACK_AB R7, R170, R105 ;  /* 0x00000069aa07723e */ /* 0x000fe200000000ff */
[----:B------:R-:W-:-:S02]  /*3450*/  FADD.FTZ R110, R110, R103 ;  /* 0x000000676e6e7221 */ /* 0x000fc40000010000 */
[----:B------:R-:W-:Y:S02]  /*3460*/  FADD.FTZ R109, R109, R104 ;  /* 0x000000686d6d7221 */ /* 0x000fe40000010000 */
[----:B------:R-:W-:Y:S02]  /*3470*/  FADD.FTZ R105, R105, R110 ;  /* 0x0000006e69697221 */ /* 0x000fe40000010000 */
[----:B------:R-:W-:Y:S01]  /*3480*/  HMMA.16816.F32 R96, R4, R12, R96 ;  /* 0x0000000c0460723c */ /* 0x000fe20000001860 */
[----:B------:R-:W-:Y:S02]  /*3490*/  FADD.FTZ R171, R108, R109 ;  /* 0x0000006d6cab7221 */ /* 0x000fe40000010000 */
[----:B------:R-:W-:-:S05]  /*34a0*/  FADD.FTZ R170, R170, R105 ;  /* 0x00000069aaaa7221 */ /* 0x000fca0000010000 */
[C---:B------:R-:W-:Y:S01]  /*34b0*/  HMMA.16816.F32 R36, R4.reuse, R14, R36 ;  /* 0x0000000e0424723c */ /* 0x040fe20000001824 */
[----:B------:R-:W2:Y:S07]  /*34c0*/  LDSM.16.MT88.4 R12, [R136+0x9800] ;  /* 0x00980000880c783b */ /* 0x000eae0000004200 */
[C---:B------:R-:W-:Y:S08]  /*34d0*/  HMMA.16816.F32 R48, R4.reuse, R16, R48 ;  /* 0x000000100430723c */ /* 0x040ff00000001830 */
[C---:B-1----:R-:W-:Y:S08]  /*34e0*/  HMMA.16816.F32 R40, R4.reuse, R8, R40 ;  /* 0x000000080428723c */ /* 0x042ff00000001828 */
[C---:B------:R-:W-:Y:S01]  /*34f0*/  HMMA.16816.F32 R44, R4.reuse, R10, R44 ;  /* 0x0000000a042c723c */ /* 0x040fe2000000182c */
[----:B------:R-:W1:Y:S07]  /*3500*/  LDSM.16.MT88.4 R8, [R140+0xb800] ;  /* 0x00b800008c08783b */ /* 0x000e6e0000004200 */
[C---:B------:R-:W-:Y:S01]  /*3510*/  HMMA.16816.F32 R52, R4.reuse, R18, R52 ;  /* 0x000000120434723c */ /* 0x040fe20000001834 */
[----:B------:R-:W3:Y:S07]  /*3520*/  LDSM.16.MT88.4 R16, [R138+0xb800] ;  /* 0x00b800008a10783b */ /* 0x000eee0000004200 */
[C---:B--2---:R-:W-:Y:S08]  /*3530*/  HMMA.16816.F32 R56, R4.reuse, R12, R56 ;  /* 0x0000000c0438723c */ /* 0x044ff00000001838 */
[C---:B------:R-:W-:Y:S01]  /*3540*/  HMMA.16816.F32 R60, R4.reuse, R14, R60 ;  /* 0x0000000e043c723c */ /* 0x040fe2000000183c */
[----:B------:R-:W2:Y:S07]  /*3550*/  LDSM.16.MT88.4 R12, [R137+0xb800] ;  /* 0x00b80000890c783b */ /* 0x000eae0000004200 */
[C---:B-1----:R-:W-:Y:S08]  /*3560*/  HMMA.16816.F32 R64, R4.reuse, R8, R64 ;  /* 0x000000080440723c */ /* 0x042ff00000001840 */
[C---:B------:R-:W-:Y:S01]  /*3570*/  HMMA.16816.F32 R68, R4.reuse, R10, R68 ;  /* 0x0000000a0444723c */ /* 0x040fe20000001844 */
[----:B------:R-:W1:Y:S07]  /*3580*/  LDSM.16.MT88.4 R8, [R136+0xb800] ;  /* 0x00b800008808783b */ /* 0x000e6e0000004200 */
[C---:B---3--:R-:W-:Y:S08]  /*3590*/  HMMA.16816.F32 R72, R4.reuse, R16, R72 ;  /* 0x000000100448723c */ /* 0x048ff00000001848 */
[C---:B------:R-:W-:Y:S08]  /*35a0*/  HMMA.16816.F32 R76, R4.reuse, R18, R76 ;  /* 0x00000012044c723c */ /* 0x040ff0000000184c */
[C---:B--2---:R-:W-:Y:S08]  /*35b0*/  HMMA.16816.F32 R92, R4.reuse, R12, R92 ;  /* 0x0000000c045c723c */ /* 0x044ff0000000185c */
[C---:B------:R-:W-:Y:S08]  /*35c0*/  HMMA.16816.F32 R80, R4.reuse, R14, R80 ;  /* 0x0000000e0450723c */ /* 0x040ff00000001850 */
[C---:B-1----:R-:W-:Y:S08]  /*35d0*/  HMMA.16816.F32 R84, R4.reuse, R8, R84 ;  /* 0x000000080454723c */ /* 0x042ff00000001854 */
[----:B------:R-:W-:Y:S01]  /*35e0*/  HMMA.16816.F32 R88, R4, R10, R88 ;  /* 0x0000000a0458723c */ /* 0x000fe20000001858 */
[----:B------:R-:W-:Y:S05]  /*35f0*/  @!UPT UIADD3 URZ, URZ, URZ, URZ ;  /* 0x0000003f3f3ff290 */ /* 0x000fea000fffe03f */
[----:B------:R-:W-:Y:S11]  /*3600*/  @!P0 BRA `(.L_x_482) ;  /* 0x000024a000008947 */ /* 0x000ff60003800000 */
[----:B------:R-:W-:Y:S01]  /*3610*/  IADD3 R126, R120, -0x2, RZ ;  /* 0xfffffffe787e7810 */ /* 0x000fe20007ffe0ff */
[----:B------:R-:W-:Y:S01]  /*3620*/  IMAD.MOV.U32 R6, RZ, RZ, R118 ;  /* 0x000000ffff067224 */ /* 0x000fe200078e0076 */
[----:B------:R-:W-:-:S04]  /*3630*/  DEPBAR.LE SB0, 0x0 ;  /* 0x000080000000791a */ /* 0x000fc80000000000 */
[----:B------:R-:W-:Y:S01]  /*3640*/  SHF.R.S32.HI R4, RZ, 0x1f, R126 ;  /* 0x0000001fff047819 */ /* 0x000fe2000001147e */
[----:B------:R-:W-:Y:S02]  /*3650*/  IMAD R3, R148, R126, RZ ;  /* 0x0000007e94037224 */ /* 0x000fe400078e02ff */
[----:B------:R-:W-:Y:S02]  /*3660*/  IMAD.MOV.U32 R7, RZ, RZ, R123 ;  /* 0x000000ffff077224 */ /* 0x000fe400078e007b */
[-C--:B------:R-:W-:Y:S01]  /*3670*/  IMAD R3, R4, R149.reuse, R3 ;  /* 0x0000009504037224 */ /* 0x080fe200078e0203 */
[----:B------:R-:W-:Y:S01]  /*3680*/  SHF.L.U64.HI R4, R116, 0x5, R117 ;  /* 0x0000000574047819 */ /* 0x000fe20000010275 */
[----:B------:R-:W-:-:S04]  /*3690*/  IMAD.WIDE.U32 R6, R126, R149, R6 ;  /* 0x000000957e067225 */ /* 0x000fc800078e0006 */
[----:B------:R-:W-:Y:S01]  /*36a0*/  IMAD.SHL.U32 R5, R116, 0x20, RZ ;  /* 0x0000002074057824 */ /* 0x000fe200078e00ff */
[----:B------:R-:W-:Y:S01]  /*36b0*/  BAR.SYNC.DEFER_BLOCKING 0x0 ;  /* 0x0000000000007b1d */ /* 0x000fe20000010000 */
[----:B------:R-:W-:Y:S01]  /*36c0*/  IMAD.IADD R3, R7, 0x1, R3 ;  /* 0x0000000107037824 */ /* 0x000fe200078e0203 */
[----:B------:R-:W-:Y:S01]  /*36d0*/  LEA R12, P1, R6, c[0x0][0x170], 0x1 ;  /* 0x00005c00060c7a11 */ /* 0x000fe200078208ff */
[----:B------:R-:W-:-:S03]  /*36e0*/  IMAD R125, R126, 0x40, R125 ;  /* 0x000000407e7d7824 */ /* 0x000fc600078e027d */
[----:B------:R-:W-:Y:S02]  /*36f0*/  IADD3 R14, P0, R5, R12, RZ ;  /* 0x0000000c050e7210 */ /* 0x000fe40007f1e0ff */
[----:B------:R-:W-:Y:S02]  /*3700*/  LEA.HI.X R13, R6, c[0x0][0x174], R3, 0x1, P1 ;  /* 0x00005d00060d7a11 */ /* 0x000fe400008f0c03 */
[-C--:B------:R-:W-:Y:S02]  /*3710*/  IADD3 R6, P1, R14, R5.reuse, RZ ;  /* 0x000000050e067210 */ /* 0x080fe40007f3e0ff */
[----:B------:R-:W-:Y:S01]  /*3720*/  IADD3 R3, R125, 0x8, RZ ;  /* 0x000000087d037810 */ /* 0x000fe20007ffe0ff */
[----:B------:R-:W-:Y:S01]  /*3730*/  IMAD.X R15, R4, 0x1, R13, P0 ;  /* 0x00000001040f7824 */ /* 0x000fe200000e060d */
[----:B------:R-:W-:Y:S02]  /*3740*/  IADD3 R20, P0, R6, R5, RZ ;  /* 0x0000000506147210 */ /* 0x000fe40007f1e0ff */
[----:B------:R-:W-:Y:S01]  /*3750*/  ISETP.GE.AND P4, PT, R3, R121, PT ;  /* 0x000000790300720c */ /* 0x000fe20003f86270 */
[----:B------:R-:W-:Y:S01]  /*3760*/  IMAD.X R7, R15, 0x1, R4, P1 ;  /* 0x000000010f077824 */ /* 0x000fe200008e0604 */
[----:B------:R-:W-:-:S02]  /*3770*/  ISETP.GE.AND P1, PT, R3, R124, PT ;  /* 0x0000007c0300720c */ /* 0x000fc40003f26270 */
[----:B------:R-:W-:Y:S01]  /*3780*/  IADD3 R3, R125, 0x10, RZ ;  /* 0x000000107d037810 */ /* 0x000fe20007ffe0ff */
[----:B------:R-:W-:Y:S01]  /*3790*/  IMAD.X R21, R7, 0x1, R4, P0 ;  /* 0x0000000107157824 */ /* 0x000fe200000e0604 */
[----:B------:R-:W-:Y:S01]  /*37a0*/  @!PT LDS RZ, [RZ] ;  /* 0x00000000fffff984 */ /* 0x000fe20000000800 */
[----:B------:R-:W-:Y:S01]  /*37b0*/  @!PT LDS RZ, [RZ] ;  /* 0x00000000fffff984 */ /* 0x000fe20000000800 */
[----:B------:R-:W-:Y:S01]  /*37c0*/  @!PT LDS RZ, [RZ] ;  /* 0x00000000fffff984 */ /* 0x000fe20000000800 */
[----:B------:R1:W-:Y:S02]  /*37d0*/  LDGSTS.E.BYPASS.LTC128B.128 [R151+0x8000], [R12.64] ;  /* 0x080000000c977fae */ /* 0x0003e4000b901d46 */
[----:B------:R-:W-:Y:S02]  /*37e0*/  ISETP.GE.AND P0, PT, R3, R124, PT ;  /* 0x0000007c0300720c */ /* 0x000fe40003f06270 */
        /* <DEDUP_REMOVED lines=8> */
[----:B------:R-:W1:Y:S04]  /*3870*/  LDSM.16.M88.4 R8, [R145+0x4000] ;  /* 0x004000009108783b */ /* 0x000e680000000200 */
[----:B------:R-:W2:Y:S04]  /*3880*/  LDSM.16.M88.4 R32, [R145+0x4800] ;  /* 0x004800009120783b */ /* 0x000ea80000000200 */
[----:B------:R-:W4:Y:S04]  /*3890*/  LDSM.16.M88.4 R24, [R145+0x5000] ;  /* 0x005000009118783b */ /* 0x000f280000000200 */
[----:B------:R-:W3:Y:S04]  /*38a0*/  LDSM.16.M88.4 R108, [R145+0x5800] ;  /* 0x00580000916c783b */ /* 0x000ee80000000200 */
[----:B------:R-:W-:Y:S04]  /*38b0*/  LDSM.16.M88.4 R100, [R144] ;  /* 0x000000009064783b */ /* 0x000fe80000000200 */
[----:B------:R-:W5:Y:S04]  /*38c0*/  LDSM.16.M88.4 R104, [R143] ;  /* 0x000000008f68783b */ /* 0x000f680000000200 */
[----:B------:R-:W3:Y:S04]  /*38d0*/  LDSM.16.M88.4 R112, [R135] ;  /* 0x000000008770783b */ /* 0x000ee80000000200 */
[----:B------:R-:W0:Y:S01]  /*38e0*/  LDGDEPBAR ;  /* 0x00000000000079af */ /* 0x000e220000000000 */
[C---:B-1----:R-:W-:Y:S08]  /*38f0*/  HMMA.16816.F32 R12, R16.reuse, R8, RZ ;  /* 0x00000008100c723c */ /* 0x042ff000000018ff */
[C---:B------:R-:W-:Y:S08]  /*3900*/  HMMA.16816.F32 R8, R16.reuse, R10, RZ ;  /* 0x0000000a1008723c */ /* 0x040ff000000018ff */
[C---:B--2---:R-:W-:Y:S08]  /*3910*/  HMMA.16816.F32 R4, R16.reuse, R32, RZ ;  /* 0x000000201004723c */ /* 0x044ff000000018ff */
[C---:B----4-:R-:W-:Y:S08]  /*3920*/  HMMA.16816.F32 R28, R16.reuse, R24, RZ ;  /* 0x00000018101c723c */ /* 0x050ff000000018ff */
[C---:B------:R-:W-:Y:S08]  /*3930*/  HMMA.16816.F32 R32, R16.reuse, R34, RZ ;  /* 0x000000221020723c */ /* 0x040ff000000018ff */
[C---:B------:R-:W-:Y:S08]  /*3940*/  HMMA.16816.F32 R24, R16.reuse, R26, RZ ;  /* 0x0000001a1018723c */ /* 0x040ff000000018ff */
[C---:B---3--:R-:W-:Y:S08]  /*3950*/  HMMA.16816.F32 R20, R16.reuse, R108, RZ ;  /* 0x0000006c1014723c */ /* 0x048ff000000018ff */
[----:B------:R-:W-:Y:S01]  /*3960*/  HMMA.16816.F32 R16, R16, R110, RZ ;  /* 0x0000006e1010723c */ /* 0x000fe200000018ff */
[----:B------:R-:W1:Y:S07]  /*3970*/  LDSM.16.M88.4 R108, [R134] ;  /* 0x00000000866c783b */ /* 0x000e6e0000000200 */
[C---:B-----5:R-:W-:Y:S08]  /*3980*/  HMMA.16816.F32 R12, R100.reuse, R104, R12 ;  /* 0x00000068640c723c */ /* 0x060ff0000000180c */
[C---:B------:R-:W-:Y:S01]  /*3990*/  HMMA.16816.F32 R8, R100.reuse, R106, R8 ;  /* 0x0000006a6408723c */ /* 0x040fe20000001808 */
[----:B------:R-:W2:Y:S07]  /*39a0*/  LDSM.16.M88.4 R104, [R133] ;  /* 0x000000008568783b */ /* 0x000eae0000000200 */
[C---:B------:R-:W-:Y:S08]  /*39b0*/  HMMA.16816.F32 R4, R100.reuse, R112, R4 ;  /* 0x000000706404723c */ /* 0x040ff00000001804 */
[C---:B------:R-:W-:Y:S01]  /*39c0*/  HMMA.16816.F32 R32, R100.reuse, R114, R32 ;  /* 0x000000726420723c */ /* 0x040fe20000001820 */
[----:B------:R-:W-:Y:S07]  /*39d0*/  LDSM.16.M88.4 R112, [R139+0x4800] ;  /* 0x004800008b70783b */ /* 0x000fee0000000200 */
[C---:B-1----:R-:W-:Y:S08]  /*39e0*/  HMMA.16816.F32 R28, R100.reuse, R108, R28 ;  /* 0x0000006c641c723c */ /* 0x042ff0000000181c */
[C---:B------:R-:W-:Y:S01]  /*39f0*/  HMMA.16816.F32 R24, R100.reuse, R110, R24 ;  /* 0x0000006e6418723c */ /* 0x040fe20000001818 */
[----:B------:R-:W-:Y:S07]  /*3a00*/  LDSM.16.M88.4 R108, [R139+0x5000] ;  /* 0x005000008b6c783b */ /* 0x000fee0000000200 */
[C---:B--2---:R-:W-:Y:S08]  /*3a10*/  HMMA.16816.F32 R20, R100.reuse, R104, R20 ;  /* 0x000000686414723c */ /* 0x044ff00000001814 */
[----:B------:R-:W-:Y:S01]  /*3a20*/  HMMA.16816.F32 R16, R100, R106, R16 ;  /* 0x0000006a6410723c */ /* 0x000fe20000001810 */
[----:B------:R-:W1:Y:S04]  /*3a30*/  LDSM.16.M88.4 R100, [R142] ;  /* 0x000000008e64783b */ /* 0x000e680000000200 */
[----:B------:R-:W2:Y:S03]  /*3a40*/  LDSM.16.M88.4 R104, [R139+0x4000] ;  /* 0x004000008b68783b */ /* 0x000ea60000000200 */
[C---:B-1----:R-:W-:Y:S08]  /*3a50*/  HMMA.16816.F32 R4, R100.reuse, R112, R4 ;  /* 0x000000706404723c */ /* 0x042ff00000001804 */
[C---:B--2---:R-:W-:Y:S08]  /*3a60*/  HMMA.16816.F32 R12, R100.reuse, R104, R12 ;  /* 0x00000068640c723c */ /* 0x044ff0000000180c */
[C---:B------:R-:W-:Y:S01]  /*3a70*/  HMMA.16816.F32 R8, R100.reuse, R106, R8 ;  /* 0x0000006a6408723c */ /* 0x040fe20000001808 */
[----:B------:R-:W1:Y:S07]  /*3a80*/  LDSM.16.M88.4 R104, [R139+0x5800] ;  /* 0x005800008b68783b */ /* 0x000e6e0000000200 */
[C---:B------:R-:W-:Y:S01]  /*3a90*/  HMMA.16816.F32 R32, R100.reuse, R114, R32 ;  /* 0x000000726420723c */ /* 0x040fe20000001820 */
[----:B------:R-:W-:Y:S07]  /*3aa0*/  LDSM.16.M88.4 R112, [R132+0x800] ;  /* 0x000800008470783b */ /* 0x000fee0000000200 */
[C---:B------:R-:W-:Y:S08]  /*3ab0*/  HMMA.16816.F32 R28, R100.reuse, R108, R28 ;  /* 0x0000006c641c723c */ /* 0x040ff0000000181c */
[C---:B------:R-:W-:Y:S01]  /*3ac0*/  HMMA.16816.F32 R24, R100.reuse, R110, R24 ;  /* 0x0000006e6418723c */ /* 0x040fe20000001818 */
[----:B------:R-:W-:Y:S07]  /*3ad0*/  LDSM.16.M88.4 R108, [R132+0x1000] ;  /* 0x00100000846c783b */ /* 0x000fee0000000200 */
[C---:B-1----:R-:W-:Y:S08]  /*3ae0*/  HMMA.16816.F32 R20, R100.reuse, R104, R20 ;  /* 0x000000686414723c */ /* 0x042ff00000001814 */
[----:B------:R-:W-:Y:S01]  /*3af0*/  HMMA.16816.F32 R16, R100, R106, R16 ;  /* 0x0000006a6410723c */ /* 0x000fe20000001810 */
[----:B------:R-:W1:Y:S04]  /*3b00*/  LDSM.16.M88.4 R100, [R141] ;  /* 0x000000008d64783b */ /* 0x000e680000000200 */
[----:B------:R-:W2:Y:S03]  /*3b10*/  LDSM.16.M88.4 R104, [R132] ;  /* 0x000000008468783b */ /* 0x000ea60000000200 */
        /* <DEDUP_REMOVED lines=11> */
[----:B------:R-:W1:Y:S04]  /*3bd0*/  LDSM.16.M88.4 R100, [R146+0x2000] ;  /* 0x002000009264783b */ /* 0x000e680000000200 */
[----:B------:R-:W2:Y:S03]  /*3be0*/  LDSM.16.M88.4 R104, [R145+0x6000] ;  /* 0x006000009168783b */ /* 0x000ea60000000200 */
[C---:B-1----:R-:W-:Y:S08]  /*3bf0*/  HMMA.16816.F32 R4, R100.reuse, R112, R4 ;  /* 0x000000706404723c */ /* 0x042ff00000001804 */
[C---:B--2---:R-:W-:Y:S08]  /*3c00*/  HMMA.16816.F32 R12, R100.reuse, R104, R12 ;  /* 0x00000068640c723c */ /* 0x044ff0000000180c */
[C---:B------:R-:W-:Y:S01]  /*3c10*/  HMMA.16816.F32 R8, R100.reuse, R106, R8 ;  /* 0x0000006a6408723c */ /* 0x040fe20000001808 */
[----:B------:R-:W1:Y:S07]  /*3c20*/  LDSM.16.M88.4 R104, [R145+0x7800] ;  /* 0x007800009168783b */ /* 0x000e6e0000000200 */
[C---:B------:R-:W-:Y:S01]  /*3c30*/  HMMA.16816.F32 R32, R100.reuse, R114, R32 ;  /* 0x000000726420723c */ /* 0x040fe20000001820 */
[----:B------:R-:W-:Y:S07]  /*3c40*/  LDSM.16.M88.4 R112, [R130] ;  /* 0x000000008270783b */ /* 0x000fee0000000200 */
[C---:B------:R-:W-:Y:S08]  /*3c50*/  HMMA.16816.F32 R28, R100.reuse, R108, R28 ;  /* 0x0000006c641c723c */ /* 0x040ff0000000181c */
[C---:B------:R-:W-:Y:S01]  /*3c60*/  HMMA.16816.F32 R24, R100.reuse, R110, R24 ;  /* 0x0000006e6418723c */ /* 0x040fe20000001818 */
[----:B------:R-:W-:Y:S07]  /*3c70*/  LDSM.16.M88.4 R108, [R129] ;  /* 0x00000000816c783b */ /* 0x000fee0000000200 */
[C---:B-1----:R-:W-:Y:S08]  /*3c80*/  HMMA.16816.F32 R20, R100.reuse, R104, R20 ;  /* 0x000000686414723c */ /* 0x042ff00000001814 */
[----:B------:R-:W-:Y:S01]  /*3c90*/  HMMA.16816.F32 R16, R100, R106, R16 ;  /* 0x0000006a6410723c */ /* 0x000fe20000001810 */
[----:B------:R-:W1:Y:S04]  /*3ca0*/  LDSM.16.M88.4 R100, [R144+0x2000] ;  /* 0x002000009064783b */ /* 0x000e680000000200 */
[----:B------:R-:W2:Y:S03]  /*3cb0*/  LDSM.16.M88.4 R104, [R131] ;  /* 0x000000008368783b */ /* 0x000ea60000000200 */
[C---:B-1----:R-:W-:Y:S08]  /*3cc0*/  HMMA.16816.F32 R4, R100.reuse, R112, R4 ;  /* 0x000000706404723c */ /* 0x042ff00000001804 */
[C---:B--2---:R-:W-:Y:S08]  /*3cd0*/  HMMA.16816.F32 R12, R100.reuse, R104, R12 ;  /* 0x00000068640c723c */ /* 0x044ff0000000180c */
[C---:B------:R-:W-:Y:S01]  /*3ce0*/  HMMA.16816.F32 R8, R100.reuse, R106, R8 ;  /* 0x0000006a6408723c */ /* 0x040fe20000001808 */
[----:B------:R-:W1:Y:S07]  /*3cf0*/  LDSM.16.M88.4 R104, [R128] ;  /* 0x000000008068783b */ /* 0x000e6e0000000200 */
        /* <DEDUP_REMOVED lines=17> */
[----:B------:R-:W2:Y:S07]  /*3e10*/  LDSM.16.M88.4 R108, [R141+0x2000] ;  /* 0x002000008d6c783b */ /* 0x000eae0000000200 */
[C---:B-1----:R-:W-:Y:S08]  /*3e20*/  HMMA.16816.F32 R20, R100.reuse, R104, R20 ;  /* 0x000000686414723c */ /* 0x042ff00000001814 */
[----:B------:R-:W-:Y:S01]  /*3e30*/  HMMA.16816.F32 R16, R100, R106, R16 ;  /* 0x0000006a6410723c */ /* 0x000fe20000001810 */
[----:B------:R-:W1:Y:S04]  /*3e40*/  LDSM.16.M88.4 R100, [R132+0x2000] ;  /* 0x002000008464783b */ /* 0x000e680000000200 */
[----:B------:R-:W3:Y:S03]  /*3e50*/  LDSM.16.M88.4 R104, [R132+0x3000] ;  /* 0x003000008468783b */ /* 0x000ee60000000200 */
[C---:B--2---:R-:W-:Y:S08]  /*3e60*/  HMMA.16816.F32 R4, R108.reuse, R112, R4 ;  /* 0x000000706c04723c */ /* 0x044ff00000001804 */
[C---:B------:R-:W-:Y:S11]  /*3e70*/  HMMA.16816.F32 R32, R108.reuse, R114, R32 ;  /* 0x000000726c20723c */ /* 0x040ff60000001820 */
[----:B------:R-:W-:Y:S05]  /*3e80*/  @!UPT UIADD3 URZ, URZ, URZ, URZ ;  /* 0x0000003f3f3ff290 */ /* 0x000fea000fffe03f */
[----:B------:R-:W-:Y:S01]  /*3e90*/  FSEL R168, R4, -INF , !P0 ;  /* 0xff80000004a87808 */ /* 0x000fe20004000000 */
[----:B-1----:R-:W-:Y:S01]  /*3ea0*/  HMMA.16816.F32 R12, R108, R100, R12 ;  /* 0x000000646c0c723c */ /* 0x002fe2000000180c */
[----:B------:R-:W-:-:S07]  /*3eb0*/  IADD3 R4, R125, 0x21, RZ ;  /* 0x000000217d047810 */ /* 0x000fce0007ffe0ff */
[----:B------:R-:W-:Y:S01]  /*3ec0*/  HMMA.16816.F32 R8, R108, R102, R8 ;  /* 0x000000666c08723c */ /* 0x000fe20000001808 */
[----:B------:R-:W1:Y:S01]  /*3ed0*/  LDSM.16.M88.4 R100, [R132+0x3800] ;  /* 0x003800008464783b */ /* 0x000e620000000200 */
[----:B------:R-:W-:-:S06]  /*3ee0*/  DEPBAR.LE SB0, 0x0 ;  /* 0x000080000000791a */ /* 0x000fcc0000000000 */
[C---:B---3--:R-:W-:Y:S08]  /*3ef0*/  HMMA.16816.F32 R28, R108.reuse, R104, R28 ;  /* 0x000000686c1c723c */ /* 0x048ff0000000181c */
[----:B------:R-:W-:Y:S08]  /*3f00*/  HMMA.16816.F32 R24, R108, R106, R24 ;  /* 0x0000006a6c18723c */ /* 0x000ff00000001818 */
[----:B------:R-:W-:Y:S01]  /*3f10*/  FSEL R8, R8, -INF , !P1 ;  /* 0xff80000008087808 */ /* 0x000fe20004800000 */
[----:B------:R-:W-:Y:S01]  /*3f20*/  BAR.SYNC.DEFER_BLOCKING 0x0 ;  /* 0x0000000000007b1d */ /* 0x000fe20000010000 */
[----:B------:R-:W-:-:S02]  /*3f30*/  ISETP.GE.AND P1, PT, R3, R121, PT ;  /* 0x000000790300720c */ /* 0x000fc40003f26270 */
[----:B------:R-:W-:Y:S02]  /*3f40*/  IADD3 R3, R125, 0x18, RZ ;  /* 0x000000187d037810 */ /* 0x000fe40007ffe0ff */
[----:B------:R-:W-:Y:S02]  /*3f50*/  FSEL R173, R6, -INF , !P1 ;  /* 0xff80000006ad7808 */ /* 0x000fe40004800000 */
[----:B------:R-:W-:-:S04]  /*3f60*/  ISETP.GE.AND P0, PT, R3, R121, PT ;  /* 0x000000790300720c */ /* 0x000fc80003f06270 */
[----:B------:R-:W-:Y:S02]  /*3f70*/  FSEL R187, R34, -INF , !P0 ;  /* 0xff80000022bb7808 */ /* 0x000fe40004000000 */
[-C--:B------:R-:W-:Y:S01]  /*3f80*/  ISETP.GE.AND P0, PT, R4, R124.reuse, PT ;  /* 0x0000007c0400720c */ /* 0x080fe20003f06270 */
[C---:B-1----:R-:W-:Y:S07]  /*3f90*/  HMMA.16816.F32 R20, R108.reuse, R100, R20 ;  /* 0x000000646c14723c */ /* 0x042fee0000001814 */
[----:B------:R-:W-:Y:S01]  /*3fa0*/  IADD3 R100, R125, 0x1, RZ ;  /* 0x000000017d647810 */ /* 0x000fe20007ffe0ff */
[----:B------:R-:W-:Y:S03]  /*3fb0*/  HMMA.16816.F32 R16, R108, R102, R16 ;  /* 0x000000666c10723c */ /* 0x000fe60000001810 */
[----:B------:R-:W-:-:S02]  /*3fc0*/  ISETP.GE.AND P5, PT, R100, R124, PT ;  /* 0x0000007c6400720c */ /* 0x000fc40003fa6270 */
[-C--:B------:R-:W-:Y:S02]  /*3fd0*/  ISETP.GE.AND P3, PT, R100, R121.reuse, PT ;  /* 0x000000796400720c */ /* 0x080fe40003f66270 */
[C---:B------:R-:W-:Y:S02]  /*3fe0*/  IADD3 R100, R125.reuse, 0x9, RZ ;  /* 0x000000097d647810 */ /* 0x040fe40007ffe0ff */
[----:B------:R-:W-:Y:S02]  /*3ff0*/  FSEL R111, R10, -INF , !P4 ;  /* 0xff8000000a6f7808 */ /* 0x000fe40006000000 */
[C---:B------:R-:W-:Y:S02]  /*4000*/  ISETP.GE.AND P6, PT, R100.reuse, R124, PT ;  /* 0x0000007c6400720c */ /* 0x040fe40003fc6270 */
[----:B------:R-:W-:Y:S02]  /*4010*/  ISETP.GE.AND P2, PT, R100, R121, PT ;  /* 0x000000796400720c */ /* 0x000fe40003f46270 */
[----:B------:R-:W-:-:S02]  /*4020*/  IADD3 R100, R125, 0x11, RZ ;  /* 0x000000117d647810 */ /* 0x000fc40007ffe0ff */
[----:B------:R-:W-:Y:S02]  /*4030*/  FSEL R10, R9, -INF , !P6 ;  /* 0xff800000090a7808 */ /* 0x000fe40007000000 */
[----:B------:R-:W-:Y:S02]  /*4040*/  IADD3 R9, R125, 0x19, RZ ;  /* 0x000000197d097810 */ /* 0x000fe40007ffe0ff */
[----:B------:R-:W-:Y:S02]  /*4050*/  FSEL R169, R11, -INF , !P2 ;  /* 0xff8000000ba97808 */ /* 0x000fe40005000000 */
[CC--:B------:R-:W-:Y:S02]  /*4060*/  ISETP.GE.AND P4, PT, R100.reuse, R124.reuse, PT ;  /* 0x0000007c6400720c */ /* 0x0c0fe40003f86270 */
[----:B------:R-:W-:Y:S02]  /*4070*/  ISETP.GE.AND P6, PT, R100, R121, PT ;  /* 0x000000796400720c */ /* 0x000fe40003fc6270 */
[----:B------:R-:W-:-:S02]  /*4080*/  ISETP.GE.AND P2, PT, R3, R124, PT ;  /* 0x0000007c0300720c */ /* 0x000fc40003f46270 */
[----:B------:R-:W-:Y:S02]  /*4090*/  IADD3 R3, R125, 0x20, RZ ;  /* 0x000000207d037810 */ /* 0x000fe40007ffe0ff */
[----:B------:R-:W-:Y:S02]  /*40a0*/  ISETP.GE.AND P1, PT, R9, R124, PT ;  /* 0x0000007c0900720c */ /* 0x000fe40003f26270 */
[----:B------:R-:W-:Y:S02]  /*40b0*/  FSEL R172, R5, -INF , !P4 ;  /* 0xff80000005ac7808 */ /* 0x000fe40006000000 */
[----:B------:R-:W-:Y:S02]  /*40c0*/  FSEL R185, R7, -INF , !P6 ;  /* 0xff80000007b97808 */ /* 0x000fe40007000000 */
[----:B------:R-:W-:Y:S02]  /*40d0*/  FSEL R174, R32, -INF , !P2 ;  /* 0xff80000020ae7808 */ /* 0x000fe40005000000 */
[----:B------:R-:W-:-:S02]  /*40e0*/  FSEL R15, R15, -INF , !P3 ;  /* 0xff8000000f0f7808 */ /* 0x000fc40005800000 */
[-C--:B------:R-:W-:Y:S02]  /*40f0*/  ISETP.GE.AND P4, PT, R9, R121.reuse, PT ;  /* 0x000000790900720c */ /* 0x080fe40003f86270 */
[C---:B------:R-:W-:Y:S02]  /*4100*/  ISETP.GE.AND P6, PT, R3.reuse, R124, PT ;  /* 0x0000007c0300720c */ /* 0x040fe40003fc6270 */
[-C--:B------:R-:W-:Y:S02]  /*4110*/  ISETP.GE.AND P2, PT, R3, R121.reuse, PT ;  /* 0x000000790300720c */ /* 0x080fe40003f46270 */
[----:B------:R-:W-:Y:S02]  /*4120*/  FSEL R182, R33, -INF , !P1 ;  /* 0xff80000021b67808 */ /* 0x000fe40004800000 */
[C---:B------:R-:W-:Y:S02]  /*4130*/  ISETP.GE.AND P3, PT, R125.reuse, R121, PT ;  /* 0x000000797d00720c */ /* 0x040fe40003f66270 */
[----:B------:R-:W-:-:S02]  /*4140*/  IADD3 R3, R125, 0x28, RZ ;  /* 0x000000287d037810 */ /* 0x000fc40007ffe0ff */
[----:B------:R-:W-:Y:S02]  /*4150*/  ISETP.GE.AND P1, PT, R4, R121, PT ;  /* 0x000000790400720c */ /* 0x000fe40003f26270 */
[----:B------:R-:W-:Y:S02]  /*4160*/  IADD3 R4, R125, 0x29, RZ ;  /* 0x000000297d047810 */ /* 0x000fe40007ffe0ff */
[----:B------:R-:W-:Y:S02]  /*4170*/  FSEL R183, R35, -INF , !P4 ;  /* 0xff80000023b77808 */ /* 0x000fe40006000000 */
[----:B------:R-:W-:Y:S02]  /*4180*/  FSEL R100, R28, -INF , !P6 ;  /* 0xff8000001c647808 */ /* 0x000fe40007000000 */
[----:B------:R-:W-:Y:S02]  /*4190*/  FSEL R5, R14, -INF , !P3 ;  /* 0xff8000000e057808 */ /* 0x000fe40005800000 */
[----:B------:R-:W-:-:S02]  /*41a0*/  ISETP.GE.AND P4, PT, R3, R124, PT ;  /* 0x0000007c0300720c */ /* 0x000fc40003f86270 */
[-C--:B------:R-:W-:Y:S02]  /*41b0*/  ISETP.GE.AND P6, PT, R3, R121.reuse, PT ;  /* 0x000000790300720c */ /* 0x080fe40003fc6270 */
[----:B------:R-:W-:Y:S02]  /*41c0*/  FSEL R102, R29, -INF , !P0 ;  /* 0xff8000001d667808 */ /* 0x000fe40004000000 */
[----:B------:R-:W-:Y:S02]  /*41d0*/  ISETP.NE.AND P3, PT, R120, 0x2, PT ;  /* 0x000000027800780c */ /* 0x000fe40003f65270 */
[----:B------:R-:W-:Y:S02]  /*41e0*/  IADD3 R3, R125, 0x30, RZ ;  /* 0x000000307d037810 */ /* 0x000fe40007ffe0ff */
[----:B------:R-:W-:Y:S02]  /*41f0*/  ISETP.GE.AND P0, PT, R4, R121, PT ;  /* 0x000000790400720c */ /* 0x000fe40003f06270 */
[----:B------:R-:W-:-:S02]  /*4200*/  FSEL R103, R30, -INF , !P2 ;  /* 0xff8000001e677808 */ /* 0x000fc40005000000 */
[-C--:B------:R-:W-:Y:S02]  /*4210*/  ISETP.GE.AND P2, PT, R4, R124.reuse, PT ;  /* 0x0000007c0400720c */ /* 0x080fe40003f46270 */
[----:B------:R-:W-:Y:S02]  /*4220*/  FSEL R177, R31, -INF , !P1 ;  /* 0xff8000001fb17808 */ /* 0x000fe40004800000 */
[----:B------:R-:W-:Y:S02]  /*4230*/  FSEL R176, R24, -INF , !P4 ;  /* 0xff80000018b07808 */ /* 0x000fe40006000000 */
[----:B------:R-:W-:Y:S02]  /*4240*/  IADD3 R4, R125, 0x31, RZ ;  /* 0x000000317d047810 */ /* 0x000fe40007ffe0ff */
[C---:B------:R-:W-:Y:S02]  /*4250*/  ISETP.GE.AND P1, PT, R3.reuse, R124, PT ;  /* 0x0000007c0300720c */ /* 0x040fe40003f26270 */
[----:B------:R-:W-:-:S02]  /*4260*/  ISETP.GE.AND P4, PT, R3, R121, PT ;  /* 0x000000790300720c */ /* 0x000fc40003f86270 */
[----:B------:R-:W-:Y:S02]  /*4270*/  FSEL R101, R27, -INF , !P0 ;  /* 0xff8000001b657808 */ /* 0x000fe40004000000 */
[C---:B------:R-:W-:Y:S02]  /*4280*/  ISETP.GE.AND P0, PT, R125.reuse, R124, PT ;  /* 0x0000007c7d00720c */ /* 0x040fe40003f06270 */
[C---:B------:R-:W-:Y:S02]  /*4290*/  IADD3 R3, R125.reuse, 0x38, RZ ;  /* 0x000000387d037810 */ /* 0x040fe40007ffe0ff */
[----:B------:R-:W-:Y:S02]  /*42a0*/  IADD3 R125, R125, 0x39, RZ ;  /* 0x000000397d7d7810 */ /* 0x000fe40007ffe0ff */
[----:B------:R-:W-:Y:S02]  /*42b0*/  FSEL R181, R26, -INF , !P6 ;  /* 0xff8000001ab57808 */ /* 0x000fe40007000000 */
[----:B------:R-:W-:-:S02]  /*42c0*/  FSEL R180, R25, -INF , !P2 ;  /* 0xff80000019b47808 */ /* 0x000fc40005000000 */
[C---:B------:R-:W-:Y:S02]  /*42d0*/  ISETP.GE.AND P6, PT, R4.reuse, R124, PT ;  /* 0x0000007c0400720c */ /* 0x040fe40003fc6270 */
[----:B------:R-:W-:Y:S02]  /*42e0*/  ISETP.GE.AND P2, PT, R4, R121, PT ;  /* 0x000000790400720c */ /* 0x000fe40003f46270 */
[----:B------:R-:W-:Y:S02]  /*42f0*/  FSEL R4, R13, -INF , !P5 ;  /* 0xff8000000d047808 */ /* 0x000fe40006800000 */
[----:B------:R-:W-:Y:S02]  /*4300*/  FSEL R104, R20, -INF , !P1 ;  /* 0xff80000014687808 */ /* 0x000fe40004800000 */
[----:B------:R-:W-:Y:S02]  /*4310*/  FSEL R105, R22, -INF , !P4 ;  /* 0xff80000016697808 */ /* 0x000fe40006000000 */
        /* <DEDUP_REMOVED lines=12> */
[----:B------:R-:W-:Y:S01]  /*43e0*/  IADD3 R6, R120, -0x3, RZ ;  /* 0xfffffffd78067810 */ /* 0x000fe20007ffe0ff */
[----:B------:R-:W-:Y:S02]  /*43f0*/  ULDC.64 UR4, c[0x0][0x198] ;  /* 0x0000660000047ab9 */ /* 0x000fe40000000a00 */
[----:B------:R-:W-:Y:S01]  /*4400*/  USHF.L.U32 UR8, UR4, 0x5, URZ ;  /* 0x0000000504087899 */ /* 0x000fe2000800063f */
[----:B------:R-:W-:Y:S01]  /*4410*/  SHF.R.S32.HI R3, RZ, 0x1f, R6 ;  /* 0x0000001fff037819 */ /* 0x000fe20000011406 */
[----:B------:R-:W-:Y:S01]  /*4420*/  IMAD.WIDE.U32 R16, R6, c[0x0][0x198], RZ ;  /* 0x0000660006107a25 */ /* 0x000fe200078e00ff */
[----:B------:R-:W-:-:S03]  /*4430*/  USHF.L.U64.HI UR5, UR4, 0x5, UR5 ;  /* 0x0000000504057899 */ /* 0x000fc60008010205 */
[----:B------:R-:W-:-:S04]  /*4440*/  IMAD R3, R3, c[0x0][0x198], RZ ;  /* 0x0000660003037a24 */ /* 0x000fc800078e02ff */
[----:B------:R-:W-:Y:S01]  /*4450*/  IMAD R3, R6, c[0x0][0x19c], R3 ;  /* 0x0000670006037a24 */ /* 0x000fe200078e0203 */
[----:B------:R-:W-:-:S03]  /*4460*/  LEA R6, P0, R16, R158, 0x6 ;  /* 0x0000009e10067211 */ /* 0x000fc600078030ff */
[----:B------:R-:W-:Y:S01]  /*4470*/  IMAD.IADD R3, R17, 0x1, R3 ;  /* 0x0000000111037824 */ /* 0x000fe200078e0203 */
[----:B------:R-:W-:-:S04]  /*4480*/  LEA R18, P1, R6, c[0x0][0x168], 0x1 ;  /* 0x00005a0006127a11 */ /* 0x000fc800078208ff */
        /* <DEDUP_REMOVED lines=20> */
.L_x_483:
[----:B-1----:R-:W-:Y:S01]  /*45d0*/  FMNMX.FTZ R6, R0, R5, !PT ;  /* 0x0000000500067209 */ /* 0x002fe20007810000 */
[----:B------:R-:W-:Y:S01]  /*45e0*/  LDSM.16.MT88.4 R16, [R138+0x8000] ;  /* 0x008000008a10783b */ /* 0x000fe20000004200 */
[----:B------:R-:W-:-:S02]  /*45f0*/  FMNMX.FTZ R3, R2, R12, !PT ;  /* 0x0000000c02037209 */ /* 0x000fc40007810000 */
[----:B------:R-:W-:Y:S01]  /*4600*/  FMNMX.FTZ R6, R15, R6, !PT ;  /* 0x000000060f067209 */ /* 0x000fe20007810000 */
[----:B------:R-:W-:Y:S01]  /*4610*/  LDSM.16.MT88.4 R24, [R137+0x8000] ;  /* 0x008000008918783b */ /* 0x000fe20000004200 */
[----:B------:R-:W-:Y:S02]  /*4620*/  FMNMX.FTZ R3, R4, R3, !PT ;  /* 0x0000000304037209 */ /* 0x000fe40007810000 */
[----:B------:R-:W-:Y:S01]  /*4630*/  FMNMX.FTZ R6, R111, R6, !PT ;  /* 0x000000066f067209 */ /* 0x000fe20007810000 */
[----:B------:R-:W-:Y:S01]  /*4640*/  LDSM.16.MT88.4 R32, [R136+0x8000] ;  /* 0x008000008820783b */ /* 0x000fe20000004200 */
        /* <DEDUP_REMOVED lines=42> */
[--C-:B------:R-:W-:Y:S01]  /*48f0*/  FFMA.FTZ R111, R111, c[0x0][0x23c], -R112.reuse ;  /* 0x00008f006f6f7a23 */ /* 0x100fe20000010870 */
[----:B------:R-:W-:Y:S01]  /*4900*/  FSEL R7, R108, RZ, P1 ;  /* 0x000000ff6c077208 */ /* 0x000fe20000800000 */
[----:B------:R-:W-:Y:S01]  /*4910*/  FFMA.FTZ R179, R173, c[0x0][0x23c], -R112 ;  /* 0x00008f00adb37a23 */ /* 0x000fe20000010870 */
[----:B------:R-:W-:Y:S01]  /*4920*/  FSEL R167, R167, RZ, P1 ;  /* 0x000000ffa7a77208 */ /* 0x000fe20000800000 */
[----:B------:R-:W-:Y:S01]  /*4930*/  FADD.FTZ R5, R0, -R5 ;  /* 0x8000000500057221 */ /* 0x000fe20000010000 */
[----:B------:R-:W-:Y:S01]  /*4940*/  MUFU.EX2 R107, R107 ;  /* 0x0000006b006b7308 */ /* 0x000fe20000000800 */
[----:B------:R-:W-:Y:S01]  /*4950*/  FADD.FTZ R7, R2, -R7 ;  /* 0x8000000702077221 */ /* 0x000fe20000010000 */
[----:B------:R-:W-:Y:S01]  /*4960*/  ISETP.GE.AND P0, PT, R120, 0x3, PT ;  /* 0x000000037800780c */ /* 0x000fe20003f06270 */
[----:B------:R-:W-:-:S02]  /*4970*/  FMUL.FTZ R121, R5, c[0x0][0x23c] ;  /* 0x00008f0005797a20 */ /* 0x000fc40000410000 */
[----:B------:R-:W-:Y:S02]  /*4980*/  FMUL.FTZ R7, R7, c[0x0][0x23c] ;  /* 0x00008f0007077a20 */ /* 0x000fe40000410000 */
[--C-:B------:R-:W-:Y:S01]  /*4990*/  FFMA.FTZ R114, R12, c[0x0][0x23c], -R167.reuse ;  /* 0x00008f000c727a23 */ /* 0x100fe200000108a7 */
[----:B------:R-:W-:Y:S01]  /*49a0*/  MUFU.EX2 R111, R111 ;  /* 0x0000006f006f7308 */ /* 0x000fe20000000800 */
[--C-:B------:R-:W-:Y:S02]  /*49b0*/  FFMA.FTZ R113, R4, c[0x0][0x23c], -R167.reuse ;  /* 0x00008f0004717a23 */ /* 0x100fe400000108a7 */
[--C-:B------:R-:W-:Y:S02]  /*49c0*/  FFMA.FTZ R110, R8, c[0x0][0x23c], -R167.reuse ;  /* 0x00008f00086e7a23 */ /* 0x100fe400000108a7 */
[--C-:B------:R-:W-:Y:S02]  /*49d0*/  FFMA.FTZ R109, R10, c[0x0][0x23c], -R167.reuse ;  /* 0x00008f000a6d7a23 */ /* 0x100fe400000108a7 */
[--C-:B------:R-:W-:Y:S01]  /*49e0*/  FFMA.FTZ R2, R15, c[0x0][0x23c], -R112.reuse ;  /* 0x00008f000f027a23 */ /* 0x100fe20000010870 */
[----:B------:R-:W1:Y:S01]  /*49f0*/  MUFU.EX2 R124, R7 ;  /* 0x00000007007c7308 */ /* 0x000e620000000800 */
[----:B------:R-:W-:Y:S01]  /*4a00*/  FFMA.FTZ R0, R169, c[0x0][0x23c], -R112 ;  /* 0x00008f00a9007a23 */ /* 0x000fe20000010870 */
[----:B------:R-:W2:Y:S01]  /*4a10*/  LDSM.16.MT88.4 R8, [R140+0x8000] ;  /* 0x008000008c08783b */ /* 0x000ea20000004200 */
[----:B------:R-:W-:-:S02]  /*4a20*/  FFMA.FTZ R178, R168, c[0x0][0x23c], -R167 ;  /* 0x00008f00a8b27a23 */ /* 0x000fc400000108a7 */
[--C-:B------:R-:W-:Y:S02]  /*4a30*/  FFMA.FTZ R175, R172, c[0x0][0x23c], -R167.reuse ;  /* 0x00008f00acaf7a23 */ /* 0x100fe400000108a7 */
[--C-:B------:R-:W-:Y:S01]  /*4a40*/  FFMA.FTZ R174, R174, c[0x0][0x23c], -R167.reuse ;  /* 0x00008f00aeae7a23 */ /* 0x100fe200000108a7 */
[----:B------:R-:W3:Y:S01]  /*4a50*/  MUFU.EX2 R121, R121 ;  /* 0x0000007900797308 */ /* 0x000ee20000000800 */
[----:B------:R-:W-:Y:S02]  /*4a60*/  FFMA.FTZ R169, R182, c[0x0][0x23c], -R167 ;  /* 0x00008f00b6a97a23 */ /* 0x000fe400000108a7 */
[--C-:B------:R-:W-:Y:S02]  /*4a70*/  FFMA.FTZ R172, R185, c[0x0][0x23c], -R112.reuse ;  /* 0x00008f00b9ac7a23 */ /* 0x100fe40000010870 */
[--C-:B------:R-:W-:Y:S02]  /*4a80*/  FFMA.FTZ R173, R187, c[0x0][0x23c], -R112.reuse ;  /* 0x00008f00bbad7a23 */ /* 0x100fe40000010870 */
[----:B------:R-:W-:Y:S01]  /*4a90*/  FFMA.FTZ R168, R183, c[0x0][0x23c], -R112 ;  /* 0x00008f00b7a87a23 */ /* 0x000fe20000010870 */
[----:B------:R-:W-:Y:S01]  /*4aa0*/  MUFU.EX2 R114, R114 ;  /* 0x0000007200727308 */ /* 0x000fe20000000800 */
[----:B-1----:R-:W-:-:S02]  /*4ab0*/  FMUL.FTZ R20, R48, R124 ;  /* 0x0000007c30147220 */ /* 0x002fc40000410000 */
[-C--:B------:R-:W-:Y:S02]  /*4ac0*/  FMUL.FTZ R21, R49, R124.reuse ;  /* 0x0000007c31157220 */ /* 0x080fe40000410000 */
[-C--:B------:R-:W-:Y:S02]  /*4ad0*/  FMUL.FTZ R4, R96, R124.reuse ;  /* 0x0000007c60047220 */ /* 0x080fe40000410000 */
[----:B------:R-:W-:Y:S01]  /*4ae0*/  FMUL.FTZ R5, R97, R124 ;  /* 0x0000007c61057220 */ /* 0x000fe20000410000 */
[----:B------:R-:W1:Y:S01]  /*4af0*/  MUFU.EX2 R113, R113 ;  /* 0x0000007100717308 */ /* 0x000e620000000800 */
[-C--:B---3--:R-:W-:Y:S02]  /*4b00*/  FMUL.FTZ R22, R50, R121.reuse ;  /* 0x0000007932167220 */ /* 0x088fe40000410000 */
[-C--:B------:R-:W-:Y:S02]  /*4b10*/  FMUL.FTZ R23, R51, R121.reuse ;  /* 0x0000007933177220 */ /* 0x080fe40000410000 */
[----:B------:R-:W3:Y:S01]  /*4b20*/  LDSM.16.MT88.4 R48, [R138+0xa000] ;  /* 0x00a000008a30783b */ /* 0x000ee20000004200 */
[----:B------:R-:W-:-:S02]  /*4b30*/  FMUL.FTZ R6, R98, R121 ;  /* 0x0000007962067220 */ /* 0x000fc40000410000 */
[----:B------:R-:W-:Y:S01]  /*4b40*/  MUFU.EX2 R110, R110 ;  /* 0x0000006e006e7308 */ /* 0x000fe20000000800 */
[-C--:B------:R-:W-:Y:S02]  /*4b50*/  FMUL.FTZ R7, R99, R121.reuse ;  /* 0x0000007963077220 */ /* 0x080fe40000410000 */
[-C--:B------:R-:W-:Y:S02]  /*4b60*/  FMUL.FTZ R12, R40, R124.reuse ;  /* 0x0000007c280c7220 */ /* 0x080fe40000410000 */
[----:B------:R-:W-:Y:S02]  /*4b70*/  FMUL.FTZ R13, R41, R124 ;  /* 0x0000007c290d7220 */ /* 0x000fe40000410000 */
[-C--:B------:R-:W-:Y:S01]  /*4b80*/  FMUL.FTZ R14, R42, R121.reuse ;  /* 0x000000792a0e7220 */ /* 0x080fe20000410000 */
[----:B------:R-:W4:Y:S01]  /*4b90*/  MUFU.EX2 R109, R109 ;  /* 0x0000006d006d7308 */ /* 0x000f220000000800 */
[----:B-1----:R-:W-:Y:S01]  /*4ba0*/  F2FP.PACK_AB R96, R113, R114 ;  /* 0x000000727160723e */ /* 0x002fe200000000ff */
[----:B------:R-:W-:-:S02]  /*4bb0*/  FMUL.FTZ R15, R43, R121 ;  /* 0x000000792b0f7220 */ /* 0x000fc40000410000 */
[-C--:B------:R-:W-:Y:S01]  /*4bc0*/  FMUL.FTZ R44, R44, R124.reuse ;  /* 0x0000007c2c2c7220 */ /* 0x080fe20000410000 */
[----:B------:R-:W1:Y:S01]  /*4bd0*/  LDSM.16.MT88.4 R40, [R140+0xa000] ;  /* 0x00a000008c28783b */ /* 0x000e620000004200 */
[-C--:B------:R-:W-:Y:S02]  /*4be0*/  FMUL.FTZ R45, R45, R124.reuse ;  /* 0x0000007c2d2d7220 */ /* 0x080fe40000410000 */
[----:B------:R-:W5:Y:S01]  /*4bf0*/  MUFU.EX2 R2, R2 ;  /* 0x0000000200027308 */ /* 0x000f620000000800 */
[-C--:B------:R-:W-:Y:S02]  /*4c00*/  FMUL.FTZ R46, R46, R121.reuse ;  /* 0x000000792e2e7220 */ /* 0x080fe40000410000 */
[-C--:B------:R-:W-:Y:S02]  /*4c10*/  FMUL.FTZ R47, R47, R121.reuse ;  /* 0x000000792f2f7220 */ /* 0x080fe40000410000 */
[-C--:B------:R-:W-:Y:S02]  /*4c20*/  FMUL.FTZ R76, R76, R124.reuse ;  /* 0x0000007c4c4c7220 */ /* 0x080fe40000410000 */
[----:B------:R-:W-:Y:S01]  /*4c30*/  FMUL.FTZ R77, R77, R124 ;  /* 0x0000007c4d4d7220 */ /* 0x000fe20000410000 */
[----:B------:R-:W2:Y:S01]  /*4c40*/  MUFU.EX2 R0, R0 ;  /* 0x0000000000007308 */ /* 0x000ea20000000800 */
[----:B----4-:R-:W-:Y:S01]  /*4c50*/  F2FP.PACK_AB R98, R109, R110 ;  /* 0x0000006e6d62723e */ /* 0x010fe200000000ff */
[----:B------:R-:W-:-:S02]  /*4c60*/  FMUL.FTZ R78, R78, R121 ;  /* 0x000000794e4e7220 */ /* 0x000fc40000410000 */
[----:B------:R-:W-:Y:S02]  /*4c70*/  FMUL.FTZ R79, R79, R121 ;  /* 0x000000794f4f7220 */ /* 0x000fe40000410000 */
[-C--:B------:R-:W-:Y:S01]  /*4c80*/  FMUL.FTZ R36, R36, R124.reuse ;  /* 0x0000007c24247220 */ /* 0x080fe20000410000 */
[----:B-----5:R-:W-:Y:S01]  /*4c90*/  F2FP.PACK_AB R97, R2, R107 ;  /* 0x0000006b0261723e */ /* 0x020fe200000000ff */
[-C--:B------:R-:W-:Y:S01]  /*4ca0*/  FMUL.FTZ R37, R37, R124.reuse ;  /* 0x0000007c25257220 */ /* 0x080fe20000410000 */
[----:B------:R-:W-:Y:S01]  /*4cb0*/  MUFU.EX2 R178, R178 ;  /* 0x000000b200b27308 */ /* 0x000fe20000000800 */
[-C--:B------:R-:W-:Y:S02]  /*4cc0*/  FMUL.FTZ R38, R38, R121.reuse ;  /* 0x0000007926267220 */ /* 0x080fe40000410000 */
[----:B------:R-:W-:Y:S02]  /*4cd0*/  FMUL.FTZ R39, R39, R121 ;  /* 0x0000007927277220 */ /* 0x000fe40000410000 */
[-C--:B------:R-:W-:Y:S01]  /*4ce0*/  FMUL.FTZ R68, R68, R124.reuse ;  /* 0x0000007c44447220 */ /* 0x080fe20000410000 */
[----:B--2---:R-:W-:Y:S01]  /*4cf0*/  F2FP.PACK_AB R99, R0, R111 ;  /* 0x0000006f0063723e */ /* 0x004fe200000000ff */
[----:B------:R-:W-:Y:S01]  /*4d00*/  FMUL.FTZ R69, R69, R124 ;  /* 0x0000007c45457220 */ /* 0x000fe20000410000 */
[----:B------:R-:W2:Y:S01]  /*4d10*/  MUFU.EX2 R175, R175 ;  /* 0x000000af00af7308 */ /* 0x000ea20000000800 */
[----:B------:R-:W-:-:S02]  /*4d20*/  FMUL.FTZ R70, R70, R121 ;  /* 0x0000007946467220 */ /* 0x000fc40000410000 */
[-C--:B------:R-:W-:Y:S02]  /*4d30*/  FMUL.FTZ R71, R71, R121.reuse ;  /* 0x0000007947477220 */ /* 0x080fe40000410000 */
[C---:B------:R-:W-:Y:S01]  /*4d40*/  HMMA.16816.F32 R12, R96.reuse, R16, R12 ;  /* 0x00000010600c723c */ /* 0x040fe2000000180c */
[-C--:B------:R-:W-:Y:S02]  /*4d50*/  FMUL.FTZ R28, R56, R124.reuse ;  /* 0x0000007c381c7220 */ /* 0x080fe40000410000 */
[----:B------:R-:W-:Y:S01]  /*4d60*/  MUFU.EX2 R174, R174 ;  /* 0x000000ae00ae7308 */ /* 0x000fe20000000800 */
[----:B------:R-:W-:Y:S02]  /*4d70*/  FMUL.FTZ R29, R57, R124 ;  /* 0x0000007c391d7220 */ /* 0x000fe40000410000 */
[-C--:B------:R-:W-:Y:S02]  /*4d80*/  FMUL.FTZ R30, R58, R121.reuse ;  /* 0x000000793a1e7220 */ /* 0x080fe40000410000 */
[----:B------:R-:W-:Y:S01]  /*4d90*/  HMMA.16816.F32 R16, R96, R18, R44 ;  /* 0x000000126010723c */ /* 0x000fe2000000182c */
[----:B------:R-:W-:-:S02]  /*4da0*/  FMUL.FTZ R31, R59, R121 ;  /* 0x000000793b1f7220 */ /* 0x000fc40000410000 */
[----:B------:R-:W-:Y:S01]  /*4db0*/  MUFU.EX2 R169, R169 ;  /* 0x000000a900a97308 */ /* 0x000fe20000000800 */
[-C--:B------:R-:W-:Y:S01]  /*4dc0*/  FMUL.FTZ R52, R52, R124.reuse ;  /* 0x0000007c34347220 */ /* 0x080fe20000410000 */
[----:B------:R-:W-:Y:S01]  /*4dd0*/  LDSM.16.MT88.4 R56, [R137+0xa000] ;  /* 0x00a000008938783b */ /* 0x000fe20000004200 */
[-C--:B------:R-:W-:Y:S02]  /*4de0*/  FMUL.FTZ R53, R53, R124.reuse ;  /* 0x0000007c35357220 */ /* 0x080fe40000410000 */
[-C--:B------:R-:W-:Y:S01]  /*4df0*/  FMUL.FTZ R44, R72, R124.reuse ;  /* 0x0000007c482c7220 */ /* 0x080fe20000410000 */
[----:B------:R-:W-:Y:S01]  /*4e00*/  HMMA.16816.F32 R4, R96, R8, R4 ;  /* 0x000000086004723c */ /* 0x000fe20000001804 */
[----:B------:R-:W-:Y:S01]  /*4e10*/  FMUL.FTZ R45, R73, R124 ;  /* 0x0000007c492d7220 */ /* 0x000fe20000410000 */
[----:B------:R-:W-:Y:S01]  /*4e20*/  MUFU.EX2 R179, R179 ;  /* 0x000000b300b37308 */ /* 0x000fe20000000800 */
[-C--:B------:R-:W-:Y:S02]  /*4e30*/  FMUL.FTZ R46, R74, R121.reuse ;  /* 0x000000794a2e7220 */ /* 0x080fe40000410000 */
[----:B------:R-:W-:-:S02]  /*4e40*/  FMUL.FTZ R47, R75, R121 ;  /* 0x000000794b2f7220 */ /* 0x000fc40000410000 */
[----:B------:R-:W4:Y:S01]  /*4e50*/  LDSM.16.MT88.4 R72, [R138+0x8800] ;  /* 0x008800008a48783b */ /* 0x000f220000004200 */
[C---:B------:R-:W-:Y:S01]  /*4e60*/  HMMA.16816.F32 R8, R96.reuse, R10, R36 ;  /* 0x0000000a6008723c */ /* 0x040fe20000001824 */
[-C--:B------:R-:W-:Y:S01]  /*4e70*/  FMUL.FTZ R54, R54, R121.reuse ;  /* 0x0000007936367220 */ /* 0x080fe20000410000 */
[----:B------:R-:W5:Y:S01]  /*4e80*/  MUFU.EX2 R172, R172 ;  /* 0x000000ac00ac7308 */ /* 0x000f620000000800 */
[-C--:B------:R-:W-:Y:S02]  /*4e90*/  FMUL.FTZ R55, R55, R121.reuse ;  /* 0x0000007937377220 */ /* 0x080fe40000410000 */
[-C--:B------:R-:W-:Y:S02]  /*4ea0*/  FMUL.FTZ R60, R60, R124.reuse ;  /* 0x0000007c3c3c7220 */ /* 0x080fe40000410000 */
[-C--:B------:R-:W-:Y:S01]  /*4eb0*/  FMUL.FTZ R36, R64, R124.reuse ;  /* 0x0000007c40247220 */ /* 0x080fe20000410000 */
[----:B---3--:R-:W-:Y:S01]  /*4ec0*/  HMMA.16816.F32 R44, R96, R48, R44 ;  /* 0x00000030602c723c */ /* 0x008fe2000000182c */
[----:B------:R-:W-:Y:S01]  /*4ed0*/  FMUL.FTZ R37, R65, R124 ;  /* 0x0000007c41257220 */ /* 0x000fe20000410000 */
[----:B------:R-:W-:Y:S01]  /*4ee0*/  MUFU.EX2 R173, R173 ;  /* 0x000000ad00ad7308 */ /* 0x000fe20000000800 */
[----:B------:R-:W-:-:S02]  /*4ef0*/  FMUL.FTZ R38, R66, R121 ;  /* 0x0000007942267220 */ /* 0x000fc40000410000 */
[-C--:B------:R-:W-:Y:S02]  /*4f00*/  FMUL.FTZ R39, R67, R121.reuse ;  /* 0x0000007943277220 */ /* 0x080fe40000410000 */
[-C--:B------:R-:W-:Y:S01]  /*4f10*/  FMUL.FTZ R61, R61, R124.reuse ;  /* 0x0000007c3d3d7220 */ /* 0x080fe20000410000 */
[C---:B------:R-:W-:Y:S01]  /*4f20*/  HMMA.16816.F32 R48, R96.reuse, R50, R76 ;  /* 0x000000326030723c */ /* 0x040fe2000000184c */
[----:B------:R-:W3:Y:S01]  /*4f30*/  LDSM.16.MT88.4 R76, [R140+0x8800] ;  /* 0x008800008c4c783b */ /* 0x000ee20000004200 */
[----:B------:R-:W2:Y:S01]  /*4f40*/  MUFU.EX2 R168, R168 ;  /* 0x000000a800a87308 */ /* 0x000ea20000000800 */
[-C--:B------:R-:W-:Y:S02]  /*4f50*/  FMUL.FTZ R62, R62, R121.reuse ;  /* 0x000000793e3e7220 */ /* 0x080fe40000410000 */
[----:B------:R-:W-:Y:S01]  /*4f60*/  FMUL.FTZ R63, R63, R121 ;  /* 0x000000793f3f7220 */ /* 0x000fe20000410000 */
[----:B------:R-:W-:Y:S01]  /*4f70*/  LDSM.16.MT88.4 R64, [R136+0xa000] ;  /* 0x00a000008840783b */ /* 0x000fe20000004200 */
[-C--:B------:R-:W-:Y:S01]  /*4f80*/  FMUL.FTZ R88, R88, R124.reuse ;  /* 0x0000007c58587220 */ /* 0x080fe20000410000 */
[----:B-1----:R-:W-:Y:S01]  /*4f90*/  HMMA.16816.F32 R36, R96, R40, R36 ;  /* 0x000000286024723c */ /* 0x002fe20000001824 */
[----:B------:R-:W-:-:S02]  /*4fa0*/  FMUL.FTZ R89, R89, R124 ;  /* 0x0000007c59597220 */ /* 0x000fc40000410000 */
[-C--:B------:R-:W-:Y:S02]  /*4fb0*/  FMUL.FTZ R90, R90, R121.reuse ;  /* 0x000000795a5a7220 */ /* 0x080fe40000410000 */
[-C--:B------:R-:W-:Y:S02]  /*4fc0*/  FMUL.FTZ R91, R91, R121.reuse ;  /* 0x000000795b5b7220 */ /* 0x080fe40000410000 */
[-C--:B------:R-:W-:Y:S01]  /*4fd0*/  FMUL.FTZ R80, R80, R124.reuse ;  /* 0x0000007c50507220 */ /* 0x080fe20000410000 */
[----:B------:R-:W-:Y:S01]  /*4fe0*/  HMMA.16816.F32 R40, R96, R42, R68 ;  /* 0x0000002a6028723c */ /* 0x000fe20000001844 */
[----:B------:R-:W-:Y:S02]  /*4ff0*/  FMUL.FTZ R81, R81, R124 ;  /* 0x0000007c51517220 */ /* 0x000fe40000410000 */
[-C--:B------:R-:W-:Y:S02]  /*5000*/  FMUL.FTZ R82, R82, R121.reuse ;  /* 0x0000007952527220 */ /* 0x080fe40000410000 */
[----:B------:R-:W-:-:S02]  /*5010*/  FMUL.FTZ R83, R83, R121 ;  /* 0x0000007953537220 */ /* 0x000fc40000410000 */
[----:B--2---:R-:W-:Y:S01]  /*5020*/  F2FP.PACK_AB R68, R175, R178 ;  /* 0x000000b2af44723e */ /* 0x004fe200000000ff */
[C---:B------:R-:W-:Y:S01]  /*5030*/  HMMA.16816.F32 R20, R96.reuse, R24, R20 ;  /* 0x000000186014723c */ /* 0x040fe20000001814 */
[----:B-----5:R-:W-:Y:S01]  /*5040*/  F2FP.PACK_AB R69, R172, R179 ;  /* 0x000000b3ac45723e */ /* 0x020fe200000000ff */
[--C-:B------:R-:W-:Y:S01]  /*5050*/  FFMA.FTZ R183, R176, c[0x0][0x23c], -R167.reuse ;  /* 0x00008f00b0b77a23 */ /* 0x100fe200000108a7 */
[----:B------:R-:W-:Y:S01]  /*5060*/  F2FP.PACK_AB R70, R169, R174 ;  /* 0x000000aea946723e */ /* 0x000fe200000000ff */
[--C-:B------:R-:W-:Y:S01]  /*5070*/  FFMA.FTZ R176, R180, c[0x0][0x23c], -R167.reuse ;  /* 0x00008f00b4b07a23 */ /* 0x100fe200000108a7 */
[----:B------:R-:W-:Y:S01]  /*5080*/  F2FP.PACK_AB R71, R168, R173 ;  /* 0x000000ada847723e */ /* 0x000fe200000000ff */
[----:B------:R-:W-:Y:S02]  /*5090*/  FFMA.FTZ R180, R177, c[0x0][0x23c], -R112 ;  /* 0x00008f00b1b47a23 */ /* 0x000fe40000010870 */
[----:B------:R-:W-:Y:S01]  /*50a0*/  HMMA.16816.F32 R28, R96, R32, R28 ;  /* 0x00000020601c723c */ /* 0x000fe2000000181c */
[--C-:B------:R-:W-:Y:S01]  /*50b0*/  FFMA.FTZ R185, R100, c[0x0][0x23c], -R167.reuse ;  /* 0x00008f0064b97a23 */ /* 0x100fe200000108a7 */
[----:B------:R-:W-:Y:S01]  /*50c0*/  MUFU.EX2 R183, R183 ;  /* 0x000000b700b77308 */ /* 0x000fe20000000800 */
[----:B------:R-:W-:-:S02]  /*50d0*/  FFMA.FTZ R182, R102, c[0x0][0x23c], -R167 ;  /* 0x00008f0066b67a23 */ /* 0x000fc400000108a7 */
[--C-:B------:R-:W-:Y:S02]  /*50e0*/  FFMA.FTZ R187, R103, c[0x0][0x23c], -R112.reuse ;  /* 0x00008f0067bb7a23 */ /* 0x100fe40000010870 */
[--C-:B------:R-:W-:Y:S01]  /*50f0*/  FFMA.FTZ R184, R181, c[0x0][0x23c], -R112.reuse ;  /* 0x00008f00b5b87a23 */ /* 0x100fe20000010870 */
[C---:B----4-:R-:W-:Y:S01]  /*5100*/  HMMA.16816.F32 R12, R68.reuse, R72, R12 ;  /* 0x00000048440c723c */ /* 0x050fe2000000180c */
[--C-:B------:R-:W-:Y:S01]  /*5110*/  FFMA.FTZ R177, R101, c[0x0][0x23c], -R112.reuse ;  /* 0x00008f0065b17a23 */ /* 0x100fe20000010870 */
[----:B------:R-:W-:Y:S01]  /*5120*/  MUFU.EX2 R185, R185 ;  /* 0x000000b900b97308 */ /* 0x000fe20000000800 */
[----:B------:R-:W-:Y:S01]  /*5130*/  LDSM.16.MT88.4 R100, [R136+0xb000] ;  /* 0x00b000008864783b */ /* 0x000fe20000004200 */
[--C-:B------:R-:W-:Y:S02]  /*5140*/  FFMA.FTZ R186, R115, c[0x0][0x23c], -R167.reuse ;  /* 0x00008f0073ba7a23 */ /* 0x100fe400000108a7 */
[----:B------:R-:W-:Y:S02]  /*5150*/  FFMA.FTZ R115, R127, c[0x0][0x23c], -R167 ;  /* 0x00008f007f737a23 */ /* 0x000fe400000108a7 */
[----:B---3--:R-:W-:Y:S01]  /*5160*/  HMMA.16816.F32 R4, R68, R76, R4 ;  /* 0x0000004c4404723c */ /* 0x008fe20000001804 */
[--C-:B------:R-:W-:Y:S01]  /*5170*/  FFMA.FTZ R188, R125, c[0x0][0x23c], -R112.reuse ;  /* 0x00008f007dbc7a23 */ /* 0x100fe20000010870 */
[----:B------:R-:W-:Y:S01]  /*5180*/  MUFU.EX2 R182, R182 ;  /* 0x000000b600b67308 */ /* 0x000fe20000000800 */
[----:B------:R-:W-:-:S02]  /*5190*/  FFMA.FTZ R127, R105, c[0x0][0x23c], -R112 ;  /* 0x00008f00697f7a23 */ /* 0x000fc40000010870 */
[--C-:B------:R-:W-:Y:S02]  /*51a0*/  FFMA.FTZ R125, R157, c[0x0][0x23c], -R112.reuse ;  /* 0x00008f009d7d7a23 */ /* 0x100fe40000010870 */
[--C-:B------:R-:W-:Y:S01]  /*51b0*/  FFMA.FTZ R181, R104, c[0x0][0x23c], -R167.reuse ;  /* 0x00008f0068b57a23 */ /* 0x100fe200000108a7 */
[C---:B------:R-:W-:Y:S01]  /*51c0*/  HMMA.16816.F32 R8, R68.reuse, R78, R8 ;  /* 0x0000004e4408723c */ /* 0x040fe20000001808 */
[----:B------:R-:W1:Y:S01]  /*51d0*/  LDSM.16.MT88.4 R76, [R137+0x8800] ;  /* 0x00880000894c783b */ /* 0x000e620000004200 */
[----:B------:R-:W-:Y:S01]  /*51e0*/  MUFU.EX2 R176, R176 ;  /* 0x000000b000b07308 */ /* 0x000fe20000000800 */
[----:B------:R-:W-:Y:S01]  /*51f0*/  FFMA.FTZ R166, R166, c[0x0][0x23c], -R167 ;  /* 0x00008f00a6a67a23 */ /* 0x000fe200000108a7 */
[----:B------:R-:W-:Y:S01]  /*5200*/  @P0 IADD3 R167, R120, -0x3, RZ ;  /* 0xfffffffd78a70810 */ /* 0x000fe20007ffe0ff */
[----:B------:R-:W-:Y:S02]  /*5210*/  FFMA.FTZ R112, R106, c[0x0][0x23c], -R112 ;  /* 0x00008f006a707a23 */ /* 0x000fe40000010870 */
[----:B------:R-:W-:Y:S01]  /*5220*/  FFMA.FTZ R114, R171, R124, R114 ;  /* 0x0000007cab727223 */ /* 0x000fe20000010072 */
[----:B------:R-:W-:Y:S01]  /*5230*/  HMMA.16816.F32 R16, R68, R74, R16 ;  /* 0x0000004a4410723c */ /* 0x000fe20000001810 */
[----:B------:R-:W2:Y:S01]  /*5240*/  LDSM.16.MT88.4 R72, [R136+0x8800] ;  /* 0x008800008848783b */ /* 0x000ea20000004200 */
[----:B------:R-:W-:Y:S01]  /*5250*/  MUFU.EX2 R187, R187 ;  /* 0x000000bb00bb7308 */ /* 0x000fe20000000800 */
[----:B------:R-:W-:-:S04]  /*5260*/  FADD.FTZ R113, R113, R114 ;  /* 0x0000007271717221 */ /* 0x000fc80000010000 */
[----:B------:R-:W-:Y:S01]  /*5270*/  FADD.FTZ R110, R110, R113 ;  /* 0x000000716e6e7221 */ /* 0x000fe20000010000 */
[----:B------:R-:W-:Y:S02]  /*5280*/  HMMA.16816.F32 R24, R96, R26, R52 ;  /* 0x0000001a6018723c */ /* 0x000fe40000001834 */
[----:B------:R-:W-:Y:S01]  /*5290*/  MUFU.EX2 R180, R180 ;  /* 0x000000b400b47308 */ /* 0x000fe20000000800 */
[----:B------:R-:W-:-:S04]  /*52a0*/  FADD.FTZ R109, R109, R110 ;  /* 0x0000006e6d6d7221 */ /* 0x000fc80000010000 */
[-C--:B------:R-:W-:Y:S01]  /*52b0*/  FMUL.FTZ R52, R92, R124.reuse ;  /* 0x0000007c5c347220 */ /* 0x080fe20000410000 */
[C---:B------:R-:W-:Y:S01]  /*52c0*/  HMMA.16816.F32 R32, R96.reuse, R34, R60 ;  /* 0x000000226020723c */ /* 0x040fe2000000183c */
[-C--:B------:R-:W-:Y:S01]  /*52d0*/  FMUL.FTZ R53, R93, R124.reuse ;  /* 0x0000007c5d357220 */ /* 0x080fe20000410000 */
[----:B------:R-:W-:Y:S01]  /*52e0*/  MUFU.EX2 R184, R184 ;  /* 0x000000b800b87308 */ /* 0x000fe20000000800 */
[-C--:B------:R-:W-:Y:S02]  /*52f0*/  FMUL.FTZ R54, R94, R121.reuse ;  /* 0x000000795e367220 */ /* 0x080fe40000410000 */
[-C--:B------:R-:W-:Y:S02]  /*5300*/  FMUL.FTZ R55, R95, R121.reuse ;  /* 0x000000795f377220 */ /* 0x080fe40000410000 */
[-C--:B------:R-:W-:Y:S02]  /*5310*/  FMUL.FTZ R60, R84, R124.reuse ;  /* 0x0000007c543c7220 */ /* 0x080fe40000410000 */
[----:B------:R-:W-:Y:S01]  /*5320*/  FMUL.FTZ R61, R85, R124 ;  /* 0x0000007c553d7220 */ /* 0x000fe20000410000 */
[----:B------:R-:W-:Y:S01]  /*5330*/  MUFU.EX2 R177, R177 ;  /* 0x000000b100b17308 */ /* 0x000fe20000000800 */
[-C--:B------:R-:W-:Y:S01]  /*5340*/  FMUL.FTZ R62, R86, R121.reuse ;  /* 0x00000079563e7220 */ /* 0x080fe20000410000 */
[----:B------:R-:W-:Y:S01]  /*5350*/  HMMA.16816.F32 R52, R96, R56, R52 ;  /* 0x000000386034723c */ /* 0x000fe20000001834 */
[----:B------:R-:W-:-:S02]  /*5360*/  FMUL.FTZ R63, R87, R121 ;  /* 0x00000079573f7220 */ /* 0x000fc40000410000 */
[----:B------:R-:W-:Y:S02]  /*5370*/  FFMA.FTZ R121, R170, R121, R107 ;  /* 0x00000079aa797223 */ /* 0x000fe4000001006b */
[----:B------:R-:W-:Y:S01]  /*5380*/  FADD.FTZ R178, R178, R109 ;  /* 0x0000006db2b27221 */ /* 0x000fe20000010000 */
[----:B------:R-:W-:Y:S01]  /*5390*/  MUFU.EX2 R181, R181 ;  /* 0x000000b500b57308 */ /* 0x000fe20000000800 */
[----:B------:R-:W-:Y:S01]  /*53a0*/  FADD.FTZ R2, R2, R121 ;  /* 0x0000007902027221 */ /* 0x000fe20000010000 */
[C---:B-1----:R-:W-:Y:S01]  /*53b0*/  HMMA.16816.F32 R20, R68.reuse, R76, R20 ;  /* 0x0000004c4414723c */ /* 0x042fe20000001814 */
[----:B------:R-:W-:Y:S02]  /*53c0*/  FADD.FTZ R175, R175, R178 ;  /* 0x000000b2afaf7221 */ /* 0x000fe40000010000 */
[----:B------:R-:W-:Y:S01]  /*53d0*/  FADD.FTZ R111, R111, R2 ;  /* 0x000000026f6f7221 */ /* 0x000fe20000010000 */
[-C--:B------:R-:W-:Y:S01]  /*53e0*/  MOV R2, R108.reuse ;  /* 0x0000006c00027202 */ /* 0x080fe20000000f00 */
[----:B------:R-:W-:Y:S01]  /*53f0*/  FADD.FTZ R174, R174, R175 ;  /* 0x000000afaeae7221 */ /* 0x000fe20000010000 */
[----:B------:R-:W1:Y:S01]  /*5400*/  MUFU.EX2 R186, R186 ;  /* 0x000000ba00ba7308 */ /* 0x000e620000000800 */
[----:B------:R-:W-:Y:S01]  /*5410*/  FADD.FTZ R0, R0, R111 ;  /* 0x0000006f00007221 */ /* 0x000fe20000010000 */
[C---:B------:R-:W-:Y:S01]  /*5420*/  HMMA.16816.F32 R24, R68.reuse, R78, R24 ;  /* 0x0000004e4418723c */ /* 0x040fe20000001818 */
[----:B------:R-:W3:Y:S01]  /*5430*/  LDSM.16.MT88.4 R76, [R140+0xa800] ;  /* 0x00a800008c4c783b */ /* 0x000ee20000004200 */
[----:B------:R-:W-:Y:S01]  /*5440*/  FADD.FTZ R174, R169, R174 ;  /* 0x000000aea9ae7221 */ /* 0x000fe20000010000 */
[----:B------:R-:W-:Y:S01]  /*5450*/  @P0 MOV R2, R108 ;  /* 0x0000006c00020202 */ /* 0x000fe20000000f00 */
[----:B------:R-:W-:Y:S01]  /*5460*/  FADD.FTZ R179, R179, R0 ;  /* 0x00000000b3b37221 */ /* 0x000fe20000010000 */
[-C--:B------:R-:W-:Y:S01]  /*5470*/  MOV R0, R3.reuse ;  /* 0x0000000300007202 */ /* 0x080fe20000000f00 */
[----:B------:R-:W-:Y:S01]  /*5480*/  MUFU.EX2 R115, R115 ;  /* 0x0000007300737308 */ /* 0x000fe20000000800 */
[----:B------:R-:W-:Y:S01]  /*5490*/  @P0 MOV R0, R3 ;  /* 0x0000000300000202 */ /* 0x000fe20000000f00 */
[----:B--2---:R-:W-:Y:S01]  /*54a0*/  HMMA.16816.F32 R28, R68, R72, R28 ;  /* 0x00000048441c723c */ /* 0x004fe2000000181c */
[----:B------:R-:W-:-:S04]  /*54b0*/  FADD.FTZ R172, R172, R179 ;  /* 0x000000b3acac7221 */ /* 0x000fc80000010000 */
[----:B------:R-:W-:Y:S01]  /*54c0*/  FADD.FTZ R173, R173, R172 ;  /* 0x000000acadad7221 */ /* 0x000fe20000010000 */
[----:B------:R-:W2:Y:S01]  /*54d0*/  MUFU.EX2 R166, R166 ;  /* 0x000000a600a67308 */ /* 0x000ea20000000800 */
[----:B-1----:R-:W-:Y:S01]  /*54e0*/  F2FP.PACK_AB R104, R186, R181 ;  /* 0x000000b5ba68723e */ /* 0x002fe200000000ff */
[----:B------:R-:W-:Y:S01]  /*54f0*/  HMMA.16816.F32 R32, R68, R74, R32 ;  /* 0x0000004a4420723c */ /* 0x000fe20000001820 */
[----:B------:R-:W1:Y:S01]  /*5500*/  LDSM.16.MT88.4 R72, [R138+0xa800] ;  /* 0x00a800008a48783b */ /* 0x000e620000004200 */
[----:B------:R-:W-:-:S04]  /*5510*/  FADD.FTZ R168, R168, R173 ;  /* 0x000000ada8a87221 */ /* 0x000fc80000010000 */
[----:B------:R-:W-:Y:S02]  /*5520*/  MUFU.EX2 R127, R127 ;  /* 0x0000007f007f7308 */ /* 0x000fe40000000800 */
[C---:B------:R-:W-:Y:S06]  /*5530*/  HMMA.16816.F32 R60, R96.reuse, R64, R60 ;  /* 0x00000040603c723c */ /* 0x040fec000000183c */
[----:B------:R-:W4:Y:S01]  /*5540*/  MUFU.EX2 R188, R188 ;  /* 0x000000bc00bc7308 */ /* 0x000f220000000800 */
[----:B--2---:R-:W-:Y:S01]  /*5550*/  F2FP.PACK_AB R106, R166, R115 ;  /* 0x00000073a66a723e */ /* 0x004fe200000000ff */
[C---:B------:R-:W-:Y:S01]  /*5560*/  HMMA.16816.F32 R64, R96.reuse, R66, R88 ;  /* 0x000000426040723c */ /* 0x040fe20000001858 */
[----:B------:R-:W-:Y:S05]  /*5570*/  LDSM.16.MT88.4 R88, [R140+0x9000] ;  /* 0x009000008c58783b */ /* 0x000fea0000004200 */
[----:B------:R-:W-:Y:S02]  /*5580*/  MUFU.EX2 R125, R125 ;  /* 0x0000007d007d7308 */ /* 0x000fe40000000800 */
[----:B------:R-:W-:Y:S01]  /*5590*/  HMMA.16816.F32 R56, R96, R58, R80 ;  /* 0x0000003a6038723c */ /* 0x000fe20000001850 */
[----:B------:R-:W-:Y:S05]  /*55a0*/  LDSM.16.MT88.4 R80, [R137+0xb000] ;  /* 0x00b000008950783b */ /* 0x000fea0000004200 */
[----:B------:R-:W2:Y:S01]  /*55b0*/  MUFU.EX2 R112, R112 ;  /* 0x0000007000707308 */ /* 0x000ea20000000800 */
[----:B----4-:R-:W-:Y:S01]  /*55c0*/  F2FP.PACK_AB R105, R188, R127 ;  /* 0x0000007fbc69723e */ /* 0x010fe200000000ff */
[C---:B---3--:R-:W-:Y:S08]  /*55d0*/  HMMA.16816.F32 R36, R68.reuse, R76, R36 ;  /* 0x0000004c4424723c */ /* 0x048ff00000001824 */
[----:B------:R-:W-:Y:S01]  /*55e0*/  HMMA.16816.F32 R40, R68, R78, R40 ;  /* 0x0000004e4428723c */ /* 0x000fe20000001828 */
[----:B------:R-:W3:Y:S01]  /*55f0*/  LDSM.16.MT88.4 R76, [R137+0xa800] ;  /* 0x00a80000894c783b */ /* 0x000ee20000004200 */
[----:B--2---:R-:W-:-:S06]  /*5600*/  F2FP.PACK_AB R107, R112, R125 ;  /* 0x0000007d706b723e */ /* 0x004fcc00000000ff */
[C---:B-1----:R-:W-:Y:S08]  /*5610*/  HMMA.16816.F32 R44, R68.reuse, R72, R44 ;  /* 0x00000048442c723c */ /* 0x042ff0000000182c */
[C---:B------:R-:W-:Y:S01]  /*5620*/  HMMA.16816.F32 R48, R68.reuse, R74, R48 ;  /* 0x0000004a4430723c */ /* 0x040fe20000001830 */
[----:B------:R-:W1:Y:S07]  /*5630*/  LDSM.16.MT88.4 R72, [R136+0xa800] ;  /* 0x00a800008848783b */ /* 0x000e6e0000004200 */
[C---:B---3--:R-:W-:Y:S08]  /*5640*/  HMMA.16816.F32 R52, R68.reuse, R76, R52 ;  /* 0x0000004c4434723c */ /* 0x048ff00000001834 */
[C---:B------:R-:W-:Y:S01]  /*5650*/  HMMA.16816.F32 R56, R68.reuse, R78, R56 ;  /* 0x0000004e4438723c */ /* 0x040fe20000001838 */
[----:B------:R-:W-:Y:S07]  /*5660*/  LDSM.16.MT88.4 R76, [R138+0xb000] ;  /* 0x00b000008a4c783b */ /* 0x000fee0000004200 */
[C---:B-1----:R-:W-:Y:S08]  /*5670*/  HMMA.16816.F32 R60, R68.reuse, R72, R60 ;  /* 0x00000048443c723c */ /* 0x042ff0000000183c */
[----:B------:R-:W-:Y:S01]  /*5680*/  HMMA.16816.F32 R64, R68, R74, R64 ;  /* 0x0000004a4440723c */ /* 0x000fe20000001840 */
[----:B------:R-:W1:Y:S06]  /*5690*/  LDSM.16.MT88.4 R72, [R138+0x9000] ;  /* 0x009000008a48783b */ /* 0x000e6c0000004200 */
        /* <DEDUP_REMOVED lines=11> */
[----:B------:R-:W2:Y:S01]  /*5750*/  LDSM.16.MT88.4 R4, [R136+0x9000] ;  /* 0x009000008804783b */ /* 0x000ea20000004200 */
[----:B------:R-:W-:Y:S02]  /*5760*/  FADD.FTZ R176, R176, R183 ;  /* 0x000000b7b0b07221 */ /* 0x000fe40000010000 */
[----:B------:R-:W-:Y:S02]  /*5770*/  FADD.FTZ R184, R177, R184 ;  /* 0x000000b8b1b87221 */ /* 0x000fe40000010000 */
[----:B------:R-:W-:-:S02]  /*5780*/  FADD.FTZ R181, R181, R176 ;  /* 0x000000b0b5b57221 */ /* 0x000fc40000010000 */
[C---:B------:R-:W-:Y:S01]  /*5790*/  HMMA.16816.F32 R88, R68.reuse, R90, R8 ;  /* 0x0000005a4458723c */ /* 0x040fe20000001808 */
[----:B------:R-:W3:Y:S01]  /*57a0*/  LDSM.16.MT88.4 R8, [R137+0x9000] ;  /* 0x009000008908783b */ /* 0x000ee20000004200 */
[----:B------:R-:W-:Y:S02]  /*57b0*/  FADD.FTZ R127, R127, R184 ;  /* 0x000000b87f7f7221 */ /* 0x000fe40000010000 */
[----:B------:R-:W-:Y:S02]  /*57c0*/  FADD.FTZ R186, R186, R181 ;  /* 0x000000b5baba7221 */ /* 0x000fe40000010000 */
[----:B------:R-:W-:Y:S02]  /*57d0*/  FADD.FTZ R188, R188, R127 ;  /* 0x0000007fbcbc7221 */ /* 0x000fe40000010000 */
[----:B------:R-:W-:Y:S01]  /*57e0*/  HMMA.16816.F32 R92, R68, R80, R52 ;  /* 0x00000050445c723c */ /* 0x000fe20000001834 */
[----:B------:R-:W-:Y:S01]  /*57f0*/  LDSM.16.MT88.4 R52, [R137+0x9800] ;  /* 0x009800008934783b */ /* 0x000fe20000004200 */
[----:B------:R-:W-:-:S02]  /*5800*/  FADD.FTZ R115, R115, R186 ;  /* 0x000000ba73737221 */ /* 0x000fc40000010000 */
[----:B------:R-:W-:Y:S02]  /*5810*/  FADD.FTZ R125, R125, R188 ;  /* 0x000000bc7d7d7221 */ /* 0x000fe40000010000 */
[----:B------:R-:W-:Y:S02]  /*5820*/  FADD.FTZ R171, R166, R115 ;  /* 0x00000073a6ab7221 */ /* 0x000fe40000010000 */
[----:B-1----:R-:W-:Y:S01]  /*5830*/  HMMA.16816.F32 R12, R68, R72, R12 ;  /* 0x00000048440c723c */ /* 0x002fe2000000180c */
[----:B------:R-:W-:-:S07]  /*5840*/  FADD.FTZ R170, R112, R125 ;  /* 0x0000007d70aa7221 */ /* 0x000fce0000010000 */
[C---:B------:R-:W-:Y:S08]  /*5850*/  HMMA.16816.F32 R16, R68.reuse, R74, R16 ;  /* 0x0000004a4410723c */ /* 0x040ff00000001810 */
[C---:B------:R-:W-:Y:S01]  /*5860*/  HMMA.16816.F32 R72, R68.reuse, R76, R44 ;  /* 0x0000004c4448723c */ /* 0x040fe2000000182c */
[----:B------:R-:W-:Y:S07]  /*5870*/  LDSM.16.MT88.4 R44, [R138+0x9800] ;  /* 0x009800008a2c783b */ /* 0x000fee0000004200 */
[C---:B--2---:R-:W-:Y:S08]  /*5880*/  HMMA.16816.F32 R28, R68.reuse, R4, R28 ;  /* 0x00000004441c723c */ /* 0x044ff0000000181c */
[C---:B------:R-:W-:Y:S01]  /*5890*/  HMMA.16816.F32 R32, R68.reuse, R6, R32 ;  /* 0x000000064420723c */ /* 0x040fe20000001820 */
[----:B------:R-:W1:Y:S07]  /*58a0*/  LDSM.16.MT88.4 R4, [R140+0xb000] ;  /* 0x00b000008c04783b */ /* 0x000e6e0000004200 */
[C---:B---3--:R-:W-:Y:S08]  /*58b0*/  HMMA.16816.F32 R20, R68.reuse, R8, R20 ;  /* 0x000000084414723c */ /* 0x048ff00000001814 */
[C---:B------:R-:W-:Y:S08]  /*58c0*/  HMMA.16816.F32 R24, R68.reuse, R10, R24 ;  /* 0x0000000a4418723c */ /* 0x040ff00000001818 */
[C---:B------:R-:W-:Y:S01]  /*58d0*/  HMMA.16816.F32 R84, R68.reuse, R100, R60 ;  /* 0x000000644454723c */ /* 0x040fe2000000183c */
[----:B------:R-:W2:Y:S07]  /*58e0*/  LDSM.16.MT88.4 R60, [R136+0x9800] ;  /* 0x00980000883c783b */ /* 0x000eae0000004200 */
[C---:B------:R-:W-:Y:S08]  /*58f0*/  HMMA.16816.F32 R76, R68.reuse, R78, R48 ;  /* 0x0000004e444c723c */ /* 0x040ff00000001830 */
[C---:B------:R-:W-:Y:S08]  /*5900*/  HMMA.16816.F32 R80, R68.reuse, R82, R56 ;  /* 0x000000524450723c */ /* 0x040ff00000001838 */
[C---:B-1----:R-:W-:Y:S01]  /*5910*/  HMMA.16816.F32 R8, R68.reuse, R4, R36 ;  /* 0x000000044408723c */ /* 0x042fe20000001824 */
[----:B------:R-:W1:Y:S07]  /*5920*/  LDSM.16.MT88.4 R36, [R140+0x9800] ;  /* 0x009800008c24783b */ /* 0x000e6e0000004200 */
[C---:B------:R-:W-:Y:S08]  /*5930*/  HMMA.16816.F32 R4, R68.reuse, R6, R40 ;  /* 0x000000064404723c */ /* 0x040ff00000001828 */
[----:B------:R-:W-:Y:S01]  /*5940*/  HMMA.16816.F32 R100, R68, R102, R64 ;  /* 0x000000664464723c */ /* 0x000fe20000001840 */
[----:B------:R-:W3:Y:S07]  /*5950*/  LDSM.16.MT88.4 R68, [R140+0xb800] ;  /* 0x00b800008c44783b */ /* 0x000eee0000004200 */
[C---:B------:R-:W-:Y:S01]  /*5960*/  HMMA.16816.F32 R40, R104.reuse, R44, R12 ;  /* 0x0000002c6828723c */ /* 0x040fe2000000180c */
[----:B------:R-:W-:Y:S07]  /*5970*/  LDSM.16.MT88.4 R12, [R138+0xb800] ;  /* 0x00b800008a0c783b */ /* 0x000fee0000004200 */
[C---:B------:R-:W-:Y:S08]  /*5980*/  HMMA.16816.F32 R48, R104.reuse, R52, R20 ;  /* 0x000000346830723c */ /* 0x040ff00000001814 */
[C---:B--2---:R-:W-:Y:S08]  /*5990*/  HMMA.16816.F32 R56, R104.reuse, R60, R28 ;  /* 0x0000003c6838723c */ /* 0x044ff0000000181c */
[C---:B-1----:R-:W-:Y:S08]  /*59a0*/  HMMA.16816.F32 R96, R104.reuse, R36, R96 ;  /* 0x000000246860723c */ /* 0x042ff00000001860 */
[C---:B------:R-:W-:Y:S01]  /*59b0*/  HMMA.16816.F32 R36, R104.reuse, R38, R88 ;  /* 0x000000266824723c */ /* 0x040fe20000001858 */
[----:B------:R-:W1:Y:S07]  /*59c0*/  LDSM.16.MT88.4 R88, [R136+0xb800] ;  /* 0x00b800008858783b */ /* 0x000e6e0000004200 */
[C---:B---3--:R-:W-:Y:S08]  /*59d0*/  HMMA.16816.F32 R64, R104.reuse, R68, R8 ;  /* 0x000000446840723c */ /* 0x048ff00000001808 */
[C---:B------:R-:W-:Y:S01]  /*59e0*/  HMMA.16816.F32 R68, R104.reuse, R70, R4 ;  /* 0x000000466844723c */ /* 0x040fe20000001804 */
[----:B------:R-:W2:Y:S07]  /*59f0*/  LDSM.16.MT88.4 R4, [R137+0xb800] ;  /* 0x00b800008904783b */ /* 0x000eae0000004200 */
[C---:B------:R-:W-:Y:S08]  /*5a00*/  HMMA.16816.F32 R44, R104.reuse, R46, R16 ;  /* 0x0000002e682c723c */ /* 0x040ff00000001810 */
[C---:B------:R-:W-:Y:S08]  /*5a10*/  HMMA.16816.F32 R52, R104.reuse, R54, R24 ;  /* 0x000000366834723c */ /* 0x040ff00000001818 */
[C---:B------:R-:W-:Y:S08]  /*5a20*/  HMMA.16816.F32 R60, R104.reuse, R62, R32 ;  /* 0x0000003e683c723c */ /* 0x040ff00000001820 */
[C---:B-1----:R-:W-:Y:S08]  /*5a30*/  HMMA.16816.F32 R84, R104.reuse, R88, R84 ;  /* 0x000000586854723c */ /* 0x042ff00000001854 */
[C---:B------:R-:W-:Y:S08]  /*5a40*/  HMMA.16816.F32 R72, R104.reuse, R12, R72 ;  /* 0x0000000c6848723c */ /* 0x040ff00000001848 */
[C---:B------:R-:W-:Y:S08]  /*5a50*/  HMMA.16816.F32 R76, R104.reuse, R14, R76 ;  /* 0x0000000e684c723c */ /* 0x040ff0000000184c */
[C---:B--2---:R-:W-:Y:S08]  /*5a60*/  HMMA.16816.F32 R92, R104.reuse, R4, R92 ;  /* 0x00000004685c723c */ /* 0x044ff0000000185c */
[C---:B------:R-:W-:Y:S08]  /*5a70*/  HMMA.16816.F32 R80, R104.reuse, R6, R80 ;  /* 0x000000066850723c */ /* 0x040ff00000001850 */
[----:B------:R-:W-:Y:S01]  /*5a80*/  HMMA.16816.F32 R88, R104, R90, R100 ;  /* 0x0000005a6858723c */ /* 0x000fe20000001864 */
[----:B------:R-:W-:Y:S05]  /*5a90*/  @!UPT UIADD3 URZ, URZ, URZ, URZ ;  /* 0x0000003f3f3ff290 */ /* 0x000fea000fffe03f */
[----:B------:R-:W-:Y:S11]  /*5aa0*/  @P0 BRA `(.L_x_484) ;  /* 0x0000001000000947 */ /* 0x000ff60003800000 */
.L_x_482:
[----:B------:R-:W-:-:S07]  /*5ab0*/  IADD3 R167, R126, -0x1, RZ ;  /* 0xffffffff7ea77810 */ /* 0x000fce0007ffe0ff */
.L_x_484:
[----:B------:R-:W-:-:S13]  /*5ac0*/  ISETP.GE.AND P0, PT, R167, RZ, PT ;  /* 0x000000ffa700720c */ /* 0x000fda0003f06270 */
[----:B------:R-:W-:Y:S05]  /*5ad0*/  @!P0 BRA `(.L_x_485) ;  /* 0x00001f6000008947 */ /* 0x000fea0003800000 */
[----:B------:R-:W-:Y:S01]  /*5ae0*/  ULDC.64 UR4, c[0x0][0x198] ;  /* 0x0000660000047ab9 */ /* 0x000fe20000000a00 */
[C---:B------:R-:W-:Y:S01]  /*5af0*/  SHF.L.U64.HI R166, R116.reuse, 0x5, R117 ;  /* 0x0000000574a67819 */ /* 0x040fe20000010275 */
[----:B------:R-:W-:Y:S01]  /*5b00*/  IMAD.SHL.U32 R157, R116, 0x20, RZ ;  /* 0x00000020749d7824 */ /* 0x000fe200078e00ff */
[----:B------:R-:W-:Y:S01]  /*5b10*/  MOV R3, R0 ;  /* 0x0000000000037202 */ /* 0x000fe20000000f00 */
[----:B------:R-:W-:Y:S01]  /*5b20*/  IMAD.MOV.U32 R101, RZ, RZ, R2 ;  /* 0x000000ffff657224 */ /* 0x000fe200078e0002 */
[----:B------:R-:W-:Y:S01]  /*5b30*/  MOV R168, R118 ;  /* 0x0000007600a87202 */ /* 0x000fe20000000f00 */
[----:B------:R-:W-:Y:S01]  /*5b40*/  IMAD.MOV.U32 R169, RZ, RZ, R123 ;  /* 0x000000ffffa97224 */ /* 0x000fe200078e007b */
[----:B------:R-:W-:Y:S02]  /*5b50*/  USHF.L.U64.HI UR5, UR4, 0x5, UR5 ;  /* 0x0000000504057899 */ /* 0x000fe40008010205 */
[----:B------:R-:W-:Y:S01]  /*5b60*/  USHF.L.U32 UR4, UR4, 0x5, URZ ;  /* 0x0000000504047899 */ /* 0x000fe2000800063f */
[----:B------:R-:W-:Y:S05]  /*5b70*/  BRA `(.L_x_486) ;  /* 0x000001d000007947 */ /* 0x000fea0003800000 */
.L_x_488:
[----:B------:R-:W-:Y:S04]  /*5b80*/  IADD3 R103, R167, -0x1, RZ ;  /* 0xffffffffa7677810 */ /* 0x000fe80007ffe0ff */
[----:B------:R-:W-:Y:S01]  /*5b90*/  SHF.R.S32.HI R0, RZ, 0x1f, R103 ;  /* 0x0000001fff007819 */ /* 0x000fe20000011467 */
[C---:B------:R-:W-:Y:S04]  /*5ba0*/  IMAD.WIDE.U32 R104, R103.reuse, c[0x0][0x198], RZ ;  /* 0x0000660067687a25 */ /* 0x040fe800078e00ff */
[----:B------:R-:W-:Y:S01]  /*5bb0*/  IMAD R0, R0, c[0x0][0x198], RZ ;  /* 0x0000660000007a24 */ /* 0x000fe200078e02ff */
[----:B------:R-:W-:Y:S03]  /*5bc0*/  LEA R2, P1, R104, R158, 0x6 ;  /* 0x0000009e68027211 */ /* 0x000fe600078230ff */
[----:B------:R-:W-:Y:S01]  /*5bd0*/  IMAD R0, R103, c[0x0][0x19c], R0 ;  /* 0x0000670067007a24 */ /* 0x000fe200078e0200 */
[----:B------:R-:W-:Y:S03]  /*5be0*/  LEA R106, P2, R2, c[0x0][0x168], 0x1 ;  /* 0x00005a00026a7a11 */ /* 0x000fe600078408ff */
[----:B------:R-:W-:Y:S05]  /*5bf0*/  IMAD.IADD R103, R105, 0x1, R0 ;  /* 0x0000000169677824 */ /* 0x000fea00078e0200 */
        /* <DEDUP_REMOVED lines=21> */
.L_x_486:
[----:B------:R-:W-:Y:S04]  /*5d50*/  DEPBAR.LE SB0, 0x0 ;  /* 0x000080000000791a */ /* 0x000fe80000000000 */
[----:B------:R-:W-:Y:S01]  /*5d60*/  BAR.SYNC.DEFER_BLOCKING 0x0 ;  /* 0x0000000000007b1d */ /* 0x000fe20000010000 */
[----:B------:R-:W-:Y:S01]  /*5d70*/  SHF.R.S32.HI R2, RZ, 0x1f, R167 ;  /* 0x0000001fff027819 */ /* 0x000fe200000114a7 */
[----:B------:R-:W-:Y:S02]  /*5d80*/  IMAD R0, R148, R167, RZ ;  /* 0x000000a794007224 */ /* 0x000fe400078e02ff */
[-C--:B------:R-:W-:Y:S04]  /*5d90*/  IMAD.WIDE.U32 R102, R167, R149.reuse, R168 ;  /* 0x00000095a7667225 */ /* 0x080fe800078e00a8 */
[----:B------:R-:W-:Y:S01]  /*5da0*/  IMAD R0, R2, R149, R0 ;  /* 0x0000009502007224 */ /* 0x000fe200078e0200 */
[----:B------:R-:W-:Y:S03]  /*5db0*/  LEA R172, P1, R102, c[0x0][0x170], 0x1 ;  /* 0x00005c0066ac7a11 */ /* 0x000fe600078208ff */
[----:B------:R-:W-:Y:S01]  /*5dc0*/  IMAD.IADD R0, R103, 0x1, R0 ;  /* 0x0000000167007824 */ /* 0x000fe200078e0200 */
[-C--:B------:R-:W-:Y:S04]  /*5dd0*/  IADD3 R174, P0, R172, R157.reuse, RZ ;  /* 0x0000009dacae7210 */ /* 0x080fe80007f1e0ff */
[----:B------:R-:W-:Y:S02]  /*5de0*/  LEA.HI.X R173, R102, c[0x0][0x174], R0, 0x1, P1 ;  /* 0x00005d0066ad7a11 */ /* 0x000fe400008f0c00 */
[-C--:B------:R-:W-:Y:S03]  /*5df0*/  IADD3 R102, P1, R174, R157.reuse, RZ ;  /* 0x0000009dae667210 */ /* 0x080fe60007f3e0ff */
[--C-:B------:R-:W-:Y:S01]  /*5e00*/  IMAD.X R175, R173, 0x1, R166.reuse, P0 ;  /* 0x00000001adaf7824 */ /* 0x100fe200000e06a6 */
[----:B------:R-:W-:Y:S01]  /*5e10*/  IADD3 R176, P0, R102, R157, RZ ;  /* 0x0000009d66b07210 */ /* 0x000fe20007f1e0ff */
[----:B------:R-:W-:Y:S01]  /*5e20*/  @!PT LDS RZ, [RZ] ;  /* 0x00000000fffff984 */ /* 0x000fe20000000800 */
[----:B------:R-:W-:Y:S01]  /*5e30*/  @!PT LDS RZ, [RZ] ;  /* 0x00000000fffff984 */ /* 0x000fe20000000800 */
[----:B------:R-:W-:Y:S01]  /*5e40*/  @!PT LDS RZ, [RZ] ;  /* 0x00000000fffff984 */ /* 0x000fe20000000800 */
[----:B------:R1:W-:Y:S02]  /*5e50*/  LDGSTS.E.BYPASS.LTC128B.128 [R151+0x8000], [R172.64] ;  /* 0x08000000ac977fae */ /* 0x0003e4000b901d46 */
[--C-:B------:R-:W-:Y:S02]  /*5e60*/  IMAD.X R103, R175, 0x1, R166.reuse, P1 ;  /* 0x00000001af677824 */ /* 0x100fe400008e06a6 */
[----:B------:R1:W-:Y:S02]  /*5e70*/  LDGSTS.E.BYPASS.LTC128B.128 [R151+0xa000], [R172.64+0x80] ;  /* 0x0a000080ac977fae */ /* 0x0003e4000b901d46 */
[----:B------:R-:W-:Y:S01]  /*5e80*/  IMAD.X R177, R103, 0x1, R166, P0 ;  /* 0x0000000167b17824 */ /* 0x000fe200000e06a6 */
[----:B------:R-:W-:Y:S01]  /*5e90*/  ISETP.GT.AND P0, PT, R167, RZ, PT ;  /* 0x000000ffa700720c */ /* 0x000fe20003f04270 */
        /* <DEDUP_REMOVED lines=8> */
[----:B------:R-:W3:Y:S04]  /*5f20*/  LDSM.16.M88.4 R112, [R145+0x4800] ;  /* 0x004800009170783b */ /* 0x000ee80000000200 */
[----:B------:R-:W4:Y:S04]  /*5f30*/  LDSM.16.M88.4 R116, [R145+0x5000] ;  /* 0x005000009174783b */ /* 0x000f280000000200 */
[----:B------:R-:W0:Y:S04]  /*5f40*/  LDGDEPBAR ;  /* 0x00000000000079af */ /* 0x000e280000000000 */
[----:B------:R-:W5:Y:S04]  /*5f50*/  LDSM.16.M88.4 R120, [R145+0x5800] ;  /* 0x005800009178783b */ /* 0x000f680000000200 */
[----:B------:R-:W-:Y:S01]  /*5f60*/  LDSM.16.M88.4 R124, [R134] ;  /* 0x00000000867c783b */ /* 0x000fe20000000200 */
[C---:B--2---:R-:W-:Y:S08]  /*5f70*/  HMMA.16816.F32 R4, R104.reuse, R108, RZ ;  /* 0x0000006c6804723c */ /* 0x044ff000000018ff */
[C---:B------:R-:W-:Y:S01]  /*5f80*/  HMMA.16816.F32 R8, R104.reuse, R110, RZ ;  /* 0x0000006e6808723c */ /* 0x040fe200000018ff */
[----:B------:R-:W-:Y:S07]  /*5f90*/  LDSM.16.M88.4 R108, [R144] ;  /* 0x00000000906c783b */ /* 0x000fee0000000200 */
[C---:B---3--:R-:W-:Y:S08]  /*5fa0*/  HMMA.16816.F32 R12, R104.reuse, R112, RZ ;  /* 0x00000070680c723c */ /* 0x048ff000000018ff */
[C---:B------:R-:W-:Y:S01]  /*5fb0*/  HMMA.16816.F32 R16, R104.reuse, R114, RZ ;  /* 0x000000726810723c */ /* 0x040fe200000018ff */
[----:B------:R-:W2:Y:S07]  /*5fc0*/  LDSM.16.M88.4 R112, [R143] ;  /* 0x000000008f70783b */ /* 0x000eae0000000200 */
[C---:B----4-:R-:W-:Y:S08]  /*5fd0*/  HMMA.16816.F32 R20, R104.reuse, R116, RZ ;  /* 0x000000746814723c */ /* 0x050ff000000018ff */
[C---:B------:R-:W-:Y:S01]  /*5fe0*/  HMMA.16816.F32 R24, R104.reuse, R118, RZ ;  /* 0x000000766818723c */ /* 0x040fe200000018ff */
[----:B------:R-:W3:Y:S07]  /*5ff0*/  LDSM.16.M88.4 R116, [R135] ;  /* 0x000000008774783b */ /* 0x000eee0000000200 */
[C---:B-----5:R-:W-:Y:S08]  /*6000*/  HMMA.16816.F32 R28, R104.reuse, R120, RZ ;  /* 0x00000078681c723c */ /* 0x060ff000000018ff */
[----:B------:R-:W-:Y:S01]  /*6010*/  HMMA.16816.F32 R32, R104, R122, RZ ;  /* 0x0000007a6820723c */ /* 0x000fe200000018ff */
[----:B------:R-:W4:Y:S04]  /*6020*/  LDSM.16.M88.4 R104, [R133] ;  /* 0x000000008568783b */ /* 0x000f280000000200 */
[----:B------:R-:W-:Y:S03]  /*6030*/  LDSM.16.M88.4 R120, [R139+0x4800] ;  /* 0x004800008b78783b */ /* 0x000fe60000000200 */
[C---:B--2---:R-:W-:Y:S08]  /*6040*/  HMMA.16816.F32 R4, R108.reuse, R112, R4 ;  /* 0x000000706c04723c */ /* 0x044ff00000001804 */
[C---:B------:R-:W-:Y:S01]  /*6050*/  HMMA.16816.F32 R8, R108.reuse, R114, R8 ;  /* 0x000000726c08723c */ /* 0x040fe20000001808 */
[----:B------:R-:W-:Y:S07]  /*6060*/  LDSM.16.M88.4 R112, [R142] ;  /* 0x000000008e70783b */ /* 0x000fee0000000200 */
[C---:B---3--:R-:W-:Y:S08]  /*6070*/  HMMA.16816.F32 R12, R108.reuse, R116, R12 ;  /* 0x000000746c0c723c */ /* 0x048ff0000000180c */
[C---:B------:R-:W-:Y:S01]  /*6080*/  HMMA.16816.F32 R16, R108.reuse, R118, R16 ;  /* 0x000000766c10723c */ /* 0x040fe20000001810 */
[----:B------:R-:W2:Y:S07]  /*6090*/  LDSM.16.M88.4 R116, [R139+0x4000] ;  /* 0x004000008b74783b */ /* 0x000eae0000000200 */
[C---:B------:R-:W-:Y:S08]  /*60a0*/  HMMA.16816.F32 R20, R108.reuse, R124, R20 ;  /* 0x0000007c6c14723c */ /* 0x040ff00000001814 */
[C---:B------:R-:W-:Y:S08]  /*60b0*/  HMMA.16816.F32 R24, R108.reuse, R126, R24 ;  /* 0x0000007e6c18723c */ /* 0x040ff00000001818 */
[C---:B----4-:R-:W-:Y:S08]  /*60c0*/  HMMA.16816.F32 R28, R108.reuse, R104, R28 ;  /* 0x000000686c1c723c */ /* 0x050ff0000000181c */
[----:B------:R-:W-:Y:S01]  /*60d0*/  HMMA.16816.F32 R32, R108, R106, R32 ;  /* 0x0000006a6c20723c */ /* 0x000fe20000001820 */
[----:B------:R-:W3:Y:S04]  /*60e0*/  LDSM.16.M88.4 R104, [R139+0x5000] ;  /* 0x005000008b68783b */ /* 0x000ee80000000200 */
[----:B------:R-:W4:Y:S03]  /*60f0*/  LDSM.16.M88.4 R108, [R139+0x5800] ;  /* 0x005800008b6c783b */ /* 0x000f260000000200 */
[C---:B--2---:R-:W-:Y:S08]  /*6100*/  HMMA.16816.F32 R4, R112.reuse, R116, R4 ;  /* 0x000000747004723c */ /* 0x044ff00000001804 */
[C---:B------:R-:W-:Y:S01]  /*6110*/  HMMA.16816.F32 R8, R112.reuse, R118, R8 ;  /* 0x000000767008723c */ /* 0x040fe20000001808 */
[----:B------:R-:W-:Y:S07]  /*6120*/  LDSM.16.M88.4 R116, [R132] ;  /* 0x000000008474783b */ /* 0x000fee0000000200 */
[C---:B------:R-:W-:Y:S08]  /*6130*/  HMMA.16816.F32 R12, R112.reuse, R120, R12 ;  /* 0x00000078700c723c */ /* 0x040ff0000000180c */
[C---:B------:R-:W-:Y:S01]  /*6140*/  HMMA.16816.F32 R16, R112.reuse, R122, R16 ;  /* 0x0000007a7010723c */ /* 0x040fe20000001810 */
[----:B------:R-:W-:Y:S07]  /*6150*/  LDSM.16.M88.4 R120, [R132+0x800] ;  /* 0x000800008478783b */ /* 0x000fee0000000200 */
[C---:B---3--:R-:W-:Y:S08]  /*6160*/  HMMA.16816.F32 R20, R112.reuse, R104, R20 ;  /* 0x000000687014723c */ /* 0x048ff00000001814 */
[C---:B------:R-:W-:Y:S01]  /*6170*/  HMMA.16816.F32 R24, R112.reuse, R106, R24 ;  /* 0x0000006a7018723c */ /* 0x040fe20000001818 */
[----:B------:R-:W2:Y:S07]  /*6180*/  LDSM.16.M88.4 R104, [R141] ;  /* 0x000000008d68783b */ /* 0x000eae0000000200 */
[C---:B----4-:R-:W-:Y:S08]  /*6190*/  HMMA.16816.F32 R28, R112.reuse, R108, R28 ;  /* 0x0000006c701c723c */ /* 0x050ff0000000181c */
[----:B------:R-:W-:Y:S01]  /*61a0*/  HMMA.16816.F32 R32, R112, R110, R32 ;  /* 0x0000006e7020723c */ /* 0x000fe20000001820 */
[----:B------:R-:W3:Y:S04]  /*61b0*/  LDSM.16.M88.4 R108, [R132+0x1000] ;  /* 0x00100000846c783b */ /* 0x000ee80000000200 */
[----:B------:R-:W4:Y:S03]  /*61c0*/  LDSM.16.M88.4 R112, [R132+0x1800] ;  /* 0x001800008470783b */ /* 0x000f260000000200 */
[C---:B--2---:R-:W-:Y:S08]  /*61d0*/  HMMA.16816.F32 R4, R104.reuse, R116, R4 ;  /* 0x000000746804723c */ /* 0x044ff00000001804 */
[C---:B------:R-:W-:Y:S01]  /*61e0*/  HMMA.16816.F32 R8, R104.reuse, R118, R8 ;  /* 0x000000766808723c */ /* 0x040fe20000001808 */
[----:B------:R-:W-:Y:S07]  /*61f0*/  LDSM.16.M88.4 R116, [R145+0x6000] ;  /* 0x006000009174783b */ /* 0x000fee0000000200 */
[C---:B------:R-:W-:Y:S08]  /*6200*/  HMMA.16816.F32 R12, R104.reuse, R120, R12 ;  /* 0x00000078680c723c */ /* 0x040ff0000000180c */
[C---:B------:R-:W-:Y:S01]  /*6210*/  HMMA.16816.F32 R16, R104.reuse, R122, R16 ;  /* 0x0000007a6810723c */ /* 0x040fe20000001810 */
[----:B------:R-:W-:Y:S07]  /*6220*/  LDSM.16.M88.4 R120, [R145+0x6800] ;  /* 0x006800009178783b */ /* 0x000fee0000000200 */
[C---:B---3--:R-:W-:Y:S08]  /*6230*/  HMMA.16816.F32 R20, R104.reuse, R108, R20 ;  /* 0x0000006c6814723c */ /* 0x048ff00000001814 */
[C---:B------:R-:W-:Y:S01]  /*6240*/  HMMA.16816.F32 R24, R104.reuse, R110, R24 ;  /* 0x0000006e6818723c */ /* 0x040fe20000001818 */
[----:B------:R-:W2:Y:S07]  /*6250*/  LDSM.16.M88.4 R108, [R146+0x2000] ;  /* 0x00200000926c783b */ /* 0x000eae0000000200 */
        /* <DEDUP_REMOVED lines=9> */
[----:B------:R-:W-:Y:S07]  /*62f0*/  LDSM.16.M88.4 R120, [R130] ;  /* 0x000000008278783b */ /* 0x000fee0000000200 */
[C---:B---3--:R-:W-:Y:S08]  /*6300*/  HMMA.16816.F32 R20, R108.reuse, R104, R20 ;  /* 0x000000686c14723c */ /* 0x048ff00000001814 */
[C---:B------:R-:W-:Y:S01]  /*6310*/  HMMA.16816.F32 R24, R108.reuse, R106, R24 ;  /* 0x0000006a6c18723c */ /* 0x040fe20000001818 */
[----:B------:R-:W2:Y:S07]  /*6320*/  LDSM.16.M88.4 R104, [R144+0x2000] ;  /* 0x002000009068783b */ /* 0x000eae0000000200 */
[C---:B----4-:R-:W-:Y:S08]  /*6330*/  HMMA.16816.F32 R28, R108.reuse, R112, R28 ;  /* 0x000000706c1c723c */ /* 0x050ff0000000181c */
[----:B------:R-:W-:Y:S01]  /*6340*/  HMMA.16816.F32 R32, R108, R114, R32 ;  /* 0x000000726c20723c */ /* 0x000fe20000001820 */
[----:B------:R-:W3:Y:S04]  /*6350*/  LDSM.16.M88.4 R108, [R129] ;  /* 0x00000000816c783b */ /* 0x000ee80000000200 */
[----:B------:R-:W4:Y:S03]  /*6360*/  LDSM.16.M88.4 R112, [R128] ;  /* 0x000000008070783b */ /* 0x000f260000000200 */
        /* <DEDUP_REMOVED lines=26> */
[----:B------:R-:W-:Y:S04]  /*6510*/  DEPBAR.LE SB0, 0x0 ;  /* 0x000080000000791a */ /* 0x000fe80000000000 */
[----:B------:R-:W-:Y:S01]  /*6520*/  BAR.SYNC.DEFER_BLOCKING 0x0 ;  /* 0x0000000000007b1d */ /* 0x000fe20000010000 */
[C---:B--2---:R-:W-:Y:S08]  /*6530*/  HMMA.16816.F32 R4, R104.reuse, R116, R4 ;  /* 0x000000746804723c */ /* 0x044ff00000001804 */
[C---:B------:R-:W-:Y:S08]  /*6540*/  HMMA.16816.F32 R8, R104.reuse, R118, R8 ;  /* 0x000000766808723c */ /* 0x040ff00000001808 */
[C---:B------:R-:W-:Y:S08]  /*6550*/  HMMA.16816.F32 R12, R104.reuse, R120, R12 ;  /* 0x00000078680c723c */ /* 0x040ff0000000180c */
[C---:B------:R-:W-:Y:S08]  /*6560*/  HMMA.16816.F32 R16, R104.reuse, R122, R16 ;  /* 0x0000007a6810723c */ /* 0x040ff00000001810 */
[C---:B---3--:R-:W-:Y:S08]  /*6570*/  HMMA.16816.F32 R20, R104.reuse, R108, R20 ;  /* 0x0000006c6814723c */ /* 0x048ff00000001814 */
[C---:B------:R-:W-:Y:S08]  /*6580*/  HMMA.16816.F32 R24, R104.reuse, R110, R24 ;  /* 0x0000006e6818723c */ /* 0x040ff00000001818 */
[C---:B----4-:R-:W-:Y:S08]  /*6590*/  HMMA.16816.F32 R28, R104.reuse, R112, R28 ;  /* 0x00000070681c723c */ /* 0x050ff0000000181c */
[----:B------:R-:W-:Y:S01]  /*65a0*/  HMMA.16816.F32 R32, R104, R114, R32 ;  /* 0x000000726820723c */ /* 0x000fe20000001820 */
[----:B-1----:R-:W-:-:S07]  /*65b0*/  @P0 BRA `(.L_x_488) ;  /* 0xfffff5c000000947 */ /* 0x002fce000383ffff */
.L_x_487:
[----:B------:R-:W-:Y:S01]  /*65c0*/  FMNMX.FTZ R0, R4, R101, !PT ;  /* 0x0000006504007209 */ /* 0x000fe20007810000 */
[----:B------:R-:W-:Y:S01]  /*65d0*/  LDSM.16.MT88.4 R112, [R137+0x8000] ;  /* 0x008000008970783b */ /* 0x000fe20000004200 */
[----:B------:R-:W-:Y:S02]  /*65e0*/  FMNMX.FTZ R2, R6, R3, !PT ;  /* 0x0000000306027209 */ /* 0x000fe40007810000 */
        /* <DEDUP_REMOVED lines=29> */
[----:B------:R-:W-:Y:S03]  /*67c0*/  FMNMX.FTZ R0, R34, R107, !PT ;  /* 0x0000006b22007209 */ /* 0x000fe60007810000 */
[----:B------:R-:W-:Y:S01]  /*67d0*/  SHFL.BFLY PT, R107, R104, 0x2, 0x1f ;  /* 0x0c401f00686b7f89 */ /* 0x000fe200000e0000 */
[----:B------:R-:W-:Y:S07]  /*67e0*/  FMNMX.FTZ R105, R35, R0, !PT ;  /* 0x0000000023697209 */ /* 0x000fee0007810000 */
[----:B------:R-:W1:Y:S02]  /*67f0*/  SHFL.BFLY PT, R0, R105, 0x2, 0x1f ;  /* 0x0c401f0069007f89 */ /* 0x000e6400000e0000 */
[----:B-1----:R-:W-:Y:S02]  /*6800*/  FMNMX.FTZ R103, R105, R0, !PT ;  /* 0x0000000069677209 */ /* 0x002fe40007810000 */
[----:B------:R-:W-:Y:S04]  /*6810*/  FMNMX.FTZ R109, R104, R107, !PT ;  /* 0x0000006b686d7209 */ /* 0x000fe80007810000 */
[----:B------:R-:W-:Y:S08]  /*6820*/  LDSM.16.MT88.4 R104, [R140+0x8000] ;  /* 0x008000008c68783b */ /* 0x000ff00000004200 */
[----:B------:R-:W1:Y:S08]  /*6830*/  SHFL.BFLY PT, R2, R109, 0x1, 0x1f ;  /* 0x0c201f006d027f89 */ /* 0x000e7000000e0000 */
[----:B------:R-:W2:Y:S01]  /*6840*/  SHFL.BFLY PT, R0, R103, 0x1, 0x1f ;  /* 0x0c201f0067007f89 */ /* 0x000ea200000e0000 */
[----:B-1----:R-:W-:Y:S07]  /*6850*/  FMNMX.FTZ R2, R109, R2, !PT ;  /* 0x000000026d027209 */ /* 0x002fee0007810000 */
[----:B------:R-:W1:Y:S01]  /*6860*/  LDSM.16.MT88.4 R108, [R138+0x8000] ;  /* 0x008000008a6c783b */ /* 0x000e620000004200 */
[C---:B------:R-:W-:Y:S01]  /*6870*/  FSETP.NEU.FTZ.AND P1, PT, R2.reuse, -INF , PT ;  /* 0xff8000000200780b */ /* 0x040fe20003f3d000 */
[C---:B------:R-:W-:Y:S02]  /*6880*/  FADD.FTZ R100, -R2.reuse, R101 ;  /* 0x0000006502647221 */ /* 0x040fe40000010100 */
[----:B------:R-:W-:Y:S01]  /*6890*/  FMUL.FTZ R120, R2, c[0x0][0x23c] ;  /* 0x00008f0002787a20 */ /* 0x000fe20000410000 */
[----:B--2---:R-:W-:Y:S01]  /*68a0*/  FMNMX.FTZ R0, R103, R0, !PT ;  /* 0x0000000067007209 */ /* 0x004fe20007810000 */
[----:B------:R-:W-:Y:S03]  /*68b0*/  FMUL.FTZ R102, R100, c[0x0][0x23c] ;  /* 0x00008f0064667a20 */ /* 0x000fe60000410000 */
[----:B------:R-:W-:Y:S01]  /*68c0*/  FSEL R120, R120, RZ, P1 ;  /* 0x000000ff78787208 */ /* 0x000fe20000800000 */
[----:B------:R2:W3:Y:S01]  /*68d0*/  MUFU.EX2 R100, R102 ;  /* 0x0000006600647308 */ /* 0x0004e20000000800 */
[C---:B------:R-:W-:Y:S01]  /*68e0*/  FMUL.FTZ R119, R0.reuse, c[0x0][0x23c] ;  /* 0x00008f0000777a20 */ /* 0x040fe20000410000 */
[C---:B------:R-:W-:Y:S01]  /*68f0*/  FSETP.NEU.FTZ.AND P1, PT, R0.reuse, -INF , PT ;  /* 0xff8000000000780b */ /* 0x040fe20003f3d000 */
[----:B------:R-:W-:Y:S02]  /*6900*/  FADD.FTZ R101, -R0, R3 ;  /* 0x0000000300657221 */ /* 0x000fe40000010100 */
[--C-:B------:R-:W-:Y:S01]  /*6910*/  FFMA.FTZ R118, R4, c[0x0][0x23c], -R120.reuse ;  /* 0x00008f0004767a23 */ /* 0x100fe20000010878 */
[----:B------:R-:W-:Y:S01]  /*6920*/  FSEL R119, R119, RZ, P1 ;  /* 0x000000ff77777208 */ /* 0x000fe20000800000 */
[--C-:B------:R-:W-:Y:S02]  /*6930*/  FFMA.FTZ R5, R5, c[0x0][0x23c], -R120.reuse ;  /* 0x00008f0005057a23 */ /* 0x100fe40000010878 */
[----:B------:R-:W-:Y:S01]  /*6940*/  FMUL.FTZ R3, R101, c[0x0][0x23c] ;  /* 0x00008f0065037a20 */ /* 0x000fe20000410000 */
[----:B------:R-:W-:Y:S01]  /*6950*/  MOV R101, R2 ;  /* 0x0000000200657202 */ /* 0x000fe20000000f00 */
[--C-:B------:R-:W-:Y:S01]  /*6960*/  FFMA.FTZ R117, R6, c[0x0][0x23c], -R119.reuse ;  /* 0x00008f0006757a23 */ /* 0x100fe20000010877 */
[----:B------:R-:W-:Y:S01]  /*6970*/  MUFU.EX2 R118, R118 ;  /* 0x0000007600767308 */ /* 0x000fe20000000800 */
[--C-:B------:R-:W-:Y:S02]  /*6980*/  FFMA.FTZ R6, R7, c[0x0][0x23c], -R119.reuse ;  /* 0x00008f0007067a23 */ /* 0x100fe40000010877 */
[--C-:B------:R-:W-:Y:S02]  /*6990*/  FFMA.FTZ R7, R8, c[0x0][0x23c], -R120.reuse ;  /* 0x00008f0008077a23 */ /* 0x100fe40000010878 */
[--C-:B------:R-:W-:Y:S02]  /*69a0*/  FFMA.FTZ R103, R10, c[0x0][0x23c], -R119.reuse ;  /* 0x00008f000a677a23 */ /* 0x100fe40000010877 */
[--C-:B------:R-:W-:Y:S02]  /*69b0*/  FFMA.FTZ R116, R11, c[0x0][0x23c], -R119.reuse ;  /* 0x00008f000b747a23 */ /* 0x100fe40000010877 */
[--C-:B------:R-:W-:Y:S01]  /*69c0*/  FFMA.FTZ R125, R24, c[0x0][0x23c], -R120.reuse ;  /* 0x00008f00187d7a23 */ /* 0x100fe20000010878 */
[----:B------:R-:W4:Y:S01]  /*69d0*/  MUFU.EX2 R3, R3 ;  /* 0x0000000300037308 */ /* 0x000f220000000800 */
[--C-:B------:R-:W-:Y:S02]  /*69e0*/  FFMA.FTZ R126, R25, c[0x0][0x23c], -R120.reuse ;  /* 0x00008f00197e7a23 */ /* 0x100fe40000010878 */
[--C-:B--2---:R-:W-:Y:S02]  /*69f0*/  FFMA.FTZ R102, R9, c[0x0][0x23c], -R120.reuse ;  /* 0x00008f0009667a23 */ /* 0x104fe40000010878 */
[C---:B---3--:R-:W-:Y:S02]  /*6a00*/  FMUL.FTZ R8, R100.reuse, R96 ;  /* 0x0000006064087220 */ /* 0x048fe40000410000 */
[C---:B------:R-:W-:Y:S02]  /*6a10*/  FMUL.FTZ R9, R100.reuse, R97 ;  /* 0x0000006164097220 */ /* 0x040fe40000410000 */
        /* <DEDUP_REMOVED lines=10> */
[C---:B----4-:R-:W-:Y:S02]  /*6ac0*/  FMUL.FTZ R10, R3.reuse, R98 ;  /* 0x00000062030a7220 */ /* 0x050fe40000410000 */
[C---:B------:R-:W-:Y:S02]  /*6ad0*/  FMUL.FTZ R11, R3.reuse, R99 ;  /* 0x00000063030b7220 */ /* 0x040fe40000410000 */
[C---:B------:R-:W-:Y:S01]  /*6ae0*/  FMUL.FTZ R38, R3.reuse, R38 ;  /* 0x0000002603267220 */ /* 0x040fe20000410000 */
[----:B------:R-:W3:Y:S01]  /*6af0*/  MUFU.EX2 R6, R6 ;  /* 0x0000000600067308 */ /* 0x000ee20000000800 */
[C---:B------:R-:W-:Y:S02]  /*6b00*/  FMUL.FTZ R39, R3.reuse, R39 ;  /* 0x0000002703277220 */ /* 0x040fe40000410000 */
[----:B------:R-:W-:Y:S01]  /*6b10*/  FMUL.FTZ R42, R3, R42 ;  /* 0x0000002a032a7220 */ /* 0x000fe20000410000 */
[----:B--2---:R-:W-:Y:S01]  /*6b20*/  F2FP.PACK_AB R96, R5, R118 ;  /* 0x000000760560723e */ /* 0x004fe200000000ff */
[C---:B------:R-:W-:Y:S02]  /*6b30*/  FMUL.FTZ R43, R3.reuse, R43 ;  /* 0x0000002b032b7220 */ /* 0x040fe40000410000 */
[C---:B------:R-:W-:Y:S02]  /*6b40*/  FMUL.FTZ R46, R3.reuse, R46 ;  /* 0x0000002e032e7220 */ /* 0x040fe40000410000 */
[C---:B------:R-:W-:Y:S01]  /*6b50*/  FMUL.FTZ R47, R3.reuse, R47 ;  /* 0x0000002f032f7220 */ /* 0x040fe20000410000 */
[----:B------:R-:W-:Y:S01]  /*6b60*/  MUFU.EX2 R7, R7 ;  /* 0x0000000700077308 */ /* 0x000fe20000000800 */
[C---:B------:R-:W-:Y:S02]  /*6b70*/  FMUL.FTZ R50, R3.reuse, R50 ;  /* 0x0000003203327220 */ /* 0x040fe40000410000 */
[C---:B------:R-:W-:Y:S02]  /*6b80*/  FMUL.FTZ R51, R3.reuse, R51 ;  /* 0x0000003303337220 */ /* 0x040fe40000410000 */
[C---:B------:R-:W-:Y:S02]  /*6b90*/  FMUL.FTZ R52, R100.reuse, R52 ;  /* 0x0000003464347220 */ /* 0x040fe40000410000 */
[C---:B------:R-:W-:Y:S02]  /*6ba0*/  FMUL.FTZ R53, R100.reuse, R53 ;  /* 0x0000003564357220 */ /* 0x040fe40000410000 */
[C---:B------:R-:W-:Y:S01]  /*6bb0*/  FMUL.FTZ R54, R3.reuse, R54 ;  /* 0x0000003603367220 */ /* 0x040fe20000410000 */
[----:B------:R-:W2:Y:S01]  /*6bc0*/  MUFU.EX2 R102, R102 ;  /* 0x0000006600667308 */ /* 0x000ea20000000800 */
[C---:B------:R-:W-:Y:S02]  /*6bd0*/  FMUL.FTZ R55, R3.reuse, R55 ;  /* 0x0000003703377220 */ /* 0x040fe40000410000 */
[----:B------:R-:W-:Y:S01]  /*6be0*/  FMUL.FTZ R56, R100, R56 ;  /* 0x0000003864387220 */ /* 0x000fe20000410000 */
[----:B---3--:R-:W-:Y:S01]  /*6bf0*/  F2FP.PACK_AB R97, R6, R117 ;  /* 0x000000750661723e */ /* 0x008fe200000000ff */
        /* <DEDUP_REMOVED lines=9> */
[----:B------:R-:W3:Y:S01]  /*6c90*/  MUFU.EX2 R116, R116 ;  /* 0x0000007400747308 */ /* 0x000ee20000000800 */
[----:B------:R-:W-:Y:S02]  /*6ca0*/  FMUL.FTZ R65, R100, R65 ;  /* 0x0000004164417220 */ /* 0x000fe40000410000 */
[C---:B------:R-:W-:Y:S01]  /*6cb0*/  FMUL.FTZ R66, R3.reuse, R66 ;  /* 0x0000004203427220 */ /* 0x040fe20000410000 */
[----:B--2---:R-:W-:Y:S01]  /*6cc0*/  F2FP.PACK_AB R98, R102, R7 ;  /* 0x000000076662723e */ /* 0x004fe200000000ff */
[C---:B------:R-:W-:Y:S02]  /*6cd0*/  FMUL.FTZ R67, R3.reuse, R67 ;  /* 0x0000004303437220 */ /* 0x040fe40000410000 */
[C---:B------:R-:W-:Y:S02]  /*6ce0*/  FMUL.FTZ R68, R100.reuse, R68 ;  /* 0x0000004464447220 */ /* 0x040fe40000410000 */
[----:B------:R-:W-:Y:S01]  /*6cf0*/  FMUL.FTZ R69, R100, R69 ;  /* 0x0000004564457220 */ /* 0x000fe20000410000 */
[----:B------:R-:W-:Y:S01]  /*6d00*/  MUFU.EX2 R125, R125 ;  /* 0x0000007d007d7308 */ /* 0x000fe20000000800 */
[C---:B------:R-:W-:Y:S02]  /*6d10*/  FMUL.FTZ R70, R3.reuse, R70 ;  /* 0x0000004603467220 */ /* 0x040fe40000410000 */
[----:B------:R-:W-:Y:S02]  /*6d20*/  FMUL.FTZ R71, R3, R71 ;  /* 0x0000004703477220 */ /* 0x000fe40000410000 */
[--C-:B------:R-:W-:Y:S02]  /*6d30*/  FFMA.FTZ R127, R26, c[0x0][0x23c], -R119.reuse ;  /* 0x00008f001a7f7a23 */ /* 0x100fe40000010877 */
[--C-:B------:R-:W-:Y:S02]  /*6d40*/  FFMA.FTZ R172, R31, c[0x0][0x23c], -R119.reuse ;  /* 0x00008f001fac7a23 */ /* 0x100fe40000010877 */
[--C-:B------:R-:W-:Y:S01]  /*6d50*/  FFMA.FTZ R173, R32, c[0x0][0x23c], -R120.reuse ;  /* 0x00008f0020ad7a23 */ /* 0x100fe20000010878 */
[----:B------:R-:W-:Y:S01]  /*6d60*/  MUFU.EX2 R126, R126 ;  /* 0x0000007e007e7308 */ /* 0x000fe20000000800 */
[--C-:B------:R-:W-:Y:S02]  /*6d70*/  FFMA.FTZ R174, R34, c[0x0][0x23c], -R119.reuse ;  /* 0x00008f0022ae7a23 */ /* 0x100fe40000010877 */
[----:B------:R-:W-:Y:S01]  /*6d80*/  FMUL.FTZ R72, R100, R72 ;  /* 0x0000004864487220 */ /* 0x000fe20000410000 */
[----:B---3--:R-:W-:Y:S01]  /*6d90*/  F2FP.PACK_AB R99, R116, R103 ;  /* 0x000000677463723e */ /* 0x008fe200000000ff */
[C---:B------:R-:W-:Y:S02]  /*6da0*/  FMUL.FTZ R73, R100.reuse, R73 ;  /* 0x0000004964497220 */ /* 0x040fe40000410000 */
[C---:B------:R-:W-:Y:S02]  /*6db0*/  FMUL.FTZ R74, R3.reuse, R74 ;  /* 0x0000004a034a7220 */ /* 0x040fe40000410000 */
[C---:B------:R-:W-:Y:S01]  /*6dc0*/  FMUL.FTZ R75, R3.reuse, R75 ;  /* 0x0000004b034b7220 */ /* 0x040fe20000410000 */
[----:B------:R-:W-:Y:S01]  /*6dd0*/  MUFU.EX2 R127, R127 ;  /* 0x0000007f007f7308 */ /* 0x000fe20000000800 */
[C---:B------:R-:W-:Y:S05]  /*6de0*/  HMMA.16816.F32 R8, R96.reuse, R104, R8 ;  /* 0x000000686008723c */ /* 0x040fea0000001808 */
[C---:B------:R-:W-:Y:S02]  /*6df0*/  FMUL.FTZ R76, R100.reuse, R76 ;  /* 0x0000004c644c7220 */ /* 0x040fe40000410000 */
[----:B------:R-:W-:Y:S01]  /*6e00*/  FMUL.FTZ R77, R100, R77 ;  /* 0x0000004d644d7220 */ /* 0x000fe20000410000 */
[C---:B------:R-:W-:Y:S01]  /*6e10*/  HMMA.16816.F32 R36, R96.reuse, R106, R36 ;  /* 0x0000006a6024723c */ /* 0x040fe20000001824 */
[----:B------:R-:W2:Y:S01]  /*6e20*/  LDSM.16.MT88.4 R104, [R136+0x8000] ;  /* 0x008000008868783b */ /* 0x000ea20000004200 */
[----:B------:R-:W-:Y:S02]  /*6e30*/  MUFU.EX2 R172, R172 ;  /* 0x000000ac00ac7308 */ /* 0x000fe40000000800 */
[C---:B------:R-:W-:Y:S02]  /*6e40*/  FMUL.FTZ R78, R3.reuse, R78 ;  /* 0x0000004e034e7220 */ /* 0x040fe40000410000 */
[----:B------:R-:W-:Y:S02]  /*6e50*/  FMUL.FTZ R79, R3, R79 ;  /* 0x0000004f034f7220 */ /* 0x000fe40000410000 */
[C---:B-1----:R-:W-:Y:S04]  /*6e60*/  HMMA.16816.F32 R40, R96.reuse, R108, R40 ;  /* 0x0000006c6028723c */ /* 0x042fe80000001828 */
[--C-:B------:R-:W-:Y:S01]  /*6e70*/  FFMA.FTZ R121, R12, c[0x0][0x23c], -R120.reuse ;  /* 0x00008f000c797a23 */ /* 0x100fe20000010878 */
[----:B------:R-:W-:Y:S01]  /*6e80*/  MUFU.EX2 R173, R173 ;  /* 0x000000ad00ad7308 */ /* 0x000fe20000000800 */
[C---:B------:R-:W-:Y:S02]  /*6e90*/  FMUL.FTZ R12, R100.reuse, R92 ;  /* 0x0000005c640c7220 */ /* 0x040fe40000410000 */
[C---:B------:R-:W-:Y:S01]  /*6ea0*/  HMMA.16816.F32 R44, R96.reuse, R110, R44 ;  /* 0x0000006e602c723c */ /* 0x040fe2000000182c */
[----:B------:R-:W1:Y:S03]  /*6eb0*/  LDSM.16.MT88.4 R108, [R140+0xa000] ;  /* 0x00a000008c6c783b */ /* 0x000e660000004200 */
[--C-:B------:R-:W-:Y:S02]  /*6ec0*/  FFMA.FTZ R122, R13, c[0x0][0x23c], -R120.reuse ;  /* 0x00008f000d7a7a23 */ /* 0x100fe40000010878 */
[C---:B------:R-:W-:Y:S01]  /*6ed0*/  FMUL.FTZ R13, R100.reuse, R93 ;  /* 0x0000005d640d7220 */ /* 0x040fe20000410000 */
[----:B------:R-:W-:Y:S01]  /*6ee0*/  MUFU.EX2 R121, R121 ;  /* 0x0000007900797308 */ /* 0x000fe20000000800 */
[C---:B------:R-:W-:Y:S04]  /*6ef0*/  HMMA.16816.F32 R48, R96.reuse, R112, R48 ;  /* 0x000000706030723c */ /* 0x040fe80000001830 */
[C---:B------:R-:W-:Y:S02]  /*6f00*/  FMUL.FTZ R80, R100.reuse, R80 ;  /* 0x0000005064507220 */ /* 0x040fe40000410000 */
[C---:B------:R-:W-:Y:S02]  /*6f10*/  FMUL.FTZ R81, R100.reuse, R81 ;  /* 0x0000005164517220 */ /* 0x040fe40000410000 */
[C---:B------:R-:W-:Y:S01]  /*6f20*/  HMMA.16816.F32 R52, R96.reuse, R114, R52 ;  /* 0x000000726034723c */ /* 0x040fe20000001834 */
[----:B------:R-:W3:Y:S01]  /*6f30*/  LDSM.16.MT88.4 R112, [R138+0xa000] ;  /* 0x00a000008a70783b */ /* 0x000ee20000004200 */
[----:B------:R-:W4:Y:S02]  /*6f40*/  MUFU.EX2 R122, R122 ;  /* 0x0000007a007a7308 */ /* 0x000f240000000800 */
[C---:B------:R-:W-:Y:S02]  /*6f50*/  FMUL.FTZ R82, R3.reuse, R82 ;  /* 0x0000005203527220 */ /* 0x040fe40000410000 */
[C---:B------:R-:W-:Y:S02]  /*6f60*/  FMUL.FTZ R83, R3.reuse, R83 ;  /* 0x0000005303537220 */ /* 0x040fe40000410000 */
[C---:B------:R-:W-:Y:S01]  /*6f70*/  FMUL.FTZ R84, R100.reuse, R84 ;  /* 0x0000005464547220 */ /* 0x040fe20000410000 */
[C---:B--2---:R-:W-:Y:S03]  /*6f80*/  HMMA.16816.F32 R56, R96.reuse, R104, R56 ;  /* 0x000000686038723c */ /* 0x044fe60000001838 */
[----:B------:R-:W-:Y:S01]  /*6f90*/  FMUL.FTZ R85, R100, R85 ;  /* 0x0000005564557220 */ /* 0x000fe20000410000 */
[----:B------:R-:W-:Y:S01]  /*6fa0*/  MUFU.EX2 R174, R174 ;  /* 0x000000ae00ae7308 */ /* 0x000fe20000000800 */
[C---:B------:R-:W-:Y:S02]  /*6fb0*/  FMUL.FTZ R86, R3.reuse, R86 ;  /* 0x0000005603567220 */ /* 0x040fe40000410000 */
[C---:B------:R-:W-:Y:S01]  /*6fc0*/  FMUL.FTZ R87, R3.reuse, R87 ;  /* 0x0000005703577220 */ /* 0x040fe20000410000 */
[C---:B------:R-:W-:Y:S01]  /*6fd0*/  HMMA.16816.F32 R60, R96.reuse, R106, R60 ;  /* 0x0000006a603c723c */ /* 0x040fe2000000183c */
[----:B------:R-:W2:Y:S03]  /*6fe0*/  LDSM.16.MT88.4 R104, [R137+0xa000] ;  /* 0x00a000008968783b */ /* 0x000ea60000004200 */
[----:B------:R-:W-:Y:S02]  /*6ff0*/  FFMA.FTZ R123, R18, c[0x0][0x23c], -R119 ;  /* 0x00008f00127b7a23 */ /* 0x000fe40000010877 */
[C---:B------:R-:W-:Y:S02]  /*7000*/  FMUL.FTZ R18, R3.reuse, R90 ;  /* 0x0000005a03127220 */ /* 0x040fe40000410000 */
[C---:B-1----:R-:W-:Y:S02]  /*7010*/  HMMA.16816.F32 R64, R96.reuse, R108, R64 ;  /* 0x0000006c6040723c */ /* 0x042fe40000001840 */
[----:B------:R-:W-:Y:S02]  /*7020*/  MUFU.EX2 R123, R123 ;  /* 0x0000007b007b7308 */ /* 0x000fe40000000800 */
[----:B------:R-:W-:Y:S02]  /*7030*/  FFMA.FTZ R124, R20, c[0x0][0x23c], -R120 ;  /* 0x00008f00147c7a23 */ /* 0x000fe40000010878 */
[----:B------:R-:W-:Y:S02]  /*7040*/  FFMA.FTZ R118, R100, R171, R118 ;  /* 0x000000ab64767223 */ /* 0x000fe40000010076 */
[C---:B------:R-:W-:Y:S01]  /*7050*/  HMMA.16816.F32 R68, R96.reuse, R110, R68 ;  /* 0x0000006e6044723c */ /* 0x040fe20000001844 */
[----:B------:R-:W1:Y:S03]  /*7060*/  LDSM.16.MT88.4 R108, [R136+0xa000] ;  /* 0x00a00000886c783b */ /* 0x000e660000004200 */
[----:B------:R-:W-:Y:S01]  /*7070*/  MUFU.EX2 R124, R124 ;  /* 0x0000007c007c7308 */ /* 0x000fe20000000800 */
[----:B------:R-:W-:Y:S02]  /*7080*/  FFMA.FTZ R117, R3, R170, R117 ;  /* 0x000000aa03757223 */ /* 0x000fe40000010075 */
[----:B------:R-:W-:Y:S01]  /*7090*/  FADD.FTZ R118, R5, R118 ;  /* 0x0000007605767221 */ /* 0x000fe20000010000 */
[C---:B---3--:R-:W-:Y:S04]  /*70a0*/  HMMA.16816.F32 R72, R96.reuse, R112, R72 ;  /* 0x000000706048723c */ /* 0x048fe80000001848 */
[----:B------:R-:W-:Y:S02]  /*70b0*/  FADD.FTZ R6, R6, R117 ;  /* 0x0000007506067221 */ /* 0x000fe40000010000 */
[----:B------:R-:W-:Y:S02]  /*70c0*/  FADD.FTZ R7, R7, R118 ;  /* 0x0000007607077221 */ /* 0x000fe40000010000 */
[C---:B------:R-:W-:Y:S04]  /*70d0*/  HMMA.16816.F32 R76, R96.reuse, R114, R76 ;  /* 0x00000072604c723c */ /* 0x040fe8000000184c */
[--C-:B------:R-:W-:Y:S02]  /*70e0*/  FFMA.FTZ R112, R14, c[0x0][0x23c], -R119.reuse ;  /* 0x00008f000e707a23 */ /* 0x100fe40000010877 */
[----:B------:R-:W-:Y:S02]  /*70f0*/  FMUL.FTZ R14, R3, R94 ;  /* 0x0000005e030e7220 */ /* 0x000fe40000410000 */
[----:B------:R-:W-:Y:S02]  /*7100*/  FFMA.FTZ R113, R15, c[0x0][0x23c], -R119 ;  /* 0x00008f000f717a23 */ /* 0x000fe40000010877 */
[----:B------:R-:W-:Y:S02]  /*7110*/  MUFU.EX2 R112, R112 ;  /* 0x0000007000707308 */ /* 0x000fe40000000800 */
[----:B------:R-:W-:Y:S02]  /*7120*/  FMUL.FTZ R15, R3, R95 ;  /* 0x0000005f030f7220 */ /* 0x000fe40000410000 */
[----:B------:R-:W3:Y:S01]  /*7130*/  LDSM.16.MT88.4 R92, [R140+0x8800] ;  /* 0x008800008c5c783b */ /* 0x000ee20000004200 */
[--C-:B------:R-:W-:Y:S02]  /*7140*/  FFMA.FTZ R114, R16, c[0x0][0x23c], -R120.reuse ;  /* 0x00008f0010727a23 */ /* 0x100fe40000010878 */
[----:B------:R-:W-:Y:S02]  /*7150*/  FFMA.FTZ R115, R17, c[0x0][0x23c], -R120 ;  /* 0x00008f0011737a23 */ /* 0x000fe40000010878 */
[C---:B--2---:R-:W-:Y:S01]  /*7160*/  HMMA.16816.F32 R12, R96.reuse, R104, R12 ;  /* 0x00000068600c723c */ /* 0x044fe2000000180c */
[----:B------:R-:W2:Y:S02]  /*7170*/  MUFU.EX2 R113, R113 ;  /* 0x0000007100717308 */ /* 0x000ea40000000800 */
[----:B------:R-:W-:Y:S01]  /*7180*/  FMUL.FTZ R16, R100, R88 ;  /* 0x0000005864107220 */ /* 0x000fe20000410000 */
[----:B----4-:R-:W-:Y:S01]  /*7190*/  F2FP.PACK_AB R88, R122, R121 ;  /* 0x000000797a58723e */ /* 0x010fe200000000ff */
[----:B------:R-:W-:Y:S02]  /*71a0*/  FMUL.FTZ R17, R100, R89 ;  /* 0x0000005964117220 */ /* 0x000fe40000410000 */
[----:B------:R-:W-:Y:S01]  /*71b0*/  FADD.FTZ R102, R102, R7 ;  /* 0x0000000766667221 */ /* 0x000fe20000010000 */
[C---:B------:R-:W-:Y:S01]  /*71c0*/  HMMA.16816.F32 R80, R96.reuse, R106, R80 ;  /* 0x0000006a6050723c */ /* 0x040fe20000001850 */
[----:B------:R-:W4:Y:S02]  /*71d0*/  LDSM.16.MT88.4 R104, [R138+0x8800] ;  /* 0x008800008a68783b */ /* 0x000f240000004200 */
[----:B------:R-:W-:Y:S01]  /*71e0*/  MUFU.EX2 R114, R114 ;  /* 0x0000007200727308 */ /* 0x000fe20000000800 */
[----:B------:R-:W-:Y:S04]  /*71f0*/  FADD.FTZ R121, R121, R102 ;  /* 0x0000006679797221 */ /* 0x000fe80000010000 */
[C---:B-1----:R-:W-:Y:S04]  /*7200*/  HMMA.16816.F32 R84, R96.reuse, R108, R84 ;  /* 0x0000006c6054723c */ /* 0x042fe80000001854 */
[----:B------:R-:W-:Y:S01]  /*7210*/  FADD.FTZ R121, R122, R121 ;  /* 0x000000797a797221 */ /* 0x000fe20000010000 */
[----:B------:R-:W1:Y:S02]  /*7220*/  MUFU.EX2 R115, R115 ;  /* 0x0000007300737308 */ /* 0x000e640000000800 */
[--C-:B------:R-:W-:Y:S02]  /*7230*/  FFMA.FTZ R108, R19, c[0x0][0x23c], -R119.reuse ;  /* 0x00008f00136c7a23 */ /* 0x100fe40000010877 */
[----:B------:R-:W-:Y:S03]  /*7240*/  FMUL.FTZ R19, R3, R91 ;  /* 0x0000005b03137220 */ /* 0x000fe60000410000 */
[----:B--2---:R-:W-:Y:S01]  /*7250*/  F2FP.PACK_AB R89, R113, R112 ;  /* 0x000000707159723e */ /* 0x004fe200000000ff */
[----:B------:R-:W-:Y:S02]  /*7260*/  FFMA.FTZ R109, R21, c[0x0][0x23c], -R120 ;  /* 0x00008f00156d7a23 */ /* 0x000fe40000010878 */
[----:B------:R-:W2:Y:S01]  /*7270*/  MUFU.EX2 R108, R108 ;  /* 0x0000006c006c7308 */ /* 0x000ea20000000800 */
[----:B------:R-:W-:Y:S01]  /*7280*/  HMMA.16816.F32 R16, R96, R110, R16 ;  /* 0x0000006e6010723c */ /* 0x000fe20000001810 */
[----:B------:R-:W5:Y:S02]  /*7290*/  LDSM.16.MT88.4 R96, [R137+0x8800] ;  /* 0x008800008960783b */ /* 0x000f640000004200 */
[----:B------:R-:W-:Y:S04]  /*72a0*/  FADD.FTZ R3, R103, R6 ;  /* 0x0000000667037221 */ /* 0x000fe80000010000 */
[--C-:B------:R-:W-:Y:S01]  /*72b0*/  FFMA.FTZ R110, R22, c[0x0][0x23c], -R119.reuse ;  /* 0x00008f00166e7a23 */ /* 0x100fe20000010877 */
[----:B------:R-:W-:Y:S01]  /*72c0*/  F2FP.PACK_AB R22, R126, R125 ;  /* 0x0000007d7e16723e */ /* 0x000fe200000000ff */
[----:B------:R-:W-:Y:S01]  /*72d0*/  FFMA.FTZ R111, R23, c[0x0][0x23c], -R119 ;  /* 0x00008f00176f7a23 */ /* 0x000fe20000010877 */
[----:B------:R-:W4:Y:S02]  /*72e0*/  MUFU.EX2 R109, R109 ;  /* 0x0000006d006d7308 */ /* 0x000f240000000800 */
[----:B------:R-:W-:Y:S01]  /*72f0*/  FADD.FTZ R3, R116, R3 ;  /* 0x0000000374037221 */ /* 0x000fe20000010000 */
[C---:B-1----:R-:W-:Y:S01]  /*7300*/  F2FP.PACK_AB R90, R115.reuse, R114 ;  /* 0x00000072735a723e */ /* 0x042fe200000000ff */
[----:B------:R-:W-:Y:S02]  /*7310*/  FADD.FTZ R114, R114, R121 ;  /* 0x0000007972727221 */ /* 0x000fe40000010000 */
[----:B------:R-:W-:Y:S02]  /*7320*/  FADD.FTZ R6, R112, R3 ;  /* 0x0000000370067221 */ /* 0x000fe40000010000 */
[----:B------:R-:W-:Y:S02]  /*7330*/  FADD.FTZ R115, R115, R114 ;  /* 0x0000007273737221 */ /* 0x000fe40000010000 */
[----:B------:R-:W1:Y:S01]  /*7340*/  MUFU.EX2 R110, R110 ;  /* 0x0000006e006e7308 */ /* 0x000e620000000800 */
[----:B------:R-:W-:Y:S01]  /*7350*/  FADD.FTZ R6, R113, R6 ;  /* 0x0000000671067221 */ /* 0x000fe20000010000 */
[C---:B--2---:R-:W-:Y:S03]  /*7360*/  F2FP.PACK_AB R91, R108.reuse, R123 ;  /* 0x0000007b6c5b723e */ /* 0x044fe600000000ff */
[----:B------:R-:W-:Y:S04]  /*7370*/  FADD.FTZ R3, R123, R6 ;  /* 0x000000067b037221 */ /* 0x000fe80000010000 */
[----:B------:R-:W-:Y:S01]  /*7380*/  FADD.FTZ R3, R108, R3 ;  /* 0x000000036c037221 */ /* 0x000fe20000010000 */
[C---:B---3--:R-:W-:Y:S01]  /*7390*/  HMMA.16816.F32 R8, R88.reuse, R92, R8 ;  /* 0x0000005c5808723c */ /* 0x048fe20000001808 */
[----:B------:R-:W2:Y:S04]  /*73a0*/  MUFU.EX2 R111, R111 ;  /* 0x0000006f006f7308 */ /* 0x000ea80000000800 */
[C---:B----4-:R-:W-:Y:S01]  /*73b0*/  F2FP.PACK_AB R20, R109.reuse, R124 ;  /* 0x0000007c6d14723e */ /* 0x050fe200000000ff */
[----:B------:R-:W-:Y:S02]  /*73c0*/  FADD.FTZ R124, R124, R115 ;  /* 0x000000737c7c7221 */ /* 0x000fe40000010000 */
[C---:B------:R-:W-:Y:S01]  /*73d0*/  HMMA.16816.F32 R36, R88.reuse, R94, R36 ;  /* 0x0000005e5824723c */ /* 0x040fe20000001824 */
[----:B------:R-:W3:Y:S03]  /*73e0*/  LDSM.16.MT88.4 R92, [R136+0x8800] ;  /* 0x00880000885c783b */ /* 0x000ee60000004200 */
[----:B------:R-:W-:Y:S02]  /*73f0*/  FADD.FTZ R124, R109, R124 ;  /* 0x0000007c6d7c7221 */ /* 0x000fe40000010000 */
[----:B-1----:R-:W-:Y:S01]  /*7400*/  FADD.FTZ R6, R110, R3 ;  /* 0x000000036e067221 */ /* 0x002fe20000010000 */
[----:B------:R-:W-:Y:S01]  /*7410*/  MOV R3, R0 ;  /* 0x0000000000037202 */ /* 0x000fe20000000f00 */
[C---:B------:R-:W-:Y:S04]  /*7420*/  HMMA.16816.F32 R40, R88.reuse, R104, R40 ;  /* 0x000000685828723c */ /* 0x040fe80000001828 */
[----:B------:R-:W-:Y:S04]  /*7430*/  FADD.FTZ R125, R125, R124 ;  /* 0x0000007c7d7d7221 */ /* 0x000fe80000010000 */
[C---:B------:R-:W-:Y:S01]  /*7440*/  HMMA.16816.F32 R44, R88.reuse, R106, R44 ;  /* 0x0000006a582c723c */ /* 0x040fe2000000182c */
[----:B------:R-:W1:Y:S03]  /*7450*/  LDSM.16.MT88.4 R104, [R140+0xa800] ;  /* 0x00a800008c68783b */ /* 0x000e660000004200 */
[C---:B--2---:R-:W-:Y:S01]  /*7460*/  F2FP.PACK_AB R21, R111.reuse, R110 ;  /* 0x0000006e6f15723e */ /* 0x044fe200000000ff */
[----:B------:R-:W-:Y:S02]  /*7470*/  FADD.FTZ R6, R111, R6 ;  /* 0x000000066f067221 */ /* 0x000fe40000010000 */
[----:B------:R-:W-:Y:S01]  /*7480*/  FADD.FTZ R126, R126, R125 ;  /* 0x0000007d7e7e7221 */ /* 0x000fe20000010000 */
[C---:B-----5:R-:W-:Y:S08]  /*7490*/  HMMA.16816.F32 R48, R88.reuse, R96, R48 ;  /* 0x000000605830723c */ /* 0x060ff00000001830 */
        /* <DEDUP_REMOVED lines=8> */
[C---:B--2---:R-:W-:Y:S08]  /*7520*/  HMMA.16816.F32 R72, R88.reuse, R96, R72 ;  /* 0x000000605848723c */ /* 0x044ff00000001848 */
[C---:B------:R-:W-:Y:S01]  /*7530*/  HMMA.16816.F32 R76, R88.reuse, R98, R76 ;  /* 0x00000062584c723c */ /* 0x040fe2000000184c */
[----:B------:R-:W-:Y:S07]  /*7540*/  LDSM.16.MT88.4 R96, [R138+0x9000] ;  /* 0x009000008a60783b */ /* 0x000fee0000004200 */
[C---:B---3--:R-:W-:Y:S08]  /*7550*/  HMMA.16816.F32 R12, R88.reuse, R92, R12 ;  /* 0x0000005c580c723c */ /* 0x048ff0000000180c */
[C---:B------:R-:W-:Y:S01]  /*7560*/  HMMA.16816.F32 R80, R88.reuse, R94, R80 ;  /* 0x0000005e5850723c */ /* 0x040fe20000001850 */
[----:B------:R-:W2:Y:S07]  /*7570*/  LDSM.16.MT88.4 R92, [R140+0x9000] ;  /* 0x009000008c5c783b */ /* 0x000eae0000004200 */
[C---:B-1----:R-:W-:Y:S07]  /*7580*/  HMMA.16816.F32 R84, R88.reuse, R104, R84 ;  /* 0x000000685854723c */ /* 0x042fee0000001854 */
[--C-:B------:R-:W-:Y:S01]  /*7590*/  FFMA.FTZ R104, R27, c[0x0][0x23c], -R119.reuse ;  /* 0x00008f001b687a23 */ /* 0x100fe20000010877 */
[----:B------:R-:W-:Y:S01]  /*75a0*/  HMMA.16816.F32 R16, R88, R106, R16 ;  /* 0x0000006a5810723c */ /* 0x000fe20000001810 */
[----:B------:R-:W1:Y:S03]  /*75b0*/  LDSM.16.MT88.4 R24, [R137+0x9000] ;  /* 0x009000008918783b */ /* 0x000e660000004200 */
[--C-:B------:R-:W-:Y:S01]  /*75c0*/  FFMA.FTZ R105, R28, c[0x0][0x23c], -R120.reuse ;  /* 0x00008f001c697a23 */ /* 0x100fe20000010878 */
[----:B------:R-:W3:Y:S02]  /*75d0*/  MUFU.EX2 R104, R104 ;  /* 0x0000006800687308 */ /* 0x000ee40000000800 */
[--C-:B------:R-:W-:Y:S02]  /*75e0*/  FFMA.FTZ R106, R29, c[0x0][0x23c], -R120.reuse ;  /* 0x00008f001d6a7a23 */ /* 0x100fe40000010878 */
[----:B------:R-:W4:Y:S03]  /*75f0*/  LDSM.16.MT88.4 R88, [R136+0x9000] ;  /* 0x009000008858783b */ /* 0x000f260000004200 */
[--C-:B------:R-:W-:Y:S02]  /*7600*/  FFMA.FTZ R107, R30, c[0x0][0x23c], -R119.reuse ;  /* 0x00008f001e6b7a23 */ /* 0x100fe40000010877 */
[----:B------:R-:W-:Y:S01]  /*7610*/  FFMA.FTZ R120, R33, c[0x0][0x23c], -R120 ;  /* 0x00008f0021787a23 */ /* 0x000fe20000010878 */
[----:B------:R-:W-:Y:S01]  /*7620*/  MUFU.EX2 R105, R105 ;  /* 0x0000006900697308 */ /* 0x000fe20000000800 */
[----:B------:R-:W-:Y:S01]  /*7630*/  FFMA.FTZ R119, R35, c[0x0][0x23c], -R119 ;  /* 0x00008f0023777a23 */ /* 0x000fe20000010877 */
[----:B------:R-:W-:Y:S08]  /*7640*/  LDSM.16.MT88.4 R28, [R136+0xb000] ;  /* 0x00b00000881c783b */ /* 0x000ff00000004200 */
[----:B------:R-:W-:Y:S01]  /*7650*/  LDSM.16.MT88.4 R32, [R138+0x9800] ;  /* 0x009800008a20783b */ /* 0x000fe20000004200 */
[----:B------:R-:W5:Y:S01]  /*7660*/  MUFU.EX2 R106, R106 ;  /* 0x0000006a006a7308 */ /* 0x000f620000000800 */
[C---:B---3--:R-:W-:Y:S01]  /*7670*/  F2FP.PACK_AB R23, R104.reuse, R127 ;  /* 0x0000007f6817723e */ /* 0x048fe200000000ff */
[----:B------:R-:W-:Y:S04]  /*7680*/  FADD.FTZ R127, R127, R6 ;  /* 0x000000067f7f7221 */ /* 0x000fe80000010000 */
[----:B------:R-:W-:Y:S02]  /*7690*/  FADD.FTZ R104, R104, R127 ;  /* 0x0000007f68687221 */ /* 0x000fe40000010000 */
[C---:B--2---:R-:W-:Y:S02]  /*76a0*/  HMMA.16816.F32 R8, R20.reuse, R92, R8 ;  /* 0x0000005c1408723c */ /* 0x044fe40000001808 */
[----:B------:R-:W2:Y:S06]  /*76b0*/  MUFU.EX2 R107, R107 ;  /* 0x0000006b006b7308 */ /* 0x000eac0000000800 */
[C---:B------:R-:W-:Y:S01]  /*76c0*/  HMMA.16816.F32 R36, R20.reuse, R94, R36 ;  /* 0x0000005e1424723c */ /* 0x040fe20000001824 */
[----:B------:R-:W3:Y:S03]  /*76d0*/  LDSM.16.MT88.4 R92, [R140+0xb000] ;  /* 0x00b000008c5c783b */ /* 0x000ee60000004200 */
[----:B------:R-:W2:Y:S04]  /*76e0*/  MUFU.EX2 R120, R120 ;  /* 0x0000007800787308 */ /* 0x000ea80000000800 */
[C---:B------:R-:W-:Y:S06]  /*76f0*/  HMMA.16816.F32 R40, R20.reuse, R96, R40 ;  /* 0x000000601428723c */ /* 0x040fec0000001828 */
[----:B------:R-:W2:Y:S02]  /*7700*/  MUFU.EX2 R119, R119 ;  /* 0x0000007700777308 */ /* 0x000ea40000000800 */
[C---:B------:R-:W-:Y:S08]  /*7710*/  HMMA.16816.F32 R44, R20.reuse, R98, R44 ;  /* 0x00000062142c723c */ /* 0x040ff0000000182c */
[C---:B-1----:R-:W-:Y:S08]  /*7720*/  HMMA.16816.F32 R48, R20.reuse, R24, R48 ;  /* 0x000000181430723c */ /* 0x042ff00000001830 */
[C---:B------:R-:W-:Y:S01]  /*7730*/  HMMA.16816.F32 R52, R20.reuse, R26, R52 ;  /* 0x0000001a1434723c */ /* 0x040fe20000001834 */
[----:B------:R-:W1:Y:S07]  /*7740*/  LDSM.16.MT88.4 R24, [R138+0xb000] ;  /* 0x00b000008a18783b */ /* 0x000e6e0000004200 */
[C---:B----4-:R-:W-:Y:S08]  /*7750*/  HMMA.16816.F32 R56, R20.reuse, R88, R56 ;  /* 0x000000581438723c */ /* 0x050ff00000001838 */
[C---:B------:R-:W-:Y:S01]  /*7760*/  HMMA.16816.F32 R60, R20.reuse, R90, R60 ;  /* 0x0000005a143c723c */ /* 0x040fe2000000183c */
[----:B------:R-:W4:Y:S07]  /*7770*/  LDSM.16.MT88.4 R88, [R137+0xb000] ;  /* 0x00b000008958783b */ /* 0x000f2e0000004200 */
[C---:B---3--:R-:W-:Y:S08]  /*7780*/  HMMA.16816.F32 R64, R20.reuse, R92, R64 ;  /* 0x0000005c1440723c */ /* 0x048ff00000001840 */
[C---:B------:R-:W-:Y:S01]  /*7790*/  HMMA.16816.F32 R68, R20.reuse, R94, R68 ;  /* 0x0000005e1444723c */ /* 0x040fe20000001844 */
[----:B------:R-:W-:Y:S07]  /*77a0*/  LDSM.16.MT88.4 R92, [R137+0x9800] ;  /* 0x00980000895c783b */ /* 0x000fee0000004200 */
[C---:B-1----:R-:W-:Y:S08]  /*77b0*/  HMMA.16816.F32 R72, R20.reuse, R24, R72 ;  /* 0x000000181448723c */ /* 0x042ff00000001848 */
[C---:B------:R-:W-:Y:S01]  /*77c0*/  HMMA.16816.F32 R76, R20.reuse, R26, R76 ;  /* 0x0000001a144c723c */ /* 0x040fe2000000184c */
[----:B------:R-:W1:Y:S07]  /*77d0*/  LDSM.16.MT88.4 R24, [R140+0x9800] ;  /* 0x009800008c18783b */ /* 0x000e6e0000004200 */
[C---:B----4-:R-:W-:Y:S07]  /*77e0*/  HMMA.16816.F32 R12, R20.reuse, R88, R12 ;  /* 0x00000058140c723c */ /* 0x050fee000000180c */
[----:B-----5:R-:W-:Y:S01]  /*77f0*/  F2FP.PACK_AB R88, R106, R105 ;  /* 0x000000696a58723e */ /* 0x020fe200000000ff */
[C---:B------:R-:W-:Y:S04]  /*7800*/  HMMA.16816.F32 R80, R20.reuse, R90, R80 ;  /* 0x0000005a1450723c */ /* 0x040fe80000001850 */
[----:B--2---:R-:W-:Y:S01]  /*7810*/  F2FP.PACK_AB R89, R172, R107 ;  /* 0x0000006bac59723e */ /* 0x004fe200000000ff */
[----:B------:R-:W-:Y:S02]  /*7820*/  FADD.FTZ R105, R105, R126 ;  /* 0x0000007e69697221 */ /* 0x000fe40000010000 */
[----:B------:R-:W-:Y:S01]  /*7830*/  F2FP.PACK_AB R90, R120, R173 ;  /* 0x000000ad785a723e */ /* 0x000fe200000000ff */
[C---:B------:R-:W-:Y:S04]  /*7840*/  HMMA.16816.F32 R84, R20.reuse, R28, R84 ;  /* 0x0000001c1454723c */ /* 0x040fe80000001854 */
[----:B------:R-:W-:Y:S01]  /*7850*/  F2FP.PACK_AB R91, R119, R174 ;  /* 0x000000ae775b723e */ /* 0x000fe200000000ff */
[----:B------:R-:W-:Y:S02]  /*7860*/  FADD.FTZ R107, R107, R104 ;  /* 0x000000686b6b7221 */ /* 0x000fe40000010000 */
[----:B------:R-:W-:Y:S01]  /*7870*/  FADD.FTZ R106, R106, R105 ;  /* 0x000000696a6a7221 */ /* 0x000fe20000010000 */
[----:B------:R-:W-:Y:S01]  /*7880*/  HMMA.16816.F32 R16, R20, R30, R16 ;  /* 0x0000001e1410723c */ /* 0x000fe20000001810 */
[----:B------:R-:W-:Y:S03]  /*7890*/  LDSM.16.MT88.4 R20, [R140+0xb800] ;  /* 0x00b800008c14783b */ /* 0x000fe60000004200 */
[----:B------:R-:W-:Y:S02]  /*78a0*/  FADD.FTZ R107, R172, R107 ;  /* 0x0000006bac6b7221 */ /* 0x000fe40000010000 */
[----:B------:R-:W-:Y:S02]  /*78b0*/  FADD.FTZ R171, R173, R106 ;  /* 0x0000006aadab7221 */ /* 0x000fe40000010000 */
[----:B------:R-:W-:Y:S01]  /*78c0*/  FADD.FTZ R170, R174, R107 ;  /* 0x0000006baeaa7221 */ /* 0x000fe20000010000 */
[C---:B-1----:R-:W-:Y:S01]  /*78d0*/  HMMA.16816.F32 R96, R88.reuse, R24, R8 ;  /* 0x000000185860723c */ /* 0x042fe20000001808 */
[----:B------:R-:W1:Y:S04]  /*78e0*/  LDSM.16.MT88.4 R8, [R136+0x9800] ;  /* 0x009800008808783b */ /* 0x000e680000004200 */
[----:B------:R-:W-:Y:S02]  /*78f0*/  FADD.FTZ R171, R120, R171 ;  /* 0x000000ab78ab7221 */ /* 0x000fe40000010000 */
[----:B------:R-:W-:Y:S01]  /*7900*/  FADD.FTZ R170, R119, R170 ;  /* 0x000000aa77aa7221 */ /* 0x000fe20000010000 */
[C---:B------:R-:W-:Y:S01]  /*7910*/  HMMA.16816.F32 R36, R88.reuse, R26, R36 ;  /* 0x0000001a5824723c */ /* 0x040fe20000001824 */
[----:B------:R-:W2:Y:S07]  /*7920*/  LDSM.16.MT88.4 R24, [R138+0xb800] ;  /* 0x00b800008a18783b */ /* 0x000eae0000004200 */
[C---:B------:R-:W-:Y:S01]  /*7930*/  HMMA.16816.F32 R40, R88.reuse, R32, R40 ;  /* 0x000000205828723c */ /* 0x040fe20000001828 */
[----:B------:R-:W3:Y:S07]  /*7940*/  LDSM.16.MT88.4 R28, [R137+0xb800] ;  /* 0x00b80000891c783b */ /* 0x000eee0000004200 */
[C---:B------:R-:W-:Y:S08]  /*7950*/  HMMA.16816.F32 R44, R88.reuse, R34, R44 ;  /* 0x00000022582c723c */ /* 0x040ff0000000182c */
[C---:B------:R-:W-:Y:S08]  /*7960*/  HMMA.16816.F32 R48, R88.reuse, R92, R48 ;  /* 0x0000005c5830723c */ /* 0x040ff00000001830 */
[C---:B------:R-:W-:Y:S08]  /*7970*/  HMMA.16816.F32 R52, R88.reuse, R94, R52 ;  /* 0x0000005e5834723c */ /* 0x040ff00000001834 */
[C---:B-1----:R-:W-:Y:S08]  /*7980*/  HMMA.16816.F32 R56, R88.reuse, R8, R56 ;  /* 0x000000085838723c */ /* 0x042ff00000001838 */
[C---:B------:R-:W-:Y:S01]  /*7990*/  HMMA.16816.F32 R60, R88.reuse, R10, R60 ;  /* 0x0000000a583c723c */ /* 0x040fe2000000183c */
[----:B------:R-:W1:Y:S07]  /*79a0*/  LDSM.16.MT88.4 R8, [R136+0xb800] ;  /* 0x00b800008808783b */ /* 0x000e6e0000004200 */
[C---:B------:R-:W-:Y:S08]  /*79b0*/  HMMA.16816.F32 R64, R88.reuse, R20, R64 ;  /* 0x000000145840723c */ /* 0x040ff00000001840 */
[C---:B------:R-:W-:Y:S08]  /*79c0*/  HMMA.16816.F32 R68, R88.reuse, R22, R68 ;  /* 0x000000165844723c */ /* 0x040ff00000001844 */
[C---:B--2---:R-:W-:Y:S08]  /*79d0*/  HMMA.16816.F32 R72, R88.reuse, R24, R72 ;  /* 0x000000185848723c */ /* 0x044ff00000001848 */
[C---:B------:R-:W-:Y:S08]  /*79e0*/  HMMA.16816.F32 R76, R88.reuse, R26, R76 ;  /* 0x0000001a584c723c */ /* 0x040ff0000000184c */
[C---:B---3--:R-:W-:Y:S08]  /*79f0*/  HMMA.16816.F32 R92, R88.reuse, R28, R12 ;  /* 0x0000001c585c723c */ /* 0x048ff0000000180c */
[C---:B------:R-:W-:Y:S08]  /*7a00*/  HMMA.16816.F32 R80, R88.reuse, R30, R80 ;  /* 0x0000001e5850723c */ /* 0x040ff00000001850 */
[C---:B-1----:R-:W-:Y:S08]  /*7a10*/  HMMA.16816.F32 R84, R88.reuse, R8, R84 ;  /* 0x000000085854723c */ /* 0x042ff00000001854 */
[----:B------:R-:W-:Y:S01]  /*7a20*/  HMMA.16816.F32 R88, R88, R10, R16 ;  /* 0x0000000a5858723c */ /* 0x000fe20000001810 */
[----:B------:R-:W-:-:S07]  /*7a30*/  @P0 BRA `(.L_x_486) ;  /* 0xffffe31000000947 */ /* 0x000fce000383ffff */
.L_x_485:
[----:B------:R-:W1:Y:S01]  /*7a40*/  SHFL.BFLY PT, R6, R171, 0x2, 0x1f ;  /* 0x0c401f00ab067f89 */ /* 0x000e6200000e0000 */
[----:B------:R-:W-:Y:S01]  /*7a50*/  MOV R8, 0x3f800000 ;  /* 0x3f80000000087802 */ /* 0x000fe20000000f00 */
[----:B------:R-:W2:Y:S01]  /*7a60*/  LDC.U8 R16, c[0x0][0x328] ;  /* 0x0000ca00ff107b82 */ /* 0x000ea20000000000 */
[----:B------:R-:W-:Y:S01]  /*7a70*/  MOV R9, 0x3f800000 ;  /* 0x3f80000000097802 */ /* 0x000fe20000000f00 */
[----:B------:R-:W3:Y:S01]  /*7a80*/  SHFL.BFLY PT, R3, R170, 0x2, 0x1f ;  /* 0x0c401f00aa037f89 */ /* 0x000ee200000e0000 */
[----:B------:R-:W-:Y:S01]  /*7a90*/  ISETP.NE.AND P0, PT, R150, -0x1, PT ;  /* 0xffffffff9600780c */ /* 0x000fe20003f05270 */
[----:B------:R-:W-:Y:S01]  /*7aa0*/  BSSY B0, `(.L_x_489) ;  /* 0x00000fb000007945 */ /* 0x000fe20003800000 */
[----:B------:R-:W-:Y:S01]  /*7ab0*/  MOV R14, 0x40 ;  /* 0x00000040000e7802 */ /* 0x000fe20000000f00 */
[----:B-1----:R-:W-:-:S02]  /*7ac0*/  FADD.FTZ R6, R6, R171 ;  /* 0x000000ab06067221 */ /* 0x002fc40000010000 */
[----:B---3--:R-:W-:-:S03]  /*7ad0*/  FADD.FTZ R3, R3, R170 ;  /* 0x000000aa03037221 */ /* 0x008fc60000010000 */
[----:B------:R-:W1:Y:S04]  /*7ae0*/  SHFL.BFLY PT, R5, R6, 0x1, 0x1f ;  /* 0x0c201f0006057f89 */ /* 0x000e6800000e0000 */
[----:B------:R-:W3:Y:S01]  /*7af0*/  SHFL.BFLY PT, R4, R3, 0x1, 0x1f ;  /* 0x0c201f0003047f89 */ /* 0x000ee200000e0000 */
[----:B-1----:R-:W-:Y:S02]  /*7b00*/  FADD.FTZ R5, R6, R5 ;  /* 0x0000000506057221 */ /* 0x002fe40000010000 */
[----:B------:R-:W-:-:S03]  /*7b10*/  @P0 IMAD.WIDE.U32 R6, R150, c[0x0][0x1e8], RZ ;  /* 0x00007a0096060a25 */ /* 0x000fc600078e00ff */
[----:B------:R-:W-:Y:S01]  /*7b20*/  FSETP.NE.FTZ.AND P5, PT, R5, RZ, PT ;  /* 0x000000ff0500720b */ /* 0x000fe20003fb5000 */
[----:B---3--:R-:W-:Y:S02]  /*7b30*/  FADD.FTZ R4, R3, R4 ;  /* 0x0000000403047221 */ /* 0x008fe40000010000 */
[----:B------:R-:W1:Y:S01]  /*7b40*/  S2R R3, SR_TID.X ;  /* 0x0000000000037919 */ /* 0x000e620000002100 */
[----:B------:R-:W-:Y:S02]  /*7b50*/  @P0 IMAD R7, R150, c[0x0][0x1ec], R7 ;  /* 0x00007b0096070a24 */ /* 0x000fe400078e0207 */
[----:B------:R-:W-:-:S07]  /*7b60*/  FSETP.NE.FTZ.AND P4, PT, R4, RZ, PT ;  /* 0x000000ff0400720b */ /* 0x000fce0003f95000 */
[----:B------:R-:W3:Y:S08]  /*7b70*/  @P5 MUFU.RCP R8, R5 ;  /* 0x0000000500085308 */ /* 0x000ef00000001000 */
[----:B------:R-:W4:Y:S01]  /*7b80*/  @P4 MUFU.RCP R9, R4 ;  /* 0x0000000400094308 */ /* 0x000f220000001000 */
[----:B---3--:R-:W-:-:S07]  /*7b90*/  FMUL.FTZ R96, R8, R96 ;  /* 0x0000006008607220 */ /* 0x008fce0000410000 */
[----:B------:R-:W-:Y:S01]  /*7ba0*/  @P4 MUFU.LG2 R4, R4 ;  /* 0x0000000400044308 */ /* 0x000fe20000000c00 */
[C---:B------:R-:W-:Y:S02]  /*7bb0*/  FMUL.FTZ R97, R8.reuse, R97 ;  /* 0x0000006108617220 */ /* 0x040fe40000410000 */
[C---:B------:R-:W-:Y:S02]  /*7bc0*/  FMUL.FTZ R36, R8.reuse, R36 ;  /* 0x0000002408247220 */ /* 0x040fe40000410000 */
[C---:B------:R-:W-:Y:S01]  /*7bd0*/  FMUL.FTZ R37, R8.reuse, R37 ;  /* 0x0000002508257220 */ /* 0x040fe20000410000 */
[----:B------:R-:W-:Y:S01]  /*7be0*/  F2FP.PACK_AB R96, R97, R96 ;  /* 0x000000606160723e */ /* 0x000fe200000000ff */
[C---:B------:R-:W-:Y:S01]  /*7bf0*/  FMUL.FTZ R40, R8.reuse, R40 ;  /* 0x0000002808287220 */ /* 0x040fe20000410000 */
[----:B------:R-:W3:Y:S01]  /*7c00*/  @P5 MUFU.LG2 R5, R5 ;  /* 0x0000000500055308 */ /* 0x000ee20000000c00 */
        /* <DEDUP_REMOVED lines=40> */
[----:B-1----:R-:W-:Y:S01]  /*7e90*/  SHF.R.S32.HI R8, RZ, 0x1f, R3 ;  /* 0x0000001fff087819 */ /* 0x002fe20000011403 */
[----:B----4-:R-:W-:Y:S01]  /*7ea0*/  FMUL.FTZ R99, R9, R99 ;  /* 0x0000006309637220 */ /* 0x010fe20000410000 */
[----:B------:R-:W-:Y:S01]  /*7eb0*/  F2FP.PACK_AB R84, R85, R84 ;  /* 0x000000545554723e */ /* 0x000fe200000000ff */
[C---:B------:R-:W-:Y:S01]  /*7ec0*/  FMUL.FTZ R98, R9.reuse, R98 ;  /* 0x0000006209627220 */ /* 0x040fe20000410000 */
[----:B------:R-:W-:Y:S01]  /*7ed0*/  LEA.HI R10, R8, R3, RZ, 0x2 ;  /* 0x00000003080a7211 */ /* 0x000fe200078f10ff */
[----:B------:R-:W-:Y:S01]  /*7ee0*/  FMUL.FTZ R39, R9, R39 ;  /* 0x0000002709277220 */ /* 0x000fe20000410000 */
[----:B------:R-:W-:Y:S01]  /*7ef0*/  F2FP.PACK_AB R88, R89, R88 ;  /* 0x000000585958723e */ /* 0x000fe200000000ff */
[C---:B------:R-:W-:Y:S01]  /*7f00*/  FMUL.FTZ R38, R9.reuse, R38 ;  /* 0x0000002609267220 */ /* 0x040fe20000410000 */
[--C-:B------:R-:W-:Y:S01]  /*7f10*/  SHF.R.S32.HI R12, RZ, 0x2, R10.reuse ;  /* 0x00000002ff0c7819 */ /* 0x100fe2000001140a */
[C---:B------:R-:W-:Y:S01]  /*7f20*/  FMUL.FTZ R43, R9.reuse, R43 ;  /* 0x0000002b092b7220 */ /* 0x040fe20000410000 */
[----:B------:R-:W-:Y:S01]  /*7f30*/  SHF.R.S32.HI R11, RZ, 0x1f, R10 ;  /* 0x0000001fff0b7819 */ /* 0x000fe2000001140a */
[C---:B------:R-:W-:Y:S01]  /*7f40*/  FMUL.FTZ R42, R9.reuse, R42 ;  /* 0x0000002a092a7220 */ /* 0x040fe20000410000 */
[----:B------:R-:W-:Y:S01]  /*7f50*/  LOP3.LUT R10, R10, 0x3ffffffc, RZ, 0xc0, !PT ;  /* 0x3ffffffc0a0a7812 */ /* 0x000fe200078ec0ff */
[----:B------:R-:W-:Y:S01]  /*7f60*/  FMUL.FTZ R47, R9, R47 ;  /* 0x0000002f092f7220 */ /* 0x000fe20000410000 */
[----:B------:R-:W-:Y:S01]  /*7f70*/  LEA.HI R11, R11, R12, RZ, 0x3 ;  /* 0x0000000c0b0b7211 */ /* 0x000fe200078f18ff */
[C---:B------:R-:W-:Y:S01]  /*7f80*/  FMUL.FTZ R46, R9.reuse, R46 ;  /* 0x0000002e092e7220 */ /* 0x040fe20000410000 */
[----:B------:R-:W-:Y:S01]  /*7f90*/  IADD3 R13, -R10, R3, RZ ;  /* 0x000000030a0d7210 */ /* 0x000fe20007ffe1ff */
[----:B------:R-:W-:Y:S01]  /*7fa0*/  FMUL.FTZ R51, R9, R51 ;  /* 0x0000003309337220 */ /* 0x000fe20000410000 */
[----:B------:R-:W-:Y:S01]  /*7fb0*/  LOP3.LUT R11, R11, 0xfffffff8, RZ, 0xc0, !PT ;  /* 0xfffffff80b0b7812 */ /* 0x000fe200078ec0ff */
[----:B------:R-:W-:Y:S01]  /*7fc0*/  FMUL.FTZ R50, R9, R50 ;  /* 0x0000003209327220 */ /* 0x000fe20000410000 */
[----:B------:R-:W-:Y:S01]  /*7fd0*/  F2FP.PACK_AB R98, R99, R98 ;  /* 0x000000626362723e */ /* 0x000fe200000000ff */
[----:B------:R-:W-:Y:S01]  /*7fe0*/  FMUL.FTZ R55, R9, R55 ;  /* 0x0000003709377220 */ /* 0x000fe20000410000 */
[----:B------:R-:W-:Y:S01]  /*7ff0*/  F2FP.PACK_AB R38, R39, R38 ;  /* 0x000000262726723e */ /* 0x000fe200000000ff */
[----:B------:R-:W-:Y:S01]  /*8000*/  IMAD.IADD R11, R12, 0x1, -R11 ;  /* 0x000000010c0b7824 */ /* 0x000fe200078e0a0b */
[----:B------:R-:W-:Y:S01]  /*8010*/  F2FP.PACK_AB R42, R43, R42 ;  /* 0x0000002a2b2a723e */ /* 0x000fe200000000ff */
[----:B------:R-:W-:Y:S01]  /*8020*/  FMUL.FTZ R54, R9, R54 ;  /* 0x0000003609367220 */ /* 0x000fe20000410000 */
[----:B------:R-:W-:Y:S01]  /*8030*/  F2FP.PACK_AB R46, R47, R46 ;  /* 0x0000002e2f2e723e */ /* 0x000fe200000000ff */
[----:B------:R-:W-:Y:S01]  /*8040*/  FMUL.FTZ R59, R9, R59 ;  /* 0x0000003b093b7220 */ /* 0x000fe20000410000 */
[----:B------:R-:W-:Y:S01]  /*8050*/  SHF.L.U32 R12, R11, 0x6, RZ ;  /* 0x000000060b0c7819 */ /* 0x000fe200000006ff */
[----:B------:R-:W-:Y:S01]  /*8060*/  FMUL.FTZ R58, R9, R58 ;  /* 0x0000003a093a7220 */ /* 0x000fe20000410000 */
[----:B------:R-:W-:Y:S01]  /*8070*/  LOP3.LUT R10, R11, 0x1, RZ, 0xc0, !PT ;  /* 0x000000010b0a7812 */ /* 0x000fe200078ec0ff */
[C---:B------:R-:W-:Y:S01]  /*8080*/  FMUL.FTZ R63, R9.reuse, R63 ;  /* 0x0000003f093f7220 */ /* 0x040fe20000410000 */
[----:B------:R-:W-:Y:S01]  /*8090*/  LOP3.LUT R12, R12, 0x1c0, RZ, 0xc0, !PT ;  /* 0x000001c00c0c7812 */ /* 0x000fe200078ec0ff */
[C---:B------:R-:W-:Y:S01]  /*80a0*/  FMUL.FTZ R62, R9.reuse, R62 ;  /* 0x0000003e093e7220 */ /* 0x040fe20000410000 */
[----:B------:R-:W-:Y:S01]  /*80b0*/  ISETP.NE.U32.AND P3, PT, R10, 0x1, PT ;  /* 0x000000010a00780c */ /* 0x000fe20003f65070 */
[C---:B------:R-:W-:Y:S01]  /*80c0*/  FMUL.FTZ R67, R9.reuse, R67 ;  /* 0x0000004309437220 */ /* 0x040fe20000410000 */
[----:B------:R-:W-:Y:S01]  /*80d0*/  LEA.HI R12, R12, R12, RZ, 0x1d ;  /* 0x0000000c0c0c7211 */ /* 0x000fe200078fe8ff */
[----:B------:R-:W-:Y:S01]  /*80e0*/  FMUL.FTZ R66, R9, R66 ;  /* 0x0000004209427220 */ /* 0x000fe20000410000 */
[----:B------:R-:W-:Y:S01]  /*80f0*/  R2P PR, R11, 0x6 ;  /* 0x000000060b007804 */ /* 0x000fe20000000000 */
[----:B------:R-:W-:Y:S01]  /*8100*/  FMUL.FTZ R71, R9, R71 ;  /* 0x0000004709477220 */ /* 0x000fe20000410000 */
[----:B------:R-:W-:Y:S01]  /*8110*/  F2FP.PACK_AB R50, R51, R50 ;  /* 0x000000323332723e */ /* 0x000fe200000000ff */
[----:B------:R-:W-:Y:S01]  /*8120*/  FMUL.FTZ R70, R9, R70 ;  /* 0x0000004609467220 */ /* 0x000fe20000410000 */
[----:B------:R-:W-:Y:S01]  /*8130*/  F2FP.PACK_AB R54, R55, R54 ;  /* 0x000000363736723e */ /* 0x000fe200000000ff */
[C---:B------:R-:W-:Y:S01]  /*8140*/  FMUL.FTZ R75, R9.reuse, R75 ;  /* 0x0000004b094b7220 */ /* 0x040fe20000410000 */
[----:B------:R-:W-:Y:S01]  /*8150*/  SEL R14, R14, 0xffffffc0, !P2 ;  /* 0xffffffc00e0e7807 */ /* 0x000fe20005000000 */
[----:B------:R-:W-:Y:S01]  /*8160*/  FMUL.FTZ R74, R9, R74 ;  /* 0x0000004a094a7220 */ /* 0x000fe20000410000 */
[----:B------:R-:W-:Y:S01]  /*8170*/  F2FP.PACK_AB R58, R59, R58 ;  /* 0x0000003a3b3a723e */ /* 0x000fe200000000ff */
        /* <DEDUP_REMOVED lines=12> */
[C---:B------:R-:W-:Y:S01]  /*8240*/  FMUL.FTZ R87, R9.reuse, R87 ;  /* 0x0000005709577220 */ /* 0x040fe20000410000 */
[----:B--2---:R-:W-:Y:S01]  /*8250*/  ISETP.NE.AND P2, PT, R16, RZ, PT ;  /* 0x000000ff1000720c */ /* 0x004fe20003f45270 */
[----:B------:R-:W-:Y:S01]  /*8260*/  FMUL.FTZ R86, R9, R86 ;  /* 0x0000005609567220 */ /* 0x000fe20000410000 */
[----:B------:R-:W-:Y:S01]  /*8270*/  F2FP.PACK_AB R82, R83, R82 ;  /* 0x000000525352723e */ /* 0x000fe200000000ff */
[----:B------:R-:W-:-:S02]  /*8280*/  FMUL.FTZ R91, R9, R91 ;  /* 0x0000005b095b7220 */ /* 0x000fc40000410000 */
[----:B------:R-:W-:Y:S01]  /*8290*/  FMUL.FTZ R90, R9, R90 ;  /* 0x0000005a095a7220 */ /* 0x000fe20000410000 */
[----:B------:R-:W-:Y:S01]  /*82a0*/  LEA.HI R9, R8, R3, RZ, 0x5 ;  /* 0x0000000308097211 */ /* 0x000fe200078f28ff */
[----:B------:R-:W-:Y:S01]  /*82b0*/  IMAD.MOV.U32 R10, RZ, RZ, 0x20 ;  /* 0x00000020ff0a7424 */ /* 0x000fe200078e00ff */
[----:B------:R-:W-:Y:S01]  /*82c0*/  F2FP.PACK_AB R86, R87, R86 ;  /* 0x000000565756723e */ /* 0x000fe200000000ff */
[----:B---3--:R-:W-:Y:S01]  /*82d0*/  @P5 FMUL.FTZ R5, R5, 0.69314718246459960938 ;  /* 0x3f31721805055820 */ /* 0x008fe20000410000 */
[----:B------:R-:W-:Y:S02]  /*82e0*/  SHF.R.S32.HI R8, RZ, 0x5, R9 ;  /* 0x00000005ff087819 */ /* 0x000fe40000011409 */
[----:B------:R-:W-:Y:S02]  /*82f0*/  SEL R10, R10, 0xffffffe0, !P1 ;  /* 0xffffffe00a0a7807 */ /* 0x000fe40004800000 */
[----:B------:R-:W-:Y:S01]  /*8300*/  F2FP.PACK_AB R90, R91, R90 ;  /* 0x0000005a5b5a723e */ /* 0x000fe200000000ff */
[----:B------:R-:W-:-:S05]  /*8310*/  IMAD R13, R8, 0x200, R13 ;  /* 0x00000200080d7824 */ /* 0x000fca00078e020d */
[----:B------:R-:W-:-:S04]  /*8320*/  LEA R12, R13, R12, 0x1 ;  /* 0x0000000c0d0c7211 */ /* 0x000fc800078e08ff */
[----:B------:R-:W-:Y:S02]  /*8330*/  SHF.L.U32 R13, R12, 0x1, RZ ;  /* 0x000000010c0d7819 */ /* 0x000fe400000006ff */
[----:B------:R-:W1:Y:S02]  /*8340*/  LDC.U8 R12, c[0x0][0x329] ;  /* 0x0000ca40ff0c7b82 */ /* 0x000e640000000000 */
[C---:B------:R-:W-:Y:S01]  /*8350*/  IADD3 R11, R13.reuse, -0x10, RZ ;  /* 0xfffffff00d0b7810 */ /* 0x040fe20007ffe0ff */
[----:B------:R-:W-:Y:S01]  /*8360*/  STS [R13], R96 ;  /* 0x000000600d007388 */ /* 0x000fe20000000800 */
[C---:B------:R-:W-:Y:S02]  /*8370*/  @P3 IADD3 R11, R13.reuse, 0x10, RZ ;  /* 0x000000100d0b3810 */ /* 0x040fe40007ffe0ff */
[C---:B------:R-:W-:Y:S01]  /*8380*/  IADD3 R15, R13.reuse, R10, RZ ;  /* 0x0000000a0d0f7210 */ /* 0x040fe20007ffe0ff */
[----:B------:R-:W-:Y:S01]  /*8390*/  STS [R13+0x400], R98 ;  /* 0x000400620d007388 */ /* 0x000fe20000000800 */
[----:B------:R-:W-:Y:S01]  /*83a0*/  IADD3 R19, R13, R14, RZ ;  /* 0x0000000e0d137210 */ /* 0x000fe20007ffe0ff */
[----:B------:R-:W-:Y:S01]  /*83b0*/  IMAD.IADD R17, R10, 0x1, R11 ;  /* 0x000000010a117824 */ /* 0x000fe200078e020b */
[----:B------:R-:W-:Y:S01]  /*83c0*/  IADD3 R21, R14, R11, RZ ;  /* 0x0000000b0e157210 */ /* 0x000fe20007ffe0ff */
[----:B------:R-:W-:Y:S01]  /*83d0*/  STS [R11], R36 ;  /* 0x000000240b007388 */ /* 0x000fe20000000800 */
[----:B------:R-:W-:-:S02]  /*83e0*/  IMAD.IADD R23, R15, 0x1, R14 ;  /* 0x000000010f177824 */ /* 0x000fc400078e020e */
[----:B------:R-:W-:Y:S01]  /*83f0*/  IADD3 R25, R17, R14, RZ ;  /* 0x0000000e11197210 */ /* 0x000fe20007ffe0ff */
[----:B------:R-:W-:Y:S04]  /*8400*/  STS [R11+0x400], R38 ;  /* 0x000400260b007388 */ /* 0x000fe80000000800 */
[----:B------:R-:W-:Y:S04]  /*8410*/  STS [R15], R40 ;  /* 0x000000280f007388 */ /* 0x000fe80000000800 */
[----:B------:R-:W-:Y:S01]  /*8420*/  STS [R15+0x400], R42 ;  /* 0x0004002a0f007388 */ /* 0x000fe20000000800 */
[----:B-1----:R-:W-:-:S02]  /*8430*/  ISETP.NE.AND P1, PT, R12, RZ, PT ;  /* 0x000000ff0c00720c */ /* 0x002fc40003f25270 */
[----:B------:R-:W-:Y:S01]  /*8440*/  ISETP.NE.OR P3, PT, R12, RZ, !P2 ;  /* 0x000000ff0c00720c */ /* 0x000fe20005765670 */
[----:B------:R-:W-:Y:S04]  /*8450*/  STS [R17], R44 ;  /* 0x0000002c11007388 */ /* 0x000fe80000000800 */
[----:B------:R1:W-:Y:S04]  /*8460*/  STS [R17+0x400], R46 ;  /* 0x0004002e11007388 */ /* 0x0003e80000000800 */
[----:B------:R2:W-:Y:S02]  /*8470*/  STS [R19], R48 ;  /* 0x0000003013007388 */ /* 0x0005e40000000800 */
[----:B------:R-:W-:-:S02]  /*8480*/  @P1 IMAD.MOV.U32 R45, RZ, RZ, 0x1 ;  /* 0x00000001ff2d1424 */ /* 0x000fc400078e00ff */
[----:B------:R3:W-:Y:S04]  /*8490*/  STS [R19+0x400], R50 ;  /* 0x0004003213007388 */ /* 0x0007e80000000800 */
[----:B------:R-:W-:Y:S04]  /*84a0*/  STS [R21], R52 ;  /* 0x0000003415007388 */ /* 0x000fe80000000800 */
[----:B------:R-:W-:Y:S04]  /*84b0*/  STS [R21+0x400], R54 ;  /* 0x0004003615007388 */ /* 0x000fe80000000800 */
[----:B------:R-:W3:Y:S04]  /*84c0*/  S2R R10, SR_CTAID.Y ;  /* 0x00000000000a7919 */ /* 0x000ee80000002600 */
[----:B------:R-:W-:Y:S01]  /*84d0*/  STS [R23], R56 ;  /* 0x0000003817007388 */ /* 0x000fe20000000800 */
[----:B-1----:R-:W-:-:S03]  /*84e0*/  @P1 MOV R46, c[0x0][0x210] ;  /* 0x00008400002e1a02 */ /* 0x002fc60000000f00 */
[----:B------:R-:W-:Y:S01]  /*84f0*/  STS [R23+0x400], R58 ;  /* 0x0004003a17007388 */ /* 0x000fe20000000800 */
[----:B--2---:R-:W-:Y:S01]  /*8500*/  LOP3.LUT R48, R9, 0xffffffe0, RZ, 0xc0, !PT ;  /* 0xffffffe009307812 */ /* 0x004fe200078ec0ff */
[----:B------:R-:W-:Y:S02]  /*8510*/  @P1 IMAD R46, R46, c[0x0][0x214], RZ ;  /* 0x000085002e2e1a24 */ /* 0x000fe400078e02ff */
[----:B------:R-:W-:Y:S01]  /*8520*/  STS [R25], R60 ;  /* 0x0000003c19007388 */ /* 0x000fe20000000800 */
[----:B------:R-:W-:Y:S02]  /*8530*/  IADD3 R48, -R48, R3, RZ ;  /* 0x0000000330307210 */ /* 0x000fe40007ffe1ff */
[----:B------:R-:W-:Y:S01]  /*8540*/  SHF.R.S32.HI R3, RZ, 0x1f, R8 ;  /* 0x0000001fff037819 */ /* 0x000fe20000011408 */
[----:B------:R-:W-:Y:S03]  /*8550*/  STS [R25+0x400], R62 ;  /* 0x0004003e19007388 */ /* 0x000fe60000000800 */
[----:B------:R-:W-:Y:S01]  /*8560*/  LEA.HI R3, R3, R8, RZ, 0x2 ;  /* 0x0000000803037211 */ /* 0x000fe200078f10ff */
[----:B------:R-:W-:Y:S03]  /*8570*/  STS [R13+0x2000], R64 ;  /* 0x002000400d007388 */ /* 0x000fe60000000800 */
[----:B------:R-:W-:Y:S01]  /*8580*/  LOP3.LUT R3, R3, 0xffffffc, RZ, 0xc0, !PT ;  /* 0x0ffffffc03037812 */ /* 0x000fe200078ec0ff */
[----:B------:R1:W-:Y:S01]  /*8590*/  STS [R13+0x2400], R66 ;  /* 0x002400420d007388 */ /* 0x0003e20000000800 */
[----:B---3--:R-:W-:-:S02]  /*85a0*/  @!P0 IMAD.WIDE.U32 R50, R10, c[0x0][0x1e0], RZ ;  /* 0x000078000a328a25 */ /* 0x008fc400078e00ff */
[----:B------:R-:W-:Y:S01]  /*85b0*/  IADD3 R8, R8, -R3, RZ ;  /* 0x8000000308087210 */ /* 0x000fe20007ffe0ff */
[----:B------:R-:W-:Y:S01]  /*85c0*/  STS [R11+0x2000], R68 ;  /* 0x002000440b007388 */ /* 0x000fe20000000800 */
[----:B------:R-:W-:Y:S01]  /*85d0*/  @!P3 IMAD R47, R10, c[0x0][0x214], RZ ;  /* 0x000085000a2fba24 */ /* 0x000fe200078e02ff */
[----:B------:R-:W-:Y:S01]  /*85e0*/  @!P0 MOV R6, R50 ;  /* 0x0000003200068202 */ /* 0x000fe20000000f00 */
[----:B------:R-:W-:Y:S01]  /*85f0*/  IMAD.MOV.U32 R3, RZ, RZ, 0x7f800000 ;  /* 0x7f800000ff037424 */ /* 0x000fe200078e00ff */
[----:B------:R2:W-:Y:S01]  /*8600*/  STS [R11+0x2400], R70 ;  /* 0x002400460b007388 */ /* 0x0005e20000000800 */
[----:B------:R-:W-:Y:S01]  /*8610*/  @P5 FFMA.FTZ R3, R2, c[0x0][0x238], R5 ;  /* 0x00008e0002035a23 */ /* 0x000fe20000010005 */
[----:B------:R-:W-:Y:S02]  /*8620*/  @!P3 SEL R47, R47, R150, !P0 ;  /* 0x000000962f2fb207 */ /* 0x000fe40004000000 */
[----:B------:R3:W-:Y:S01]  /*8630*/  STS [R15+0x2000], R72 ;  /* 0x002000480f007388 */ /* 0x0007e20000000800 */
[----:B------:R-:W-:-:S03]  /*8640*/  LEA R8, R8, R155, 0x4 ;  /* 0x0000009b08087211 */ /* 0x000fc600078e20ff */
[----:B------:R3:W-:Y:S04]  /*8650*/  STS [R15+0x2400], R74 ;  /* 0x0024004a0f007388 */ /* 0x0007e80000000800 */
[----:B------:R3:W-:Y:S04]  /*8660*/  STS [R17+0x2000], R76 ;  /* 0x0020004c11007388 */ /* 0x0007e80000000800 */
[----:B------:R3:W-:Y:S01]  /*8670*/  STS [R17+0x2400], R78 ;  /* 0x0024004e11007388 */ /* 0x0007e20000000800 */
[----:B-1----:R-:W-:-:S03]  /*8680*/  @!P0 SHF.R.S32.HI R13, RZ, 0x1f, R10 ;  /* 0x0000001fff0d8819 */ /* 0x002fc6000001140a */
[----:B------:R3:W-:Y:S02]  /*8690*/  STS [R19+0x2000], R92 ;  /* 0x0020005c13007388 */ /* 0x0007e40000000800 */
[----:B------:R-:W-:Y:S02]  /*86a0*/  @!P0 IMAD R13, R13, c[0x0][0x1e0], RZ ;  /* 0x000078000d0d8a24 */ /* 0x000fe400078e02ff */
[----:B------:R3:W-:Y:S01]  /*86b0*/  STS [R19+0x2400], R94 ;  /* 0x0024005e13007388 */ /* 0x0007e20000000800 */
[----:B--2---:R-:W-:Y:S01]  /*86c0*/  @!P1 MOV R11, c[0x0][0x214] ;  /* 0x00008500000b9a02 */ /* 0x004fe20000000f00 */
[----:B------:R-:W-:Y:S02]  /*86d0*/  @!P0 IMAD R9, R10, c[0x0][0x1e4], R13 ;  /* 0x000079000a098a24 */ /* 0x000fe400078e020d */
[----:B------:R3:W-:Y:S01]  /*86e0*/  STS [R21+0x2000], R80 ;  /* 0x0020005015007388 */ /* 0x0007e20000000800 */
[----:B------:R-:W-:Y:S02]  /*86f0*/  @!P1 SEL R46, R11, c[0x0][0x234], !P2 ;  /* 0x00008d000b2e9a07 */ /* 0x000fe40005000000 */
[----:B------:R-:W-:Y:S01]  /*8700*/  @!P0 IADD3 R7, R51, R9, RZ ;  /* 0x0000000933078210 */ /* 0x000fe20007ffe0ff */
[----:B------:R3:W-:Y:S01]  /*8710*/  STS [R21+0x2400], R82 ;  /* 0x0024005215007388 */ /* 0x0007e20000000800 */
[----:B------:R-:W-:Y:S01]  /*8720*/  @P1 IMAD.MOV.U32 R9, RZ, RZ, c[0x0][0x210] ;  /* 0x00008400ff091624 */ /* 0x000fe200078e00ff */
[----:B------:R-:W-:Y:S01]  /*8730*/  @!P1 MOV R9, 0x1 ;  /* 0x0000000100099802 */ /* 0x000fe20000000f00 */
[----:B------:R-:W-:Y:S01]  /*8740*/  @!P1 IMAD R45, R46, c[0x0][0x1c0], RZ ;  /* 0x000070002e2d9a24 */ /* 0x000fe200078e02ff */
[----:B------:R3:W-:Y:S01]  /*8750*/  STS [R23+0x2000], R84 ;  /* 0x0020005417007388 */ /* 0x0007e20000000800 */
[----:B------:R-:W-:Y:S01]  /*8760*/  LOP3.LUT P0, RZ, R48, 0x3, RZ, 0xc0, !PT ;  /* 0x0000000330ff7812 */ /* 0x000fe2000780c0ff */
[----:B------:R-:W-:Y:S01]  /*8770*/  CS2R R50, SRZ ;  /* 0x0000000000327805 */ /* 0x000fe2000001ff00 */
[----:B------:R-:W-:Y:S01]  /*8780*/  IMAD R45, R10, R45, RZ ;  /* 0x0000002d0a2d7224 */ /* 0x000fe200078e02ff */
[----:B------:R3:W-:Y:S01]  /*8790*/  STS [R23+0x2400], R86 ;  /* 0x0024005617007388 */ /* 0x0007e20000000800 */
[----:B------:R-:W-:-:S02]  /*87a0*/  @!P3 MOV R50, R47 ;  /* 0x0000002f0032b202 */ /* 0x000fc40000000f00 */
[----:B------:R-:W-:Y:S01]  /*87b0*/  @!P3 SHF.R.S32.HI R51, RZ, 0x1f, R47 ;  /* 0x0000001fff33b819 */ /* 0x000fe2000001142f */
[----:B------:R3:W-:Y:S01]  /*87c0*/  STS [R25+0x2000], R88 ;  /* 0x0020005819007388 */ /* 0x0007e20000000800 */
[----:B------:R-:W-:Y:S01]  /*87d0*/  SEL R45, R45, RZ, P3 ;  /* 0x000000ff2d2d7207 */ /* 0x000fe20001800000 */
[----:B------:R-:W-:Y:S02]  /*87e0*/  @P4 FMUL.FTZ R47, R4, 0.69314718246459960938 ;  /* 0x3f317218042f4820 */ /* 0x000fe40000410000 */
[----:B------:R3:W-:Y:S04]  /*87f0*/  STS [R25+0x2400], R90 ;  /* 0x0024005a19007388 */ /* 0x0007e80000000800 */
[----:B------:R-:W-:Y:S06]  /*8800*/  BAR.SYNC.DEFER_BLOCKING 0x0 ;  /* 0x0000000000007b1d */ /* 0x000fec0000010000 */
[----:B------:R-:W1:Y:S04]  /*8810*/  S2R R44, SR_CTAID.X ;  /* 0x00000000002c7919 */ /* 0x000e680000002500 */
[----:B------:R-:W2:Y:S04]  /*8820*/  S2R R11, SR_CTAID.Z ;  /* 0x00000000000b7919 */ /* 0x000ea80000002700 */
[----:B------:R3:W4:Y:S04]  /*8830*/  LDS.128 R36, [R151] ;  /* 0x0000000097247984 */ /* 0x0007280000000c00 */
[----:B------:R3:W3:Y:S01]  /*8840*/  LDS.128 R32, [R151+0x800] ;  /* 0x0008000097207984 */ /* 0x0006e20000000c00 */
[----:B-1----:R-:W-:-:S03]  /*8850*/  IMAD R10, R44, R9, RZ ;  /* 0x000000092c0a7224 */ /* 0x002fc600078e02ff */
[----:B------:R1:W1:Y:S01]  /*8860*/  LDS.128 R28, [R151+0x1000] ;  /* 0x00100000971c7984 */ /* 0x0002620000000c00 */
[----:B--2---:R-:W-:Y:S01]  /*8870*/  IMAD R45, R11, R46, R45 ;  /* 0x0000002e0b2d7224 */ /* 0x004fe200078e022d */
[----:B------:R-:W-:Y:S02]  /*8880*/  SHF.L.U32 R10, R10, 0x6, RZ ;  /* 0x000000060a0a7819 */ /* 0x000fe400000006ff */
[----:B------:R2:W1:Y:S01]  /*8890*/  LDS.128 R24, [R151+0x1800] ;  /* 0x0018000097187984 */ /* 0x0004620000000c00 */
[----:B------:R-:W-:Y:S01]  /*88a0*/  MOV R46, 0x7f800000 ;  /* 0x7f800000002e7802 */ /* 0x000fe20000000f00 */
[----:B------:R-:W-:Y:S01]  /*88b0*/  @P4 FFMA.FTZ R46, R0, c[0x0][0x238], R47 ;  /* 0x00008e00002e4a23 */ /* 0x000fe2000001002f */
[--C-:B------:R-:W-:Y:S01]  /*88c0*/  IADD3 R4, P2, P1, R10, R50, R45.reuse ;  /* 0x000000320a047210 */ /* 0x100fe2000795e02d */
[----:B------:R2:W1:Y:S01]  /*88d0*/  LDS.128 R20, [R151+0x2000] ;  /* 0x0020000097147984 */ /* 0x0004620000000c00 */
[----:B------:R-:W-:Y:S02]  /*88e0*/  SHF.R.S32.HI R10, RZ, 0x1f, R10 ;  /* 0x0000001fff0a7819 */ /* 0x000fe4000001140a */
[----:B------:R-:W-:Y:S01]  /*88f0*/  SHF.R.S32.HI R45, RZ, 0x1f, R45 ;  /* 0x0000001fff2d7819 */ /* 0x000fe2000001142d */
[----:B------:R2:W1:Y:S03]  /*8900*/  LDS.128 R16, [R151+0x2800] ;  /* 0x0028000097107984 */ /* 0x0004660000000c00 */
[----:B------:R-:W-:Y:S01]  /*8910*/  IADD3.X R10, R10, R51, R45, P2, P1 ;  /* 0x000000330a0a7210 */ /* 0x000fe200017e242d */
[----:B------:R2:W1:Y:S04]  /*8920*/  LDS.128 R12, [R151+0x3000] ;  /* 0x00300000970c7984 */ /* 0x0004680000000c00 */
[----:B------:R2:W1:Y:S01]  /*8930*/  LDS.128 R40, [R151+0x3800] ;  /* 0x0038000097287984 */ /* 0x0004620000000c00 */
[----:B------:R-:W-:Y:S05]  /*8940*/  @P0 BRA `(.L_x_490) ;  /* 0x0000010000000947 */ /* 0x000fea0003800000 */
        /* <DEDUP_REMOVED lines=16> */
.L_x_490:
[----:B------:R-:W-:Y:S05]  /*8a50*/  BSYNC B0 ;  /* 0x0000000000007941 */ /* 0x000fea0003800000 */
.L_x_489:
[----:B--2---:R-:W2:Y:S01]  /*8a60*/  S2R R3, SR_TID.X ;  /* 0x0000000000037919 */ /* 0x004ea20000002100 */
[----:B------:R-:W-:Y:S01]  /*8a70*/  IADD3 R4, P0, R162, R6, RZ ;  /* 0x00000006a2047210 */ /* 0x000fe20007f1e0ff */
[----:B------:R-:W-:Y:S01]  /*8a80*/  BSSY B0, `(.L_x_491) ;  /* 0x0000015000007945 */ /* 0x000fe20003800000 */
[----:B------:R-:W-:-:S03]  /*8a90*/  SHF.R.S32.HI R2, RZ, 0x1f, R11 ;  /* 0x0000001fff027819 */ /* 0x000fc6000001140b */
[----:B------:R-:W-:Y:S02]  /*8aa0*/  IMAD.X R5, R163, 0x1, R7, P0 ;  /* 0x00000001a3057824 */ /* 0x000fe400000e0607 */
[----:B------:R-:W-:Y:S02]  /*8ab0*/  IMAD R2, R2, c[0x0][0x1f0], RZ ;  /* 0x00007c0002027a24 */ /* 0x000fe400078e02ff */
[----:B------:R-:W-:-:S04]  /*8ac0*/  IMAD.WIDE.U32 R4, R11, c[0x0][0x1f0], R4 ;  /* 0x00007c000b047a25 */ /* 0x000fc800078e0004 */
[----:B------:R-:W-:-:S04]  /*8ad0*/  IMAD R2, R11, c[0x0][0x1f4], R2 ;  /* 0x00007d000b027a24 */ /* 0x000fc800078e0202 */
[----:B------:R-:W-:Y:S01]  /*8ae0*/  IMAD.IADD R7, R5, 0x1, R2 ;  /* 0x0000000105077824 */ /* 0x000fe200078e0202 */
[----:B--2---:R-:W-:-:S04]  /*8af0*/  SHF.R.S32.HI R0, RZ, 0x1f, R3 ;  /* 0x0000001fff007819 */ /* 0x004fc80000011403 */
[----:B------:R-:W-:-:S04]  /*8b00*/  LEA.HI R0, R0, R3, RZ, 0x3 ;  /* 0x0000000300007211 */ /* 0x000fc800078f18ff */
[----:B------:R-:W-:-:S04]  /*8b10*/  SHF.R.S32.HI R0, RZ, 0x3, R0 ;  /* 0x00000003ff007819 */ /* 0x000fc80000011400 */
[----:B------:R-:W-:-:S13]  /*8b20*/  ISETP.GE.AND P0, PT, R0, R147, PT ;  /* 0x000000930000720c */ /* 0x000fda0003f06270 */
[----:B------:R-:W-:Y:S05]  /*8b30*/  @P0 BRA `(.L_x_492) ;  /* 0x0000009000000947 */ /* 0x000fea0003800000 */
[----:B------:R-:W-:Y:S01]  /*8b40*/  MOV R6, R4 ;  /* 0x0000000400067202 */ /* 0x000fe20000000f00 */
[----:B------:R-:W-:-:S04]  /*8b50*/  IMAD R3, R165, c[0x0][0x1e8], RZ ;  /* 0x00007a00a5037a24 */ /* 0x000fc800078e02ff */
[----:B------:R-:W-:-:S04]  /*8b60*/  IMAD.WIDE.U32 R8, R164, c[0x0][0x1e8], R6 ;  /* 0x00007a00a4087a25 */ /* 0x000fc800078e0006 */
[----:B------:R-:W-:Y:S01]  /*8b70*/  IMAD R0, R164, c[0x0][0x1ec], R3 ;  /* 0x00007b00a4007a24 */ /* 0x000fe200078e0203 */
[----:B------:R-:W-:-:S04]  /*8b80*/  LEA R2, P0, R8, c[0x0][0x1d0], 0x1 ;  /* 0x0000740008027a11 */ /* 0x000fc800078008ff */
[----:B------:R-:W-:-:S04]  /*8b90*/  IADD3 R0, R9, R0, RZ ;  /* 0x0000000009007210 */ /* 0x000fc80007ffe0ff */
[----:B------:R-:W-:-:S05]  /*8ba0*/  LEA.HI.X R3, R8, c[0x0][0x1d4], R0, 0x1, P0 ;  /* 0x0000750008037a11 */ /* 0x000fca00000f0c00 */
[----:B----4-:R2:W-:Y:S04]  /*8bb0*/  STG.E.128 [R2.64], R36 ;  /* 0x0000002402007986 */ /* 0x0105e8000c101d06 */
[----:B-1----:R2:W-:Y:S02]  /*8bc0*/  STG.E.128 [R2.64+0x80], R20 ;  /* 0x0000801402007986 */ /* 0x0025e4000c101d06 */
.L_x_492:
[----:B------:R-:W-:Y:S05]  /*8bd0*/  BSYNC B0 ;  /* 0x0000000000007941 */ /* 0x000fea0003800000 */
.L_x_491:
[----:B------:R-:W-:Y:S01]  /*8be0*/  ISETP.GE.AND P0, PT, R156, R147, PT ;  /* 0x000000939c00720c */ /* 0x000fe20003f06270 */
[----:B------:R-:W-:-:S12]  /*8bf0*/  BSSY B0, `(.L_x_493) ;  /* 0x000000e000007945 */ /* 0x000fd80003800000 */
[----:B------:R-:W-:Y:S05]  /*8c00*/  @P0 BRA `(.L_x_494) ;  /* 0x000000c000000947 */ /* 0x000fea0003800000 */
[----:B--2---:R-:W-:Y:S01]  /*8c10*/  IADD3 R2, P0, R164, 0x10, RZ ;  /* 0x00000010a4027810 */ /* 0x004fe20007f1e0ff */
        /* <DEDUP_REMOVED lines=9> */
[----:B---3--:R2:W-:Y:S04]  /*8cb0*/  STG.E.128 [R2.64], R32 ;  /* 0x0000002002007986 */ /* 0x0085e8000c101d06 */
[----:B-1----:R2:W-:Y:S02]  /*8cc0*/  STG.E.128 [R2.64+0x80], R16 ;  /* 0x0000801002007986 */ /* 0x0025e4000c101d06 */
.L_x_494:
[----:B------:R-:W-:Y:S05]  /*8cd0*/  BSYNC B0 ;  /* 0x0000000000007941 */ /* 0x000fea0003800000 */
.L_x_493:
        /* <DEDUP_REMOVED lines=13> */
[----:B-1----:R1:W-:Y:S04]  /*8db0*/  STG.E.128 [R2.64], R28 ;  /* 0x0000001c02007986 */ /* 0x0023e8000c101d06 */
[----:B------:R1:W-:Y:S02]  /*8dc0*/  STG.E.128 [R2.64+0x80], R12 ;  /* 0x0000800c02007986 */ /* 0x0003e4000c101d06 */
.L_x_496:
[----:B------:R-:W-:Y:S05]  /*8dd0*/  BSYNC B0 ;  /* 0x0000000000007941 */ /* 0x000fea0003800000 */
.L_x_495:
[----:B------:R-:W-:-:S13]  /*8de0*/  ISETP.GE.AND P0, PT, R152, R147, PT ;  /* 0x000000939800720c */ /* 0x000fda0003f06270 */
[----:B------:R-:W-:Y:S05]  /*8df0*/  @P0 EXIT ;  /* 0x000000000000094d */ /* 0x000fea0003800000 */
[----:B------:R-:W-:Y:S02]  /*8e00*/  IADD3 R0, P0, R164, 0x30, RZ ;  /* 0x00000030a4007810 */ /* 0x000fe40007f1e0ff */
[----:B------:R-:W-:Y:S02]  /*8e10*/  MOV R5, R7 ;  /* 0x0000000700057202 */ /* 0x000fe40000000f00 */
[----:B------:R-:W-:-:S03]  /*8e20*/  IADD3.X R164, RZ, R165, RZ, P0, !PT ;  /* 0x000000a5ffa47210 */ /* 0x000fc600007fe4ff */
[----:B------:R-:W-:-:S04]  /*8e30*/  IMAD.WIDE.U32 R4, R0, c[0x0][0x1e8], R4 ;  /* 0x00007a0000047a25 */ /* 0x000fc800078e0004 */
[----:B-12---:R-:W-:Y:S01]  /*8e40*/  IMAD R3, R164, c[0x0][0x1e8], RZ ;  /* 0x00007a00a4037a24 */ /* 0x006fe200078e02ff */
[----:B------:R-:W-:-:S03]  /*8e50*/  LEA R2, P0, R4, c[0x0][0x1d0], 0x1 ;  /* 0x0000740004027a11 */ /* 0x000fc600078008ff */
[----:B------:R-:W-:-:S05]  /*8e60*/  IMAD R3, R0, c[0x0][0x1ec], R3 ;  /* 0x00007b0000037a24 */ /* 0x000fca00078e0203 */
[----:B------:R-:W-:-:S04]  /*8e70*/  IADD3 R3, R5, R3, RZ ;  /* 0x0000000305037210 */ /* 0x000fc80007ffe0ff */
[----:B------:R-:W-:-:S05]  /*8e80*/  LEA.HI.X R3, R4, c[0x0][0x1d4], R3, 0x1, P0 ;  /* 0x0000750004037a11 */ /* 0x000fca00000f0c03 */
[----:B------:R-:W-:Y:S04]  /*8e90*/  STG.E.128 [R2.64], R24 ;  /* 0x0000001802007986 */ /* 0x000fe8000c101d06 */
[----:B------:R-:W-:Y:S01]  /*8ea0*/  STG.E.128 [R2.64+0x80], R40 ;  /* 0x0000802802007986 */ /* 0x000fe2000c101d06 */
[----:B------:R-:W-:Y:S05]  /*8eb0*/  EXIT ;  /* 0x000000000000794d */ /* 0x000fea0003800000 */
.L_x_478:
[----:B------:R-:W1:Y:S01]  /*8ec0*/  LDC.U8 R3, c[0x0][0x329] ;  /* 0x0000ca40ff037b82 */ /* 0x000e620000000000 */
[C---:B------:R-:W-:Y:S01]  /*8ed0*/  ISETP.NE.AND P4, PT, R150.reuse, -0x1, PT ;  /* 0xffffffff9600780c */ /* 0x040fe20003f85270 */
[----:B------:R-:W-:Y:S01]  /*8ee0*/  IMAD.IADD R153, R153, 0x1, -R90 ;  /* 0x0000000199997824 */ /* 0x000fe200078e0a5a */
[----:B------:R-:W-:Y:S01]  /*8ef0*/  SHF.R.S32.HI R5, RZ, 0x1f, R86 ;  /* 0x0000001fff057819 */ /* 0x000fe20000011456 */
[----:B------:R-:W-:Y:S04]  /*8f00*/  BSSY B0, `(.L_x_497) ;  /* 0x000003b000007945 */ /* 0x000fe80003800000 */
[----:B------:R-:W2:Y:S06]  /*8f10*/  LDC.U8 R2, c[0x0][0x328] ;  /* 0x0000ca00ff027b82 */ /* 0x000eac0000000000 */
[----:B------:R-:W-:-:S04]  /*8f20*/  @P4 IMAD.WIDE.U32 R8, R150, c[0x0][0x1e8], RZ ;  /* 0x00007a0096084a25 */ /* 0x000fc800078e00ff */
[----:B------:R-:W-:-:S05]  /*8f30*/  @!P4 IMAD.WIDE.U32 R10, R0, c[0x0][0x1e0], RZ ;  /* 0x00007800000aca25 */ /* 0x000fca00078e00ff */
[----:B------:R-:W-:Y:S02]  /*8f40*/  @!P4 MOV R8, R10 ;  /* 0x0000000a0008c202 */ /* 0x000fe40000000f00 */
[----:B-1----:R-:W-:Y:S02]  /*8f50*/  ISETP.NE.AND P1, PT, R3, RZ, PT ;  /* 0x000000ff0300720c */ /* 0x002fe40003f25270 */
[----:B--2---:R-:W-:Y:S02]  /*8f60*/  ISETP.NE.AND P3, PT, R2, RZ, PT ;  /* 0x000000ff0200720c */ /* 0x004fe40003f65270 */
[----:B------:R-:W-:Y:S01]  /*8f70*/  LEA.HI R2, R5, R86, RZ, 0x3 ;  /* 0x0000005605027211 */ /* 0x000fe200078f18ff */
[----:B------:R-:W-:Y:S01]  /*8f80*/  @P4 IMAD R5, R150, c[0x0][0x1ec], R9 ;  /* 0x00007b0096054a24 */ /* 0x000fe200078e0209 */
[----:B------:R-:W-:-:S07]  /*8f90*/  ISETP.NE.OR P2, PT, R3, RZ, !P3 ;  /* 0x000000ff0300720c */ /* 0x000fce0005f45670 */
[----:B------:R-:W-:Y:S01]  /*8fa0*/  @P1 IMAD.MOV.U32 R3, RZ, RZ, c[0x0][0x210] ;  /* 0x00008400ff031624 */ /* 0x000fe200078e00ff */
[----:B------:R-:W-:Y:S01]  /*8fb0*/  @!P4 SHF.R.S32.HI R9, RZ, 0x1f, R0 ;  /* 0x0000001fff09c819 */ /* 0x000fe20000011400 */
[----:B------:R-:W-:Y:S01]  /*8fc0*/  @!P1 IMAD.MOV.U32 R7, RZ, RZ, c[0x0][0x214] ;  /* 0x00008500ff079624 */ /* 0x000fe200078e00ff */
[----:B------:R-:W-:Y:S01]  /*8fd0*/  ISETP.NE.OR P0, PT, R150, -0x1, P2 ;  /* 0xffffffff9600780c */ /* 0x000fe20001705670 */
[----:B------:R-:W-:Y:S01]  /*8fe0*/  @P1 IMAD R3, R3, c[0x0][0x214], RZ ;  /* 0x0000850003031a24 */ /* 0x000fe200078e02ff */
[----:B------:R-:W-:Y:S01]  /*8ff0*/  LOP3.LUT R13, R2, 0x1ffffff8, RZ, 0xc0, !PT ;  /* 0x1ffffff8020d7812 */ /* 0x000fe200078ec0ff */
[----:B------:R-:W-:Y:S01]  /*9000*/  @!P4 IMAD R9, R9, c[0x0][0x1e0], RZ ;  /* 0x000078000909ca24 */ /* 0x000fe200078e02ff */
[----:B------:R-:W-:Y:S01]  /*9010*/  @!P1 SEL R3, R7, c[0x0][0x234], !P3 ;  /* 0x00008d0007039a07 */ /* 0x000fe20005800000 */
[----:B------:R-:W-:Y:S01]  /*9020*/  @P1 IMAD.MOV.U32 R7, RZ, RZ, 0x1 ;  /* 0x00000001ff071424 */ /* 0x000fe200078e00ff */
[----:B------:R-:W-:Y:S01]  /*9030*/  SHF.R.S32.HI R2, RZ, 0x3, R2 ;  /* 0x00000003ff027819 */ /* 0x000fe20000011402 */
[----:B------:R-:W-:Y:S01]  /*9040*/  @!P4 IMAD R4, R0, c[0x0][0x1e4], R9 ;  /* 0x000079000004ca24 */ /* 0x000fe200078e0209 */
[----:B------:R-:W-:Y:S01]  /*9050*/  SHF.R.S32.HI R9, RZ, 0x1f, R18 ;  /* 0x0000001fff097819 */ /* 0x000fe20000011412 */
[----:B------:R-:W-:-:S02]  /*9060*/  @!P1 IMAD R7, R3, c[0x0][0x1c0], RZ ;  /* 0x0000700003079a24 */ /* 0x000fc400078e02ff */
[----:B------:R-:W-:Y:S01]  /*9070*/  IMAD.IADD R6, R86, 0x1, -R13 ;  /* 0x0000000156067824 */ /* 0x000fe200078e0a0d */
[----:B------:R-:W-:Y:S01]  /*9080*/  @!P4 IADD3 R5, R11, R4, RZ ;  /* 0x000000040b05c210 */ /* 0x000fe20007ffe0ff */
[C---:B------:R-:W-:Y:S01]  /*9090*/  @!P0 IMAD R150, R0.reuse, c[0x0][0x214], RZ ;  /* 0x0000850000968a24 */ /* 0x040fe200078e02ff */
[----:B------:R-:W-:Y:S01]  /*90a0*/  CS2R R10, SRZ ;  /* 0x00000000000a7805 */ /* 0x000fe2000001ff00 */
[----:B------:R-:W-:Y:S02]  /*90b0*/  IMAD R0, R0, R7, RZ ;  /* 0x0000000700007224 */ /* 0x000fe400078e02ff */
[----:B------:R-:W-:Y:S01]  /*90c0*/  IMAD.SHL.U32 R6, R6, 0x8, RZ ;  /* 0x0000000806067824 */ /* 0x000fe200078e00ff */
[--C-:B------:R-:W-:Y:S01]  /*90d0*/  @!P2 SHF.R.S32.HI R11, RZ, 0x1f, R150.reuse ;  /* 0x0000001fff0ba819 */ /* 0x100fe20000011496 */
[----:B------:R-:W-:Y:S01]  /*90e0*/  @P1 IMAD.MOV.U32 R7, RZ, RZ, c[0x0][0x210] ;  /* 0x00008400ff071624 */ /* 0x000fe200078e00ff */
[----:B------:R-:W-:Y:S01]  /*90f0*/  @!P1 MOV R7, 0x1 ;  /* 0x0000000100079802 */ /* 0x000fe20000000f00 */
[----:B------:R-:W-:Y:S01]  /*9100*/  @!P2 IMAD.MOV.U32 R10, RZ, RZ, R150 ;  /* 0x000000ffff0aa224 */ /* 0x000fe200078e0096 */
[----:B------:R-:W-:Y:S01]  /*9110*/  SEL R0, R0, RZ, P2 ;  /* 0x000000ff00007207 */ /* 0x000fe20001000000 */
[----:B------:R-:W-:Y:S01]  /*9120*/  IMAD R9, R9, c[0x0][0x1f0], RZ ;  /* 0x00007c0009097a24 */ /* 0x000fe200078e02ff */
[----:B------:R-:W-:Y:S01]  /*9130*/  ISETP.GE.AND P2, PT, R2, R153, PT ;  /* 0x000000990200720c */ /* 0x000fe20003f46270 */
[----:B------:R-:W-:Y:S01]  /*9140*/  IMAD R13, R90, R7, RZ ;  /* 0x000000075a0d7224 */ /* 0x000fe200078e02ff */
[----:B------:R-:W-:Y:S01]  /*9150*/  IADD3 R4, P3, R6, R8, RZ ;  /* 0x0000000806047210 */ /* 0x000fe20007f7e0ff */
[C---:B------:R-:W-:Y:S01]  /*9160*/  IMAD R0, R18.reuse, R3, R0 ;  /* 0x0000000312007224 */ /* 0x040fe200078e0200 */
[----:B------:R-:W-:Y:S01]  /*9170*/  SHF.R.S32.HI R3, RZ, 0x1f, R2 ;  /* 0x0000001fff037819 */ /* 0x000fe20000011402 */
[----:B------:R-:W-:Y:S01]  /*9180*/  IMAD R9, R18, c[0x0][0x1f4], R9 ;  /* 0x00007d0012097a24 */ /* 0x000fe200078e0209 */
[----:B------:R-:W-:-:S02]  /*9190*/  LEA.HI.X.SX32 R5, R6, R5, 0x1, P3 ;  /* 0x0000000506057211 */ /* 0x000fc400018f0eff */
[----:B------:R-:W-:Y:S01]  /*91a0*/  SHF.R.S32.HI R17, RZ, 0x1f, R13 ;  /* 0x0000001fff117819 */ /* 0x000fe2000001140d */
[----:B------:R-:W-:Y:S01]  /*91b0*/  IMAD.WIDE R14, R165, 0x40, R2 ;  /* 0x00000040a50e7825 */ /* 0x000fe200078e0202 */
[--C-:B------:R-:W-:Y:S02]  /*91c0*/  IADD3 R13, P1, P0, R13, R10, R0.reuse ;  /* 0x0000000a0d0d7210 */ /* 0x100fe4000783e000 */
[----:B------:R-:W-:Y:S01]  /*91d0*/  SHF.R.S32.HI R10, RZ, 0x1f, R0 ;  /* 0x0000001fff0a7819 */ /* 0x000fe20000011400 */
[----:B------:R-:W-:-:S03]  /*91e0*/  IMAD.WIDE.U32 R4, R18, c[0x0][0x1f0], R4 ;  /* 0x00007c0012047a25 */ /* 0x000fc600078e0004 */
[----:B------:R-:W-:Y:S02]  /*91f0*/  IADD3.X R10, R17, R11, R10, P1, P0 ;  /* 0x0000000b110a7210 */ /* 0x000fe40000fe040a */
[----:B------:R-:W-:Y:S01]  /*9200*/  IADD3 R17, R9, R5, RZ ;  /* 0x0000000509117210 */ /* 0x000fe20007ffe0ff */
        /* <DEDUP_REMOVED lines=10> */
.L_x_498:
[----:B------:R-:W-:Y:S05]  /*92b0*/  BSYNC B0 ;  /* 0x0000000000007941 */ /* 0x000fea0003800000 */
.L_x_497:
[----:B------:R-:W-:Y:S01]  /*92c0*/  IADD3 R12, R2, 0x10, RZ ;  /* 0x00000010020c7810 */ /* 0x000fe20007ffe0ff */
[----:B------:R-:W-:Y:S03]  /*92d0*/  BSSY B0, `(.L_x_499) ;  /* 0x000000f000007945 */ /* 0x000fe60003800000 */
[----:B------:R-:W-:-:S13]  /*92e0*/  ISETP.GE.AND P0, PT, R12, R153, PT ;  /* 0x000000990c00720c */ /* 0x000fda0003f06270 */
[----:B------:R-:W-:Y:S05]  /*92f0*/  @P0 BRA `(.L_x_500) ;  /* 0x000000c000000947 */ /* 0x000fea0003800000 */
[----:B-1----:R-:W-:Y:S01]  /*9300*/  IADD3 R9, P0, R14, 0x10, RZ ;  /* 0x000000100e097810 */ /* 0x002fe20007f1e0ff */
[----:B------:R-:W-:Y:S01]  /*9310*/  IMAD.MOV.U32 R18, RZ, RZ, R4 ;  /* 0x000000ffff127224 */ /* 0x000fe200078e0004 */
[----:B------:R-:W-:-:S03]  /*9320*/  MOV R19, R17 ;  /* 0x0000001100137202 */ /* 0x000fc60000000f00 */
[----:B------:R-:W-:Y:S02]  /*9330*/  IMAD.X R0, RZ, RZ, R15, P0 ;  /* 0x000000ffff007224 */ /* 0x000fe400000e060f */
[----:B------:R-:W-:-:S04]  /*9340*/  IMAD.WIDE.U32 R18, R9, c[0x0][0x1e8], R18 ;  /* 0x00007a0009127a25 */ /* 0x000fc800078e0012 */
[----:B------:R-:W-:Y:S01]  /*9350*/  IMAD R0, R0, c[0x0][0x1e8], RZ ;  /* 0x00007a0000007a24 */ /* 0x000fe200078e02ff */
[----:B------:R-:W-:-:S03]  /*9360*/  LEA R8, P0, R18, c[0x0][0x1d0], 0x1 ;  /* 0x0000740012087a11 */ /* 0x000fc600078008ff */
[----:B------:R-:W-:-:S05]  /*9370*/  IMAD R0, R9, c[0x0][0x1ec], R0 ;  /* 0x00007b0009007a24 */ /* 0x000fca00078e0200 */
[----:B------:R-:W-:-:S04]  /*9380*/  IADD3 R0, R0, R19, RZ ;  /* 0x0000001300007210 */ /* 0x000fc80007ffe0ff */
[----:B------:R-:W-:-:S05]  /*9390*/  LEA.HI.X R9, R18, c[0x0][0x1d4], R0, 0x1, P0 ;  /* 0x0000750012097a11 */ /* 0x000fca00000f0c00 */
[----:B------:R1:W-:Y:S04]  /*93a0*/  STG.E.128 [R8.64], RZ ;  /* 0x000000ff08007986 */ /* 0x0003e8000c101d06 */
[----:B------:R1:W-:Y:S02]  /*93b0*/  STG.E.128 [R8.64+0x80], RZ ;  /* 0x000080ff08007986 */ /* 0x0003e4000c101d06 */
.L_x_500:
[----:B------:R-:W-:Y:S05]  /*93c0*/  BSYNC B0 ;  /* 0x0000000000007941 */ /* 0x000fea0003800000 */
.L_x_499:
[----:B-1----:R-:W-:Y:S01]  /*93d0*/  IADD3 R8, R2, 0x20, RZ ;  /* 0x0000002002087810 */ /* 0x002fe20007ffe0ff */
[----:B------:R-:W-:Y:S03]  /*93e0*/  BSSY B0, `(.L_x_501) ;  /* 0x000000f000007945 */ /* 0x000fe60003800000 */
[----:B------:R-:W-:-:S13]  /*93f0*/  ISETP.GE.AND P0, PT, R8, R153, PT ;  /* 0x000000990800720c */ /* 0x000fda0003f06270 */
[----:B------:R-:W-:Y:S05]  /*9400*/  @P0 BRA `(.L_x_502) ;  /* 0x000000c000000947 */ /* 0x000fea0003800000 */
[----:B------:R-:W-:Y:S01]  /*9410*/  IADD3 R9, P0, R14, 0x20, RZ ;  /* 0x000000200e097810 */ /* 0x000fe20007f1e0ff */
        /* <DEDUP_REMOVED lines=11> */
.L_x_502:
[----:B------:R-:W-:Y:S05]  /*94d0*/  BSYNC B0 ;  /* 0x0000000000007941 */ /* 0x000fea0003800000 */
.L_x_501:
[----:B------:R-:W-:Y:S01]  /*94e0*/  IADD3 R6, R2, 0x30, RZ ;  /* 0x0000003002067810 */ /* 0x000fe20007ffe0ff */
[----:B------:R-:W-:Y:S03]  /*94f0*/  BSSY B0, `(.L_x_503) ;  /* 0x000000f000007945 */ /* 0x000fe60003800000 */
[----:B------:R-:W-:-:S13]  /*9500*/  ISETP.GE.AND P0, PT, R6, R153, PT ;  /* 0x000000990600720c */ /* 0x000fda0003f06270 */
[----:B------:R-:W-:Y:S05]  /*9510*/  @P0 BRA `(.L_x_504) ;  /* 0x000000c000000947 */ /* 0x000fea0003800000 */
[----:B------:R-:W-:Y:S01]  /*9520*/  IADD3 R0, P0, R14, 0x30, RZ ;  /* 0x000000300e007810 */ /* 0x000fe20007f1e0ff */
[----:B------:R-:W-:-:S04]  /*9530*/  IMAD.MOV.U32 R14, RZ, RZ, R4 ;  /* 0x000000ffff0e7224 */ /* 0x000fc800078e0004 */
[----:B------:R-:W-:Y:S01]  /*9540*/  IMAD.X R5, RZ, RZ, R15, P0 ;  /* 0x000000ffff057224 */ /* 0x000fe200000e060f */
[----:B------:R-:W-:-:S03]  /*9550*/  MOV R15, R17 ;  /* 0x00000011000f7202 */ /* 0x000fc60000000f00 */
[----:B------:R-:W-:Y:S02]  /*9560*/  IMAD R5, R5, c[0x0][0x1e8], RZ ;  /* 0x00007a0005057a24 */ /* 0x000fe400078e02ff */
[----:B------:R-:W-:-:S04]  /*9570*/  IMAD.WIDE.U32 R14, R0, c[0x0][0x1e8], R14 ;  /* 0x00007a00000e7a25 */ /* 0x000fc800078e000e */
[----:B------:R-:W-:Y:S01]  /*9580*/  IMAD R5, R0, c[0x0][0x1ec], R5 ;  /* 0x00007b0000057a24 */ /* 0x000fe200078e0205 */
[----:B------:R-:W-:-:S04]  /*9590*/  LEA R4, P0, R14, c[0x0][0x1d0], 0x1 ;  /* 0x000074000e047a11 */ /* 0x000fc800078008ff */
[----:B------:R-:W-:-:S04]  /*95a0*/  IADD3 R5, R5, R15, RZ ;  /* 0x0000000f05057210 */ /* 0x000fc80007ffe0ff */
[----:B------:R-:W-:-:S05]  /*95b0*/  LEA.HI.X R5, R14, c[0x0][0x1d4], R5, 0x1, P0 ;  /* 0x000075000e057a11 */ /* 0x000fca00000f0c05 */
[----:B------:R2:W-:Y:S04]  /*95c0*/  STG.E.128 [R4.64], RZ ;  /* 0x000000ff04007986 */ /* 0x0005e8000c101d06 */
[----:B------:R2:W-:Y:S02]  /*95d0*/  STG.E.128 [R4.64+0x80], RZ ;  /* 0x000080ff04007986 */ /* 0x0005e4000c101d06 */
.L_x_504:
[----:B------:R-:W-:Y:S05]  /*95e0*/  BSYNC B0 ;  /* 0x0000000000007941 */ /* 0x000fea0003800000 */
.L_x_503:
[----:B------:R-:W-:-:S04]  /*95f0*/  LOP3.LUT P6, RZ, R86, 0x7, RZ, 0xc0, !PT ;  /* 0x0000000756ff7812 */ /* 0x000fc800078cc0ff */
[-C--:B------:R-:W-:Y:S02]  /*9600*/  ISETP.GE.OR P5, PT, R2, R153.reuse, P6 ;  /* 0x000000990200720c */ /* 0x080fe400037a6670 */
[-C--:B------:R-:W-:Y:S02]  /*9610*/  ISETP.GE.OR P4, PT, R12, R153.reuse, P6 ;  /* 0x000000990c00720c */ /* 0x080fe40003786670 */
[-C--:B------:R-:W-:Y:S02]  /*9620*/  ISETP.GE.OR P3, PT, R8, R153.reuse, P6 ;  /* 0x000000990800720c */ /* 0x080fe40003766670 */
[----:B------:R-:W-:-:S07]  /*9630*/  ISETP.GE.OR P6, PT, R6, R153, P6 ;  /* 0x000000990600720c */ /* 0x000fce00037c6670 */
[-C--:B------:R-:W-:Y:S02]  /*9640*/  @!P5 IMAD R9, R2, R7.reuse, RZ ;  /* 0x000000070209d224 */ /* 0x080fe400078e02ff */
[-C--:B------:R-:W-:Y:S02]  /*9650*/  @!P4 IMAD R0, R12, R7.reuse, RZ ;  /* 0x000000070c00c224 */ /* 0x080fe400078e02ff */
[----:B------:R-:W-:Y:S01]  /*9660*/  @!P3 IMAD R2, R8, R7, RZ ;  /* 0x000000070802b224 */ /* 0x000fe200078e02ff */
[CC--:B--2---:R-:W-:Y:S01]  /*9670*/  @!P5 IADD3 R4, P0, R9.reuse, R13.reuse, RZ ;  /* 0x0000000d0904d210 */ /* 0x0c4fe20007f1e0ff */
[----:B------:R-:W-:Y:S01]  /*9680*/  @!P4 IMAD.MOV.U32 R11, RZ, RZ, 0x7f800000 ;  /* 0x7f800000ff0bc424 */ /* 0x000fe200078e00ff */
[----:B------:R-:W-:Y:S02]  /*9690*/  @!P4 IADD3 R3, P1, R0, R13, RZ ;  /* 0x0000000d0003c210 */ /* 0x000fe40007f3e0ff */
[----:B------:R-:W-:Y:S02]  /*96a0*/  @!P5 LEA.HI.X.SX32 R9, R9, R10, 0x1, P0 ;  /* 0x0000000a0909d211 */ /* 0x000fe400000f0eff */
[----:B------:R-:W-:-:S02]  /*96b0*/  @!P5 LEA R14, P2, R4, c[0x0][0x200], 0x2 ;  /* 0x00008000040eda11 */ /* 0x000fc400078410ff */
[----:B------:R-:W-:Y:S02]  /*96c0*/  @!P3 IADD3 R5, P0, R2, R13, RZ ;  /* 0x0000000d0205b210 */ /* 0x000fe40007f1e0ff */
[-C--:B------:R-:W-:Y:S02]  /*96d0*/  @!P4 LEA.HI.X.SX32 R0, R0, R10.reuse, 0x1, P1 ;  /* 0x0000000a0000c211 */ /* 0x080fe400008f0eff */
[----:B------:R-:W-:Y:S02]  /*96e0*/  @!P4 LEA R8, P1, R3, c[0x0][0x200], 0x2 ;  /* 0x000080000308ca11 */ /* 0x000fe400078210ff */
[----:B------:R-:W-:Y:S02]  /*96f0*/  @!P5 LEA.HI.X R15, R4, c[0x0][0x204], R9, 0x2, P2 ;  /* 0x00008100040fda11 */ /* 0x000fe400010f1409 */
[----:B------:R-:W-:Y:S02]  /*9700*/  @!P3 LEA.HI.X.SX32 R2, R2, R10, 0x1, P0 ;  /* 0x0000000a0202b211 */ /* 0x000fe400000f0eff */
[----:B------:R-:W-:-:S02]  /*9710*/  @!P3 LEA R4, P0, R5, c[0x0][0x200], 0x2 ;  /* 0x000080000504ba11 */ /* 0x000fc400078010ff */
[----:B------:R-:W-:Y:S01]  /*9720*/  @!P4 LEA.HI.X R9, R3, c[0x0][0x204], R0, 0x2, P1 ;  /* 0x000081000309ca11 */ /* 0x000fe200008f1400 */
[----:B------:R-:W-:Y:S01]  /*9730*/  @!P5 IMAD.MOV.U32 R0, RZ, RZ, 0x7f800000 ;  /* 0x7f800000ff00d424 */ /* 0x000fe200078e00ff */
[----:B------:R-:W-:Y:S01]  /*9740*/  @!P3 LEA.HI.X R5, R5, c[0x0][0x204], R2, 0x2, P0 ;  /* 0x000081000505ba11 */ /* 0x000fe200000f1402 */
[----:B------:R-:W-:-:S03]  /*9750*/  @!P3 IMAD.MOV.U32 R3, RZ, RZ, 0x7f800000 ;  /* 0x7f800000ff03b424 */ /* 0x000fc600078e00ff */
[----:B------:R2:W-:Y:S04]  /*9760*/  @!P5 STG.E [R14.64], R0 ;  /* 0x000000000e00d986 */ /* 0x0005e8000c101906 */
[----:B------:R2:W-:Y:S04]  /*9770*/  @!P4 STG.E [R8.64], R11 ;  /* 0x0000000b0800c986 */ /* 0x0005e8000c101906 */
[----:B------:R2:W-:Y:S01]  /*9780*/  @!P3 STG.E [R4.64], R3 ;  /* 0x000000030400b986 */ /* 0x0005e2000c101906 */
[----:B------:R-:W-:Y:S05]  /*9790*/  @P6 EXIT ;  /* 0x000000000000694d */ /* 0x000fea0003800000 */
[----:B------:R-:W-:Y:S02]  /*97a0*/  IMAD R6, R6, R7, RZ ;  /* 0x0000000706067224 */ /* 0x000fe400078e02ff */
[----:B--2---:R-:W-:-:S03]  /*97b0*/  IMAD.MOV.U32 R5, RZ, RZ, 0x7f800000 ;  /* 0x7f800000ff057424 */ /* 0x004fc600078e00ff */
[----:B------:R-:W-:-:S04]  /*97c0*/  IADD3 R13, P0, R6, R13, RZ ;  /* 0x0000000d060d7210 */ /* 0x000fc80007f1e0ff */
[----:B------:R-:W-:Y:S02]  /*97d0*/  LEA.HI.X.SX32 R6, R6, R10, 0x1, P0 ;  /* 0x0000000a06067211 */ /* 0x000fe400000f0eff */
[----:B------:R-:W-:-:S04]  /*97e0*/  LEA R2, P0, R13, c[0x0][0x200], 0x2 ;  /* 0x000080000d027a11 */ /* 0x000fc800078010ff */
[----:B------:R-:W-:-:S05]  /*97f0*/  LEA.HI.X R3, R13, c[0x0][0x204], R6, 0x2, P0 ;  /* 0x000081000d037a11 */ /* 0x000fca00000f1406 */
[----:B------:R-:W-:Y:S01]  /*9800*/  STG.E [R2.64], R5 ;  /* 0x0000000502007986 */ /* 0x000fe2000c101906 */
[----:B------:R-:W-:Y:S05]  /*9810*/  EXIT ;  /* 0x000000000000794d */ /* 0x000fea0003800000 */
.L_x_505:
        /* <DEDUP_REMOVED lines=14> */
.L_x_1402:


//--------------------- .text._ZN5flash16flash_fwd_kernelI23Flash_fwd_kernel_traitsILi128ELi64ELi64ELi4ELb0ELb0EN7cutlass6half_tE19Flash_kernel_traitsILi128ELi64ELi64ELi4ES3_EELb0ELb1ELb0ELb0ELb0ELb1ELb1ELb0EEEvNS_16Flash_fwd_paramsE --------------------------
	.section	.text._ZN5flash16flash_fwd_kernelI23Flash_fwd_kernel_traitsILi128ELi64ELi64ELi4ELb0ELb0EN7cutlass6half_tE19Flash_kernel_traitsILi128ELi64ELi64ELi4ES3_EELb0ELb1ELb0ELb0ELb0ELb1ELb1ELb0EEEvNS_16Flash_fwd_paramsE,"ax",@progbits
	.sectioninfo	@"SHI_REGISTERS=205"
	.align	128
        .global         _ZN5flash16flash_fwd_kernelI23Flash_fwd_kernel_traitsILi128ELi64ELi64ELi4ELb0ELb0EN7cutlass6half_tE19Flash_kernel_traitsILi128ELi64ELi64ELi4ES3_EELb0ELb1ELb0ELb0ELb0ELb1ELb1ELb0EEEvNS_16Flash_fwd_paramsE
        .type           _ZN5flash16flash_fwd_kernelI23Flash_fwd_kernel_traitsILi128ELi64ELi64ELi4ELb0ELb0EN7cutlass6half_tE19Flash_kernel_traitsILi128ELi64ELi64ELi4ES3_EELb0ELb1ELb0ELb0ELb0ELb1ELb1ELb0EEEvNS_16Flash_fwd_paramsE,@function
        .size           _ZN5flash16flash_fwd_kernelI23Flash_fwd_kernel_traitsILi128ELi64ELi64ELi4ELb0ELb0EN7cutlass6half_tE19Flash_kernel_traitsILi128ELi64ELi64ELi4ES3_EELb0ELb1ELb0ELb0ELb0ELb1ELb1ELb0EEEvNS_16Flash_fwd_paramsE,(.L_x_1403 - _ZN5flash16flash_fwd_kernelI23Flash_fwd_kernel_traitsILi128ELi64ELi64ELi4ELb0ELb0EN7cutlass6half_tE19Flash_kernel_traitsILi128ELi64ELi64ELi4ES3_EELb0ELb1ELb0ELb0ELb0ELb1ELb1ELb0EEEvNS_16Flash_fwd_paramsE)
        .other          _ZN5flash16flash_fwd_kernelI23Flash_fwd_kernel_traitsILi128ELi64ELi64ELi4ELb0ELb0EN7cutlass6half_tE19Flash_kernel_traitsILi128ELi64ELi64ELi4ES3_EELb0ELb1ELb0ELb0ELb0ELb1ELb1ELb0EEEvNS_16Flash_fwd_paramsE,@"STO_CUDA_ENTRY STV_DEFAULT"
_ZN5flash16flash_fwd_kernelI23Flash_fwd_kernel_traitsILi128ELi64ELi64ELi4ELb0ELb0EN7cutlass6half_tE19Flash_kernel_traitsILi128ELi64ELi64ELi4ES3_EELb0ELb1ELb0ELb0ELb0ELb1ELb1ELb0EEEvNS_16Flash_fwd_paramsE:
.text._ZN5flash16flash_fwd_kernelI23Flash_fwd_kernel_traitsILi128ELi64ELi64ELi4ELb0ELb0EN7cutlass6half_tE19Flash_kernel_traitsILi128ELi64ELi64ELi4ES3_EELb0ELb1ELb0ELb0ELb0ELb1ELb1ELb0EEEvNS_16Flash_fwd_paramsE:
        /* <DEDUP_REMOVED lines=34> */
.L_x_506:
[----:B-1-34-:R-:W-:Y:S02]  /*0220*/  MOV R4, c[0x0][0x218] ;  /* 0x0000860000047a02 */ /* 0x01afe40000000f00 */
.L_x_507:
        /* <DEDUP_REMOVED lines=48> */
.L_x_509:
[----:B------:R-:W-:Y:S01]  /*0530*/  IABS R5, c[0x0][0x1c8] ;  /* 0x0000720000057a13 */ /* 0x000fe20000000000 */
[----:B------:R-:W-:Y:S01]  /*0540*/  @P0 IMAD.IADD R7, R2, 0x1, R7 ;  /* 0x0000000102070824 */ /* 0x000fe200078e0207 */
[----:B------:R-:W-:Y:S02]  /*0550*/  SHF.R.S32.HI R13, RZ, 0x1f, R20 ;  /* 0x0000001fff0d7819 */ /* 0x000fe40000011414 */
        /* <DEDUP_REMOVED lines=20> */
[----:B------:R-:W-:-:S13]  /*06a0*/  ISETP.GE.U32.AND P3, PT, R4, R5, PT ;  /* 0x000000050400720c */ /* 0x000fda0003f66070 */
        /* <DEDUP_REMOVED lines=14> */
.L_x_510:
        /* <DEDUP_REMOVED lines=14> */
[----:B------:R-:W-:Y:S01]  /*0870*/  SHF.L.U64.HI R148, R116, R148, c[0x0][0x1a4] ;  /* 0x0000690074947619 */ /* 0x000fe20000010294 */
[C---:B------:R-:W-:Y:S01]  /*0880*/  IMAD.SHL.U32 R151, R26.reuse, 0x40, RZ ;  /* 0x000000401a977824 */ /* 0x040fe200078e00ff */
[C---:B------:R-:W-:Y:S01]  /*0890*/  IADD3 R156, R26.reuse, 0x10, RZ ;  /* 0x000000101a9c7810 */ /* 0x040fe20007ffe0ff */
[----:B------:R-:W-:Y:S01]  /*08a0*/  IMAD.SHL.U32 R162, R3, 0x8, RZ ;  /* 0x0000000803a27824 */ /* 0x000fe200078e00ff */
[----:B------:R-:W-:Y:S01]  /*08b0*/  IADD3 R154, R26, 0x20, RZ ;  /* 0x000000201a9a7810 */ /* 0x000fe20007ffe0ff */
[-C--:B------:R-:W-:Y:S01]  /*08c0*/  IMAD R5, R6, R126.reuse, RZ ;  /* 0x0000007e06057224 */ /* 0x080fe200078e02ff */
[----:B------:R-:W-:Y:S01]  /*08d0*/  ISETP.GE.AND P2, PT, R156, R147, PT ;  /* 0x000000939c00720c */ /* 0x000fe20003f46270 */
[----:B------:R-:W-:Y:S01]  /*08e0*/  IMAD R0, R148, R126, RZ ;  /* 0x0000007e94007224 */ /* 0x000fe200078e02ff */
[----:B------:R-:W-:Y:S01]  /*08f0*/  IADD3 R14, P0, R162, R14, RZ ;  /* 0x0000000ea20e7210 */ /* 0x000fe20007f1e0ff */
[----:B------:R-:W-:Y:S01]  /*0900*/  IMAD R13, R13, c[0x0][0x1a8], RZ ;  /* 0x00006a000d0d7a24 */ /* 0x000fe200078e02ff */
[----:B------:R-:W-:Y:S01]  /*0910*/  SHF.R.S32.HI R163, RZ, 0x1f, R162 ;  /* 0x0000001fffa37819 */ /* 0x000fe200000114a2 */
[C---:B------:R-:W-:Y:S01]  /*0920*/  IMAD R5, R8.reuse, R93, R5 ;  /* 0x0000005d08057224 */ /* 0x040fe200078e0205 */
[----:B------:R-:W-:Y:S01]  /*0930*/  LOP3.LUT R151, R151, 0x1c0, RZ, 0xc0, !PT ;  /* 0x000001c097977812 */ /* 0x000fe200078ec0ff */
[----:B------:R-:W-:Y:S01]  /*0940*/  IMAD R8, R8, R149, R0 ;  /* 0x0000009508087224 */ /* 0x000fe200078e0200 */
[----:B------:R-:W-:Y:S01]  /*0950*/  SHF.R.S32.HI R27, RZ, 0x1f, R26 ;  /* 0x0000001fff1b7819 */ /* 0x000fe2000001141a */
[----:B------:R-:W-:Y:S01]  /*0960*/  IMAD.X R15, R163, 0x1, R15, P0 ;  /* 0x00000001a30f7824 */ /* 0x000fe200000e060f */
[----:B------:R-:W-:Y:S01]  /*0970*/  LOP3.LUT R0, R151, 0x38, R162, 0xf8, !PT ;  /* 0x0000003897007812 */ /* 0x000fe200078ef8a2 */
[----:B------:R-:W-:Y:S01]  /*0980*/  IMAD R18, R20, c[0x0][0x1ac], R13 ;  /* 0x00006b0014127a24 */ /* 0x000fe200078e020d */
[----:B------:R-:W-:Y:S01]  /*0990*/  ISETP.GE.AND P1, PT, R154, R147, PT ;  /* 0x000000939a00720c */ /* 0x000fe20003f26270 */
[----:B------:R-:W-:Y:S01]  /*09a0*/  IMAD.WIDE.U32 R20, R20, c[0x0][0x1a8], R14 ;  /* 0x00006a0014147a25 */ /* 0x000fe200078e000e */
[----:B------:R-:W-:-:S02]  /*09b0*/  SHF.R.U32.HI R151, RZ, 0x3, R151 ;  /* 0x00000003ff977819 */ /* 0x000fc40000011697 */
[C---:B------:R-:W-:Y:S01]  /*09c0*/  IADD3 R152, R26.reuse, 0x30, RZ ;  /* 0x000000301a987810 */ /* 0x040fe20007ffe0ff */
[----:B------:R-:W-:Y:S01]  /*09d0*/  IMAD.WIDE R164, R165, 0x40, R26 ;  /* 0x00000040a5a47825 */ /* 0x000fe200078e021a */
[----:B------:R-:W-:Y:S02]  /*09e0*/  ISETP.GE.AND P3, PT, R26, R147, PT ;  /* 0x000000931a00720c */ /* 0x000fe40003f66270 */
[----:B------:R-:W-:Y:S01]  /*09f0*/  LOP3.LUT R151, R0, R151, RZ, 0x3c, !PT ;  /* 0x0000009700977212 */ /* 0x000fe200078e3cff */
[----:B------:R-:W-:Y:S01]  /*0a00*/  IMAD R13, R27, c[0x0][0x198], RZ ;  /* 0x000066001b0d7a24 */ /* 0x000fe200078e02ff */
[----:B------:R-:W-:Y:S01]  /*0a10*/  ISETP.GE.AND P0, PT, R152, R147, PT ;  /* 0x000000939800720c */ /* 0x000fe20003f06270 */
[----:B------:R-:W-:Y:S01]  /*0a20*/  IMAD.WIDE.U32 R14, R26, c[0x0][0x198], R162 ;  /* 0x000066001a0e7a25 */ /* 0x000fe200078e00a2 */
[----:B------:R-:W-:Y:S02]  /*0a30*/  @!P2 IADD3 R16, P5, R164, 0x10, RZ ;  /* 0x00000010a410a810 */ /* 0x000fe40007fbe0ff */
[----:B------:R-:W-:Y:S01]  /*0a40*/  LEA.HI R2, R97, R94, RZ, 0x6 ;  /* 0x0000005e61027211 */ /* 0x000fe200078f30ff */
[----:B------:R-:W-:Y:S01]  /*0a50*/  IMAD R0, R26, c[0x0][0x19c], R13 ;  /* 0x000067001a007a24 */ /* 0x000fe200078e020d */
[----:B------:R-:W-:Y:S01]  /*0a60*/  IADD3 R158, P4, R158, R14, RZ ;  /* 0x0000000e9e9e7210 */ /* 0x000fe20007f9e0ff */
[----:B------:R-:W-:Y:S01]  /*0a70*/  IMAD.IADD R19, R21, 0x1, R18 ;  /* 0x0000000115137824 */ /* 0x000fe200078e0212 */
[----:B------:R-:W-:Y:S01]  /*0a80*/  SHF.R.S32.HI R123, RZ, 0x1f, R118 ;  /* 0x0000001fff7b7819 */ /* 0x000fe20000011476 */
[----:B------:R-:W-:Y:S01]  /*0a90*/  @!P3 IMAD.MOV.U32 R18, RZ, RZ, R20 ;  /* 0x000000ffff12b224 */ /* 0x000fe200078e0014 */
[----:B------:R-:W-:Y:S01]  /*0aa0*/  IADD3.X R159, R9, R15, R0, P4, !PT ;  /* 0x0000000f099f7210 */ /* 0x000fe200027fe400 */
[----:B------:R-:W-:Y:S01]  /*0ab0*/  @!P2 IMAD.X R15, RZ, RZ, R165, P5 ;  /* 0x000000ffff0fa224 */ /* 0x000fe200028e06a5 */
[C---:B------:R-:W-:Y:S01]  /*0ac0*/  @!P1 IADD3 R12, P5, R164.reuse, 0x20, RZ ;  /* 0x00000020a40c9810 */ /* 0x040fe20007fbe0ff */
[----:B------:R-:W-:Y:S01]  /*0ad0*/  @!P3 IMAD R9, R165, c[0x0][0x190], RZ ;  /* 0x00006400a509ba24 */ /* 0x000fe200078e02ff */
[----:B------:R-:W-:Y:S01]  /*0ae0*/  @!P0 IADD3 R14, P4, R164, 0x30, RZ ;  /* 0x00000030a40e8810 */ /* 0x000fe20007f9e0ff */
[----:B------:R-:W-:-:S02]  /*0af0*/  IMAD.SHL.U32 R2, R2, 0x8, RZ ;  /* 0x0000000802027824 */ /* 0x000fc400078e00ff */
[----:B------:R-:W-:Y:S02]  /*0b00*/  @!P1 IMAD.X R13, RZ, RZ, R165, P5 ;  /* 0x000000ffff0d9224 */ /* 0x000fe400028e06a5 */
[--C-:B------:R-:W-:Y:S01]  /*0b10*/  @!P2 IMAD.MOV.U32 R29, RZ, RZ, R19.reuse ;  /* 0x000000ffff1da224 */ /* 0x100fe200078e0013 */
[----:B------:R-:W-:Y:S01]  /*0b20*/  LOP3.LUT R151, R151, 0xfffffe00, R2, 0xf8, !PT ;  /* 0xfffffe0097977812 */ /* 0x000fe200078ef802 */
[--C-:B------:R-:W-:Y:S02]  /*0b30*/  @!P1 IMAD.MOV.U32 R25, RZ, RZ, R19.reuse ;  /* 0x000000ffff199224 */ /* 0x100fe400078e0013 */
[----:B------:R-:W-:Y:S02]  /*0b40*/  @!P0 IMAD.MOV.U32 R21, RZ, RZ, R19 ;  /* 0x000000ffff158224 */ /* 0x000fe400078e0013 */
[C---:B------:R-:W-:Y:S02]  /*0b50*/  @!P3 IMAD R0, R164.reuse, c[0x0][0x194], R9 ;  /* 0x00006500a400ba24 */ /* 0x040fe400078e0209 */
[----:B------:R-:W-:-:S04]  /*0b60*/  @!P3 IMAD.WIDE.U32 R18, R164, c[0x0][0x190], R18 ;  /* 0x00006400a412ba25 */ /* 0x000fc800078e0012 */
[----:B------:R-:W-:Y:S02]  /*0b70*/  @!P1 IMAD R13, R13, c[0x0][0x190], RZ ;  /* 0x000064000d0d9a24 */ /* 0x000fe400078e02ff */
[----:B------:R-:W-:Y:S02]  /*0b80*/  @!P1 IMAD.MOV.U32 R24, RZ, RZ, R20 ;  /* 0x000000ffff189224 */ /* 0x000fe400078e0014 */
[----:B------:R-:W-:Y:S01]  /*0b90*/  @!P0 IMAD.X R9, RZ, RZ, R165, P4 ;  /* 0x000000ffff098224 */ /* 0x000fe200020e06a5 */
[----:B------:R-:W-:Y:S01]  /*0ba0*/  @!P3 LEA R30, P4, R18, c[0x0][0x160], 0x1 ;  /* 0x00005800121eba11 */ /* 0x000fe200078808ff */
[----:B------:R-:W-:Y:S02]  /*0bb0*/  @!P2 IMAD R15, R15, c[0x0][0x190], RZ ;  /* 0x000064000f0faa24 */ /* 0x000fe400078e02ff */
[----:B------:R-:W-:Y:S02]  /*0bc0*/  @!P3 IMAD.IADD R0, R19, 0x1, R0 ;  /* 0x000000011300b824 */ /* 0x000fe400078e0200 */
[----:B------:R-:W-:-:S02]  /*0bd0*/  @!P2 IMAD.MOV.U32 R28, RZ, RZ, R20 ;  /* 0x000000ffff1ca224 */ /* 0x000fc400078e0014 */
[----:B------:R-:W-:Y:S01]  /*0be0*/  @!P1 IMAD R2, R12, c[0x0][0x194], R13 ;  /* 0x000065000c029a24 */ /* 0x000fe200078e020d */
[----:B------:R-:W-:Y:S01]  /*0bf0*/  @!P3 LEA.HI.X R31, R18, c[0x0][0x164], R0, 0x1, P4 ;  /* 0x00005900121fba11 */ /* 0x000fe200020f0c00 */
[----:B------:R-:W-:Y:S02]  /*0c00*/  @!P0 IMAD R9, R9, c[0x0][0x190], RZ ;  /* 0x0000640009098a24 */ /* 0x000fe400078e02ff */
[----:B------:R-:W-:-:S04]  /*0c10*/  @!P1 IMAD.WIDE.U32 R12, R12, c[0x0][0x190], R24 ;  /* 0x000064000c0c9a25 */ /* 0x000fc800078e0018 */
[C---:B------:R-:W-:Y:S02]  /*0c20*/  @!P2 IMAD R4, R16.reuse, c[0x0][0x194], R15 ;  /* 0x000065001004aa24 */ /* 0x040fe400078e020f */
[----:B------:R-:W-:Y:S01]  /*0c30*/  @!P2 IMAD.WIDE.U32 R16, R16, c[0x0][0x190], R28 ;  /* 0x000064001010aa25 */ /* 0x000fe200078e001c */
[----:B------:R-:W-:-:S03]  /*0c40*/  @!P1 LEA R28, P4, R12, c[0x0][0x160], 0x1 ;  /* 0x000058000c1c9a11 */ /* 0x000fc600078808ff */
[----:B------:R-:W-:Y:S01]  /*0c50*/  @!P0 IMAD R0, R14, c[0x0][0x194], R9 ;  /* 0x000065000e008a24 */ /* 0x000fe200078e0209 */
[----:B------:R-:W-:Y:S01]  /*0c60*/  @!P2 LEA R18, P5, R16, c[0x0][0x160], 0x1 ;  /* 0x000058001012aa11 */ /* 0x000fe200078a08ff */
[----:B------:R-:W-:Y:S01]  /*0c70*/  @!P1 IMAD.IADD R2, R13, 0x1, R2 ;  /* 0x000000010d029824 */ /* 0x000fe200078e0202 */
[CC--:B------:R-:W-:Y:S01]  /*0c80*/  LEA.HI R13, R97.reuse, R94.reuse, RZ, 0x4 ;  /* 0x0000005e610d7211 */ /* 0x0c0fe200078f20ff */
[----:B------:R-:W-:Y:S01]  /*0c90*/  IMAD R9, R126, -0x40, R92 ;  /* 0xffffffc07e097824 */ /* 0x000fe200078e025c */
[----:B------:R-:W-:Y:S01]  /*0ca0*/  LEA.HI R97, R97, R94, RZ, 0x5 ;  /* 0x0000005e61617211 */ /* 0x000fe200078f28ff */
[----:B------:R-:W-:Y:S01]  /*0cb0*/  IMAD R161, R123, c[0x0][0x1b0], RZ ;  /* 0x00006c007ba17a24 */ /* 0x000fe200078e02ff */
[----:B------:R-:W-:Y:S01]  /*0cc0*/  @!P1 LEA.HI.X R29, R12, c[0x0][0x164], R2, 0x1, P4 ;  /* 0x000059000c1d9a11 */ /* 0x000fe200020f0c02 */
[----:B------:R-:W-:Y:S01]  /*0cd0*/  @!P2 IMAD.IADD R4, R17, 0x1, R4 ;  /* 0x000000011104a824 */ /* 0x000fe200078e0204 */
[----:B------:R-:W-:Y:S01]  /*0ce0*/  ISETP.GE.AND P4, PT, R156, R9, PT ;  /* 0x000000099c00720c */ /* 0x000fe20003f86270 */
[----:B------:R-:W-:Y:S01]  /*0cf0*/  @!P0 IMAD.WIDE.U32 R14, R14, c[0x0][0x190], R20 ;  /* 0x000064000e0e8a25 */ /* 0x000fe200078e0014 */
[----:B------:R-:W-:-:S02]  /*0d00*/  SHF.R.S32.HI R96, RZ, 0x5, R97 ;  /* 0x00000005ff607819 */ /* 0x000fc40000011461 */
[----:B------:R-:W-:Y:S01]  /*0d10*/  @!P2 LEA.HI.X R19, R16, c[0x0][0x164], R4, 0x1, P5 ;  /* 0x000059001013aa11 */ /* 0x000fe200028f0c04 */
[----:B------:R-:W-:Y:S01]  /*0d20*/  IMAD R161, R118, c[0x0][0x1b4], R161 ;  /* 0x00006d0076a17a24 */ /* 0x000fe200078e02a1 */
[----:B------:R-:W-:Y:S01]  /*0d30*/  @!P0 LEA R20, P5, R14, c[0x0][0x160], 0x1 ;  /* 0x000058000e148a11 */ /* 0x000fe200078a08ff */
[----:B------:R-:W-:Y:S01]  /*0d40*/  IMAD.WIDE.U32 R158, R118, c[0x0][0x1b0], R158 ;  /* 0x00006c00769e7a25 */ /* 0x000fe200078e009e */
[----:B------:R-:W-:-:S03]  /*0d50*/  SHF.R.S32.HI R4, RZ, 0x4, R13 ;  /* 0x00000004ff047819 */ /* 0x000fc6000001140d */
[----:B------:R-:W-:Y:S01]  /*0d60*/  @!P0 IMAD.IADD R0, R15, 0x1, R0 ;  /* 0x000000010f008824 */ /* 0x000fe200078e0200 */
[----:B------:R-:W-:Y:S01]  /*0d70*/  LEA.HI R10, R13, R4, RZ, 0x1 ;  /* 0x000000040d0a7211 */ /* 0x000fe200078f08ff */
[----:B------:R-:W-:Y:S01]  /*0d80*/  IMAD.IADD R161, R159, 0x1, R161 ;  /* 0x000000019fa17824 */ /* 0x000fe200078e02a1 */
[----:B------:R-:W-:Y:S01]  /*0d90*/  LOP3.LUT R13, R13, 0xfffffff0, RZ, 0xc0, !PT ;  /* 0xfffffff00d0d7812 */ /* 0x000fe200078ec0ff */
[----:B------:R-:W-:Y:S01]  /*0da0*/  IMAD.MOV.U32 R160, RZ, RZ, R158 ;  /* 0x000000ffffa07224 */ /* 0x000fe200078e009e */
[----:B------:R-:W-:Y:S01]  /*0db0*/  @!P0 LEA.HI.X R21, R14, c[0x0][0x164], R0, 0x1, P5 ;  /* 0x000059000e158a11 */ /* 0x000fe200028f0c00 */
[----:B------:R-:W-:Y:S01]  /*0dc0*/  IMAD R17, R27, c[0x0][0x1a0], RZ ;  /* 0x000068001b117a24 */ /* 0x000fe200078e02ff */
[----:B------:R-:W-:Y:S01]  /*0dd0*/  LOP3.LUT R10, R10, 0xfffffffe, RZ, 0xc0, !PT ;  /* 0xfffffffe0a0a7812 */ /* 0x000fe200078ec0ff */
[----:B------:R-:W-:-:S04]  /*0de0*/  IMAD.WIDE.U32 R24, R26, c[0x0][0x1a0], R162 ;  /* 0x000068001a187a25 */ /* 0x000fc800078e00a2 */
[----:B------:R-:W-:Y:S01]  /*0df0*/  IMAD.WIDE.U32 R14, R126, R93, R160 ;  /* 0x0000005d7e0e7225 */ /* 0x000fe200078e00a0 */
[----:B------:R-:W-:-:S03]  /*0e00*/  IADD3 R22, P6, R22, R24, RZ ;  /* 0x0000001816167210 */ /* 0x000fc60007fde0ff */
[----:B------:R-:W-:Y:S02]  /*0e10*/  IMAD R0, R26, c[0x0][0x1a4], R17 ;  /* 0x000069001a007a24 */ /* 0x000fe400078e0211 */
[----:B------:R-:W-:Y:S02]  /*0e20*/  IMAD.MOV.U32 R2, RZ, RZ, c[0x0][0x19c] ;  /* 0x00006700ff027624 */ /* 0x000fe400078e00ff */
[----:B------:R-:W-:Y:S01]  /*0e30*/  IMAD.IADD R15, R15, 0x1, R5 ;  /* 0x000000010f0f7824 */ /* 0x000fe200078e0205 */
[----:B------:R-:W-:Y:S01]  /*0e40*/  @!P4 LEA R5, P5, R7, R14, 0x4 ;  /* 0x0000000e0705c211 */ /* 0x000fe200078a20ff */
[----:B------:R-:W-:Y:S01]  /*0e50*/  IMAD.SHL.U32 R151, R151, 0x2, RZ ;  /* 0x0000000297977824 */ /* 0x000fe200078e00ff */
[----:B------:R-:W-:Y:S01]  /*0e60*/  IADD3.X R23, R11, R25, R0, P6, !PT ;  /* 0x000000190b177210 */ /* 0x000fe200037fe400 */
[C---:B------:R-:W-:Y:S01]  /*0e70*/  IMAD.WIDE.U32 R24, R7.reuse, 0x20, RZ ;  /* 0x0000002007187825 */ /* 0x040fe200078e00ff */
[----:B------:R-:W-:Y:S02]  /*0e80*/  @!P4 LEA.HI.X R0, R7, R15, R2, 0x4, P5 ;  /* 0x0000000f0700c211 */ /* 0x000fe400028f2402 */
[C---:B------:R-:W-:Y:S01]  /*0e90*/  @!P4 LEA R16, P5, R5.reuse, c[0x0][0x168], 0x1 ;  /* 0x00005a000510ca11 */ /* 0x040fe200078a08ff */
[----:B------:R-:W-:Y:S01]  /*0ea0*/  @!PT LDS RZ, [RZ] ;  /* 0x00000000fffff984 */ /* 0x000fe20000000800 */
[----:B------:R-:W-:Y:S01]  /*0eb0*/  @!PT LDS RZ, [RZ] ;  /* 0x00000000fffff984 */ /* 0x000fe20000000800 */
[----:B------:R-:W-:Y:S01]  /*0ec0*/  @!PT LDS RZ, [RZ] ;  /* 0x00000000fffff984 */ /* 0x000fe20000000800 */
[----:B------:R1:W-:Y:S01]  /*0ed0*/  @!P3 LDGSTS.E.BYPASS.LTC128B.128 [R151], [R30.64] ;  /* 0x000000001e97bfae */ /* 0x0003e2000b901d46 */
[----:B------:R-:W-:Y:S01]  /*0ee0*/  IMAD.IADD R10, R4, 0x1, -R10 ;  /* 0x00000001040a7824 */ /* 0x000fe200078e0a0a */
[-C--:B------:R-:W-:Y:S01]  /*0ef0*/  ISETP.GE.AND P6, PT, R26, R9.reuse, PT ;  /* 0x000000091a00720c */ /* 0x080fe20003fc6270 */
[----:B------:R-:W-:Y:S01]  /*0f00*/  IMAD.SHL.U32 R4, R2, 0x20, RZ ;  /* 0x0000002002047824 */ /* 0x000fe200078e00ff */
[----:B------:R-:W-:Y:S01]  /*0f10*/  @!P4 LEA.HI.X R17, R5, c[0x0][0x16c], R0, 0x1, P5 ;  /* 0x00005b000511ca11 */ /* 0x000fe200028f0c00 */
[----:B------:R1:W-:Y:S01]  /*0f20*/  @!P3 LDGSTS.E.BYPASS.LTC128B.128 [R151+0x2000], [R30.64+0x80] ;  /* 0x020000801e97bfae */ /* 0x0003e2000b901d46 */
[----:B------:R-:W-:Y:S01]  /*0f30*/  ISETP.GE.AND P5, PT, R26, R9, PT ;  /* 0x000000091a00720c */ /* 0x000fe20003fa6270 */
[----:B------:R-:W-:-:S02]  /*0f40*/  IMAD.IADD R13, R94, 0x1, -R13 ;  /* 0x000000015e0d7824 */ /* 0x000fc400078e0a0d */
[----:B------:R2:W-:Y:S01]  /*0f50*/  @!P2 LDGSTS.E.BYPASS.LTC128B.128 [R151+0x800], [R18.64] ;  /* 0x008000001297afae */ /* 0x0005e2000b901d46 */
[----:B------:R-:W-:Y:S02]  /*0f60*/  IMAD.SHL.U32 R145, R3, 0x40, RZ ;  /* 0x0000004003917824 */ /* 0x000fe400078e00ff */
[----:B------:R-:W-:Y:S01]  /*0f70*/  SHF.R.S32.HI R0, RZ, 0x1f, R13 ;  /* 0x0000001fff007819 */ /* 0x000fe2000001140d */
[----:B------:R2:W-:Y:S01]  /*0f80*/  @!P2 LDGSTS.E.BYPASS.LTC128B.128 [R151+0x2800], [R18.64+0x80] ;  /* 0x028000801297afae */ /* 0x0005e2000b901d46 */
[----:B------:R-:W-:Y:S01]  /*0f90*/  ISETP.GE.AND P2, PT, R154, R9, PT ;  /* 0x000000099a00720c */ /* 0x000fe20003f46270 */
[----:B------:R-:W-:Y:S01]  /*0fa0*/  IMAD R123, R123, c[0x0][0x1b8], RZ ;  /* 0x00006e007b7b7a24 */ /* 0x000fe200078e02ff */
[----:B------:R-:W-:Y:S01]  /*0fb0*/  LEA.HI R5, R0, R13, RZ, 0x3 ;  /* 0x0000000d00057211 */ /* 0x000fe200078f18ff */
[----:B------:R1:W-:Y:S01]  /*0fc0*/  @!P1 LDGSTS.E.BYPASS.LTC128B.128 [R151+0x1000], [R28.64] ;  /* 0x010000001c979fae */ /* 0x0003e2000b901d46 */
[----:B------:R-:W-:Y:S01]  /*0fd0*/  IMAD.SHL.U32 R12, R26, 0x8, RZ ;  /* 0x000000081a0c7824 */ /* 0x000fe200078e00ff */
[----:B------:R-:W-:Y:S01]  /*0fe0*/  LOP3.LUT R145, R145, 0x1c0, RZ, 0xc0, !PT ;  /* 0x000001c091917812 */ /* 0x000fe200078ec0ff */
[C---:B------:R-:W-:Y:S01]  /*0ff0*/  IMAD R123, R118.reuse, c[0x0][0x1bc], R123 ;  /* 0x00006f00767b7a24 */ /* 0x040fe200078e027b */
[----:B------:R1:W-:Y:S01]  /*1000*/  @!P1 LDGSTS.E.BYPASS.LTC128B.128 [R151+0x3000], [R28.64+0x80] ;  /* 0x030000801c979fae */ /* 0x0003e2000b901d46 */
[----:B------:R-:W-:Y:S01]  /*1010*/  LOP3.LUT R0, R5, 0xfffffff8, RZ, 0xc0, !PT ;  /* 0xfffffff805007812 */ /* 0x000fe200078ec0ff */
[----:B------:R-:W-:Y:S01]  /*1020*/  IMAD.WIDE.U32 R118, R118, c[0x0][0x1b8], R22 ;  /* 0x00006e0076767a25 */ /* 0x000fe200078e0016 */
[----:B------:R-:W-:Y:S01]  /*1030*/  LOP3.LUT R12, R145, 0x8, R12, 0xf8, !PT ;  /* 0x00000008910c7812 */ /* 0x000fe200078ef80c */
[----:B------:R3:W-:Y:S01]  /*1040*/  @!P0 LDGSTS.E.BYPASS.LTC128B.128 [R151+0x1800], [R20.64] ;  /* 0x0180000014978fae */ /* 0x0007e2000b901d46 */
[----:B------:R-:W-:Y:S01]  /*1050*/  SHF.R.U32.HI R145, RZ, 0x3, R145 ;  /* 0x00000003ff917819 */ /* 0x000fe20000011691 */
[----:B------:R-:W-:Y:S01]  /*1060*/  IMAD.IADD R0, R13, 0x1, -R0 ;  /* 0x000000010d007824 */ /* 0x000fe200078e0a00 */
[----:B------:R-:W-:Y:S01]  /*1070*/  @!P2 IADD3 R11, P3, R14, R24, RZ ;  /* 0x000000180e0ba210 */ /* 0x000fe20007f7e0ff */
[----:B------:R3:W-:Y:S01]  /*1080*/  @!P0 LDGSTS.E.BYPASS.LTC128B.128 [R151+0x3800], [R20.64+0x80] ;  /* 0x0380008014978fae */ /* 0x0007e2000b901d46 */
[----:B------:R-:W-:Y:S01]  /*1090*/  IMAD.IADD R123, R119, 0x1, R123 ;  /* 0x00000001777b7824 */ /* 0x000fe200078e027b */
[----:B------:R-:W-:Y:S01]  /*10a0*/  LOP3.LUT R145, R12, R145, RZ, 0x3c, !PT ;  /* 0x000000910c917212 */ /* 0x000fe200078e3cff */
[----:B------:R-:W-:Y:S01]  /*10b0*/  IMAD.MOV.U32 R122, RZ, RZ, R118 ;  /* 0x000000ffff7a7224 */ /* 0x000fe200078e0076 */
[----:B------:R-:W-:Y:S01]  /*10c0*/  @!P2 IADD3.X R4, R15, R25, R4, P3, !PT ;  /* 0x000000190f04a210 */ /* 0x000fe20001ffe404 */
[----:B------:R-:W-:Y:S01]  /*10d0*/  IMAD.SHL.U32 R12, R10, 0x8, RZ ;  /* 0x000000080a0c7824 */ /* 0x000fe200078e00ff */
[----:B------:R-:W-:Y:S01]  /*10e0*/  @!P2 LEA R24, P3, R11, c[0x0][0x168], 0x1 ;  /* 0x00005a000b18aa11 */ /* 0x000fe200078608ff */
[----:B------:R-:W-:-:S02]  /*10f0*/  IMAD.MOV.U32 R117, RZ, RZ, c[0x0][0x1a4] ;  /* 0x00006900ff757624 */ /* 0x000fc400078e00ff */
[----:B------:R-:W-:Y:S01]  /*1100*/  IMAD.SHL.U32 R95, R5, 0x40, RZ ;  /* 0x00000040055f7824 */ /* 0x000fe200078e00ff */
[----:B------:R-:W-:Y:S01]  /*1110*/  @!P2 LEA.HI.X R25, R11, c[0x0][0x16c], R4, 0x1, P3 ;  /* 0x00005b000b19aa11 */ /* 0x000fe200018f0c04 */
[----:B------:R-:W-:Y:S01]  /*1120*/  IMAD.SHL.U32 R4, R0, 0x40, RZ ;  /* 0x0000004000047824 */ /* 0x000fe200078e00ff */
[----:B--2---:R-:W-:Y:S01]  /*1130*/  @!P5 LEA R18, P1, R14, c[0x0][0x168], 0x1 ;  /* 0x00005a000e12da11 */ /* 0x004fe200078208ff */
[----:B------:R-:W-:Y:S01]  /*1140*/  IMAD R145, R10, 0x200, R145 ;  /* 0x000002000a917824 */ /* 0x000fe200078e0291 */
[-C--:B------:R-:W-:Y:S01]  /*1150*/  ISETP.GE.AND P3, PT, R152, R9.reuse, PT ;  /* 0x000000099800720c */ /* 0x080fe20003f66270 */
[----:B------:R-:W-:Y:S01]  /*1160*/  IMAD.SHL.U32 R125, R94, 0x2, RZ ;  /* 0x000000025e7d7824 */ /* 0x000fe200078e00ff */
[----:B------:R-:W-:Y:S01]  /*1170*/  @!P5 LEA.HI.X R19, R14, c[0x0][0x16c], R15, 0x1, P1 ;  /* 0x00005b000e13da11 */ /* 0x000fe200008f0c0f */
[----:B------:R-:W-:Y:S01]  /*1180*/  IMAD.SHL.U32 R145, R145, 0x2, RZ ;  /* 0x0000000291917824 */ /* 0x000fe200078e00ff */
[----:B------:R-:W-:Y:S02]  /*1190*/  ISETP.GE.AND P1, PT, R152, R9, PT ;  /* 0x000000099800720c */ /* 0x000fe40003f26270 */
[----:B------:R-:W-:Y:S01]  /*11a0*/  LOP3.LUT R13, R4, 0x1c0, RZ, 0xc0, !PT ;  /* 0x000001c0040d7812 */ /* 0x000fe200078ec0ff */
[----:B------:R2:W-:Y:S01]  /*11b0*/  @!P5 LDGSTS.E.BYPASS.LTC128B.128 [R151+0x4000], [R18.64] ;  /* 0x040000001297dfae */ /* 0x0005e2000b901d46 */
[----:B------:R-:W-:-:S02]  /*11c0*/  LOP3.LUT R95, R95, 0xfffffe00, RZ, 0xc0, !PT ;  /* 0xfffffe005f5f7812 */ /* 0x000fc400078ec0ff */
[----:B------:R-:W-:Y:S01]  /*11d0*/  LOP3.LUT R4, R13, 0x8, R12, 0xf8, !PT ;  /* 0x000000080d047812 */ /* 0x000fe200078ef80c */
[----:B------:R2:W-:Y:S01]  /*11e0*/  @!P5 LDGSTS.E.BYPASS.LTC128B.128 [R151+0x6000], [R18.64+0x80] ;  /* 0x060000801297dfae */ /* 0x0005e2000b901d46 */
[-C--:B------:R-:W-:Y:S01]  /*11f0*/  ISETP.GE.AND P5, PT, R156, R9.reuse, PT ;  /* 0x000000099c00720c */ /* 0x080fe20003fa6270 */
[----:B------:R-:W-:Y:S01]  /*1200*/  @!P3 IMAD R10, R117, 0x30, RZ ;  /* 0x00000030750ab824 */ /* 0x000fe200078e02ff */
[----:B------:R-:W-:Y:S01]  /*1210*/  SHF.R.U32.HI R13, RZ, 0x3, R13 ;  /* 0x00000003ff0d7819 */ /* 0x000fe2000001160d */
[----:B------:R4:W-:Y:S01]  /*1220*/  @!P4 LDGSTS.E.BYPASS.LTC128B.128 [R151+0x4800], [R16.64] ;  /* 0x048000001097cfae */ /* 0x0009e2000b901d46 */
[----:B------:R-:W-:Y:S01]  /*1230*/  IMAD R5, R96, 0x400, R95 ;  /* 0x0000040060057824 */ /* 0x000fe200078e025f */
[----:B------:R-:W-:Y:S01]  /*1240*/  IADD3 R143, R145, 0x4020, RZ ;  /* 0x00004020918f7810 */ /* 0x000fe20007ffe0ff */
[----:B------:R-:W-:Y:S01]  /*1250*/  @!P1 IMAD R11, R2, 0x30, RZ ;  /* 0x00000030020b9824 */ /* 0x000fe200078e02ff */
[----:B------:R4:W-:Y:S01]  /*1260*/  @!P4 LDGSTS.E.BYPASS.LTC128B.128 [R151+0x6800], [R16.64+0x80] ;  /* 0x068000801097cfae */ /* 0x0009e2000b901d46 */
[----:B------:R-:W-:Y:S01]  /*1270*/  @!P1 IMAD.WIDE.U32 R14, R7, 0x30, R14 ;  /* 0x00000030070e9825 */ /* 0x000fe200078e000e */
[----:B------:R-:W-:-:S02]  /*1280*/  ISETP.GE.AND P4, PT, R154, R9, PT ;  /* 0x000000099a00720c */ /* 0x000fc40003f86270 */
[----:B------:R5:W-:Y:S01]  /*1290*/  @!P2 LDGSTS.E.BYPASS.LTC128B.128 [R151+0x5000], [R24.64] ;  /* 0x050000001897afae */ /* 0x000be2000b901d46 */
[----:B------:R-:W-:Y:S01]  /*12a0*/  @!P1 IMAD.IADD R11, R15, 0x1, R11 ;  /* 0x000000010f0b9824 */ /* 0x000fe200078e020b */
[----:B---3--:R-:W-:Y:S01]  /*12b0*/  @!P1 LEA R20, P0, R14, c[0x0][0x168], 0x1 ;  /* 0x00005a000e149a11 */ /* 0x008fe200078008ff */
[----:B------:R-:W-:Y:S01]  /*12c0*/  IMAD.SHL.U32 R9, R117, 0x20, RZ ;  /* 0x0000002075097824 */ /* 0x000fe200078e00ff */
[----:B------:R5:W-:Y:S01]  /*12d0*/  @!P2 LDGSTS.E.BYPASS.LTC128B.128 [R151+0x7000], [R24.64+0x80] ;  /* 0x070000801897afae */ /* 0x000be2000b901d46 */
[----:B------:R-:W-:Y:S01]  /*12e0*/  LOP3.LUT R4, R4, R13, RZ, 0x3c, !PT ;  /* 0x0000000d04047212 */ /* 0x000fe200078e3cff */
[----:B------:R-:W-:Y:S01]  /*12f0*/  IMAD R96, R96, 0x10, R98 ;  /* 0x0000001060607824 */ /* 0x000fe200078e0262 */
[----:B------:R-:W-:Y:S01]  /*1300*/  @!P1 LEA.HI.X R21, R14, c[0x0][0x16c], R11, 0x1, P0 ;  /* 0x00005b000e159a11 */ /* 0x000fe200000f0c0b */
[----:B------:R-:W-:Y:S01]  /*1310*/  IMAD.WIDE.U32 R14, R116, 0x20, RZ ;  /* 0x00000020740e7825 */ /* 0x000fe200078e00ff */
[----:B------:R-:W-:-:S03]  /*1320*/  LOP3.LUT R125, R125, 0x6, RZ, 0xc0, !PT ;  /* 0x000000067d7d7812 */ /* 0x000fc600078ec0ff */
[----:B------:R3:W-:Y:S01]  /*1330*/  @!P1 LDGSTS.E.BYPASS.LTC128B.128 [R151+0x5800], [R20.64] ;  /* 0x0580000014979fae */ /* 0x0007e2000b901d46 */
[----:B------:R-:W-:Y:S02]  /*1340*/  IMAD.IADD R146, R4, 0x1, R5 ;  /* 0x0000000104927824 */ /* 0x000fe400078e0205 */
[----:B--2---:R-:W-:Y:S01]  /*1350*/  IMAD.WIDE.U32 R18, R126, R149, R122 ;  /* 0x000000957e127225 */ /* 0x004fe200078e007a */
[----:B------:R3:W-:Y:S03]  /*1360*/  @!P1 LDGSTS.E.BYPASS.LTC128B.128 [R151+0x7800], [R20.64+0x80] ;  /* 0x0780008014979fae */ /* 0x0007e6000b901d46 */
[----:B------:R-:W-:Y:S01]  /*1370*/  IMAD.IADD R19, R19, 0x1, R8 ;  /* 0x0000000113137824 */ /* 0x000fe200078e0208 */
[----:B------:R-:W0:Y:S01]  /*1380*/  LDGDEPBAR ;  /* 0x00000000000079af */ /* 0x000e220000000000 */
[----:B------:R-:W-:Y:S01]  /*1390*/  @!P5 LEA R12, P1, R116, R18, 0x4 ;  /* 0x00000012740cd211 */ /* 0x000fe200078220ff */
[----:B------:R-:W-:Y:S01]  /*13a0*/  IMAD.SHL.U32 R146, R146, 0x2, RZ ;  /* 0x0000000292927824 */ /* 0x000fe200078e00ff */
[C---:B----4-:R-:W-:Y:S01]  /*13b0*/  @!P6 LEA R16, P2, R18.reuse, c[0x0][0x170], 0x1 ;  /* 0x00005c001210ea11 */ /* 0x050fe200078408ff */
[----:B------:R-:W-:Y:S01]  /*13c0*/  IMAD.MOV.U32 R5, RZ, RZ, 0x10 ;  /* 0x00000010ff057424 */ /* 0x000fe200078e00ff */
[----:B------:R-:W-:Y:S01]  /*13d0*/  @!P4 IADD3 R8, P0, R18, R14, RZ ;  /* 0x0000000e1208c210 */ /* 0x000fe20007f1e0ff */
[----:B------:R-:W-:Y:S01]  /*13e0*/  IMAD.IADD R4, R95, 0x1, R4 ;  /* 0x000000015f047824 */ /* 0x000fe200078e0204 */
[----:B------:R-:W-:-:S02]  /*13f0*/  @!P5 LEA.HI.X R11, R116, R19, R117, 0x4, P1 ;  /* 0x00000013740bd211 */ /* 0x000fc400008f2475 */
[----:B------:R-:W-:Y:S02]  /*1400*/  @!P5 LEA R14, P1, R12, c[0x0][0x170], 0x1 ;  /* 0x00005c000c0eda11 */ /* 0x000fe400078208ff */
[----:B------:R-:W-:Y:S02]  /*1410*/  @!P4 IADD3.X R9, R19, R15, R9, P0, !PT ;  /* 0x0000000f1309c210 */ /* 0x000fe400007fe409 */
[----:B------:R-:W-:Y:S02]  /*1420*/  @!P6 LEA.HI.X R17, R18, c[0x0][0x174], R19, 0x1, P2 ;  /* 0x00005d001211ea11 */ /* 0x000fe400010f0c13 */
[----:B------:R-:W-:Y:S02]  /*1430*/  @!P5 LEA.HI.X R15, R12, c[0x0][0x174], R11, 0x1, P1 ;  /* 0x00005d000c0fda11 */ /* 0x000fe400008f0c0b */
[----:B-----5:R-:W-:-:S04]  /*1440*/  @!P4 LEA R24, P1, R8, c[0x0][0x170], 0x1 ;  /* 0x00005c000818ca11 */ /* 0x020fc800078208ff */
[----:B------:R-:W-:Y:S01]  /*1450*/  @!P4 LEA.HI.X R25, R8, c[0x0][0x174], R9, 0x1, P1 ;  /* 0x00005d000819ca11 */ /* 0x000fe200008f0c09 */
[----:B---3--:R-:W-:Y:S01]  /*1460*/  @!P3 IMAD.WIDE.U32 R20, R116, 0x30, R18 ;  /* 0x000000307414b825 */ /* 0x008fe200078e0012 */
        /* <DEDUP_REMOVED lines=10> */
[----:B------:R-:W-:Y:S01]  /*1510*/  IMAD R144, R5, 0x2, R146 ;  /* 0x0000000205907824 */ /* 0x000fe200078e0292 */
[----:B------:R-:W-:Y:S01]  /*1520*/  LOP3.LUT P0, RZ, R3, 0x4, RZ, 0xc0, !PT ;  /* 0x0000000403ff7812 */ /* 0x000fe2000780c0ff */
[----:B------:R-:W-:Y:S01]  /*1530*/  @P6 STS.128 [R151+0x8000], RZ ;  /* 0x008000ff97006388 */ /* 0x000fe20000000c00 */
[----:B------:R-:W-:Y:S01]  /*1540*/  IMAD.MOV.U32 R0, RZ, RZ, 0x20 ;  /* 0x00000020ff007424 */ /* 0x000fe200078e00ff */
[C---:B------:R-:W-:Y:S02]  /*1550*/  IADD3 R135, R143.reuse, 0x800, RZ ;  /* 0x000008008f877810 */ /* 0x040fe40007ffe0ff */
[----:B------:R-:W-:Y:S01]  /*1560*/  @P6 STS.128 [R151+0xa000], RZ ;  /* 0x00a000ff97006388 */ /* 0x000fe20000000c00 */
[----:B------:R-:W-:Y:S02]  /*1570*/  IADD3 R134, R143, 0x1000, RZ ;  /* 0x000010008f867810 */ /* 0x000fe40007ffe0ff */
[C---:B------:R-:W-:Y:S01]  /*1580*/  SEL R3, R0.reuse, 0xffffffe0, !P2 ;  /* 0xffffffe000037807 */ /* 0x040fe20005000000 */
[----:B------:R-:W-:Y:S01]  /*1590*/  @!PT LDS RZ, [RZ] ;  /* 0x00000000fffff984 */ /* 0x000fe20000000800 */
[----:B------:R-:W-:Y:S01]  /*15a0*/  @!PT LDS RZ, [RZ] ;  /* 0x00000000fffff984 */ /* 0x000fe20000000800 */
[----:B------:R-:W-:Y:S01]  /*15b0*/  @!PT LDS RZ, [RZ] ;  /* 0x00000000fffff984 */ /* 0x000fe20000000800 */
[----:B------:R2:W-:Y:S01]  /*15c0*/  @!P6 LDGSTS.E.BYPASS.LTC128B.128 [R151+0x8000], [R16.64] ;  /* 0x080000001097efae */ /* 0x0005e2000b901d46 */
[----:B------:R-:W-:-:S02]  /*15d0*/  SEL R0, R0, 0xffffffe0, !P0 ;  /* 0xffffffe000007807 */ /* 0x000fc40004000000 */
[----:B------:R-:W-:Y:S01]  /*15e0*/  IADD3 R133, R143, 0x1800, RZ ;  /* 0x000018008f857810 */ /* 0x000fe20007ffe0ff */
[----:B------:R2:W-:Y:S01]  /*15f0*/  @!P6 LDGSTS.E.BYPASS.LTC128B.128 [R151+0xa000], [R16.64+0x80] ;  /* 0x0a0000801097efae */ /* 0x0005e2000b901d46 */
[----:B------:R-:W-:Y:S01]  /*1600*/  IMAD R142, R3, 0x2, R146 ;  /* 0x00000002038e7824 */ /* 0x000fe200078e0292 */
[C---:B------:R-:W-:Y:S01]  /*1610*/  IADD3 R131, R143.reuse, 0x2000, RZ ;  /* 0x000020008f837810 */ /* 0x040fe20007ffe0ff */
[C---:B------:R-:W-:Y:S01]  /*1620*/  IMAD R139, R0.reuse, 0x2, R145 ;  /* 0x00000002008b7824 */ /* 0x040fe200078e0291 */
[----:B------:R-:W-:Y:S01]  /*1630*/  @P5 STS.128 [R151+0x8800], RZ ;  /* 0x008800ff97005388 */ /* 0x000fe20000000c00 */
[----:B------:R-:W-:Y:S01]  /*1640*/  IMAD R132, R0, 0x2, R143 ;  /* 0x0000000200847824 */ /* 0x000fe200078e028f */
[----:B------:R-:W-:Y:S01]  /*1650*/  IADD3 R130, R143, 0x2800, RZ ;  /* 0x000028008f827810 */ /* 0x000fe20007ffe0ff */
[----:B------:R-:W-:Y:S01]  /*1660*/  IMAD R141, R3, 0x2, R144 ;  /* 0x00000002038d7824 */ /* 0x000fe200078e0290 */
[----:B------:R-:W-:Y:S01]  /*1670*/  @P5 STS.128 [R151+0xa800], RZ ;  /* 0x00a800ff97005388 */ /* 0x000fe20000000c00 */
[----:B------:R-:W-:-:S02]  /*1680*/  IADD3 R129, R143, 0x3000, RZ ;  /* 0x000030008f817810 */ /* 0x000fc40007ffe0ff */
[----:B------:R-:W-:Y:S01]  /*1690*/  IADD3 R128, R143, 0x3800, RZ ;  /* 0x000038008f807810 */ /* 0x000fe20007ffe0ff */
        /* <DEDUP_REMOVED lines=19> */
[----:B---3--:R-:W-:Y:S04]  /*17d0*/  LDSM.16.M88.4 R12, [R146] ;  /* 0x00000000920c783b */ /* 0x008fe80000000200 */
[----:B------:R-:W2:Y:S04]  /*17e0*/  LDSM.16.M88.4 R20, [R145+0x4000] ;  /* 0x004000009114783b */ /* 0x000ea80000000200 */
[----:B------:R-:W-:Y:S04]  /*17f0*/  LDSM.16.M88.4 R56, [R144] ;  /* 0x000000009038783b */ /* 0x000fe80000000200 */
[----:B------:R-:W-:Y:S04]  /*1800*/  LDSM.16.M88.4 R32, [R143] ;  /* 0x000000008f20783b */ /* 0x000fe80000000200 */
[----:B------:R-:W1:Y:S04]  /*1810*/  LDSM.16.M88.4 R36, [R145+0x4800] ;  /* 0x004800009124783b */ /* 0x000e680000000200 */
[----:B------:R-:W3:Y:S04]  /*1820*/  LDSM.16.M88.4 R48, [R145+0x5000] ;  /* 0x005000009130783b */ /* 0x000ee80000000200 */
[----:B------:R-:W5:Y:S04]  /*1830*/  LDSM.16.M88.4 R8, [R145+0x5800] ;  /* 0x005800009108783b */ /* 0x000f680000000200 */
[----:B------:R-:W-:Y:S04]  /*1840*/  LDSM.16.M88.4 R64, [R142] ;  /* 0x000000008e40783b */ /* 0x000fe80000000200 */
[----:B------:R-:W3:Y:S04]  /*1850*/  LDSM.16.M88.4 R44, [R139+0x4000] ;  /* 0x004000008b2c783b */ /* 0x000ee80000000200 */
[----:B------:R-:W3:Y:S04]  /*1860*/  LDSM.16.M88.4 R72, [R143+0x800] ;  /* 0x000800008f48783b */ /* 0x000ee80000000200 */
[----:B----4-:R-:W4:Y:S01]  /*1870*/  LDSM.16.M88.4 R24, [R143+0x1000] ;  /* 0x001000008f18783b */ /* 0x010f220000000200 */
[C---:B--2---:R-:W-:Y:S03]  /*1880*/  HMMA.16816.F32 R16, R12.reuse, R20, RZ ;  /* 0x000000140c10723c */ /* 0x044fe600000018ff */
[----:B------:R-:W2:Y:S04]  /*1890*/  LDSM.16.M88.4 R60, [R143+0x1800] ;  /* 0x001800008f3c783b */ /* 0x000ea80000000200 */
[----:B------:R-:W-:Y:S01]  /*18a0*/  LDSM.16.M88.4 R76, [R141] ;  /* 0x000000008d4c783b */ /* 0x000fe20000000200 */
[C---:B------:R-:W-:Y:S03]  /*18b0*/  HMMA.16816.F32 R20, R12.reuse, R22, RZ ;  /* 0x000000160c14723c */ /* 0x040fe600000018ff */
[----:B------:R-:W-:Y:S04]  /*18c0*/  LDSM.16.M88.4 R40, [R139+0x5000] ;  /* 0x005000008b28783b */ /* 0x000fe80000000200 */
[----:B------:R-:W-:Y:S01]  /*18d0*/  LDSM.16.M88.4 R88, [R132+0x1000] ;  /* 0x001000008458783b */ /* 0x000fe20000000200 */
[----:B-1----:R-:W-:Y:S03]  /*18e0*/  HMMA.16816.F32 R28, R12, R36, RZ ;  /* 0x000000240c1c723c */ /* 0x002fe600000018ff */
[----:B------:R-:W-:Y:S04]  /*18f0*/  LDSM.16.M88.4 R84, [R143+0x2800] ;  /* 0x002800008f54783b */ /* 0x000fe80000000200 */
[----:B------:R-:W-:Y:S01]  /*1900*/  LDSM.16.M88.4 R80, [R132+0x2000] ;  /* 0x002000008450783b */ /* 0x000fe20000000200 */
[----:B------:R-:W-:Y:S03]  /*1910*/  HMMA.16816.F32 R16, R56, R32, R16 ;  /* 0x000000203810723c */ /* 0x000fe60000001810 */
[----:B------:R-:W0:Y:S05]  /*1920*/  LDGDEPBAR ;  /* 0x00000000000079af */ /* 0x000e2a0000000000 */
[----:B---3--:R-:W-:Y:S08]  /*1930*/  HMMA.16816.F32 R52, R12, R48, RZ ;  /* 0x000000300c34723c */ /* 0x008ff000000018ff */
[----:B------:R-:W-:Y:S01]  /*1940*/  HMMA.16816.F32 R20, R56, R34, R20 ;  /* 0x000000223814723c */ /* 0x000fe20000001814 */
[----:B------:R-:W1:Y:S07]  /*1950*/  LDSM.16.M88.4 R32, [R132] ;  /* 0x000000008420783b */ /* 0x000e6e0000000200 */
[C---:B------:R-:W-:Y:S08]  /*1960*/  HMMA.16816.F32 R36, R12.reuse, R38, RZ ;  /* 0x000000260c24723c */ /* 0x040ff000000018ff */
[C---:B------:R-:W-:Y:S08]  /*1970*/  HMMA.16816.F32 R48, R12.reuse, R50, RZ ;  /* 0x000000320c30723c */ /* 0x040ff000000018ff */
[C---:B-----5:R-:W-:Y:S08]  /*1980*/  HMMA.16816.F32 R68, R12.reuse, R8, RZ ;  /* 0x000000080c44723c */ /* 0x060ff000000018ff */
[----:B------:R-:W-:Y:S01]  /*1990*/  HMMA.16816.F32 R12, R12, R10, RZ ;  /* 0x0000000a0c0c723c */ /* 0x000fe200000018ff */
[----:B------:R-:W3:Y:S07]  /*19a0*/  LDSM.16.M88.4 R8, [R139+0x4800] ;  /* 0x004800008b08783b */ /* 0x000eee0000000200 */
[C---:B------:R-:W-:Y:S08]  /*19b0*/  HMMA.16816.F32 R16, R64.reuse, R44, R16 ;  /* 0x0000002c4010723c */ /* 0x040ff00000001810 */
[----:B------:R-:W-:Y:S01]  /*19c0*/  HMMA.16816.F32 R20, R64, R46, R20 ;  /* 0x0000002e4014723c */ /* 0x000fe20000001814 */
[----:B------:R-:W-:Y:S07]  /*19d0*/  LDSM.16.M88.4 R44, [R144+0x2000] ;  /* 0x00200000902c783b */ /* 0x000fee0000000200 */
[C---:B------:R-:W-:Y:S08]  /*19e0*/  HMMA.16816.F32 R28, R56.reuse, R72, R28 ;  /* 0x00000048381c723c */ /* 0x040ff0000000181c */
[C---:B------:R-:W-:Y:S01]  /*19f0*/  HMMA.16816.F32 R36, R56.reuse, R74, R36 ;  /* 0x0000004a3824723c */ /* 0x040fe20000001824 */
[----:B------:R-:W-:Y:S07]  /*1a00*/  LDSM.16.M88.4 R72, [R132+0x1800] ;  /* 0x001800008448783b */ /* 0x000fee0000000200 */
[C---:B----4-:R-:W-:Y:S08]  /*1a10*/  HMMA.16816.F32 R52, R56.reuse, R24, R52 ;  /* 0x000000183834723c */ /* 0x050ff00000001834 */
[C---:B------:R-:W-:Y:S01]  /*1a20*/  HMMA.16816.F32 R48, R56.reuse, R26, R48 ;  /* 0x0000001a3830723c */ /* 0x040fe20000001830 */
[----:B------:R-:W-:Y:S07]  /*1a30*/  LDSM.16.M88.4 R24, [R139+0x5800] ;  /* 0x005800008b18783b */ /* 0x000fee0000000200 */
[C---:B--2---:R-:W-:Y:S08]  /*1a40*/  HMMA.16816.F32 R68, R56.reuse, R60, R68 ;  /* 0x0000003c3844723c */ /* 0x044ff00000001844 */
[----:B------:R-:W-:Y:S01]  /*1a50*/  HMMA.16816.F32 R12, R56, R62, R12 ;  /* 0x0000003e380c723c */ /* 0x000fe2000000180c */
[----:B------:R-:W-:Y:S04]  /*1a60*/  LDSM.16.M88.4 R60, [R146+0x2000] ;  /* 0x00200000923c783b */ /* 0x000fe80000000200 */
[----:B------:R-:W2:Y:S03]  /*1a70*/  LDSM.16.M88.4 R56, [R145+0x6000] ;  /* 0x006000009138783b */ /* 0x000ea60000000200 */
[C---:B-1----:R-:W-:Y:S08]  /*1a80*/  HMMA.16816.F32 R16, R76.reuse, R32, R16 ;  /* 0x000000204c10723c */ /* 0x042ff00000001810 */
[----:B------:R-:W-:Y:S01]  /*1a90*/  HMMA.16816.F32 R20, R76, R34, R20 ;  /* 0x000000224c14723c */ /* 0x000fe20000001814 */
[----:B------:R-:W-:Y:S07]  /*1aa0*/  LDSM.16.M88.4 R32, [R145+0x6800] ;  /* 0x006800009120783b */ /* 0x000fee0000000200 */
[C---:B---3--:R-:W-:Y:S08]  /*1ab0*/  HMMA.16816.F32 R28, R64.reuse, R8, R28 ;  /* 0x00000008401c723c */ /* 0x048ff0000000181c */
[C---:B------:R-:W-:Y:S01]  /*1ac0*/  HMMA.16816.F32 R36, R64.reuse, R10, R36 ;  /* 0x0000000a4024723c */ /* 0x040fe20000001824 */
[----:B------:R-:W1:Y:S07]  /*1ad0*/  LDSM.16.M88.4 R8, [R132+0x800] ;  /* 0x000800008408783b */ /* 0x000e6e0000000200 */
[C---:B------:R-:W-:Y:S08]  /*1ae0*/  HMMA.16816.F32 R52, R64.reuse, R40, R52 ;  /* 0x000000284034723c */ /* 0x040ff00000001834 */
[----:B------:R-:W-:Y:S01]  /*1af0*/  HMMA.16816.F32 R48, R64, R42, R48 ;  /* 0x0000002a4030723c */ /* 0x000fe20000001830 */
[----:B------:R-:W3:Y:S07]  /*1b00*/  LDSM.16.M88.4 R40, [R143+0x2000] ;  /* 0x002000008f28783b */ /* 0x000eee0000000200 */
[C---:B--2---:R-:W-:Y:S08]  /*1b10*/  HMMA.16816.F32 R16, R60.reuse, R56, R16 ;  /* 0x000000383c10723c */ /* 0x044ff00000001810 */
[----:B------:R-:W-:Y:S01]  /*1b20*/  HMMA.16816.F32 R20, R60, R58, R20 ;  /* 0x0000003a3c14723c */ /* 0x000fe20000001814 */
[----:B------:R-:W-:Y:S07]  /*1b30*/  LDSM.16.M88.4 R56, [R145+0x7000] ;  /* 0x007000009138783b */ /* 0x000fee0000000200 */
[C---:B------:R-:W-:Y:S08]  /*1b40*/  HMMA.16816.F32 R68, R64.reuse, R24, R68 ;  /* 0x000000184044723c */ /* 0x040ff00000001844 */
[----:B------:R-:W-:Y:S01]  /*1b50*/  HMMA.16816.F32 R64, R64, R26, R12 ;  /* 0x0000001a4040723c */ /* 0x000fe2000000180c */
[----:B------:R-:W-:Y:S04]  /*1b60*/  LDSM.16.M88.4 R12, [R142+0x2000] ;  /* 0x002000008e0c783b */ /* 0x000fe80000000200 */
[----:B------:R-:W2:Y:S03]  /*1b70*/  LDSM.16.M88.4 R24, [R139+0x6000] ;  /* 0x006000008b18783b */ /* 0x000ea60000000200 */
[----:B-1----:R-:W-:Y:S08]  /*1b80*/  HMMA.16816.F32 R36, R76, R10, R36 ;  /* 0x0000000a4c24723c */ /* 0x002ff00000001824 */
[----:B---3--:R-:W-:Y:S08]  /*1b90*/  HMMA.16816.F32 R16, R44, R40, R16 ;  /* 0x000000282c10723c */ /* 0x008ff00000001810 */
[----:B------:R-:W-:Y:S01]  /*1ba0*/  HMMA.16816.F32 R28, R76, R8, R28 ;  /* 0x000000084c1c723c */ /* 0x000fe2000000181c */
[----:B------:R-:W1:Y:S07]  /*1bb0*/  LDSM.16.M88.4 R8, [R141+0x2000] ;  /* 0x002000008d08783b */ /* 0x000e6e0000000200 */
[----:B------:R-:W-:Y:S01]  /*1bc0*/  HMMA.16816.F32 R20, R44, R42, R20 ;  /* 0x0000002a2c14723c */ /* 0x000fe20000001814 */
[----:B------:R-:W3:Y:S07]  /*1bd0*/  LDSM.16.M88.4 R40, [R143+0x3000] ;  /* 0x003000008f28783b */ /* 0x000eee0000000200 */
[----:B------:R-:W-:Y:S08]  /*1be0*/  HMMA.16816.F32 R52, R76, R88, R52 ;  /* 0x000000584c34723c */ /* 0x000ff00000001834 */
[----:B------:R-:W-:Y:S08]  /*1bf0*/  HMMA.16816.F32 R36, R60, R34, R36 ;  /* 0x000000223c24723c */ /* 0x000ff00000001824 */
[----:B--2---:R-:W-:Y:S08]  /*1c00*/  HMMA.16816.F32 R16, R12, R24, R16 ;  /* 0x000000180c10723c */ /* 0x004ff00000001810 */
[----:B------:R-:W-:Y:S01]  /*1c10*/  HMMA.16816.F32 R28, R60, R32, R28 ;  /* 0x000000203c1c723c */ /* 0x000fe2000000181c */
[----:B------:R-:W2:Y:S07]  /*1c20*/  LDSM.16.M88.4 R32, [R139+0x6800] ;  /* 0x006800008b20783b */ /* 0x000eae0000000200 */
[----:B------:R-:W-:Y:S01]  /*1c30*/  HMMA.16816.F32 R20, R12, R26, R20 ;  /* 0x0000001a0c14723c */ /* 0x000fe20000001814 */
[----:B------:R-:W-:Y:S07]  /*1c40*/  LDSM.16.M88.4 R24, [R132+0x2800] ;  /* 0x002800008418783b */ /* 0x000fee0000000200 */
[----:B------:R-:W-:Y:S08]  /*1c50*/  HMMA.16816.F32 R52, R60, R56, R52 ;  /* 0x000000383c34723c */ /* 0x000ff00000001834 */
[----:B------:R-:W-:Y:S08]  /*1c60*/  HMMA.16816.F32 R36, R44, R86, R36 ;  /* 0x000000562c24723c */ /* 0x000ff00000001824 */
[----:B-1----:R-:W-:Y:S08]  /*1c70*/  HMMA.16816.F32 R16, R8, R80, R16 ;  /* 0x000000500810723c */ /* 0x002ff00000001810 */
[----:B------:R-:W-:Y:S01]  /*1c80*/  HMMA.16816.F32 R28, R44, R84, R28 ;  /* 0x000000542c1c723c */ /* 0x000fe2000000181c */
[----:B------:R-:W-:Y:S07]  /*1c90*/  LDSM.16.M88.4 R84, [R145+0x7800] ;  /* 0x007800009154783b */ /* 0x000fee0000000200 */
[----:B------:R-:W-:Y:S01]  /*1ca0*/  HMMA.16816.F32 R20, R8, R82, R20 ;  /* 0x000000520814723c */ /* 0x000fe20000001814 */
[----:B------:R-:W1:Y:S07]  /*1cb0*/  LDSM.16.M88.4 R80, [R139+0x7000] ;  /* 0x007000008b50783b */ /* 0x000e6e0000000200 */
[----:B---3--:R-:W-:Y:S01]  /*1cc0*/  HMMA.16816.F32 R52, R44, R40, R52 ;  /* 0x000000282c34723c */ /* 0x008fe20000001834 */
[----:B------:R-:W-:-:S02]  /*1cd0*/  FMUL.FTZ R17, R17, c[0x0][0x2ec] ;  /* 0x0000bb0011117a20 */ /* 0x000fc40000410000 */
[----:B------:R-:W-:Y:S02]  /*1ce0*/  FMUL.FTZ R18, R18, c[0x0][0x2ec] ;  /* 0x0000bb0012127a20 */ /* 0x000fe40000410000 */
[----:B------:R-:W-:-:S03]  /*1cf0*/  FMUL.FTZ R0, R16, c[0x0][0x2ec] ;  /* 0x0000bb0010007a20 */ /* 0x000fc60000410000 */
[----:B--2---:R-:W-:Y:S03]  /*1d00*/  HMMA.16816.F32 R36, R12, R34, R36 ;  /* 0x000000220c24723c */ /* 0x004fe60000001824 */
[----:B------:R-:W-:Y:S04]  /*1d10*/  MUFU.TANH R0, R0 ;  /* 0x0000000000007308 */ /* 0x000fe80000002400 */
[----:B------:R-:W-:Y:S01]  /*1d20*/  FMUL.FTZ R34, R19, c[0x0][0x2ec] ;  /* 0x0000bb0013227a20 */ /* 0x000fe20000410000 */
[----:B------:R-:W-:Y:S01]  /*1d30*/  HMMA.16816.F32 R48, R76, R90, R48 ;  /* 0x0000005a4c30723c */ /* 0x000fe20000001830 */
[----:B------:R-:W-:Y:S02]  /*1d40*/  FMUL.FTZ R20, R20, c[0x0][0x2ec] ;  /* 0x0000bb0014147a20 */ /* 0x000fe40000410000 */
[----:B------:R-:W-:-:S02]  /*1d50*/  FMUL.FTZ R21, R21, c[0x0][0x2ec] ;  /* 0x0000bb0015157a20 */ /* 0x000fc40000410000 */
[----:B------:R-:W-:Y:S01]  /*1d60*/  MUFU.TANH R35, R20 ;  /* 0x0000001400237308 */ /* 0x000fe20000002400 */
[----:B------:R-:W-:Y:S02]  /*1d70*/  FMUL.FTZ R41, R22, c[0x0][0x2ec] ;  /* 0x0000bb0016297a20 */ /* 0x000fe40000410000 */
[----:B------:R-:W-:Y:S01]  /*1d80*/  HMMA.16816.F32 R28, R12, R32, R28 ;  /* 0x000000200c1c723c */ /* 0x000fe2000000181c */
[----:B------:R-:W-:-:S04]  /*1d90*/  FMUL.FTZ R56, R23, c[0x0][0x2ec] ;  /* 0x0000bb0017387a20 */ /* 0x000fc80000410000 */
[----:B------:R-:W2:Y:S03]  /*1da0*/  MUFU.TANH R33, R17 ;  /* 0x0000001100217308 */ /* 0x000ea60000002400 */
[C---:B------:R-:W-:Y:S05]  /*1db0*/  HMMA.16816.F32 R68, R76.reuse, R72, R68 ;  /* 0x000000484c44723c */ /* 0x040fea0000001844 */
[----:B------:R3:W-:Y:S03]  /*1dc0*/  MUFU.TANH R32, R18 ;  /* 0x0000001200207308 */ /* 0x0007e60000002400 */
[----:B------:R-:W-:Y:S05]  /*1dd0*/  HMMA.16816.F32 R64, R76, R74, R64 ;  /* 0x0000004a4c40723c */ /* 0x000fea0000001840 */
[----:B------:R4:W-:Y:S03]  /*1de0*/  MUFU.TANH R40, R21 ;  /* 0x0000001500287308 */ /* 0x0009e60000002400 */
[----:B-1----:R-:W-:Y:S01]  /*1df0*/  HMMA.16816.F32 R52, R12, R80, R52 ;  /* 0x000000500c34723c */ /* 0x002fe20000001834 */
[----:B---3--:R-:W1:Y:S04]  /*1e00*/  LDSM.16.M88.4 R16, [R132+0x3000] ;  /* 0x003000008410783b */ /* 0x008e680000000200 */
[----:B------:R-:W3:Y:S03]  /*1e10*/  MUFU.TANH R41, R41 ;  /* 0x0000002900297308 */ /* 0x000ee60000002400 */
[----:B------:R-:W-:Y:S01]  /*1e20*/  HMMA.16816.F32 R36, R8, R26, R36 ;  /* 0x0000001a0824723c */ /* 0x000fe20000001824 */
[----:B----4-:R-:W4:Y:S04]  /*1e30*/  LDSM.16.M88.4 R20, [R143+0x3800] ;  /* 0x003800008f14783b */ /* 0x010f280000000200 */
[----:B------:R-:W5:Y:S03]  /*1e40*/  MUFU.TANH R34, R34 ;  /* 0x0000002200227308 */ /* 0x000f660000002400 */
[C---:B------:R-:W-:Y:S05]  /*1e50*/  HMMA.16816.F32 R48, R60.reuse, R58, R48 ;  /* 0x0000003a3c30723c */ /* 0x040fea0000001830 */
[----:B------:R-:W1:Y:S03]  /*1e60*/  MUFU.TANH R56, R56 ;  /* 0x0000003800387308 */ /* 0x000e660000002400 */
[----:B------:R-:W-:Y:S08]  /*1e70*/  HMMA.16816.F32 R68, R60, R84, R68 ;  /* 0x000000543c44723c */ /* 0x000ff00000001844 */
[----:B------:R-:W-:Y:S01]  /*1e80*/  HMMA.16816.F32 R28, R8, R24, R28 ;  /* 0x00000018081c723c */ /* 0x000fe2000000181c */
[----:B------:R-:W2:Y:S01]  /*1e90*/  LDSM.16.M88.4 R24, [R139+0x7800] ;  /* 0x007800008b18783b */ /* 0x000ea20000000200 */
[----:B------:R-:W-:-:S06]  /*1ea0*/  FMUL.FTZ R39, R39, c[0x0][0x2ec] ;  /* 0x0000bb0027277a20 */ /* 0x000fcc0000410000 */
[----:B------:R-:W-:Y:S08]  /*1eb0*/  HMMA.16816.F32 R64, R60, R86, R64 ;  /* 0x000000563c40723c */ /* 0x000ff00000001840 */
[----:B-1----:R-:W-:Y:S07]  /*1ec0*/  HMMA.16816.F32 R52, R8, R16, R52 ;  /* 0x000000100834723c */ /* 0x002fee0000001834 */
[----:B------:R-:W-:Y:S01]  /*1ed0*/  FMUL.FTZ R17, R37, c[0x0][0x2ec] ;  /* 0x0000bb0025117a20 */ /* 0x000fe20000410000 */
[----:B------:R-:W-:Y:S01]  /*1ee0*/  LOP3.LUT R37, R97, 0xffffffe0, RZ, 0xc0, !PT ;  /* 0xffffffe061257812 */ /* 0x000fe200078ec0ff */
[----:B------:R-:W-:Y:S01]  /*1ef0*/  HMMA.16816.F32 R48, R44, R42, R48 ;  /* 0x0000002a2c30723c */ /* 0x000fe20000001830 */
[----:B------:R-:W-:-:S02]  /*1f00*/  FMUL.FTZ R28, R28, c[0x0][0x2ec] ;  /* 0x0000bb001c1c7a20 */ /* 0x000fc40000410000 */
[----:B------:R-:W-:Y:S01]  /*1f10*/  FMUL.FTZ R30, R30, c[0x0][0x2ec] ;  /* 0x0000bb001e1e7a20 */ /* 0x000fe20000410000 */
[----:B------:R-:W-:Y:S01]  /*1f20*/  MUFU.TANH R17, R17 ;  /* 0x0000001100117308 */ /* 0x000fe20000002400 */
[----:B------:R-:W-:Y:S02]  /*1f30*/  IMAD.IADD R37, R94, 0x1, -R37 ;  /* 0x000000015e257824 */ /* 0x000fe400078e0a25 */
[----:B------:R-:W-:Y:S01]  /*1f40*/  FMUL.FTZ R31, R31, c[0x0][0x2ec] ;  /* 0x0000bb001f1f7a20 */ /* 0x000fe20000410000 */
[----:B----4-:R-:W-:Y:S01]  /*1f50*/  HMMA.16816.F32 R68, R44, R20, R68 ;  /* 0x000000142c44723c */ /* 0x010fe20000001844 */
[----:B------:R-:W-:Y:S02]  /*1f60*/  FMUL.FTZ R42, R36, c[0x0][0x2ec] ;  /* 0x0000bb00242a7a20 */ /* 0x000fe40000410000 */
[----:B------:R-:W-:Y:S01]  /*1f70*/  FMUL.FTZ R29, R29, c[0x0][0x2ec] ;  /* 0x0000bb001d1d7a20 */ /* 0x000fe20000410000 */
[----:B------:R-:W1:Y:S01]  /*1f80*/  MUFU.TANH R28, R28 ;  /* 0x0000001c001c7308 */ /* 0x000e620000002400 */
[----:B------:R-:W-:-:S02]  /*1f90*/  FMUL.FTZ R36, R38, c[0x0][0x2ec] ;  /* 0x0000bb0026247a20 */ /* 0x000fc40000410000 */
[----:B------:R-:W-:Y:S01]  /*1fa0*/  SHF.R.S32.HI R20, RZ, 0x1f, R37 ;  /* 0x0000001fff147819 */ /* 0x000fe20000011425 */
[----:B------:R-:W-:Y:S01]  /*1fb0*/  HMMA.16816.F32 R64, R44, R22, R64 ;  /* 0x000000162c40723c */ /* 0x000fe20000001840 */
[----:B------:R-:W-:Y:S02]  /*1fc0*/  FMUL.FTZ R52, R52, c[0x0][0x2ec] ;  /* 0x0000bb0034347a20 */ /* 0x000fe40000410000 */
[----:B------:R-:W-:Y:S01]  /*1fd0*/  LEA.HI R155, R20, R37, RZ, 0x2 ;  /* 0x00000025149b7211 */ /* 0x000fe200078f10ff */
[----:B------:R-:W4:Y:S01]  /*1fe0*/  MUFU.TANH R30, R30 ;  /* 0x0000001e001e7308 */ /* 0x000f220000002400 */
[----:B------:R-:W1:Y:S01]  /*1ff0*/  LDSM.16.M88.4 R20, [R132+0x3800] ;  /* 0x003800008414783b */ /* 0x000e620000000200 */
[----:B------:R-:W-:Y:S01]  /*2000*/  FMUL.FTZ R53, R53, c[0x0][0x2ec] ;  /* 0x0000bb0035357a20 */ /* 0x000fe20000410000 */
[----:B------:R-:W-:Y:S01]  /*2010*/  SHF.R.S32.HI R155, RZ, 0x2, R155 ;  /* 0x00000002ff9b7819 */ /* 0x000fe2000001149b */
[----:B------:R-:W-:Y:S01]  /*2020*/  HMMA.16816.F32 R48, R12, R82, R48 ;  /* 0x000000520c30723c */ /* 0x000fe20000001830 */
[----:B------:R-:W-:Y:S01]  /*2030*/  FMUL.FTZ R54, R54, c[0x0][0x2ec] ;  /* 0x0000bb0036367a20 */ /* 0x000fe20000410000 */
[----:B------:R-:W-:-:S04]  /*2040*/  DEPBAR.LE SB0, 0x0 ;  /* 0x000080000000791a */ /* 0x000fc80000000000 */
[----:B------:R-:W-:Y:S01]  /*2050*/  IADD3 R96, R96, 0x1, R155 ;  /* 0x0000000160607810 */ /* 0x000fe20007ffe09b */
[----:B------:R-:W1:Y:S01]  /*2060*/  MUFU.TANH R31, R31 ;  /* 0x0000001f001f7308 */ /* 0x000e620000002400 */
[----:B--2---:R-:W-:Y:S01]  /*2070*/  HMMA.16816.F32 R68, R12, R24, R68 ;  /* 0x000000180c44723c */ /* 0x004fe20000001844 */
[----:B------:R-:W-:-:S06]  /*2080*/  FMUL.FTZ R55, R55, c[0x0][0x2ec] ;  /* 0x0000bb0037377a20 */ /* 0x000fcc0000410000 */
[----:B------:R-:W2:Y:S01]  /*2090*/  MUFU.TANH R16, R42 ;  /* 0x0000002a00107308 */ /* 0x000ea20000002400 */
[----:B------:R-:W-:Y:S07]  /*20a0*/  HMMA.16816.F32 R64, R12, R26, R64 ;  /* 0x0000001a0c40723c */ /* 0x000fee0000001840 */
[----:B------:R-:W2:Y:S01]  /*20b0*/  MUFU.TANH R29, R29 ;  /* 0x0000001d001d7308 */ /* 0x000ea20000002400 */
[C---:B------:R-:W-:Y:S07]  /*20c0*/  HMMA.16816.F32 R48, R8.reuse, R18, R48 ;  /* 0x000000120830723c */ /* 0x040fee0000001830 */
[----:B------:R-:W-:Y:S01]  /*20d0*/  IADD3 R19, R92, R96, -R153 ;  /* 0x000000605c137210 */ /* 0x000fe20007ffe899 */
[----:B------:R-:W-:Y:S01]  /*20e0*/  IMAD R18, R126, 0x40, R125 ;  /* 0x000000407e127824 */ /* 0x000fe200078e027d */
[----:B------:R-:W2:Y:S02]  /*20f0*/  MUFU.TANH R36, R36 ;  /* 0x0000002400247308 */ /* 0x000ea40000002400 */
[----:B------:R-:W-:Y:S01]  /*2100*/  IADD3 R19, R19, c[0x0][0x2e8], RZ ;  /* 0x0000ba0013137a10 */ /* 0x000fe20007ffe0ff */
[----:B-1----:R-:W-:Y:S01]  /*2110*/  HMMA.16816.F32 R68, R8, R20, R68 ;  /* 0x000000140844723c */ /* 0x002fe20000001844 */
[----:B------:R-:W-:-:S02]  /*2120*/  IADD3 R24, R18, 0x8, RZ ;  /* 0x0000000812187810 */ /* 0x000fc40007ffe0ff */
[C---:B------:R-:W-:Y:S02]  /*2130*/  IADD3 R121, R19.reuse, 0x8, RZ ;  /* 0x0000000813797810 */ /* 0x040fe40007ffe0ff */
[----:B------:R-:W1:Y:S01]  /*2140*/  MUFU.TANH R37, R39 ;  /* 0x0000002700257308 */ /* 0x000e620000002400 */
[-C--:B------:R-:W-:Y:S02]  /*2150*/  IMNMX R124, R19, R92.reuse, PT ;  /* 0x0000005c137c7217 */ /* 0x080fe40003800200 */
[----:B------:R-:W-:Y:S01]  /*2160*/  IMNMX R121, R121, R92, PT ;  /* 0x0000005c79797217 */ /* 0x000fe20003800200 */
[----:B------:R-:W-:Y:S01]  /*2170*/  HMMA.16816.F32 R64, R8, R22, R64 ;  /* 0x000000160840723c */ /* 0x000fe20000001840 */
[C---:B------:R-:W-:Y:S02]  /*2180*/  IADD3 R19, R18.reuse, 0x1, RZ ;  /* 0x0000000112137810 */ /* 0x040fe40007ffe0ff */
[----:B------:R-:W-:Y:S01]  /*2190*/  IADD3 R12, R18, 0x10, RZ ;  /* 0x00000010120c7810 */ /* 0x000fe20007ffe0ff */
[----:B------:R-:W1:Y:S01]  /*21a0*/  MUFU.TANH R157, R52 ;  /* 0x00000034009d7308 */ /* 0x000e620000002400 */
[CC--:B------:R-:W-:Y:S01]  /*21b0*/  ISETP.GE.AND P6, PT, R19.reuse, R124.reuse, PT ;  /* 0x0000007c1300720c */ /* 0x0c0fe20003fc6270 */
[----:B------:R-:W-:Y:S01]  /*21c0*/  FMUL.FTZ R48, R48, c[0x0][0x2ec] ;  /* 0x0000bb0030307a20 */ /* 0x000fe20000410000 */
[-C--:B------:R-:W-:Y:S01]  /*21d0*/  ISETP.GE.AND P3, PT, R19, R121.reuse, PT ;  /* 0x000000791300720c */ /* 0x080fe20003f66270 */
[----:B------:R-:W-:Y:S01]  /*21e0*/  FMUL.FTZ R49, R49, c[0x0][0x2ec] ;  /* 0x0000bb0031317a20 */ /* 0x000fe20000410000 */
[----:B------:R-:W-:Y:S01]  /*21f0*/  IADD3 R19, R18, 0x9, RZ ;  /* 0x0000000912137810 */ /* 0x000fe20007ffe0ff */
[----:B------:R-:W-:Y:S01]  /*2200*/  FMUL.FTZ R50, R50, c[0x0][0x2ec] ;  /* 0x0000bb0032327a20 */ /* 0x000fe20000410000 */
[----:B------:R-:W-:Y:S01]  /*2210*/  FSEL R33, R33, -INF , !P6 ;  /* 0xff80000021217808 */ /* 0x000fe20007000000 */
[----:B------:R-:W1:Y:S01]  /*2220*/  MUFU.TANH R127, R48 ;  /* 0x00000030007f7308 */ /* 0x000e620000002400 */
[-C--:B------:R-:W-:Y:S01]  /*2230*/  ISETP.GE.AND P1, PT, R24, R121.reuse, PT ;  /* 0x000000791800720c */ /* 0x080fe20003f26270 */
[----:B------:R-:W-:Y:S01]  /*2240*/  FMUL.FTZ R51, R51, c[0x0][0x2ec] ;  /* 0x0000bb0033337a20 */ /* 0x000fe20000410000 */
[-C--:B------:R-:W-:Y:S01]  /*2250*/  ISETP.GE.AND P0, PT, R19, R124.reuse, PT ;  /* 0x0000007c1300720c */ /* 0x080fe20003f06270 */
[----:B------:R-:W-:Y:S01]  /*2260*/  FMUL.FTZ R71, R71, c[0x0][0x2ec] ;  /* 0x0000bb0047477a20 */ /* 0x000fe20000410000 */
[-C--:B------:R-:W-:Y:S01]  /*2270*/  ISETP.GE.AND P2, PT, R12, R124.reuse, PT ;  /* 0x0000007c0c00720c */ /* 0x080fe20003f46270 */
[----:B------:R-:W-:Y:S01]  /*2280*/  FMUL.FTZ R68, R68, c[0x0][0x2ec] ;  /* 0x0000bb0044447a20 */ /* 0x000fe20000410000 */
[-C--:B------:R-:W-:Y:S01]  /*2290*/  ISETP.GE.AND P6, PT, R12, R121.reuse, PT ;  /* 0x000000790c00720c */ /* 0x080fe20003fc6270 */
[----:B------:R-:W1:Y:S01]  /*22a0*/  MUFU.TANH R103, R71 ;  /* 0x0000004700677308 */ /* 0x000e620000002400 */
[----:B------:R-:W-:Y:S01]  /*22b0*/  IADD3 R12, R18, 0x18, RZ ;  /* 0x00000018120c7810 */ /* 0x000fe20007ffe0ff */
[----:B------:R-:W-:Y:S01]  /*22c0*/  FMUL.FTZ R69, R69, c[0x0][0x2ec] ;  /* 0x0000bb0045457a20 */ /* 0x000fe20000410000 */
[-C--:B------:R-:W-:Y:S01]  /*22d0*/  ISETP.GE.AND P4, PT, R24, R124.reuse, PT ;  /* 0x0000007c1800720c */ /* 0x080fe20003f86270 */
[----:B------:R-:W-:Y:S01]  /*22e0*/  FMUL.FTZ R70, R70, c[0x0][0x2ec] ;  /* 0x0000bb0046467a20 */ /* 0x000fe20000410000 */
[----:B------:R-:W-:Y:S01]  /*22f0*/  IADD3 R13, R18, 0x11, RZ ;  /* 0x00000011120d7810 */ /* 0x000fe20007ffe0ff */
[----:B------:R-:W-:Y:S01]  /*2300*/  FMUL.FTZ R64, R64, c[0x0][0x2ec] ;  /* 0x0000bb0040407a20 */ /* 0x000fe20000410000 */
[----:B---3--:R-:W-:Y:S01]  /*2310*/  FSEL R14, R41, -INF , !P1 ;  /* 0xff800000290e7808 */ /* 0x008fe20004800000 */
[----:B------:R-:W-:Y:S01]  /*2320*/  MUFU.TANH R113, R53 ;  /* 0x0000003500717308 */ /* 0x000fe20000002400 */
[----:B------:R-:W-:Y:S01]  /*2330*/  FSEL R15, R40, -INF , !P0 ;  /* 0xff800000280f7808 */ /* 0x000fe20004000000 */
[----:B------:R-:W-:Y:S01]  /*2340*/  FMUL.FTZ R65, R65, c[0x0][0x2ec] ;  /* 0x0000bb0041417a20 */ /* 0x000fe20000410000 */
[-C--:B------:R-:W-:Y:S01]  /*2350*/  ISETP.GE.AND P5, PT, R19, R121.reuse, PT ;  /* 0x000000791300720c */ /* 0x080fe20003fa6270 */
[----:B------:R-:W-:Y:S01]  /*2360*/  FMUL.FTZ R66, R66, c[0x0][0x2ec] ;  /* 0x0000bb0042427a20 */ /* 0x000fe20000410000 */
[C---:B------:R-:W-:Y:S01]  /*2370*/  ISETP.GE.AND P1, PT, R12.reuse, R124, PT ;  /* 0x0000007c0c00720c */ /* 0x040fe20003f26270 */
[----:B------:R-:W-:Y:S01]  /*2380*/  FMUL.FTZ R67, R67, c[0x0][0x2ec] ;  /* 0x0000bb0043437a20 */ /* 0x000fe20000410000 */
[----:B------:R-:W-:Y:S01]  /*2390*/  ISETP.GE.AND P0, PT, R12, R121, PT ;  /* 0x000000790c00720c */ /* 0x000fe20003f06270 */
[----:B------:R-:W3:Y:S01]  /*23a0*/  MUFU.TANH R174, R54 ;  /* 0x0000003600ae7308 */ /* 0x000ee20000002400 */
[----:B------:R-:W-:-:S02]  /*23b0*/  FSEL R19, R35, -INF , !P4 ;  /* 0xff80000023137808 */ /* 0x000fc40006000000 */
[C---:B------:R-:W-:Y:S02]  /*23c0*/  IADD3 R12, R18.reuse, 0x19, RZ ;  /* 0x00000019120c7810 */ /* 0x040fe40007ffe0ff */
[----:B------:R-:W-:Y:S02]  /*23d0*/  ISETP.GE.AND P4, PT, R13, R121, PT ;  /* 0x000000790d00720c */ /* 0x000fe40003f86270 */
[C---:B------:R-:W-:Y:S01]  /*23e0*/  IADD3 R20, R18.reuse, 0x20, RZ ;  /* 0x0000002012147810 */ /* 0x040fe20007ffe0ff */
[----:B------:R-:W1:Y:S01]  /*23f0*/  MUFU.TANH R172, R55 ;  /* 0x0000003700ac7308 */ /* 0x000e620000002400 */
[----:B------:R-:W-:Y:S02]  /*2400*/  IADD3 R11, R18, 0x21, RZ ;  /* 0x00000021120b7810 */ /* 0x000fe40007ffe0ff */
[----:B-----5:R-:W-:Y:S02]  /*2410*/  FSEL R34, R34, -INF , !P3 ;  /* 0xff80000022227808 */ /* 0x020fe40005800000 */
[----:B------:R-:W-:-:S02]  /*2420*/  FSEL R56, R56, -INF , !P5 ;  /* 0xff80000038387808 */ /* 0x000fc40006800000 */
[----:B------:R-:W-:Y:S01]  /*2430*/  FSEL R21, R28, -INF , !P2 ;  /* 0xff8000001c157808 */ /* 0x000fe20005000000 */
[----:B------:R-:W-:Y:S01]  /*2440*/  MUFU.TANH R115, R49 ;  /* 0x0000003100737308 */ /* 0x000fe20000002400 */
[-C--:B------:R-:W-:Y:S02]  /*2450*/  ISETP.GE.AND P3, PT, R13, R124.reuse, PT ;  /* 0x0000007c0d00720c */ /* 0x080fe40003f66270 */
[C---:B------:R-:W-:Y:S02]  /*2460*/  ISETP.GE.AND P5, PT, R12.reuse, R124, PT ;  /* 0x0000007c0c00720c */ /* 0x040fe40003fa6270 */
[----:B------:R-:W-:Y:S02]  /*2470*/  ISETP.GE.AND P2, PT, R12, R121, PT ;  /* 0x000000790c00720c */ /* 0x000fe40003f46270 */
[----:B----4-:R-:W-:Y:S01]  /*2480*/  FSEL R12, R30, -INF , !P6 ;  /* 0xff8000001e0c7808 */ /* 0x010fe20007000000 */
[----:B------:R-:W4:Y:S01]  /*2490*/  MUFU.TANH R170, R50 ;  /* 0x0000003200aa7308 */ /* 0x000f220000002400 */
[----:B------:R-:W-:-:S02]  /*24a0*/  FSEL R8, R31, -INF , !P4 ;  /* 0xff8000001f087808 */ /* 0x000fc40006000000 */
[----:B--2---:R-:W-:Y:S02]  /*24b0*/  FSEL R9, R16, -INF , !P1 ;  /* 0xff80000010097808 */ /* 0x004fe40004800000 */
[-C--:B------:R-:W-:Y:S02]  /*24c0*/  ISETP.GE.AND P6, PT, R20, R124.reuse, PT ;  /* 0x0000007c1400720c */ /* 0x080fe40003fc6270 */
[C---:B------:R-:W-:Y:S01]  /*24d0*/  ISETP.GE.AND P4, PT, R11.reuse, R124, PT ;  /* 0x0000007c0b00720c */ /* 0x040fe20003f86270 */
[----:B------:R-:W2:Y:S01]  /*24e0*/  MUFU.TANH R168, R51 ;  /* 0x0000003300a87308 */ /* 0x000ea20000002400 */
[----:B------:R-:W-:Y:S02]  /*24f0*/  ISETP.GE.AND P1, PT, R11, R121, PT ;  /* 0x000000790b00720c */ /* 0x000fe40003f26270 */
[C---:B------:R-:W-:Y:S02]  /*2500*/  IADD3 R10, R18.reuse, 0x28, RZ ;  /* 0x00000028120a7810 */ /* 0x040fe40007ffe0ff */
[----:B------:R-:W-:-:S02]  /*2510*/  IADD3 R11, R18, 0x29, RZ ;  /* 0x00000029120b7810 */ /* 0x000fc40007ffe0ff */
[----:B------:R-:W-:Y:S01]  /*2520*/  FSEL R13, R29, -INF , !P3 ;  /* 0xff8000001d0d7808 */ /* 0x000fe20005800000 */
[----:B------:R-:W5:Y:S01]  /*2530*/  MUFU.TANH R106, R68 ;  /* 0x00000044006a7308 */ /* 0x000f620000002400 */
[----:B------:R-:W-:Y:S02]  /*2540*/  ISETP.GE.AND P3, PT, R20, R121, PT ;  /* 0x000000791400720c */ /* 0x000fe40003f66270 */
[----:B------:R-:W-:Y:S02]  /*2550*/  FSEL R22, R36, -INF , !P0 ;  /* 0xff80000024167808 */ /* 0x000fe40004000000 */
[----:B-1----:R-:W-:Y:S02]  /*2560*/  FSEL R20, R37, -INF , !P2 ;  /* 0xff80000025147808 */ /* 0x002fe40005000000 */
[----:B------:R-:W-:Y:S01]  /*2570*/  FSEL R157, R157, -INF , !P6 ;  /* 0xff8000009d9d7808 */ /* 0x000fe20007000000 */
[----:B------:R-:W-:Y:S01]  /*2580*/  MUFU.TANH R105, R69 ;  /* 0x0000004500697308 */ /* 0x000fe20000002400 */
[----:B------:R-:W-:-:S02]  /*2590*/  ISETP.GE.AND P0, PT, R10, R124, PT ;  /* 0x0000007c0a00720c */ /* 0x000fc40003f06270 */
[C---:B------:R-:W-:Y:S02]  /*25a0*/  ISETP.GE.AND P2, PT, R11.reuse, R124, PT ;  /* 0x0000007c0b00720c */ /* 0x040fe40003f46270 */
[-C--:B------:R-:W-:Y:S02]  /*25b0*/  ISETP.GE.AND P6, PT, R11, R121.reuse, PT ;  /* 0x000000790b00720c */ /* 0x080fe40003fc6270 */
[----:B------:R-:W-:Y:S01]  /*25c0*/  IADD3 R11, R18, 0x31, RZ ;  /* 0x00000031120b7810 */ /* 0x000fe20007ffe0ff */
[----:B------:R-:W1:Y:S01]  /*25d0*/  MUFU.TANH R104, R70 ;  /* 0x0000004600687308 */ /* 0x000e620000002400 */
[----:B------:R-:W-:Y:S02]  /*25e0*/  FSEL R127, R127, -INF , !P0 ;  /* 0xff8000007f7f7808 */ /* 0x000fe40004000000 */
[----:B------:R-:W-:Y:S02]  /*25f0*/  FSEL R17, R17, -INF , !P5 ;  /* 0xff80000011117808 */ /* 0x000fe40006800000 */
[----:B------:R-:W-:-:S02]  /*2600*/  ISETP.GE.AND P0, PT, R11, R121, PT ;  /* 0x000000790b00720c */ /* 0x000fc40003f06270 */
[----:B------:R-:W-:Y:S01]  /*2610*/  ISETP.GE.AND P5, PT, R10, R121, PT ;  /* 0x000000790a00720c */ /* 0x000fe20003fa6270 */
[----:B------:R-:W1:Y:S01]  /*2620*/  MUFU.TANH R110, R64 ;  /* 0x00000040006e7308 */ /* 0x000e620000002400 */
[----:B------:R-:W-:Y:S02]  /*2630*/  IADD3 R10, R18, 0x30, RZ ;  /* 0x00000030120a7810 */ /* 0x000fe40007ffe0ff */
[----:B------:R-:W-:Y:S02]  /*2640*/  FSEL R103, R103, -INF , !P0 ;  /* 0xff80000067677808 */ /* 0x000fe40004000000 */
[----:B---3--:R-:W-:Y:S02]  /*2650*/  FSEL R174, R174, -INF , !P3 ;  /* 0xff800000aeae7808 */ /* 0x008fe40005800000 */
[----:B------:R-:W-:Y:S01]  /*2660*/  FSEL R113, R113, -INF , !P4 ;  /* 0xff80000071717808 */ /* 0x000fe20006000000 */
[----:B------:R-:W-:Y:S01]  /*2670*/  MUFU.TANH R109, R65 ;  /* 0x00000041006d7308 */ /* 0x000fe20000002400 */
[----:B------:R-:W-:-:S02]  /*2680*/  ISETP.GE.AND P0, PT, R120, 0x2, PT ;  /* 0x000000027800780c */ /* 0x000fc40003f06270 */
[CC--:B------:R-:W-:Y:S02]  /*2690*/  ISETP.GE.AND P3, PT, R10.reuse, R124.reuse, PT ;  /* 0x0000007c0a00720c */ /* 0x0c0fe40003f66270 */
[----:B------:R-:W-:Y:S02]  /*26a0*/  ISETP.GE.AND P4, PT, R10, R121, PT ;  /* 0x000000790a00720c */ /* 0x000fe40003f86270 */
[----:B------:R-:W-:Y:S01]  /*26b0*/  IADD3 R10, R18, 0x38, RZ ;  /* 0x00000038120a7810 */ /* 0x000fe20007ffe0ff */
[----:B------:R-:W3:Y:S01]  /*26c0*/  MUFU.TANH R108, R66 ;  /* 0x00000042006c7308 */ /* 0x000ee20000002400 */
[----:B------:R-:W-:Y:S02]  /*26d0*/  FSEL R172, R172, -INF , !P1 ;  /* 0xff800000acac7808 */ /* 0x000fe40004800000 */
[----:B----4-:R-:W-:Y:S02]  /*26e0*/  FSEL R170, R170, -INF , !P5 ;  /* 0xff800000aaaa7808 */ /* 0x010fe40006800000 */
[----:B------:R-:W-:Y:S01]  /*26f0*/  FSEL R115, R115, -INF , !P2 ;  /* 0xff80000073737808 */ /* 0x000fe20005000000 */
[----:B------:R-:W-:Y:S01]  /*2700*/  BAR.SYNC.DEFER_BLOCKING 0x0 ;  /* 0x0000000000007b1d */ /* 0x000fe20000010000 */
[----:B------:R-:W-:-:S02]  /*2710*/  ISETP.GE.AND P1, PT, R11, R124, PT ;  /* 0x0000007c0b00720c */ /* 0x000fc40003f26270 */
[C---:B------:R-:W-:Y:S02]  /*2720*/  ISETP.GE.AND P5, PT, R10.reuse, R124, PT ;  /* 0x0000007c0a00720c */ /* 0x040fe40003fa6270 */
[----:B------:R-:W-:Y:S01]  /*2730*/  ISETP.GE.AND P2, PT, R10, R121, PT ;  /* 0x000000790a00720c */ /* 0x000fe20003f46270 */
[----:B------:R-:W4:Y:S01]  /*2740*/  MUFU.TANH R107, R67 ;  /* 0x00000043006b7308 */ /* 0x000f220000002400 */
[----:B------:R-:W-:Y:S02]  /*2750*/  IADD3 R10, R18, 0x39, RZ ;  /* 0x00000039120a7810 */ /* 0x000fe40007ffe0ff */
[----:B--2---:R-:W-:Y:S02]  /*2760*/  FSEL R168, R168, -INF , !P6 ;  /* 0xff800000a8a87808 */ /* 0x004fe40007000000 */
[----:B-----5:R-:W-:Y:S02]  /*2770*/  FSEL R106, R106, -INF , !P3 ;  /* 0xff8000006a6a7808 */ /* 0x020fe40005800000 */
[----:B-1----:R-:W-:-:S02]  /*2780*/  FSEL R104, R104, -INF , !P4 ;  /* 0xff80000068687808 */ /* 0x002fc40006000000 */
[----:B------:R-:W-:Y:S02]  /*2790*/  FSEL R105, R105, -INF , !P1 ;  /* 0xff80000069697808 */ /* 0x000fe40004800000 */
[CC--:B------:R-:W-:Y:S02]  /*27a0*/  ISETP.GE.AND P6, PT, R18.reuse, R124.reuse, PT ;  /* 0x0000007c1200720c */ /* 0x0c0fe40003fc6270 */
[-C--:B------:R-:W-:Y:S02]  /*27b0*/  ISETP.GE.AND P3, PT, R18, R121.reuse, PT ;  /* 0x000000791200720c */ /* 0x080fe40003f66270 */
[C---:B------:R-:W-:Y:S02]  /*27c0*/  ISETP.GE.AND P4, PT, R10.reuse, R124, PT ;  /* 0x0000007c0a00720c */ /* 0x040fe40003f86270 */
[----:B------:R-:W-:Y:S02]  /*27d0*/  ISETP.GE.AND P1, PT, R10, R121, PT ;  /* 0x000000790a00720c */ /* 0x000fe40003f26270 */
[----:B------:R-:W-:-:S02]  /*27e0*/  FSEL R110, R110, -INF , !P5 ;  /* 0xff8000006e6e7808 */ /* 0x000fc40006800000 */
[----:B---3--:R-:W-:Y:S02]  /*27f0*/  FSEL R108, R108, -INF , !P2 ;  /* 0xff8000006c6c7808 */ /* 0x008fe40005000000 */
[----:B------:R-:W-:Y:S02]  /*2800*/  FSEL R0, R0, -INF , !P6 ;  /* 0xff80000000007808 */ /* 0x000fe40007000000 */
[----:B------:R-:W-:Y:S02]  /*2810*/  FSEL R32, R32, -INF , !P3 ;  /* 0xff80000020207808 */ /* 0x000fe40005800000 */
[----:B------:R-:W-:Y:S02]  /*2820*/  FSEL R109, R109, -INF , !P4 ;  /* 0xff8000006d6d7808 */ /* 0x000fe40006000000 */
[----:B----4-:R-:W-:Y:S01]  /*2830*/  FSEL R107, R107, -INF , !P1 ;  /* 0xff8000006b6b7808 */ /* 0x010fe20004800000 */
        /* <DEDUP_REMOVED lines=29> */
.L_x_511:
        /* <DEDUP_REMOVED lines=25> */
[----:B------:R-:W-:Y:S01]  /*2ba0*/  FMNMX.FTZ R2, R104, R7, !PT ;  /* 0x0000000768027209 */ /* 0x000fe20007810000 */
[----:B------:R-:W-:Y:S01]  /*2bb0*/  LDSM.16.MT88.4 R92, [R140+0x8000] ;  /* 0x008000008c5c783b */ /* 0x000fe20000004200 */
[----:B------:R-:W-:-:S02]  /*2bc0*/  FMNMX.FTZ R6, R110, R11, !PT ;  /* 0x0000000b6e067209 */ /* 0x000fc40007810000 */
[----:B------:R-:W-:Y:S01]  /*2bd0*/  FMNMX.FTZ R7, R103, R2, !PT ;  /* 0x0000000267077209 */ /* 0x000fe20007810000 */
[----:B------:R-:W-:Y:S01]  /*2be0*/  LDSM.16.MT88.4 R40, [R140+0xa000] ;  /* 0x00a000008c28783b */ /* 0x000fe20000004200 */
[----:B------:R-:W-:Y:S02]  /*2bf0*/  FMNMX.FTZ R6, R109, R6, !PT ;  /* 0x000000066d067209 */ /* 0x000fe40007810000 */
[----:B------:R-:W-:Y:S02]  /*2c00*/  FMNMX.FTZ R10, R108, R7, !PT ;  /* 0x000000076c0a7209 */ /* 0x000fe40007810000 */
[----:B------:R-:W-:Y:S01]  /*2c10*/  LEA R138, R5, R140, 0x1 ;  /* 0x0000008c058a7211 */ /* 0x000fe200078e08ff */
[----:B------:R-:W1:Y:S01]  /*2c20*/  SHFL.BFLY PT, R11, R6, 0x2, 0x1f ;  /* 0x0c401f00060b7f89 */ /* 0x000e6200000e0000 */
[----:B------:R-:W-:Y:S02]  /*2c30*/  FMNMX.FTZ R10, R107, R10, !PT ;  /* 0x0000000a6b0a7209 */ /* 0x000fe40007810000 */
[C---:B------:R-:W-:Y:S01]  /*2c40*/  LEA R137, R3.reuse, R140, 0x1 ;  /* 0x0000008c03897211 */ /* 0x040fe200078e08ff */
[----:B------:R-:W-:Y:S01]  /*2c50*/  LDSM.16.MT88.4 R84, [R138+0x8000] ;  /* 0x008000008a54783b */ /* 0x000fe20000004200 */
[----:B------:R-:W-:-:S03]  /*2c60*/  LEA R136, R3, R138, 0x1 ;  /* 0x0000008a03887211 */ /* 0x000fc600078e08ff */
[----:B------:R-:W2:Y:S04]  /*2c70*/  SHFL.BFLY PT, R7, R10, 0x2, 0x1f ;  /* 0x0c401f000a077f89 */ /* 0x000ea800000e0000 */
[----:B------:R-:W-:Y:S04]  /*2c80*/  LDSM.16.MT88.4 R76, [R137+0x8000] ;  /* 0x00800000894c783b */ /* 0x000fe80000004200 */
[----:B------:R-:W-:Y:S04]  /*2c90*/  LDSM.16.MT88.4 R68, [R136+0x8000] ;  /* 0x008000008844783b */ /* 0x000fe80000004200 */
[----:B------:R-:W-:Y:S01]  /*2ca0*/  LDSM.16.MT88.4 R48, [R138+0xa000] ;  /* 0x00a000008a30783b */ /* 0x000fe20000004200 */
[----:B-1----:R-:W-:-:S05]  /*2cb0*/  FMNMX.FTZ R11, R6, R11, !PT ;  /* 0x0000000b060b7209 */ /* 0x002fca0007810000 */
[----:B------:R-:W1:Y:S01]  /*2cc0*/  SHFL.BFLY PT, R2, R11, 0x1, 0x1f ;  /* 0x0c201f000b027f89 */ /* 0x000e6200000e0000 */
[----:B--2---:R-:W-:-:S05]  /*2cd0*/  FMNMX.FTZ R7, R10, R7, !PT ;  /* 0x000000070a077209 */ /* 0x004fca0007810000 */
[----:B------:R-:W2:Y:S01]  /*2ce0*/  SHFL.BFLY PT, R6, R7, 0x1, 0x1f ;  /* 0x0c201f0007067f89 */ /* 0x000ea200000e0000 */
[----:B-1----:R-:W-:-:S04]  /*2cf0*/  FMNMX.FTZ R2, R11, R2, !PT ;  /* 0x000000020b027209 */ /* 0x002fc80007810000 */
[C---:B------:R-:W-:Y:S01]  /*2d00*/  FSETP.NEU.FTZ.AND P1, PT, R2.reuse, -INF , PT ;  /* 0xff8000000200780b */ /* 0x040fe20003f3d000 */
[----:B------:R-:W-:-:S05]  /*2d10*/  FMUL.FTZ R112, R2, c[0x0][0x23c] ;  /* 0x00008f0002707a20 */ /* 0x000fca0000410000 */
[----:B------:R-:W-:-:S05]  /*2d20*/  FSEL R112, R112, RZ, P1 ;  /* 0x000000ff70707208 */ /* 0x000fca0000800000 */
[--C-:B------:R-:W-:Y:S01]  /*2d30*/  FFMA.FTZ R100, R0, c[0x0][0x23c], -R112.reuse ;  /* 0x00008f0000647a23 */ /* 0x100fe20000010870 */
[----:B--2---:R-:W-:Y:S01]  /*2d40*/  FMNMX.FTZ R0, R7, R6, !PT ;  /* 0x0000000607007209 */ /* 0x004fe20007810000 */
[--C-:B------:R-:W-:Y:S02]  /*2d50*/  FFMA.FTZ R35, R33, c[0x0][0x23c], -R112.reuse ;  /* 0x00008f0021237a23 */ /* 0x100fe40000010870 */
[--C-:B------:R-:W-:Y:S01]  /*2d60*/  FFMA.FTZ R33, R19, c[0x0][0x23c], -R112.reuse ;  /* 0x00008f0013217a23 */ /* 0x100fe20000010870 */
[C---:B------:R-:W-:Y:S01]  /*2d70*/  FSETP.NEU.FTZ.AND P1, PT, R0.reuse, -INF , PT ;  /* 0xff8000000000780b */ /* 0x040fe20003f3d000 */
[----:B------:R-:W-:Y:S01]  /*2d80*/  FMUL.FTZ R111, R0, c[0x0][0x23c] ;  /* 0x00008f00006f7a20 */ /* 0x000fe20000410000 */
[----:B------:R-:W-:Y:S01]  /*2d90*/  MUFU.EX2 R100, R100 ;  /* 0x0000006400647308 */ /* 0x000fe20000000800 */
[--C-:B------:R-:W-:Y:S02]  /*2da0*/  FFMA.FTZ R30, R15, c[0x0][0x23c], -R112.reuse ;  /* 0x00008f000f1e7a23 */ /* 0x100fe40000010870 */
[--C-:B------:R-:W-:Y:S01]  /*2db0*/  FFMA.FTZ R27, R9, c[0x0][0x23c], -R112.reuse ;  /* 0x00008f00091b7a23 */ /* 0x100fe20000010870 */
[----:B------:R-:W-:Y:S01]  /*2dc0*/  FSEL R111, R111, RZ, P1 ;  /* 0x000000ff6f6f7208 */ /* 0x000fe20000800000 */
[----:B------:R-:W-:-:S02]  /*2dd0*/  FFMA.FTZ R29, R21, c[0x0][0x23c], -R112 ;  /* 0x00008f00151d7a23 */ /* 0x000fc40000010870 */
[--C-:B------:R-:W-:Y:S01]  /*2de0*/  FFMA.FTZ R28, R13, c[0x0][0x23c], -R112.reuse ;  /* 0x00008f000d1c7a23 */ /* 0x100fe20000010870 */
[----:B------:R-:W1:Y:S01]  /*2df0*/  MUFU.EX2 R35, R35 ;  /* 0x0000002300237308 */ /* 0x000e620000000800 */
[--C-:B------:R-:W-:Y:S02]  /*2e00*/  FFMA.FTZ R101, R34, c[0x0][0x23c], -R111.reuse ;  /* 0x00008f0022657a23 */ /* 0x100fe4000001086f */
[--C-:B------:R-:W-:Y:S02]  /*2e10*/  FFMA.FTZ R102, R32, c[0x0][0x23c], -R111.reuse ;  /* 0x00008f0020667a23 */ /* 0x100fe4000001086f */
[--C-:B------:R-:W-:Y:S02]  /*2e20*/  FFMA.FTZ R34, R14, c[0x0][0x23c], -R111.reuse ;  /* 0x00008f000e227a23 */ /* 0x100fe4000001086f */
[--C-:B------:R-:W-:Y:S01]  /*2e30*/  FFMA.FTZ R31, R56, c[0x0][0x23c], -R111.reuse ;  /* 0x00008f00381f7a23 */ /* 0x100fe2000001086f */
[----:B------:R-:W-:Y:S01]  /*2e40*/  MUFU.EX2 R33, R33 ;  /* 0x0000002100217308 */ /* 0x000fe20000000800 */
[----:B------:R-:W-:Y:S01]  /*2e50*/  FFMA.FTZ R25, R8, c[0x0][0x23c], -R111 ;  /* 0x00008f0008197a23 */ /* 0x000fe2000001086f */
[----:B------:R-:W-:Y:S01]  /*2e60*/  LDSM.16.MT88.4 R56, [R137+0xa000] ;  /* 0x00a000008938783b */ /* 0x000fe20000004200 */
[----:B------:R-:W-:-:S02]  /*2e70*/  FFMA.FTZ R24, R17, c[0x0][0x23c], -R112 ;  /* 0x00008f0011187a23 */ /* 0x000fc40000010870 */
[--C-:B------:R-:W-:Y:S01]  /*2e80*/  FFMA.FTZ R32, R12, c[0x0][0x23c], -R111.reuse ;  /* 0x00008f000c207a23 */ /* 0x100fe2000001086f */
[----:B------:R-:W2:Y:S01]  /*2e90*/  LDSM.16.MT88.4 R8, [R138+0x8800] ;  /* 0x008800008a08783b */ /* 0x000ea20000004200 */
[--C-:B------:R-:W-:Y:S01]  /*2ea0*/  FFMA.FTZ R26, R22, c[0x0][0x23c], -R111.reuse ;  /* 0x00008f00161a7a23 */ /* 0x100fe2000001086f */
[----:B------:R-:W3:Y:S01]  /*2eb0*/  MUFU.EX2 R30, R30 ;  /* 0x0000001e001e7308 */ /* 0x000ee20000000800 */
[----:B-1----:R-:W-:Y:S01]  /*2ec0*/  F2FP.PACK_AB R64, R35, R100 ;  /* 0x000000642340723e */ /* 0x002fe200000000ff */
[----:B------:R-:W-:Y:S01]  /*2ed0*/  FFMA.FTZ R20, R20, c[0x0][0x23c], -R111 ;  /* 0x00008f0014147a23 */ /* 0x000fe2000001086f */
[----:B------:R-:W1:Y:S01]  /*2ee0*/  LDSM.16.MT88.4 R12, [R140+0x8800] ;  /* 0x008800008c0c783b */ /* 0x000e620000004200 */
[--C-:B------:R-:W-:Y:S02]  /*2ef0*/  FFMA.FTZ R166, R157, c[0x0][0x23c], -R112.reuse ;  /* 0x00008f009da67a23 */ /* 0x100fe40000010870 */
[--C-:B------:R-:W-:Y:S01]  /*2f00*/  FFMA.FTZ R113, R113, c[0x0][0x23c], -R112.reuse ;  /* 0x00008f0071717a23 */ /* 0x100fe20000010870 */
[----:B------:R-:W-:Y:S01]  /*2f10*/  LDSM.16.MT88.4 R16, [R137+0x8800] ;  /* 0x008800008910783b */ /* 0x000fe20000004200 */
[----:B------:R-:W-:Y:S01]  /*2f20*/  MUFU.EX2 R102, R102 ;  /* 0x0000006600667308 */ /* 0x000fe20000000800 */
[----:B------:R-:W-:-:S02]  /*2f30*/  FFMA.FTZ R114, R127, c[0x0][0x23c], -R112 ;  /* 0x00008f007f727a23 */ /* 0x000fc40000010870 */
[--C-:B------:R-:W-:Y:S02]  /*2f40*/  FFMA.FTZ R106, R106, c[0x0][0x23c], -R112.reuse ;  /* 0x00008f006a6a7a23 */ /* 0x100fe40000010870 */
[--C-:B------:R-:W-:Y:S02]  /*2f50*/  FFMA.FTZ R105, R105, c[0x0][0x23c], -R112.reuse ;  /* 0x00008f0069697a23 */ /* 0x100fe40000010870 */
[--C-:B------:R-:W-:Y:S01]  /*2f60*/  FFMA.FTZ R110, R110, c[0x0][0x23c], -R112.reuse ;  /* 0x00008f006e6e7a23 */ /* 0x100fe20000010870 */
[----:B------:R-:W4:Y:S01]  /*2f70*/  MUFU.EX2 R101, R101 ;  /* 0x0000006500657308 */ /* 0x000f220000000800 */
[----:B---3--:R-:W-:Y:S01]  /*2f80*/  F2FP.PACK_AB R66, R30, R33 ;  /* 0x000000211e42723e */ /* 0x008fe200000000ff */
[----:B------:R-:W-:Y:S02]  /*2f90*/  FFMA.FTZ R171, R109, c[0x0][0x23c], -R112 ;  /* 0x00008f006dab7a23 */ /* 0x000fe40000010870 */
[--C-:B------:R-:W-:Y:S02]  /*2fa0*/  FFMA.FTZ R104, R104, c[0x0][0x23c], -R111.reuse ;  /* 0x00008f0068687a23 */ /* 0x100fe4000001086f */
[----:B------:R-:W-:-:S02]  /*2fb0*/  FFMA.FTZ R103, R103, c[0x0][0x23c], -R111 ;  /* 0x00008f0067677a23 */ /* 0x000fc4000001086f */
[----:B------:R-:W-:Y:S01]  /*2fc0*/  MUFU.EX2 R34, R34 ;  /* 0x0000002200227308 */ /* 0x000fe20000000800 */
[----:B------:R-:W-:Y:S02]  /*2fd0*/  FFMA.FTZ R108, R108, c[0x0][0x23c], -R111 ;  /* 0x00008f006c6c7a23 */ /* 0x000fe4000001086f */
[----:B------:R-:W-:-:S04]  /*2fe0*/  FADD.FTZ R100, R100, R35 ;  /* 0x0000002364647221 */ /* 0x000fc80000010000 */
[----:B------:R-:W-:Y:S01]  /*2ff0*/  FADD.FTZ R33, R33, R100 ;  /* 0x0000006421217221 */ /* 0x000fe20000010000 */
[----:B------:R-:W3:Y:S01]  /*3000*/  MUFU.EX2 R31, R31 ;  /* 0x0000001f001f7308 */ /* 0x000ee20000000800 */
[----:B----4-:R-:W-:Y:S01]  /*3010*/  F2FP.PACK_AB R65, R101, R102 ;  /* 0x000000666541723e */ /* 0x010fe200000000ff */
[----:B------:R-:W-:Y:S02]  /*3020*/  FADD.FTZ R101, R102, R101 ;  /* 0x0000006566657221 */ /* 0x000fe40000010000 */
[----:B------:R-:W-:-:S04]  /*3030*/  FADD.FTZ R30, R30, R33 ;  /* 0x000000211e1e7221 */ /* 0x000fc80000010000 */
[----:B------:R-:W-:Y:S01]  /*3040*/  MUFU.EX2 R29, R29 ;  /* 0x0000001d001d7308 */ /* 0x000fe20000000800 */
[----:B---3--:R-:W-:-:S07]  /*3050*/  F2FP.PACK_AB R67, R31, R34 ;  /* 0x000000221f43723e */ /* 0x008fce00000000ff */
[----:B------:R-:W3:Y:S01]  /*3060*/  MUFU.EX2 R28, R28 ;  /* 0x0000001c001c7308 */ /* 0x000ee20000000800 */
[----:B------:R-:W-:-:S04]  /*3070*/  FADD.FTZ R34, R34, R101 ;  /* 0x0000006522227221 */ /* 0x000fc80000010000 */
[----:B------:R-:W-:Y:S01]  /*3080*/  FADD.FTZ R31, R31, R34 ;  /* 0x000000221f1f7221 */ /* 0x000fe20000010000 */
[C---:B------:R-:W-:Y:S02]  /*3090*/  HMMA.16816.F32 R88, R64.reuse, R84, RZ ;  /* 0x000000544058723c */ /* 0x040fe400000018ff */
[----:B------:R-:W-:Y:S06]  /*30a0*/  MUFU.EX2 R27, R27 ;  /* 0x0000001b001b7308 */ /* 0x000fec0000000800 */
[----:B------:R-:W-:Y:S02]  /*30b0*/  HMMA.16816.F32 R84, R64, R86, RZ ;  /* 0x000000564054723c */ /* 0x000fe400000018ff */
[----:B------:R-:W4:Y:S01]  /*30c0*/  MUFU.EX2 R24, R24 ;  /* 0x0000001800187308 */ /* 0x000f220000000800 */
[----:B---3--:R-:W-:Y:S01]  /*30d0*/  F2FP.PACK_AB R4, R28, R29 ;  /* 0x0000001d1c04723e */ /* 0x008fe200000000ff */
[----:B------:R-:W-:-:S04]  /*30e0*/  FADD.FTZ R29, R29, R30 ;  /* 0x0000001e1d1d7221 */ /* 0x000fc80000010000 */
[C---:B------:R-:W-:Y:S01]  /*30f0*/  HMMA.16816.F32 R96, R64.reuse, R92, RZ ;  /* 0x0000005c4060723c */ /* 0x040fe200000018ff */
[----:B------:R-:W-:Y:S01]  /*3100*/  FADD.FTZ R28, R28, R29 ;  /* 0x0000001d1c1c7221 */ /* 0x000fe20000010000 */
[----:B------:R-:W-:Y:S06]  /*3110*/  MUFU.EX2 R32, R32 ;  /* 0x0000002000207308 */ /* 0x000fec0000000800 */
[----:B------:R-:W-:Y:S02]  /*3120*/  HMMA.16816.F32 R92, R64, R94, RZ ;  /* 0x0000005e405c723c */ /* 0x000fe400000018ff */
[----:B------:R-:W3:Y:S01]  /*3130*/  MUFU.EX2 R25, R25 ;  /* 0x0000001900197308 */ /* 0x000ee20000000800 */
[----:B----4-:R-:W-:Y:S01]  /*3140*/  F2FP.PACK_AB R6, R24, R27 ;  /* 0x0000001b1806723e */ /* 0x010fe200000000ff */
[----:B------:R-:W-:-:S04]  /*3150*/  FADD.FTZ R27, R27, R28 ;  /* 0x0000001c1b1b7221 */ /* 0x000fc80000010000 */
[C---:B------:R-:W-:Y:S01]  /*3160*/  HMMA.16816.F32 R36, R64.reuse, R40, RZ ;  /* 0x000000284024723c */ /* 0x040fe200000018ff */
[----:B------:R-:W-:Y:S01]  /*3170*/  FADD.FTZ R27, R24, R27 ;  /* 0x0000001b181b7221 */ /* 0x000fe20000010000 */
        /* <DEDUP_REMOVED lines=8> */
[----:B------:R-:W-:Y:S01]  /*3200*/  HMMA.16816.F32 R76, R64, R78, RZ ;  /* 0x0000004e404c723c */ /* 0x000fe200000018ff */
[----:B----4-:R-:W-:Y:S01]  /*3210*/  F2FP.PACK_AB R7, R3, R26 ;  /* 0x0000001a0307723e */ /* 0x010fe200000000ff */
[----:B------:R-:W-:Y:S01]  /*3220*/  LDSM.16.MT88.4 R20, [R136+0x8800] ;  /* 0x008800008814783b */ /* 0x000fe20000004200 */
[----:B------:R-:W3:Y:S01]  /*3230*/  MUFU.EX2 R113, R113 ;  /* 0x0000007100717308 */ /* 0x000ee20000000800 */
[----:B------:R-:W-:-:S04]  /*3240*/  FADD.FTZ R26, R26, R25 ;  /* 0x000000191a1a7221 */ /* 0x000fc80000010000 */
[----:B------:R-:W-:Y:S01]  /*3250*/  HMMA.16816.F32 R72, R64, R68, RZ ;  /* 0x000000444048723c */ /* 0x000fe200000018ff */
[----:B------:R-:W-:Y:S02]  /*3260*/  FADD.FTZ R26, R3, R26 ;  /* 0x0000001a031a7221 */ /* 0x000fe40000010000 */
[----:B------:R-:W-:Y:S05]  /*3270*/  MUFU.EX2 R114, R114 ;  /* 0x0000007200727308 */ /* 0x000fea0000000800 */
[C---:B--2---:R-:W-:Y:S03]  /*3280*/  HMMA.16816.F32 R88, R4.reuse, R8, R88 ;  /* 0x000000080458723c */ /* 0x044fe60000001858 */
[----:B------:R-:W-:Y:S05]  /*3290*/  MUFU.EX2 R106, R106 ;  /* 0x0000006a006a7308 */ /* 0x000fea0000000800 */
[C---:B------:R-:W-:Y:S01]  /*32a0*/  HMMA.16816.F32 R84, R4.reuse, R10, R84 ;  /* 0x0000000a0454723c */ /* 0x040fe20000001854 */
[----:B------:R-:W2:Y:S02]  /*32b0*/  LDSM.16.MT88.4 R8, [R140+0xa800] ;  /* 0x00a800008c08783b */ /* 0x000ea40000004200 */
[----:B------:R-:W-:Y:S05]  /*32c0*/  MUFU.EX2 R105, R105 ;  /* 0x0000006900697308 */ /* 0x000fea0000000800 */
[C---:B-1----:R-:W-:Y:S03]  /*32d0*/  HMMA.16816.F32 R96, R4.reuse, R12, R96 ;  /* 0x0000000c0460723c */ /* 0x042fe60000001860 */
[----:B------:R-:W-:Y:S05]  /*32e0*/  MUFU.EX2 R110, R110 ;  /* 0x0000006e006e7308 */ /* 0x000fea0000000800 */
[----:B------:R-:W-:Y:S01]  /*32f0*/  HMMA.16816.F32 R92, R4, R14, R92 ;  /* 0x0000000e045c723c */ /* 0x000fe2000000185c */
[----:B------:R-:W1:Y:S02]  /*3300*/  LDSM.16.MT88.4 R12, [R136+0xa000] ;  /* 0x00a00000880c783b */ /* 0x000e640000004200 */
[----:B------:R-:W-:Y:S05]  /*3310*/  MUFU.EX2 R171, R171 ;  /* 0x000000ab00ab7308 */ /* 0x000fea0000000800 */
[C---:B------:R-:W-:Y:S03]  /*3320*/  HMMA.16816.F32 R44, R64.reuse, R48, RZ ;  /* 0x00000030402c723c */ /* 0x040fe600000018ff */
[----:B------:R-:W-:Y:S05]  /*3330*/  MUFU.EX2 R104, R104 ;  /* 0x0000006800687308 */ /* 0x000fea0000000800 */
[C---:B------:R-:W-:Y:S03]  /*3340*/  HMMA.16816.F32 R52, R64.reuse, R56, RZ ;  /* 0x000000384034723c */ /* 0x040fe600000018ff */
[----:B------:R-:W-:Y:S05]  /*3350*/  MUFU.EX2 R103, R103 ;  /* 0x0000006700677308 */ /* 0x000fea0000000800 */
[----:B------:R-:W-:Y:S08]  /*3360*/  HMMA.16816.F32 R68, R64, R70, RZ ;  /* 0x000000464044723c */ /* 0x000ff000000018ff */
[C---:B--2---:R-:W-:Y:S08]  /*3370*/  HMMA.16816.F32 R36, R4.reuse, R8, R36 ;  /* 0x000000080424723c */ /* 0x044ff00000001824 */
[----:B------:R-:W-:Y:S01]  /*3380*/  HMMA.16816.F32 R40, R4, R10, R40 ;  /* 0x0000000a0428723c */ /* 0x000fe20000001828 */
[----:B------:R-:W2:Y:S07]  /*3390*/  LDSM.16.MT88.4 R8, [R136+0xa800] ;  /* 0x00a800008808783b */ /* 0x000eae0000004200 */
[C---:B------:R-:W-:Y:S08]  /*33a0*/  HMMA.16816.F32 R48, R64.reuse, R50, RZ ;  /* 0x000000324030723c */ /* 0x040ff000000018ff */
[C---:B------:R-:W-:Y:S08]  /*33b0*/  HMMA.16816.F32 R56, R64.reuse, R58, RZ ;  /* 0x0000003a4038723c */ /* 0x040ff000000018ff */
[C---:B-1----:R-:W-:Y:S08]  /*33c0*/  HMMA.16816.F32 R60, R64.reuse, R12, RZ ;  /* 0x0000000c403c723c */ /* 0x042ff000000018ff */
[----:B------:R-:W-:Y:S01]  /*33d0*/  HMMA.16816.F32 R64, R64, R14, RZ ;  /* 0x0000000e4040723c */ /* 0x000fe200000018ff */
[----:B------:R-:W1:Y:S07]  /*33e0*/  LDSM.16.MT88.4 R12, [R137+0xa800] ;  /* 0x00a80000890c783b */ /* 0x000e6e0000004200 */
[C---:B------:R-:W-:Y:S08]  /*33f0*/  HMMA.16816.F32 R80, R4.reuse, R16, R80 ;  /* 0x000000100450723c */ /* 0x040ff00000001850 */
[C---:B------:R-:W-:Y:S01]  /*3400*/  HMMA.16816.F32 R76, R4.reuse, R18, R76 ;  /* 0x00000012044c723c */ /* 0x040fe2000000184c */
[----:B------:R-:W4:Y:S07]  /*3410*/  LDSM.16.MT88.4 R16, [R138+0xa800] ;  /* 0x00a800008a10783b */ /* 0x000f2e0000004200 */
[C---:B--2---:R-:W-:Y:S08]  /*3420*/  HMMA.16816.F32 R60, R4.reuse, R8, R60 ;  /* 0x00000008043c723c */ /* 0x044ff0000000183c */
[C---:B------:R-:W-:Y:S01]  /*3430*/  HMMA.16816.F32 R64, R4.reuse, R10, R64 ;  /* 0x0000000a0440723c */ /* 0x040fe20000001840 */
[----:B------:R-:W2:Y:S07]  /*3440*/  LDSM.16.MT88.4 R8, [R140+0x9000] ;  /* 0x009000008c08783b */ /* 0x000eae0000004200 */
[C---:B------:R-:W-:Y:S07]  /*3450*/  HMMA.16816.F32 R72, R4.reuse, R20, R72 ;  /* 0x000000140448723c */ /* 0x040fee0000001848 */
[----:B------:R-:W-:Y:S01]  /*3460*/  FFMA.FTZ R21, R115, c[0x0][0x23c], -R112 ;  /* 0x00008f0073157a23 */ /* 0x000fe20000010870 */
[----:B------:R-:W-:Y:S01]  /*3470*/  HMMA.16816.F32 R68, R4, R22, R68 ;  /* 0x000000160444723c */ /* 0x000fe20000001844 */
[----:B------:R-:W-:-:S02]  /*3480*/  FFMA.FTZ R115, R174, c[0x0][0x23c], -R111 ;  /* 0x00008f00ae737a23 */ /* 0x000fc4000001086f */
[--C-:B------:R-:W-:Y:S02]  /*3490*/  FFMA.FTZ R20, R168, c[0x0][0x23c], -R111.reuse ;  /* 0x00008f00a8147a23 */ /* 0x100fe4000001086f */
[----:B------:R-:W-:Y:S02]  /*34a0*/  MUFU.EX2 R21, R21 ;  /* 0x0000001500157308 */ /* 0x000fe40000000800 */
[--C-:B------:R-:W-:Y:S01]  /*34b0*/  FFMA.FTZ R22, R172, c[0x0][0x23c], -R111.reuse ;  /* 0x00008f00ac167a23 */ /* 0x100fe2000001086f */
[C---:B-1----:R-:W-:Y:S01]  /*34c0*/  HMMA.16816.F32 R52, R4.reuse, R12, R52 ;  /* 0x0000000c0434723c */ /* 0x042fe20000001834 */
[--C-:B------:R-:W-:Y:S02]  /*34d0*/  FFMA.FTZ R23, R170, c[0x0][0x23c], -R111.reuse ;  /* 0x00008f00aa177a23 */ /* 0x100fe4000001086f */
[----:B------:R-:W-:Y:S02]  /*34e0*/  FFMA.FTZ R170, R107, c[0x0][0x23c], -R111 ;  /* 0x00008f006baa7a23 */ /* 0x000fe4000001086f */
[----:B------:R-:W-:Y:S03]  /*34f0*/  MUFU.EX2 R115, R115 ;  /* 0x0000007300737308 */ /* 0x000fe60000000800 */
[C---:B----4-:R-:W-:Y:S05]  /*3500*/  HMMA.16816.F32 R44, R4.reuse, R16, R44 ;  /* 0x00000010042c723c */ /* 0x050fea000000182c */
[----:B------:R-:W1:Y:S03]  /*3510*/  MUFU.EX2 R22, R22 ;  /* 0x0000001600167308 */ /* 0x000e660000000800 */
[C---:B------:R-:W-:Y:S01]  /*3520*/  HMMA.16816.F32 R48, R4.reuse, R18, R48 ;  /* 0x000000120430723c */ /* 0x040fe20000001830 */
[----:B------:R-:W-:Y:S04]  /*3530*/  LDSM.16.MT88.4 R16, [R138+0x9000] ;  /* 0x009000008a10783b */ /* 0x000fe80000004200 */
[----:B------:R-:W-:Y:S03]  /*3540*/  MUFU.EX2 R23, R23 ;  /* 0x0000001700177308 */ /* 0x000fe60000000800 */
[----:B------:R-:W-:Y:S01]  /*3550*/  HMMA.16816.F32 R56, R4, R14, R56 ;  /* 0x0000000e0438723c */ /* 0x000fe20000001838 */
[----:B------:R-:W4:Y:S04]  /*3560*/  LDSM.16.MT88.4 R12, [R136+0x9000] ;  /* 0x00900000880c783b */ /* 0x000f280000004200 */
[----:B------:R-:W5:Y:S02]  /*3570*/  MUFU.EX2 R20, R20 ;  /* 0x0000001400147308 */ /* 0x000f640000000800 */
[----:B---3--:R-:W-:Y:S01]  /*3580*/  F2FP.PACK_AB R4, R113, R166 ;  /* 0x000000a67104723e */ /* 0x008fe200000000ff */
[----:B------:R-:W-:Y:S01]  /*3590*/  FADD.FTZ R166, R166, R27 ;  /* 0x0000001ba6a67221 */ /* 0x000fe20000010000 */
[C---:B-1----:R-:W-:Y:S01]  /*35a0*/  F2FP.PACK_AB R5, R22.reuse, R115 ;  /* 0x000000731605723e */ /* 0x042fe200000000ff */
[----:B------:R-:W-:Y:S01]  /*35b0*/  FADD.FTZ R115, R115, R26 ;  /* 0x0000001a73737221 */ /* 0x000fe20000010000 */
[----:B------:R-:W-:Y:S01]  /*35c0*/  F2FP.PACK_AB R6, R21, R114 ;  /* 0x000000721506723e */ /* 0x000fe200000000ff */
[----:B------:R-:W-:Y:S01]  /*35d0*/  FADD.FTZ R113, R113, R166 ;  /* 0x000000a671717221 */ /* 0x000fe20000010000 */
[----:B------:R-:W-:Y:S01]  /*35e0*/  MUFU.EX2 R107, R108 ;  /* 0x0000006c006b7308 */ /* 0x000fe20000000800 */
[----:B------:R-:W-:-:S02]  /*35f0*/  FADD.FTZ R22, R22, R115 ;  /* 0x0000007316167221 */ /* 0x000fc40000010000 */
[----:B------:R-:W-:-:S04]  /*3600*/  FADD.FTZ R114, R114, R113 ;  /* 0x0000007172727221 */ /* 0x000fc80000010000 */
[----:B------:R-:W-:Y:S01]  /*3610*/  FADD.FTZ R21, R21, R114 ;  /* 0x0000007215157221 */ /* 0x000fe20000010000 */
[----:B-----5:R-:W-:Y:S01]  /*3620*/  F2FP.PACK_AB R7, R20, R23 ;  /* 0x000000171407723e */ /* 0x020fe200000000ff */
[----:B------:R-:W1:Y:S01]  /*3630*/  MUFU.EX2 R170, R170 ;  /* 0x000000aa00aa7308 */ /* 0x000e620000000800 */
[----:B------:R-:W-:-:S04]  /*3640*/  FADD.FTZ R23, R23, R22 ;  /* 0x0000001617177221 */ /* 0x000fc80000010000 */
[----:B------:R-:W-:Y:S01]  /*3650*/  FADD.FTZ R23, R20, R23 ;  /* 0x0000001714177221 */ /* 0x000fe20000010000 */
[C---:B--2---:R-:W-:Y:S08]  /*3660*/  HMMA.16816.F32 R96, R4.reuse, R8, R96 ;  /* 0x000000080460723c */ /* 0x044ff00000001860 */
[C---:B------:R-:W-:Y:S01]  /*3670*/  HMMA.16816.F32 R92, R4.reuse, R10, R92 ;  /* 0x0000000a045c723c */ /* 0x040fe2000000185c */
[----:B------:R-:W2:Y:S07]  /*3680*/  LDSM.16.MT88.4 R8, [R137+0x9000] ;  /* 0x009000008908783b */ /* 0x000eae0000004200 */
[C---:B----4-:R-:W-:Y:S08]  /*3690*/  HMMA.16816.F32 R72, R4.reuse, R12, R72 ;  /* 0x0000000c0448723c */ /* 0x050ff00000001848 */
[C---:B------:R-:W-:Y:S01]  /*36a0*/  HMMA.16816.F32 R68, R4.reuse, R14, R68 ;  /* 0x0000000e0444723c */ /* 0x040fe20000001844 */
[----:B------:R-:W3:Y:S07]  /*36b0*/  LDSM.16.MT88.4 R12, [R137+0xb000] ;  /* 0x00b00000890c783b */ /* 0x000eee0000004200 */
[C---:B------:R-:W-:Y:S08]  /*36c0*/  HMMA.16816.F32 R88, R4.reuse, R16, R88 ;  /* 0x000000100458723c */ /* 0x040ff00000001858 */
[C---:B------:R-:W-:Y:S01]  /*36d0*/  HMMA.16816.F32 R84, R4.reuse, R18, R84 ;  /* 0x000000120454723c */ /* 0x040fe20000001854 */
[----:B------:R-:W4:Y:S07]  /*36e0*/  LDSM.16.MT88.4 R16, [R138+0xb000] ;  /* 0x00b000008a10783b */ /* 0x000f2e0000004200 */
[C---:B--2---:R-:W-:Y:S08]  /*36f0*/  HMMA.16816.F32 R80, R4.reuse, R8, R80 ;  /* 0x000000080450723c */ /* 0x044ff00000001850 */
[C---:B------:R-:W-:Y:S01]  /*3700*/  HMMA.16816.F32 R76, R4.reuse, R10, R76 ;  /* 0x0000000a044c723c */ /* 0x040fe2000000184c */
[----:B------:R-:W2:Y:S07]  /*3710*/  LDSM.16.MT88.4 R8, [R140+0xb000] ;  /* 0x00b000008c08783b */ /* 0x000eae0000004200 */
[C---:B---3--:R-:W-:Y:S08]  /*3720*/  HMMA.16816.F32 R52, R4.reuse, R12, R52 ;  /* 0x0000000c0434723c */ /* 0x048ff00000001834 */
[C---:B------:R-:W-:Y:S01]  /*3730*/  HMMA.16816.F32 R56, R4.reuse, R14, R56 ;  /* 0x0000000e0438723c */ /* 0x040fe20000001838 */
[----:B------:R-:W-:Y:S07]  /*3740*/  LDSM.16.MT88.4 R12, [R140+0x9800] ;  /* 0x009800008c0c783b */ /* 0x000fee0000004200 */
[C---:B----4-:R-:W-:Y:S08]  /*3750*/  HMMA.16816.F32 R44, R4.reuse, R16, R44 ;  /* 0x00000010042c723c */ /* 0x050ff0000000182c */
[C---:B------:R-:W-:Y:S01]  /*3760*/  HMMA.16816.F32 R48, R4.reuse, R18, R48 ;  /* 0x000000120430723c */ /* 0x040fe20000001830 */
[----:B------:R-:W-:Y:S07]  /*3770*/  LDSM.16.MT88.4 R16, [R137+0x9800] ;  /* 0x009800008910783b */ /* 0x000fee0000004200 */
[C---:B--2---:R-:W-:Y:S08]  /*3780*/  HMMA.16816.F32 R36, R4.reuse, R8, R36 ;  /* 0x000000080424723c */ /* 0x044ff00000001824 */
[C---:B------:R-:W-:Y:S01]  /*3790*/  HMMA.16816.F32 R40, R4.reuse, R10, R40 ;  /* 0x0000000a0428723c */ /* 0x040fe20000001828 */
[----:B------:R-:W2:Y:S07]  /*37a0*/  LDSM.16.MT88.4 R8, [R136+0xb000] ;  /* 0x00b000008808783b */ /* 0x000eae0000004200 */
        /* <DEDUP_REMOVED lines=9> */
[----:B-1----:R-:W-:Y:S01]  /*3840*/  F2FP.PACK_AB R7, R170, R107 ;  /* 0x0000006baa07723e */ /* 0x002fe200000000ff */
[----:B------:R-:W-:-:S02]  /*3850*/  FADD.FTZ R104, R103, R104 ;  /* 0x0000006867687221 */ /* 0x000fc40000010000 */
[----:B------:R-:W-:Y:S02]  /*3860*/  FADD.FTZ R110, R110, R105 ;  /* 0x000000696e6e7221 */ /* 0x000fe40000010000 */
[----:B------:R-:W-:Y:S02]  /*3870*/  FADD.FTZ R107, R107, R104 ;  /* 0x000000686b6b7221 */ /* 0x000fe40000010000 */
[----:B------:R-:W-:Y:S01]  /*3880*/  HMMA.16816.F32 R96, R4, R12, R96 ;  /* 0x0000000c0460723c */ /* 0x000fe20000001860 */
[----:B------:R-:W-:Y:S02]  /*3890*/  FADD.FTZ R171, R171, R110 ;  /* 0x0000006eabab7221 */ /* 0x000fe40000010000 */
[----:B------:R-:W-:-:S05]  /*38a0*/  FADD.FTZ R170, R170, R107 ;  /* 0x0000006baaaa7221 */ /* 0x000fca0000010000 */
[C---:B------:R-:W-:Y:S01]  /*38b0*/  HMMA.16816.F32 R92, R4.reuse, R14, R92 ;  /* 0x0000000e045c723c */ /* 0x040fe2000000185c */
[----:B------:R-:W1:Y:S07]  /*38c0*/  LDSM.16.MT88.4 R12, [R136+0x9800] ;  /* 0x00980000880c783b */ /* 0x000e6e0000004200 */
[C---:B------:R-:W-:Y:S08]  /*38d0*/  HMMA.16816.F32 R80, R4.reuse, R16, R80 ;  /* 0x000000100450723c */ /* 0x040ff00000001850 */
[C---:B--2---:R-:W-:Y:S08]  /*38e0*/  HMMA.16816.F32 R88, R4.reuse, R8, R88 ;  /* 0x000000080458723c */ /* 0x044ff00000001858 */
[C---:B------:R-:W-:Y:S01]  /*38f0*/  HMMA.16816.F32 R84, R4.reuse, R10, R84 ;  /* 0x0000000a0454723c */ /* 0x040fe20000001854 */
[----:B------:R-:W2:Y:S07]  /*3900*/  LDSM.16.MT88.4 R8, [R140+0xb800] ;  /* 0x00b800008c08783b */ /* 0x000eae0000004200 */
[C---:B------:R-:W-:Y:S01]  /*3910*/  HMMA.16816.F32 R76, R4.reuse, R18, R76 ;  /* 0x00000012044c723c */ /* 0x040fe2000000184c */
[----:B------:R-:W3:Y:S07]  /*3920*/  LDSM.16.MT88.4 R16, [R138+0xb800] ;  /* 0x00b800008a10783b */ /* 0x000eee0000004200 */
[C---:B-1----:R-:W-:Y:S08]  /*3930*/  HMMA.16816.F32 R72, R4.reuse, R12, R72 ;  /* 0x0000000c0448723c */ /* 0x042ff00000001848 */
[C---:B------:R-:W-:Y:S01]  /*3940*/  HMMA.16816.F32 R68, R4.reuse, R14, R68 ;  /* 0x0000000e0444723c */ /* 0x040fe20000001844 */
[----:B------:R-:W1:Y:S07]  /*3950*/  LDSM.16.MT88.4 R12, [R137+0xb800] ;  /* 0x00b80000890c783b */ /* 0x000e6e0000004200 */
[C---:B--2---:R-:W-:Y:S08]  /*3960*/  HMMA.16816.F32 R36, R4.reuse, R8, R36 ;  /* 0x000000080424723c */ /* 0x044ff00000001824 */
[C---:B------:R-:W-:Y:S01]  /*3970*/  HMMA.16816.F32 R40, R4.reuse, R10, R40 ;  /* 0x0000000a0428723c */ /* 0x040fe20000001828 */
[----:B------:R-:W2:Y:S07]  /*3980*/  LDSM.16.MT88.4 R8, [R136+0xb800] ;  /* 0x00b800008808783b */ /* 0x000eae0000004200 */
[C---:B---3--:R-:W-:Y:S08]  /*3990*/  HMMA.16816.F32 R44, R4.reuse, R16, R44 ;  /* 0x00000010042c723c */ /* 0x048ff0000000182c */
[C---:B------:R-:W-:Y:S08]  /*39a0*/  HMMA.16816.F32 R48, R4.reuse, R18, R48 ;  /* 0x000000120430723c */ /* 0x040ff00000001830 */
[C---:B-1----:R-:W-:Y:S08]  /*39b0*/  HMMA.16816.F32 R52, R4.reuse, R12, R52 ;  /* 0x0000000c0434723c */ /* 0x042ff00000001834 */
[C---:B------:R-:W-:Y:S08]  /*39c0*/  HMMA.16816.F32 R56, R4.reuse, R14, R56 ;  /* 0x0000000e0438723c */ /* 0x040ff00000001838 */
[C---:B--2---:R-:W-:Y:S08]  /*39d0*/  HMMA.16816.F32 R60, R4.reuse, R8, R60 ;  /* 0x00000008043c723c */ /* 0x044ff0000000183c */
        /* <DEDUP_REMOVED lines=15> */
[----:B------:R-:W-:-:S04]  /*3ad0*/  LEA R12, P1, R6, c[0x0][0x170], 0x1 ;  /* 0x00005c00060c7a11 */ /* 0x000fc800078208ff */
[----:B------:R-:W-:Y:S02]  /*3ae0*/  IADD3 R14, P0, R5, R12, RZ ;  /* 0x0000000c050e7210 */ /* 0x000fe40007f1e0ff */
[----:B------:R-:W-:Y:S02]  /*3af0*/  LEA.HI.X R13, R6, c[0x0][0x174], R3, 0x1, P1 ;  /* 0x00005d00060d7a11 */ /* 0x000fe400008f0c03 */
[----:B------:R-:W-:-:S03]  /*3b00*/  IADD3 R6, P1, R14, R5, RZ ;  /* 0x000000050e067210 */ /* 0x000fc60007f3e0ff */
[----:B------:R-:W-:Y:S01]  /*3b10*/  IMAD.X R15, R4, 0x1, R13, P0 ;  /* 0x00000001040f7824 */ /* 0x000fe200000e060d */
[----:B------:R-:W-:-:S03]  /*3b20*/  IADD3 R20, P0, R6, R5, RZ ;  /* 0x0000000506147210 */ /* 0x000fc60007f1e0ff */
[----:B------:R-:W-:-:S04]  /*3b30*/  IMAD.X R7, R15, 0x1, R4, P1 ;  /* 0x000000010f077824 */ /* 0x000fc800008e0604 */
[----:B------:R-:W-:Y:S01]  /*3b40*/  IMAD.X R21, R7, 0x1, R4, P0 ;  /* 0x0000000107157824 */ /* 0x000fe200000e0604 */
        /* <DEDUP_REMOVED lines=110> */
[----:B------:R-:W-:Y:S01]  /*4230*/  FMUL.FTZ R4, R4, c[0x0][0x2ec] ;  /* 0x0000bb0004047a20 */ /* 0x000fe20000410000 */
[C---:B-1----:R-:W-:Y:S01]  /*4240*/  HMMA.16816.F32 R12, R108.reuse, R100, R12 ;  /* 0x000000646c0c723c */ /* 0x042fe2000000180c */
[----:B------:R-:W-:Y:S02]  /*4250*/  FMUL.FTZ R5, R5, c[0x0][0x2ec] ;  /* 0x0000bb0005057a20 */ /* 0x000fe40000410000 */
[----:B------:R-:W-:Y:S01]  /*4260*/  MUFU.TANH R167, R4 ;  /* 0x0000000400a77308 */ /* 0x000fe20000002400 */
[----:B------:R-:W-:Y:S02]  /*4270*/  FMUL.FTZ R6, R6, c[0x0][0x2ec] ;  /* 0x0000bb0006067a20 */ /* 0x000fe40000410000 */
[----:B------:R-:W-:Y:S02]  /*4280*/  FMUL.FTZ R7, R7, c[0x0][0x2ec] ;  /* 0x0000bb0007077a20 */ /* 0x000fe40000410000 */
[----:B------:R-:W-:Y:S01]  /*4290*/  HMMA.16816.F32 R8, R108, R102, R8 ;  /* 0x000000666c08723c */ /* 0x000fe20000001808 */
[----:B------:R-:W1:Y:S01]  /*42a0*/  LDSM.16.M88.4 R100, [R132+0x3800] ;  /* 0x003800008464783b */ /* 0x000e620000000200 */
[----:B------:R-:W-:Y:S01]  /*42b0*/  FMUL.FTZ R32, R32, c[0x0][0x2ec] ;  /* 0x0000bb0020207a20 */ /* 0x000fe20000410000 */
[----:B------:R-:W-:Y:S01]  /*42c0*/  MUFU.TANH R157, R5 ;  /* 0x00000005009d7308 */ /* 0x000fe20000002400 */
[----:B------:R-:W-:Y:S01]  /*42d0*/  FMUL.FTZ R34, R34, c[0x0][0x2ec] ;  /* 0x0000bb0022227a20 */ /* 0x000fe20000410000 */
[----:B------:R-:W-:-:S04]  /*42e0*/  DEPBAR.LE SB0, 0x0 ;  /* 0x000080000000791a */ /* 0x000fc80000000000 */
[C---:B---3--:R-:W-:Y:S01]  /*42f0*/  HMMA.16816.F32 R28, R108.reuse, R104, R28 ;  /* 0x000000686c1c723c */ /* 0x048fe2000000181c */
[----:B------:R-:W-:Y:S01]  /*4300*/  FMUL.FTZ R35, R35, c[0x0][0x2ec] ;  /* 0x0000bb0023237a20 */ /* 0x000fe20000410000 */
[----:B------:R-:W-:Y:S05]  /*4310*/  MUFU.TANH R174, R6 ;  /* 0x0000000600ae7308 */ /* 0x000fea0000002400 */
[----:B------:R-:W-:Y:S01]  /*4320*/  FMUL.FTZ R3, R12, c[0x0][0x2ec] ;  /* 0x0000bb000c037a20 */ /* 0x000fe20000410000 */
[----:B------:R-:W-:Y:S01]  /*4330*/  HMMA.16816.F32 R24, R108, R106, R24 ;  /* 0x0000006a6c18723c */ /* 0x000fe20000001818 */
[----:B------:R-:W-:Y:S01]  /*4340*/  FMUL.FTZ R12, R14, c[0x0][0x2ec] ;  /* 0x0000bb000e0c7a20 */ /* 0x000fe20000410000 */
[----:B------:R-:W-:Y:S05]  /*4350*/  MUFU.TANH R188, R7 ;  /* 0x0000000700bc7308 */ /* 0x000fea0000002400 */
[----:B------:R-:W-:-:S02]  /*4360*/  FMUL.FTZ R10, R10, c[0x0][0x2ec] ;  /* 0x0000bb000a0a7a20 */ /* 0x000fc40000410000 */
[----:B------:R-:W-:Y:S01]  /*4370*/  FMUL.FTZ R8, R8, c[0x0][0x2ec] ;  /* 0x0000bb0008087a20 */ /* 0x000fe20000410000 */
[----:B------:R-:W-:Y:S01]  /*4380*/  MUFU.TANH R127, R32 ;  /* 0x00000020007f7308 */ /* 0x000fe20000002400 */
[----:B------:R-:W-:Y:S02]  /*4390*/  FMUL.FTZ R9, R9, c[0x0][0x2ec] ;  /* 0x0000bb0009097a20 */ /* 0x000fe40000410000 */
[----:B------:R-:W-:-:S03]  /*43a0*/  FMUL.FTZ R11, R11, c[0x0][0x2ec] ;  /* 0x0000bb000b0b7a20 */ /* 0x000fc60000410000 */
[----:B------:R-:W-:Y:S02]  /*43b0*/  FMUL.FTZ R28, R28, c[0x0][0x2ec] ;  /* 0x0000bb001c1c7a20 */ /* 0x000fe40000410000 */
[----:B------:R2:W-:Y:S01]  /*43c0*/  MUFU.TANH R14, R11 ;  /* 0x0000000b000e7308 */ /* 0x0005e20000002400 */
[----:B------:R-:W-:Y:S02]  /*43d0*/  FMUL.FTZ R31, R31, c[0x0][0x2ec] ;  /* 0x0000bb001f1f7a20 */ /* 0x000fe40000410000 */
[----:B------:R-:W-:Y:S02]  /*43e0*/  FMUL.FTZ R29, R29, c[0x0][0x2ec] ;  /* 0x0000bb001d1d7a20 */ /* 0x000fe40000410000 */
[----:B------:R-:W-:Y:S01]  /*43f0*/  FMUL.FTZ R30, R30, c[0x0][0x2ec] ;  /* 0x0000bb001e1e7a20 */ /* 0x000fe20000410000 */
[----:B-1----:R-:W-:Y:S01]  /*4400*/  HMMA.16816.F32 R20, R108, R100, R20 ;  /* 0x000000646c14723c */ /* 0x002fe20000001814 */
[----:B------:R-:W-:Y:S01]  /*4410*/  FMUL.FTZ R24, R24, c[0x0][0x2ec] ;  /* 0x0000bb0018187a20 */ /* 0x000fe20000410000 */
[----:B------:R-:W-:Y:S01]  /*4420*/  MUFU.TANH R168, R34 ;  /* 0x0000002200a87308 */ /* 0x000fe20000002400 */
[----:B------:R-:W-:-:S02]  /*4430*/  FMUL.FTZ R25, R25, c[0x0][0x2ec] ;  /* 0x0000bb0019197a20 */ /* 0x000fc40000410000 */
[----:B------:R-:W-:Y:S02]  /*4440*/  FMUL.FTZ R26, R26, c[0x0][0x2ec] ;  /* 0x0000bb001a1a7a20 */ /* 0x000fe40000410000 */
[----:B------:R-:W-:Y:S01]  /*4450*/  FMUL.FTZ R100, R13, c[0x0][0x2ec] ;  /* 0x0000bb000d647a20 */ /* 0x000fe20000410000 */
[----:B------:R-:W-:Y:S01]  /*4460*/  HMMA.16816.F32 R16, R108, R102, R16 ;  /* 0x000000666c10723c */ /* 0x000fe20000001810 */
[----:B------:R-:W-:Y:S01]  /*4470*/  FMUL.FTZ R101, R15, c[0x0][0x2ec] ;  /* 0x0000bb000f657a20 */ /* 0x000fe20000410000 */
[----:B------:R1:W3:Y:S01]  /*4480*/  MUFU.TANH R102, R10 ;  /* 0x0000000a00667308 */ /* 0x0002e20000002400 */
[----:B--2---:R-:W-:Y:S02]  /*4490*/  FMUL.FTZ R11, R33, c[0x0][0x2ec] ;  /* 0x0000bb00210b7a20 */ /* 0x004fe40000410000 */
[----:B------:R-:W-:-:S05]  /*44a0*/  FMUL.FTZ R27, R27, c[0x0][0x2ec] ;  /* 0x0000bb001b1b7a20 */ /* 0x000fca0000410000 */
[----:B------:R-:W-:Y:S06]  /*44b0*/  MUFU.TANH R100, R100 ;  /* 0x0000006400647308 */ /* 0x000fec0000002400 */
[----:B------:R-:W-:Y:S02]  /*44c0*/  FMUL.FTZ R23, R23, c[0x0][0x2ec] ;  /* 0x0000bb0017177a20 */ /* 0x000fe40000410000 */
[----:B-1----:R-:W-:Y:S01]  /*44d0*/  IMAD R10, R126, 0x40, R125 ;  /* 0x000000407e0a7824 */ /* 0x002fe200078e027d */
[----:B------:R-:W1:Y:S01]  /*44e0*/  MUFU.TANH R101, R101 ;  /* 0x0000006500657308 */ /* 0x000e620000002400 */
[----:B------:R-:W-:-:S02]  /*44f0*/  FMUL.FTZ R20, R20, c[0x0][0x2ec] ;  /* 0x0000bb0014147a20 */ /* 0x000fc40000410000 */
[----:B------:R-:W-:Y:S01]  /*4500*/  FMUL.FTZ R21, R21, c[0x0][0x2ec] ;  /* 0x0000bb0015157a20 */ /* 0x000fe20000410000 */
[----:B------:R-:W-:Y:S01]  /*4510*/  IADD3 R5, R10, 0x1, RZ ;  /* 0x000000010a057810 */ /* 0x000fe20007ffe0ff */
[----:B------:R-:W-:Y:S01]  /*4520*/  FMUL.FTZ R22, R22, c[0x0][0x2ec] ;  /* 0x0000bb0016167a20 */ /* 0x000fe20000410000 */
[----:B------:R-:W-:Y:S01]  /*4530*/  IADD3 R4, R10, 0x8, RZ ;  /* 0x000000080a047810 */ /* 0x000fe20007ffe0ff */
[----:B------:R-:W-:Y:S01]  /*4540*/  FMUL.FTZ R17, R17, c[0x0][0x2ec] ;  /* 0x0000bb0011117a20 */ /* 0x000fe20000410000 */
[----:B------:R1:W2:Y:S01]  /*4550*/  MUFU.TANH R15, R8 ;  /* 0x00000008000f7308 */ /* 0x0002a20000002400 */
[-C--:B------:R-:W-:Y:S01]  /*4560*/  ISETP.GE.AND P5, PT, R5, R124.reuse, PT ;  /* 0x0000007c0500720c */ /* 0x080fe20003fa6270 */
[----:B------:R-:W-:Y:S01]  /*4570*/  FMUL.FTZ R19, R19, c[0x0][0x2ec] ;  /* 0x0000bb0013137a20 */ /* 0x000fe20000410000 */
[C---:B------:R-:W-:Y:S02]  /*4580*/  ISETP.GE.AND P4, PT, R4.reuse, R124, PT ;  /* 0x0000007c0400720c */ /* 0x040fe40003f86270 */
[----:B------:R-:W-:-:S02]  /*4590*/  ISETP.GE.AND P1, PT, R4, R121, PT ;  /* 0x000000790400720c */ /* 0x000fc40003f26270 */
[----:B------:R-:W-:Y:S01]  /*45a0*/  IADD3 R4, R10, 0x10, RZ ;  /* 0x000000100a047810 */ /* 0x000fe20007ffe0ff */
[----:B------:R4:W5:Y:S01]  /*45b0*/  MUFU.TANH R13, R9 ;  /* 0x00000009000d7308 */ /* 0x0009620000002400 */
[----:B------:R-:W-:Y:S02]  /*45c0*/  ISETP.GE.AND P2, PT, R5, R121, PT ;  /* 0x000000790500720c */ /* 0x000fe40003f46270 */
[----:B------:R-:W-:Y:S02]  /*45d0*/  ISETP.GE.AND P3, PT, R4, R124, PT ;  /* 0x0000007c0400720c */ /* 0x000fe40003f66270 */
[----:B------:R-:W-:Y:S02]  /*45e0*/  IADD3 R5, R10, 0x9, RZ ;  /* 0x000000090a057810 */ /* 0x000fe40007ffe0ff */
[----:B---3--:R-:W-:Y:S01]  /*45f0*/  FSEL R6, R102, -INF , !P1 ;  /* 0xff80000066067808 */ /* 0x008fe20004800000 */
[----:B------:R-:W3:Y:S01]  /*4600*/  MUFU.TANH R186, R35 ;  /* 0x0000002300ba7308 */ /* 0x000ee20000002400 */
[----:B-1----:R-:W-:-:S02]  /*4610*/  FSEL R8, R101, -INF , !P2 ;  /* 0xff80000065087808 */ /* 0x002fc40005000000 */
[----:B--2---:R-:W-:Y:S02]  /*4620*/  FSEL R7, R15, -INF , !P4 ;  /* 0xff8000000f077808 */ /* 0x004fe40006000000 */
[C---:B------:R-:W-:Y:S02]  /*4630*/  ISETP.GE.AND P0, PT, R5.reuse, R124, PT ;  /* 0x0000007c0500720c */ /* 0x040fe40003f06270 */
[-C--:B------:R-:W-:Y:S01]  /*4640*/  ISETP.GE.AND P6, PT, R5, R121.reuse, PT ;  /* 0x000000790500720c */ /* 0x080fe20003fc6270 */
[----:B------:R-:W1:Y:S01]  /*4650*/  MUFU.TANH R169, R28 ;  /* 0x0000001c00a97308 */ /* 0x000e620000002400 */
[----:B----4-:R-:W-:Y:S02]  /*4660*/  FSEL R9, R100, -INF , !P5 ;  /* 0xff80000064097808 */ /* 0x010fe40006800000 */
[----:B------:R-:W-:Y:S02]  /*4670*/  ISETP.GE.AND P5, PT, R4, R121, PT ;  /* 0x000000790400720c */ /* 0x000fe40003fa6270 */
[----:B------:R-:W-:-:S02]  /*4680*/  IADD3 R4, R10, 0x11, RZ ;  /* 0x000000110a047810 */ /* 0x000fc40007ffe0ff */
[----:B-----5:R-:W-:Y:S01]  /*4690*/  FSEL R5, R13, -INF , !P0 ;  /* 0xff8000000d057808 */ /* 0x020fe20004000000 */
[----:B------:R-:W2:Y:S01]  /*46a0*/  MUFU.TANH R182, R31 ;  /* 0x0000001f00b67308 */ /* 0x000ea20000002400 */
[CC--:B------:R-:W-:Y:S02]  /*46b0*/  ISETP.GE.AND P2, PT, R4.reuse, R124.reuse, PT ;  /* 0x0000007c0400720c */ /* 0x0c0fe40003f46270 */
[----:B------:R-:W-:Y:S02]  /*46c0*/  ISETP.GE.AND P4, PT, R4, R121, PT ;  /* 0x000000790400720c */ /* 0x000fe40003f86270 */
[C---:B------:R-:W-:Y:S02]  /*46d0*/  IADD3 R4, R10.reuse, 0x18, RZ ;  /* 0x000000180a047810 */ /* 0x040fe40007ffe0ff */
[----:B------:R-:W-:Y:S01]  /*46e0*/  IADD3 R15, R10, 0x19, RZ ;  /* 0x000000190a0f7810 */ /* 0x000fe20007ffe0ff */
[----:B------:R-:W4:Y:S01]  /*46f0*/  MUFU.TANH R173, R24 ;  /* 0x0000001800ad7308 */ /* 0x000f220000002400 */
[----:B------:R-:W-:-:S02]  /*4700*/  ISETP.GE.AND P1, PT, R4, R124, PT ;  /* 0x0000007c0400720c */ /* 0x000fc40003f26270 */
[----:B------:R-:W-:Y:S02]  /*4710*/  ISETP.GE.AND P0, PT, R4, R121, PT ;  /* 0x000000790400720c */ /* 0x000fe40003f06270 */
[----:B------:R-:W-:Y:S02]  /*4720*/  FSEL R4, R14, -INF , !P6 ;  /* 0xff8000000e047808 */ /* 0x000fe40007000000 */
[C---:B------:R-:W-:Y:S01]  /*4730*/  IADD3 R14, R10.reuse, 0x20, RZ ;  /* 0x000000200a0e7810 */ /* 0x040fe20007ffe0ff */
[----:B------:R-:W5:Y:S01]  /*4740*/  MUFU.TANH R11, R11 ;  /* 0x0000000b000b7308 */ /* 0x000f620000002400 */
[----:B------:R-:W-:Y:S02]  /*4750*/  IADD3 R13, R10, 0x21, RZ ;  /* 0x000000210a0d7810 */ /* 0x000fe40007ffe0ff */
[----:B------:R-:W-:Y:S02]  /*4760*/  FSEL R167, R167, -INF , !P3 ;  /* 0xff800000a7a77808 */ /* 0x000fe40005800000 */
[----:B------:R-:W-:-:S02]  /*4770*/  FSEL R174, R174, -INF , !P5 ;  /* 0xff800000aeae7808 */ /* 0x000fc40006800000 */
[----:B------:R-:W-:Y:S01]  /*4780*/  FSEL R157, R157, -INF , !P2 ;  /* 0xff8000009d9d7808 */ /* 0x000fe20005000000 */
[----:B------:R-:W1:Y:S01]  /*4790*/  MUFU.TANH R114, R23 ;  /* 0x0000001700727308 */ /* 0x000e620000002400 */
[----:B------:R-:W-:Y:S02]  /*47a0*/  FSEL R188, R188, -INF , !P4 ;  /* 0xff800000bcbc7808 */ /* 0x000fe40006000000 */
[----:B------:R-:W-:Y:S02]  /*47b0*/  FSEL R127, R127, -INF , !P1 ;  /* 0xff8000007f7f7808 */ /* 0x000fe40004800000 */
[-C--:B------:R-:W-:Y:S02]  /*47c0*/  ISETP.GE.AND P3, PT, R15, R121.reuse, PT ;  /* 0x000000790f00720c */ /* 0x080fe40003f66270 */
[C---:B------:R-:W-:Y:S01]  /*47d0*/  ISETP.GE.AND P5, PT, R14.reuse, R124, PT ;  /* 0x0000007c0e00720c */ /* 0x040fe20003fa6270 */
[----:B------:R-:W-:Y:S01]  /*47e0*/  MUFU.TANH R175, R29 ;  /* 0x0000001d00af7308 */ /* 0x000fe20000002400 */
[----:B------:R-:W-:-:S02]  /*47f0*/  ISETP.GE.AND P2, PT, R14, R121, PT ;  /* 0x000000790e00720c */ /* 0x000fc40003f46270 */
[C---:B------:R-:W-:Y:S02]  /*4800*/  ISETP.GE.AND P4, PT, R13.reuse, R124, PT ;  /* 0x0000007c0d00720c */ /* 0x040fe40003f86270 */
[----:B------:R-:W-:Y:S02]  /*4810*/  ISETP.GE.AND P1, PT, R13, R121, PT ;  /* 0x000000790d00720c */ /* 0x000fe40003f26270 */
[C---:B------:R-:W-:Y:S01]  /*4820*/  IADD3 R14, R10.reuse, 0x28, RZ ;  /* 0x000000280a0e7810 */ /* 0x040fe20007ffe0ff */
[----:B------:R-:W2:Y:S01]  /*4830*/  MUFU.TANH R180, R30 ;  /* 0x0000001e00b47308 */ /* 0x000ea20000002400 */
[----:B------:R-:W-:Y:S02]  /*4840*/  IADD3 R13, R10, 0x29, RZ ;  /* 0x000000290a0d7810 */ /* 0x000fe40007ffe0ff */
[----:B------:R-:W-:Y:S02]  /*4850*/  FSEL R168, R168, -INF , !P0 ;  /* 0xff800000a8a87808 */ /* 0x000fe40004000000 */
[----:B---3--:R-:W-:-:S02]  /*4860*/  FSEL R186, R186, -INF , !P3 ;  /* 0xff800000baba7808 */ /* 0x008fc40005800000 */
[----:B-1----:R-:W-:Y:S01]  /*4870*/  FSEL R169, R169, -INF , !P5 ;  /* 0xff800000a9a97808 */ /* 0x002fe20006800000 */
[----:B------:R-:W-:Y:S01]  /*4880*/  MUFU.TANH R177, R25 ;  /* 0x0000001900b17308 */ /* 0x000fe20000002400 */
[-C--:B------:R-:W-:Y:S02]  /*4890*/  ISETP.GE.AND P0, PT, R14, R124.reuse, PT ;  /* 0x0000007c0e00720c */ /* 0x080fe40003f06270 */
[CC--:B------:R-:W-:Y:S02]  /*48a0*/  ISETP.GE.AND P3, PT, R13.reuse, R124.reuse, PT ;  /* 0x0000007c0d00720c */ /* 0x0c0fe40003f66270 */
[----:B------:R-:W-:Y:S02]  /*48b0*/  ISETP.GE.AND P5, PT, R13, R121, PT ;  /* 0x000000790d00720c */ /* 0x000fe40003fa6270 */
[----:B------:R-:W-:Y:S01]  /*48c0*/  ISETP.GE.AND P6, PT, R15, R124, PT ;  /* 0x0000007c0f00720c */ /* 0x000fe20003fc6270 */
[----:B------:R-:W1:Y:S01]  /*48d0*/  MUFU.TANH R184, R26 ;  /* 0x0000001a00b87308 */ /* 0x000e620000002400 */
[----:B------:R-:W-:-:S02]  /*48e0*/  IADD3 R13, R10, 0x31, RZ ;  /* 0x000000310a0d7810 */ /* 0x000fc40007ffe0ff */
[----:B--2---:R-:W-:Y:S02]  /*48f0*/  FSEL R182, R182, -INF , !P1 ;  /* 0xff800000b6b67808 */ /* 0x004fe40004800000 */
[----:B----4-:R-:W-:Y:S02]  /*4900*/  FSEL R173, R173, -INF , !P0 ;  /* 0xff800000adad7808 */ /* 0x010fe40004000000 */
[----:B-----5:R-:W-:Y:S01]  /*4910*/  FSEL R125, R11, -INF , !P6 ;  /* 0xff8000000b7d7808 */ /* 0x020fe20007000000 */
[----:B------:R-:W-:Y:S01]  /*4920*/  FMUL.FTZ R11, R16, c[0x0][0x2ec] ;  /* 0x0000bb00100b7a20 */ /* 0x000fe20000410000 */
[C---:B------:R-:W-:Y:S01]  /*4930*/  ISETP.GE.AND P1, PT, R13.reuse, R124, PT ;  /* 0x0000007c0d00720c */ /* 0x040fe20003f26270 */
[----:B------:R-:W2:Y:S01]  /*4940*/  MUFU.TANH R178, R27 ;  /* 0x0000001b00b27308 */ /* 0x000ea20000002400 */
[-C--:B------:R-:W-:Y:S01]  /*4950*/  ISETP.GE.AND P0, PT, R13, R121.reuse, PT ;  /* 0x000000790d00720c */ /* 0x080fe20003f06270 */
[----:B------:R-:W-:Y:S01]  /*4960*/  FMUL.FTZ R13, R18, c[0x0][0x2ec] ;  /* 0x0000bb00120d7a20 */ /* 0x000fe20000410000 */
[----:B------:R-:W-:-:S02]  /*4970*/  ISETP.GE.AND P6, PT, R14, R121, PT ;  /* 0x000000790e00720c */ /* 0x000fc40003fc6270 */
[----:B------:R-:W-:Y:S02]  /*4980*/  FSEL R114, R114, -INF , !P0 ;  /* 0xff80000072727808 */ /* 0x000fe40004000000 */
[----:B------:R-:W-:Y:S01]  /*4990*/  ISETP.NE.AND P0, PT, R120, 0x2, PT ;  /* 0x000000027800780c */ /* 0x000fe20003f05270 */
[----:B------:R-:W3:Y:S01]  /*49a0*/  MUFU.TANH R111, R20 ;  /* 0x00000014006f7308 */ /* 0x000ee20000002400 */
[----:B------:R-:W-:Y:S02]  /*49b0*/  IADD3 R14, R10, 0x30, RZ ;  /* 0x000000300a0e7810 */ /* 0x000fe40007ffe0ff */
[----:B------:R-:W-:Y:S02]  /*49c0*/  FSEL R180, R180, -INF , !P2 ;  /* 0xff800000b4b47808 */ /* 0x000fe40005000000 */
[----:B------:R-:W-:Y:S02]  /*49d0*/  FSEL R175, R175, -INF , !P4 ;  /* 0xff800000afaf7808 */ /* 0x000fe40006000000 */
[C---:B------:R-:W-:Y:S01]  /*49e0*/  ISETP.GE.AND P2, PT, R14.reuse, R124, PT ;  /* 0x0000007c0e00720c */ /* 0x040fe20003f46270 */
[----:B------:R-:W4:Y:S01]  /*49f0*/  MUFU.TANH R113, R21 ;  /* 0x0000001500717308 */ /* 0x000f220000002400 */
[----:B------:R-:W-:-:S02]  /*4a00*/  ISETP.GE.AND P4, PT, R14, R121, PT ;  /* 0x000000790e00720c */ /* 0x000fc40003f86270 */
[----:B-1----:R-:W-:Y:S02]  /*4a10*/  FSEL R184, R184, -INF , !P6 ;  /* 0xff800000b8b87808 */ /* 0x002fe40007000000 */
[----:B------:R-:W-:Y:S02]  /*4a20*/  FSEL R177, R177, -INF , !P3 ;  /* 0xff800000b1b17808 */ /* 0x000fe40005800000 */
[C---:B------:R-:W-:Y:S01]  /*4a30*/  ISETP.GE.AND P6, PT, R10.reuse, R124, PT ;  /* 0x0000007c0a00720c */ /* 0x040fe20003fc6270 */
[----:B------:R-:W1:Y:S01]  /*4a40*/  MUFU.TANH R112, R22 ;  /* 0x0000001600707308 */ /* 0x000e620000002400 */
[C---:B------:R-:W-:Y:S02]  /*4a50*/  ISETP.GE.AND P3, PT, R10.reuse, R121, PT ;  /* 0x000000790a00720c */ /* 0x040fe40003f66270 */
[C---:B------:R-:W-:Y:S02]  /*4a60*/  IADD3 R14, R10.reuse, 0x38, RZ ;  /* 0x000000380a0e7810 */ /* 0x040fe40007ffe0ff */
[----:B------:R-:W-:-:S02]  /*4a70*/  IADD3 R10, R10, 0x39, RZ ;  /* 0x000000390a0a7810 */ /* 0x000fc40007ffe0ff */
[----:B--2---:R-:W-:Y:S01]  /*4a80*/  FSEL R178, R178, -INF , !P5 ;  /* 0xff800000b2b27808 */ /* 0x004fe20006800000 */
[----:B------:R-:W2:Y:S01]  /*4a90*/  MUFU.TANH R3, R3 ;  /* 0x0000000300037308 */ /* 0x000ea20000002400 */
[----:B---3--:R-:W-:Y:S02]  /*4aa0*/  FSEL R111, R111, -INF , !P2 ;  /* 0xff8000006f6f7808 */ /* 0x008fe40005000000 */
[----:B----4-:R-:W-:Y:S02]  /*4ab0*/  FSEL R113, R113, -INF , !P1 ;  /* 0xff80000071717808 */ /* 0x010fe40004800000 */
[C---:B------:R-:W-:Y:S02]  /*4ac0*/  ISETP.GE.AND P5, PT, R14.reuse, R124, PT ;  /* 0x0000007c0e00720c */ /* 0x040fe40003fa6270 */
[----:B------:R-:W-:Y:S01]  /*4ad0*/  ISETP.GE.AND P2, PT, R14, R121, PT ;  /* 0x000000790e00720c */ /* 0x000fe20003f46270 */
[----:B------:R-:W3:Y:S01]  /*4ae0*/  MUFU.TANH R12, R12 ;  /* 0x0000000c000c7308 */ /* 0x000ee20000002400 */
[----:B-1----:R-:W-:-:S02]  /*4af0*/  FSEL R112, R112, -INF , !P4 ;  /* 0xff80000070707808 */ /* 0x002fc40006000000 */
[C---:B------:R-:W-:Y:S01]  /*4b00*/  ISETP.GE.AND P4, PT, R10.reuse, R124, PT ;  /* 0x0000007c0a00720c */ /* 0x040fe20003f86270 */
[----:B------:R-:W-:Y:S01]  /*4b10*/  BAR.SYNC.DEFER_BLOCKING 0x0 ;  /* 0x0000000000007b1d */ /* 0x000fe20000010000 */
[----:B------:R-:W-:Y:S02]  /*4b20*/  ISETP.GE.AND P1, PT, R10, R121, PT ;  /* 0x000000790a00720c */ /* 0x000fe40003f26270 */
[----:B--2---:R-:W-:-:S03]  /*4b30*/  FSEL R3, R3, -INF , !P6 ;  /* 0xff80000003037808 */ /* 0x004fc60007000000 */
[----:B------:R-:W1:Y:S01]  /*4b40*/  MUFU.TANH R11, R11 ;  /* 0x0000000b000b7308 */ /* 0x000e620000002400 */
[----:B---3--:R-:W-:-:S07]  /*4b50*/  FSEL R12, R12, -INF , !P3 ;  /* 0xff8000000c0c7808 */ /* 0x008fce0005800000 */
[----:B------:R-:W2:Y:S08]  /*4b60*/  MUFU.TANH R115, R17 ;  /* 0x0000001100737308 */ /* 0x000eb00000002400 */
[----:B------:R-:W3:Y:S01]  /*4b70*/  MUFU.TANH R13, R13 ;  /* 0x0000000d000d7308 */ /* 0x000ee20000002400 */
[----:B-1----:R-:W-:-:S07]  /*4b80*/  FSEL R121, R11, -INF , !P5 ;  /* 0xff8000000b797808 */ /* 0x002fce0006800000 */
[----:B------:R-:W1:Y:S01]  /*4b90*/  MUFU.TANH R100, R19 ;  /* 0x0000001300647308 */ /* 0x000e620000002400 */
[----:B--2---:R-:W-:Y:S02]  /*4ba0*/  FSEL R115, R115, -INF , !P4 ;  /* 0xff80000073737808 */ /* 0x004fe40006000000 */
[----:B---3--:R-:W-:Y:S02]  /*4bb0*/  FSEL R124, R13, -INF , !P2 ;  /* 0xff8000000d7c7808 */ /* 0x008fe40005000000 */
[----:B-1----:R-:W-:Y:S01]  /*4bc0*/  FSEL R100, R100, -INF , !P1 ;  /* 0xff80000064647808 */ /* 0x002fe20004800000 */
        /* <DEDUP_REMOVED lines=32> */
.L_x_513:
        /* <DEDUP_REMOVED lines=51> */
[----:B------:R-:W-:Y:S01]  /*5100*/  FSEL R5, R104, RZ, P1 ;  /* 0x000000ff68057208 */ /* 0x000fe20000800000 */
[----:B------:R-:W-:Y:S01]  /*5110*/  FFMA.FTZ R102, R9, c[0x0][0x23c], -R166 ;  /* 0x00008f0009667a23 */ /* 0x000fe200000108a6 */
[----:B------:R-:W-:Y:S01]  /*5120*/  FSEL R7, R3, RZ, P0 ;  /* 0x000000ff03077208 */ /* 0x000fe20000000000 */
[----:B------:R-:W-:Y:S01]  /*5130*/  MUFU.EX2 R108, R108 ;  /* 0x0000006c006c7308 */ /* 0x000fe20000000800 */
[----:B------:R-:W-:Y:S01]  /*5140*/  FSEL R103, R103, RZ, P0 ;  /* 0x000000ff67677208 */ /* 0x000fe20000000000 */
[----:B------:R-:W-:Y:S01]  /*5150*/  FADD.FTZ R5, R2, -R5 ;  /* 0x8000000502057221 */ /* 0x000fe20000010000 */
[----:B------:R-:W-:Y:S01]  /*5160*/  ISETP.GE.AND P0, PT, R120, 0x3, PT ;  /* 0x000000037800780c */ /* 0x000fe20003f06270 */
[----:B------:R-:W-:-:S02]  /*5170*/  FADD.FTZ R7, R0, -R7 ;  /* 0x8000000700077221 */ /* 0x000fc40000010000 */
[----:B------:R-:W-:Y:S02]  /*5180*/  FMUL.FTZ R110, R5, c[0x0][0x23c] ;  /* 0x00008f00056e7a20 */ /* 0x000fe40000410000 */
[----:B------:R-:W-:Y:S01]  /*5190*/  FMUL.FTZ R109, R7, c[0x0][0x23c] ;  /* 0x00008f00076d7a20 */ /* 0x000fe20000410000 */
[----:B------:R-:W-:Y:S01]  /*51a0*/  MUFU.EX2 R102, R102 ;  /* 0x0000006600667308 */ /* 0x000fe20000000800 */
[--C-:B------:R-:W-:Y:S02]  /*51b0*/  FFMA.FTZ R101, R12, c[0x0][0x23c], -R103.reuse ;  /* 0x00008f000c657a23 */ /* 0x100fe40000010867 */
[--C-:B------:R-:W-:Y:S02]  /*51c0*/  FFMA.FTZ R2, R8, c[0x0][0x23c], -R103.reuse ;  /* 0x00008f0008027a23 */ /* 0x100fe40000010867 */
[--C-:B------:R-:W-:Y:S01]  /*51d0*/  FFMA.FTZ R107, R6, c[0x0][0x23c], -R103.reuse ;  /* 0x00008f00066b7a23 */ /* 0x100fe20000010867 */
[----:B------:R-:W-:Y:S01]  /*51e0*/  LDSM.16.MT88.4 R8, [R140+0x8000] ;  /* 0x008000008c08783b */ /* 0x000fe20000004200 */
[----:B------:R-:W-:Y:S01]  /*51f0*/  FFMA.FTZ R0, R4, c[0x0][0x23c], -R103 ;  /* 0x00008f0004007a23 */ /* 0x000fe20000010867 */
[----:B------:R-:W1:Y:S01]  /*5200*/  MUFU.EX2 R110, R110 ;  /* 0x0000006e006e7308 */ /* 0x000e620000000800 */
[----:B------:R-:W-:-:S02]  /*5210*/  FFMA.FTZ R176, R167, c[0x0][0x23c], -R166 ;  /* 0x00008f00a7b07a23 */ /* 0x000fc400000108a6 */
[--C-:B------:R-:W-:Y:S02]  /*5220*/  FFMA.FTZ R172, R127, c[0x0][0x23c], -R166.reuse ;  /* 0x00008f007fac7a23 */ /* 0x100fe400000108a6 */
[--C-:B------:R-:W-:Y:S02]  /*5230*/  FFMA.FTZ R167, R157, c[0x0][0x23c], -R166.reuse ;  /* 0x00008f009da77a23 */ /* 0x100fe400000108a6 */
[----:B------:R-:W-:Y:S01]  /*5240*/  FFMA.FTZ R127, R125, c[0x0][0x23c], -R166 ;  /* 0x00008f007d7f7a23 */ /* 0x000fe200000108a6 */
[----:B------:R-:W2:Y:S01]  /*5250*/  MUFU.EX2 R109, R109 ;  /* 0x0000006d006d7308 */ /* 0x000ea20000000800 */
[--C-:B------:R-:W-:Y:S02]  /*5260*/  FFMA.FTZ R174, R174, c[0x0][0x23c], -R103.reuse ;  /* 0x00008f00aeae7a23 */ /* 0x100fe40000010867 */
[--C-:B------:R-:W-:Y:S02]  /*5270*/  FFMA.FTZ R157, R188, c[0x0][0x23c], -R103.reuse ;  /* 0x00008f00bc9d7a23 */ /* 0x100fe40000010867 */
[----:B------:R-:W-:-:S02]  /*5280*/  FFMA.FTZ R168, R168, c[0x0][0x23c], -R103 ;  /* 0x00008f00a8a87a23 */ /* 0x000fc40000010867 */
[----:B------:R-:W-:Y:S01]  /*5290*/  FFMA.FTZ R125, R186, c[0x0][0x23c], -R103 ;  /* 0x00008f00ba7d7a23 */ /* 0x000fe20000010867 */
[----:B------:R-:W-:Y:S01]  /*52a0*/  MUFU.EX2 R106, R106 ;  /* 0x0000006a006a7308 */ /* 0x000fe20000000800 */
[-C--:B-1----:R-:W-:Y:S02]  /*52b0*/  FMUL.FTZ R28, R72, R110.reuse ;  /* 0x0000006e481c7220 */ /* 0x082fe40000410000 */
[-C--:B------:R-:W-:Y:S02]  /*52c0*/  FMUL.FTZ R29, R73, R110.reuse ;  /* 0x0000006e491d7220 */ /* 0x080fe40000410000 */
[----:B------:R-:W-:Y:S01]  /*52d0*/  FMUL.FTZ R4, R96, R110 ;  /* 0x0000006e60047220 */ /* 0x000fe20000410000 */
[----:B------:R-:W-:Y:S01]  /*52e0*/  F2FP.PACK_AB R96, R102, R108 ;  /* 0x0000006c6660723e */ /* 0x000fe200000000ff */
[----:B------:R-:W-:Y:S01]  /*52f0*/  FMUL.FTZ R5, R97, R110 ;  /* 0x0000006e61057220 */ /* 0x000fe20000410000 */
[----:B------:R-:W1:Y:S01]  /*5300*/  MUFU.EX2 R105, R105 ;  /* 0x0000006900697308 */ /* 0x000e620000000800 */
[----:B--2---:R-:W-:-:S02]  /*5310*/  FMUL.FTZ R30, R74, R109 ;  /* 0x0000006d4a1e7220 */ /* 0x004fc40000410000 */
[-C--:B------:R-:W-:Y:S02]  /*5320*/  FMUL.FTZ R31, R75, R109.reuse ;  /* 0x0000006d4b1f7220 */ /* 0x080fe40000410000 */
[----:B------:R-:W2:Y:S01]  /*5330*/  LDSM.16.MT88.4 R72, [R140+0xa000] ;  /* 0x00a000008c48783b */ /* 0x000ea20000004200 */
[-C--:B------:R-:W-:Y:S02]  /*5340*/  FMUL.FTZ R6, R98, R109.reuse ;  /* 0x0000006d62067220 */ /* 0x080fe40000410000 */
[----:B------:R-:W-:Y:S01]  /*5350*/  MUFU.EX2 R101, R101 ;  /* 0x0000006500657308 */ /* 0x000fe20000000800 */
[----:B------:R-:W-:Y:S02]  /*5360*/  FMUL.FTZ R7, R99, R109 ;  /* 0x0000006d63077220 */ /* 0x000fe40000410000 */
[-C--:B------:R-:W-:Y:S02]  /*5370*/  FMUL.FTZ R68, R68, R110.reuse ;  /* 0x0000006e44447220 */ /* 0x080fe40000410000 */
[----:B------:R-:W-:-:S02]  /*5380*/  FMUL.FTZ R69, R69, R110 ;  /* 0x0000006e45457220 */ /* 0x000fc40000410000 */
[-C--:B------:R-:W-:Y:S01]  /*5390*/  FMUL.FTZ R70, R70, R109.reuse ;  /* 0x0000006d46467220 */ /* 0x080fe20000410000 */
[----:B------:R-:W3:Y:S01]  /*53a0*/  MUFU.EX2 R2, R2 ;  /* 0x0000000200027308 */ /* 0x000ee20000000800 */
[----:B-1----:R-:W-:Y:S01]  /*53b0*/  F2FP.PACK_AB R98, R105, R106 ;  /* 0x0000006a6962723e */ /* 0x002fe200000000ff */
[-C--:B------:R-:W-:Y:S02]  /*53c0*/  FMUL.FTZ R71, R71, R109.reuse ;  /* 0x0000006d47477220 */ /* 0x080fe40000410000 */
[-C--:B------:R-:W-:Y:S02]  /*53d0*/  FMUL.FTZ R36, R36, R110.reuse ;  /* 0x0000006e24247220 */ /* 0x080fe40000410000 */
[----:B------:R-:W-:Y:S02]  /*53e0*/  FMUL.FTZ R37, R37, R110 ;  /* 0x0000006e25257220 */ /* 0x000fe40000410000 */
[----:B------:R-:W-:Y:S01]  /*53f0*/  MUFU.EX2 R107, R107 ;  /* 0x0000006b006b7308 */ /* 0x000fe20000000800 */
[----:B------:R-:W-:-:S02]  /*5400*/  FMUL.FTZ R38, R38, R109 ;  /* 0x0000006d26267220 */ /* 0x000fc40000410000 */
[----:B------:R-:W-:Y:S02]  /*5410*/  FMUL.FTZ R39, R39, R109 ;  /* 0x0000006d27277220 */ /* 0x000fe40000410000 */
[-C--:B------:R-:W-:Y:S02]  /*5420*/  FMUL.FTZ R40, R40, R110.reuse ;  /* 0x0000006e28287220 */ /* 0x080fe40000410000 */
[-C--:B------:R-:W-:Y:S01]  /*5430*/  FMUL.FTZ R41, R41, R110.reuse ;  /* 0x0000006e29297220 */ /* 0x080fe20000410000 */
[----:B------:R-:W1:Y:S01]  /*5440*/  MUFU.EX2 R0, R0 ;  /* 0x0000000000007308 */ /* 0x000e620000000800 */
[----:B---3--:R-:W-:Y:S01]  /*5450*/  F2FP.PACK_AB R97, R2, R101 ;  /* 0x000000650261723e */ /* 0x008fe200000000ff */
[-C--:B------:R-:W-:Y:S02]  /*5460*/  FMUL.FTZ R42, R42, R109.reuse ;  /* 0x0000006d2a2a7220 */ /* 0x080fe40000410000 */
[----:B------:R-:W-:Y:S02]  /*5470*/  FMUL.FTZ R43, R43, R109 ;  /* 0x0000006d2b2b7220 */ /* 0x000fe40000410000 */
[----:B------:R-:W-:-:S02]  /*5480*/  FMUL.FTZ R44, R44, R110 ;  /* 0x0000006e2c2c7220 */ /* 0x000fc40000410000 */
[-C--:B------:R-:W-:Y:S01]  /*5490*/  FMUL.FTZ R45, R45, R110.reuse ;  /* 0x0000006e2d2d7220 */ /* 0x080fe20000410000 */
[----:B------:R-:W-:Y:S01]  /*54a0*/  MUFU.EX2 R176, R176 ;  /* 0x000000b000b07308 */ /* 0x000fe20000000800 */
[-C--:B------:R-:W-:Y:S02]  /*54b0*/  FMUL.FTZ R46, R46, R109.reuse ;  /* 0x0000006d2e2e7220 */ /* 0x080fe40000410000 */
[----:B------:R-:W-:Y:S02]  /*54c0*/  FMUL.FTZ R47, R47, R109 ;  /* 0x0000006d2f2f7220 */ /* 0x000fe40000410000 */
[-C--:B------:R-:W-:Y:S01]  /*54d0*/  FMUL.FTZ R48, R48, R110.reuse ;  /* 0x0000006e30307220 */ /* 0x080fe20000410000 */
[----:B-1----:R-:W-:Y:S01]  /*54e0*/  F2FP.PACK_AB R99, R0, R107 ;  /* 0x0000006b0063723e */ /* 0x002fe200000000ff */
[----:B------:R-:W-:Y:S01]  /*54f0*/  FMUL.FTZ R49, R49, R110 ;  /* 0x0000006e31317220 */ /* 0x000fe20000410000 */
[----:B------:R-:W1:Y:S01]  /*5500*/  MUFU.EX2 R167, R167 ;  /* 0x000000a700a77308 */ /* 0x000e620000000800 */
[----:B------:R-:W-:-:S02]  /*5510*/  FMUL.FTZ R50, R50, R109 ;  /* 0x0000006d32327220 */ /* 0x000fc40000410000 */
[-C--:B------:R-:W-:Y:S02]  /*5520*/  FMUL.FTZ R51, R51, R109.reuse ;  /* 0x0000006d33337220 */ /* 0x080fe40000410000 */
[C---:B------:R-:W-:Y:S01]  /*5530*/  HMMA.16816.F32 R28, R96.reuse, R32, R28 ;  /* 0x00000020601c723c */ /* 0x040fe2000000181c */
[-C--:B------:R-:W-:Y:S02]  /*5540*/  FMUL.FTZ R20, R80, R110.reuse ;  /* 0x0000006e50147220 */ /* 0x080fe40000410000 */
[-C--:B------:R-:W-:Y:S01]  /*5550*/  FMUL.FTZ R21, R81, R110.reuse ;  /* 0x0000006e51157220 */ /* 0x080fe20000410000 */
[----:B------:R-:W-:Y:S01]  /*5560*/  MUFU.EX2 R172, R172 ;  /* 0x000000ac00ac7308 */ /* 0x000fe20000000800 */
[-C--:B------:R-:W-:Y:S02]  /*5570*/  FMUL.FTZ R22, R82, R109.reuse ;  /* 0x0000006d52167220 */ /* 0x080fe40000410000 */
[----:B------:R-:W-:Y:S01]  /*5580*/  FMUL.FTZ R23, R83, R109 ;  /* 0x0000006d53177220 */ /* 0x000fe20000410000 */
[----:B------:R-:W-:Y:S01]  /*5590*/  HMMA.16816.F32 R32, R96, R34, R68 ;  /* 0x000000226020723c */ /* 0x000fe20000001844 */
[----:B------:R-:W3:Y:S01]  /*55a0*/  LDSM.16.MT88.4 R68, [R138+0xa000] ;  /* 0x00a000008a44783b */ /* 0x000ee20000004200 */
[----:B------:R-:W-:-:S02]  /*55b0*/  FMUL.FTZ R76, R76, R110 ;  /* 0x0000006e4c4c7220 */ /* 0x000fc40000410000 */
[-C--:B------:R-:W-:Y:S01]  /*55c0*/  FMUL.FTZ R77, R77, R110.reuse ;  /* 0x0000006e4d4d7220 */ /* 0x080fe20000410000 */
[----:B------:R-:W-:Y:S01]  /*55d0*/  MUFU.EX2 R127, R127 ;  /* 0x0000007f007f7308 */ /* 0x000fe20000000800 */
[-C--:B------:R-:W-:Y:S02]  /*55e0*/  FMUL.FTZ R78, R78, R109.reuse ;  /* 0x0000006d4e4e7220 */ /* 0x080fe40000410000 */
[C---:B--2---:R-:W-:Y:S01]  /*55f0*/  HMMA.16816.F32 R36, R96.reuse, R72, R36 ;  /* 0x000000486024723c */ /* 0x044fe20000001824 */
[-C--:B------:R-:W-:Y:S02]  /*5600*/  FMUL.FTZ R79, R79, R109.reuse ;  /* 0x0000006d4f4f7220 */ /* 0x080fe40000410000 */
[-C--:B------:R-:W-:Y:S02]  /*5610*/  FMUL.FTZ R52, R52, R110.reuse ;  /* 0x0000006e34347220 */ /* 0x080fe40000410000 */
[----:B------:R-:W-:Y:S01]  /*5620*/  FMUL.FTZ R53, R53, R110 ;  /* 0x0000006e35357220 */ /* 0x000fe20000410000 */
[----:B------:R-:W-:Y:S01]  /*5630*/  MUFU.EX2 R174, R174 ;  /* 0x000000ae00ae7308 */ /* 0x000fe20000000800 */
[-C--:B------:R-:W-:Y:S01]  /*5640*/  FMUL.FTZ R54, R54, R109.reuse ;  /* 0x0000006d36367220 */ /* 0x080fe20000410000 */
[----:B------:R-:W-:Y:S01]  /*5650*/  HMMA.16816.F32 R40, R96, R74, R40 ;  /* 0x0000004a6028723c */ /* 0x000fe20000001828 */
[----:B------:R-:W2:Y:S01]  /*5660*/  LDSM.16.MT88.4 R72, [R137+0xa000] ;  /* 0x00a000008948783b */ /* 0x000ea20000004200 */
[----:B------:R-:W-:-:S02]  /*5670*/  FMUL.FTZ R55, R55, R109 ;  /* 0x0000006d37377220 */ /* 0x000fc40000410000 */
[-C--:B------:R-:W-:Y:S02]  /*5680*/  FMUL.FTZ R56, R56, R110.reuse ;  /* 0x0000006e38387220 */ /* 0x080fe40000410000 */
[-C--:B------:R-:W-:Y:S01]  /*5690*/  FMUL.FTZ R57, R57, R110.reuse ;  /* 0x0000006e39397220 */ /* 0x080fe20000410000 */
[----:B------:R-:W4:Y:S01]  /*56a0*/  MUFU.EX2 R157, R157 ;  /* 0x0000009d009d7308 */ /* 0x000f220000000800 */
[-C--:B------:R-:W-:Y:S01]  /*56b0*/  FMUL.FTZ R58, R58, R109.reuse ;  /* 0x0000006d3a3a7220 */ /* 0x080fe20000410000 */
[C---:B------:R-:W-:Y:S01]  /*56c0*/  HMMA.16816.F32 R20, R96.reuse, R24, R20 ;  /* 0x000000186014723c */ /* 0x040fe20000001814 */
[-C--:B------:R-:W-:Y:S02]  /*56d0*/  FMUL.FTZ R59, R59, R109.reuse ;  /* 0x0000006d3b3b7220 */ /* 0x080fe40000410000 */
[-C--:B------:R-:W-:Y:S02]  /*56e0*/  FMUL.FTZ R12, R88, R110.reuse ;  /* 0x0000006e580c7220 */ /* 0x080fe40000410000 */
[----:B------:R-:W-:Y:S01]  /*56f0*/  FMUL.FTZ R13, R89, R110 ;  /* 0x0000006e590d7220 */ /* 0x000fe20000410000 */
[----:B------:R-:W-:Y:S01]  /*5700*/  MUFU.EX2 R168, R168 ;  /* 0x000000a800a87308 */ /* 0x000fe20000000800 */
[-C--:B------:R-:W-:Y:S01]  /*5710*/  FMUL.FTZ R14, R90, R109.reuse ;  /* 0x0000006d5a0e7220 */ /* 0x080fe20000410000 */
[----:B------:R-:W-:Y:S01]  /*5720*/  HMMA.16816.F32 R24, R96, R26, R76 ;  /* 0x0000001a6018723c */ /* 0x000fe2000000184c */
[----:B------:R-:W-:Y:S01]  /*5730*/  LDSM.16.MT88.4 R76, [R140+0x8800] ;  /* 0x008800008c4c783b */ /* 0x000fe20000004200 */
[----:B------:R-:W-:-:S02]  /*5740*/  FMUL.FTZ R15, R91, R109 ;  /* 0x0000006d5b0f7220 */ /* 0x000fc40000410000 */
[-C--:B------:R-:W-:Y:S02]  /*5750*/  FMUL.FTZ R92, R92, R110.reuse ;  /* 0x0000006e5c5c7220 */ /* 0x080fe40000410000 */
[-C--:B------:R-:W-:Y:S01]  /*5760*/  FMUL.FTZ R93, R93, R110.reuse ;  /* 0x0000006e5d5d7220 */ /* 0x080fe20000410000 */
[----:B------:R-:W5:Y:S01]  /*5770*/  MUFU.EX2 R125, R125 ;  /* 0x0000007d007d7308 */ /* 0x000f620000000800 */
[C---:B---3--:R-:W-:Y:S01]  /*5780*/  HMMA.16816.F32 R44, R96.reuse, R68, R44 ;  /* 0x00000044602c723c */ /* 0x048fe2000000182c */
[-C--:B------:R-:W-:Y:S02]  /*5790*/  FMUL.FTZ R94, R94, R109.reuse ;  /* 0x0000006d5e5e7220 */ /* 0x080fe40000410000 */
        /* <DEDUP_REMOVED lines=8> */
[C---:B--2---:R-:W-:Y:S01]  /*5820*/  HMMA.16816.F32 R52, R96.reuse, R72, R52 ;  /* 0x000000486034723c */ /* 0x044fe20000001834 */
[-C--:B------:R-:W-:Y:S02]  /*5830*/  FMUL.FTZ R61, R61, R110.reuse ;  /* 0x0000006e3d3d7220 */ /* 0x080fe40000410000 */
[-C--:B------:R-:W-:Y:S02]  /*5840*/  FMUL.FTZ R62, R62, R109.reuse ;  /* 0x0000006d3e3e7220 */ /* 0x080fe40000410000 */
[----:B------:R-:W-:Y:S02]  /*5850*/  FMUL.FTZ R63, R63, R109 ;  /* 0x0000006d3f3f7220 */ /* 0x000fe40000410000 */
[-C--:B------:R-:W-:Y:S01]  /*5860*/  FMUL.FTZ R64, R64, R110.reuse ;  /* 0x0000006e40407220 */ /* 0x080fe20000410000 */
[----:B------:R-:W-:Y:S01]  /*5870*/  HMMA.16816.F32 R56, R96, R74, R56 ;  /* 0x0000004a6038723c */ /* 0x000fe20000001838 */
[----:B------:R-:W2:Y:S01]  /*5880*/  LDSM.16.MT88.4 R72, [R138+0x8800] ;  /* 0x008800008a48783b */ /* 0x000ea20000004200 */
[----:B------:R-:W-:-:S02]  /*5890*/  FMUL.FTZ R65, R65, R110 ;  /* 0x0000006e41417220 */ /* 0x000fc40000410000 */
[-C--:B------:R-:W-:Y:S02]  /*58a0*/  FMUL.FTZ R66, R66, R109.reuse ;  /* 0x0000006d42427220 */ /* 0x080fe40000410000 */
[----:B------:R-:W-:Y:S02]  /*58b0*/  FMUL.FTZ R67, R67, R109 ;  /* 0x0000006d43437220 */ /* 0x000fe40000410000 */
[C---:B------:R-:W-:Y:S01]  /*58c0*/  HMMA.16816.F32 R4, R96.reuse, R8, R4 ;  /* 0x000000086004723c */ /* 0x040fe20000001804 */
[--C-:B------:R-:W-:Y:S02]  /*58d0*/  FFMA.FTZ R188, R169, c[0x0][0x23c], -R166.reuse ;  /* 0x00008f00a9bc7a23 */ /* 0x100fe400000108a6 */
[--C-:B------:R-:W-:Y:S02]  /*58e0*/  FFMA.FTZ R186, R173, c[0x0][0x23c], -R166.reuse ;  /* 0x00008f00adba7a23 */ /* 0x100fe400000108a6 */
[--C-:B------:R-:W-:Y:S02]  /*58f0*/  FFMA.FTZ R169, R177, c[0x0][0x23c], -R166.reuse ;  /* 0x00008f00b1a97a23 */ /* 0x100fe400000108a6 */
[--C-:B------:R-:W-:Y:S01]  /*5900*/  FFMA.FTZ R190, R180, c[0x0][0x23c], -R103.reuse ;  /* 0x00008f00b4be7a23 */ /* 0x100fe20000010867 */
[----:B------:R-:W-:Y:S01]  /*5910*/  HMMA.16816.F32 R12, R96, R16, R12 ;  /* 0x00000010600c723c */ /* 0x000fe2000000180c */
[----:B------:R-:W-:Y:S01]  /*5920*/  FFMA.FTZ R175, R175, c[0x0][0x23c], -R166 ;  /* 0x00008f00afaf7a23 */ /* 0x000fe200000108a6 */
[----:B------:R-:W-:Y:S01]  /*5930*/  MUFU.EX2 R188, R188 ;  /* 0x000000bc00bc7308 */ /* 0x000fe20000000800 */
[----:B------:R-:W-:-:S02]  /*5940*/  FFMA.FTZ R177, R182, c[0x0][0x23c], -R103 ;  /* 0x00008f00b6b17a23 */ /* 0x000fc40000010867 */
[--C-:B------:R-:W-:Y:S02]  /*5950*/  FFMA.FTZ R180, R184, c[0x0][0x23c], -R103.reuse ;  /* 0x00008f00b8b47a23 */ /* 0x100fe40000010867 */
[--C-:B------:R-:W-:Y:S01]  /*5960*/  FFMA.FTZ R173, R178, c[0x0][0x23c], -R103.reuse ;  /* 0x00008f00b2ad7a23 */ /* 0x100fe20000010867 */
[C---:B------:R-:W-:Y:S01]  /*5970*/  HMMA.16816.F32 R8, R96.reuse, R10, R92 ;  /* 0x0000000a6008723c */ /* 0x040fe2000000185c */
[----:B------:R-:W-:Y:S01]  /*5980*/  LDSM.16.MT88.4 R92, [R140+0x9800] ;  /* 0x009800008c5c783b */ /* 0x000fe20000004200 */
[----:B------:R-:W-:Y:S01]  /*5990*/  MUFU.EX2 R175, R175 ;  /* 0x000000af00af7308 */ /* 0x000fe20000000800 */
[--C-:B------:R-:W-:Y:S02]  /*59a0*/  FFMA.FTZ R178, R111, c[0x0][0x23c], -R166.reuse ;  /* 0x00008f006fb27a23 */ /* 0x100fe400000108a6 */
[--C-:B------:R-:W-:Y:S02]  /*59b0*/  FFMA.FTZ R113, R113, c[0x0][0x23c], -R166.reuse ;  /* 0x00008f0071717a23 */ /* 0x100fe400000108a6 */
[--C-:B------:R-:W-:Y:S01]  /*59c0*/  FFMA.FTZ R111, R121, c[0x0][0x23c], -R166.reuse ;  /* 0x00008f00796f7a23 */ /* 0x100fe200000108a6 */
[----:B------:R-:W-:Y:S01]  /*59d0*/  HMMA.16816.F32 R16, R96, R18, R84 ;  /* 0x000000126010723c */ /* 0x000fe20000001854 */
[----:B------:R-:W-:Y:S01]  /*59e0*/  FFMA.FTZ R166, R115, c[0x0][0x23c], -R166 ;  /* 0x00008f0073a67a23 */ /* 0x000fe200000108a6 */
[----:B------:R-:W-:Y:S01]  /*59f0*/  MUFU.EX2 R186, R186 ;  /* 0x000000ba00ba7308 */ /* 0x000fe20000000800 */
[--C-:B------:R-:W-:Y:S01]  /*5a00*/  FFMA.FTZ R115, R112, c[0x0][0x23c], -R103.reuse ;  /* 0x00008f0070737a23 */ /* 0x100fe20000010867 */
[----:B------:R-:W-:Y:S01]  /*5a10*/  LDSM.16.MT88.4 R84, [R138+0x9800] ;  /* 0x009800008a54783b */ /* 0x000fe20000004200 */
[----:B------:R-:W-:-:S02]  /*5a20*/  FFMA.FTZ R114, R114, c[0x0][0x23c], -R103 ;  /* 0x00008f0072727a23 */ /* 0x000fc40000010867 */
[--C-:B------:R-:W-:Y:S01]  /*5a30*/  FFMA.FTZ R112, R124, c[0x0][0x23c], -R103.reuse ;  /* 0x00008f007c707a23 */ /* 0x100fe20000010867 */
[C---:B---3--:R-:W-:Y:S01]  /*5a40*/  HMMA.16816.F32 R60, R96.reuse, R68, R60 ;  /* 0x00000044603c723c */ /* 0x048fe2000000183c */
[----:B------:R-:W-:Y:S01]  /*5a50*/  FFMA.FTZ R121, R100, c[0x0][0x23c], -R103 ;  /* 0x00008f0064797a23 */ /* 0x000fe20000010867 */
[----:B------:R-:W-:Y:S01]  /*5a60*/  MUFU.EX2 R169, R169 ;  /* 0x000000a900a97308 */ /* 0x000fe20000000800 */
[----:B------:R-:W-:Y:S02]  /*5a70*/  FFMA.FTZ R171, R171, R110, R108 ;  /* 0x0000006eabab7223 */ /* 0x000fe4000001006c */
[----:B------:R-:W-:Y:S02]  /*5a80*/  FFMA.FTZ R109, R170, R109, R101 ;  /* 0x0000006daa6d7223 */ /* 0x000fe40000010065 */
[----:B-1----:R-:W-:Y:S01]  /*5a90*/  F2FP.PACK_AB R68, R167, R176 ;  /* 0x000000b0a744723e */ /* 0x002fe200000000ff */
[----:B------:R-:W-:Y:S01]  /*5aa0*/  HMMA.16816.F32 R64, R96, R70, R64 ;  /* 0x000000466040723c */ /* 0x000fe20000001840 */
[----:B----4-:R-:W-:Y:S01]  /*5ab0*/  F2FP.PACK_AB R69, R157, R174 ;  /* 0x000000ae9d45723e */ /* 0x010fe200000000ff */
[----:B------:R-:W-:Y:S01]  /*5ac0*/  MUFU.EX2 R190, R190 ;  /* 0x000000be00be7308 */ /* 0x000fe20000000800 */
[----:B------:R-:W-:-:S02]  /*5ad0*/  FADD.FTZ R171, R102, R171 ;  /* 0x000000ab66ab7221 */ /* 0x000fc40000010000 */
[----:B------:R-:W-:Y:S02]  /*5ae0*/  FADD.FTZ R2, R2, R109 ;  /* 0x0000006d02027221 */ /* 0x000fe40000010000 */
[----:B------:R-:W-:Y:S01]  /*5af0*/  F2FP.PACK_AB R70, R127, R172 ;  /* 0x000000ac7f46723e */ /* 0x000fe200000000ff */
[----:B------:R-:W-:Y:S01]  /*5b00*/  FADD.FTZ R106, R106, R171 ;  /* 0x000000ab6a6a7221 */ /* 0x000fe20000010000 */
[----:B-----5:R-:W-:Y:S01]  /*5b10*/  F2FP.PACK_AB R71, R125, R168 ;  /* 0x000000a87d47723e */ /* 0x020fe200000000ff */
[----:B------:R-:W-:Y:S01]  /*5b20*/  MUFU.EX2 R177, R177 ;  /* 0x000000b100b17308 */ /* 0x000fe20000000800 */
[----:B------:R-:W-:Y:S01]  /*5b30*/  FADD.FTZ R107, R107, R2 ;  /* 0x000000026b6b7221 */ /* 0x000fe20000010000 */
[-C--:B------:R-:W-:Y:S01]  /*5b40*/  MOV R2, R104.reuse ;  /* 0x0000006800027202 */ /* 0x080fe20000000f00 */
[----:B------:R-:W-:Y:S01]  /*5b50*/  FADD.FTZ R105, R105, R106 ;  /* 0x0000006a69697221 */ /* 0x000fe20000010000 */
[----:B------:R-:W-:Y:S01]  /*5b60*/  @P0 MOV R2, R104 ;  /* 0x0000006800020202 */ /* 0x000fe20000000f00 */
[----:B------:R-:W-:Y:S01]  /*5b70*/  FADD.FTZ R107, R0, R107 ;  /* 0x0000006b006b7221 */ /* 0x000fe20000010000 */
[C---:B------:R-:W-:Y:S01]  /*5b80*/  HMMA.16816.F32 R4, R68.reuse, R76, R4 ;  /* 0x0000004c4404723c */ /* 0x040fe20000001804 */
[----:B------:R-:W-:Y:S01]  /*5b90*/  FADD.FTZ R176, R176, R105 ;  /* 0x00000069b0b07221 */ /* 0x000fe20000010000 */
[----:B------:R-:W-:Y:S01]  /*5ba0*/  MUFU.EX2 R180, R180 ;  /* 0x000000b400b47308 */ /* 0x000fe20000000800 */
[----:B------:R-:W-:Y:S01]  /*5bb0*/  FADD.FTZ R174, R174, R107 ;  /* 0x0000006baeae7221 */ /* 0x000fe20000010000 */
[-C--:B------:R-:W-:Y:S01]  /*5bc0*/  MOV R0, R3.reuse ;  /* 0x0000000300007202 */ /* 0x080fe20000000f00 */
[----:B------:R-:W-:Y:S01]  /*5bd0*/  FADD.FTZ R167, R167, R176 ;  /* 0x000000b0a7a77221 */ /* 0x000fe20000010000 */
[----:B------:R-:W-:Y:S01]  /*5be0*/  @P0 MOV R0, R3 ;  /* 0x0000000300000202 */ /* 0x000fe20000000f00 */
[----:B------:R-:W-:Y:S01]  /*5bf0*/  FADD.FTZ R157, R157, R174 ;  /* 0x000000ae9d9d7221 */ /* 0x000fe20000010000 */
[----:B------:R-:W-:Y:S01]  /*5c00*/  HMMA.16816.F32 R8, R68, R78, R8 ;  /* 0x0000004e4408723c */ /* 0x000fe20000001808 */
[----:B------:R-:W1:Y:S01]  /*5c10*/  LDSM.16.MT88.4 R76, [R137+0x8800] ;  /* 0x00880000894c783b */ /* 0x000e620000004200 */
[----:B------:R-:W-:Y:S01]  /*5c20*/  MUFU.EX2 R173, R173 ;  /* 0x000000ad00ad7308 */ /* 0x000fe20000000800 */
[----:B------:R-:W-:Y:S01]  /*5c30*/  FADD.FTZ R172, R172, R167 ;  /* 0x000000a7acac7221 */ /* 0x000fe20000010000 */
[----:B------:R-:W-:Y:S01]  /*5c40*/  @P0 IADD3 R167, R120, -0x3, RZ ;  /* 0xfffffffd78a70810 */ /* 0x000fe20007ffe0ff */
[----:B------:R-:W-:-:S02]  /*5c50*/  FADD.FTZ R168, R168, R157 ;  /* 0x0000009da8a87221 */ /* 0x000fc40000010000 */
[----:B------:R-:W-:Y:S01]  /*5c60*/  FADD.FTZ R127, R127, R172 ;  /* 0x000000ac7f7f7221 */ /* 0x000fe20000010000 */
[C---:B--2---:R-:W-:Y:S01]  /*5c70*/  HMMA.16816.F32 R12, R68.reuse, R72, R12 ;  /* 0x00000048440c723c */ /* 0x044fe2000000180c */
[----:B------:R-:W-:Y:S01]  /*5c80*/  FADD.FTZ R125, R125, R168 ;  /* 0x000000a87d7d7221 */ /* 0x000fe20000010000 */
[----:B------:R-:W-:Y:S06]  /*5c90*/  MUFU.EX2 R178, R178 ;  /* 0x000000b200b27308 */ /* 0x000fec0000000800 */
[C---:B------:R-:W-:Y:S01]  /*5ca0*/  HMMA.16816.F32 R16, R68.reuse, R74, R16 ;  /* 0x0000004a4410723c */ /* 0x040fe20000001810 */
[----:B------:R-:W2:Y:S01]  /*5cb0*/  LDSM.16.MT88.4 R72, [R136+0x8800] ;  /* 0x008800008848783b */ /* 0x000ea20000004200 */
[----:B------:R-:W3:Y:S08]  /*5cc0*/  MUFU.EX2 R113, R113 ;  /* 0x0000007100717308 */ /* 0x000ef00000000800 */
[----:B------:R-:W-:Y:S08]  /*5cd0*/  MUFU.EX2 R111, R111 ;  /* 0x0000006f006f7308 */ /* 0x000ff00000000800 */
[----:B------:R-:W4:Y:S01]  /*5ce0*/  MUFU.EX2 R166, R166 ;  /* 0x000000a600a67308 */ /* 0x000f220000000800 */
[----:B---3--:R-:W-:Y:S01]  /*5cf0*/  F2FP.PACK_AB R100, R113, R178 ;  /* 0x000000b27164723e */ /* 0x008fe200000000ff */
[C---:B-1----:R-:W-:Y:S06]  /*5d00*/  HMMA.16816.F32 R20, R68.reuse, R76, R20 ;  /* 0x0000004c4414723c */ /* 0x042fec0000001814 */
[----:B------:R-:W-:Y:S02]  /*5d10*/  MUFU.EX2 R115, R115 ;  /* 0x0000007300737308 */ /* 0x000fe40000000800 */
[C---:B------:R-:W-:Y:S01]  /*5d20*/  HMMA.16816.F32 R24, R68.reuse, R78, R24 ;  /* 0x0000004e4418723c */ /* 0x040fe20000001818 */
[----:B------:R-:W1:Y:S05]  /*5d30*/  LDSM.16.MT88.4 R76, [R140+0xa800] ;  /* 0x00a800008c4c783b */ /* 0x000e6a0000004200 */
[----:B------:R-:W3:Y:S01]  /*5d40*/  MUFU.EX2 R114, R114 ;  /* 0x0000007200727308 */ /* 0x000ee20000000800 */
[----:B----4-:R-:W-:Y:S01]  /*5d50*/  F2FP.PACK_AB R102, R166, R111 ;  /* 0x0000006fa666723e */ /* 0x010fe200000000ff */
[C---:B--2---:R-:W-:Y:S06]  /*5d60*/  HMMA.16816.F32 R28, R68.reuse, R72, R28 ;  /* 0x00000048441c723c */ /* 0x044fec000000181c */
[----:B------:R-:W-:Y:S02]  /*5d70*/  MUFU.EX2 R112, R112 ;  /* 0x0000007000707308 */ /* 0x000fe40000000800 */
[----:B------:R-:W-:Y:S01]  /*5d80*/  HMMA.16816.F32 R32, R68, R74, R32 ;  /* 0x0000004a4420723c */ /* 0x000fe20000001820 */
[----:B------:R-:W2:Y:S05]  /*5d90*/  LDSM.16.MT88.4 R72, [R138+0xa800] ;  /* 0x00a800008a48783b */ /* 0x000eaa0000004200 */
[----:B------:R-:W4:Y:S01]  /*5da0*/  MUFU.EX2 R121, R121 ;  /* 0x0000007900797308 */ /* 0x000f220000000800 */
[----:B---3--:R-:W-:-:S02]  /*5db0*/  F2FP.PACK_AB R101, R114, R115 ;  /* 0x000000737265723e */ /* 0x008fc400000000ff */
[----:B----4-:R-:W-:Y:S01]  /*5dc0*/  F2FP.PACK_AB R103, R121, R112 ;  /* 0x000000707967723e */ /* 0x010fe200000000ff */
[C---:B-1----:R-:W-:Y:S08]  /*5dd0*/  HMMA.16816.F32 R36, R68.reuse, R76, R36 ;  /* 0x0000004c4424723c */ /* 0x042ff00000001824 */
[C---:B------:R-:W-:Y:S01]  /*5de0*/  HMMA.16816.F32 R40, R68.reuse, R78, R40 ;  /* 0x0000004e4428723c */ /* 0x040fe20000001828 */
[----:B------:R-:W1:Y:S07]  /*5df0*/  LDSM.16.MT88.4 R76, [R137+0xa800] ;  /* 0x00a80000894c783b */ /* 0x000e6e0000004200 */
[C---:B--2---:R-:W-:Y:S08]  /*5e00*/  HMMA.16816.F32 R44, R68.reuse, R72, R44 ;  /* 0x00000048442c723c */ /* 0x044ff0000000182c */
[C---:B------:R-:W-:Y:S01]  /*5e10*/  HMMA.16816.F32 R48, R68.reuse, R74, R48 ;  /* 0x0000004a4430723c */ /* 0x040fe20000001830 */
[----:B------:R-:W2:Y:S07]  /*5e20*/  LDSM.16.MT88.4 R72, [R136+0xa800] ;  /* 0x00a800008848783b */ /* 0x000eae0000004200 */
        /* <DEDUP_REMOVED lines=16> */
[----:B------:R-:W-:Y:S02]  /*5f30*/  FADD.FTZ R169, R169, R186 ;  /* 0x000000baa9a97221 */ /* 0x000fe40000010000 */
[----:B------:R-:W-:Y:S02]  /*5f40*/  FADD.FTZ R180, R173, R180 ;  /* 0x000000b4adb47221 */ /* 0x000fe40000010000 */
[----:B------:R-:W-:Y:S01]  /*5f50*/  FADD.FTZ R178, R178, R169 ;  /* 0x000000a9b2b27221 */ /* 0x000fe20000010000 */
[----:B-1----:R-:W-:Y:S01]  /*5f60*/  HMMA.16816.F32 R4, R68, R76, R4 ;  /* 0x0000004c4404723c */ /* 0x002fe20000001804 */
[----:B------:R-:W-:-:S02]  /*5f70*/  FADD.FTZ R115, R115, R180 ;  /* 0x000000b473737221 */ /* 0x000fc40000010000 */
[----:B------:R-:W-:Y:S02]  /*5f80*/  FADD.FTZ R178, R113, R178 ;  /* 0x000000b271b27221 */ /* 0x000fe40000010000 */
[----:B------:R-:W-:Y:S02]  /*5f90*/  FADD.FTZ R115, R114, R115 ;  /* 0x0000007372737221 */ /* 0x000fe40000010000 */
[----:B------:R-:W-:Y:S01]  /*5fa0*/  FADD.FTZ R111, R111, R178 ;  /* 0x000000b26f6f7221 */ /* 0x000fe20000010000 */
[----:B------:R-:W-:Y:S01]  /*5fb0*/  HMMA.16816.F32 R8, R68, R78, R8 ;  /* 0x0000004e4408723c */ /* 0x000fe20000001808 */
[----:B------:R-:W1:Y:S01]  /*5fc0*/  LDSM.16.MT88.4 R76, [R137+0x9000] ;  /* 0x00900000894c783b */ /* 0x000e620000004200 */
[----:B------:R-:W-:Y:S02]  /*5fd0*/  FADD.FTZ R112, R112, R115 ;  /* 0x0000007370707221 */ /* 0x000fe40000010000 */
[----:B------:R-:W-:Y:S02]  /*5fe0*/  FADD.FTZ R171, R166, R111 ;  /* 0x0000006fa6ab7221 */ /* 0x000fe40000010000 */
[----:B------:R-:W-:-:S02]  /*5ff0*/  FADD.FTZ R170, R121, R112 ;  /* 0x0000007079aa7221 */ /* 0x000fc40000010000 */
[C---:B--2---:R-:W-:Y:S08]  /*6000*/  HMMA.16816.F32 R12, R68.reuse, R72, R12 ;  /* 0x00000048440c723c */ /* 0x044ff0000000180c */
[----:B------:R-:W-:Y:S01]  /*6010*/  HMMA.16816.F32 R16, R68, R74, R16 ;  /* 0x0000004a4410723c */ /* 0x000fe20000001810 */
[----:B------:R-:W2:Y:S07]  /*6020*/  LDSM.16.MT88.4 R72, [R136+0x9000] ;  /* 0x009000008848783b */ /* 0x000eae0000004200 */
[C---:B------:R-:W-:Y:S01]  /*6030*/  HMMA.16816.F32 R96, R100.reuse, R92, R4 ;  /* 0x0000005c6460723c */ /* 0x040fe20000001804 */
[----:B------:R-:W-:Y:S07]  /*6040*/  LDSM.16.MT88.4 R4, [R138+0xb800] ;  /* 0x00b800008a04783b */ /* 0x000fee0000004200 */
[C---:B------:R-:W-:Y:S01]  /*6050*/  HMMA.16816.F32 R92, R100.reuse, R94, R8 ;  /* 0x0000005e645c723c */ /* 0x040fe20000001808 */
[----:B------:R-:W-:Y:S07]  /*6060*/  LDSM.16.MT88.4 R8, [R140+0xb800] ;  /* 0x00b800008c08783b */ /* 0x000fee0000004200 */
[----:B------:R-:W-:Y:S01]  /*6070*/  HMMA.16816.F32 R88, R100, R84, R12 ;  /* 0x000000546458723c */ /* 0x000fe2000000180c */
[----:B------:R-:W-:Y:S07]  /*6080*/  LDSM.16.MT88.4 R12, [R137+0xb800] ;  /* 0x00b80000890c783b */ /* 0x000fee0000004200 */
[C---:B-1----:R-:W-:Y:S08]  /*6090*/  HMMA.16816.F32 R20, R68.reuse, R76, R20 ;  /* 0x0000004c4414723c */ /* 0x042ff00000001814 */
[C---:B------:R-:W-:Y:S01]  /*60a0*/  HMMA.16816.F32 R24, R68.reuse, R78, R24 ;  /* 0x0000004e4418723c */ /* 0x040fe20000001818 */
[----:B------:R-:W1:Y:S07]  /*60b0*/  LDSM.16.MT88.4 R76, [R140+0xb000] ;  /* 0x00b000008c4c783b */ /* 0x000e6e0000004200 */
[C---:B--2---:R-:W-:Y:S08]  /*60c0*/  HMMA.16816.F32 R28, R68.reuse, R72, R28 ;  /* 0x00000048441c723c */ /* 0x044ff0000000181c */
[----:B------:R-:W-:Y:S01]  /*60d0*/  HMMA.16816.F32 R32, R68, R74, R32 ;  /* 0x0000004a4420723c */ /* 0x000fe20000001820 */
[----:B------:R-:W2:Y:S07]  /*60e0*/  LDSM.16.MT88.4 R72, [R138+0xb000] ;  /* 0x00b000008a48783b */ /* 0x000eae0000004200 */
[----:B------:R-:W-:Y:S08]  /*60f0*/  HMMA.16816.F32 R84, R100, R86, R16 ;  /* 0x000000566454723c */ /* 0x000ff00000001810 */
[C---:B-1----:R-:W-:Y:S08]  /*6100*/  HMMA.16816.F32 R36, R68.reuse, R76, R36 ;  /* 0x0000004c4424723c */ /* 0x042ff00000001824 */
[C---:B------:R-:W-:Y:S01]  /*6110*/  HMMA.16816.F32 R40, R68.reuse, R78, R40 ;  /* 0x0000004e4428723c */ /* 0x040fe20000001828 */
[----:B------:R-:W1:Y:S07]  /*6120*/  LDSM.16.MT88.4 R76, [R137+0xb000] ;  /* 0x00b00000894c783b */ /* 0x000e6e0000004200 */
[C---:B--2---:R-:W-:Y:S08]  /*6130*/  HMMA.16816.F32 R44, R68.reuse, R72, R44 ;  /* 0x00000048442c723c */ /* 0x044ff0000000182c */
[----:B------:R-:W-:Y:S01]  /*6140*/  HMMA.16816.F32 R48, R68, R74, R48 ;  /* 0x0000004a4430723c */ /* 0x000fe20000001830 */
[----:B------:R-:W2:Y:S07]  /*6150*/  LDSM.16.MT88.4 R72, [R136+0xb000] ;  /* 0x00b000008848783b */ /* 0x000eae0000004200 */
[C---:B------:R-:W-:Y:S08]  /*6160*/  HMMA.16816.F32 R36, R100.reuse, R8, R36 ;  /* 0x000000086424723c */ /* 0x040ff00000001824 */
[C---:B------:R-:W-:Y:S01]  /*6170*/  HMMA.16816.F32 R40, R100.reuse, R10, R40 ;  /* 0x0000000a6428723c */ /* 0x040fe20000001828 */
[----:B------:R-:W-:Y:S07]  /*6180*/  LDSM.16.MT88.4 R8, [R136+0xb800] ;  /* 0x00b800008808783b */ /* 0x000fee0000004200 */
        /* <DEDUP_REMOVED lines=8> */
[C---:B------:R-:W-:Y:S08]  /*6210*/  HMMA.16816.F32 R52, R100.reuse, R12, R52 ;  /* 0x0000000c6434723c */ /* 0x040ff00000001834 */
[C---:B------:R-:W-:Y:S08]  /*6220*/  HMMA.16816.F32 R56, R100.reuse, R14, R56 ;  /* 0x0000000e6438723c */ /* 0x040ff00000001838 */
[C---:B-1----:R-:W-:Y:S08]  /*6230*/  HMMA.16816.F32 R80, R100.reuse, R76, R20 ;  /* 0x0000004c6450723c */ /* 0x042ff00000001814 */
[C---:B------:R-:W-:Y:S08]  /*6240*/  HMMA.16816.F32 R76, R100.reuse, R78, R24 ;  /* 0x0000004e644c723c */ /* 0x040ff00000001818 */
[C---:B--2---:R-:W-:Y:S08]  /*6250*/  HMMA.16816.F32 R72, R100.reuse, R68, R28 ;  /* 0x000000446448723c */ /* 0x044ff0000000181c */
[C---:B------:R-:W-:Y:S08]  /*6260*/  HMMA.16816.F32 R68, R100.reuse, R70, R32 ;  /* 0x000000466444723c */ /* 0x040ff00000001820 */
[C---:B------:R-:W-:Y:S08]  /*6270*/  HMMA.16816.F32 R60, R100.reuse, R8, R60 ;  /* 0x00000008643c723c */ /* 0x040ff0000000183c */
[----:B------:R-:W-:Y:S01]  /*6280*/  HMMA.16816.F32 R64, R100, R10, R64 ;  /* 0x0000000a6440723c */ /* 0x000fe20000001840 */
[----:B------:R-:W-:Y:S05]  /*6290*/  @!UPT UIADD3 URZ, URZ, URZ, URZ ;  /* 0x0000003f3f3ff290 */ /* 0x000fea000fffe03f */
[----:B------:R-:W-:Y:S11]  /*62a0*/  @P0 BRA `(.L_x_514) ;  /* 0x0000001000000947 */ /* 0x000ff60003800000 */
.L_x_512:
[----:B------:R-:W-:-:S07]  /*62b0*/  IADD3 R167, R126, -0x1, RZ ;  /* 0xffffffff7ea77810 */ /* 0x000fce0007ffe0ff */
.L_x_514:
        /* <DEDUP_REMOVED lines=12> */
.L_x_518:
        /* <DEDUP_REMOVED lines=29> */
.L_x_516:
[----:B------:R-:W-:Y:S04]  /*6550*/  DEPBAR.LE SB0, 0x0 ;  /* 0x000080000000791a */ /* 0x000fe80000000000 */
[----:B------:R-:W-:Y:S01]  /*6560*/  BAR.SYNC.DEFER_BLOCKING 0x0 ;  /* 0x0000000000007b1d */ /* 0x000fe20000010000 */
[----:B------:R-:W-:Y:S01]  /*6570*/  SHF.R.S32.HI R2, RZ, 0x1f, R167 ;  /* 0x0000001fff027819 */ /* 0x000fe200000114a7 */
[----:B------:R-:W-:Y:S02]  /*6580*/  IMAD R0, R148, R167, RZ ;  /* 0x000000a794007224 */ /* 0x000fe400078e02ff */
[-C--:B------:R-:W-:Y:S04]  /*6590*/  IMAD.WIDE.U32 R100, R167, R149.reuse, R168 ;  /* 0x00000095a7647225 */ /* 0x080fe800078e00a8 */
[----:B------:R-:W-:Y:S01]  /*65a0*/  IMAD R0, R2, R149, R0 ;  /* 0x0000009502007224 */ /* 0x000fe200078e0200 */
[----:B------:R-:W-:Y:S04]  /*65b0*/  LEA R172, P1, R100, c[0x0][0x170], 0x1 ;  /* 0x00005c0064ac7a11 */ /* 0x000fe800078208ff */
[----:B------:R-:W-:Y:S02]  /*65c0*/  IADD3 R0, R101, R0, RZ ;  /* 0x0000000065007210 */ /* 0x000fe40007ffe0ff */
[-C--:B------:R-:W-:Y:S02]  /*65d0*/  IADD3 R174, P0, R172, R157.reuse, RZ ;  /* 0x0000009dacae7210 */ /* 0x080fe40007f1e0ff */
[----:B------:R-:W-:Y:S02]  /*65e0*/  LEA.HI.X R173, R100, c[0x0][0x174], R0, 0x1, P1 ;  /* 0x00005d0064ad7a11 */ /* 0x000fe400008f0c00 */
[-C--:B------:R-:W-:Y:S02]  /*65f0*/  IADD3 R100, P1, R174, R157.reuse, RZ ;  /* 0x0000009dae647210 */ /* 0x080fe40007f3e0ff */
[-C--:B------:R-:W-:Y:S02]  /*6600*/  IADD3.X R175, R173, R166.reuse, RZ, P0, !PT ;  /* 0x000000a6adaf7210 */ /* 0x080fe400007fe4ff */
[----:B------:R-:W-:Y:S01]  /*6610*/  IADD3 R176, P0, R100, R157, RZ ;  /* 0x0000009d64b07210 */ /* 0x000fe20007f1e0ff */
[----:B------:R-:W-:Y:S01]  /*6620*/  @!PT LDS RZ, [RZ] ;  /* 0x00000000fffff984 */ /* 0x000fe20000000800 */
[----:B------:R-:W-:Y:S01]  /*6630*/  @!PT LDS RZ, [RZ] ;  /* 0x00000000fffff984 */ /* 0x000fe20000000800 */
[----:B------:R-:W-:Y:S01]  /*6640*/  @!PT LDS RZ, [RZ] ;  /* 0x00000000fffff984 */ /* 0x000fe20000000800 */
[----:B------:R1:W-:Y:S01]  /*6650*/  LDGSTS.E.BYPASS.LTC128B.128 [R151+0x8000], [R172.64] ;  /* 0x08000000ac977fae */ /* 0x0003e2000b901d46 */
[-C--:B------:R-:W-:Y:S04]  /*6660*/  IADD3.X R101, R175, R166.reuse, RZ, P1, !PT ;  /* 0x000000a6af657210 */ /* 0x080fe80000ffe4ff */
[----:B------:R-:W-:Y:S02]  /*6670*/  IADD3.X R177, R101, R166, RZ, P0, !PT ;  /* 0x000000a665b17210 */ /* 0x000fe400007fe4ff */
[----:B------:R1:W-:Y:S01]  /*6680*/  LDGSTS.E.BYPASS.LTC128B.128 [R151+0xa000], [R172.64+0x80] ;  /* 0x0a000080ac977fae */ /* 0x0003e2000b901d46 */
[----:B------:R-:W-:Y:S06]  /*6690*/  ISETP.GT.AND P0, PT, R167, RZ, PT ;  /* 0x000000ffa700720c */ /* 0x000fec0003f04270 */
[----:B------:R2:W-:Y:S07]  /*66a0*/  LDGSTS.E.BYPASS.LTC128B.128 [R151+0x8800], [R174.64] ;  /* 0x08800000ae977fae */ /* 0x0005ee000b901d46 */
[----:B------:R2:W-:Y:S07]  /*66b0*/  LDGSTS.E.BYPASS.LTC128B.128 [R151+0xa800], [R174.64+0x80] ;  /* 0x0a800080ae977fae */ /* 0x0005ee000b901d46 */
[----:B------:R3:W-:Y:S07]  /*66c0*/  LDGSTS.E.BYPASS.LTC128B.128 [R151+0x9000], [R100.64] ;  /* 0x0900000064977fae */ /* 0x0007ee000b901d46 */
[----:B------:R3:W-:Y:S07]  /*66d0*/  LDGSTS.E.BYPASS.LTC128B.128 [R151+0xb000], [R100.64+0x80] ;  /* 0x0b00008064977fae */ /* 0x0007ee000b901d46 */
[----:B------:R4:W-:Y:S07]  /*66e0*/  LDGSTS.E.BYPASS.LTC128B.128 [R151+0x9800], [R176.64] ;  /* 0x09800000b0977fae */ /* 0x0009ee000b901d46 */
[----:B------:R4:W-:Y:S07]  /*66f0*/  LDGSTS.E.BYPASS.LTC128B.128 [R151+0xb800], [R176.64+0x80] ;  /* 0x0b800080b0977fae */ /* 0x0009ee000b901d46 */
[----:B------:R-:W-:Y:S07]  /*6700*/  LDSM.16.M88.4 R104, [R146] ;  /* 0x000000009268783b */ /* 0x000fee0000000200 */
[----:B------:R-:W5:Y:S07]  /*6710*/  LDSM.16.M88.4 R108, [R145+0x4000] ;  /* 0x00400000916c783b */ /* 0x000f6e0000000200 */
[----:B------:R-:W1:Y:S07]  /*6720*/  LDSM.16.M88.4 R112, [R145+0x4800] ;  /* 0x004800009170783b */ /* 0x000e6e0000000200 */
[----:B------:R-:W1:Y:S07]  /*6730*/  LDSM.16.M88.4 R116, [R145+0x5000] ;  /* 0x005000009174783b */ /* 0x000e6e0000000200 */
[----:B------:R-:W0:Y:S07]  /*6740*/  LDGDEPBAR ;  /* 0x00000000000079af */ /* 0x000e2e0000000000 */
[----:B------:R-:W2:Y:S07]  /*6750*/  LDSM.16.M88.4 R120, [R145+0x5800] ;  /* 0x005800009178783b */ /* 0x000eae0000000200 */
[----:B------:R-:W-:Y:S01]  /*6760*/  LDSM.16.M88.4 R124, [R134] ;  /* 0x00000000867c783b */ /* 0x000fe20000000200 */
[C---:B-----5:R-:W-:Y:S08]  /*6770*/  HMMA.16816.F32 R4, R104.reuse, R108, RZ ;  /* 0x0000006c6804723c */ /* 0x060ff000000018ff */
[C---:B------:R-:W-:Y:S01]  /*6780*/  HMMA.16816.F32 R8, R104.reuse, R110, RZ ;  /* 0x0000006e6808723c */ /* 0x040fe200000018ff */
[----:B------:R-:W-:Y:S07]  /*6790*/  LDSM.16.M88.4 R108, [R144] ;  /* 0x00000000906c783b */ /* 0x000fee0000000200 */
[C---:B-1----:R-:W-:Y:S08]  /*67a0*/  HMMA.16816.F32 R12, R104.reuse, R112, RZ ;  /* 0x00000070680c723c */ /* 0x042ff000000018ff */
[C---:B------:R-:W-:Y:S01]  /*67b0*/  HMMA.16816.F32 R16, R104.reuse, R114, RZ ;  /* 0x000000726810723c */ /* 0x040fe200000018ff */
[----:B------:R-:W1:Y:S07]  /*67c0*/  LDSM.16.M88.4 R112, [R143] ;  /* 0x000000008f70783b */ /* 0x000e6e0000000200 */
[C---:B------:R-:W-:Y:S08]  /*67d0*/  HMMA.16816.F32 R20, R104.reuse, R116, RZ ;  /* 0x000000746814723c */ /* 0x040ff000000018ff */
[C---:B------:R-:W-:Y:S01]  /*67e0*/  HMMA.16816.F32 R24, R104.reuse, R118, RZ ;  /* 0x000000766818723c */ /* 0x040fe200000018ff */
[----:B------:R-:W5:Y:S07]  /*67f0*/  LDSM.16.M88.4 R116, [R135] ;  /* 0x000000008774783b */ /* 0x000f6e0000000200 */
[C---:B--2---:R-:W-:Y:S08]  /*6800*/  HMMA.16816.F32 R28, R104.reuse, R120, RZ ;  /* 0x00000078681c723c */ /* 0x044ff000000018ff */
[----:B------:R-:W-:Y:S01]  /*6810*/  HMMA.16816.F32 R32, R104, R122, RZ ;  /* 0x0000007a6820723c */ /* 0x000fe200000018ff */
[----:B------:R-:W2:Y:S07]  /*6820*/  LDSM.16.M88.4 R104, [R133] ;  /* 0x000000008568783b */ /* 0x000eae0000000200 */
[----:B------:R-:W-:Y:S01]  /*6830*/  LDSM.16.M88.4 R120, [R139+0x4800] ;  /* 0x004800008b78783b */ /* 0x000fe20000000200 */
[C---:B-1----:R-:W-:Y:S08]  /*6840*/  HMMA.16816.F32 R4, R108.reuse, R112, R4 ;  /* 0x000000706c04723c */ /* 0x042ff00000001804 */
[C---:B------:R-:W-:Y:S01]  /*6850*/  HMMA.16816.F32 R8, R108.reuse, R114, R8 ;  /* 0x000000726c08723c */ /* 0x040fe20000001808 */
[----:B------:R-:W-:Y:S07]  /*6860*/  LDSM.16.M88.4 R112, [R142] ;  /* 0x000000008e70783b */ /* 0x000fee0000000200 */
[C---:B-----5:R-:W-:Y:S08]  /*6870*/  HMMA.16816.F32 R12, R108.reuse, R116, R12 ;  /* 0x000000746c0c723c */ /* 0x060ff0000000180c */
[C---:B------:R-:W-:Y:S01]  /*6880*/  HMMA.16816.F32 R16, R108.reuse, R118, R16 ;  /* 0x000000766c10723c */ /* 0x040fe20000001810 */
[----:B------:R-:W1:Y:S07]  /*6890*/  LDSM.16.M88.4 R116, [R139+0x4000] ;  /* 0x004000008b74783b */ /* 0x000e6e0000000200 */
[C---:B------:R-:W-:Y:S08]  /*68a0*/  HMMA.16816.F32 R20, R108.reuse, R124, R20 ;  /* 0x0000007c6c14723c */ /* 0x040ff00000001814 */
[C---:B------:R-:W-:Y:S08]  /*68b0*/  HMMA.16816.F32 R24, R108.reuse, R126, R24 ;  /* 0x0000007e6c18723c */ /* 0x040ff00000001818 */
[C---:B--2---:R-:W-:Y:S08]  /*68c0*/  HMMA.16816.F32 R28, R108.reuse, R104, R28 ;  /* 0x000000686c1c723c */ /* 0x044ff0000000181c */
[----:B------:R-:W-:Y:S01]  /*68d0*/  HMMA.16816.F32 R32, R108, R106, R32 ;  /* 0x0000006a6c20723c */ /* 0x000fe20000001820 */
[----:B------:R-:W2:Y:S07]  /*68e0*/  LDSM.16.M88.4 R104, [R139+0x5000] ;  /* 0x005000008b68783b */ /* 0x000eae0000000200 */
[----:B------:R-:W5:Y:S01]  /*68f0*/  LDSM.16.M88.4 R108, [R139+0x5800] ;  /* 0x005800008b6c783b */ /* 0x000f620000000200 */
[C---:B-1----:R-:W-:Y:S08]  /*6900*/  HMMA.16816.F32 R4, R112.reuse, R116, R4 ;  /* 0x000000747004723c */ /* 0x042ff00000001804 */
[C---:B------:R-:W-:Y:S01]  /*6910*/  HMMA.16816.F32 R8, R112.reuse, R118, R8 ;  /* 0x000000767008723c */ /* 0x040fe20000001808 */
[----:B------:R-:W-:Y:S07]  /*6920*/  LDSM.16.M88.4 R116, [R132] ;  /* 0x000000008474783b */ /* 0x000fee0000000200 */
[C---:B------:R-:W-:Y:S08]  /*6930*/  HMMA.16816.F32 R12, R112.reuse, R120, R12 ;  /* 0x00000078700c723c */ /* 0x040ff0000000180c */
[C---:B------:R-:W-:Y:S01]  /*6940*/  HMMA.16816.F32 R16, R112.reuse, R122, R16 ;  /* 0x0000007a7010723c */ /* 0x040fe20000001810 */
[----:B------:R-:W-:Y:S07]  /*6950*/  LDSM.16.M88.4 R120, [R132+0x800] ;  /* 0x000800008478783b */ /* 0x000fee0000000200 */
[C---:B--2---:R-:W-:Y:S08]  /*6960*/  HMMA.16816.F32 R20, R112.reuse, R104, R20 ;  /* 0x000000687014723c */ /* 0x044ff00000001814 */
[C---:B------:R-:W-:Y:S01]  /*6970*/  HMMA.16816.F32 R24, R112.reuse, R106, R24 ;  /* 0x0000006a7018723c */ /* 0x040fe20000001818 */
[----:B------:R-:W1:Y:S07]  /*6980*/  LDSM.16.M88.4 R104, [R141] ;  /* 0x000000008d68783b */ /* 0x000e6e0000000200 */
[C---:B-----5:R-:W-:Y:S08]  /*6990*/  HMMA.16816.F32 R28, R112.reuse, R108, R28 ;  /* 0x0000006c701c723c */ /* 0x060ff0000000181c */
[----:B------:R-:W-:Y:S01]  /*69a0*/  HMMA.16816.F32 R32, R112, R110, R32 ;  /* 0x0000006e7020723c */ /* 0x000fe20000001820 */
[----:B------:R-:W2:Y:S07]  /*69b0*/  LDSM.16.M88.4 R108, [R132+0x1000] ;  /* 0x00100000846c783b */ /* 0x000eae0000000200 */
[----:B------:R-:W5:Y:S01]  /*69c0*/  LDSM.16.M88.4 R112, [R132+0x1800] ;  /* 0x001800008470783b */ /* 0x000f620000000200 */
[C---:B-1----:R-:W-:Y:S08]  /*69d0*/  HMMA.16816.F32 R4, R104.reuse, R116, R4 ;  /* 0x000000746804723c */ /* 0x042ff00000001804 */
[C---:B------:R-:W-:Y:S01]  /*69e0*/  HMMA.16816.F32 R8, R104.reuse, R118, R8 ;  /* 0x000000766808723c */ /* 0x040fe20000001808 */
[----:B------:R-:W-:Y:S07]  /*69f0*/  LDSM.16.M88.4 R116, [R145+0x6000] ;  /* 0x006000009174783b */ /* 0x000fee0000000200 */
[C---:B------:R-:W-:Y:S08]  /*6a00*/  HMMA.16816.F32 R12, R104.reuse, R120, R12 ;  /* 0x00000078680c723c */ /* 0x040ff0000000180c */
[C---:B------:R-:W-:Y:S01]  /*6a10*/  HMMA.16816.F32 R16, R104.reuse, R122, R16 ;  /* 0x0000007a6810723c */ /* 0x040fe20000001810 */
[----:B------:R-:W-:Y:S07]  /*6a20*/  LDSM.16.M88.4 R120, [R145+0x6800] ;  /* 0x006800009178783b */ /* 0x000fee0000000200 */
[C---:B--2---:R-:W-:Y:S08]  /*6a30*/  HMMA.16816.F32 R20, R104.reuse, R108, R20 ;  /* 0x0000006c6814723c */ /* 0x044ff00000001814 */
[C---:B------:R-:W-:Y:S01]  /*6a40*/  HMMA.16816.F32 R24, R104.reuse, R110, R24 ;  /* 0x0000006e6818723c */ /* 0x040fe20000001818 */
[----:B------:R-:W1:Y:S07]  /*6a50*/  LDSM.16.M88.4 R108, [R146+0x2000] ;  /* 0x00200000926c783b */ /* 0x000e6e0000000200 */
[C---:B-----5:R-:W-:Y:S08]  /*6a60*/  HMMA.16816.F32 R28, R104.reuse, R112, R28 ;  /* 0x00000070681c723c */ /* 0x060ff0000000181c */
        /* <DEDUP_REMOVED lines=8> */
[----:B------:R-:W-:Y:S07]  /*6af0*/  LDSM.16.M88.4 R120, [R130] ;  /* 0x000000008278783b */ /* 0x000fee0000000200 */
[C---:B--2---:R-:W-:Y:S08]  /*6b00*/  HMMA.16816.F32 R20, R108.reuse, R104, R20 ;  /* 0x000000686c14723c */ /* 0x044ff00000001814 */
[C---:B------:R-:W-:Y:S01]  /*6b10*/  HMMA.16816.F32 R24, R108.reuse, R106, R24 ;  /* 0x0000006a6c18723c */ /* 0x040fe20000001818 */
[----:B------:R-:W1:Y:S07]  /*6b20*/  LDSM.16.M88.4 R104, [R144+0x2000] ;  /* 0x002000009068783b */ /* 0x000e6e0000000200 */
[C---:B-----5:R-:W-:Y:S08]  /*6b30*/  HMMA.16816.F32 R28, R108.reuse, R112, R28 ;  /* 0x000000706c1c723c */ /* 0x060ff0000000181c */
[----:B------:R-:W-:Y:S01]  /*6b40*/  HMMA.16816.F32 R32, R108, R114, R32 ;  /* 0x000000726c20723c */ /* 0x000fe20000001820 */
[----:B------:R-:W2:Y:S07]  /*6b50*/  LDSM.16.M88.4 R108, [R129] ;  /* 0x00000000816c783b */ /* 0x000eae0000000200 */
[----:B------:R-:W5:Y:S01]  /*6b60*/  LDSM.16.M88.4 R112, [R128] ;  /* 0x000000008070783b */ /* 0x000f620000000200 */
        /* <DEDUP_REMOVED lines=18> */
[----:B------:R-:W1:Y:S07]  /*6c90*/  LDSM.16.M88.4 R120, [R132+0x2000] ;  /* 0x002000008478783b */ /* 0x000e6e0000000200 */
[C---:B--2---:R-:W-:Y:S08]  /*6ca0*/  HMMA.16816.F32 R20, R108.reuse, R104, R20 ;  /* 0x000000686c14723c */ /* 0x044ff00000001814 */
[C---:B------:R-:W-:Y:S01]  /*6cb0*/  HMMA.16816.F32 R24, R108.reuse, R106, R24 ;  /* 0x0000006a6c18723c */ /* 0x040fe20000001818 */
[----:B------:R-:W2:Y:S07]  /*6cc0*/  LDSM.16.M88.4 R104, [R132+0x2800] ;  /* 0x002800008468783b */ /* 0x000eae0000000200 */
[C---:B-----5:R-:W-:Y:S08]  /*6cd0*/  HMMA.16816.F32 R28, R108.reuse, R112, R28 ;  /* 0x000000706c1c723c */ /* 0x060ff0000000181c */
[----:B------:R-:W-:Y:S01]  /*6ce0*/  HMMA.16816.F32 R32, R108, R114, R32 ;  /* 0x000000726c20723c */ /* 0x000fe20000001820 */
[----:B------:R-:W5:Y:S07]  /*6cf0*/  LDSM.16.M88.4 R108, [R132+0x3000] ;  /* 0x00300000846c783b */ /* 0x000f6e0000000200 */
[C---:B-1----:R-:W-:Y:S08]  /*6d00*/  HMMA.16816.F32 R4, R116.reuse, R120, R4 ;  /* 0x000000787404723c */ /* 0x042ff00000001804 */
[C---:B------:R-:W-:Y:S08]  /*6d10*/  HMMA.16816.F32 R8, R116.reuse, R122, R8 ;  /* 0x0000007a7408723c */ /* 0x040ff00000001808 */
[C---:B--2---:R-:W-:Y:S08]  /*6d20*/  HMMA.16816.F32 R12, R116.reuse, R104, R12 ;  /* 0x00000068740c723c */ /* 0x044ff0000000180c */
[C---:B------:R-:W-:Y:S01]  /*6d30*/  HMMA.16816.F32 R16, R116.reuse, R106, R16 ;  /* 0x0000006a7410723c */ /* 0x040fe20000001810 */
[----:B------:R-:W1:Y:S01]  /*6d40*/  LDSM.16.M88.4 R104, [R132+0x3800] ;  /* 0x003800008468783b */ /* 0x000e620000000200 */
[----:B------:R-:W-:Y:S04]  /*6d50*/  DEPBAR.LE SB0, 0x0 ;  /* 0x000080000000791a */ /* 0x000fe80000000000 */
[----:B------:R-:W-:Y:S02]  /*6d60*/  FMUL.FTZ R200, R4, c[0x0][0x2ec] ;  /* 0x0000bb0004c87a20 */ /* 0x000fe40000410000 */
[C---:B-----5:R-:W-:Y:S04]  /*6d70*/  HMMA.16816.F32 R20, R116.reuse, R108, R20 ;  /* 0x0000006c7414723c */ /* 0x060fe80000001814 */
[----:B------:R-:W2:Y:S01]  /*6d80*/  MUFU.TANH R200, R200 ;  /* 0x000000c800c87308 */ /* 0x000ea20000002400 */
[----:B------:R-:W-:Y:S01]  /*6d90*/  BAR.SYNC.DEFER_BLOCKING 0x0 ;  /* 0x0000000000007b1d */ /* 0x000fe20000010000 */
[----:B------:R-:W-:Y:S02]  /*6da0*/  FMUL.FTZ R198, R5, c[0x0][0x2ec] ;  /* 0x0000bb0005c67a20 */ /* 0x000fe40000410000 */
[C---:B------:R-:W-:Y:S04]  /*6db0*/  HMMA.16816.F32 R24, R116.reuse, R110, R24 ;  /* 0x0000006e7418723c */ /* 0x040fe80000001818 */
[----:B------:R-:W-:Y:S02]  /*6dc0*/  FMUL.FTZ R196, R6, c[0x0][0x2ec] ;  /* 0x0000bb0006c47a20 */ /* 0x000fe40000410000 */
[----:B------:R-:W2:Y:S01]  /*6dd0*/  MUFU.TANH R198, R198 ;  /* 0x000000c600c67308 */ /* 0x000ea20000002400 */
[----:B------:R-:W-:Y:S02]  /*6de0*/  FMUL.FTZ R195, R7, c[0x0][0x2ec] ;  /* 0x0000bb0007c37a20 */ /* 0x000fe40000410000 */
[----:B------:R-:W-:Y:S03]  /*6df0*/  FMUL.FTZ R194, R8, c[0x0][0x2ec] ;  /* 0x0000bb0008c27a20 */ /* 0x000fe60000410000 */
[----:B------:R-:W-:Y:S02]  /*6e00*/  FMUL.FTZ R202, R9, c[0x0][0x2ec] ;  /* 0x0000bb0009ca7a20 */ /* 0x000fe40000410000 */
[----:B------:R-:W-:Y:S02]  /*6e10*/  FMUL.FTZ R199, R10, c[0x0][0x2ec] ;  /* 0x0000bb000ac77a20 */ /* 0x000fe40000410000 */
[----:B------:R-:W2:Y:S01]  /*6e20*/  MUFU.TANH R196, R196 ;  /* 0x000000c400c47308 */ /* 0x000ea20000002400 */
[----:B------:R-:W-:Y:S02]  /*6e30*/  FMUL.FTZ R197, R11, c[0x0][0x2ec] ;  /* 0x0000bb000bc57a20 */ /* 0x000fe40000410000 */
[----:B------:R-:W-:Y:S02]  /*6e40*/  FMUL.FTZ R192, R12, c[0x0][0x2ec] ;  /* 0x0000bb000cc07a20 */ /* 0x000fe40000410000 */
[----:B------:R-:W-:Y:S02]  /*6e50*/  FMUL.FTZ R190, R13, c[0x0][0x2ec] ;  /* 0x0000bb000dbe7a20 */ /* 0x000fe40000410000 */
[----:B------:R-:W-:Y:S01]  /*6e60*/  FMUL.FTZ R193, R14, c[0x0][0x2ec] ;  /* 0x0000bb000ec17a20 */ /* 0x000fe20000410000 */
[C---:B-1----:R-:W-:Y:S02]  /*6e70*/  HMMA.16816.F32 R28, R116.reuse, R104, R28 ;  /* 0x00000068741c723c */ /* 0x042fe4000000181c */
[----:B------:R-:W1:Y:S01]  /*6e80*/  MUFU.TANH R195, R195 ;  /* 0x000000c300c37308 */ /* 0x000e620000002400 */
[----:B------:R-:W-:Y:S02]  /*6e90*/  FMUL.FTZ R191, R15, c[0x0][0x2ec] ;  /* 0x0000bb000fbf7a20 */ /* 0x000fe40000410000 */
[----:B------:R-:W-:Y:S02]  /*6ea0*/  FMUL.FTZ R188, R16, c[0x0][0x2ec] ;  /* 0x0000bb0010bc7a20 */ /* 0x000fe40000410000 */
[----:B------:R-:W-:Y:S01]  /*6eb0*/  FMUL.FTZ R186, R17, c[0x0][0x2ec] ;  /* 0x0000bb0011ba7a20 */ /* 0x000fe20000410000 */
[----:B------:R-:W-:Y:S04]  /*6ec0*/  HMMA.16816.F32 R32, R116, R106, R32 ;  /* 0x0000006a7420723c */ /* 0x000fe80000001820 */
[----:B------:R-:W1:Y:S01]  /*6ed0*/  MUFU.TANH R194, R194 ;  /* 0x000000c200c27308 */ /* 0x000e620000002400 */
[----:B------:R-:W-:Y:S02]  /*6ee0*/  FMUL.FTZ R189, R18, c[0x0][0x2ec] ;  /* 0x0000bb0012bd7a20 */ /* 0x000fe40000410000 */
[----:B------:R-:W-:Y:S02]  /*6ef0*/  FMUL.FTZ R187, R19, c[0x0][0x2ec] ;  /* 0x0000bb0013bb7a20 */ /* 0x000fe40000410000 */
[----:B------:R-:W-:Y:S03]  /*6f00*/  FMUL.FTZ R178, R20, c[0x0][0x2ec] ;  /* 0x0000bb0014b27a20 */ /* 0x000fe60000410000 */
        /* <DEDUP_REMOVED lines=8> */
[----:B------:R-:W-:Y:S02]  /*6f90*/  FMUL.FTZ R179, R27, c[0x0][0x2ec] ;  /* 0x0000bb001bb37a20 */ /* 0x000fe40000410000 */
[----:B----4-:R-:W-:Y:S02]  /*6fa0*/  FMUL.FTZ R176, R28, c[0x0][0x2ec] ;  /* 0x0000bb001cb07a20 */ /* 0x010fe40000410000 */
[----:B------:R-:W-:Y:S02]  /*6fb0*/  FMUL.FTZ R177, R29, c[0x0][0x2ec] ;  /* 0x0000bb001db17a20 */ /* 0x000fe40000410000 */
[----:B------:R-:W-:Y:S02]  /*6fc0*/  FMUL.FTZ R173, R30, c[0x0][0x2ec] ;  /* 0x0000bb001ead7a20 */ /* 0x000fe40000410000 */
[----:B------:R-:W-:Y:S01]  /*6fd0*/  FMUL.FTZ R175, R31, c[0x0][0x2ec] ;  /* 0x0000bb001faf7a20 */ /* 0x000fe20000410000 */
[----:B------:R-:W4:Y:S01]  /*6fe0*/  MUFU.TANH R197, R197 ;  /* 0x000000c500c57308 */ /* 0x000f220000002400 */
[----:B------:R-:W-:Y:S02]  /*6ff0*/  FMUL.FTZ R172, R32, c[0x0][0x2ec] ;  /* 0x0000bb0020ac7a20 */ /* 0x000fe40000410000 */
[----:B------:R-:W-:Y:S02]  /*7000*/  FMUL.FTZ R174, R33, c[0x0][0x2ec] ;  /* 0x0000bb0021ae7a20 */ /* 0x000fe40000410000 */
[----:B------:R-:W-:Y:S02]  /*7010*/  FMUL.FTZ R102, R34, c[0x0][0x2ec] ;  /* 0x0000bb0022667a20 */ /* 0x000fe40000410000 */
[----:B------:R-:W-:Y:S03]  /*7020*/  FMUL.FTZ R35, R35, c[0x0][0x2ec] ;  /* 0x0000bb0023237a20 */ /* 0x000fe60000410000 */
        /* <DEDUP_REMOVED lines=23> */
[----:B---3--:R3:W1:Y:S02]  /*71a0*/  MUFU.TANH R101, R35 ;  /* 0x0000002300657308 */ /* 0x0086640000002400 */
[----:B-1234-:R-:W-:-:S05]  /*71b0*/  @P0 BRA `(.L_x_518) ;  /* 0xfffff1c000000947 */ /* 0x01efca000383ffff */
.L_x_517:
        /* <DEDUP_REMOVED lines=34> */
[----:B------:R-:W-:Y:S01]  /*73e0*/  LDSM.16.MT88.4 R12, [R140+0x8000] ;  /* 0x008000008c0c783b */ /* 0x000fe20000004200 */
[----:B------:R-:W-:Y:S07]  /*73f0*/  IADD3 R167, R167, -0x1, RZ ;  /* 0xffffffffa7a77810 */ /* 0x000fee0007ffe0ff */
[----:B------:R-:W-:Y:S08]  /*7400*/  SHFL.BFLY PT, R9, R6, 0x2, 0x1f ;  /* 0x0c401f0006097f89 */ /* 0x000ff000000e0000 */
[----:B------:R-:W1:Y:S02]  /*7410*/  SHFL.BFLY PT, R0, R7, 0x2, 0x1f ;  /* 0x0c401f0007007f89 */ /* 0x000e6400000e0000 */
[----:B-1----:R-:W-:Y:S02]  /*7420*/  FMNMX.FTZ R5, R7, R0, !PT ;  /* 0x0000000007057209 */ /* 0x002fe40007810000 */
[----:B------:R-:W-:Y:S04]  /*7430*/  FMNMX.FTZ R11, R6, R9, !PT ;  /* 0x00000009060b7209 */ /* 0x000fe80007810000 */
[----:B------:R-:W1:Y:S08]  /*7440*/  SHFL.BFLY PT, R0, R5, 0x1, 0x1f ;  /* 0x0c201f0005007f89 */ /* 0x000e7000000e0000 */
[----:B------:R-:W2:Y:S01]  /*7450*/  SHFL.BFLY PT, R2, R11, 0x1, 0x1f ;  /* 0x0c201f000b027f89 */ /* 0x000ea200000e0000 */
[----:B-1----:R-:W-:Y:S05]  /*7460*/  FMNMX.FTZ R0, R5, R0, !PT ;  /* 0x0000000005007209 */ /* 0x002fea0007810000 */
[----:B------:R-:W-:Y:S01]  /*7470*/  FMUL.FTZ R106, R0, c[0x0][0x23c] ;  /* 0x00008f00006a7a20 */ /* 0x000fe20000410000 */
[----:B--2---:R-:W-:Y:S04]  /*7480*/  FMNMX.FTZ R2, R11, R2, !PT ;  /* 0x000000020b027209 */ /* 0x004fe80007810000 */
[C---:B------:R-:W-:Y:S01]  /*7490*/  FSETP.NEU.FTZ.AND P1, PT, R2.reuse, -INF , PT ;  /* 0xff8000000200780b */ /* 0x040fe20003f3d000 */
[C---:B------:R-:W-:Y:S02]  /*74a0*/  FMUL.FTZ R107, R2.reuse, c[0x0][0x23c] ;  /* 0x00008f00026b7a20 */ /* 0x040fe40000410000 */
[----:B------:R-:W-:Y:S01]  /*74b0*/  FADD.FTZ R4, -R2, R103 ;  /* 0x0000006702047221 */ /* 0x000fe20000010100 */
[----:B------:R-:W-:Y:S02]  /*74c0*/  MOV R103, R2 ;  /* 0x0000000200677202 */ /* 0x000fe40000000f00 */
[----:B------:R-:W-:Y:S01]  /*74d0*/  FSEL R107, R107, RZ, P1 ;  /* 0x000000ff6b6b7208 */ /* 0x000fe20000800000 */
[----:B------:R-:W-:Y:S01]  /*74e0*/  FMUL.FTZ R100, R4, c[0x0][0x23c] ;  /* 0x00008f0004647a20 */ /* 0x000fe20000410000 */
[C---:B------:R-:W-:Y:S01]  /*74f0*/  FSETP.NEU.FTZ.AND P1, PT, R0.reuse, -INF , PT ;  /* 0xff8000000000780b */ /* 0x040fe20003f3d000 */
[----:B------:R-:W-:Y:S02]  /*7500*/  FADD.FTZ R4, -R0, R3 ;  /* 0x0000000300047221 */ /* 0x000fe40000010100 */
[--C-:B------:R-:W-:Y:S01]  /*7510*/  FFMA.FTZ R104, R200, c[0x0][0x23c], -R107.reuse ;  /* 0x00008f00c8687a23 */ /* 0x100fe2000001086b */
[----:B------:R-:W-:Y:S01]  /*7520*/  FSEL R106, R106, RZ, P1 ;  /* 0x000000ff6a6a7208 */ /* 0x000fe20000800000 */
[----:B------:R-:W-:Y:S01]  /*7530*/  FMUL.FTZ R3, R4, c[0x0][0x23c] ;  /* 0x00008f0004037a20 */ /* 0x000fe20000410000 */
[----:B------:R-:W1:Y:S01]  /*7540*/  MUFU.EX2 R100, R100 ;  /* 0x0000006400647308 */ /* 0x000e620000000800 */
        /* <DEDUP_REMOVED lines=13> */
[--C-:B------:R-:W-:Y:S02]  /*7620*/  FFMA.FTZ R126, R184, c[0x0][0x23c], -R107.reuse ;  /* 0x00008f00b87e7a23 */ /* 0x100fe4000001086b */
[C---:B-1----:R-:W-:Y:S02]  /*7630*/  FMUL.FTZ R4, R100.reuse, R96 ;  /* 0x0000006064047220 */ /* 0x042fe40000410000 */
[C---:B------:R-:W-:Y:S02]  /*7640*/  FMUL.FTZ R5, R100.reuse, R97 ;  /* 0x0000006164057220 */ /* 0x040fe40000410000 */
[C---:B------:R-:W-:Y:S01]  /*7650*/  FMUL.FTZ R8, R100.reuse, R92 ;  /* 0x0000005c64087220 */ /* 0x040fe20000410000 */
[----:B------:R-:W1:Y:S01]  /*7660*/  MUFU.EX2 R113, R113 ;  /* 0x0000007100717308 */ /* 0x000e620000000800 */
[C---:B------:R-:W-:Y:S02]  /*7670*/  FMUL.FTZ R9, R100.reuse, R93 ;  /* 0x0000005d64097220 */ /* 0x040fe40000410000 */
[C---:B------:R-:W-:Y:S02]  /*7680*/  FMUL.FTZ R16, R100.reuse, R84 ;  /* 0x0000005464107220 */ /* 0x040fe40000410000 */
[C---:B--2---:R-:W-:Y:S02]  /*7690*/  FMUL.FTZ R6, R3.reuse, R98 ;  /* 0x0000006203067220 */ /* 0x044fe40000410000 */
[C---:B------:R-:W-:Y:S02]  /*76a0*/  FMUL.FTZ R7, R3.reuse, R99 ;  /* 0x0000006303077220 */ /* 0x040fe40000410000 */
[C---:B------:R-:W-:Y:S01]  /*76b0*/  FMUL.FTZ R10, R3.reuse, R94 ;  /* 0x0000005e030a7220 */ /* 0x040fe20000410000 */
[----:B------:R-:W-:Y:S01]  /*76c0*/  MUFU.EX2 R105, R105 ;  /* 0x0000006900697308 */ /* 0x000fe20000000800 */
[C---:B------:R-:W-:Y:S02]  /*76d0*/  FMUL.FTZ R11, R3.reuse, R95 ;  /* 0x0000005f030b7220 */ /* 0x040fe40000410000 */
[C---:B------:R-:W-:Y:S01]  /*76e0*/  FMUL.FTZ R17, R100.reuse, R85 ;  /* 0x0000005564117220 */ /* 0x040fe20000410000 */
[----:B------:R-:W-:Y:S01]  /*76f0*/  LDSM.16.MT88.4 R92, [R140+0x9800] ;  /* 0x009800008c5c783b */ /* 0x000fe20000004200 */
[C---:B------:R-:W-:Y:S02]  /*7700*/  FMUL.FTZ R18, R3.reuse, R86 ;  /* 0x0000005603127220 */ /* 0x040fe40000410000 */
[C---:B------:R-:W-:Y:S02]  /*7710*/  FMUL.FTZ R19, R3.reuse, R87 ;  /* 0x0000005703137220 */ /* 0x040fe40000410000 */
[C---:B------:R-:W-:Y:S01]  /*7720*/  FMUL.FTZ R24, R100.reuse, R76 ;  /* 0x0000004c64187220 */ /* 0x040fe20000410000 */
[----:B------:R-:W2:Y:S01]  /*7730*/  MUFU.EX2 R110, R110 ;  /* 0x0000006e006e7308 */ /* 0x000ea20000000800 */
[C---:B------:R-:W-:Y:S01]  /*7740*/  FMUL.FTZ R25, R100.reuse, R77 ;  /* 0x0000004d64197220 */ /* 0x040fe20000410000 */
[----:B------:R-:W-:Y:S01]  /*7750*/  LDSM.16.MT88.4 R84, [R138+0x9800] ;  /* 0x009800008a54783b */ /* 0x000fe20000004200 */
[----:B------:R-:W-:Y:S01]  /*7760*/  FMUL.FTZ R26, R3, R78 ;  /* 0x0000004e031a7220 */ /* 0x000fe20000410000 */
[----:B-1----:R-:W-:Y:S01]  /*7770*/  F2FP.PACK_AB R96, R113, R104 ;  /* 0x000000687160723e */ /* 0x002fe200000000ff */
[C---:B------:R-:W-:Y:S02]  /*7780*/  FMUL.FTZ R27, R3.reuse, R79 ;  /* 0x0000004f031b7220 */ /* 0x040fe40000410000 */
[C---:B------:R-:W-:Y:S02]  /*7790*/  FMUL.FTZ R32, R100.reuse, R68 ;  /* 0x0000004464207220 */ /* 0x040fe40000410000 */
[C---:B------:R-:W-:Y:S01]  /*77a0*/  FMUL.FTZ R33, R100.reuse, R69 ;  /* 0x0000004564217220 */ /* 0x040fe20000410000 */
[----:B------:R-:W-:Y:S01]  /*77b0*/  MUFU.EX2 R112, R112 ;  /* 0x0000007000707308 */ /* 0x000fe20000000800 */
[----:B------:R-:W-:Y:S01]  /*77c0*/  LDSM.16.MT88.4 R76, [R140+0xa000] ;  /* 0x00a000008c4c783b */ /* 0x000fe20000004200 */
[C---:B------:R-:W-:Y:S02]  /*77d0*/  FMUL.FTZ R34, R3.reuse, R70 ;  /* 0x0000004603227220 */ /* 0x040fe40000410000 */
[C---:B------:R-:W-:Y:S02]  /*77e0*/  FMUL.FTZ R35, R3.reuse, R71 ;  /* 0x0000004703237220 */ /* 0x040fe40000410000 */
[C---:B------:R-:W-:Y:S02]  /*77f0*/  FMUL.FTZ R36, R100.reuse, R36 ;  /* 0x0000002464247220 */ /* 0x040fe40000410000 */
[----:B------:R-:W-:Y:S01]  /*7800*/  FMUL.FTZ R37, R100, R37 ;  /* 0x0000002564257220 */ /* 0x000fe20000410000 */
[----:B------:R-:W-:Y:S01]  /*7810*/  LDSM.16.MT88.4 R68, [R137+0xa000] ;  /* 0x00a000008944783b */ /* 0x000fe20000004200 */
[----:B------:R-:W1:Y:S01]  /*7820*/  MUFU.EX2 R111, R111 ;  /* 0x0000006f006f7308 */ /* 0x000e620000000800 */
[C---:B------:R-:W-:Y:S02]  /*7830*/  FMUL.FTZ R38, R3.reuse, R38 ;  /* 0x0000002603267220 */ /* 0x040fe40000410000 */
[C---:B------:R-:W-:Y:S01]  /*7840*/  FMUL.FTZ R39, R3.reuse, R39 ;  /* 0x0000002703277220 */ /* 0x040fe20000410000 */
        /* <DEDUP_REMOVED lines=9> */
[----:B------:R-:W-:Y:S01]  /*78e0*/  FMUL.FTZ R47, R3, R47 ;  /* 0x0000002f032f7220 */ /* 0x000fe20000410000 */
[----:B------:R-:W2:Y:S01]  /*78f0*/  MUFU.EX2 R108, R108 ;  /* 0x0000006c006c7308 */ /* 0x000ea20000000800 */
[C---:B------:R-:W-:Y:S02]  /*7900*/  FMUL.FTZ R48, R100.reuse, R48 ;  /* 0x0000003064307220 */ /* 0x040fe40000410000 */
[C---:B------:R-:W-:Y:S01]  /*7910*/  FMUL.FTZ R49, R100.reuse, R49 ;  /* 0x0000003164317220 */ /* 0x040fe20000410000 */
[----:B-1----:R-:W-:Y:S01]  /*7920*/  F2FP.PACK_AB R98, R111, R112 ;  /* 0x000000706f62723e */ /* 0x002fe200000000ff */
        /* <DEDUP_REMOVED lines=9> */
[----:B------:R-:W-:Y:S01]  /*79c0*/  MUFU.EX2 R122, R122 ;  /* 0x0000007a007a7308 */ /* 0x000fe20000000800 */
[C---:B------:R-:W-:Y:S02]  /*79d0*/  FMUL.FTZ R66, R3.reuse, R66 ;  /* 0x0000004203427220 */ /* 0x040fe40000410000 */
[C---:B------:R-:W-:Y:S01]  /*79e0*/  FMUL.FTZ R67, R3.reuse, R67 ;  /* 0x0000004303437220 */ /* 0x040fe20000410000 */
[----:B--2---:R-:W-:Y:S01]  /*79f0*/  F2FP.PACK_AB R99, R108, R109 ;  /* 0x0000006d6c63723e */ /* 0x004fe200000000ff */
[C---:B------:R-:W-:Y:S02]  /*7a00*/  FMUL.FTZ R52, R100.reuse, R52 ;  /* 0x0000003464347220 */ /* 0x040fe40000410000 */
[C---:B------:R-:W-:Y:S02]  /*7a10*/  FMUL.FTZ R53, R100.reuse, R53 ;  /* 0x0000003564357220 */ /* 0x040fe40000410000 */
[C---:B------:R-:W-:Y:S01]  /*7a20*/  FMUL.FTZ R54, R3.reuse, R54 ;  /* 0x0000003603367220 */ /* 0x040fe20000410000 */
[----:B------:R-:W-:Y:S01]  /*7a30*/  MUFU.EX2 R123, R123 ;  /* 0x0000007b007b7308 */ /* 0x000fe20000000800 */
[C---:B------:R-:W-:Y:S05]  /*7a40*/  HMMA.16816.F32 R4, R96.reuse, R12, R4 ;  /* 0x0000000c6004723c */ /* 0x040fea0000001804 */
[C---:B------:R-:W-:Y:S02]  /*7a50*/  FMUL.FTZ R55, R3.reuse, R55 ;  /* 0x0000003703377220 */ /* 0x040fe40000410000 */
[C---:B------:R-:W-:Y:S01]  /*7a60*/  FMUL.FTZ R12, R100.reuse, R88 ;  /* 0x00000058640c7220 */ /* 0x040fe20000410000 */
[C---:B------:R-:W-:Y:S01]  /*7a70*/  HMMA.16816.F32 R8, R96.reuse, R14, R8 ;  /* 0x0000000e6008723c */ /* 0x040fe20000001808 */
[----:B------:R-:W-:Y:S03]  /*7a80*/  MUFU.EX2 R124, R124 ;  /* 0x0000007c007c7308 */ /* 0x000fe60000000800 */
[C---:B------:R-:W-:Y:S02]  /*7a90*/  FMUL.FTZ R13, R100.reuse, R89 ;  /* 0x00000059640d7220 */ /* 0x040fe40000410000 */
[C---:B------:R-:W-:Y:S02]  /*7aa0*/  FMUL.FTZ R56, R100.reuse, R56 ;  /* 0x0000003864387220 */ /* 0x040fe40000410000 */
[C---:B------:R-:W-:Y:S03]  /*7ab0*/  FMUL.FTZ R14, R3.reuse, R90 ;  /* 0x0000005a030e7220 */ /* 0x040fe60000410000 */
[----:B------:R-:W-:Y:S01]  /*7ac0*/  MUFU.EX2 R126, R126 ;  /* 0x0000007e007e7308 */ /* 0x000fe20000000800 */
[C---:B------:R-:W-:Y:S02]  /*7ad0*/  FMUL.FTZ R15, R3.reuse, R91 ;  /* 0x0000005b030f7220 */ /* 0x040fe40000410000 */
[----:B------:R-:W1:Y:S01]  /*7ae0*/  LDSM.16.MT88.4 R88, [R136+0x8000] ;  /* 0x008000008858783b */ /* 0x000e620000004200 */
[----:B------:R-:W-:Y:S02]  /*7af0*/  FMUL.FTZ R57, R100, R57 ;  /* 0x0000003964397220 */ /* 0x000fe40000410000 */
[C---:B------:R-:W-:Y:S02]  /*7b00*/  FMUL.FTZ R58, R3.reuse, R58 ;  /* 0x0000003a033a7220 */ /* 0x040fe40000410000 */
[C---:B------:R-:W-:Y:S03]  /*7b10*/  HMMA.16816.F32 R12, R96.reuse, R20, R12 ;  /* 0x00000014600c723c */ /* 0x040fe6000000180c */
[----:B------:R-:W-:Y:S02]  /*7b20*/  FMUL.FTZ R59, R3, R59 ;  /* 0x0000003b033b7220 */ /* 0x000fe40000410000 */
[--C-:B------:R-:W-:Y:S02]  /*7b30*/  FFMA.FTZ R127, R182, c[0x0][0x23c], -R107.reuse ;  /* 0x00008f00b67f7a23 */ /* 0x100fe4000001086b */
[C---:B------:R-:W-:Y:S01]  /*7b40*/  FMUL.FTZ R20, R100.reuse, R80 ;  /* 0x0000005064147220 */ /* 0x040fe20000410000 */
[C---:B------:R-:W-:Y:S03]  /*7b50*/  HMMA.16816.F32 R16, R96.reuse, R22, R16 ;  /* 0x000000166010723c */ /* 0x040fe60000001810 */
[----:B------:R-:W-:Y:S01]  /*7b60*/  MUFU.EX2 R127, R127 ;  /* 0x0000007f007f7308 */ /* 0x000fe20000000800 */
[----:B------:R-:W-:Y:S02]  /*7b70*/  FMUL.FTZ R21, R100, R81 ;  /* 0x0000005164157220 */ /* 0x000fe40000410000 */
[--C-:B------:R-:W-:Y:S02]  /*7b80*/  FFMA.FTZ R178, R181, c[0x0][0x23c], -R106.reuse ;  /* 0x00008f00b5b27a23 */ /* 0x100fe4000001086a */
[C---:B------:R-:W-:Y:S04]  /*7b90*/  FMUL.FTZ R22, R3.reuse, R82 ;  /* 0x0000005203167220 */ /* 0x040fe80000410000 */
[----:B------:R-:W-:Y:S01]  /*7ba0*/  FMUL.FTZ R23, R3, R83 ;  /* 0x0000005303177220 */ /* 0x000fe20000410000 */
[----:B------:R-:W-:Y:S01]  /*7bb0*/  MUFU.EX2 R178, R178 ;  /* 0x000000b200b27308 */ /* 0x000fe20000000800 */
[----:B------:R-:W-:Y:S01]  /*7bc0*/  LDSM.16.MT88.4 R80, [R138+0x8800] ;  /* 0x008800008a50783b */ /* 0x000fe20000004200 */
[--C-:B------:R-:W-:Y:S02]  /*7bd0*/  FFMA.FTZ R179, R179, c[0x0][0x23c], -R106.reuse ;  /* 0x00008f00b3b37a23 */ /* 0x100fe4000001086a */
[--C-:B------:R-:W-:Y:S02]  /*7be0*/  FFMA.FTZ R115, R192, c[0x0][0x23c], -R107.reuse ;  /* 0x00008f00c0737a23 */ /* 0x100fe4000001086b */
[C---:B------:R-:W-:Y:S03]  /*7bf0*/  HMMA.16816.F32 R20, R96.reuse, R28, R20 ;  /* 0x0000001c6014723c */ /* 0x040fe60000001814 */
[----:B------:R-:W-:Y:S01]  /*7c00*/  FFMA.FTZ R114, R190, c[0x0][0x23c], -R107 ;  /* 0x00008f00be727a23 */ /* 0x000fe2000001086b */
[----:B------:R-:W-:Y:S01]  /*7c10*/  MUFU.EX2 R179, R179 ;  /* 0x000000b300b37308 */ /* 0x000fe20000000800 */
[--C-:B------:R-:W-:Y:S02]  /*7c20*/  FFMA.FTZ R116, R193, c[0x0][0x23c], -R106.reuse ;  /* 0x00008f00c1747a23 */ /* 0x100fe4000001086a */
[C---:B------:R-:W-:Y:S01]  /*7c30*/  FMUL.FTZ R28, R100.reuse, R72 ;  /* 0x00000048641c7220 */ /* 0x040fe20000410000 */
[C---:B------:R-:W-:Y:S04]  /*7c40*/  HMMA.16816.F32 R24, R96.reuse, R30, R24 ;  /* 0x0000001e6018723c */ /* 0x040fe80000001818 */
[C---:B------:R-:W-:Y:S02]  /*7c50*/  FMUL.FTZ R29, R100.reuse, R73 ;  /* 0x00000049641d7220 */ /* 0x040fe40000410000 */
[----:B------:R-:W-:Y:S01]  /*7c60*/  FFMA.FTZ R117, R191, c[0x0][0x23c], -R106 ;  /* 0x00008f00bf757a23 */ /* 0x000fe2000001086a */
[----:B------:R-:W-:Y:S01]  /*7c70*/  MUFU.EX2 R115, R115 ;  /* 0x0000007300737308 */ /* 0x000fe20000000800 */
[C---:B------:R-:W-:Y:S04]  /*7c80*/  FMUL.FTZ R30, R3.reuse, R74 ;  /* 0x0000004a031e7220 */ /* 0x040fe80000410000 */
[C---:B------:R-:W-:Y:S02]  /*7c90*/  FMUL.FTZ R31, R3.reuse, R75 ;  /* 0x0000004b031f7220 */ /* 0x040fe40000410000 */
[----:B------:R-:W2:Y:S01]  /*7ca0*/  LDSM.16.MT88.4 R72, [R138+0xa000] ;  /* 0x00a000008a48783b */ /* 0x000ea20000004200 */
[----:B------:R-:W-:Y:S02]  /*7cb0*/  FFMA.FTZ R100, R100, R171, R104 ;  /* 0x000000ab64647223 */ /* 0x000fe40000010068 */
[----:B------:R-:W3:Y:S01]  /*7cc0*/  MUFU.EX2 R114, R114 ;  /* 0x0000007200727308 */ /* 0x000ee20000000800 */
[----:B------:R-:W-:Y:S01]  /*7cd0*/  FFMA.FTZ R3, R3, R170, R105 ;  /* 0x000000aa03037223 */ /* 0x000fe20000010069 */
[C---:B-1----:R-:W-:Y:S03]  /*7ce0*/  HMMA.16816.F32 R28, R96.reuse, R88, R28 ;  /* 0x00000058601c723c */ /* 0x042fe6000000181c */
[--C-:B------:R-:W-:Y:S02]  /*7cf0*/  FFMA.FTZ R119, R188, c[0x0][0x23c], -R107.reuse ;  /* 0x00008f00bc777a23 */ /* 0x100fe4000001086b */
[--C-:B------:R-:W-:Y:S02]  /*7d00*/  FFMA.FTZ R118, R186, c[0x0][0x23c], -R107.reuse ;  /* 0x00008f00ba767a23 */ /* 0x100fe4000001086b */
[--C-:B------:R-:W-:Y:S01]  /*7d10*/  FFMA.FTZ R120, R189, c[0x0][0x23c], -R106.reuse ;  /* 0x00008f00bd787a23 */ /* 0x100fe2000001086a */
[C---:B------:R-:W-:Y:S01]  /*7d20*/  HMMA.16816.F32 R32, R96.reuse, R90, R32 ;  /* 0x0000005a6020723c */ /* 0x040fe20000001820 */
[----:B------:R-:W-:Y:S03]  /*7d30*/  MUFU.EX2 R116, R116 ;  /* 0x0000007400747308 */ /* 0x000fe60000000800 */
[--C-:B------:R-:W-:Y:S02]  /*7d40*/  FFMA.FTZ R121, R187, c[0x0][0x23c], -R106.reuse ;  /* 0x00008f00bb797a23 */ /* 0x100fe4000001086a */
[--C-:B------:R-:W-:Y:S02]  /*7d50*/  FFMA.FTZ R176, R176, c[0x0][0x23c], -R107.reuse ;  /* 0x00008f00b0b07a23 */ /* 0x100fe4000001086b */
[C---:B------:R-:W-:Y:S03]  /*7d60*/  HMMA.16816.F32 R36, R96.reuse, R76, R36 ;  /* 0x0000004c6024723c */ /* 0x040fe60000001824 */
[----:B------:R-:W1:Y:S01]  /*7d70*/  MUFU.EX2 R117, R117 ;  /* 0x0000007500757308 */ /* 0x000e620000000800 */
[--C-:B------:R-:W-:Y:S02]  /*7d80*/  FFMA.FTZ R177, R177, c[0x0][0x23c], -R107.reuse ;  /* 0x00008f00b1b17a23 */ /* 0x100fe4000001086b */
[--C-:B------:R-:W-:Y:S02]  /*7d90*/  FFMA.FTZ R173, R173, c[0x0][0x23c], -R106.reuse ;  /* 0x00008f00adad7a23 */ /* 0x100fe4000001086a */
[C---:B------:R-:W-:Y:S01]  /*7da0*/  HMMA.16816.F32 R40, R96.reuse, R78, R40 ;  /* 0x0000004e6028723c */ /* 0x040fe20000001828 */
[----:B------:R-:W4:Y:S03]  /*7db0*/  LDSM.16.MT88.4 R76, [R136+0xa000] ;  /* 0x00a00000884c783b */ /* 0x000f260000004200 */
[--C-:B------:R-:W-:Y:S01]  /*7dc0*/  FFMA.FTZ R180, R175, c[0x0][0x23c], -R106.reuse ;  /* 0x00008f00afb47a23 */ /* 0x100fe2000001086a */
[----:B------:R-:W-:Y:S01]  /*7dd0*/  MUFU.EX2 R119, R119 ;  /* 0x0000007700777308 */ /* 0x000fe20000000800 */
[--C-:B------:R-:W-:Y:S02]  /*7de0*/  FFMA.FTZ R172, R172, c[0x0][0x23c], -R107.reuse ;  /* 0x00008f00acac7a23 */ /* 0x100fe4000001086b */
[----:B------:R-:W-:Y:S01]  /*7df0*/  FFMA.FTZ R107, R174, c[0x0][0x23c], -R107 ;  /* 0x00008f00ae6b7a23 */ /* 0x000fe2000001086b */
[C---:B--2---:R-:W-:Y:S03]  /*7e00*/  HMMA.16816.F32 R44, R96.reuse, R72, R44 ;  /* 0x00000048602c723c */ /* 0x044fe6000000182c */
[--C-:B------:R-:W-:Y:S03]  /*7e10*/  FFMA.FTZ R102, R102, c[0x0][0x23c], -R106.reuse ;  /* 0x00008f0066667a23 */ /* 0x100fe6000001086a */
[----:B------:R-:W2:Y:S01]  /*7e20*/  MUFU.EX2 R118, R118 ;  /* 0x0000007600767308 */ /* 0x000ea20000000800 */
[----:B------:R-:W-:Y:S02]  /*7e30*/  FFMA.FTZ R106, R101, c[0x0][0x23c], -R106 ;  /* 0x00008f00656a7a23 */ /* 0x000fe4000001086a */
[----:B------:R-:W-:Y:S01]  /*7e40*/  FADD.FTZ R113, R113, R100 ;  /* 0x0000006471717221 */ /* 0x000fe20000010000 */
[C---:B------:R-:W-:Y:S01]  /*7e50*/  HMMA.16816.F32 R48, R96.reuse, R74, R48 ;  /* 0x0000004a6030723c */ /* 0x040fe20000001830 */
[----:B------:R-:W5:Y:S02]  /*7e60*/  LDSM.16.MT88.4 R72, [R140+0x8800] ;  /* 0x008800008c48783b */ /* 0x000f640000004200 */
[----:B------:R-:W-:Y:S03]  /*7e70*/  FADD.FTZ R110, R110, R3 ;  /* 0x000000036e6e7221 */ /* 0x000fe60000010000 */
[----:B------:R-:W-:Y:S01]  /*7e80*/  MUFU.EX2 R120, R120 ;  /* 0x0000007800787308 */ /* 0x000fe20000000800 */
[----:B------:R-:W-:Y:S01]  /*7e90*/  FADD.FTZ R112, R112, R113 ;  /* 0x0000007170707221 */ /* 0x000fe20000010000 */
[C---:B------:R-:W-:Y:S04]  /*7ea0*/  HMMA.16816.F32 R52, R96.reuse, R68, R52 ;  /* 0x000000446034723c */ /* 0x040fe80000001834 */
[----:B------:R-:W-:Y:S02]  /*7eb0*/  FADD.FTZ R3, R109, R110 ;  /* 0x0000006e6d037221 */ /* 0x000fe40000010000 */
[----:B------:R-:W-:Y:S01]  /*7ec0*/  FADD.FTZ R112, R111, R112 ;  /* 0x000000706f707221 */ /* 0x000fe20000010000 */
[----:B---3--:R-:W-:Y:S01]  /*7ed0*/  F2FP.PACK_AB R68, R114, R115 ;  /* 0x000000737244723e */ /* 0x008fe200000000ff */
[C---:B------:R-:W-:Y:S01]  /*7ee0*/  HMMA.16816.F32 R56, R96.reuse, R70, R56 ;  /* 0x000000466038723c */ /* 0x040fe20000001838 */
[----:B------:R-:W3:Y:S03]  /*7ef0*/  MUFU.EX2 R121, R121 ;  /* 0x0000007900797308 */ /* 0x000ee60000000800 */
[----:B-1----:R-:W-:Y:S01]  /*7f00*/  F2FP.PACK_AB R69, R117, R116 ;  /* 0x000000747545723e */ /* 0x002fe200000000ff */
[----:B------:R-:W-:Y:S02]  /*7f10*/  FADD.FTZ R3, R108, R3 ;  /* 0x000000036c037221 */ /* 0x000fe40000010000 */
[----:B--2---:R-:W-:Y:S01]  /*7f20*/  F2FP.PACK_AB R70, R118, R119 ;  /* 0x000000777646723e */ /* 0x004fe200000000ff */
[C---:B----4-:R-:W-:Y:S03]  /*7f30*/  HMMA.16816.F32 R60, R96.reuse, R76, R60 ;  /* 0x0000004c603c723c */ /* 0x050fe6000000183c */
[----:B------:R-:W-:Y:S01]  /*7f40*/  MUFU.EX2 R176, R176 ;  /* 0x000000b000b07308 */ /* 0x000fe20000000800 */
[----:B------:R-:W-:Y:S02]  /*7f50*/  FADD.FTZ R115, R115, R112 ;  /* 0x0000007073737221 */ /* 0x000fe40000010000 */
[----:B------:R-:W-:Y:S02]  /*7f60*/  FADD.FTZ R116, R116, R3 ;  /* 0x0000000374747221 */ /* 0x000fe40000010000 */
[----:B------:R-:W-:Y:S01]  /*7f70*/  HMMA.16816.F32 R64, R96, R78, R64 ;  /* 0x0000004e6040723c */ /* 0x000fe20000001840 */
[----:B------:R-:W1:Y:S03]  /*7f80*/  LDSM.16.MT88.4 R76, [R137+0x8800] ;  /* 0x00880000894c783b */ /* 0x000e660000004200 */
[----:B------:R-:W-:Y:S01]  /*7f90*/  FADD.FTZ R114, R114, R115 ;  /* 0x0000007372727221 */ /* 0x000fe20000010000 */
[----:B------:R-:W2:Y:S01]  /*7fa0*/  MUFU.EX2 R177, R177 ;  /* 0x000000b100b17308 */ /* 0x000ea20000000800 */
[----:B------:R-:W-:Y:S02]  /*7fb0*/  FADD.FTZ R117, R117, R116 ;  /* 0x0000007475757221 */ /* 0x000fe40000010000 */
[----:B------:R-:W-:Y:S01]  /*7fc0*/  FADD.FTZ R119, R119, R114 ;  /* 0x0000007277777221 */ /* 0x000fe20000010000 */
[----:B---3--:R-:W-:Y:S03]  /*7fd0*/  F2FP.PACK_AB R71, R121, R120 ;  /* 0x000000787947723e */ /* 0x008fe600000000ff */
[----:B------:R-:W-:Y:S03]  /*7fe0*/  FADD.FTZ R118, R118, R119 ;  /* 0x0000007776767221 */ /* 0x000fe60000010000 */
[----:B------:R-:W-:Y:S01]  /*7ff0*/  MUFU.EX2 R173, R173 ;  /* 0x000000ad00ad7308 */ /* 0x000fe20000000800 */
[C---:B-----5:R-:W-:Y:S08]  /*8000*/  HMMA.16816.F32 R4, R68.reuse, R72, R4 ;  /* 0x000000484404723c */ /* 0x060ff00000001804 */
[C---:B------:R-:W-:Y:S01]  /*8010*/  HMMA.16816.F32 R8, R68.reuse, R74, R8 ;  /* 0x0000004a4408723c */ /* 0x040fe20000001808 */
[----:B------:R-:W3:Y:S01]  /*8020*/  LDSM.16.MT88.4 R72, [R136+0x8800] ;  /* 0x008800008848783b */ /* 0x000ee20000004200 */
[----:B------:R-:W4:Y:S02]  /*8030*/  MUFU.EX2 R180, R180 ;  /* 0x000000b400b47308 */ /* 0x000f240000000800 */
[----:B--2---:R-:W-:Y:S04]  /*8040*/  F2FP.PACK_AB R104, R177, R176 ;  /* 0x000000b0b168723e */ /* 0x004fe800000000ff */
[C---:B------:R-:W-:Y:S04]  /*8050*/  HMMA.16816.F32 R12, R68.reuse, R80, R12 ;  /* 0x00000050440c723c */ /* 0x040fe8000000180c */
[----:B------:R-:W-:Y:S04]  /*8060*/  MUFU.EX2 R172, R172 ;  /* 0x000000ac00ac7308 */ /* 0x000fe80000000800 */
[C---:B------:R-:W-:Y:S01]  /*8070*/  HMMA.16816.F32 R16, R68.reuse, R82, R16 ;  /* 0x000000524410723c */ /* 0x040fe20000001810 */
[----:B------:R-:W2:Y:S05]  /*8080*/  LDSM.16.MT88.4 R80, [R140+0xa800] ;  /* 0x00a800008c50783b */ /* 0x000eaa0000004200 */
[----:B------:R-:W5:Y:S02]  /*8090*/  MUFU.EX2 R175, R107 ;  /* 0x0000006b00af7308 */ /* 0x000f640000000800 */
[C---:B-1----:R-:W-:Y:S04]  /*80a0*/  HMMA.16816.F32 R20, R68.reuse, R76, R20 ;  /* 0x0000004c4414723c */ /* 0x042fe80000001814 */
[----:B----4-:R-:W-:Y:S04]  /*80b0*/  F2FP.PACK_AB R105, R180, R173 ;  /* 0x000000adb469723e */ /* 0x010fe800000000ff */
[C---:B------:R-:W-:Y:S01]  /*80c0*/  HMMA.16816.F32 R24, R68.reuse, R78, R24 ;  /* 0x0000004e4418723c */ /* 0x040fe20000001818 */
[----:B------:R-:W1:Y:S01]  /*80d0*/  LDSM.16.MT88.4 R76, [R138+0xa800] ;  /* 0x00a800008a4c783b */ /* 0x000e620000004200 */
[----:B------:R-:W-:Y:S06]  /*80e0*/  MUFU.EX2 R102, R102 ;  /* 0x0000006600667308 */ /* 0x000fec0000000800 */
[C---:B---3--:R-:W-:Y:S04]  /*80f0*/  HMMA.16816.F32 R28, R68.reuse, R72, R28 ;  /* 0x00000048441c723c */ /* 0x048fe8000000181c */
[----:B------:R5:W3:Y:S04]  /*8100*/  MUFU.EX2 R101, R106 ;  /* 0x0000006a00657308 */ /* 0x000ae80000000800 */
[C---:B------:R-:W-:Y:S01]  /*8110*/  HMMA.16816.F32 R32, R68.reuse, R74, R32 ;  /* 0x0000004a4420723c */ /* 0x040fe20000001820 */
[----:B------:R-:W4:Y:S07]  /*8120*/  LDSM.16.MT88.4 R72, [R137+0xa800] ;  /* 0x00a800008948783b */ /* 0x000f2e0000004200 */
[C---:B--2---:R-:W-:Y:S08]  /*8130*/  HMMA.16816.F32 R36, R68.reuse, R80, R36 ;  /* 0x000000504424723c */ /* 0x044ff00000001824 */
[C---:B------:R-:W-:Y:S01]  /*8140*/  HMMA.16816.F32 R40, R68.reuse, R82, R40 ;  /* 0x000000524428723c */ /* 0x040fe20000001828 */
[----:B------:R-:W2:Y:S03]  /*8150*/  LDSM.16.MT88.4 R80, [R136+0xa800] ;  /* 0x00a800008850783b */ /* 0x000ea60000004200 */
[----:B-----5:R-:W-:Y:S02]  /*8160*/  F2FP.PACK_AB R106, R175, R172 ;  /* 0x000000acaf6a723e */ /* 0x020fe400000000ff */
[----:B---3--:R-:W-:Y:S02]  /*8170*/  F2FP.PACK_AB R107, R101, R102 ;  /* 0x00000066656b723e */ /* 0x008fe400000000ff */
[C---:B-1----:R-:W-:Y:S08]  /*8180*/  HMMA.16816.F32 R44, R68.reuse, R76, R44 ;  /* 0x0000004c442c723c */ /* 0x042ff0000000182c */
[C---:B------:R-:W-:Y:S01]  /*8190*/  HMMA.16816.F32 R48, R68.reuse, R78, R48 ;  /* 0x0000004e4430723c */ /* 0x040fe20000001830 */
[----:B------:R-:W-:Y:S07]  /*81a0*/  LDSM.16.MT88.4 R76, [R138+0x9000] ;  /* 0x009000008a4c783b */ /* 0x000fee0000004200 */
[C---:B----4-:R-:W-:Y:S08]  /*81b0*/  HMMA.16816.F32 R52, R68.reuse, R72, R52 ;  /* 0x000000484434723c */ /* 0x050ff00000001834 */
[C---:B------:R-:W-:Y:S01]  /*81c0*/  HMMA.16816.F32 R56, R68.reuse, R74, R56 ;  /* 0x0000004a4438723c */ /* 0x040fe20000001838 */
[----:B------:R-:W1:Y:S07]  /*81d0*/  LDSM.16.MT88.4 R72, [R140+0x9000] ;  /* 0x009000008c48783b */ /* 0x000e6e0000004200 */
[C---:B--2---:R-:W-:Y:S08]  /*81e0*/  HMMA.16816.F32 R60, R68.reuse, R80, R60 ;  /* 0x00000050443c723c */ /* 0x044ff0000000183c */
[----:B------:R-:W-:Y:S01]  /*81f0*/  HMMA.16816.F32 R64, R68, R82, R64 ;  /* 0x000000524440723c */ /* 0x000fe20000001840 */
[----:B------:R-:W2:Y:S06]  /*8200*/  LDSM.16.MT88.4 R80, [R137+0x9000] ;  /* 0x009000008950783b */ /* 0x000eac0000004200 */
[----:B------:R-:W-:Y:S01]  /*8210*/  F2FP.PACK_AB R68, R122, R125 ;  /* 0x0000007d7a44723e */ /* 0x000fe200000000ff */
[----:B------:R-:W-:Y:S01]  /*8220*/  FADD.FTZ R125, R125, R118 ;  /* 0x000000767d7d7221 */ /* 0x000fe20000010000 */
[----:B------:R-:W-:Y:S03]  /*8230*/  F2FP.PACK_AB R69, R124, R123 ;  /* 0x0000007b7c45723e */ /* 0x000fe600000000ff */
[----:B------:R-:W-:Y:S01]  /*8240*/  F2FP.PACK_AB R70, R127, R126 ;  /* 0x0000007e7f46723e */ /* 0x000fe200000000ff */
[----:B------:R-:W-:Y:S01]  /*8250*/  FADD.FTZ R125, R122, R125 ;  /* 0x0000007d7a7d7221 */ /* 0x000fe20000010000 */
[----:B------:R-:W-:Y:S03]  /*8260*/  F2FP.PACK_AB R71, R179, R178 ;  /* 0x000000b2b347723e */ /* 0x000fe600000000ff */
[----:B------:R-:W-:Y:S04]  /*8270*/  FADD.FTZ R126, R126, R125 ;  /* 0x0000007d7e7e7221 */ /* 0x000fe80000010000 */
[----:B------:R-:W-:Y:S01]  /*8280*/  FADD.FTZ R127, R127, R126 ;  /* 0x0000007e7f7f7221 */ /* 0x000fe20000010000 */
[C---:B-1----:R-:W-:Y:S03]  /*8290*/  HMMA.16816.F32 R4, R68.reuse, R72, R4 ;  /* 0x000000484404723c */ /* 0x042fe60000001804 */
[----:B------:R-:W-:Y:S04]  /*82a0*/  FADD.FTZ R176, R176, R127 ;  /* 0x0000007fb0b07221 */ /* 0x000fe80000010000 */
[----:B------:R-:W-:Y:S01]  /*82b0*/  FADD.FTZ R177, R177, R176 ;  /* 0x000000b0b1b17221 */ /* 0x000fe20000010000 */
[C---:B------:R-:W-:Y:S01]  /*82c0*/  HMMA.16816.F32 R8, R68.reuse, R74, R8 ;  /* 0x0000004a4408723c */ /* 0x040fe20000001808 */
[----:B------:R-:W1:Y:S03]  /*82d0*/  LDSM.16.MT88.4 R72, [R136+0x9000] ;  /* 0x009000008848783b */ /* 0x000e660000004200 */
[----:B------:R-:W-:Y:S04]  /*82e0*/  FADD.FTZ R172, R172, R177 ;  /* 0x000000b1acac7221 */ /* 0x000fe80000010000 */
[C---:B------:R-:W-:Y:S04]  /*82f0*/  HMMA.16816.F32 R12, R68.reuse, R76, R12 ;  /* 0x0000004c440c723c */ /* 0x040fe8000000180c */
[----:B------:R-:W-:Y:S04]  /*8300*/  FADD.FTZ R171, R175, R172 ;  /* 0x000000acafab7221 */ /* 0x000fe80000010000 */
[C---:B------:R-:W-:Y:S01]  /*8310*/  HMMA.16816.F32 R16, R68.reuse, R78, R16 ;  /* 0x0000004e4410723c */ /* 0x040fe20000001810 */
[----:B------:R-:W3:Y:S07]  /*8320*/  LDSM.16.MT88.4 R76, [R140+0xb000] ;  /* 0x00b000008c4c783b */ /* 0x000eee0000004200 */
[C---:B--2---:R-:W-:Y:S08]  /*8330*/  HMMA.16816.F32 R20, R68.reuse, R80, R20 ;  /* 0x000000504414723c */ /* 0x044ff00000001814 */
[C---:B------:R-:W-:Y:S01]  /*8340*/  HMMA.16816.F32 R24, R68.reuse, R82, R24 ;  /* 0x000000524418723c */ /* 0x040fe20000001818 */
[----:B------:R-:W-:Y:S07]  /*8350*/  LDSM.16.MT88.4 R80, [R137+0xb000] ;  /* 0x00b000008950783b */ /* 0x000fee0000004200 */
[C---:B-1----:R-:W-:Y:S08]  /*8360*/  HMMA.16816.F32 R28, R68.reuse, R72, R28 ;  /* 0x00000048441c723c */ /* 0x042ff0000000181c */
[C---:B------:R-:W-:Y:S01]  /*8370*/  HMMA.16816.F32 R32, R68.reuse, R74, R32 ;  /* 0x0000004a4420723c */ /* 0x040fe20000001820 */
[----:B------:R-:W1:Y:S07]  /*8380*/  LDSM.16.MT88.4 R72, [R138+0xb000] ;  /* 0x00b000008a48783b */ /* 0x000e6e0000004200 */
[C---:B---3--:R-:W-:Y:S08]  /*8390*/  HMMA.16816.F32 R36, R68.reuse, R76, R36 ;  /* 0x0000004c4424723c */ /* 0x048ff00000001824 */
[C---:B------:R-:W-:Y:S01]  /*83a0*/  HMMA.16816.F32 R40, R68.reuse, R78, R40 ;  /* 0x0000004e4428723c */ /* 0x040fe20000001828 */
[----:B------:R-:W2:Y:S07]  /*83b0*/  LDSM.16.MT88.4 R76, [R136+0xb000] ;  /* 0x00b00000884c783b */ /* 0x000eae0000004200 */
[C---:B-1----:R-:W-:Y:S08]  /*83c0*/  HMMA.16816.F32 R44, R68.reuse, R72, R44 ;  /* 0x00000048442c723c */ /* 0x042ff0000000182c */
[C---:B------:R-:W-:Y:S01]  /*83d0*/  HMMA.16816.F32 R48, R68.reuse, R74, R48 ;  /* 0x0000004a4430723c */ /* 0x040fe20000001830 */
[----:B------:R-:W1:Y:S07]  /*83e0*/  LDSM.16.MT88.4 R72, [R137+0x9800] ;  /* 0x009800008948783b */ /* 0x000e6e0000004200 */
[C---:B------:R-:W-:Y:S08]  /*83f0*/  HMMA.16816.F32 R52, R68.reuse, R80, R52 ;  /* 0x000000504434723c */ /* 0x040ff00000001834 */
[C---:B------:R-:W-:Y:S08]  /*8400*/  HMMA.16816.F32 R56, R68.reuse, R82, R56 ;  /* 0x000000524438723c */ /* 0x040ff00000001838 */
[C---:B--2---:R-:W-:Y:S08]  /*8410*/  HMMA.16816.F32 R60, R68.reuse, R76, R60 ;  /* 0x0000004c443c723c */ /* 0x044ff0000000183c */
[----:B------:R-:W-:Y:S01]  /*8420*/  HMMA.16816.F32 R64, R68, R78, R64 ;  /* 0x0000004e4440723c */ /* 0x000fe20000001840 */
[----:B------:R-:W2:Y:S07]  /*8430*/  LDSM.16.MT88.4 R68, [R136+0x9800] ;  /* 0x009800008844783b */ /* 0x000eae0000004200 */
[C---:B------:R-:W-:Y:S01]  /*8440*/  HMMA.16816.F32 R96, R104.reuse, R92, R4 ;  /* 0x0000005c6860723c */ /* 0x040fe20000001804 */
[----:B------:R-:W3:Y:S07]  /*8450*/  LDSM.16.MT88.4 R4, [R140+0xb800] ;  /* 0x00b800008c04783b */ /* 0x000eee0000004200 */
[C---:B------:R-:W-:Y:S01]  /*8460*/  HMMA.16816.F32 R92, R104.reuse, R94, R8 ;  /* 0x0000005e685c723c */ /* 0x040fe20000001808 */
[----:B------:R-:W4:Y:S07]  /*8470*/  LDSM.16.MT88.4 R8, [R138+0xb800] ;  /* 0x00b800008a08783b */ /* 0x000f2e0000004200 */
[C---:B------:R-:W-:Y:S01]  /*8480*/  HMMA.16816.F32 R88, R104.reuse, R84, R12 ;  /* 0x000000546858723c */ /* 0x040fe2000000180c */
[----:B------:R-:W5:Y:S07]  /*8490*/  LDSM.16.MT88.4 R12, [R137+0xb800] ;  /* 0x00b80000890c783b */ /* 0x000f6e0000004200 */
[C---:B------:R-:W-:Y:S08]  /*84a0*/  HMMA.16816.F32 R84, R104.reuse, R86, R16 ;  /* 0x000000566854723c */ /* 0x040ff00000001810 */
[C---:B-1----:R-:W-:Y:S08]  /*84b0*/  HMMA.16816.F32 R80, R104.reuse, R72, R20 ;  /* 0x000000486850723c */ /* 0x042ff00000001814 */
[C---:B------:R-:W-:Y:S08]  /*84c0*/  HMMA.16816.F32 R76, R104.reuse, R74, R24 ;  /* 0x0000004a684c723c */ /* 0x040ff00000001818 */
[C---:B--2---:R-:W-:Y:S08]  /*84d0*/  HMMA.16816.F32 R72, R104.reuse, R68, R28 ;  /* 0x000000446848723c */ /* 0x044ff0000000181c */
[C---:B------:R-:W-:Y:S08]  /*84e0*/  HMMA.16816.F32 R68, R104.reuse, R70, R32 ;  /* 0x000000466844723c */ /* 0x040ff00000001820 */
[C---:B---3--:R-:W-:Y:S08]  /*84f0*/  HMMA.16816.F32 R36, R104.reuse, R4, R36 ;  /* 0x000000046824723c */ /* 0x048ff00000001824 */
[C---:B------:R-:W-:Y:S01]  /*8500*/  HMMA.16816.F32 R40, R104.reuse, R6, R40 ;  /* 0x000000066828723c */ /* 0x040fe20000001828 */
[----:B------:R-:W1:Y:S07]  /*8510*/  LDSM.16.MT88.4 R4, [R136+0xb800] ;  /* 0x00b800008804783b */ /* 0x000e6e0000004200 */
[C---:B----4-:R-:W-:Y:S07]  /*8520*/  HMMA.16816.F32 R44, R104.reuse, R8, R44 ;  /* 0x00000008682c723c */ /* 0x050fee000000182c */
[----:B------:R-:W-:Y:S01]  /*8530*/  FADD.FTZ R8, R120, R117 ;  /* 0x0000007578087221 */ /* 0x000fe20000010000 */
[C---:B------:R-:W-:Y:S04]  /*8540*/  HMMA.16816.F32 R48, R104.reuse, R10, R48 ;  /* 0x0000000a6830723c */ /* 0x040fe80000001830 */
[----:B------:R-:W-:Y:S04]  /*8550*/  FADD.FTZ R8, R121, R8 ;  /* 0x0000000879087221 */ /* 0x000fe80000010000 */
[C---:B-----5:R-:W-:Y:S04]  /*8560*/  HMMA.16816.F32 R52, R104.reuse, R12, R52 ;  /* 0x0000000c6834723c */ /* 0x060fe80000001834 */
[----:B------:R-:W-:Y:S04]  /*8570*/  FADD.FTZ R3, R123, R8 ;  /* 0x000000087b037221 */ /* 0x000fe80000010000 */
[C---:B------:R-:W-:Y:S04]  /*8580*/  HMMA.16816.F32 R56, R104.reuse, R14, R56 ;  /* 0x0000000e6838723c */ /* 0x040fe80000001838 */
[----:B------:R-:W-:Y:S04]  /*8590*/  FADD.FTZ R3, R124, R3 ;  /* 0x000000037c037221 */ /* 0x000fe80000010000 */
[C---:B-1----:R-:W-:Y:S07]  /*85a0*/  HMMA.16816.F32 R60, R104.reuse, R4, R60 ;  /* 0x00000004683c723c */ /* 0x042fee000000183c */
[----:B------:R-:W-:Y:S01]  /*85b0*/  FADD.FTZ R4, R178, R3 ;  /* 0x00000003b2047221 */ /* 0x000fe20000010000 */
[----:B------:R-:W-:Y:S04]  /*85c0*/  HMMA.16816.F32 R64, R104, R6, R64 ;  /* 0x000000066840723c */ /* 0x000fe80000001840 */
[----:B------:R-:W-:Y:S01]  /*85d0*/  FADD.FTZ R4, R179, R4 ;  /* 0x00000004b3047221 */ /* 0x000fe20000010000 */
[----:B------:R-:W-:Y:S03]  /*85e0*/  MOV R3, R0 ;  /* 0x0000000000037202 */ /* 0x000fe60000000f00 */
[----:B------:R-:W-:Y:S04]  /*85f0*/  FADD.FTZ R173, R173, R4 ;  /* 0x00000004adad7221 */ /* 0x000fe80000010000 */
[----:B------:R-:W-:Y:S04]  /*8600*/  FADD.FTZ R173, R180, R173 ;  /* 0x000000adb4ad7221 */ /* 0x000fe80000010000 */
[----:B------:R-:W-:Y:S04]  /*8610*/  FADD.FTZ R102, R102, R173 ;  /* 0x000000ad66667221 */ /* 0x000fe80000010000 */
[----:B------:R-:W-:Y:S01]  /*8620*/  FADD.FTZ R170, R101, R102 ;  /* 0x0000006665aa7221 */ /* 0x000fe20000010000 */
[----:B------:R-:W-:-:S05]  /*8630*/  @P0 BRA `(.L_x_516) ;  /* 0xffffdf1000000947 */ /* 0x000fca000383ffff */
.L_x_515:
        /* <DEDUP_REMOVED lines=162> */
[----:B------:R-:W-:Y:S04]  /*9060*/  STS [R17+0x400], R86 ;  /* 0x0004005611007388 */ /* 0x000fe80000000800 */
[----:B------:R-:W-:Y:S02]  /*9070*/  STS [R19], R80 ;  /* 0x0000005013007388 */ /* 0x000fe40000000800 */
[----:B------:R-:W-:-:S02]  /*9080*/  @P1 IMAD.MOV.U32 R45, RZ, RZ, 0x1 ;  /* 0x00000001ff2d1424 */ /* 0x000fc400078e00ff */
[----:B------:R-:W-:Y:S04]  /*9090*/  STS [R19+0x400], R82 ;  /* 0x0004005213007388 */ /* 0x000fe80000000800 */
[----:B------:R-:W-:Y:S04]  /*90a0*/  STS [R21], R76 ;  /* 0x0000004c15007388 */ /* 0x000fe80000000800 */
[----:B------:R-:W-:Y:S04]  /*90b0*/  STS [R21+0x400], R78 ;  /* 0x0004004e15007388 */ /* 0x000fe80000000800 */
[----:B------:R-:W1:Y:S04]  /*90c0*/  S2R R10, SR_CTAID.Y ;  /* 0x00000000000a7919 */ /* 0x000e680000002600 */
[----:B------:R-:W-:Y:S04]  /*90d0*/  STS [R23], R72 ;  /* 0x0000004817007388 */ /* 0x000fe80000000800 */
[----:B------:R-:W-:Y:S04]  /*90e0*/  STS [R23+0x400], R74 ;  /* 0x0004004a17007388 */ /* 0x000fe80000000800 */
[----:B------:R-:W-:Y:S04]  /*90f0*/  STS [R25], R68 ;  /* 0x0000004419007388 */ /* 0x000fe80000000800 */
[----:B------:R-:W-:Y:S04]  /*9100*/  STS [R25+0x400], R70 ;  /* 0x0004004619007388 */ /* 0x000fe80000000800 */
[----:B------:R-:W-:Y:S04]  /*9110*/  STS [R13+0x2000], R36 ;  /* 0x002000240d007388 */ /* 0x000fe80000000800 */
[----:B------:R2:W-:Y:S01]  /*9120*/  STS [R13+0x2400], R38 ;  /* 0x002400260d007388 */ /* 0x0005e20000000800 */
[----:B-1----:R-:W-:-:S03]  /*9130*/  @!P3 IMAD R47, R10, c[0x0][0x214], RZ ;  /* 0x000085000a2fba24 */ /* 0x002fc600078e02ff */
[----:B------:R-:W-:Y:S02]  /*9140*/  STS [R11+0x2000], R40 ;  /* 0x002000280b007388 */ /* 0x000fe40000000800 */
[----:B------:R-:W-:Y:S02]  /*9150*/  @!P3 SEL R47, R47, R150, !P0 ;  /* 0x000000962f2fb207 */ /* 0x000fe40004000000 */
[----:B------:R1:W-:Y:S04]  /*9160*/  STS [R11+0x2400], R42 ;  /* 0x0024002a0b007388 */ /* 0x0003e80000000800 */
[----:B------:R-:W-:Y:S04]  /*9170*/  STS [R15+0x2000], R44 ;  /* 0x0020002c0f007388 */ /* 0x000fe80000000800 */
[----:B------:R3:W-:Y:S04]  /*9180*/  STS [R15+0x2400], R46 ;  /* 0x0024002e0f007388 */ /* 0x0007e80000000800 */
[----:B------:R4:W-:Y:S04]  /*9190*/  STS [R17+0x2000], R48 ;  /* 0x0020003011007388 */ /* 0x0009e80000000800 */
[----:B------:R5:W-:Y:S01]  /*91a0*/  STS [R17+0x2400], R50 ;  /* 0x0024003211007388 */ /* 0x000be20000000800 */
[----:B--2---:R-:W-:-:S03]  /*91b0*/  @P1 MOV R13, c[0x0][0x210] ;  /* 0x00008400000d1a02 */ /* 0x004fc60000000f00 */
[----:B------:R2:W-:Y:S04]  /*91c0*/  STS [R19+0x2000], R52 ;  /* 0x0020003413007388 */ /* 0x0005e80000000800 */
[----:B------:R2:W-:Y:S01]  /*91d0*/  STS [R19+0x2400], R54 ;  /* 0x0024003613007388 */ /* 0x0005e20000000800 */
[----:B-1----:R-:W-:-:S03]  /*91e0*/  @!P1 MOV R11, c[0x0][0x214] ;  /* 0x00008500000b9a02 */ /* 0x002fc60000000f00 */
[----:B------:R2:W-:Y:S04]  /*91f0*/  STS [R21+0x2000], R56 ;  /* 0x0020003815007388 */ /* 0x0005e80000000800 */
[----:B------:R2:W-:Y:S01]  /*9200*/  STS [R21+0x2400], R58 ;  /* 0x0024003a15007388 */ /* 0x0005e20000000800 */
[----:B---3--:R-:W-:Y:S01]  /*9210*/  @P1 IMAD R46, R13, c[0x0][0x214], RZ ;  /* 0x000085000d2e1a24 */ /* 0x008fe200078e02ff */
[----:B------:R-:W-:Y:S02]  /*9220*/  @!P0 SHF.R.S32.HI R13, RZ, 0x1f, R10 ;  /* 0x0000001fff0d8819 */ /* 0x000fe4000001140a */
[----:B------:R2:W-:Y:S01]  /*9230*/  STS [R23+0x2000], R60 ;  /* 0x0020003c17007388 */ /* 0x0005e20000000800 */
[----:B----4-:R-:W-:Y:S02]  /*9240*/  LOP3.LUT R48, R9, 0xffffffe0, RZ, 0xc0, !PT ;  /* 0xffffffe009307812 */ /* 0x010fe400078ec0ff */
[----:B------:R-:W-:Y:S01]  /*9250*/  @!P0 IMAD R13, R13, c[0x0][0x1e0], RZ ;  /* 0x000078000d0d8a24 */ /* 0x000fe200078e02ff */
[----:B------:R2:W-:Y:S01]  /*9260*/  STS [R23+0x2400], R62 ;  /* 0x0024003e17007388 */ /* 0x0005e20000000800 */
[----:B------:R-:W-:Y:S01]  /*9270*/  @!P1 SEL R46, R11, c[0x0][0x234], !P2 ;  /* 0x00008d000b2e9a07 */ /* 0x000fe20005000000 */
[----:B-----5:R-:W-:Y:S01]  /*9280*/  @!P0 IMAD.WIDE.U32 R50, R10, c[0x0][0x1e0], RZ ;  /* 0x000078000a328a25 */ /* 0x020fe200078e00ff */
[----:B------:R-:W-:Y:S01]  /*9290*/  IADD3 R48, -R48, R3, RZ ;  /* 0x0000000330307210 */ /* 0x000fe20007ffe1ff */
[----:B------:R2:W-:Y:S01]  /*92a0*/  STS [R25+0x2000], R64 ;  /* 0x0020004019007388 */ /* 0x0005e20000000800 */
[----:B------:R-:W-:Y:S01]  /*92b0*/  SHF.R.S32.HI R3, RZ, 0x1f, R8 ;  /* 0x0000001fff037819 */ /* 0x000fe20000011408 */
[----:B------:R-:W-:Y:S01]  /*92c0*/  @!P0 IMAD R9, R10, c[0x0][0x1e4], R13 ;  /* 0x000079000a098a24 */ /* 0x000fe200078e020d */
[----:B------:R-:W-:Y:S01]  /*92d0*/  @!P0 MOV R6, R50 ;  /* 0x0000003200068202 */ /* 0x000fe20000000f00 */
[----:B------:R2:W-:Y:S01]  /*92e0*/  STS [R25+0x2400], R66 ;  /* 0x0024004219007388 */ /* 0x0005e20000000800 */
[----:B------:R-:W-:Y:S01]  /*92f0*/  @!P1 IMAD R45, R46, c[0x0][0x1c0], RZ ;  /* 0x000070002e2d9a24 */ /* 0x000fe200078e02ff */
[----:B------:R-:W-:-:S02]  /*9300*/  LEA.HI R3, R3, R8, RZ, 0x2 ;  /* 0x0000000803037211 */ /* 0x000fc400078f10ff */
[----:B------:R-:W-:Y:S01]  /*9310*/  BAR.SYNC.DEFER_BLOCKING 0x0 ;  /* 0x0000000000007b1d */ /* 0x000fe20000010000 */
[----:B------:R-:W-:Y:S01]  /*9320*/  @!P0 IADD3 R7, R51, R9, RZ ;  /* 0x0000000933078210 */ /* 0x000fe20007ffe0ff */
[----:B------:R-:W-:Y:S01]  /*9330*/  IMAD R45, R10, R45, RZ ;  /* 0x0000002d0a2d7224 */ /* 0x000fe200078e02ff */
[----:B------:R-:W-:Y:S01]  /*9340*/  LOP3.LUT P0, RZ, R48, 0x3, RZ, 0xc0, !PT ;  /* 0x0000000330ff7812 */ /* 0x000fe2000780c0ff */
[----:B------:R-:W-:Y:S01]  /*9350*/  @P1 IMAD.MOV.U32 R9, RZ, RZ, c[0x0][0x210] ;  /* 0x00008400ff091624 */ /* 0x000fe200078e00ff */
[----:B------:R-:W-:Y:S01]  /*9360*/  @!P1 MOV R9, 0x1 ;  /* 0x0000000100099802 */ /* 0x000fe20000000f00 */
[----:B------:R-:W1:Y:S01]  /*9370*/  S2R R44, SR_CTAID.X ;  /* 0x00000000002c7919 */ /* 0x000e620000002500 */
[----:B------:R-:W-:Y:S01]  /*9380*/  SEL R45, R45, RZ, P3 ;  /* 0x000000ff2d2d7207 */ /* 0x000fe20001800000 */
[----:B------:R-:W-:Y:S01]  /*9390*/  CS2R R50, SRZ ;  /* 0x0000000000327805 */ /* 0x000fe2000001ff00 */
[----:B------:R-:W-:Y:S01]  /*93a0*/  LOP3.LUT R3, R3, 0xffffffc, RZ, 0xc0, !PT ;  /* 0x0ffffffc03037812 */ /* 0x000fe200078ec0ff */
[----:B------:R-:W3:Y:S01]  /*93b0*/  S2R R11, SR_CTAID.Z ;  /* 0x00000000000b7919 */ /* 0x000ee20000002700 */
[----:B------:R-:W-:-:S02]  /*93c0*/  @!P3 MOV R50, R47 ;  /* 0x0000002f0032b202 */ /* 0x000fc40000000f00 */
[----:B------:R-:W-:Y:S01]  /*93d0*/  @!P3 SHF.R.S32.HI R51, RZ, 0x1f, R47 ;  /* 0x0000001fff33b819 */ /* 0x000fe2000001142f */
[----:B------:R-:W-:Y:S01]  /*93e0*/  @P4 FMUL.FTZ R47, R4, 0.69314718246459960938 ;  /* 0x3f317218042f4820 */ /* 0x000fe20000410000 */
[----:B------:R-:W-:Y:S01]  /*93f0*/  IADD3 R8, R8, -R3, RZ ;  /* 0x8000000308087210 */ /* 0x000fe20007ffe0ff */
[----:B------:R-:W-:Y:S02]  /*9400*/  IMAD.MOV.U32 R3, RZ, RZ, 0x7f800000 ;  /* 0x7f800000ff037424 */ /* 0x000fe400078e00ff */
[----:B------:R-:W-:Y:S01]  /*9410*/  @P5 FFMA.FTZ R3, R2, c[0x0][0x238], R5 ;  /* 0x00008e0002035a23 */ /* 0x000fe20000010005 */
[----:B------:R-:W-:Y:S01]  /*9420*/  LEA R8, R8, R155, 0x4 ;  /* 0x0000009b08087211 */ /* 0x000fe200078e20ff */
[----:B------:R2:W4:Y:S04]  /*9430*/  LDS.128 R36, [R151] ;  /* 0x0000000097247984 */ /* 0x0005280000000c00 */
[----:B------:R2:W2:Y:S01]  /*9440*/  LDS.128 R32, [R151+0x800] ;  /* 0x0008000097207984 */ /* 0x0004a20000000c00 */
[----:B-1----:R-:W-:-:S03]  /*9450*/  IMAD R10, R44, R9, RZ ;  /* 0x000000092c0a7224 */ /* 0x002fc600078e02ff */
[----:B------:R1:W1:Y:S01]  /*9460*/  LDS.128 R28, [R151+0x1000] ;  /* 0x00100000971c7984 */ /* 0x0002620000000c00 */
[----:B---3--:R-:W-:Y:S01]  /*9470*/  IMAD R45, R11, R46, R45 ;  /* 0x0000002e0b2d7224 */ /* 0x008fe200078e022d */
        /* <DEDUP_REMOVED lines=29> */
.L_x_520:
[----:B------:R-:W-:Y:S05]  /*9650*/  BSYNC B0 ;  /* 0x0000000000007941 */ /* 0x000fea0003800000 */
.L_x_519:
[----:B---3--:R-:W3:Y:S01]  /*9660*/  S2R R3, SR_TID.X ;  /* 0x0000000000037919 */ /* 0x008ee20000002100 */
        /* <DEDUP_REMOVED lines=8> */
[----:B---3--:R-:W-:-:S04]  /*96f0*/  SHF.R.S32.HI R0, RZ, 0x1f, R3 ;  /* 0x0000001fff007819 */ /* 0x008fc80000011403 */
        /* <DEDUP_REMOVED lines=13> */
.L_x_522:
[----:B------:R-:W-:Y:S05]  /*97d0*/  BSYNC B0 ;  /* 0x0000000000007941 */ /* 0x000fea0003800000 */
.L_x_521:
[----:B------:R-:W-:Y:S01]  /*97e0*/  ISETP.GE.AND P0, PT, R156, R147, PT ;  /* 0x000000939c00720c */ /* 0x000fe20003f06270 */
[----:B------:R-:W-:-:S12]  /*97f0*/  BSSY B0, `(.L_x_523) ;  /* 0x000000e000007945 */ /* 0x000fd80003800000 */
[----:B------:R-:W-:Y:S05]  /*9800*/  @P0 BRA `(.L_x_524) ;  /* 0x000000c000000947 */ /* 0x000fea0003800000 */
[----:B---3--:R-:W-:Y:S01]  /*9810*/  IADD3 R2, P0, R164, 0x10, RZ ;  /* 0x00000010a4027810 */ /* 0x008fe20007f1e0ff */
        /* <DEDUP_REMOVED lines=9> */
[----:B--2---:R2:W-:Y:S04]  /*98b0*/  STG.E.128 [R2.64], R32 ;  /* 0x0000002002007986 */ /* 0x0045e8000c101d06 */
[----:B-1----:R2:W-:Y:S02]  /*98c0*/  STG.E.128 [R2.64+0x80], R16 ;  /* 0x0000801002007986 */ /* 0x0025e4000c101d06 */
.L_x_524:
[----:B------:R-:W-:Y:S05]  /*98d0*/  BSYNC B0 ;  /* 0x0000000000007941 */ /* 0x000fea0003800000 */
.L_x_523:
[----:B------:R-:W-:Y:S01]  /*98e0*/  ISETP.GE.AND P0, PT, R154, R147, PT ;  /* 0x000000939a00720c */ /* 0x000fe20003f06270 */
[----:B------:R-:W-:-:S12]  /*98f0*/  BSSY B0, `(.L_x_525) ;  /* 0x000000e000007945 */ /* 0x000fd80003800000 */
[----:B------:R-:W-:Y:S05]  /*9900*/  @P0 BRA `(.L_x_526) ;  /* 0x000000c000000947 */ /* 0x000fea0003800000 */
[----:B--23--:R-:W-:Y:S01]  /*9910*/  IADD3 R2, P0, R164, 0x20, RZ ;  /* 0x00000020a4027810 */ /* 0x00cfe20007f1e0ff */
        /* <DEDUP_REMOVED lines=11> */
.L_x_526:
[----:B------:R-:W-:Y:S05]  /*99d0*/  BSYNC B0 ;  /* 0x0000000000007941 */ /* 0x000fea0003800000 */
.L_x_525:
[----:B------:R-:W-:-:S13]  /*99e0*/  ISETP.GE.AND P0, PT, R152, R147, PT ;  /* 0x000000939800720c */ /* 0x000fda0003f06270 */
[----:B------:R-:W-:Y:S05]  /*99f0*/  @P0 EXIT ;  /* 0x000000000000094d */ /* 0x000fea0003800000 */
[----:B------:R-:W-:Y:S02]  /*9a00*/  IADD3 R0, P0, R164, 0x30, RZ ;  /* 0x00000030a4007810 */ /* 0x000fe40007f1e0ff */
[----:B------:R-:W-:Y:S02]  /*9a10*/  MOV R5, R7 ;  /* 0x0000000700057202 */ /* 0x000fe40000000f00 */
[----:B------:R-:W-:-:S03]  /*9a20*/  IADD3.X R164, RZ, R165, RZ, P0, !PT ;  /* 0x000000a5ffa47210 */ /* 0x000fc600007fe4ff */
[----:B------:R-:W-:-:S04]  /*9a30*/  IMAD.WIDE.U32 R4, R0, c[0x0][0x1e8], R4 ;  /* 0x00007a0000047a25 */ /* 0x000fc800078e0004 */
[----:B-123--:R-:W-:Y:S01]  /*9a40*/  IMAD R3, R164, c[0x0][0x1e8], RZ ;  /* 0x00007a00a4037a24 */ /* 0x00efe200078e02ff */
[----:B------:R-:W-:-:S03]  /*9a50*/  LEA R2, P0, R4, c[0x0][0x1d0], 0x1 ;  /* 0x0000740004027a11 */ /* 0x000fc600078008ff */
[----:B------:R-:W-:-:S05]  /*9a60*/  IMAD R3, R0, c[0x0][0x1ec], R3 ;  /* 0x00007b0000037a24 */ /* 0x000fca00078e0203 */
[----:B------:R-:W-:-:S04]  /*9a70*/  IADD3 R3, R5, R3, RZ ;  /* 0x0000000305037210 */ /* 0x000fc80007ffe0ff */
[----:B------:R-:W-:-:S05]  /*9a80*/  LEA.HI.X R3, R4, c[0x0][0x1d4], R3, 0x1, P0 ;  /* 0x0000750004037a11 */ /* 0x000fca00000f0c03 */
[----:B------:R-:W-:Y:S04]  /*9a90*/  STG.E.128 [R2.64], R24 ;  /* 0x0000001802007986 */ /* 0x000fe8000c101d06 */
[----:B------:R-:W-:Y:S01]  /*9aa0*/  STG.E.128 [R2.64+0x80], R40 ;  /* 0x0000802802007986 */ /* 0x000fe2000c101d06 */
[----:B------:R-:W-:Y:S05]  /*9ab0*/  EXIT ;  /* 0x000000000000794d */ /* 0x000fea0003800000 */
.L_x_508:
        /* <DEDUP_REMOVED lines=63> */
.L_x_528:
[----:B------:R-:W-:Y:S05]  /*9eb0*/  BSYNC B0 ;  /* 0x0000000000007941 */ /* 0x000fea0003800000 */
.L_x_527:
        /* <DEDUP_REMOVED lines=16> */
.L_x_530:
[----:B------:R-:W-:Y:S05]  /*9fc0*/  BSYNC B0 ;  /* 0x0000000000007941 */ /* 0x000fea0003800000 */
.L_x_529:
        /* <DEDUP_REMOVED lines=16> */
.L_x_532:
[----:B------:R-:W-:Y:S05]  /*a0d0*/  BSYNC B0 ;  /* 0x0000000000007941 */ /* 0x000fea0003800000 */
.L_x_531:
        /* <DEDUP_REMOVED lines=16> */
.L_x_534:
[----:B------:R-:W-:Y:S05]  /*a1e0*/  BSYNC B0 ;  /* 0x0000000000007941 */ /* 0x000fea0003800000 */
.L_x_533:
        /* <DEDUP_REMOVED lines=35> */
.L_x_535:
        /* <DEDUP_REMOVED lines=14> */
.L_x_1403:


//--------------------- .text._ZN5flash16flash_fwd_kernelI23Flash_fwd_kernel_traitsILi128ELi64ELi64ELi4ELb0ELb0EN7cutlass6half_tE19Flash_kernel_traitsILi128ELi64ELi64ELi4ES3_EELb0ELb1ELb0ELb0ELb0ELb0ELb0ELb0EEEvNS_16Flash_fwd_paramsE --------------------------
	.section	.text._ZN5flash16flash_fwd_kernelI23Flash_fwd_kernel_traitsILi128ELi64ELi64ELi4ELb0ELb0EN7cutlass6half_tE19Flash_kernel_traitsILi128ELi64ELi64ELi4ES3_EELb0ELb1ELb0ELb0ELb0ELb0ELb0ELb0EEEvNS_16Flash_fwd_paramsE,"ax",@progbits
	.sectioninfo	@"SHI_REGISTERS=190"
	.align	128
        .global         _ZN5flash16flash_fwd_kernelI23Flash_fwd_kernel_traitsILi128ELi64ELi64ELi4ELb0ELb0EN7cutlass6half_tE19Flash_kernel_traitsILi128ELi64ELi64ELi4ES3_EELb0ELb1ELb0ELb0ELb0ELb0ELb0ELb0EEEvNS_16Flash_fwd_paramsE
        .type           _ZN5flash16flash_fwd_kernelI23Flash_fwd_kernel_traitsILi128ELi64ELi64ELi4ELb0ELb0EN7cutlass6half_tE19Flash_kernel_traitsILi128ELi64ELi64ELi4ES3_EELb0ELb1ELb0ELb0ELb0ELb0ELb0ELb0EEEvNS_16Flash_fwd_paramsE,@function
        .size           _ZN5flash16flash_fwd_kernelI23Flash_fwd_kernel_traitsILi128ELi64ELi64ELi4ELb0ELb0EN7cutlass6half_tE19Flash_kernel_traitsILi128ELi64ELi64ELi4ES3_EELb0ELb1ELb0ELb0ELb0ELb0ELb0ELb0EEEvNS_16Flash_fwd_paramsE,(.L_x_1404 - _ZN5flash16flash_fwd_kernelI23Flash_fwd_kernel_traitsILi128ELi64ELi64ELi4ELb0ELb0EN7cutlass6half_tE19Flash_kernel_traitsILi128ELi64ELi64ELi4ES3_EELb0ELb1ELb0ELb0ELb0ELb0ELb0ELb0EEEvNS_16Flash_fwd_paramsE)
        .other          _ZN5flash16flash_fwd_kernelI23Flash_fwd_kernel_traitsILi128ELi64ELi64ELi4ELb0ELb0EN7cutlass6half_tE19Flash_kernel_traitsILi128ELi64ELi64ELi4ES3_EELb0ELb1ELb0ELb0ELb0ELb0ELb0ELb0EEEvNS_16Flash_fwd_paramsE,@"STO_CUDA_ENTRY STV_DEFAULT"
_ZN5flash16flash_fwd_kernelI23Flash_fwd_kernel_traitsILi128ELi64ELi64ELi4ELb0ELb0EN7cutlass6half_tE19Flash_kernel_traitsILi128ELi64ELi64ELi4ES3_EELb0ELb1ELb0ELb0ELb0ELb0ELb0ELb0EEEvNS_16Flash_fwd_paramsE:
.text._ZN5flash16flash_fwd_kernelI23Flash_fwd_kernel_traitsILi128ELi64ELi64ELi4ELb0ELb0EN7cutlass6half_tE19Flash_kernel_traitsILi128ELi64ELi64ELi4ES3_EELb0ELb1ELb0ELb0ELb0ELb0ELb0ELb0EEEvNS_16Flash_fwd_paramsE:
        /* <DEDUP_REMOVED lines=24> */
[----:B------:R-:W4:Y:S01]  /*0180*/  S2R R26, SR_CTAID.Z ;  /* 0x00000000001a7919 */ /* 0x000f220000002700 */
[----:B------:R-:W-:Y:S01]  /*0190*/  ISETP.NE.AND.EX P0, PT, RZ, c[0x0][0x24c], PT, P0 ;  /* 0x00009300ff007a0c */ /* 0x000fe20003f05300 */
[----:B--2---:R-:W-:Y:S02]  /*01a0*/  @P2 IMAD.IADD R157, R157, 0x1, -R152 ;  /* 0x000000019d9d2824 */ /* 0x004fe400078e0a98 */
[----:B------:R-:W-:-:S10]  /*01b0*/  @!P2 IMAD.MOV.U32 R157, RZ, RZ, c[0x0][0x214] ;  /* 0x00008500ff9da624 */ /* 0x000fd400078e00ff */
[----:B------:R-:W-:Y:S05]  /*01c0*/  @!P0 BRA `(.L_x_536) ;  /* 0x0000004000008947 */ /* 0x000fea0003800000 */
[----:B-1-34-:R-:W2:Y:S02]  /*01d0*/  @P3 LDG.E R2, [R6.64+0x4] ;  /* 0x0000040606023981 */ /* 0x01aea4000c1e1900 */
[----:B--2--5:R-:W-:-:S06]  /*01e0*/  @P3 IADD3 R2, R2, -R9, RZ ;  /* 0x8000000902023210 */ /* 0x024fcc0007ffe0ff */
[----:B------:R1:W5:Y:S01]  /*01f0*/  @!P3 LDG.E R2, [R6.64] ;  /* 0x000000060602b981 */ /* 0x000362000c1e1900 */
[----:B------:R-:W-:Y:S05]  /*0200*/  BRA `(.L_x_537) ;  /* 0x0000001000007947 */ /* 0x000fea0003800000 */
.L_x_536:
[----:B-1-34-:R-:W-:Y:S02]  /*0210*/  MOV R2, c[0x0][0x218] ;  /* 0x0000860000027a02 */ /* 0x01afe40000000f00 */
.L_x_537:
        /* <DEDUP_REMOVED lines=12> */
[----:B------:R-:W-:Y:S01]  /*02e0*/  IADD3 R3, -R157, 0x7f, R18 ;  /* 0x0000007f9d037810 */ /* 0x000fe20007ffe112 */
[----:B------:R-:W1:Y:S01]  /*02f0*/  S2R R92, SR_TID.X ;  /* 0x00000000005c7919 */ /* 0x000e620000002100 */
        /* <DEDUP_REMOVED lines=11> */
[----:B-1----:R-:W-:Y:S02]  /*03b0*/  ISETP.NE.AND P1, PT, R152, -0x1, PT ;  /* 0xffffffff9800780c */ /* 0x002fe40003f25270 */
        /* <DEDUP_REMOVED lines=23> */
.L_x_539:
[----:B------:R-:W-:Y:S01]  /*0530*/  IABS R5, c[0x0][0x1c8] ;  /* 0x0000720000057a13 */ /* 0x000fe20000000000 */
[----:B------:R-:W-:Y:S01]  /*0540*/  IMAD.MOV.U32 R12, RZ, RZ, RZ ;  /* 0x000000ffff0c7224 */ /* 0x000fe200078e00ff */
[----:B------:R-:W-:Y:S02]  /*0550*/  SHF.R.S32.HI R33, RZ, 0x1f, R26 ;  /* 0x0000001fff217819 */ /* 0x000fe4000001141a */
[----:B------:R-:W1:Y:S08]  /*0560*/  I2F.RP R6, R5 ;  /* 0x0000000500067306 */ /* 0x000e700000209400 */
[----:B-1----:R-:W1:Y:S02]  /*0570*/  MUFU.RCP R13, R6 ;  /* 0x00000006000d7308 */ /* 0x002e640000001000 */
[----:B-1----:R-:W-:-:S06]  /*0580*/  IADD3 R13, R13, 0xffffffe, RZ ;  /* 0x0ffffffe0d0d7810 */ /* 0x002fcc0007ffe0ff */
[----:B------:R-:W1:Y:S02]  /*0590*/  F2I.FTZ.U32.TRUNC.NTZ R13, R13 ;  /* 0x0000000d000d7305 */ /* 0x000e64000021f000 */
[----:B-1----:R-:W-:-:S04]  /*05a0*/  IMAD.MOV R2, RZ, RZ, -R13 ;  /* 0x000000ffff027224 */ /* 0x002fc800078e0a0d */
[----:B------:R-:W-:Y:S01]  /*05b0*/  IMAD R3, R2, R5, RZ ;  /* 0x0000000502037224 */ /* 0x000fe200078e02ff */
[----:B------:R-:W-:-:S03]  /*05c0*/  IABS R2, R26 ;  /* 0x0000001a00027213 */ /* 0x000fc60000000000 */
[----:B------:R-:W-:-:S04]  /*05d0*/  IMAD.HI.U32 R12, R13, R3, R12 ;  /* 0x000000030d0c7227 */ /* 0x000fc800078e000c */
[----:B------:R-:W-:-:S04]  /*05e0*/  IMAD.MOV.U32 R3, RZ, RZ, R2 ;  /* 0x000000ffff037224 */ /* 0x000fc800078e0002 */
[----:B------:R-:W-:-:S04]  /*05f0*/  IMAD.HI.U32 R102, R12, R3, RZ ;  /* 0x000000030c667227 */ /* 0x000fc800078e00ff */
[----:B------:R-:W-:-:S04]  /*0600*/  IMAD.MOV R2, RZ, RZ, -R102 ;  /* 0x000000ffff027224 */ /* 0x000fc800078e0a66 */
[----:B------:R-:W-:Y:S02]  /*0610*/  IMAD R2, R5, R2, R3 ;  /* 0x0000000205027224 */ /* 0x000fe400078e0203 */
[----:B------:R-:W-:-:S03]  /*0620*/  @P0 IMAD.IADD R3, R4, 0x1, R9 ;  /* 0x0000000104030824 */ /* 0x000fc600078e0209 */
[----:B------:R-:W-:Y:S01]  /*0630*/  ISETP.GT.U32.AND P2, PT, R5, R2, PT ;  /* 0x000000020500720c */ /* 0x000fe20003f44070 */
[----:B------:R-:W-:-:S04]  /*0640*/  @P0 IMAD.WIDE.U32 R8, R3, c[0x0][0x1a0], RZ ;  /* 0x0000680003080a25 */ /* 0x000fc800078e00ff */
[----:B------:R-:W-:-:S08]  /*0650*/  @P0 IMAD R3, R3, c[0x0][0x1a4], R9 ;  /* 0x0000690003030a24 */ /* 0x000fd000078e0209 */
[-C--:B------:R-:W-:Y:S02]  /*0660*/  @!P2 IADD3 R2, R2, -R5.reuse, RZ ;  /* 0x800000050202a210 */ /* 0x080fe40007ffe0ff */
[----:B------:R-:W-:Y:S02]  /*0670*/  @!P2 IADD3 R102, R102, 0x1, RZ ;  /* 0x000000016666a810 */ /* 0x000fe40007ffe0ff */
[----:B------:R-:W-:Y:S02]  /*0680*/  ISETP.GE.U32.AND P3, PT, R2, R5, PT ;  /* 0x000000050200720c */ /* 0x000fe40003f66070 */
[----:B------:R-:W-:Y:S02]  /*0690*/  LOP3.LUT R2, R26, c[0x0][0x1c8], RZ, 0x3c, !PT ;  /* 0x000072001a027a12 */ /* 0x000fe400078e3cff */
[----:B------:R-:W-:Y:S02]  /*06a0*/  ISETP.NE.AND P2, PT, RZ, c[0x0][0x1c8], PT ;  /* 0x00007200ff007a0c */ /* 0x000fe40003f45270 */
[----:B------:R-:W-:-:S02]  /*06b0*/  ISETP.GE.AND P1, PT, R2, RZ, PT ;  /* 0x000000ff0200720c */ /* 0x000fc40003f26270 */
[----:B------:R-:W-:-:S05]  /*06c0*/  @P0 MOV R2, R8 ;  /* 0x0000000800020202 */ /* 0x000fca0000000f00 */
[----:B------:R-:W-:-:S06]  /*06d0*/  @P3 IADD3 R102, R102, 0x1, RZ ;  /* 0x0000000166663810 */ /* 0x000fcc0007ffe0ff */
        /* <DEDUP_REMOVED lines=13> */
.L_x_540:
[----:B------:R-:W-:Y:S01]  /*07b0*/  SHF.R.S32.HI R5, RZ, 0x1f, R92 ;  /* 0x0000001fff057819 */ /* 0x000fe2000001145c */
[----:B------:R-:W-:Y:S01]  /*07c0*/  IMAD R33, R33, c[0x0][0x1a8], RZ ;  /* 0x00006a0021217a24 */ /* 0x000fe200078e02ff */
[----:B------:R-:W-:Y:S01]  /*07d0*/  SHF.R.S32.HI R129, RZ, 0x1f, R102 ;  /* 0x0000001fff817819 */ /* 0x000fe20000011466 */
[----:B------:R-:W-:Y:S01]  /*07e0*/  IMAD.MOV.U32 R8, RZ, RZ, 0x10 ;  /* 0x00000010ff087424 */ /* 0x000fe200078e00ff */
[CC--:B------:R-:W-:Y:S01]  /*07f0*/  LEA.HI R9, R5.reuse, R92.reuse, RZ, 0x3 ;  /* 0x0000005c05097211 */ /* 0x0c0fe200078f18ff */
[----:B------:R-:W-:Y:S01]  /*0800*/  IMAD R33, R26, c[0x0][0x1ac], R33 ;  /* 0x00006b001a217a24 */ /* 0x000fe200078e0221 */
[-C--:B------:R-:W-:Y:S01]  /*0810*/  LEA.HI R15, R5, R92.reuse, RZ, 0x4 ;  /* 0x0000005c050f7211 */ /* 0x080fe200078f20ff */
[C---:B------:R-:W-:Y:S01]  /*0820*/  IMAD R163, R129.reuse, c[0x0][0x1b0], RZ ;  /* 0x00006c0081a37a24 */ /* 0x040fe200078e02ff */
[----:B------:R-:W-:Y:S01]  /*0830*/  SHF.R.S32.HI R24, RZ, 0x3, R9 ;  /* 0x00000003ff187819 */ /* 0x000fe20000011409 */
[----:B------:R-:W-:Y:S01]  /*0840*/  IMAD R129, R129, c[0x0][0x1b8], RZ ;  /* 0x00006e0081817a24 */ /* 0x000fe200078e02ff */
[----:B------:R-:W-:Y:S01]  /*0850*/  LOP3.LUT R9, R9, 0xfffffff8, RZ, 0xc0, !PT ;  /* 0xfffffff809097812 */ /* 0x000fe200078ec0ff */
[----:B------:R-:W-:Y:S01]  /*0860*/  IMAD R163, R102, c[0x0][0x1b4], R163 ;  /* 0x00006d0066a37a24 */ /* 0x000fe200078e02a3 */
[----:B------:R-:W-:Y:S01]  /*0870*/  LOP3.LUT R19, R15, 0xfffffff0, RZ, 0xc0, !PT ;  /* 0xfffffff00f137812 */ /* 0x000fe200078ec0ff */
[----:B------:R-:W-:Y:S01]  /*0880*/  IMAD.SHL.U32 R155, R24, 0x40, RZ ;  /* 0x00000040189b7824 */ /* 0x000fe200078e00ff */
[-C--:B------:R-:W-:Y:S01]  /*0890*/  LEA.HI R0, R5, R92.reuse, RZ, 0x6 ;  /* 0x0000005c05007211 */ /* 0x080fe200078f30ff */
[C---:B------:R-:W-:Y:S01]  /*08a0*/  IMAD.IADD R9, R92.reuse, 0x1, -R9 ;  /* 0x000000015c097824 */ /* 0x040fe200078e0a09 */
[----:B------:R-:W-:Y:S01]  /*08b0*/  SHF.R.S32.HI R25, RZ, 0x1f, R24 ;  /* 0x0000001fff197819 */ /* 0x000fe20000011418 */
[----:B------:R-:W-:Y:S01]  /*08c0*/  IMAD.IADD R19, R92, 0x1, -R19 ;  /* 0x000000015c137824 */ /* 0x000fe200078e0a13 */
[----:B------:R-:W-:Y:S01]  /*08d0*/  LOP3.LUT R155, R155, 0x1c0, RZ, 0xc0, !PT ;  /* 0x000001c09b9b7812 */ /* 0x000fe200078ec0ff */
[----:B------:R-:W-:Y:S01]  /*08e0*/  IMAD.SHL.U32 R164, R9, 0x8, RZ ;  /* 0x0000000809a47824 */ /* 0x000fe200078e00ff */
[----:B------:R-:W-:Y:S01]  /*08f0*/  LEA.HI R16, R5, R92, RZ, 0x5 ;  /* 0x0000005c05107211 */ /* 0x000fe200078f28ff */
[----:B------:R-:W-:Y:S01]  /*0900*/  IMAD.SHL.U32 R0, R0, 0x8, RZ ;  /* 0x0000000800007824 */ /* 0x000fe200078e00ff */
[----:B------:R-:W-:Y:S01]  /*0910*/  SHF.R.S32.HI R6, RZ, 0x1f, R19 ;  /* 0x0000001fff067819 */ /* 0x000fe20000011413 */
[----:B------:R-:W-:Y:S01]  /*0920*/  IMAD.IADD R5, R157, 0x1, -R18 ;  /* 0x000000019d057824 */ /* 0x000fe200078e0a12 */
[----:B------:R-:W-:Y:S01]  /*0930*/  LOP3.LUT R4, R155, 0x38, R164, 0xf8, !PT ;  /* 0x000000389b047812 */ /* 0x000fe200078ef8a4 */
[----:B------:R-:W-:Y:S01]  /*0940*/  IMAD R129, R102, c[0x0][0x1bc], R129 ;  /* 0x00006f0066817a24 */ /* 0x000fe200078e0281 */
[----:B------:R-:W-:Y:S01]  /*0950*/  SHF.R.U32.HI R155, RZ, 0x3, R155 ;  /* 0x00000003ff9b7819 */ /* 0x000fe2000001169b */
[----:B------:R-:W-:Y:S01]  /*0960*/  BSSY B0, `(.L_x_541) ;  /* 0x000003b000007945 */ /* 0x000fe20003800000 */
[----:B------:R-:W-:Y:S01]  /*0970*/  LEA.HI R13, R6, R19, RZ, 0x3 ;  /* 0x00000013060d7211 */ /* 0x000fe200078f18ff */
[----:B------:R-:W-:Y:S01]  /*0980*/  IMAD.WIDE R166, R167, 0x40, R24 ;  /* 0x00000040a7a67825 */ /* 0x000fe200078e0218 */
[----:B------:R-:W-:-:S02]  /*0990*/  LOP3.LUT R155, R4, R155, RZ, 0x3c, !PT ;  /* 0x0000009b049b7212 */ /* 0x000fc400078e3cff */
[----:B------:R-:W-:Y:S02]  /*09a0*/  LOP3.LUT R4, R13, 0xfffffff8, RZ, 0xc0, !PT ;  /* 0xfffffff80d047812 */ /* 0x000fe400078ec0ff */
[C---:B------:R-:W-:Y:S02]  /*09b0*/  IADD3 R28, P0, R164.reuse, R28, RZ ;  /* 0x0000001ca41c7210 */ /* 0x040fe40007f1e0ff */
[----:B------:R-:W-:Y:S01]  /*09c0*/  SHF.R.S32.HI R165, RZ, 0x1f, R164 ;  /* 0x0000001fffa57819 */ /* 0x000fe200000114a4 */
[----:B------:R-:W-:Y:S01]  /*09d0*/  IMAD.IADD R4, R19, 0x1, -R4 ;  /* 0x0000000113047824 */ /* 0x000fe200078e0a04 */
[----:B------:R-:W-:Y:S01]  /*09e0*/  LOP3.LUT R155, R155, 0xfffffe00, R0, 0xf8, !PT ;  /* 0xfffffe009b9b7812 */ /* 0x000fe200078ef800 */
[----:B------:R-:W-:Y:S01]  /*09f0*/  IMAD R19, R25, c[0x0][0x198], RZ ;  /* 0x0000660019137a24 */ /* 0x000fe200078e02ff */
[----:B------:R-:W-:Y:S01]  /*0a00*/  IADD3 R156, R164, 0x40, RZ ;  /* 0x00000040a49c7810 */ /* 0x000fe20007ffe0ff */
[----:B------:R-:W-:Y:S02]  /*0a10*/  IMAD.X R29, R165, 0x1, R17, P0 ;  /* 0x00000001a51d7824 */ /* 0x000fe400000e0611 */
[----:B------:R-:W-:-:S04]  /*0a20*/  IMAD.WIDE.U32 R22, R24, c[0x0][0x198], R164 ;  /* 0x0000660018167a25 */ /* 0x000fc800078e00a4 */
[----:B------:R-:W-:Y:S01]  /*0a30*/  IMAD R17, R25, c[0x0][0x1a0], RZ ;  /* 0x0000680019117a24 */ /* 0x000fe200078e02ff */
[----:B------:R-:W-:Y:S01]  /*0a40*/  IADD3 R158, P1, R158, R22, RZ ;  /* 0x000000169e9e7210 */ /* 0x000fe20007f3e0ff */
[----:B------:R-:W-:-:S04]  /*0a50*/  IMAD.WIDE.U32 R20, R24, c[0x0][0x1a0], R164 ;  /* 0x0000680018147a25 */ /* 0x000fc800078e00a4 */
[----:B------:R-:W-:Y:S01]  /*0a60*/  IMAD R6, R24, c[0x0][0x19c], R19 ;  /* 0x0000670018067a24 */ /* 0x000fe200078e0213 */
[----:B------:R-:W-:Y:S01]  /*0a70*/  IADD3 R2, P0, R2, R20, RZ ;  /* 0x0000001402027210 */ /* 0x000fe20007f1e0ff */
[----:B------:R-:W-:Y:S02]  /*0a80*/  IMAD R0, R24, c[0x0][0x1a4], R17 ;  /* 0x0000690018007a24 */ /* 0x000fe400078e0211 */
[----:B------:R-:W-:Y:S01]  /*0a90*/  IMAD.WIDE.U32 R26, R26, c[0x0][0x1a8], R28 ;  /* 0x00006a001a1a7a25 */ /* 0x000fe200078e001c */
[----:B------:R-:W-:Y:S02]  /*0aa0*/  IADD3.X R159, R7, R23, R6, P1, !PT ;  /* 0x00000017079f7210 */ /* 0x000fe40000ffe406 */
[----:B------:R-:W-:Y:S01]  /*0ab0*/  IADD3.X R3, R3, R21, R0, P0, !PT ;  /* 0x0000001503037210 */ /* 0x000fe200007fe400 */
[----:B------:R-:W-:Y:S01]  /*0ac0*/  IMAD.SHL.U32 R155, R155, 0x2, RZ ;  /* 0x000000029b9b7824 */ /* 0x000fe200078e00ff */
[----:B------:R-:W-:Y:S01]  /*0ad0*/  R2P PR, R4, 0x6 ;  /* 0x0000000604007804 */ /* 0x000fe20000000000 */
[----:B------:R-:W-:Y:S01]  /*0ae0*/  IMAD.WIDE.U32 R158, R102, c[0x0][0x1b0], R158 ;  /* 0x00006c00669e7a25 */ /* 0x000fe200078e009e */
[----:B------:R-:W-:-:S02]  /*0af0*/  ISETP.GE.AND P0, PT, R24, R5, PT ;  /* 0x000000051800720c */ /* 0x000fc40003f06270 */
[----:B------:R-:W-:Y:S01]  /*0b00*/  LOP3.LUT R21, R16, 0xffffffe0, RZ, 0xc0, !PT ;  /* 0xffffffe010157812 */ /* 0x000fe200078ec0ff */
[----:B------:R-:W-:Y:S01]  /*0b10*/  IMAD.WIDE.U32 R102, R102, c[0x0][0x1b8], R2 ;  /* 0x00006e0066667a25 */ /* 0x000fe200078e0002 */
[----:B------:R-:W-:Y:S02]  /*0b20*/  SHF.R.S32.HI R16, RZ, 0x5, R16 ;  /* 0x00000005ff107819 */ /* 0x000fe40000011410 */
[----:B------:R-:W-:Y:S01]  /*0b30*/  SEL R2, R8, 0xfffffff0, !P1 ;  /* 0xfffffff008027807 */ /* 0x000fe20004800000 */
[----:B------:R-:W-:Y:S02]  /*0b40*/  IMAD.MOV.U32 R3, RZ, RZ, 0x20 ;  /* 0x00000020ff037424 */ /* 0x000fe400078e00ff */
[----:B------:R-:W-:Y:S02]  /*0b50*/  IMAD.IADD R21, R92, 0x1, -R21 ;  /* 0x000000015c157824 */ /* 0x000fe400078e0a15 */
[----:B------:R-:W-:Y:S01]  /*0b60*/  IMAD.IADD R33, R27, 0x1, R33 ;  /* 0x000000011b217824 */ /* 0x000fe200078e0221 */
[----:B------:R-:W-:Y:S01]  /*0b70*/  SEL R0, R3, 0xffffffe0, !P2 ;  /* 0xffffffe003007807 */ /* 0x000fe20005000000 */
[----:B------:R-:W-:-:S02]  /*0b80*/  IMAD.IADD R163, R159, 0x1, R163 ;  /* 0x000000019fa37824 */ /* 0x000fc400078e02a3 */
[----:B------:R-:W-:Y:S01]  /*0b90*/  IMAD.IADD R129, R103, 0x1, R129 ;  /* 0x0000000167817824 */ /* 0x000fe200078e0281 */
[----:B------:R-:W-:Y:S05]  /*0ba0*/  @P0 BRA `(.L_x_542) ;  /* 0x0000016000000947 */ /* 0x000fea0003800000 */
[----:B------:R-:W-:Y:S01]  /*0bb0*/  ISETP.GE.AND P2, PT, R164, c[0x0][0x220], PT ;  /* 0x00008800a4007a0c */ /* 0x000fe20003f46270 */
[----:B------:R-:W-:Y:S01]  /*0bc0*/  IMAD R7, R167, c[0x0][0x190], RZ ;  /* 0x00006400a7077a24 */ /* 0x000fe200078e02ff */
[----:B------:R-:W-:Y:S01]  /*0bd0*/  ISETP.GE.AND P1, PT, R156, c[0x0][0x220], PT ;  /* 0x000088009c007a0c */ /* 0x000fe20003f26270 */
[----:B------:R-:W-:Y:S02]  /*0be0*/  IMAD.MOV.U32 R32, RZ, RZ, R26 ;  /* 0x000000ffff207224 */ /* 0x000fe400078e001a */
        /* <DEDUP_REMOVED lines=18> */
.L_x_542:
[----:B------:R-:W-:Y:S05]  /*0d10*/  BSYNC B0 ;  /* 0x0000000000007941 */ /* 0x000fea0003800000 */
.L_x_541:
[----:B------:R-:W-:Y:S01]  /*0d20*/  IADD3 R14, R24, 0x10, RZ ;  /* 0x00000010180e7810 */ /* 0x000fe20007ffe0ff */
[----:B------:R-:W-:Y:S03]  /*0d30*/  BSSY B0, `(.L_x_543) ;  /* 0x000001c000007945 */ /* 0x000fe60003800000 */
[----:B------:R-:W-:-:S13]  /*0d40*/  ISETP.GE.AND P0, PT, R14, R5, PT ;  /* 0x000000050e00720c */ /* 0x000fda0003f06270 */
[----:B------:R-:W-:Y:S05]  /*0d50*/  @P0 BRA `(.L_x_544) ;  /* 0x0000019000000947 */ /* 0x000fea0003800000 */
[----:B------:R-:W-:Y:S01]  /*0d60*/  IADD3 R7, P0, R166, 0x10, RZ ;  /* 0x00000010a6077810 */ /* 0x000fe20007f1e0ff */
[----:B------:R-:W-:Y:S01]  /*0d70*/  IMAD.MOV.U32 R22, RZ, RZ, R26 ;  /* 0x000000ffff167224 */ /* 0x000fe200078e001a */
[----:B------:R-:W-:Y:S02]  /*0d80*/  ISETP.GE.AND P1, PT, R164, c[0x0][0x220], PT ;  /* 0x00008800a4007a0c */ /* 0x000fe40003f26270 */
[----:B------:R-:W-:Y:S01]  /*0d90*/  MOV R23, R33 ;  /* 0x0000002100177202 */ /* 0x000fe20000000f00 */
[----:B------:R-:W-:Y:S01]  /*0da0*/  IMAD.X R6, RZ, RZ, R167, P0 ;  /* 0x000000ffff067224 */ /* 0x000fe200000e06a7 */
[----:B------:R-:W-:-:S03]  /*0db0*/  ISETP.GE.AND P0, PT, R156, c[0x0][0x220], PT ;  /* 0x000088009c007a0c */ /* 0x000fc60003f06270 */
[----:B------:R-:W-:Y:S02]  /*0dc0*/  IMAD R6, R6, c[0x0][0x190], RZ ;  /* 0x0000640006067a24 */ /* 0x000fe400078e02ff */
[----:B------:R-:W-:-:S04]  /*0dd0*/  IMAD.WIDE.U32 R22, R7, c[0x0][0x190], R22 ;  /* 0x0000640007167a25 */ /* 0x000fc800078e0016 */
[----:B------:R-:W-:Y:S01]  /*0de0*/  IMAD R6, R7, c[0x0][0x194], R6 ;  /* 0x0000650007067a24 */ /* 0x000fe200078e0206 */
[----:B-1----:R-:W-:Y:S01]  /*0df0*/  @!P1 LEA R28, P2, R22, c[0x0][0x160], 0x1 ;  /* 0x00005800161c9a11 */ /* 0x002fe200078408ff */
        /* <DEDUP_REMOVED lines=15> */
.L_x_544:
[----:B------:R-:W-:Y:S05]  /*0ef0*/  BSYNC B0 ;  /* 0x0000000000007941 */ /* 0x000fea0003800000 */
.L_x_543:
        /* <DEDUP_REMOVED lines=29> */
.L_x_546:
[----:B------:R-:W-:Y:S05]  /*10d0*/  BSYNC B0 ;  /* 0x0000000000007941 */ /* 0x000fea0003800000 */
.L_x_545:
[----:B------:R-:W-:Y:S01]  /*10e0*/  IADD3 R10, R24, 0x30, RZ ;  /* 0x00000030180a7810 */ /* 0x000fe20007ffe0ff */
[----:B------:R-:W-:Y:S01]  /*10f0*/  IMAD.MOV.U32 R22, RZ, RZ, c[0x0][0x198] ;  /* 0x00006600ff167624 */ /* 0x000fe200078e00ff */
[----:B------:R-:W-:Y:S01]  /*1100*/  BSSY B0, `(.L_x_547) ;  /* 0x000001e000007945 */ /* 0x000fe20003800000 */
[----:B------:R-:W-:Y:S01]  /*1110*/  IMAD.MOV.U32 R17, RZ, RZ, 0x6 ;  /* 0x00000006ff117424 */ /* 0x000fe200078e00ff */
[----:B------:R-:W-:Y:S01]  /*1120*/  ISETP.GE.AND P0, PT, R10, R5, PT ;  /* 0x000000050a00720c */ /* 0x000fe20003f06270 */
[----:B-1----:R-:W-:-:S03]  /*1130*/  IMAD.SHL.U32 R29, R22, 0x40, RZ ;  /* 0x00000040161d7824 */ /* 0x002fc600078e00ff */
[----:B------:R-:W-:-:S09]  /*1140*/  SHF.L.U64.HI R7, R22, R17, c[0x0][0x19c] ;  /* 0x0000670016077619 */ /* 0x000fd20000010211 */
        /* <DEDUP_REMOVED lines=25> */
.L_x_548:
[----:B------:R-:W-:Y:S05]  /*12e0*/  BSYNC B0 ;  /* 0x0000000000007941 */ /* 0x000fea0003800000 */
.L_x_547:
[----:B------:R-:W-:Y:S01]  /*12f0*/  IADD3 R28, R101, -0x1, RZ ;  /* 0xffffffff651c7810 */ /* 0x000fe20007ffe0ff */
[----:B------:R-:W-:Y:S01]  /*1300*/  BSSY B0, `(.L_x_549) ;  /* 0x000001b000007945 */ /* 0x000fe20003800000 */
[----:B------:R-:W-:Y:S02]  /*1310*/  MOV R162, R158 ;  /* 0x0000009e00a27202 */ /* 0x000fe40000000f00 */
[----:B------:R-:W-:Y:S01]  /*1320*/  SHF.R.S32.HI R20, RZ, 0x1f, R28 ;  /* 0x0000001fff147819 */ /* 0x000fe2000001141c */
[C---:B------:R-:W-:Y:S02]  /*1330*/  IMAD R5, R28.reuse, -0x40, R30 ;  /* 0xffffffc01c057824 */ /* 0x040fe400078e021e */
[----:B-1----:R-:W-:Y:S02]  /*1340*/  IMAD R33, R7, R28, RZ ;  /* 0x0000001c07217224 */ /* 0x002fe400078e02ff */
[----:B------:R-:W-:Y:S01]  /*1350*/  IMAD.WIDE.U32 R26, R28, R29, R162 ;  /* 0x0000001d1c1a7225 */ /* 0x000fe200078e00a2 */
[----:B------:R-:W-:-:S03]  /*1360*/  ISETP.GE.AND P0, PT, R24, R5, PT ;  /* 0x000000051800720c */ /* 0x000fc60003f06270 */
[----:B------:R-:W-:-:S05]  /*1370*/  IMAD R33, R20, R29, R33 ;  /* 0x0000001d14217224 */ /* 0x000fca00078e0221 */
[----:B------:R-:W-:-:S05]  /*1380*/  IADD3 R33, R27, R33, RZ ;  /* 0x000000211b217210 */ /* 0x000fca0007ffe0ff */
        /* <DEDUP_REMOVED lines=18> */
.L_x_550:
[----:B------:R-:W-:Y:S05]  /*14b0*/  BSYNC B0 ;  /* 0x0000000000007941 */ /* 0x000fea0003800000 */
.L_x_549:
[----:B------:R-:W-:Y:S01]  /*14c0*/  ISETP.GE.AND P0, PT, R14, R5, PT ;  /* 0x000000050e00720c */ /* 0x000fe20003f06270 */
[----:B------:R-:W-:Y:S01]  /*14d0*/  BSSY B0, `(.L_x_551) ;  /* 0x0000017000007945 */ /* 0x000fe20003800000 */
[C---:B------:R-:W-:Y:S01]  /*14e0*/  SHF.L.U64.HI R148, R22.reuse, R11, c[0x0][0x19c] ;  /* 0x0000670016947619 */ /* 0x040fe2000001020b */
[----:B------:R-:W-:-:S10]  /*14f0*/  IMAD.SHL.U32 R149, R22, 0x10, RZ ;  /* 0x0000001016957824 */ /* 0x000fd400078e00ff */
[----:B------:R-:W-:Y:S05]  /*1500*/  @P0 BRA `(.L_x_552) ;  /* 0x0000013000000947 */ /* 0x000fea0003800000 */
[----:B------:R-:W-:Y:S02]  /*1510*/  ISETP.GE.AND P1, PT, R164, c[0x0][0x220], PT ;  /* 0x00008800a4007a0c */ /* 0x000fe40003f26270 */
[----:B------:R-:W-:Y:S02]  /*1520*/  IADD3 R19, P2, R149, R26, RZ ;  /* 0x0000001a95137210 */ /* 0x000fe40007f5e0ff */
[----:B------:R-:W-:-:S03]  /*1530*/  ISETP.GE.AND P0, PT, R156, c[0x0][0x220], PT ;  /* 0x000088009c007a0c */ /* 0x000fc60003f06270 */
[----:B------:R-:W-:-:S06]  /*1540*/  IMAD.X R6, R148, 0x1, R33, P2 ;  /* 0x0000000194067824 */ /* 0x000fcc00010e0621 */
        /* <DEDUP_REMOVED lines=15> */
.L_x_552:
[----:B------:R-:W-:Y:S05]  /*1640*/  BSYNC B0 ;  /* 0x0000000000007941 */ /* 0x000fea0003800000 */
.L_x_551:
[----:B------:R-:W-:Y:S01]  /*1650*/  ISETP.GE.AND P0, PT, R12, R5, PT ;  /* 0x000000050c00720c */ /* 0x000fe20003f06270 */
[----:B------:R-:W-:-:S12]  /*1660*/  BSSY B0, `(.L_x_553) ;  /* 0x0000016000007945 */ /* 0x000fd80003800000 */
[----:B------:R-:W-:Y:S05]  /*1670*/  @P0 BRA `(.L_x_554) ;  /* 0x0000014000000947 */ /* 0x000fea0003800000 */
[----:B------:R-:W-:Y:S01]  /*1680*/  ISETP.GE.AND P1, PT, R164, c[0x0][0x220], PT ;  /* 0x00008800a4007a0c */ /* 0x000fe20003f26270 */
[----:B------:R-:W-:Y:S01]  /*1690*/  IMAD.MOV.U32 R23, RZ, RZ, c[0x0][0x19c] ;  /* 0x00006700ff177624 */ /* 0x000fe200078e00ff */
[----:B------:R-:W-:Y:S02]  /*16a0*/  LEA R19, P2, R22, R26, 0x5 ;  /* 0x0000001a16137211 */ /* 0x000fe400078428ff */
[----:B------:R-:W-:Y:S02]  /*16b0*/  ISETP.GE.AND P0, PT, R156, c[0x0][0x220], PT ;  /* 0x000088009c007a0c */ /* 0x000fe40003f06270 */
[----:B------:R-:W-:-:S07]  /*16c0*/  LEA.HI.X R6, R22, R33, R23, 0x5, P2 ;  /* 0x0000002116067211 */ /* 0x000fce00010f2c17 */
        /* <DEDUP_REMOVED lines=15> */
.L_x_554:
[----:B------:R-:W-:Y:S05]  /*17c0*/  BSYNC B0 ;  /* 0x0000000000007941 */ /* 0x000fea0003800000 */
.L_x_553:
[----:B------:R-:W-:Y:S01]  /*17d0*/  ISETP.GE.AND P0, PT, R10, R5, PT ;  /* 0x000000050a00720c */ /* 0x000fe20003f06270 */
[----:B------:R-:W-:Y:S01]  /*17e0*/  IMAD.MOV.U32 R6, RZ, RZ, c[0x0][0x1a0] ;  /* 0x00006800ff067624 */ /* 0x000fe200078e00ff */
[----:B------:R-:W-:Y:S03]  /*17f0*/  BSSY B0, `(.L_x_555) ;  /* 0x000001a000007945 */ /* 0x000fe60003800000 */
[C---:B------:R-:W-:Y:S01]  /*1800*/  IMAD.SHL.U32 R151, R6.reuse, 0x40, RZ ;  /* 0x0000004006977824 */ /* 0x040fe200078e00ff */
[----:B------:R-:W-:-:S07]  /*1810*/  SHF.L.U64.HI R150, R6, R17, c[0x0][0x1a4] ;  /* 0x0000690006967619 */ /* 0x000fce0000010211 */
[----:B------:R-:W-:Y:S05]  /*1820*/  @P0 BRA `(.L_x_556) ;  /* 0x0000016000000947 */ /* 0x000fea0003800000 */
[----:B------:R-:W-:Y:S01]  /*1830*/  ISETP.GE.AND P1, PT, R164, c[0x0][0x220], PT ;  /* 0x00008800a4007a0c */ /* 0x000fe20003f26270 */
[----:B------:R-:W-:Y:S01]  /*1840*/  IMAD.MOV.U32 R32, RZ, RZ, R26 ;  /* 0x000000ffff207224 */ /* 0x000fe200078e001a */
[----:B------:R-:W-:Y:S01]  /*1850*/  ULDC UR4, c[0x0][0x19c] ;  /* 0x0000670000047ab9 */ /* 0x000fe20000000800 */
[----:B------:R-:W-:Y:S01]  /*1860*/  ISETP.GE.AND P0, PT, R156, c[0x0][0x220], PT ;  /* 0x000088009c007a0c */ /* 0x000fe20003f06270 */
[----:B------:R-:W-:Y:S01]  /*1870*/  UIMAD UR4, UR4, 0x30, URZ ;  /* 0x00000030040478a4 */ /* 0x000fe2000f8e023f */
[----:B------:R-:W-:-:S05]  /*1880*/  IMAD.WIDE.U32 R32, R22, 0x30, R32 ;  /* 0x0000003016207825 */ /* 0x000fca00078e0020 */
[----:B------:R-:W-:-:S03]  /*1890*/  IADD3 R17, R33, UR4, RZ ;  /* 0x0000000421117c10 */ /* 0x000fc6000fffe0ff */
        /* <DEDUP_REMOVED lines=9> */
[----:B--2---:R-:W-:-:S04]  /*1930*/  LEA R22, P0, R32, c[0x0][0x168], 0x1 ;  /* 0x00005a0020167a11 */ /* 0x004fc800078008ff */
[----:B------:R-:W-:-:S05]  /*1940*/  LEA.HI.X R23, R32, c[0x0][0x16c], R17, 0x1, P0 ;  /* 0x00005b0020177a11 */ /* 0x000fca00000f0c11 */
[----:B------:R-:W-:Y:S01]  /*1950*/  @!PT LDS RZ, [RZ] ;  /* 0x00000000fffff984 */ /* 0x000fe20000000800 */
[----:B------:R-:W-:Y:S01]  /*1960*/  @!PT LDS RZ, [RZ] ;  /* 0x00000000fffff984 */ /* 0x000fe20000000800 */
[----:B------:R-:W-:Y:S01]  /*1970*/  @!PT LDS RZ, [RZ] ;  /* 0x00000000fffff984 */ /* 0x000fe20000000800 */
[----:B------:R2:W-:Y:S04]  /*1980*/  LDGSTS.E.BYPASS.LTC128B.128 [R155+0x7800], [R22.64+0x80] ;  /* 0x07800080169b7fae */ /* 0x0005e8000b901d46 */
.L_x_556:
[----:B------:R-:W-:Y:S05]  /*1990*/  BSYNC B0 ;  /* 0x0000000000007941 */ /* 0x000fea0003800000 */
.L_x_555:
[----:B------:R-:W0:Y:S01]  /*19a0*/  LDGDEPBAR ;  /* 0x00000000000079af */ /* 0x000e220000000000 */
[----:B--2---:R-:W-:Y:S01]  /*19b0*/  SHF.R.S32.HI R22, RZ, 0x4, R15 ;  /* 0x00000004ff167819 */ /* 0x004fe2000001140f */
[----:B------:R-:W-:Y:S01]  /*19c0*/  IMAD.SHL.U32 R146, R9, 0x40, RZ ;  /* 0x0000004009927824 */ /* 0x000fe200078e00ff */
[----:B------:R-:W-:Y:S01]  /*19d0*/  ISETP.GE.AND P0, PT, R24, R5, PT ;  /* 0x000000051800720c */ /* 0x000fe20003f06270 */
[----:B------:R-:W-:Y:S01]  /*19e0*/  IMAD.SHL.U32 R4, R4, 0x40, RZ ;  /* 0x0000004004047824 */ /* 0x000fe200078e00ff */
[----:B------:R-:W-:Y:S01]  /*19f0*/  LEA.HI R17, R15, R22, RZ, 0x1 ;  /* 0x000000160f117211 */ /* 0x000fe200078f08ff */
[----:B------:R-:W-:Y:S01]  /*1a00*/  IMAD.SHL.U32 R19, R24, 0x8, RZ ;  /* 0x0000000818137824 */ /* 0x000fe200078e00ff */
[----:B------:R-:W-:Y:S01]  /*1a10*/  SHF.R.S32.HI R154, RZ, 0x1f, R21 ;  /* 0x0000001fff9a7819 */ /* 0x000fe20000011415 */
[----:B------:R-:W-:Y:S01]  /*1a20*/  IMAD.SHL.U32 R13, R13, 0x40, RZ ;  /* 0x000000400d0d7824 */ /* 0x000fe200078e00ff */
[----:B------:R-:W-:Y:S01]  /*1a30*/  LOP3.LUT R17, R17, 0xfffffffe, RZ, 0xc0, !PT ;  /* 0xfffffffe11117812 */ /* 0x000fe200078ec0ff */
[----:B------:R-:W-:Y:S01]  /*1a40*/  IMAD R31, R16, 0x10, R18 ;  /* 0x00000010101f7824 */ /* 0x000fe200078e0212 */
[----:B------:R-:W-:Y:S01]  /*1a50*/  LOP3.LUT R146, R146, 0x1c0, RZ, 0xc0, !PT ;  /* 0x000001c092927812 */ /* 0x000fe200078ec0ff */
[----:B------:R-:W-:Y:S01]  /*1a60*/  IMAD.MOV.U32 R128, RZ, RZ, R102 ;  /* 0x000000ffff807224 */ /* 0x000fe200078e0066 */
[----:B------:R-:W-:Y:S01]  /*1a70*/  LOP3.LUT R4, R4, 0x1c0, RZ, 0xc0, !PT ;  /* 0x000001c004047812 */ /* 0x000fe200078ec0ff */
[----:B------:R-:W-:Y:S01]  /*1a80*/  IMAD.IADD R17, R22, 0x1, -R17 ;  /* 0x0000000116117824 */ /* 0x000fe200078e0a11 */
[----:B------:R-:W-:Y:S01]  /*1a90*/  SHF.R.S32.HI R153, RZ, 0x1f, R16 ;  /* 0x0000001fff997819 */ /* 0x000fe20000011410 */
[----:B------:R-:W-:Y:S01]  /*1aa0*/  IMAD.SHL.U32 R92, R92, 0x2, RZ ;  /* 0x000000025c5c7824 */ /* 0x000fe200078e00ff */
[----:B------:R-:W-:Y:S01]  /*1ab0*/  LEA.HI R154, R154, R21, RZ, 0x2 ;  /* 0x000000159a9a7211 */ /* 0x000fe200078f10ff */
[----:B------:R-:W-:Y:S01]  /*1ac0*/  IMAD.SHL.U32 R15, R17, 0x8, RZ ;  /* 0x00000008110f7824 */ /* 0x000fe200078e00ff */
[----:B------:R-:W-:Y:S01]  /*1ad0*/  LOP3.LUT R19, R146, 0x8, R19, 0xf8, !PT ;  /* 0x0000000892137812 */ /* 0x000fe200078ef813 */
[----:B------:R-:W-:Y:S01]  /*1ae0*/  BSSY B0, `(.L_x_557) ;  /* 0x000002e000007945 */ /* 0x000fe20003800000 */
[----:B------:R-:W-:-:S02]  /*1af0*/  SHF.R.U32.HI R146, RZ, 0x3, R146 ;  /* 0x00000003ff927819 */ /* 0x000fc40000011692 */
[----:B------:R-:W-:Y:S01]  /*1b00*/  LOP3.LUT R15, R4, 0x8, R15, 0xf8, !PT ;  /* 0x00000008040f7812 */ /* 0x000fe200078ef80f */
[----:B------:R-:W-:-:S04]  /*1b10*/  DEPBAR.LE SB0, 0x0 ;  /* 0x000080000000791a */ /* 0x000fc80000000000 */
[----:B------:R-:W-:Y:S01]  /*1b20*/  BAR.SYNC.DEFER_BLOCKING 0x0 ;  /* 0x0000000000007b1d */ /* 0x000fe20000010000 */
[----:B------:R-:W-:Y:S02]  /*1b30*/  LEA.HI R153, R153, R16, RZ, 0x2 ;  /* 0x0000001099997211 */ /* 0x000fe400078f10ff */
[----:B------:R-:W-:Y:S02]  /*1b40*/  SHF.R.U32.HI R4, RZ, 0x3, R4 ;  /* 0x00000003ff047819 */ /* 0x000fe40000011604 */
[----:B------:R-:W-:Y:S02]  /*1b50*/  LOP3.LUT R13, R13, 0xfffffe00, RZ, 0xc0, !PT ;  /* 0xfffffe000d0d7812 */ /* 0x000fe400078ec0ff */
[----:B------:R-:W-:Y:S02]  /*1b60*/  SHF.R.S32.HI R154, RZ, 0x2, R154 ;  /* 0x00000002ff9a7819 */ /* 0x000fe4000001149a */
[----:B------:R-:W-:Y:S01]  /*1b70*/  LOP3.LUT R146, R19, R146, RZ, 0x3c, !PT ;  /* 0x0000009213927212 */ /* 0x000fe200078e3cff */
[----:B------:R-:W-:Y:S01]  /*1b80*/  IMAD R19, R150, R28, RZ ;  /* 0x0000001c96137224 */ /* 0x000fe200078e02ff */
[----:B------:R-:W-:Y:S01]  /*1b90*/  LOP3.LUT R153, R153, 0xfffffffc, RZ, 0xc0, !PT ;  /* 0xfffffffc99997812 */ /* 0x000fe200078ec0ff */
[C---:B------:R-:W-:Y:S01]  /*1ba0*/  IMAD R147, R16.reuse, 0x400, R13 ;  /* 0x0000040010937824 */ /* 0x040fe200078e020d */
[----:B------:R-:W-:Y:S01]  /*1bb0*/  LOP3.LUT R4, R15, R4, RZ, 0x3c, !PT ;  /* 0x000000040f047212 */ /* 0x000fe200078e3cff */
[----:B------:R-:W-:Y:S01]  /*1bc0*/  IMAD R146, R17, 0x200, R146 ;  /* 0x0000020011927824 */ /* 0x000fe200078e0292 */
[----:B------:R-:W-:Y:S01]  /*1bd0*/  IADD3 R31, R31, 0x1, R154 ;  /* 0x000000011f1f7810 */ /* 0x000fe20007ffe09a */
[----:B------:R-:W-:Y:S01]  /*1be0*/  IMAD.IADD R153, R16, 0x1, -R153 ;  /* 0x0000000110997824 */ /* 0x000fe200078e0a99 */
[----:B------:R-:W-:Y:S01]  /*1bf0*/  LOP3.LUT R92, R92, 0x6, RZ, 0xc0, !PT ;  /* 0x000000065c5c7812 */ /* 0x000fe200078ec0ff */
[----:B------:R-:W-:Y:S01]  /*1c00*/  IMAD R19, R20, R151, R19 ;  /* 0x0000009714137224 */ /* 0x000fe200078e0213 */
[----:B------:R-:W-:Y:S01]  /*1c10*/  IADD3 R31, R30, R31, -R157 ;  /* 0x0000001f1e1f7210 */ /* 0x000fe20007ffe89d */
[----:B------:R-:W-:-:S03]  /*1c20*/  IMAD.WIDE.U32 R16, R28, R151, R128 ;  /* 0x000000971c107225 */ /* 0x000fc600078e0080 */
[----:B------:R-:W-:Y:S01]  /*1c30*/  IADD3 R31, R31, c[0x0][0x2e8], RZ ;  /* 0x0000ba001f1f7a10 */ /* 0x000fe20007ffe0ff */
[----:B------:R2:W-:Y:S01]  /*1c40*/  @P0 STS.128 [R155+0x8000], RZ ;  /* 0x008000ff9b000388 */ /* 0x0005e20000000c00 */
[C---:B------:R-:W-:Y:S01]  /*1c50*/  IMAD.IADD R147, R4.reuse, 0x1, R147 ;  /* 0x0000000104937824 */ /* 0x040fe200078e0293 */
[----:B------:R-:W-:Y:S01]  /*1c60*/  LOP3.LUT R4, R4, R13, RZ, 0xfc, !PT ;  /* 0x0000000d04047212 */ /* 0x000fe200078efcff */
[----:B------:R-:W-:Y:S01]  /*1c70*/  IMAD.IADD R19, R17, 0x1, R19 ;  /* 0x0000000111137824 */ /* 0x000fe200078e0213 */
[----:B------:R2:W-:Y:S01]  /*1c80*/  @P0 STS.128 [R155+0xa000], RZ ;  /* 0x00a000ff9b000388 */ /* 0x0005e20000000c00 */
[----:B------:R-:W-:Y:S01]  /*1c90*/  IMAD.SHL.U32 R147, R147, 0x2, RZ ;  /* 0x0000000293937824 */ /* 0x000fe200078e00ff */
        /* <DEDUP_REMOVED lines=18> */
.L_x_558:
[----:B------:R-:W-:Y:S05]  /*1dc0*/  BSYNC B0 ;  /* 0x0000000000007941 */ /* 0x000fea0003800000 */
.L_x_557:
[----:B------:R-:W-:Y:S01]  /*1dd0*/  ISETP.GE.AND P0, PT, R14, R5, PT ;  /* 0x000000050e00720c */ /* 0x000fe20003f06270 */
[----:B------:R-:W-:Y:S01]  /*1de0*/  BSSY B0, `(.L_x_559) ;  /* 0x0000019000007945 */ /* 0x000fe20003800000 */
[C---:B------:R-:W-:Y:S01]  /*1df0*/  SHF.L.U64.HI R160, R6.reuse, R11, c[0x0][0x1a4] ;  /* 0x0000690006a07619 */ /* 0x040fe2000001020b */
[----:B------:R-:W-:-:S10]  /*1e00*/  IMAD.SHL.U32 R161, R6, 0x10, RZ ;  /* 0x0000001006a17824 */ /* 0x000fd400078e00ff */
[----:B------:R4:W-:Y:S04]  /*1e10*/  @P0 STS.128 [R155+0x8800], RZ ;  /* 0x008800ff9b000388 */ /* 0x0009e80000000c00 */
[----:B------:R4:W-:Y:S01]  /*1e20*/  @P0 STS.128 [R155+0xa800], RZ ;  /* 0x00a800ff9b000388 */ /* 0x0009e20000000c00 */
[----:B------:R-:W-:Y:S05]  /*1e30*/  @P0 BRA `(.L_x_560) ;  /* 0x0000013000000947 */ /* 0x000fea0003800000 */
[----:B------:R-:W-:Y:S02]  /*1e40*/  ISETP.GE.AND P1, PT, R164, c[0x0][0x220], PT ;  /* 0x00008800a4007a0c */ /* 0x000fe40003f26270 */
[----:B------:R-:W-:Y:S02]  /*1e50*/  IADD3 R14, P2, R161, R16, RZ ;  /* 0x00000010a10e7210 */ /* 0x000fe40007f5e0ff */
[----:B------:R-:W-:-:S03]  /*1e60*/  ISETP.GE.AND P0, PT, R156, c[0x0][0x220], PT ;  /* 0x000088009c007a0c */ /* 0x000fc60003f06270 */
[----:B------:R-:W-:-:S06]  /*1e70*/  IMAD.X R11, R160, 0x1, R19, P2 ;  /* 0x00000001a00b7824 */ /* 0x000fcc00010e0613 */
[C---:B---3--:R-:W-:Y:S01]  /*1e80*/  @!P1 LEA R20, P2, R14.reuse, c[0x0][0x170], 0x1 ;  /* 0x00005c000e149a11 */ /* 0x048fe200078408ff */
        /* <DEDUP_REMOVED lines=14> */
.L_x_560:
[----:B------:R-:W-:Y:S05]  /*1f70*/  BSYNC B0 ;  /* 0x0000000000007941 */ /* 0x000fea0003800000 */
.L_x_559:
[----:B------:R-:W-:Y:S01]  /*1f80*/  ISETP.GE.AND P0, PT, R12, R5, PT ;  /* 0x000000050c00720c */ /* 0x000fe20003f06270 */
[----:B------:R-:W-:-:S12]  /*1f90*/  BSSY B0, `(.L_x_561) ;  /* 0x0000018000007945 */ /* 0x000fd80003800000 */
[----:B------:R1:W-:Y:S04]  /*1fa0*/  @P0 STS.128 [R155+0x9000], RZ ;  /* 0x009000ff9b000388 */ /* 0x0003e80000000c00 */
[----:B------:R1:W-:Y:S01]  /*1fb0*/  @P0 STS.128 [R155+0xb000], RZ ;  /* 0x00b000ff9b000388 */ /* 0x0003e20000000c00 */
[----:B------:R-:W-:Y:S05]  /*1fc0*/  @P0 BRA `(.L_x_562) ;  /* 0x0000014000000947 */ /* 0x000fea0003800000 */
[----:B------:R-:W-:Y:S01]  /*1fd0*/  ISETP.GE.AND P1, PT, R164, c[0x0][0x220], PT ;  /* 0x00008800a4007a0c */ /* 0x000fe20003f26270 */
[----:B------:R-:W-:Y:S01]  /*1fe0*/  IMAD.MOV.U32 R11, RZ, RZ, c[0x0][0x1a4] ;  /* 0x00006900ff0b7624 */ /* 0x000fe200078e00ff */
[----:B------:R-:W-:Y:S02]  /*1ff0*/  LEA R12, P2, R6, R16, 0x5 ;  /* 0x00000010060c7211 */ /* 0x000fe400078428ff */
[----:B------:R-:W-:Y:S02]  /*2000*/  ISETP.GE.AND P0, PT, R156, c[0x0][0x220], PT ;  /* 0x000088009c007a0c */ /* 0x000fe40003f06270 */
[----:B------:R-:W-:-:S07]  /*2010*/  LEA.HI.X R11, R6, R19, R11, 0x5, P2 ;  /* 0x00000013060b7211 */ /* 0x000fce00010f2c0b */
        /* <DEDUP_REMOVED lines=15> */
.L_x_562:
[----:B------:R-:W-:Y:S05]  /*2110*/  BSYNC B0 ;  /* 0x0000000000007941 */ /* 0x000fea0003800000 */
.L_x_561:
[----:B------:R-:W-:Y:S01]  /*2120*/  ISETP.GE.AND P0, PT, R10, R5, PT ;  /* 0x000000050a00720c */ /* 0x000fe20003f06270 */
[----:B------:R-:W-:Y:S03]  /*2130*/  BSSY B0, `(.L_x_563) ;  /* 0x000001d000007945 */ /* 0x000fe60003800000 */
[----:B------:R-:W-:-:S05]  /*2140*/  R2P PR, R9, 0x6 ;  /* 0x0000000609007804 */ /* 0x000fca0000000000 */
[----:B------:R-:W-:Y:S02]  /*2150*/  SEL R5, R8, 0xfffffff0, !P1 ;  /* 0xfffffff008057807 */ /* 0x000fe40004800000 */
[----:B------:R-:W-:Y:S02]  /*2160*/  SEL R3, R3, 0xffffffe0, !P2 ;  /* 0xffffffe003037807 */ /* 0x000fe40005000000 */
[----:B------:R1:W-:Y:S04]  /*2170*/  @P0 STS.128 [R155+0x9800], RZ ;  /* 0x009800ff9b000388 */ /* 0x0003e80000000c00 */
[----:B------:R1:W-:Y:S01]  /*2180*/  @P0 STS.128 [R155+0xb800], RZ ;  /* 0x00b800ff9b000388 */ /* 0x0003e20000000c00 */
        /* <DEDUP_REMOVED lines=23> */
.L_x_564:
[----:B------:R-:W-:Y:S05]  /*2300*/  BSYNC B0 ;  /* 0x0000000000007941 */ /* 0x000fea0003800000 */
.L_x_563:
[----:B------:R-:W-:Y:S01]  /*2310*/  IMAD.SHL.U32 R146, R146, 0x2, RZ ;  /* 0x0000000292927824 */ /* 0x000fe200078e00ff */
[----:B------:R-:W-:Y:S01]  /*2320*/  LDSM.16.M88.4 R16, [R147] ;  /* 0x000000009310783b */ /* 0x000fe20000000200 */
[--C-:B------:R-:W-:Y:S01]  /*2330*/  IMAD R145, R2, 0x2, R147.reuse ;  /* 0x0000000202917824 */ /* 0x100fe200078e0293 */
[----:B------:R-:W-:Y:S01]  /*2340*/  IMNMX R131, R31, R30, PT ;  /* 0x0000001e1f837217 */ /* 0x000fe20003800200 */
[--C-:B------:R-:W-:Y:S01]  /*2350*/  IMAD R93, R5, 0x2, R146.reuse ;  /* 0x00000002055d7824 */ /* 0x100fe200078e0292 */
[----:B------:R-:W5:Y:S01]  /*2360*/  LDSM.16.M88.4 R44, [R146+0x4000] ;  /* 0x00400000922c783b */ /* 0x000f620000000200 */
[----:B------:R-:W-:Y:S01]  /*2370*/  IMAD R143, R0, 0x2, R147 ;  /* 0x00000002008f7824 */ /* 0x000fe200078e0293 */
[----:B------:R-:W-:Y:S01]  /*2380*/  IADD3 R6, R146, 0x4000, RZ ;  /* 0x0000400092067810 */ /* 0x000fe20007ffe0ff */
[----:B------:R-:W-:Y:S01]  /*2390*/  IMAD R139, R3, 0x2, R146 ;  /* 0x00000002038b7824 */ /* 0x000fe200078e0292 */
[----:B------:R-:W1:Y:S01]  /*23a0*/  LDSM.16.M88.4 R36, [R146+0x4800] ;  /* 0x004800009224783b */ /* 0x000e620000000200 */
[----:B------:R-:W-:-:S02]  /*23b0*/  IMAD R142, R0, 0x2, R145 ;  /* 0x00000002008e7824 */ /* 0x000fc400078e0291 */
[----:B------:R-:W-:Y:S01]  /*23c0*/  IMAD R144, R5, 0x2, R6 ;  /* 0x0000000205907824 */ /* 0x000fe200078e0206 */
[----:B------:R-:W2:Y:S01]  /*23d0*/  LDSM.16.M88.4 R24, [R146+0x5000] ;  /* 0x005000009218783b */ /* 0x000ea20000000200 */
[----:B------:R-:W-:Y:S02]  /*23e0*/  IMAD R92, R28, 0x40, R92 ;  /* 0x000000401c5c7824 */ /* 0x000fe400078e025c */
[----:B------:R-:W-:Y:S01]  /*23f0*/  IMAD R141, R3, 0x2, R144 ;  /* 0x00000002038d7824 */ /* 0x000fe200078e0290 */
[----:B------:R-:W3:Y:S01]  /*2400*/  LDSM.16.M88.4 R68, [R146+0x5800] ;  /* 0x005800009244783b */ /* 0x000ee20000000200 */
[----:B------:R-:W-:Y:S02]  /*2410*/  IADD3 R3, R31, 0x8, RZ ;  /* 0x000000081f037810 */ /* 0x000fe40007ffe0ff */
[----:B------:R-:W-:Y:S01]  /*2420*/  IADD3 R5, R92, 0x1, RZ ;  /* 0x000000015c057810 */ /* 0x000fe20007ffe0ff */
[----:B------:R-:W-:Y:S01]  /*2430*/  LDSM.16.M88.4 R60, [R145] ;  /* 0x00000000913c783b */ /* 0x000fe20000000200 */
[----:B------:R-:W-:-:S02]  /*2440*/  IMNMX R130, R3, R30, PT ;  /* 0x0000001e03827217 */ /* 0x000fc40003800200 */
[C---:B------:R-:W-:Y:S01]  /*2450*/  IADD3 R3, R92.reuse, 0x8, RZ ;  /* 0x000000085c037810 */ /* 0x040fe20007ffe0ff */
[----:B------:R-:W4:Y:S01]  /*2460*/  LDSM.16.M88.4 R88, [R93+0x4000] ;  /* 0x004000005d58783b */ /* 0x000f220000000200 */
[CC--:B------:R-:W-:Y:S02]  /*2470*/  ISETP.GE.AND P3, PT, R5.reuse, R131.reuse, PT ;  /* 0x000000830500720c */ /* 0x0c0fe40003f66270 */
[----:B------:R-:W-:Y:S01]  /*2480*/  ISETP.GE.AND P4, PT, R5, R130, PT ;  /* 0x000000820500720c */ /* 0x000fe20003f86270 */
[----:B------:R-:W2:Y:S01]  /*2490*/  LDSM.16.M88.4 R56, [R93+0x4800] ;  /* 0x004800005d38783b */ /* 0x000ea20000000200 */
[C---:B------:R-:W-:Y:S02]  /*24a0*/  IADD3 R6, R92.reuse, 0x9, RZ ;  /* 0x000000095c067810 */ /* 0x040fe40007ffe0ff */
[----:B------:R-:W-:Y:S01]  /*24b0*/  IADD3 R5, R92, 0x10, RZ ;  /* 0x000000105c057810 */ /* 0x000fe20007ffe0ff */
[----:B------:R-:W2:Y:S01]  /*24c0*/  LDSM.16.M88.4 R52, [R93+0x5000] ;  /* 0x005000005d34783b */ /* 0x000ea20000000200 */
[----:B------:R-:W-:-:S02]  /*24d0*/  ISETP.GE.AND P5, PT, R3, R131, PT ;  /* 0x000000830300720c */ /* 0x000fc40003fa6270 */
[-C--:B------:R-:W-:Y:S01]  /*24e0*/  ISETP.GE.AND P0, PT, R3, R130.reuse, PT ;  /* 0x000000820300720c */ /* 0x080fe20003f06270 */
[----:B-1----:R-:W-:Y:S01]  /*24f0*/  LDSM.16.M88.4 R12, [R143] ;  /* 0x000000008f0c783b */ /* 0x002fe20000000200 */
[----:B------:R-:W-:Y:S02]  /*2500*/  IADD3 R3, R92, 0x11, RZ ;  /* 0x000000115c037810 */ /* 0x000fe40007ffe0ff */
[CC--:B------:R-:W-:Y:S01]  /*2510*/  ISETP.GE.AND P2, PT, R6.reuse, R131.reuse, PT ;  /* 0x000000830600720c */ /* 0x0c0fe20003f46270 */
[----:B------:R-:W1:Y:S01]  /*2520*/  LDSM.16.M88.4 R8, [R139+0x4000] ;  /* 0x004000008b08783b */ /* 0x000e620000000200 */
[----:B------:R-:W-:Y:S02]  /*2530*/  ISETP.GE.AND P1, PT, R5, R131, PT ;  /* 0x000000830500720c */ /* 0x000fe40003f26270 */
[----:B------:R-:W-:Y:S01]  /*2540*/  ISETP.GE.AND P6, PT, R6, R130, PT ;  /* 0x000000820600720c */ /* 0x000fe20003fc6270 */
[C---:B-----5:R-:W-:Y:S01]  /*2550*/  HMMA.16816.F32 R64, R16.reuse, R44, RZ ;  /* 0x0000002c1040723c */ /* 0x060fe200000018ff */
[----:B------:R-:W5:Y:S04]  /*2560*/  LDSM.16.M88.4 R48, [R93+0x5800] ;  /* 0x005800005d30783b */ /* 0x000f680000000200 */
[----:B------:R-:W-:Y:S03]  /*2570*/  LDSM.16.M88.4 R84, [R139+0x5000] ;  /* 0x005000008b54783b */ /* 0x000fe60000000200 */
[C---:B------:R-:W-:Y:S01]  /*2580*/  HMMA.16816.F32 R44, R16.reuse, R46, RZ ;  /* 0x0000002e102c723c */ /* 0x040fe200000018ff */
[----:B------:R-:W-:Y:S04]  /*2590*/  LDSM.16.M88.4 R76, [R142] ;  /* 0x000000008e4c783b */ /* 0x000fe80000000200 */
[----:B------:R-:W-:Y:S03]  /*25a0*/  LDSM.16.M88.4 R72, [R141] ;  /* 0x000000008d48783b */ /* 0x000fe60000000200 */
[C---:B------:R-:W-:Y:S01]  /*25b0*/  HMMA.16816.F32 R40, R16.reuse, R36, RZ ;  /* 0x000000241028723c */ /* 0x040fe200000018ff */
[----:B------:R-:W-:Y:S04]  /*25c0*/  LDSM.16.M88.4 R80, [R139+0x5800] ;  /* 0x005800008b50783b */ /* 0x000fe80000000200 */
[----:B------:R-:W0:Y:S03]  /*25d0*/  LDGDEPBAR ;  /* 0x00000000000079af */ /* 0x000e260000000000 */
[C---:B------:R-:W-:Y:S08]  /*25e0*/  HMMA.16816.F32 R36, R16.reuse, R38, RZ ;  /* 0x000000261024723c */ /* 0x040ff000000018ff */
[C---:B--2---:R-:W-:Y:S08]  /*25f0*/  HMMA.16816.F32 R32, R16.reuse, R24, RZ ;  /* 0x000000181020723c */ /* 0x044ff000000018ff */
[C---:B------:R-:W-:Y:S08]  /*2600*/  HMMA.16816.F32 R24, R16.reuse, R26, RZ ;  /* 0x0000001a1018723c */ /* 0x040ff000000018ff */
[C---:B---3--:R-:W-:Y:S08]  /*2610*/  HMMA.16816.F32 R20, R16.reuse, R68, RZ ;  /* 0x000000441014723c */ /* 0x048ff000000018ff */
[----:B------:R-:W-:Y:S01]  /*2620*/  HMMA.16816.F32 R16, R16, R70, RZ ;  /* 0x000000461010723c */ /* 0x000fe200000018ff */
[----:B------:R-:W2:Y:S07]  /*2630*/  LDSM.16.M88.4 R68, [R139+0x4800] ;  /* 0x004800008b44783b */ /* 0x000eae0000000200 */
[C---:B----4-:R-:W-:Y:S08]  /*2640*/  HMMA.16816.F32 R64, R60.reuse, R88, R64 ;  /* 0x000000583c40723c */ /* 0x050ff00000001840 */
[C---:B------:R-:W-:Y:S01]  /*2650*/  HMMA.16816.F32 R44, R60.reuse, R90, R44 ;  /* 0x0000005a3c2c723c */ /* 0x040fe2000000182c */
[----:B------:R-:W3:Y:S07]  /*2660*/  LDSM.16.M88.4 R88, [R141+0x800] ;  /* 0x000800008d58783b */ /* 0x000eee0000000200 */
[C---:B------:R-:W-:Y:S08]  /*2670*/  HMMA.16816.F32 R40, R60.reuse, R56, R40 ;  /* 0x000000383c28723c */ /* 0x040ff00000001828 */
[C---:B------:R-:W-:Y:S01]  /*2680*/  HMMA.16816.F32 R36, R60.reuse, R58, R36 ;  /* 0x0000003a3c24723c */ /* 0x040fe20000001824 */
[----:B------:R-:W-:Y:S07]  /*2690*/  LDSM.16.M88.4 R56, [R141+0x1800] ;  /* 0x001800008d38783b */ /* 0x000fee0000000200 */
[C---:B------:R-:W-:Y:S08]  /*26a0*/  HMMA.16816.F32 R32, R60.reuse, R52, R32 ;  /* 0x000000343c20723c */ /* 0x040ff00000001820 */
[----:B------:R-:W-:Y:S01]  /*26b0*/  HMMA.16816.F32 R24, R60, R54, R24 ;  /* 0x000000363c18723c */ /* 0x000fe20000001818 */
[----:B------:R-:W-:Y:S07]  /*26c0*/  LDSM.16.M88.4 R52, [R147+0x2000] ;  /* 0x002000009334783b */ /* 0x000fee0000000200 */
[C---:B-1----:R-:W-:Y:S08]  /*26d0*/  HMMA.16816.F32 R64, R12.reuse, R8, R64 ;  /* 0x000000080c40723c */ /* 0x042ff00000001840 */
[----:B------:R-:W-:Y:S01]  /*26e0*/  HMMA.16816.F32 R44, R12, R10, R44 ;  /* 0x0000000a0c2c723c */ /* 0x000fe2000000182c */
[----:B------:R-:W-:Y:S07]  /*26f0*/  LDSM.16.M88.4 R8, [R93+0x6000] ;  /* 0x006000005d08783b */ /* 0x000fee0000000200 */
[C---:B-----5:R-:W-:Y:S08]  /*2700*/  HMMA.16816.F32 R20, R60.reuse, R48, R20 ;  /* 0x000000303c14723c */ /* 0x060ff00000001814 */
[----:B------:R-:W-:Y:S01]  /*2710*/  HMMA.16816.F32 R16, R60, R50, R16 ;  /* 0x000000323c10723c */ /* 0x000fe20000001810 */
[----:B------:R-:W1:Y:S04]  /*2720*/  LDSM.16.M88.4 R60, [R141+0x1000] ;  /* 0x001000008d3c783b */ /* 0x000e680000000200 */
[----:B------:R-:W4:Y:S03]  /*2730*/  LDSM.16.M88.4 R48, [R146+0x6000] ;  /* 0x006000009230783b */ /* 0x000f260000000200 */
[C---:B--2---:R-:W-:Y:S08]  /*2740*/  HMMA.16816.F32 R40, R12.reuse, R68, R40 ;  /* 0x000000440c28723c */ /* 0x044ff00000001828 */
[C---:B------:R-:W-:Y:S01]  /*2750*/  HMMA.16816.F32 R36, R12.reuse, R70, R36 ;  /* 0x000000460c24723c */ /* 0x040fe20000001824 */
[----:B------:R-:W-:Y:S07]  /*2760*/  LDSM.16.M88.4 R68, [R146+0x7800] ;  /* 0x007800009244783b */ /* 0x000fee0000000200 */
[C---:B------:R-:W-:Y:S08]  /*2770*/  HMMA.16816.F32 R32, R12.reuse, R84, R32 ;  /* 0x000000540c20723c */ /* 0x040ff00000001820 */
[----:B------:R-:W-:Y:S01]  /*2780*/  HMMA.16816.F32 R24, R12, R86, R24 ;  /* 0x000000560c18723c */ /* 0x000fe20000001818 */
[----:B------:R-:W2:Y:S07]  /*2790*/  LDSM.16.M88.4 R84, [R146+0x6800] ;  /* 0x006800009254783b */ /* 0x000eae0000000200 */
[C---:B------:R-:W-:Y:S08]  /*27a0*/  HMMA.16816.F32 R64, R76.reuse, R72, R64 ;  /* 0x000000484c40723c */ /* 0x040ff00000001840 */
[----:B------:R-:W-:Y:S01]  /*27b0*/  HMMA.16816.F32 R44, R76, R74, R44 ;  /* 0x0000004a4c2c723c */ /* 0x000fe2000000182c */
[----:B------:R-:W-:Y:S07]  /*27c0*/  LDSM.16.M88.4 R72, [R93+0x7800] ;  /* 0x007800005d48783b */ /* 0x000fee0000000200 */
        /* <DEDUP_REMOVED lines=8> */
[----:B------:R-:W-:Y:S01]  /*2850*/  HMMA.16816.F32 R24, R76, R62, R24 ;  /* 0x0000003e4c18723c */ /* 0x000fe20000001818 */
[----:B------:R-:W-:Y:S07]  /*2860*/  LDSM.16.M88.4 R60, [R143+0x2000] ;  /* 0x002000008f3c783b */ /* 0x000fee0000000200 */
[C---:B----4-:R-:W-:Y:S08]  /*2870*/  HMMA.16816.F32 R64, R52.reuse, R48, R64 ;  /* 0x000000303440723c */ /* 0x050ff00000001840 */
[----:B------:R-:W-:Y:S01]  /*2880*/  HMMA.16816.F32 R44, R52, R50, R44 ;  /* 0x00000032342c723c */ /* 0x000fe2000000182c */
[----:B------:R-:W-:Y:S07]  /*2890*/  LDSM.16.M88.4 R48, [R142+0x2000] ;  /* 0x002000008e30783b */ /* 0x000fee0000000200 */
[C---:B------:R-:W-:Y:S08]  /*28a0*/  HMMA.16816.F32 R20, R76.reuse, R56, R20 ;  /* 0x000000384c14723c */ /* 0x040ff00000001814 */
[----:B------:R-:W-:Y:S01]  /*28b0*/  HMMA.16816.F32 R16, R76, R58, R16 ;  /* 0x0000003a4c10723c */ /* 0x000fe20000001810 */
[----:B------:R-:W1:Y:S04]  /*28c0*/  LDSM.16.M88.4 R76, [R93+0x7000] ;  /* 0x007000005d4c783b */ /* 0x000e680000000200 */
[----:B------:R-:W4:Y:S03]  /*28d0*/  LDSM.16.M88.4 R56, [R139+0x6000] ;  /* 0x006000008b38783b */ /* 0x000f260000000200 */
[C---:B--2---:R-:W-:Y:S08]  /*28e0*/  HMMA.16816.F32 R40, R52.reuse, R84, R40 ;  /* 0x000000543428723c */ /* 0x044ff00000001828 */
[C---:B------:R-:W-:Y:S01]  /*28f0*/  HMMA.16816.F32 R36, R52.reuse, R86, R36 ;  /* 0x000000563424723c */ /* 0x040fe20000001824 */
[----:B------:R-:W2:Y:S07]  /*2900*/  LDSM.16.M88.4 R84, [R139+0x6800] ;  /* 0x006800008b54783b */ /* 0x000eae0000000200 */
[C---:B-----5:R-:W-:Y:S08]  /*2910*/  HMMA.16816.F32 R32, R52.reuse, R80, R32 ;  /* 0x000000503420723c */ /* 0x060ff00000001820 */
[----:B------:R-:W-:Y:S01]  /*2920*/  HMMA.16816.F32 R24, R52, R82, R24 ;  /* 0x000000523418723c */ /* 0x000fe20000001818 */
[----:B------:R-:W5:Y:S07]  /*2930*/  LDSM.16.M88.4 R80, [R139+0x7000] ;  /* 0x007000008b50783b */ /* 0x000f6e0000000200 */
[C---:B------:R-:W-:Y:S08]  /*2940*/  HMMA.16816.F32 R64, R12.reuse, R8, R64 ;  /* 0x000000080c40723c */ /* 0x040ff00000001840 */
[----:B------:R-:W-:Y:S01]  /*2950*/  HMMA.16816.F32 R44, R12, R10, R44 ;  /* 0x0000000a0c2c723c */ /* 0x000fe2000000182c */
[----:B------:R-:W-:Y:S07]  /*2960*/  LDSM.16.M88.4 R8, [R141+0x2800] ;  /* 0x002800008d08783b */ /* 0x000fee0000000200 */
[C---:B------:R-:W-:Y:S08]  /*2970*/  HMMA.16816.F32 R20, R52.reuse, R68, R20 ;  /* 0x000000443414723c */ /* 0x040ff00000001814 */
[----:B------:R-:W-:Y:S01]  /*2980*/  HMMA.16816.F32 R16, R52, R70, R16 ;  /* 0x000000463410723c */ /* 0x000fe20000001810 */
[----:B------:R-:W2:Y:S04]  /*2990*/  LDSM.16.M88.4 R52, [R141+0x2000] ;  /* 0x002000008d34783b */ /* 0x000ea80000000200 */
[----:B------:R-:W2:Y:S03]  /*29a0*/  LDSM.16.M88.4 R68, [R139+0x7800] ;  /* 0x007800008b44783b */ /* 0x000ea60000000200 */
[C---:B---3--:R-:W-:Y:S08]  /*29b0*/  HMMA.16816.F32 R40, R12.reuse, R88, R40 ;  /* 0x000000580c28723c */ /* 0x048ff00000001828 */
[C---:B------:R-:W-:Y:S08]  /*29c0*/  HMMA.16816.F32 R36, R12.reuse, R90, R36 ;  /* 0x0000005a0c24723c */ /* 0x040ff00000001824 */
[C---:B-1----:R-:W-:Y:S08]  /*29d0*/  HMMA.16816.F32 R32, R12.reuse, R76, R32 ;  /* 0x0000004c0c20723c */ /* 0x042ff00000001820 */
[----:B------:R-:W-:Y:S08]  /*29e0*/  HMMA.16816.F32 R24, R12, R78, R24 ;  /* 0x0000004e0c18723c */ /* 0x000ff00000001818 */
[C---:B----4-:R-:W-:Y:S08]  /*29f0*/  HMMA.16816.F32 R64, R60.reuse, R56, R64 ;  /* 0x000000383c40723c */ /* 0x050ff00000001840 */
[----:B------:R-:W-:Y:S08]  /*2a00*/  HMMA.16816.F32 R44, R60, R58, R44 ;  /* 0x0000003a3c2c723c */ /* 0x000ff0000000182c */
[C---:B------:R-:W-:Y:S08]  /*2a10*/  HMMA.16816.F32 R20, R12.reuse, R72, R20 ;  /* 0x000000480c14723c */ /* 0x040ff00000001814 */
[----:B------:R-:W-:Y:S01]  /*2a20*/  HMMA.16816.F32 R16, R12, R74, R16 ;  /* 0x0000004a0c10723c */ /* 0x000fe20000001810 */
[----:B------:R-:W1:Y:S07]  /*2a30*/  LDSM.16.M88.4 R12, [R141+0x3000] ;  /* 0x003000008d0c783b */ /* 0x000e6e0000000200 */
[C---:B--2---:R-:W-:Y:S08]  /*2a40*/  HMMA.16816.F32 R40, R60.reuse, R84, R40 ;  /* 0x000000543c28723c */ /* 0x044ff00000001828 */
[C---:B------:R-:W-:Y:S08]  /*2a50*/  HMMA.16816.F32 R36, R60.reuse, R86, R36 ;  /* 0x000000563c24723c */ /* 0x040ff00000001824 */
[C---:B-----5:R-:W-:Y:S08]  /*2a60*/  HMMA.16816.F32 R32, R60.reuse, R80, R32 ;  /* 0x000000503c20723c */ /* 0x060ff00000001820 */
[----:B------:R-:W-:Y:S08]  /*2a70*/  HMMA.16816.F32 R24, R60, R82, R24 ;  /* 0x000000523c18723c */ /* 0x000ff00000001818 */
[C---:B------:R-:W-:Y:S08]  /*2a80*/  HMMA.16816.F32 R64, R48.reuse, R52, R64 ;  /* 0x000000343040723c */ /* 0x040ff00000001840 */
[----:B------:R-:W-:Y:S01]  /*2a90*/  HMMA.16816.F32 R44, R48, R54, R44 ;  /* 0x00000036302c723c */ /* 0x000fe2000000182c */
[----:B------:R-:W2:Y:S01]  /*2aa0*/  LDSM.16.M88.4 R52, [R141+0x3800] ;  /* 0x003800008d34783b */ /* 0x000ea20000000200 */
[----:B------:R-:W-:-:S06]  /*2ab0*/  DEPBAR.LE SB0, 0x0 ;  /* 0x000080000000791a */ /* 0x000fcc0000000000 */
[----:B------:R-:W-:Y:S07]  /*2ac0*/  HMMA.16816.F32 R40, R48, R8, R40 ;  /* 0x000000083028723c */ /* 0x000fee0000001828 */
[----:B------:R-:W-:Y:S01]  /*2ad0*/  IADD3 R8, R92, 0x20, RZ ;  /* 0x000000205c087810 */ /* 0x000fe20007ffe0ff */
[----:B------:R-:W-:Y:S01]  /*2ae0*/  HMMA.16816.F32 R20, R60, R68, R20 ;  /* 0x000000443c14723c */ /* 0x000fe20000001814 */
[----:B------:R-:W-:Y:S02]  /*2af0*/  FSEL R65, R65, -INF , !P3 ;  /* 0xff80000041417808 */ /* 0x000fe40005800000 */
[----:B------:R-:W-:-:S02]  /*2b00*/  ISETP.GE.AND P3, PT, R5, R130, PT ;  /* 0x000000820500720c */ /* 0x000fc40003f66270 */
[----:B------:R-:W-:Y:S02]  /*2b10*/  IADD3 R5, R92, 0x18, RZ ;  /* 0x000000185c057810 */ /* 0x000fe40007ffe0ff */
[----:B------:R-:W-:Y:S01]  /*2b20*/  FSEL R56, R67, -INF , !P4 ;  /* 0xff80000043387808 */ /* 0x000fe20006000000 */
[C---:B------:R-:W-:Y:S01]  /*2b30*/  HMMA.16816.F32 R36, R48.reuse, R10, R36 ;  /* 0x0000000a3024723c */ /* 0x040fe20000001824 */
[----:B------:R-:W-:Y:S02]  /*2b40*/  ISETP.GE.AND P4, PT, R3, R131, PT ;  /* 0x000000830300720c */ /* 0x000fe40003f86270 */
[----:B------:R-:W-:Y:S02]  /*2b50*/  FSEL R45, R45, -INF , !P2 ;  /* 0xff8000002d2d7808 */ /* 0x000fe40005000000 */
[----:B------:R-:W-:Y:S02]  /*2b60*/  FSEL R6, R46, -INF , !P0 ;  /* 0xff8000002e067808 */ /* 0x000fe40004000000 */
[----:B------:R-:W-:Y:S01]  /*2b70*/  ISETP.GE.AND P2, PT, R5, R130, PT ;  /* 0x000000820500720c */ /* 0x000fe20003f46270 */
[----:B-1----:R-:W-:Y:S01]  /*2b80*/  HMMA.16816.F32 R32, R48, R12, R32 ;  /* 0x0000000c3020723c */ /* 0x002fe20000001820 */
[----:B------:R-:W-:-:S02]  /*2b90*/  FSEL R72, R42, -INF , !P3 ;  /* 0xff8000002a487808 */ /* 0x000fc40005800000 */
[----:B------:R-:W-:Y:S02]  /*2ba0*/  FSEL R31, R44, -INF , !P5 ;  /* 0xff8000002c1f7808 */ /* 0x000fe40006800000 */
[-C--:B------:R-:W-:Y:S02]  /*2bb0*/  ISETP.GE.AND P0, PT, R5, R131.reuse, PT ;  /* 0x000000830500720c */ /* 0x080fe40003f06270 */
[----:B------:R-:W-:Y:S01]  /*2bc0*/  ISETP.GE.AND P3, PT, R8, R131, PT ;  /* 0x000000830800720c */ /* 0x000fe20003f66270 */
[----:B------:R-:W-:Y:S01]  /*2bd0*/  HMMA.16816.F32 R16, R60, R70, R16 ;  /* 0x000000463c10723c */ /* 0x000fe20000001810 */
[----:B------:R-:W-:Y:S02]  /*2be0*/  IADD3 R10, R92, 0x28, RZ ;  /* 0x000000285c0a7810 */ /* 0x000fe40007ffe0ff */
[----:B------:R-:W-:Y:S02]  /*2bf0*/  ISETP.GE.AND P5, PT, R3, R130, PT ;  /* 0x000000820300720c */ /* 0x000fe40003fa6270 */
[----:B------:R-:W-:-:S02]  /*2c00*/  FSEL R5, R41, -INF , !P4 ;  /* 0xff80000029057808 */ /* 0x000fc40006000000 */
[----:B------:R-:W-:Y:S01]  /*2c10*/  IADD3 R3, R92, 0x19, RZ ;  /* 0x000000195c037810 */ /* 0x000fe20007ffe0ff */
[C---:B------:R-:W-:Y:S01]  /*2c20*/  HMMA.16816.F32 R24, R48.reuse, R14, R24 ;  /* 0x0000000e3018723c */ /* 0x040fe20000001818 */
[----:B------:R-:W-:Y:S02]  /*2c30*/  ISETP.GE.AND P4, PT, R8, R130, PT ;  /* 0x000000820800720c */ /* 0x000fe40003f86270 */
[----:B------:R-:W-:Y:S02]  /*2c40*/  FSEL R8, R38, -INF , !P2 ;  /* 0xff80000026087808 */ /* 0x000fe40005000000 */
[----:B------:R-:W-:Y:S02]  /*2c50*/  ISETP.GE.AND P2, PT, R10, R131, PT ;  /* 0x000000830a00720c */ /* 0x000fe40003f46270 */
[----:B------:R-:W-:Y:S01]  /*2c60*/  IADD3 R14, R92, 0x29, RZ ;  /* 0x000000295c0e7810 */ /* 0x000fe20007ffe0ff */
[----:B--2---:R-:W-:Y:S01]  /*2c70*/  HMMA.16816.F32 R20, R48, R52, R20 ;  /* 0x000000343014723c */ /* 0x004fe20000001814 */
[----:B------:R-:W-:-:S02]  /*2c80*/  FSEL R117, R32, -INF , !P3 ;  /* 0xff80000020757808 */ /* 0x000fc40005800000 */
[----:B------:R-:W-:Y:S02]  /*2c90*/  FSEL R58, R47, -INF , !P6 ;  /* 0xff8000002f3a7808 */ /* 0x000fe40007000000 */
[----:B------:R-:W-:Y:S02]  /*2ca0*/  FSEL R13, R40, -INF , !P1 ;  /* 0xff800000280d7808 */ /* 0x000fe40004800000 */
[-C--:B------:R-:W-:Y:S01]  /*2cb0*/  ISETP.GE.AND P3, PT, R14, R130.reuse, PT ;  /* 0x000000820e00720c */ /* 0x080fe20003f66270 */
[----:B------:R-:W-:Y:S01]  /*2cc0*/  HMMA.16816.F32 R16, R48, R54, R16 ;  /* 0x000000363010723c */ /* 0x000fe20000001810 */
[----:B------:R-:W-:Y:S01]  /*2cd0*/  BAR.SYNC.DEFER_BLOCKING 0x0 ;  /* 0x0000000000007b1d */ /* 0x000fe20000010000 */
[C---:B------:R-:W-:Y:S02]  /*2ce0*/  ISETP.GE.AND P6, PT, R3.reuse, R131, PT ;  /* 0x000000830300720c */ /* 0x040fe40003fc6270 */
[----:B------:R-:W-:Y:S02]  /*2cf0*/  ISETP.GE.AND P1, PT, R3, R130, PT ;  /* 0x000000820300720c */ /* 0x000fe40003f26270 */
[----:B------:R-:W-:-:S02]  /*2d00*/  IADD3 R3, R92, 0x21, RZ ;  /* 0x000000215c037810 */ /* 0x000fc40007ffe0ff */
[----:B------:R-:W-:Y:S02]  /*2d10*/  FSEL R123, R24, -INF , !P2 ;  /* 0xff800000187b7808 */ /* 0x000fe40005000000 */
[----:B------:R-:W-:Y:S02]  /*2d20*/  FSEL R24, R27, -INF , !P3 ;  /* 0xff8000001b187808 */ /* 0x000fe40005800000 */
[----:B------:R-:W-:Y:S02]  /*2d30*/  FSEL R12, R43, -INF , !P5 ;  /* 0xff8000002b0c7808 */ /* 0x000fe40006800000 */
[----:B------:R-:W-:Y:S02]  /*2d40*/  FSEL R11, R36, -INF , !P0 ;  /* 0xff800000240b7808 */ /* 0x000fe40004000000 */
[-C--:B------:R-:W-:Y:S02]  /*2d50*/  ISETP.GE.AND P3, PT, R92, R131.reuse, PT ;  /* 0x000000835c00720c */ /* 0x080fe40003f66270 */
[----:B------:R-:W-:-:S02]  /*2d60*/  ISETP.GE.AND P5, PT, R3, R131, PT ;  /* 0x000000830300720c */ /* 0x000fc40003fa6270 */
[----:B------:R-:W-:Y:S02]  /*2d70*/  ISETP.GE.AND P0, PT, R3, R130, PT ;  /* 0x000000820300720c */ /* 0x000fe40003f06270 */
[----:B------:R-:W-:Y:S02]  /*2d80*/  IADD3 R3, R92, 0x30, RZ ;  /* 0x000000305c037810 */ /* 0x000fe40007ffe0ff */
[----:B------:R-:W-:Y:S02]  /*2d90*/  FSEL R64, R64, -INF , !P3 ;  /* 0xff80000040407808 */ /* 0x000fe40005800000 */
[----:B------:R-:W-:Y:S02]  /*2da0*/  FSEL R126, R34, -INF , !P4 ;  /* 0xff800000227e7808 */ /* 0x000fe40006000000 */
[----:B------:R-:W-:Y:S02]  /*2db0*/  FSEL R115, R33, -INF , !P5 ;  /* 0xff80000021737808 */ /* 0x000fe40006800000 */
[----:B------:R-:W-:-:S02]  /*2dc0*/  ISETP.GE.AND P3, PT, R101, 0x2, PT ;  /* 0x000000026500780c */ /* 0x000fc40003f66270 */
[C---:B------:R-:W-:Y:S02]  /*2dd0*/  ISETP.GE.AND P4, PT, R3.reuse, R131, PT ;  /* 0x000000830300720c */ /* 0x040fe40003f86270 */
[-C--:B------:R-:W-:Y:S02]  /*2de0*/  ISETP.GE.AND P5, PT, R3, R130.reuse, PT ;  /* 0x000000820300720c */ /* 0x080fe40003fa6270 */
[----:B------:R-:W-:Y:S02]  /*2df0*/  IADD3 R3, R92, 0x31, RZ ;  /* 0x000000315c037810 */ /* 0x000fe40007ffe0ff */
[----:B------:R-:W-:Y:S02]  /*2e00*/  FSEL R9, R37, -INF , !P6 ;  /* 0xff80000025097808 */ /* 0x000fe40007000000 */
[----:B------:R-:W-:Y:S02]  /*2e10*/  ISETP.GE.AND P6, PT, R10, R130, PT ;  /* 0x000000820a00720c */ /* 0x000fe40003fc6270 */
[----:B------:R-:W-:-:S02]  /*2e20*/  FSEL R10, R39, -INF , !P1 ;  /* 0xff800000270a7808 */ /* 0x000fc40004800000 */
[----:B------:R-:W-:Y:S02]  /*2e30*/  FSEL R134, R35, -INF , !P0 ;  /* 0xff80000023867808 */ /* 0x000fe40004000000 */
[-C--:B------:R-:W-:Y:S02]  /*2e40*/  ISETP.GE.AND P1, PT, R14, R131.reuse, PT ;  /* 0x000000830e00720c */ /* 0x080fe40003f26270 */
[C---:B------:R-:W-:Y:S02]  /*2e50*/  ISETP.GE.AND P0, PT, R3.reuse, R131, PT ;  /* 0x000000830300720c */ /* 0x040fe40003f06270 */
[----:B------:R-:W-:Y:S02]  /*2e60*/  ISETP.GE.AND P2, PT, R3, R130, PT ;  /* 0x000000820300720c */ /* 0x000fe40003f46270 */
[C---:B------:R-:W-:Y:S02]  /*2e70*/  IADD3 R14, R92.reuse, 0x38, RZ ;  /* 0x000000385c0e7810 */ /* 0x040fe40007ffe0ff */
        /* <DEDUP_REMOVED lines=19> */
[----:B------:R-:W-:Y:S01]  /*2fb0*/  BSSY B0, `(.L_x_566) ;  /* 0x0000047000007945 */ /* 0x000fe20003800000 */
[----:B------:R-:W-:Y:S02]  /*2fc0*/  ISETP.GE.AND P2, PT, R164, c[0x0][0x220], PT ;  /* 0x00008800a4007a0c */ /* 0x000fe40003f46270 */
[----:B------:R-:W-:Y:S01]  /*2fd0*/  ISETP.GE.AND P1, PT, R156, c[0x0][0x220], PT ;  /* 0x000088009c007a0c */ /* 0x000fe20003f26270 */
[----:B------:R-:W-:Y:S01]  /*2fe0*/  IMAD R7, R7, R16, RZ ;  /* 0x0000001007077224 */ /* 0x000fe200078e02ff */
[----:B------:R-:W-:Y:S01]  /*2ff0*/  SHF.R.S32.HI R14, RZ, 0x1f, R16 ;  /* 0x0000001fff0e7819 */ /* 0x000fe20000011410 */
[----:B------:R-:W-:-:S04]  /*3000*/  IMAD.WIDE.U32 R18, R16, R29, R162 ;  /* 0x0000001d10127225 */ /* 0x000fc800078e00a2 */
[----:B------:R-:W-:Y:S01]  /*3010*/  IMAD R7, R14, R29, R7 ;  /* 0x0000001d0e077224 */ /* 0x000fe200078e0207 */
[----:B------:R-:W-:-:S03]  /*3020*/  IADD3 R16, P0, R149, R18, RZ ;  /* 0x0000001295107210 */ /* 0x000fc60007f1e0ff */
[----:B------:R-:W-:Y:S01]  /*3030*/  IMAD.IADD R7, R19, 0x1, R7 ;  /* 0x0000000113077824 */ /* 0x000fe200078e0207 */
[C---:B------:R-:W-:Y:S01]  /*3040*/  @!P2 LEA R32, P5, R18.reuse, c[0x0][0x168], 0x1 ;  /* 0x00005a001220aa11 */ /* 0x040fe200078a08ff */
[----:B------:R1:W-:Y:S01]  /*3050*/  @P2 STS.128 [R155+0x4000], RZ ;  /* 0x004000ff9b002388 */ /* 0x0003e20000000c00 */
[C---:B------:R-:W-:Y:S02]  /*3060*/  @!P1 LEA R34, P4, R18.reuse, c[0x0][0x168], 0x1 ;  /* 0x00005a0012229a11 */ /* 0x040fe400078808ff */
[C-C-:B------:R-:W-:Y:S02]  /*3070*/  @!P2 LEA.HI.X R33, R18.reuse, c[0x0][0x16c], R7.reuse, 0x1, P5 ;  /* 0x00005b001221aa11 */ /* 0x140fe400028f0c07 */
[--C-:B------:R-:W-:Y:S01]  /*3080*/  @!P1 LEA.HI.X R35, R18, c[0x0][0x16c], R7.reuse, 0x1, P4 ;  /* 0x00005b0012239a11 */ /* 0x100fe200020f0c07 */
[----:B------:R-:W-:Y:S01]  /*3090*/  IMAD.X R7, R148, 0x1, R7, P0 ;  /* 0x0000000194077824 */ /* 0x000fe200000e0607 */
[----:B------:R-:W-:Y:S01]  /*30a0*/  @!P2 LEA R18, P5, R16, c[0x0][0x168], 0x1 ;  /* 0x00005a001012aa11 */ /* 0x000fe200078a08ff */
[----:B------:R-:W-:Y:S01]  /*30b0*/  @!PT LDS RZ, [RZ] ;  /* 0x00000000fffff984 */ /* 0x000fe20000000800 */
[----:B------:R-:W-:Y:S01]  /*30c0*/  @!PT LDS RZ, [RZ] ;  /* 0x00000000fffff984 */ /* 0x000fe20000000800 */
[----:B------:R-:W-:Y:S01]  /*30d0*/  @!PT LDS RZ, [RZ] ;  /* 0x00000000fffff984 */ /* 0x000fe20000000800 */
[----:B------:R2:W-:Y:S01]  /*30e0*/  @!P2 LDGSTS.E.BYPASS.LTC128B.128 [R155+0x4000], [R32.64] ;  /* 0x04000000209bafae */ /* 0x0005e2000b901d46 */
[----:B------:R-:W-:-:S02]  /*30f0*/  IADD3 R14, P4, R149, R16, RZ ;  /* 0x00000010950e7210 */ /* 0x000fc40007f9e0ff */
[C---:B------:R-:W-:Y:S01]  /*3100*/  @!P1 LEA R20, P0, R16.reuse, c[0x0][0x168], 0x1 ;  /* 0x00005a0010149a11 */ /* 0x040fe200078008ff */
[----:B------:R1:W-:Y:S01]  /*3110*/  @P1 STS.128 [R155+0x6000], RZ ;  /* 0x006000ff9b001388 */ /* 0x0003e20000000c00 */
[C-C-:B------:R-:W-:Y:S02]  /*3120*/  @!P2 LEA.HI.X R19, R16.reuse, c[0x0][0x16c], R7.reuse, 0x1, P5 ;  /* 0x00005b001013aa11 */ /* 0x140fe400028f0c07 */
[--C-:B------:R-:W-:Y:S01]  /*3130*/  @!P1 LEA.HI.X R21, R16, c[0x0][0x16c], R7.reuse, 0x1, P0 ;  /* 0x00005b0010159a11 */ /* 0x100fe200000f0c07 */
[----:B------:R-:W-:Y:S01]  /*3140*/  IMAD.X R7, R148, 0x1, R7, P4 ;  /* 0x0000000194077824 */ /* 0x000fe200020e0607 */
[C---:B------:R-:W-:Y:S01]  /*3150*/  @!P2 LEA R22, P6, R14.reuse, c[0x0][0x168], 0x1 ;  /* 0x00005a000e16aa11 */ /* 0x040fe200078c08ff */
[----:B------:R-:W-:Y:S01]  /*3160*/  @!PT LDS RZ, [RZ] ;  /* 0x00000000fffff984 */ /* 0x000fe20000000800 */
[----:B------:R-:W-:Y:S01]  /*3170*/  @!PT LDS RZ, [RZ] ;  /* 0x00000000fffff984 */ /* 0x000fe20000000800 */
[----:B------:R-:W-:Y:S01]  /*3180*/  @!PT LDS RZ, [RZ] ;  /* 0x00000000fffff984 */ /* 0x000fe20000000800 */
[----:B------:R1:W-:Y:S01]  /*3190*/  @!P1 LDGSTS.E.BYPASS.LTC128B.128 [R155+0x6000], [R34.64+0x80] ;  /* 0x06000080229b9fae */ /* 0x0003e2000b901d46 */
[----:B------:R-:W-:Y:S02]  /*31a0*/  IADD3 R3, P5, R149, R14, RZ ;  /* 0x0000000e95037210 */ /* 0x000fe40007fbe0ff */
[C---:B------:R-:W-:Y:S01]  /*31b0*/  @!P1 LEA R16, P0, R14.reuse, c[0x0][0x168], 0x1 ;  /* 0x00005a000e109a11 */ /* 0x040fe200078008ff */
[----:B------:R1:W-:Y:S01]  /*31c0*/  @P2 STS.128 [R155+0x4800], RZ ;  /* 0x004800ff9b002388 */ /* 0x0003e20000000c00 */
[----:B------:R-:W-:-:S02]  /*31d0*/  @!P2 LEA.HI.X R23, R14, c[0x0][0x16c], R7, 0x1, P6 ;  /* 0x00005b000e17aa11 */ /* 0x000fc400030f0c07 */
[--C-:B------:R-:W-:Y:S01]  /*31e0*/  @!P1 LEA.HI.X R17, R14, c[0x0][0x16c], R7.reuse, 0x1, P0 ;  /* 0x00005b000e119a11 */ /* 0x100fe200000f0c07 */
[----:B------:R-:W-:Y:S01]  /*31f0*/  IMAD.X R14, R148, 0x1, R7, P5 ;  /* 0x00000001940e7824 */ /* 0x000fe200028e0607 */
[----:B------:R-:W-:Y:S01]  /*3200*/  @!PT LDS RZ, [RZ] ;  /* 0x00000000fffff984 */ /* 0x000fe20000000800 */
[----:B------:R-:W-:Y:S01]  /*3210*/  @!PT LDS RZ, [RZ] ;  /* 0x00000000fffff984 */ /* 0x000fe20000000800 */
[----:B------:R-:W-:Y:S01]  /*3220*/  @!PT LDS RZ, [RZ] ;  /* 0x00000000fffff984 */ /* 0x000fe20000000800 */
[----:B------:R1:W-:Y:S04]  /*3230*/  @!P2 LDGSTS.E.BYPASS.LTC128B.128 [R155+0x4800], [R18.64] ;  /* 0x04800000129bafae */ /* 0x0003e8000b901d46 */
[----:B------:R1:W-:Y:S01]  /*3240*/  @P1 STS.128 [R155+0x6800], RZ ;  /* 0x006800ff9b001388 */ /* 0x0003e20000000c00 */
[----:B--2---:R-:W-:-:S03]  /*3250*/  @!P2 LEA R32, P4, R3, c[0x0][0x168], 0x1 ;  /* 0x00005a000320aa11 */ /* 0x004fc600078808ff */
[----:B------:R-:W-:Y:S01]  /*3260*/  @!PT LDS RZ, [RZ] ;  /* 0x00000000fffff984 */ /* 0x000fe20000000800 */
[----:B------:R-:W-:Y:S01]  /*3270*/  @!PT LDS RZ, [RZ] ;  /* 0x00000000fffff984 */ /* 0x000fe20000000800 */
[----:B------:R-:W-:Y:S01]  /*3280*/  @!PT LDS RZ, [RZ] ;  /* 0x00000000fffff984 */ /* 0x000fe20000000800 */
[----:B------:R1:W-:Y:S01]  /*3290*/  @!P1 LDGSTS.E.BYPASS.LTC128B.128 [R155+0x6800], [R20.64+0x80] ;  /* 0x06800080149b9fae */ /* 0x0003e2000b901d46 */
[----:B------:R-:W-:-:S03]  /*32a0*/  @!P2 LEA.HI.X R33, R3, c[0x0][0x16c], R14, 0x1, P4 ;  /* 0x00005b000321aa11 */ /* 0x000fc600020f0c0e */
        /* <DEDUP_REMOVED lines=23> */
.L_x_567:
[----:B------:R-:W-:Y:S05]  /*3420*/  BSYNC B0 ;  /* 0x0000000000007941 */ /* 0x000fea0003800000 */
.L_x_566:
[----:B------:R-:W0:Y:S02]  /*3430*/  LDGDEPBAR ;  /* 0x00000000000079af */ /* 0x000e240000000000 */
.L_x_565:
        /* <DEDUP_REMOVED lines=26> */
[----:B-1----:R-:W-:Y:S02]  /*35e0*/  FMNMX.FTZ R16, R122, R3, !PT ;  /* 0x000000037a107209 */ /* 0x002fe40007810000 */
[----:B------:R-:W-:Y:S02]  /*35f0*/  FMNMX.FTZ R15, R112, R15, !PT ;  /* 0x0000000f700f7209 */ /* 0x000fe40007810000 */
[----:B------:R-:W-:Y:S02]  /*3600*/  FMNMX.FTZ R16, R121, R16, !PT ;  /* 0x0000001079107209 */ /* 0x000fe40007810000 */
[----:B------:R-:W-:-:S02]  /*3610*/  FMNMX.FTZ R15, R110, R15, !PT ;  /* 0x0000000f6e0f7209 */ /* 0x000fc40007810000 */
[----:B------:R-:W-:Y:S01]  /*3620*/  SHF.L.U32 R140, R4, 0x1, RZ ;  /* 0x00000001048c7819 */ /* 0x000fe200000006ff */
[----:B------:R-:W1:Y:S03]  /*3630*/  SHFL.BFLY PT, R7, R16, 0x2, 0x1f ;  /* 0x0c401f0010077f89 */ /* 0x000e6600000e0000 */
[-C--:B------:R-:W-:Y:S01]  /*3640*/  LEA R138, R2, R140.reuse, 0x1 ;  /* 0x0000008c028a7211 */ /* 0x080fe200078e08ff */
[----:B------:R-:W2:Y:S01]  /*3650*/  SHFL.BFLY PT, R14, R15, 0x2, 0x1f ;  /* 0x0c401f000f0e7f89 */ /* 0x000ea200000e0000 */
[C---:B------:R-:W-:Y:S02]  /*3660*/  LEA R137, R0.reuse, R140, 0x1 ;  /* 0x0000008c00897211 */ /* 0x040fe400078e08ff */
[----:B------:R-:W-:Y:S01]  /*3670*/  LEA R136, R0, R138, 0x1 ;  /* 0x0000008a00887211 */ /* 0x000fe200078e08ff */
        /* <DEDUP_REMOVED lines=9> */
[----:B------:R-:W-:Y:S04]  /*3710*/  LDSM.16.MT88.4 R80, [R137+0xa000] ;  /* 0x00a000008950783b */ /* 0x000fe80000004200 */
[----:B------:R-:W-:Y:S04]  /*3720*/  LDSM.16.MT88.4 R16, [R140+0x8800] ;  /* 0x008800008c10783b */ /* 0x000fe80000004200 */
[----:B------:R-:W-:Y:S01]  /*3730*/  LDSM.16.MT88.4 R20, [R136+0x8800] ;  /* 0x008800008814783b */ /* 0x000fe20000004200 */
        /* <DEDUP_REMOVED lines=9> */
[----:B------:R-:W1:Y:S01]  /*37d0*/  LDSM.16.MT88.4 R44, [R138+0x8000] ;  /* 0x008000008a2c783b */ /* 0x000e620000004200 */
[--C-:B------:R-:W-:Y:S02]  /*37e0*/  FFMA.FTZ R107, R64, c[0x0][0x23c], -R124.reuse ;  /* 0x00008f00406b7a23 */ /* 0x100fe4000001087c */
[--C-:B------:R-:W-:Y:S01]  /*37f0*/  FFMA.FTZ R34, R65, c[0x0][0x23c], -R124.reuse ;  /* 0x00008f0041227a23 */ /* 0x100fe2000001087c */
[----:B------:R-:W-:Y:S01]  /*3800*/  MUFU.EX2 R30, R30 ;  /* 0x0000001e001e7308 */ /* 0x000fe20000000800 */
[----:B------:R-:W-:Y:S02]  /*3810*/  FFMA.FTZ R105, R31, c[0x0][0x23c], -R124 ;  /* 0x00008f001f697a23 */ /* 0x000fe4000001087c */
[--C-:B------:R-:W-:Y:S02]  /*3820*/  FFMA.FTZ R109, R66, c[0x0][0x23c], -R113.reuse ;  /* 0x00008f00426d7a23 */ /* 0x100fe40000010871 */
[----:B------:R-:W-:-:S02]  /*3830*/  FFMA.FTZ R106, R56, c[0x0][0x23c], -R113 ;  /* 0x00008f00386a7a23 */ /* 0x000fc40000010871 */
[--C-:B------:R-:W-:Y:S01]  /*3840*/  FFMA.FTZ R104, R6, c[0x0][0x23c], -R113.reuse ;  /* 0x00008f0006687a23 */ /* 0x100fe20000010871 */
[----:B------:R-:W-:Y:S01]  /*3850*/  MUFU.EX2 R107, R107 ;  /* 0x0000006b006b7308 */ /* 0x000fe20000000800 */
[--C-:B------:R-:W-:Y:S02]  /*3860*/  FFMA.FTZ R33, R58, c[0x0][0x23c], -R113.reuse ;  /* 0x00008f003a217a23 */ /* 0x100fe40000010871 */
[--C-:B------:R-:W-:Y:S02]  /*3870*/  FFMA.FTZ R2, R5, c[0x0][0x23c], -R124.reuse ;  /* 0x00008f0005027a23 */ /* 0x100fe4000001087c */
[----:B------:R-:W2:Y:S01]  /*3880*/  LDSM.16.MT88.4 R4, [R136+0xa000] ;  /* 0x00a000008804783b */ /* 0x000ea20000004200 */
[----:B------:R-:W-:Y:S02]  /*3890*/  FFMA.FTZ R35, R13, c[0x0][0x23c], -R124 ;  /* 0x00008f000d237a23 */ /* 0x000fe4000001087c */
[----:B------:R-:W3:Y:S01]  /*38a0*/  MUFU.EX2 R34, R34 ;  /* 0x0000002200227308 */ /* 0x000ee20000000800 */
[----:B------:R-:W-:-:S02]  /*38b0*/  FFMA.FTZ R32, R12, c[0x0][0x23c], -R113 ;  /* 0x00008f000c207a23 */ /* 0x000fc40000010871 */
[----:B------:R-:W4:Y:S01]  /*38c0*/  LDSM.16.MT88.4 R12, [R138+0x8800] ;  /* 0x008800008a0c783b */ /* 0x000f220000004200 */
[--C-:B------:R-:W-:Y:S02]  /*38d0*/  FFMA.FTZ R29, R11, c[0x0][0x23c], -R124.reuse ;  /* 0x00008f000b1d7a23 */ /* 0x100fe4000001087c */
[----:B------:R-:W-:Y:S02]  /*38e0*/  FFMA.FTZ R0, R9, c[0x0][0x23c], -R124 ;  /* 0x00008f0009007a23 */ /* 0x000fe4000001087c */
[----:B------:R-:W5:Y:S01]  /*38f0*/  MUFU.EX2 R105, R105 ;  /* 0x0000006900697308 */ /* 0x000f620000000800 */
[--C-:B------:R-:W-:Y:S02]  /*3900*/  FFMA.FTZ R108, R8, c[0x0][0x23c], -R113.reuse ;  /* 0x00008f00086c7a23 */ /* 0x100fe40000010871 */
[--C-:B------:R-:W-:Y:S02]  /*3910*/  FFMA.FTZ R31, R10, c[0x0][0x23c], -R113.reuse ;  /* 0x00008f000a1f7a23 */ /* 0x100fe40000010871 */
[----:B------:R-:W1:Y:S01]  /*3920*/  LDSM.16.MT88.4 R8, [R137+0x8800] ;  /* 0x008800008908783b */ /* 0x000e620000004200 */
[----:B------:R-:W-:-:S02]  /*3930*/  FFMA.FTZ R111, R72, c[0x0][0x23c], -R113 ;  /* 0x00008f00486f7a23 */ /* 0x000fc40000010871 */
[----:B------:R-:W-:Y:S01]  /*3940*/  MUFU.EX2 R109, R109 ;  /* 0x0000006d006d7308 */ /* 0x000fe20000000800 */
[----:B---3--:R-:W-:Y:S01]  /*3950*/  F2FP.PACK_AB R84, R34, R107 ;  /* 0x0000006b2254723e */ /* 0x008fe200000000ff */
[--C-:B------:R-:W-:Y:S02]  /*3960*/  FFMA.FTZ R114, R117, c[0x0][0x23c], -R124.reuse ;  /* 0x00008f0075727a23 */ /* 0x100fe4000001087c */
[--C-:B------:R-:W-:Y:S02]  /*3970*/  FFMA.FTZ R117, R115, c[0x0][0x23c], -R124.reuse ;  /* 0x00008f0073757a23 */ /* 0x100fe4000001087c */
[----:B------:R-:W-:Y:S02]  /*3980*/  FFMA.FTZ R115, R123, c[0x0][0x23c], -R124 ;  /* 0x00008f007b737a23 */ /* 0x000fe4000001087c */
[----:B------:R-:W3:Y:S01]  /*3990*/  MUFU.EX2 R106, R106 ;  /* 0x0000006a006a7308 */ /* 0x000ee20000000800 */
[----:B-----5:R-:W-:Y:S01]  /*39a0*/  F2FP.PACK_AB R86, R30, R105 ;  /* 0x000000691e56723e */ /* 0x020fe200000000ff */
[----:B------:R-:W-:-:S02]  /*39b0*/  FFMA.FTZ R132, R126, c[0x0][0x23c], -R113 ;  /* 0x00008f007e847a23 */ /* 0x000fc40000010871 */
[--C-:B------:R-:W-:Y:S02]  /*39c0*/  FFMA.FTZ R118, R25, c[0x0][0x23c], -R124.reuse ;  /* 0x00008f0019767a23 */ /* 0x100fe4000001087c */
[--C-:B------:R-:W-:Y:S02]  /*39d0*/  FFMA.FTZ R125, R134, c[0x0][0x23c], -R113.reuse ;  /* 0x00008f00867d7a23 */ /* 0x100fe40000010871 */
[----:B------:R-:W-:Y:S01]  /*39e0*/  MUFU.EX2 R104, R104 ;  /* 0x0000006800687308 */ /* 0x000fe20000000800 */
[--C-:B------:R-:W-:Y:S02]  /*39f0*/  FFMA.FTZ R126, R26, c[0x0][0x23c], -R113.reuse ;  /* 0x00008f001a7e7a23 */ /* 0x100fe40000010871 */
[----:B------:R-:W-:Y:S02]  /*3a00*/  FFMA.FTZ R123, R24, c[0x0][0x23c], -R113 ;  /* 0x00008f00187b7a23 */ /* 0x000fe40000010871 */
[----:B------:R-:W-:Y:S01]  /*3a10*/  LDSM.16.MT88.4 R24, [R138+0x9000] ;  /* 0x009000008a18783b */ /* 0x000fe20000004200 */
[----:B------:R-:W-:-:S02]  /*3a20*/  FFMA.FTZ R171, R121, c[0x0][0x23c], -R124 ;  /* 0x00008f0079ab7a23 */ /* 0x000fc4000001087c */
[----:B------:R-:W5:Y:S01]  /*3a30*/  MUFU.EX2 R33, R33 ;  /* 0x0000002100217308 */ /* 0x000f620000000800 */
[----:B---3--:R-:W-:Y:S01]  /*3a40*/  F2FP.PACK_AB R85, R106, R109 ;  /* 0x0000006d6a55723e */ /* 0x008fe200000000ff */
[--C-:B------:R-:W-:Y:S02]  /*3a50*/  FFMA.FTZ R116, R116, c[0x0][0x23c], -R113.reuse ;  /* 0x00008f0074747a23 */ /* 0x100fe40000010871 */
[--C-:B------:R-:W-:Y:S02]  /*3a60*/  FFMA.FTZ R112, R112, c[0x0][0x23c], -R113.reuse ;  /* 0x00008f0070707a23 */ /* 0x100fe40000010871 */
[----:B------:R-:W-:Y:S02]  /*3a70*/  FFMA.FTZ R169, R110, c[0x0][0x23c], -R113 ;  /* 0x00008f006ea97a23 */ /* 0x000fe40000010871 */
[----:B------:R-:W-:Y:S01]  /*3a80*/  MUFU.EX2 R35, R35 ;  /* 0x0000002300237308 */ /* 0x000fe20000000800 */
[----:B------:R-:W-:Y:S02]  /*3a90*/  FADD.FTZ R34, R107, R34 ;  /* 0x000000226b227221 */ /* 0x000fe40000010000 */
[----:B------:R-:W-:-:S02]  /*3aa0*/  FADD.FTZ R109, R109, R106 ;  /* 0x0000006a6d6d7221 */ /* 0x000fc40000010000 */
[----:B------:R-:W-:Y:S01]  /*3ab0*/  FADD.FTZ R105, R105, R34 ;  /* 0x0000002269697221 */ /* 0x000fe20000010000 */
[C---:B-----5:R-:W-:Y:S02]  /*3ac0*/  F2FP.PACK_AB R87, R33.reuse, R104 ;  /* 0x000000682157723e */ /* 0x060fe400000000ff */
[----:B------:R-:W3:Y:S01]  /*3ad0*/  MUFU.EX2 R2, R2 ;  /* 0x0000000200027308 */ /* 0x000ee20000000800 */
[----:B------:R-:W-:Y:S02]  /*3ae0*/  FADD.FTZ R104, R104, R109 ;  /* 0x0000006d68687221 */ /* 0x000fe40000010000 */
[----:B------:R-:W-:Y:S02]  /*3af0*/  FADD.FTZ R30, R30, R105 ;  /* 0x000000691e1e7221 */ /* 0x000fe40000010000 */
[----:B------:R-:W-:Y:S01]  /*3b00*/  FADD.FTZ R104, R33, R104 ;  /* 0x0000006821687221 */ /* 0x000fe20000010000 */
[C---:B-1----:R-:W-:Y:S02]  /*3b10*/  HMMA.16816.F32 R40, R84.reuse, R44, RZ ;  /* 0x0000002c5428723c */ /* 0x042fe400000018ff */
        /* <DEDUP_REMOVED lines=26> */
[----:B------:R-:W4:Y:S06]  /*3cc0*/  MUFU.EX2 R123, R123 ;  /* 0x0000007b007b7308 */ /* 0x000f2c0000000800 */
[C---:B--2---:R-:W-:Y:S02]  /*3cd0*/  HMMA.16816.F32 R88, R84.reuse, R4, RZ ;  /* 0x000000045458723c */ /* 0x044fe400000018ff */
[----:B------:R-:W-:Y:S05]  /*3ce0*/  MUFU.EX2 R171, R171 ;  /* 0x000000ab00ab7308 */ /* 0x000fea0000000800 */
[----:B---3--:R-:W-:Y:S01]  /*3cf0*/  F2FP.PACK_AB R4, R2, R35 ;  /* 0x000000230204723e */ /* 0x008fe200000000ff */
[----:B------:R-:W-:Y:S01]  /*3d00*/  HMMA.16816.F32 R84, R84, R6, RZ ;  /* 0x000000065454723c */ /* 0x000fe200000018ff */
[----:B-1----:R-:W-:Y:S01]  /*3d10*/  F2FP.PACK_AB R5, R32, R111 ;  /* 0x0000006f2005723e */ /* 0x002fe200000000ff */
[----:B------:R-:W-:Y:S01]  /*3d20*/  MUFU.EX2 R116, R116 ;  /* 0x0000007400747308 */ /* 0x000fe20000000800 */
[----:B------:R-:W-:-:S02]  /*3d30*/  FADD.FTZ R35, R35, R30 ;  /* 0x0000001e23237221 */ /* 0x000fc40000010000 */
[----:B------:R-:W-:Y:S02]  /*3d40*/  FADD.FTZ R111, R111, R104 ;  /* 0x000000686f6f7221 */ /* 0x000fe40000010000 */
[----:B------:R-:W-:Y:S01]  /*3d50*/  F2FP.PACK_AB R6, R0, R29 ;  /* 0x0000001d0006723e */ /* 0x000fe200000000ff */
[----:B------:R-:W-:Y:S01]  /*3d60*/  FADD.FTZ R2, R2, R35 ;  /* 0x0000002302027221 */ /* 0x000fe20000010000 */
[----:B-----5:R-:W-:Y:S01]  /*3d70*/  F2FP.PACK_AB R7, R31, R108 ;  /* 0x0000006c1f07723e */ /* 0x020fe200000000ff */
        /* <DEDUP_REMOVED lines=9> */
[----:B------:R-:W1:Y:S07]  /*3e10*/  LDSM.16.MT88.4 R12, [R138+0xa800] ;  /* 0x00a800008a0c783b */ /* 0x000e6e0000004200 */
[C---:B------:R-:W-:Y:S08]  /*3e20*/  HMMA.16816.F32 R48, R4.reuse, R8, R48 ;  /* 0x000000080430723c */ /* 0x040ff00000001830 */
[C---:B------:R-:W-:Y:S01]  /*3e30*/  HMMA.16816.F32 R52, R4.reuse, R10, R52 ;  /* 0x0000000a0434723c */ /* 0x040fe20000001834 */
[----:B------:R-:W2:Y:S07]  /*3e40*/  LDSM.16.MT88.4 R8, [R137+0xa800] ;  /* 0x00a800008908783b */ /* 0x000eae0000004200 */
[C---:B------:R-:W-:Y:S08]  /*3e50*/  HMMA.16816.F32 R96, R4.reuse, R16, R96 ;  /* 0x000000100460723c */ /* 0x040ff00000001860 */
[C---:B------:R-:W-:Y:S01]  /*3e60*/  HMMA.16816.F32 R36, R4.reuse, R18, R36 ;  /* 0x000000120424723c */ /* 0x040fe20000001824 */
[----:B------:R-:W3:Y:S07]  /*3e70*/  LDSM.16.MT88.4 R16, [R140+0xa800] ;  /* 0x00a800008c10783b */ /* 0x000eee0000004200 */
[C---:B------:R-:W-:Y:S08]  /*3e80*/  HMMA.16816.F32 R56, R4.reuse, R20, R56 ;  /* 0x000000140438723c */ /* 0x040ff00000001838 */
[C---:B-1----:R-:W-:Y:S08]  /*3e90*/  HMMA.16816.F32 R72, R4.reuse, R12, R72 ;  /* 0x0000000c0448723c */ /* 0x042ff00000001848 */
[C---:B------:R-:W-:Y:S01]  /*3ea0*/  HMMA.16816.F32 R92, R4.reuse, R14, R92 ;  /* 0x0000000e045c723c */ /* 0x040fe2000000185c */
[----:B------:R-:W1:Y:S07]  /*3eb0*/  LDSM.16.MT88.4 R12, [R136+0xa800] ;  /* 0x00a80000880c783b */ /* 0x000e6e0000004200 */
[C---:B--2---:R-:W-:Y:S08]  /*3ec0*/  HMMA.16816.F32 R76, R4.reuse, R8, R76 ;  /* 0x00000008044c723c */ /* 0x044ff0000000184c */
[C---:B------:R-:W-:Y:S01]  /*3ed0*/  HMMA.16816.F32 R80, R4.reuse, R10, R80 ;  /* 0x0000000a0450723c */ /* 0x040fe20000001850 */
[----:B------:R-:W2:Y:S07]  /*3ee0*/  LDSM.16.MT88.4 R8, [R140+0x9000] ;  /* 0x009000008c08783b */ /* 0x000eae0000004200 */
[C---:B------:R-:W-:Y:S01]  /*3ef0*/  HMMA.16816.F32 R60, R4.reuse, R22, R60 ;  /* 0x00000016043c723c */ /* 0x040fe2000000183c */
[----:B------:R-:W4:Y:S07]  /*3f00*/  LDSM.16.MT88.4 R20, [R137+0x9000] ;  /* 0x009000008914783b */ /* 0x000f2e0000004200 */
        /* <DEDUP_REMOVED lines=16> */
[----:B--2---:R-:W-:Y:S01]  /*4010*/  HMMA.16816.F32 R96, R4, R8, R96 ;  /* 0x000000080460723c */ /* 0x004fe20000001860 */
[----:B------:R-:W-:Y:S02]  /*4020*/  FADD.FTZ R115, R118, R115 ;  /* 0x0000007376737221 */ /* 0x000fe40000010000 */
[----:B------:R-:W-:-:S05]  /*4030*/  FADD.FTZ R126, R123, R126 ;  /* 0x0000007e7b7e7221 */ /* 0x000fca0000010000 */
[C---:B------:R-:W-:Y:S01]  /*4040*/  HMMA.16816.F32 R36, R4.reuse, R10, R36 ;  /* 0x0000000a0424723c */ /* 0x040fe20000001824 */
[----:B------:R-:W2:Y:S07]  /*4050*/  LDSM.16.MT88.4 R8, [R136+0x9000] ;  /* 0x009000008808783b */ /* 0x000eae0000004200 */
[C---:B----4-:R-:W-:Y:S08]  /*4060*/  HMMA.16816.F32 R48, R4.reuse, R20, R48 ;  /* 0x000000140430723c */ /* 0x050ff00000001830 */
[C---:B------:R-:W-:Y:S01]  /*4070*/  HMMA.16816.F32 R52, R4.reuse, R22, R52 ;  /* 0x000000160434723c */ /* 0x040fe20000001834 */
[----:B------:R-:W3:Y:S07]  /*4080*/  LDSM.16.MT88.4 R20, [R136+0xb000] ;  /* 0x00b000008814783b */ /* 0x000eee0000004200 */
[C---:B-1----:R-:W-:Y:S08]  /*4090*/  HMMA.16816.F32 R72, R4.reuse, R12, R72 ;  /* 0x0000000c0448723c */ /* 0x042ff00000001848 */
[C---:B------:R-:W-:Y:S01]  /*40a0*/  HMMA.16816.F32 R92, R4.reuse, R14, R92 ;  /* 0x0000000e045c723c */ /* 0x040fe2000000185c */
[----:B------:R-:W-:Y:S07]  /*40b0*/  LDSM.16.MT88.4 R12, [R140+0x9800] ;  /* 0x009800008c0c783b */ /* 0x000fee0000004200 */
[C---:B------:R-:W-:Y:S07]  /*40c0*/  HMMA.16816.F32 R40, R4.reuse, R24, R40 ;  /* 0x000000180428723c */ /* 0x040fee0000001828 */
[--C-:B------:R-:W-:Y:S01]  /*40d0*/  FFMA.FTZ R24, R127, c[0x0][0x23c], -R124.reuse ;  /* 0x00008f007f187a23 */ /* 0x100fe2000001087c */
[----:B--2---:R-:W-:Y:S01]  /*40e0*/  HMMA.16816.F32 R56, R4, R8, R56 ;  /* 0x000000080438723c */ /* 0x004fe20000001838 */
[----:B------:R-:W-:-:S04]  /*40f0*/  FFMA.FTZ R25, R119, c[0x0][0x23c], -R124 ;  /* 0x00008f0077197a23 */ /* 0x000fc8000001087c */
[----:B------:R-:W-:Y:S03]  /*4100*/  MUFU.EX2 R24, R24 ;  /* 0x0000001800187308 */ /* 0x000fe60000000800 */
[C---:B------:R-:W-:Y:S01]  /*4110*/  HMMA.16816.F32 R60, R4.reuse, R10, R60 ;  /* 0x0000000a043c723c */ /* 0x040fe2000000183c */
[----:B------:R-:W1:Y:S04]  /*4120*/  LDSM.16.MT88.4 R8, [R137+0xb000] ;  /* 0x00b000008908783b */ /* 0x000e680000004200 */
[----:B------:R-:W2:Y:S03]  /*4130*/  MUFU.EX2 R25, R25 ;  /* 0x0000001900197308 */ /* 0x000ea60000000800 */
[C---:B------:R-:W-:Y:S07]  /*4140*/  HMMA.16816.F32 R44, R4.reuse, R26, R44 ;  /* 0x0000001a042c723c */ /* 0x040fee000000182c */
[----:B------:R-:W-:Y:S01]  /*4150*/  FFMA.FTZ R26, R122, c[0x0][0x23c], -R124 ;  /* 0x00008f007a1a7a23 */ /* 0x000fe2000001087c */
[----:B------:R-:W-:Y:S01]  /*4160*/  HMMA.16816.F32 R64, R4, R16, R64 ;  /* 0x000000100440723c */ /* 0x000fe20000001840 */
[----:B------:R-:W-:-:S04]  /*4170*/  FFMA.FTZ R27, R120, c[0x0][0x23c], -R113 ;  /* 0x00008f00781b7a23 */ /* 0x000fc80000010871 */
[----:B------:R-:W-:Y:S03]  /*4180*/  MUFU.EX2 R26, R26 ;  /* 0x0000001a001a7308 */ /* 0x000fe60000000800 */
[C---:B------:R-:W-:Y:S01]  /*4190*/  HMMA.16816.F32 R68, R4.reuse, R18, R68 ;  /* 0x000000120444723c */ /* 0x040fe20000001844 */
[----:B------:R-:W4:Y:S04]  /*41a0*/  LDSM.16.MT88.4 R16, [R137+0x9800] ;  /* 0x009800008910783b */ /* 0x000f280000004200 */
[----:B------:R-:W5:Y:S03]  /*41b0*/  MUFU.EX2 R27, R27 ;  /* 0x0000001b001b7308 */ /* 0x000f660000000800 */
[C---:B---3--:R-:W-:Y:S08]  /*41c0*/  HMMA.16816.F32 R88, R4.reuse, R20, R88 ;  /* 0x000000140458723c */ /* 0x048ff00000001858 */
[C---:B------:R-:W-:Y:S08]  /*41d0*/  HMMA.16816.F32 R84, R4.reuse, R22, R84 ;  /* 0x000000160454723c */ /* 0x040ff00000001854 */
[C---:B-1----:R-:W-:Y:S08]  /*41e0*/  HMMA.16816.F32 R76, R4.reuse, R8, R76 ;  /* 0x00000008044c723c */ /* 0x042ff0000000184c */
[----:B------:R-:W-:Y:S01]  /*41f0*/  HMMA.16816.F32 R80, R4, R10, R80 ;  /* 0x0000000a0450723c */ /* 0x000fe20000001850 */
[----:B------:R-:W1:Y:S06]  /*4200*/  LDSM.16.MT88.4 R8, [R138+0x9800] ;  /* 0x009800008a08783b */ /* 0x000e6c0000004200 */
[----:B--2---:R-:W-:Y:S01]  /*4210*/  F2FP.PACK_AB R4, R25, R24 ;  /* 0x000000181904723e */ /* 0x004fe200000000ff */
[----:B------:R-:W-:Y:S01]  /*4220*/  FADD.FTZ R24, R24, R115 ;  /* 0x0000007318187221 */ /* 0x000fe20000010000 */
[C---:B-----5:R-:W-:Y:S01]  /*4230*/  F2FP.PACK_AB R5, R116.reuse, R27 ;  /* 0x0000001b7405723e */ /* 0x060fe200000000ff */
        /* <DEDUP_REMOVED lines=12> */
[C---:B----4-:R-:W-:Y:S08]  /*4300*/  HMMA.16816.F32 R48, R4.reuse, R16, R48 ;  /* 0x000000100430723c */ /* 0x050ff00000001830 */
        /* <DEDUP_REMOVED lines=20> */
[----:B------:R-:W-:-:S04]  /*4450*/  DEPBAR.LE SB0, 0x0 ;  /* 0x000080000000791a */ /* 0x000fc80000000000 */
[----:B------:R-:W-:Y:S01]  /*4460*/  BAR.SYNC.DEFER_BLOCKING 0x0 ;  /* 0x0000000000007b1d */ /* 0x000fe20000010000 */
[----:B------:R-:W-:Y:S01]  /*4470*/  ISETP.GE.AND P2, PT, R164, c[0x0][0x220], PT ;  /* 0x00008800a4007a0c */ /* 0x000fe20003f46270 */
[----:B------:R-:W-:Y:S01]  /*4480*/  IMAD R2, R150, R0, RZ ;  /* 0x0000000096027224 */ /* 0x000fe200078e02ff */
[----:B------:R-:W-:Y:S01]  /*4490*/  ISETP.GE.AND P1, PT, R156, c[0x0][0x220], PT ;  /* 0x000088009c007a0c */ /* 0x000fe20003f26270 */
[----:B------:R-:W-:Y:S01]  /*44a0*/  IMAD.MOV.U32 R4, RZ, RZ, R102 ;  /* 0x000000ffff047224 */ /* 0x000fe200078e0066 */
[----:B------:R-:W-:Y:S01]  /*44b0*/  SHF.R.S32.HI R7, RZ, 0x1f, R0 ;  /* 0x0000001fff077819 */ /* 0x000fe20000011400 */
[----:B------:R-:W-:-:S04]  /*44c0*/  IMAD.MOV.U32 R5, RZ, RZ, R129 ;  /* 0x000000ffff057224 */ /* 0x000fc800078e0081 */
[----:B------:R-:W-:-:S04]  /*44d0*/  IMAD.WIDE.U32 R4, R0, R151, R4 ;  /* 0x0000009700047225 */ /* 0x000fc800078e0004 */
[----:B------:R-:W-:Y:S01]  /*44e0*/  IMAD R7, R7, R151, R2 ;  /* 0x0000009707077224 */ /* 0x000fe200078e0202 */
[C---:B------:R-:W-:Y:S02]  /*44f0*/  @!P2 LEA R16, P4, R4.reuse, c[0x0][0x170], 0x1 ;  /* 0x00005c000410aa11 */ /* 0x040fe400078808ff */
[----:B------:R-:W-:Y:S01]  /*4500*/  @!P1 LEA R10, P3, R4, c[0x0][0x170], 0x1 ;  /* 0x00005c00040a9a11 */ /* 0x000fe200078608ff */
[----:B------:R-:W-:Y:S01]  /*4510*/  IMAD.IADD R7, R5, 0x1, R7 ;  /* 0x0000000105077824 */ /* 0x000fe200078e0207 */
[----:B------:R-:W-:-:S04]  /*4520*/  IADD3 R2, P0, R161, R4, RZ ;  /* 0x00000004a1027210 */ /* 0x000fc80007f1e0ff */
[C-C-:B------:R-:W-:Y:S01]  /*4530*/  @!P2 LEA.HI.X R17, R4.reuse, c[0x0][0x174], R7.reuse, 0x1, P4 ;  /* 0x00005d000411aa11 */ /* 0x140fe200020f0c07 */
[----:B------:R-:W-:Y:S01]  /*4540*/  @P2 STS.128 [R155+0x8000], RZ ;  /* 0x008000ff9b002388 */ /* 0x000fe20000000c00 */
[--C-:B------:R-:W-:Y:S01]  /*4550*/  @!P1 LEA.HI.X R11, R4, c[0x0][0x174], R7.reuse, 0x1, P3 ;  /* 0x00005d00040b9a11 */ /* 0x100fe200018f0c07 */
[----:B------:R-:W-:Y:S01]  /*4560*/  IMAD.X R7, R160, 0x1, R7, P0 ;  /* 0x00000001a0077824 */ /* 0x000fe200000e0607 */
[C---:B------:R-:W-:Y:S01]  /*4570*/  @!P2 LEA R12, P5, R2.reuse, c[0x0][0x170], 0x1 ;  /* 0x00005c00020caa11 */ /* 0x040fe200078a08ff */
[----:B------:R-:W-:Y:S01]  /*4580*/  @!PT LDS RZ, [RZ] ;  /* 0x00000000fffff984 */ /* 0x000fe20000000800 */
[----:B------:R-:W-:Y:S01]  /*4590*/  @!PT LDS RZ, [RZ] ;  /* 0x00000000fffff984 */ /* 0x000fe20000000800 */
[----:B------:R-:W-:Y:S01]  /*45a0*/  @!PT LDS RZ, [RZ] ;  /* 0x00000000fffff984 */ /* 0x000fe20000000800 */
[----:B------:R1:W-:Y:S01]  /*45b0*/  @!P2 LDGSTS.E.BYPASS.LTC128B.128 [R155+0x8000], [R16.64] ;  /* 0x08000000109bafae */ /* 0x0003e2000b901d46 */
[C---:B------:R-:W-:Y:S02]  /*45c0*/  @!P1 LEA R8, P3, R2.reuse, c[0x0][0x170], 0x1 ;  /* 0x00005c0002089a11 */ /* 0x040fe400078608ff */
[----:B------:R-:W-:Y:S01]  /*45d0*/  IADD3 R4, P4, R161, R2, RZ ;  /* 0x00000002a1047210 */ /* 0x000fe20007f9e0ff */
[----:B------:R-:W-:Y:S01]  /*45e0*/  @P1 STS.128 [R155+0xa000], RZ ;  /* 0x00a000ff9b001388 */ /* 0x000fe20000000c00 */
[----:B------:R-:W-:-:S02]  /*45f0*/  @!P2 LEA.HI.X R13, R2, c[0x0][0x174], R7, 0x1, P5 ;  /* 0x00005d00020daa11 */ /* 0x000fc400028f0c07 */
[----:B------:R-:W-:Y:S01]  /*4600*/  IADD3 R5, P0, R161, R4, RZ ;  /* 0x00000004a1057210 */ /* 0x000fe20007f1e0ff */
[----:B------:R-:W-:Y:S01]  /*4610*/  @!PT LDS RZ, [RZ] ;  /* 0x00000000fffff984 */ /* 0x000fe20000000800 */
[----:B------:R-:W-:Y:S01]  /*4620*/  @!PT LDS RZ, [RZ] ;  /* 0x00000000fffff984 */ /* 0x000fe20000000800 */
[----:B------:R-:W-:Y:S01]  /*4630*/  @!PT LDS RZ, [RZ] ;  /* 0x00000000fffff984 */ /* 0x000fe20000000800 */
[----:B------:R2:W-:Y:S01]  /*4640*/  @!P1 LDGSTS.E.BYPASS.LTC128B.128 [R155+0xa000], [R10.64+0x80] ;  /* 0x0a0000800a9b9fae */ /* 0x0005e2000b901d46 */
[--C-:B------:R-:W-:Y:S01]  /*4650*/  @!P1 LEA.HI.X R9, R2, c[0x0][0x174], R7.reuse, 0x1, P3 ;  /* 0x00005d0002099a11 */ /* 0x100fe200018f0c07 */
[----:B------:R-:W-:Y:S01]  /*4660*/  IMAD.X R7, R160, 0x1, R7, P4 ;  /* 0x00000001a0077824 */ /* 0x000fe200020e0607 */
[C---:B------:R-:W-:Y:S01]  /*4670*/  @!P2 LEA R22, P5, R4.reuse, c[0x0][0x170], 0x1 ;  /* 0x00005c000416aa11 */ /* 0x040fe200078a08ff */
[----:B------:R-:W-:Y:S01]  /*4680*/  @P2 STS.128 [R155+0x8800], RZ ;  /* 0x008800ff9b002388 */ /* 0x000fe20000000c00 */
[----:B------:R-:W-:Y:S01]  /*4690*/  @!P1 LEA R14, P3, R4, c[0x0][0x170], 0x1 ;  /* 0x00005c00040e9a11 */ /* 0x000fe200078608ff */
[--C-:B------:R-:W-:Y:S01]  /*46a0*/  IMAD.X R2, R160, 0x1, R7.reuse, P0 ;  /* 0x00000001a0027824 */ /* 0x100fe200000e0607 */
[----:B------:R-:W-:Y:S01]  /*46b0*/  @!P2 LEA R20, P4, R5, c[0x0][0x170], 0x1 ;  /* 0x00005c000514aa11 */ /* 0x000fe200078808ff */
[----:B------:R-:W-:Y:S01]  /*46c0*/  @!PT LDS RZ, [RZ] ;  /* 0x00000000fffff984 */ /* 0x000fe20000000800 */
[----:B------:R-:W-:Y:S01]  /*46d0*/  @!PT LDS RZ, [RZ] ;  /* 0x00000000fffff984 */ /* 0x000fe20000000800 */
[----:B------:R-:W-:Y:S01]  /*46e0*/  @!PT LDS RZ, [RZ] ;  /* 0x00000000fffff984 */ /* 0x000fe20000000800 */
[----:B------:R3:W-:Y:S01]  /*46f0*/  @!P2 LDGSTS.E.BYPASS.LTC128B.128 [R155+0x8800], [R12.64] ;  /* 0x088000000c9bafae */ /* 0x0007e2000b901d46 */
[----:B------:R-:W-:-:S02]  /*4700*/  @!P2 LEA.HI.X R23, R4, c[0x0][0x174], R7, 0x1, P5 ;  /* 0x00005d000417aa11 */ /* 0x000fc400028f0c07 */
[C---:B------:R-:W-:Y:S01]  /*4710*/  @!P1 LEA R6, P0, R5.reuse, c[0x0][0x170], 0x1 ;  /* 0x00005c0005069a11 */ /* 0x040fe200078008ff */
[----:B------:R-:W-:Y:S01]  /*4720*/  @P1 STS.128 [R155+0xa800], RZ ;  /* 0x00a800ff9b001388 */ /* 0x000fe20000000c00 */
[----:B------:R-:W-:Y:S02]  /*4730*/  @!P1 LEA.HI.X R15, R4, c[0x0][0x174], R7, 0x1, P3 ;  /* 0x00005d00040f9a11 */ /* 0x000fe400018f0c07 */
[C-C-:B------:R-:W-:Y:S01]  /*4740*/  @!P2 LEA.HI.X R21, R5.reuse, c[0x0][0x174], R2.reuse, 0x1, P4 ;  /* 0x00005d000515aa11 */ /* 0x140fe200020f0c02 */
        /* <DEDUP_REMOVED lines=26> */
[----:B------:R-:W3:Y:S04]  /*48f0*/  LDSM.16.M88.4 R24, [R146+0x4000] ;  /* 0x004000009218783b */ /* 0x000ee80000000200 */
[----:B-1----:R-:W4:Y:S04]  /*4900*/  LDSM.16.M88.4 R16, [R146+0x4800] ;  /* 0x004800009210783b */ /* 0x002f280000000200 */
[----:B--2---:R-:W1:Y:S04]  /*4910*/  LDSM.16.M88.4 R8, [R146+0x5000] ;  /* 0x005000009208783b */ /* 0x004e680000000200 */
[----:B------:R-:W5:Y:S04]  /*4920*/  LDSM.16.M88.4 R124, [R146+0x5800] ;  /* 0x00580000927c783b */ /* 0x000f680000000200 */
[----:B------:R-:W-:Y:S04]  /*4930*/  LDSM.16.M88.4 R116, [R145] ;  /* 0x000000009174783b */ /* 0x000fe80000000200 */
[----:B------:R-:W2:Y:S04]  /*4940*/  LDSM.16.M88.4 R112, [R144] ;  /* 0x000000009070783b */ /* 0x000ea80000000200 */
[----:B------:R-:W2:Y:S04]  /*4950*/  LDSM.16.M88.4 R108, [R144+0x800] ;  /* 0x00080000906c783b */ /* 0x000ea80000000200 */
[----:B------:R-:W2:Y:S04]  /*4960*/  LDSM.16.M88.4 R104, [R144+0x1000] ;  /* 0x001000009068783b */ /* 0x000ea80000000200 */
[----:B------:R-:W2:Y:S04]  /*4970*/  LDSM.16.M88.4 R32, [R144+0x1800] ;  /* 0x001800009020783b */ /* 0x000ea80000000200 */
[----:B------:R-:W5:Y:S01]  /*4980*/  S2R R2, SR_TID.X ;  /* 0x0000000000027919 */ /* 0x000f620000002100 */
[C---:B---3--:R-:W-:Y:S03]  /*4990*/  HMMA.16816.F32 R28, R120.reuse, R24, RZ ;  /* 0x00000018781c723c */ /* 0x048fe600000018ff */
[----:B------:R-:W0:Y:S05]  /*49a0*/  LDGDEPBAR ;  /* 0x00000000000079af */ /* 0x000e2a0000000000 */
[C---:B----4-:R-:W-:Y:S08]  /*49b0*/  HMMA.16816.F32 R20, R120.reuse, R16, RZ ;  /* 0x000000107814723c */ /* 0x050ff000000018ff */
[----:B-1----:R-:W-:Y:S01]  /*49c0*/  HMMA.16816.F32 R12, R120, R8, RZ ;  /* 0x00000008780c723c */ /* 0x002fe200000018ff */
[----:B-----5:R-:W-:-:S07]  /*49d0*/  IMAD.SHL.U32 R2, R2, 0x2, RZ ;  /* 0x0000000202027824 */ /* 0x020fce00078e00ff */
[C---:B------:R-:W-:Y:S08]  /*49e0*/  HMMA.16816.F32 R24, R120.reuse, R26, RZ ;  /* 0x0000001a7818723c */ /* 0x040ff000000018ff */
[C---:B------:R-:W-:Y:S08]  /*49f0*/  HMMA.16816.F32 R16, R120.reuse, R18, RZ ;  /* 0x000000127810723c */ /* 0x040ff000000018ff */
[C---:B------:R-:W-:Y:S08]  /*4a00*/  HMMA.16816.F32 R8, R120.reuse, R10, RZ ;  /* 0x0000000a7808723c */ /* 0x040ff000000018ff */
[C---:B------:R-:W-:Y:S08]  /*4a10*/  HMMA.16816.F32 R4, R120.reuse, R124, RZ ;  /* 0x0000007c7804723c */ /* 0x040ff000000018ff */
[----:B------:R-:W-:Y:S08]  /*4a20*/  HMMA.16816.F32 R120, R120, R126, RZ ;  /* 0x0000007e7878723c */ /* 0x000ff000000018ff */
[C---:B--2---:R-:W-:Y:S08]  /*4a30*/  HMMA.16816.F32 R28, R116.reuse, R112, R28 ;  /* 0x00000070741c723c */ /* 0x044ff0000000181c */
[C---:B------:R-:W-:Y:S01]  /*4a40*/  HMMA.16816.F32 R24, R116.reuse, R114, R24 ;  /* 0x000000727418723c */ /* 0x040fe20000001818 */
[----:B------:R-:W-:Y:S07]  /*4a50*/  LDSM.16.M88.4 R112, [R139+0x4000] ;  /* 0x004000008b70783b */ /* 0x000fee0000000200 */
[C---:B------:R-:W-:Y:S08]  /*4a60*/  HMMA.16816.F32 R20, R116.reuse, R108, R20 ;  /* 0x0000006c7414723c */ /* 0x040ff00000001814 */
[C---:B------:R-:W-:Y:S01]  /*4a70*/  HMMA.16816.F32 R16, R116.reuse, R110, R16 ;  /* 0x0000006e7410723c */ /* 0x040fe20000001810 */
[----:B------:R-:W-:Y:S07]  /*4a80*/  LDSM.16.M88.4 R108, [R139+0x4800] ;  /* 0x004800008b6c783b */ /* 0x000fee0000000200 */
[C---:B------:R-:W-:Y:S08]  /*4a90*/  HMMA.16816.F32 R12, R116.reuse, R104, R12 ;  /* 0x00000068740c723c */ /* 0x040ff0000000180c */
[C---:B------:R-:W-:Y:S01]  /*4aa0*/  HMMA.16816.F32 R8, R116.reuse, R106, R8 ;  /* 0x0000006a7408723c */ /* 0x040fe20000001808 */
[----:B------:R-:W-:Y:S07]  /*4ab0*/  LDSM.16.M88.4 R104, [R139+0x5000] ;  /* 0x005000008b68783b */ /* 0x000fee0000000200 */
[C---:B------:R-:W-:Y:S08]  /*4ac0*/  HMMA.16816.F32 R4, R116.reuse, R32, R4 ;  /* 0x000000207404723c */ /* 0x040ff00000001804 */
[----:B------:R-:W-:Y:S01]  /*4ad0*/  HMMA.16816.F32 R120, R116, R34, R120 ;  /* 0x000000227478723c */ /* 0x000fe20000001878 */
[----:B------:R-:W1:Y:S04]  /*4ae0*/  LDSM.16.M88.4 R116, [R143] ;  /* 0x000000008f74783b */ /* 0x000e680000000200 */
[----:B------:R-:W2:Y:S03]  /*4af0*/  LDSM.16.M88.4 R32, [R139+0x5800] ;  /* 0x005800008b20783b */ /* 0x000ea60000000200 */
[C---:B-1----:R-:W-:Y:S08]  /*4b00*/  HMMA.16816.F32 R28, R116.reuse, R112, R28 ;  /* 0x00000070741c723c */ /* 0x042ff0000000181c */
[C---:B------:R-:W-:Y:S01]  /*4b10*/  HMMA.16816.F32 R24, R116.reuse, R114, R24 ;  /* 0x000000727418723c */ /* 0x040fe20000001818 */
[----:B------:R-:W-:Y:S07]  /*4b20*/  LDSM.16.M88.4 R112, [R141] ;  /* 0x000000008d70783b */ /* 0x000fee0000000200 */
[C---:B------:R-:W-:Y:S08]  /*4b30*/  HMMA.16816.F32 R20, R116.reuse, R108, R20 ;  /* 0x0000006c7414723c */ /* 0x040ff00000001814 */
[C---:B------:R-:W-:Y:S01]  /*4b40*/  HMMA.16816.F32 R16, R116.reuse, R110, R16 ;  /* 0x0000006e7410723c */ /* 0x040fe20000001810 */
[----:B------:R-:W-:Y:S07]  /*4b50*/  LDSM.16.M88.4 R108, [R141+0x800] ;  /* 0x000800008d6c783b */ /* 0x000fee0000000200 */
[C---:B------:R-:W-:Y:S08]  /*4b60*/  HMMA.16816.F32 R12, R116.reuse, R104, R12 ;  /* 0x00000068740c723c */ /* 0x040ff0000000180c */
[C---:B------:R-:W-:Y:S01]  /*4b70*/  HMMA.16816.F32 R8, R116.reuse, R106, R8 ;  /* 0x0000006a7408723c */ /* 0x040fe20000001808 */
[----:B------:R-:W-:Y:S07]  /*4b80*/  LDSM.16.M88.4 R104, [R141+0x1000] ;  /* 0x001000008d68783b */ /* 0x000fee0000000200 */
[C---:B--2---:R-:W-:Y:S08]  /*4b90*/  HMMA.16816.F32 R4, R116.reuse, R32, R4 ;  /* 0x000000207404723c */ /* 0x044ff00000001804 */
[----:B------:R-:W-:Y:S01]  /*4ba0*/  HMMA.16816.F32 R120, R116, R34, R120 ;  /* 0x000000227478723c */ /* 0x000fe20000001878 */
[----:B------:R-:W1:Y:S04]  /*4bb0*/  LDSM.16.M88.4 R116, [R142] ;  /* 0x000000008e74783b */ /* 0x000e680000000200 */
[----:B------:R-:W2:Y:S03]  /*4bc0*/  LDSM.16.M88.4 R32, [R141+0x1800] ;  /* 0x001800008d20783b */ /* 0x000ea60000000200 */
[C---:B-1----:R-:W-:Y:S08]  /*4bd0*/  HMMA.16816.F32 R28, R116.reuse, R112, R28 ;  /* 0x00000070741c723c */ /* 0x042ff0000000181c */
        /* <DEDUP_REMOVED lines=10> */
[----:B------:R-:W1:Y:S04]  /*4c80*/  LDSM.16.M88.4 R116, [R147+0x2000] ;  /* 0x002000009374783b */ /* 0x000e680000000200 */
        /* <DEDUP_REMOVED lines=32> */
[----:B------:R-:W1:Y:S07]  /*4e90*/  LDSM.16.M88.4 R104, [R141+0x2800] ;  /* 0x002800008d68783b */ /* 0x000e6e0000000200 */
[C---:B------:R-:W-:Y:S08]  /*4ea0*/  HMMA.16816.F32 R20, R116.reuse, R108, R20 ;  /* 0x0000006c7414723c */ /* 0x040ff00000001814 */
[C---:B------:R-:W-:Y:S01]  /*4eb0*/  HMMA.16816.F32 R16, R116.reuse, R110, R16 ;  /* 0x0000006e7410723c */ /* 0x040fe20000001810 */
[----:B------:R-:W3:Y:S07]  /*4ec0*/  LDSM.16.M88.4 R108, [R141+0x2000] ;  /* 0x002000008d6c783b */ /* 0x000eee0000000200 */
[C---:B--2---:R-:W-:Y:S08]  /*4ed0*/  HMMA.16816.F32 R4, R116.reuse, R32, R4 ;  /* 0x000000207404723c */ /* 0x044ff00000001804 */
[----:B------:R-:W-:Y:S01]  /*4ee0*/  HMMA.16816.F32 R120, R116, R34, R120 ;  /* 0x000000227478723c */ /* 0x000fe20000001878 */
[----:B------:R-:W2:Y:S07]  /*4ef0*/  LDSM.16.M88.4 R32, [R141+0x3000] ;  /* 0x003000008d20783b */ /* 0x000eae0000000200 */
[C---:B-1----:R-:W-:Y:S07]  /*4f00*/  HMMA.16816.F32 R20, R112.reuse, R104, R20 ;  /* 0x000000687014723c */ /* 0x042fee0000001814 */
[----:B------:R-:W-:Y:S01]  /*4f10*/  LOP3.LUT R105, R2, 0x6, RZ, 0xc0, !PT ;  /* 0x0000000602697812 */ /* 0x000fe200078ec0ff */
[----:B------:R-:W-:Y:S04]  /*4f20*/  HMMA.16816.F32 R16, R112, R106, R16 ;  /* 0x0000006a7010723c */ /* 0x000fe80000001810 */
[----:B------:R-:W-:-:S04]  /*4f30*/  IMAD R2, R0, 0x40, R105 ;  /* 0x0000004000027824 */ /* 0x000fc800078e0269 */
[----:B---3--:R-:W-:Y:S01]  /*4f40*/  HMMA.16816.F32 R28, R112, R108, R28 ;  /* 0x0000006c701c723c */ /* 0x008fe2000000181c */
[----:B------:R-:W-:-:S04]  /*4f50*/  IADD3 R104, R2, 0x1, RZ ;  /* 0x0000000102687810 */ /* 0x000fc80007ffe0ff */
[C---:B------:R-:W-:Y:S02]  /*4f60*/  ISETP.GE.AND P6, PT, R104.reuse, R131, PT ;  /* 0x000000836800720c */ /* 0x040fe40003fc6270 */
[----:B------:R-:W-:Y:S01]  /*4f70*/  ISETP.GE.AND P3, PT, R104, R130, PT ;  /* 0x000000826800720c */ /* 0x000fe20003f66270 */
[----:B------:R-:W-:Y:S01]  /*4f80*/  HMMA.16816.F32 R24, R112, R110, R24 ;  /* 0x0000006e7018723c */ /* 0x000fe20000001818 */
[----:B------:R-:W1:Y:S01]  /*4f90*/  LDSM.16.M88.4 R104, [R141+0x3800] ;  /* 0x003800008d68783b */ /* 0x000e620000000200 */
[----:B------:R-:W-:Y:S01]  /*4fa0*/  IADD3 R108, R2, 0x10, RZ ;  /* 0x00000010026c7810 */ /* 0x000fe20007ffe0ff */
[----:B------:R-:W-:-:S05]  /*4fb0*/  DEPBAR.LE SB0, 0x0 ;  /* 0x000080000000791a */ /* 0x000fca0000000000 */
[C---:B--2---:R-:W-:Y:S07]  /*4fc0*/  HMMA.16816.F32 R12, R112.reuse, R32, R12 ;  /* 0x00000020700c723c */ /* 0x044fee000000180c */
[C---:B------:R-:W-:Y:S01]  /*4fd0*/  IADD3 R32, R2.reuse, 0x8, RZ ;  /* 0x0000000802207810 */ /* 0x040fe20007ffe0ff */
[----:B------:R-:W-:Y:S01]  /*4fe0*/  HMMA.16816.F32 R8, R112, R34, R8 ;  /* 0x000000227008723c */ /* 0x000fe20000001808 */
[----:B------:R-:W-:Y:S01]  /*4ff0*/  IADD3 R33, R2, 0x9, RZ ;  /* 0x0000000902217810 */ /* 0x000fe20007ffe0ff */
[----:B------:R-:W-:Y:S01]  /*5000*/  BAR.SYNC.DEFER_BLOCKING 0x0 ;  /* 0x0000000000007b1d */ /* 0x000fe20000010000 */
[----:B------:R-:W-:-:S02]  /*5010*/  ISETP.GE.AND P5, PT, R32, R131, PT ;  /* 0x000000832000720c */ /* 0x000fc40003fa6270 */
[-C--:B------:R-:W-:Y:S02]  /*5020*/  ISETP.GE.AND P0, PT, R32, R130.reuse, PT ;  /* 0x000000822000720c */ /* 0x080fe40003f06270 */
[----:B------:R-:W-:Y:S02]  /*5030*/  FSEL R32, R29, -INF , !P6 ;  /* 0xff8000001d207808 */ /* 0x000fe40007000000 */
[C---:B------:R-:W-:Y:S02]  /*5040*/  ISETP.GE.AND P4, PT, R33.reuse, R131, PT ;  /* 0x000000832100720c */ /* 0x040fe40003f86270 */
        /* <DEDUP_REMOVED lines=8> */
[----:B-1----:R-:W-:Y:S01]  /*50d0*/  HMMA.16816.F32 R4, R112, R104, R4 ;  /* 0x000000687004723c */ /* 0x002fe20000001804 */
[----:B------:R-:W-:-:S02]  /*50e0*/  ISETP.GE.AND P5, PT, R108, R130, PT ;  /* 0x000000826c00720c */ /* 0x000fc40003fa6270 */
[----:B------:R-:W-:Y:S02]  /*50f0*/  ISETP.GE.AND P4, PT, R33, R130, PT ;  /* 0x000000822100720c */ /* 0x000fe40003f86270 */
[----:B------:R-:W-:Y:S02]  /*5100*/  IADD3 R24, R2, 0x19, RZ ;  /* 0x0000001902187810 */ /* 0x000fe40007ffe0ff */
[----:B------:R-:W-:Y:S01]  /*5110*/  FSEL R109, R27, -INF , !P6 ;  /* 0xff8000001b6d7808 */ /* 0x000fe20007000000 */
[----:B------:R-:W-:Y:S01]  /*5120*/  HMMA.16816.F32 R120, R112, R106, R120 ;  /* 0x0000006a7078723c */ /* 0x000fe20000001878 */
[-C--:B------:R-:W-:Y:S02]  /*5130*/  ISETP.GE.AND P0, PT, R33, R131.reuse, PT ;  /* 0x000000832100720c */ /* 0x080fe40003f06270 */
[----:B------:R-:W-:Y:S02]  /*5140*/  ISETP.GE.AND P6, PT, R31, R131, PT ;  /* 0x000000831f00720c */ /* 0x000fe40003fc6270 */
[----:B------:R-:W-:-:S02]  /*5150*/  FSEL R110, R20, -INF , !P3 ;  /* 0xff800000146e7808 */ /* 0x000fc40005800000 */
[----:B------:R-:W-:Y:S02]  /*5160*/  ISETP.GE.AND P3, PT, R31, R130, PT ;  /* 0x000000821f00720c */ /* 0x000fe40003f66270 */
[----:B------:R-:W-:Y:S02]  /*5170*/  FSEL R133, R22, -INF , !P5 ;  /* 0xff80000016857808 */ /* 0x000fe40006800000 */
[----:B------:R-:W-:Y:S02]  /*5180*/  IADD3 R20, R2, 0x20, RZ ;  /* 0x0000002002147810 */ /* 0x000fe40007ffe0ff */
[----:B------:R-:W-:Y:S02]  /*5190*/  FSEL R135, R23, -INF , !P4 ;  /* 0xff80000017877808 */ /* 0x000fe40006000000 */
[----:B------:R-:W-:Y:S02]  /*51a0*/  ISETP.GE.AND P5, PT, R24, R131, PT ;  /* 0x000000831800720c */ /* 0x000fe40003fa6270 */
[----:B------:R-:W-:-:S02]  /*51b0*/  IADD3 R23, R2, 0x21, RZ ;  /* 0x0000002102177810 */ /* 0x000fc40007ffe0ff */
[----:B------:R-:W-:Y:S02]  /*51c0*/  FSEL R108, R21, -INF , !P0 ;  /* 0xff800000156c7808 */ /* 0x000fe40004000000 */
[----:B------:R-:W-:Y:S02]  /*51d0*/  FSEL R22, R16, -INF , !P6 ;  /* 0xff80000010167808 */ /* 0x000fe40007000000 */
[CC--:B------:R-:W-:Y:S02]  /*51e0*/  ISETP.GE.AND P4, PT, R20.reuse, R131.reuse, PT ;  /* 0x000000831400720c */ /* 0x0c0fe40003f86270 */
[----:B------:R-:W-:Y:S02]  /*51f0*/  ISETP.GE.AND P6, PT, R20, R130, PT ;  /* 0x000000821400720c */ /* 0x000fe40003fc6270 */
[----:B------:R-:W-:Y:S02]  /*5200*/  FSEL R21, R18, -INF , !P3 ;  /* 0xff80000012157808 */ /* 0x000fe40005800000 */
[----:B------:R-:W-:-:S02]  /*5210*/  ISETP.GE.AND P3, PT, R23, R131, PT ;  /* 0x000000831700720c */ /* 0x000fc40003f66270 */
[----:B------:R-:W-:Y:S02]  /*5220*/  FSEL R20, R17, -INF , !P5 ;  /* 0xff80000011147808 */ /* 0x000fe40006800000 */
[----:B------:R-:W-:Y:S02]  /*5230*/  IADD3 R17, R2, 0x29, RZ ;  /* 0x0000002902117810 */ /* 0x000fe40007ffe0ff */
[----:B------:R-:W-:Y:S02]  /*5240*/  FSEL R116, R13, -INF , !P3 ;  /* 0xff8000000d747808 */ /* 0x000fe40005800000 */
[-C--:B------:R-:W-:Y:S02]  /*5250*/  ISETP.GE.AND P3, PT, R17, R130.reuse, PT ;  /* 0x000000821100720c */ /* 0x080fe40003f66270 */
[-C--:B------:R-:W-:Y:S02]  /*5260*/  ISETP.GE.AND P0, PT, R24, R130.reuse, PT ;  /* 0x000000821800720c */ /* 0x080fe40003f06270 */
[----:B------:R-:W-:-:S02]  /*5270*/  ISETP.GE.AND P5, PT, R23, R130, PT ;  /* 0x000000821700720c */ /* 0x000fc40003fa6270 */
[----:B------:R-:W-:Y:S02]  /*5280*/  IADD3 R16, R2, 0x28, RZ ;  /* 0x0000002802107810 */ /* 0x000fe40007ffe0ff */
[----:B------:R-:W-:Y:S02]  /*5290*/  FSEL R118, R12, -INF , !P4 ;  /* 0xff8000000c767808 */ /* 0x000fe40006000000 */
[C---:B------:R-:W-:Y:S02]  /*52a0*/  IADD3 R12, R2.reuse, 0x30, RZ ;  /* 0x00000030020c7810 */ /* 0x040fe40007ffe0ff */
[----:B------:R-:W-:Y:S02]  /*52b0*/  FSEL R119, R11, -INF , !P3 ;  /* 0xff8000000b777808 */ /* 0x000fe40005800000 */
[----:B------:R-:W-:Y:S02]  /*52c0*/  FSEL R23, R19, -INF , !P0 ;  /* 0xff80000013177808 */ /* 0x000fe40004000000 */
[----:B------:R-:W-:-:S02]  /*52d0*/  ISETP.GE.AND P3, PT, R2, R131, PT ;  /* 0x000000830200720c */ /* 0x000fc40003f66270 */
[-C--:B------:R-:W-:Y:S02]  /*52e0*/  ISETP.GE.AND P0, PT, R16, R131.reuse, PT ;  /* 0x000000831000720c */ /* 0x080fe40003f06270 */
[----:B------:R-:W-:Y:S02]  /*52f0*/  FSEL R127, R15, -INF , !P5 ;  /* 0xff8000000f7f7808 */ /* 0x000fe40006800000 */
[----:B------:R-:W-:Y:S02]  /*5300*/  ISETP.GE.AND P5, PT, R12, R131, PT ;  /* 0x000000830c00720c */ /* 0x000fe40003fa6270 */
[----:B------:R-:W-:Y:S02]  /*5310*/  FSEL R28, R28, -INF , !P3 ;  /* 0xff8000001c1c7808 */ /* 0x000fe40005800000 */
[----:B------:R-:W-:Y:S02]  /*5320*/  FSEL R125, R14, -INF , !P6 ;  /* 0xff8000000e7d7808 */ /* 0x000fe40007000000 */
[----:B------:R-:W-:-:S02]  /*5330*/  FSEL R124, R8, -INF , !P0 ;  /* 0xff800000087c7808 */ /* 0x000fc40004000000 */
[----:B------:R-:W-:Y:S02]  /*5340*/  ISETP.GE.AND P3, PT, R101, 0x3, PT ;  /* 0x000000036500780c */ /* 0x000fe40003f66270 */
[-C--:B------:R-:W-:Y:S02]  /*5350*/  ISETP.GE.AND P4, PT, R16, R130.reuse, PT ;  /* 0x000000821000720c */ /* 0x080fe40003f86270 */
[----:B------:R-:W-:Y:S02]  /*5360*/  ISETP.GE.AND P6, PT, R17, R131, PT ;  /* 0x000000831100720c */ /* 0x000fe40003fc6270 */
[----:B------:R-:W-:Y:S02]  /*5370*/  ISETP.GE.AND P0, PT, R12, R130, PT ;  /* 0x000000820c00720c */ /* 0x000fe40003f06270 */
[----:B------:R-:W-:Y:S02]  /*5380*/  FSEL R105, R4, -INF , !P5 ;  /* 0xff80000004697808 */ /* 0x000fe40006800000 */
[----:B------:R-:W-:-:S02]  /*5390*/  IADD3 R13, R2, 0x31, RZ ;  /* 0x00000031020d7810 */ /* 0x000fc40007ffe0ff */
[----:B------:R-:W-:Y:S02]  /*53a0*/  IADD3 R4, R2, 0x38, RZ ;  /* 0x0000003802047810 */ /* 0x000fe40007ffe0ff */
[----:B------:R-:W-:Y:S02]  /*53b0*/  FSEL R117, R10, -INF , !P4 ;  /* 0xff8000000a757808 */ /* 0x000fe40006000000 */
[----:B------:R-:W-:Y:S02]  /*53c0*/  FSEL R114, R9, -INF , !P6 ;  /* 0xff80000009727808 */ /* 0x000fe40007000000 */
[----:B------:R-:W-:Y:S02]  /*53d0*/  FSEL R35, R6, -INF , !P0 ;  /* 0xff80000006237808 */ /* 0x000fe40004000000 */
[C---:B------:R-:W-:Y:S02]  /*53e0*/  ISETP.GE.AND P4, PT, R13.reuse, R131, PT ;  /* 0x000000830d00720c */ /* 0x040fe40003f86270 */
[----:B------:R-:W-:-:S02]  /*53f0*/  ISETP.GE.AND P6, PT, R13, R130, PT ;  /* 0x000000820d00720c */ /* 0x000fc40003fc6270 */
[----:B------:R-:W-:Y:S02]  /*5400*/  ISETP.GE.AND P5, PT, R2, R130, PT ;  /* 0x000000820200720c */ /* 0x000fe40003fa6270 */
[----:B------:R-:W-:Y:S02]  /*5410*/  ISETP.GE.AND P0, PT, R4, R131, PT ;  /* 0x000000830400720c */ /* 0x000fe40003f06270 */
[----:B------:R-:W-:Y:S02]  /*5420*/  IADD3 R2, R2, 0x39, RZ ;  /* 0x0000003902027810 */ /* 0x000fe40007ffe0ff */
[----:B------:R-:W-:Y:S02]  /*5430*/  FSEL R106, R5, -INF , !P4 ;  /* 0xff800000056a7808 */ /* 0x000fe40006000000 */
[----:B------:R-:W-:Y:S02]  /*5440*/  FSEL R33, R7, -INF , !P6 ;  /* 0xff80000007217808 */ /* 0x000fe40007000000 */
[----:B------:R-:W-:-:S02]  /*5450*/  FSEL R120, R120, -INF , !P0 ;  /* 0xff80000078787808 */ /* 0x000fc40004000000 */
[-C--:B------:R-:W-:Y:S02]  /*5460*/  ISETP.GE.AND P4, PT, R4, R130.reuse, PT ;  /* 0x000000820400720c */ /* 0x080fe40003f86270 */
[C---:B------:R-:W-:Y:S02]  /*5470*/  ISETP.GE.AND P6, PT, R2.reuse, R131, PT ;  /* 0x000000830200720c */ /* 0x040fe40003fc6270 */
[----:B------:R-:W-:Y:S02]  /*5480*/  ISETP.GE.AND P0, PT, R2, R130, PT ;  /* 0x000000820200720c */ /* 0x000fe40003f06270 */
[----:B------:R-:W-:Y:S02]  /*5490*/  FSEL R30, R30, -INF , !P5 ;  /* 0xff8000001e1e7808 */ /* 0x000fe40006800000 */
[----:B------:R-:W-:Y:S02]  /*54a0*/  FSEL R122, R122, -INF , !P4 ;  /* 0xff8000007a7a7808 */ /* 0x000fe40006000000 */
[----:B------:R-:W-:-:S02]  /*54b0*/  FSEL R121, R121, -INF , !P6 ;  /* 0xff80000079797808 */ /* 0x000fc40007000000 */
[----:B------:R-:W-:Y:S01]  /*54c0*/  FSEL R123, R123, -INF , !P0 ;  /* 0xff8000007b7b7808 */ /* 0x000fe20004000000 */
[----:B------:R-:W-:Y:S05]  /*54d0*/  @!P3 BRA `(.L_x_569) ;  /* 0x000004a00000b947 */ /* 0x000fea0003800000 */
[----:B------:R-:W-:Y:S01]  /*54e0*/  IADD3 R5, R101, -0x3, RZ ;  /* 0xfffffffd65057810 */ /* 0x000fe20007ffe0ff */
[----:B------:R1:W-:Y:S01]  /*54f0*/  @P2 STS.128 [R155+0x4000], RZ ;  /* 0x004000ff9b002388 */ /* 0x0003e20000000c00 */
[----:B------:R-:W-:Y:S02]  /*5500*/  BSSY B0, `(.L_x_570) ;  /* 0x0000046000007945 */ /* 0x000fe40003800000 */
[----:B------:R-:W-:Y:S01]  /*5510*/  SHF.R.S32.HI R4, RZ, 0x1f, R5 ;  /* 0x0000001fff047819 */ /* 0x000fe20000011405 */
[----:B------:R-:W-:-:S04]  /*5520*/  IMAD.WIDE.U32 R6, R5, c[0x0][0x198], RZ ;  /* 0x0000660005067a25 */ /* 0x000fc800078e00ff */
[----:B------:R-:W-:Y:S01]  /*5530*/  IMAD R4, R4, c[0x0][0x198], RZ ;  /* 0x0000660004047a24 */ /* 0x000fe200078e02ff */
[----:B------:R-:W-:-:S03]  /*5540*/  LEA R2, P0, R6, R158, 0x6 ;  /* 0x0000009e06027211 */ /* 0x000fc600078030ff */
[----:B------:R-:W-:Y:S01]  /*5550*/  IMAD R4, R5, c[0x0][0x19c], R4 ;  /* 0x0000670005047a24 */ /* 0x000fe200078e0204 */
[C---:B------:R-:W-:Y:S02]  /*5560*/  @!P2 LEA R14, P5, R2.reuse, c[0x0][0x168], 0x1 ;  /* 0x00005a00020eaa11 */ /* 0x040fe400078a08ff */
[----:B------:R-:W-:Y:S01]  /*5570*/  @!P1 LEA R16, P4, R2, c[0x0][0x168], 0x1 ;  /* 0x00005a0002109a11 */ /* 0x000fe200078808ff */
[----:B------:R-:W-:-:S05]  /*5580*/  IMAD.IADD R5, R7, 0x1, R4 ;  /* 0x0000000107057824 */ /* 0x000fca00078e0204 */
[----:B------:R-:W-:Y:S02]  /*5590*/  LEA.HI.X R5, R6, R163, R5, 0x6, P0 ;  /* 0x000000a306057211 */ /* 0x000fe400000f3405 */
[C---:B------:R-:W-:Y:S02]  /*55a0*/  IADD3 R6, P0, R149.reuse, R2, RZ ;  /* 0x0000000295067210 */ /* 0x040fe40007f1e0ff */
        /* <DEDUP_REMOVED lines=59> */
.L_x_571:
[----:B------:R-:W-:Y:S05]  /*5960*/  BSYNC B0 ;  /* 0x0000000000007941 */ /* 0x000fea0003800000 */
.L_x_570:
[----:B------:R-:W0:Y:S02]  /*5970*/  LDGDEPBAR ;  /* 0x00000000000079af */ /* 0x000e240000000000 */
.L_x_569:
[----:B--2---:R-:W-:Y:S01]  /*5980*/  FMNMX.FTZ R5, R100, R28, !PT ;  /* 0x0000001c64057209 */ /* 0x004fe20007810000 */
[----:B-1----:R-:W-:Y:S01]  /*5990*/  LDSM.16.MT88.4 R8, [R140+0x8000] ;  /* 0x008000008c08783b */ /* 0x002fe20000004200 */
[----:B------:R-:W-:Y:S02]  /*59a0*/  FMNMX.FTZ R2, R3, R30, !PT ;  /* 0x0000001e03027209 */ /* 0x000fe40007810000 */
[----:B------:R-:W-:Y:S01]  /*59b0*/  FMNMX.FTZ R5, R32, R5, !PT ;  /* 0x0000000520057209 */ /* 0x000fe20007810000 */
[----:B------:R-:W-:Y:S01]  /*59c0*/  LDSM.16.MT88.4 R12, [R138+0x8000] ;  /* 0x008000008a0c783b */ /* 0x000fe20000004200 */
[----:B------:R-:W-:Y:S02]  /*59d0*/  FMNMX.FTZ R2, R29, R2, !PT ;  /* 0x000000021d027209 */ /* 0x000fe40007810000 */
[----:B------:R-:W-:Y:S01]  /*59e0*/  FMNMX.FTZ R5, R126, R5, !PT ;  /* 0x000000057e057209 */ /* 0x000fe20007810000 */
[----:B------:R-:W-:Y:S01]  /*59f0*/  LDSM.16.MT88.4 R16, [R136+0xa000] ;  /* 0x00a000008810783b */ /* 0x000fe20000004200 */
        /* <DEDUP_REMOVED lines=22> */
[----:B------:R-:W-:Y:S02]  /*5b60*/  @P3 IADD3 R168, R101, -0x3, RZ ;  /* 0xfffffffd65a83810 */ /* 0x000fe40007ffe0ff */
[----:B------:R-:W-:Y:S02]  /*5b70*/  FMNMX.FTZ R6, R120, R5, !PT ;  /* 0x0000000578067209 */ /* 0x000fe40007810000 */
[----:B------:R-:W-:-:S02]  /*5b80*/  FMNMX.FTZ R5, R33, R2, !PT ;  /* 0x0000000221057209 */ /* 0x000fc40007810000 */
[----:B------:R-:W-:Y:S02]  /*5b90*/  FMNMX.FTZ R6, R121, R6, !PT ;  /* 0x0000000679067209 */ /* 0x000fe40007810000 */
[----:B------:R-:W-:-:S03]  /*5ba0*/  FMNMX.FTZ R4, R122, R5, !PT ;  /* 0x000000057a047209 */ /* 0x000fc60007810000 */
[----:B------:R-:W1:Y:S01]  /*5bb0*/  SHFL.BFLY PT, R7, R6, 0x2, 0x1f ;  /* 0x0c401f0006077f89 */ /* 0x000e6200000e0000 */
[----:B------:R-:W-:-:S05]  /*5bc0*/  FMNMX.FTZ R4, R123, R4, !PT ;  /* 0x000000047b047209 */ /* 0x000fca0007810000 */
[----:B------:R-:W2:Y:S01]  /*5bd0*/  SHFL.BFLY PT, R5, R4, 0x2, 0x1f ;  /* 0x0c401f0004057f89 */ /* 0x000ea200000e0000 */
[----:B-1----:R-:W-:-:S05]  /*5be0*/  FMNMX.FTZ R7, R6, R7, !PT ;  /* 0x0000000706077209 */ /* 0x002fca0007810000 */
[----:B------:R-:W1:Y:S01]  /*5bf0*/  SHFL.BFLY PT, R24, R7, 0x1, 0x1f ;  /* 0x0c201f0007187f89 */ /* 0x000e6200000e0000 */
[----:B--2---:R-:W-:-:S05]  /*5c00*/  FMNMX.FTZ R5, R4, R5, !PT ;  /* 0x0000000504057209 */ /* 0x004fca0007810000 */
[----:B------:R-:W2:Y:S01]  /*5c10*/  SHFL.BFLY PT, R2, R5, 0x1, 0x1f ;  /* 0x0c201f0005027f89 */ /* 0x000ea200000e0000 */
[----:B-1----:R-:W-:-:S04]  /*5c20*/  FMNMX.FTZ R24, R7, R24, !PT ;  /* 0x0000001807187209 */ /* 0x002fc80007810000 */
[C---:B------:R-:W-:Y:S01]  /*5c30*/  FSETP.NEU.FTZ.AND P1, PT, R24.reuse, -INF , PT ;  /* 0xff8000001800780b */ /* 0x040fe20003f3d000 */
[C---:B------:R-:W-:Y:S01]  /*5c40*/  FMUL.FTZ R107, R24.reuse, c[0x0][0x23c] ;  /* 0x00008f00186b7a20 */ /* 0x040fe20000410000 */
[----:B--2---:R-:W-:Y:S02]  /*5c50*/  FMNMX.FTZ R2, R5, R2, !PT ;  /* 0x0000000205027209 */ /* 0x004fe40007810000 */
[----:B------:R-:W-:Y:S02]  /*5c60*/  FSEL R5, R24, RZ, P1 ;  /* 0x000000ff18057208 */ /* 0x000fe40000800000 */
[C---:B------:R-:W-:Y:S01]  /*5c70*/  FSETP.NEU.FTZ.AND P0, PT, R2.reuse, -INF , PT ;  /* 0xff8000000200780b */ /* 0x040fe20003f1d000 */
[----:B------:R-:W-:Y:S01]  /*5c80*/  FMUL.FTZ R104, R2, c[0x0][0x23c] ;  /* 0x00008f0002687a20 */ /* 0x000fe20000410000 */
[----:B------:R-:W-:Y:S01]  /*5c90*/  FSEL R107, R107, RZ, P1 ;  /* 0x000000ff6b6b7208 */ /* 0x000fe20000800000 */
[----:B------:R-:W-:Y:S01]  /*5ca0*/  FADD.FTZ R34, R100, -R5 ;  /* 0x8000000564227221 */ /* 0x000fe20000010000 */
[----:B------:R-:W-:-:S02]  /*5cb0*/  FSEL R4, R2, RZ, P0 ;  /* 0x000000ff02047208 */ /* 0x000fc40000000000 */
[----:B------:R-:W-:Y:S01]  /*5cc0*/  FSEL R104, R104, RZ, P0 ;  /* 0x000000ff68687208 */ /* 0x000fe20000000000 */
[--C-:B------:R-:W-:Y:S02]  /*5cd0*/  FFMA.FTZ R31, R28, c[0x0][0x23c], -R107.reuse ;  /* 0x00008f001c1f7a23 */ /* 0x100fe4000001086b */
[----:B------:R-:W-:Y:S02]  /*5ce0*/  FADD.FTZ R3, R3, -R4 ;  /* 0x8000000403037221 */ /* 0x000fe40000010000 */
[--C-:B------:R-:W-:Y:S02]  /*5cf0*/  FFMA.FTZ R28, R32, c[0x0][0x23c], -R107.reuse ;  /* 0x00008f00201c7a23 */ /* 0x100fe4000001086b */
[--C-:B------:R-:W-:Y:S01]  /*5d00*/  FFMA.FTZ R32, R30, c[0x0][0x23c], -R104.reuse ;  /* 0x00008f001e207a23 */ /* 0x100fe20000010868 */
[----:B------:R-:W-:Y:S01]  /*5d10*/  MUFU.EX2 R31, R31 ;  /* 0x0000001f001f7308 */ /* 0x000fe20000000800 */
[----:B------:R-:W-:Y:S02]  /*5d20*/  FFMA.FTZ R25, R29, c[0x0][0x23c], -R104 ;  /* 0x00008f001d197a23 */ /* 0x000fe40000010868 */
[----:B------:R-:W-:-:S02]  /*5d30*/  FFMA.FTZ R27, R126, c[0x0][0x23c], -R107 ;  /* 0x00008f007e1b7a23 */ /* 0x000fc4000001086b */
[--C-:B------:R-:W-:Y:S02]  /*5d40*/  FFMA.FTZ R26, R26, c[0x0][0x23c], -R107.reuse ;  /* 0x00008f001a1a7a23 */ /* 0x100fe4000001086b */
[--C-:B------:R-:W-:Y:S01]  /*5d50*/  FFMA.FTZ R29, R111, c[0x0][0x23c], -R104.reuse ;  /* 0x00008f006f1d7a23 */ /* 0x100fe20000010868 */
[----:B------:R-:W1:Y:S01]  /*5d60*/  MUFU.EX2 R28, R28 ;  /* 0x0000001c001c7308 */ /* 0x000e620000000800 */
[----:B------:R-:W-:Y:S02]  /*5d70*/  FMUL.FTZ R34, R34, c[0x0][0x23c] ;  /* 0x00008f0022227a20 */ /* 0x000fe40000410000 */
[----:B------:R-:W-:Y:S02]  /*5d80*/  FMUL.FTZ R3, R3, c[0x0][0x23c] ;  /* 0x00008f0003037a20 */ /* 0x000fe40000410000 */
[----:B------:R-:W-:Y:S02]  /*5d90*/  FFMA.FTZ R30, R109, c[0x0][0x23c], -R104 ;  /* 0x00008f006d1e7a23 */ /* 0x000fe40000010868 */
[--C-:B------:R-:W-:Y:S01]  /*5da0*/  FFMA.FTZ R100, R110, c[0x0][0x23c], -R107.reuse ;  /* 0x00008f006e647a23 */ /* 0x100fe2000001086b */
[----:B------:R-:W-:Y:S01]  /*5db0*/  MUFU.EX2 R27, R27 ;  /* 0x0000001b001b7308 */ /* 0x000fe20000000800 */
[----:B------:R-:W-:-:S02]  /*5dc0*/  FFMA.FTZ R109, R108, c[0x0][0x23c], -R107 ;  /* 0x00008f006c6d7a23 */ /* 0x000fc4000001086b */
[--C-:B------:R-:W-:Y:S02]  /*5dd0*/  FFMA.FTZ R108, R22, c[0x0][0x23c], -R107.reuse ;  /* 0x00008f00166c7a23 */ /* 0x100fe4000001086b */
[----:B------:R-:W-:Y:S02]  /*5de0*/  FFMA.FTZ R111, R20, c[0x0][0x23c], -R107 ;  /* 0x00008f00146f7a23 */ /* 0x000fe4000001086b */
[--C-:B------:R-:W-:Y:S01]  /*5df0*/  FFMA.FTZ R110, R133, c[0x0][0x23c], -R104.reuse ;  /* 0x00008f00856e7a23 */ /* 0x100fe20000010868 */
[----:B------:R-:W2:Y:S01]  /*5e00*/  MUFU.EX2 R26, R26 ;  /* 0x0000001a001a7308 */ /* 0x000ea20000000800 */
[----:B-1----:R-:W-:Y:S01]  /*5e10*/  F2FP.PACK_AB R4, R28, R31 ;  /* 0x0000001f1c04723e */ /* 0x002fe200000000ff */
[--C-:B------:R-:W-:Y:S02]  /*5e20*/  FFMA.FTZ R115, R135, c[0x0][0x23c], -R104.reuse ;  /* 0x00008f0087737a23 */ /* 0x100fe40000010868 */
[--C-:B------:R-:W-:Y:S02]  /*5e30*/  FFMA.FTZ R113, R21, c[0x0][0x23c], -R104.reuse ;  /* 0x00008f0015717a23 */ /* 0x100fe40000010868 */
[----:B------:R-:W-:-:S02]  /*5e40*/  FFMA.FTZ R112, R23, c[0x0][0x23c], -R104 ;  /* 0x00008f0017707a23 */ /* 0x000fc40000010868 */
[----:B------:R-:W-:Y:S01]  /*5e50*/  MUFU.EX2 R32, R32 ;  /* 0x0000002000207308 */ /* 0x000fe20000000800 */
[----:B------:R-:W-:Y:S01]  /*5e60*/  LDSM.16.MT88.4 R20, [R137+0x8800] ;  /* 0x008800008914783b */ /* 0x000fe20000004200 */
[--C-:B------:R-:W-:Y:S02]  /*5e70*/  FFMA.FTZ R131, R116, c[0x0][0x23c], -R107.reuse ;  /* 0x00008f0074837a23 */ /* 0x100fe4000001086b */
[--C-:B------:R-:W-:Y:S02]  /*5e80*/  FFMA.FTZ R133, R114, c[0x0][0x23c], -R107.reuse ;  /* 0x00008f0072857a23 */ /* 0x100fe4000001086b */
[----:B------:R-:W-:Y:S02]  /*5e90*/  FFMA.FTZ R116, R124, c[0x0][0x23c], -R107 ;  /* 0x00008f007c747a23 */ /* 0x000fe4000001086b */
[----:B------:R-:W1:Y:S01]  /*5ea0*/  MUFU.EX2 R25, R25 ;  /* 0x0000001900197308 */ /* 0x000e620000000800 */
[----:B--2---:R-:W-:Y:S01]  /*5eb0*/  F2FP.PACK_AB R6, R26, R27 ;  /* 0x0000001b1a06723e */ /* 0x004fe200000000ff */
        /* <DEDUP_REMOVED lines=8> */
[----:B------:R-:W2:Y:S01]  /*5f40*/  MUFU.EX2 R34, R34 ;  /* 0x0000002200227308 */ /* 0x000ea20000000800 */
[----:B-1----:R-:W-:Y:S01]  /*5f50*/  F2FP.PACK_AB R5, R25, R32 ;  /* 0x000000201905723e */ /* 0x002fe200000000ff */
[----:B------:R-:W-:-:S02]  /*5f60*/  FFMA.FTZ R126, R33, c[0x0][0x23c], -R104 ;  /* 0x00008f00217e7a23 */ /* 0x000fc40000010868 */
[--C-:B------:R-:W-:Y:S02]  /*5f70*/  FFMA.FTZ R35, R35, c[0x0][0x23c], -R104.reuse ;  /* 0x00008f0023237a23 */ /* 0x100fe40000010868 */
[--C-:B------:R-:W-:Y:S02]  /*5f80*/  FFMA.FTZ R33, R122, c[0x0][0x23c], -R104.reuse ;  /* 0x00008f007a217a23 */ /* 0x100fe40000010868 */
[----:B------:R-:W1:Y:S01]  /*5f90*/  MUFU.EX2 R3, R3 ;  /* 0x0000000300037308 */ /* 0x000e620000000800 */
[----:B------:R-:W-:-:S07]  /*5fa0*/  FFMA.FTZ R104, R123, c[0x0][0x23c], -R104 ;  /* 0x00008f007b687a23 */ /* 0x000fce0000010868 */
[----:B------:R-:W3:Y:S01]  /*5fb0*/  MUFU.EX2 R30, R30 ;  /* 0x0000001e001e7308 */ /* 0x000ee20000000800 */
[-C--:B--2---:R-:W-:Y:S02]  /*5fc0*/  FMUL.FTZ R96, R96, R34.reuse ;  /* 0x0000002260607220 */ /* 0x084fe40000410000 */
[-C--:B------:R-:W-:Y:S02]  /*5fd0*/  FMUL.FTZ R97, R97, R34.reuse ;  /* 0x0000002261617220 */ /* 0x080fe40000410000 */
[-C--:B------:R-:W-:Y:S02]  /*5fe0*/  FMUL.FTZ R36, R36, R34.reuse ;  /* 0x0000002224247220 */ /* 0x080fe40000410000 */
[----:B------:R-:W-:Y:S01]  /*5ff0*/  FMUL.FTZ R37, R37, R34 ;  /* 0x0000002225257220 */ /* 0x000fe20000410000 */
[----:B------:R-:W-:Y:S01]  /*6000*/  MUFU.EX2 R100, R100 ;  /* 0x0000006400647308 */ /* 0x000fe20000000800 */
[-C--:B-1----:R-:W-:Y:S02]  /*6010*/  FMUL.FTZ R98, R98, R3.reuse ;  /* 0x0000000362627220 */ /* 0x082fe40000410000 */
[----:B------:R-:W-:-:S02]  /*6020*/  FMUL.FTZ R99, R99, R3 ;  /* 0x0000000363637220 */ /* 0x000fc40000410000 */
[-C--:B------:R-:W-:Y:S02]  /*6030*/  FMUL.FTZ R38, R38, R3.reuse ;  /* 0x0000000326267220 */ /* 0x080fe40000410000 */
[----:B------:R-:W-:Y:S01]  /*6040*/  FMUL.FTZ R39, R39, R3 ;  /* 0x0000000327277220 */ /* 0x000fe20000410000 */
[----:B---3--:R-:W-:Y:S01]  /*6050*/  F2FP.PACK_AB R7, R30, R29 ;  /* 0x0000001d1e07723e */ /* 0x008fe200000000ff */
[-C--:B------:R-:W-:Y:S01]  /*6060*/  FMUL.FTZ R40, R40, R34.reuse ;  /* 0x0000002228287220 */ /* 0x080fe20000410000 */
[----:B------:R-:W1:Y:S01]  /*6070*/  MUFU.EX2 R109, R109 ;  /* 0x0000006d006d7308 */ /* 0x000e620000000800 */
[----:B------:R-:W-:Y:S02]  /*6080*/  FMUL.FTZ R41, R41, R34 ;  /* 0x0000002229297220 */ /* 0x000fe40000410000 */
[-C--:B------:R-:W-:Y:S02]  /*6090*/  FMUL.FTZ R42, R42, R3.reuse ;  /* 0x000000032a2a7220 */ /* 0x080fe40000410000 */
[----:B------:R-:W-:Y:S01]  /*60a0*/  HMMA.16816.F32 R96, R4, R8, R96 ;  /* 0x000000080460723c */ /* 0x000fe20000001860 */
[----:B------:R-:W-:-:S02]  /*60b0*/  FMUL.FTZ R43, R43, R3 ;  /* 0x000000032b2b7220 */ /* 0x000fc40000410000 */
[-C--:B------:R-:W-:Y:S01]  /*60c0*/  FMUL.FTZ R44, R44, R34.reuse ;  /* 0x000000222c2c7220 */ /* 0x080fe20000410000 */
[----:B------:R-:W-:Y:S01]  /*60d0*/  MUFU.EX2 R108, R108 ;  /* 0x0000006c006c7308 */ /* 0x000fe20000000800 */
[-C--:B------:R-:W-:Y:S02]  /*60e0*/  FMUL.FTZ R45, R45, R34.reuse ;  /* 0x000000222d2d7220 */ /* 0x080fe40000410000 */
[-C--:B------:R-:W-:Y:S01]  /*60f0*/  FMUL.FTZ R46, R46, R3.reuse ;  /* 0x000000032e2e7220 */ /* 0x080fe20000410000 */
[----:B------:R-:W-:Y:S01]  /*6100*/  HMMA.16816.F32 R36, R4, R10, R36 ;  /* 0x0000000a0424723c */ /* 0x000fe20000001824 */
[----:B------:R-:W2:Y:S01]  /*6110*/  LDSM.16.MT88.4 R8, [R137+0x8000] ;  /* 0x008000008908783b */ /* 0x000ea20000004200 */
[----:B------:R-:W-:Y:S02]  /*6120*/  FMUL.FTZ R47, R47, R3 ;  /* 0x000000032f2f7220 */ /* 0x000fe40000410000 */
[-C--:B------:R-:W-:Y:S01]  /*6130*/  FMUL.FTZ R48, R48, R34.reuse ;  /* 0x0000002230307220 */ /* 0x080fe20000410000 */
[----:B------:R-:W-:Y:S01]  /*6140*/  MUFU.EX2 R111, R111 ;  /* 0x0000006f006f7308 */ /* 0x000fe20000000800 */
[----:B------:R-:W-:-:S02]  /*6150*/  FMUL.FTZ R49, R49, R34 ;  /* 0x0000002231317220 */ /* 0x000fc40000410000 */
[C---:B------:R-:W-:Y:S01]  /*6160*/  HMMA.16816.F32 R40, R4.reuse, R12, R40 ;  /* 0x0000000c0428723c */ /* 0x040fe20000001828 */
[-C--:B------:R-:W-:Y:S02]  /*6170*/  FMUL.FTZ R50, R50, R3.reuse ;  /* 0x0000000332327220 */ /* 0x080fe40000410000 */
[-C--:B------:R-:W-:Y:S02]  /*6180*/  FMUL.FTZ R51, R51, R3.reuse ;  /* 0x0000000333337220 */ /* 0x080fe40000410000 */
[-C--:B------:R-:W-:Y:S01]  /*6190*/  FMUL.FTZ R52, R52, R34.reuse ;  /* 0x0000002234347220 */ /* 0x080fe20000410000 */
[----:B------:R-:W-:Y:S01]  /*61a0*/  MUFU.EX2 R110, R110 ;  /* 0x0000006e006e7308 */ /* 0x000fe20000000800 */
[----:B------:R-:W-:Y:S01]  /*61b0*/  FMUL.FTZ R53, R53, R34 ;  /* 0x0000002235357220 */ /* 0x000fe20000410000 */
[----:B------:R-:W-:Y:S01]  /*61c0*/  HMMA.16816.F32 R44, R4, R14, R44 ;  /* 0x0000000e042c723c */ /* 0x000fe2000000182c */
[----:B------:R-:W3:Y:S01]  /*61d0*/  LDSM.16.MT88.4 R12, [R136+0x8000] ;  /* 0x00800000880c783b */ /* 0x000ee20000004200 */
[----:B------:R-:W-:-:S02]  /*61e0*/  FMUL.FTZ R54, R54, R3 ;  /* 0x0000000336367220 */ /* 0x000fc40000410000 */
[-C--:B------:R-:W-:Y:S02]  /*61f0*/  FMUL.FTZ R55, R55, R3.reuse ;  /* 0x0000000337377220 */ /* 0x080fe40000410000 */
[-C--:B------:R-:W-:Y:S01]  /*6200*/  FMUL.FTZ R56, R56, R34.reuse ;  /* 0x0000002238387220 */ /* 0x080fe20000410000 */
[----:B------:R-:W4:Y:S01]  /*6210*/  MUFU.EX2 R115, R115 ;  /* 0x0000007300737308 */ /* 0x000f220000000800 */
[-C--:B------:R-:W-:Y:S02]  /*6220*/  FMUL.FTZ R57, R57, R34.reuse ;  /* 0x0000002239397220 */ /* 0x080fe40000410000 */
[-C--:B------:R-:W-:Y:S02]  /*6230*/  FMUL.FTZ R58, R58, R3.reuse ;  /* 0x000000033a3a7220 */ /* 0x080fe40000410000 */
[----:B------:R-:W-:Y:S02]  /*6240*/  FMUL.FTZ R59, R59, R3 ;  /* 0x000000033b3b7220 */ /* 0x000fe40000410000 */
[-C--:B------:R-:W-:Y:S01]  /*6250*/  FMUL.FTZ R60, R60, R34.reuse ;  /* 0x000000223c3c7220 */ /* 0x080fe20000410000 */
[----:B------:R-:W-:Y:S01]  /*6260*/  MUFU.EX2 R113, R113 ;  /* 0x0000007100717308 */ /* 0x000fe20000000800 */
[----:B------:R-:W-:-:S02]  /*6270*/  FMUL.FTZ R61, R61, R34 ;  /* 0x000000223d3d7220 */ /* 0x000fc40000410000 */
[-C--:B------:R-:W-:Y:S02]  /*6280*/  FMUL.FTZ R62, R62, R3.reuse ;  /* 0x000000033e3e7220 */ /* 0x080fe40000410000 */
[-C--:B------:R-:W-:Y:S02]  /*6290*/  FMUL.FTZ R63, R63, R3.reuse ;  /* 0x000000033f3f7220 */ /* 0x080fe40000410000 */
[-C--:B------:R-:W-:Y:S01]  /*62a0*/  FMUL.FTZ R64, R64, R34.reuse ;  /* 0x0000002240407220 */ /* 0x080fe20000410000 */
[----:B------:R-:W5:Y:S01]  /*62b0*/  MUFU.EX2 R112, R112 ;  /* 0x0000007000707308 */ /* 0x000f620000000800 */
[----:B------:R-:W-:Y:S01]  /*62c0*/  FMUL.FTZ R65, R65, R34 ;  /* 0x0000002241417220 */ /* 0x000fe20000410000 */
[----:B--2---:R-:W-:Y:S01]  /*62d0*/  HMMA.16816.F32 R48, R4, R8, R48 ;  /* 0x000000080430723c */ /* 0x004fe20000001830 */
[-C--:B------:R-:W-:Y:S02]  /*62e0*/  FMUL.FTZ R66, R66, R3.reuse ;  /* 0x0000000342427220 */ /* 0x080fe40000410000 */
[----:B------:R-:W-:-:S02]  /*62f0*/  FMUL.FTZ R67, R67, R3 ;  /* 0x0000000343437220 */ /* 0x000fc40000410000 */
[-C--:B------:R-:W-:Y:S01]  /*6300*/  FMUL.FTZ R68, R68, R34.reuse ;  /* 0x0000002244447220 */ /* 0x080fe20000410000 */
[----:B------:R-:W-:Y:S01]  /*6310*/  MUFU.EX2 R118, R118 ;  /* 0x0000007600767308 */ /* 0x000fe20000000800 */
[-C--:B------:R-:W-:Y:S01]  /*6320*/  FMUL.FTZ R69, R69, R34.reuse ;  /* 0x0000002245457220 */ /* 0x080fe20000410000 */
[C---:B------:R-:W-:Y:S01]  /*6330*/  HMMA.16816.F32 R52, R4.reuse, R10, R52 ;  /* 0x0000000a0434723c */ /* 0x040fe20000001834 */
[----:B------:R-:W2:Y:S01]  /*6340*/  LDSM.16.MT88.4 R8, [R140+0xa000] ;  /* 0x00a000008c08783b */ /* 0x000ea20000004200 */
[-C--:B------:R-:W-:Y:S02]  /*6350*/  FMUL.FTZ R70, R70, R3.reuse ;  /* 0x0000000346467220 */ /* 0x080fe40000410000 */
[----:B------:R-:W-:Y:S02]  /*6360*/  FMUL.FTZ R71, R71, R3 ;  /* 0x0000000347477220 */ /* 0x000fe40000410000 */
[-C--:B------:R-:W-:Y:S01]  /*6370*/  FMUL.FTZ R72, R72, R34.reuse ;  /* 0x0000002248487220 */ /* 0x080fe20000410000 */
[----:B------:R-:W1:Y:S01]  /*6380*/  MUFU.EX2 R131, R131 ;  /* 0x0000008300837308 */ /* 0x000e620000000800 */
[----:B---3--:R-:W-:Y:S01]  /*6390*/  HMMA.16816.F32 R56, R4, R12, R56 ;  /* 0x0000000c0438723c */ /* 0x008fe20000001838 */
[----:B------:R-:W-:-:S02]  /*63a0*/  FMUL.FTZ R73, R73, R34 ;  /* 0x0000002249497220 */ /* 0x000fc40000410000 */
[-C--:B------:R-:W-:Y:S02]  /*63b0*/  FMUL.FTZ R74, R74, R3.reuse ;  /* 0x000000034a4a7220 */ /* 0x080fe40000410000 */
[-C--:B------:R-:W-:Y:S02]  /*63c0*/  FMUL.FTZ R75, R75, R3.reuse ;  /* 0x000000034b4b7220 */ /* 0x080fe40000410000 */
[-C--:B------:R-:W-:Y:S01]  /*63d0*/  FMUL.FTZ R92, R92, R34.reuse ;  /* 0x000000225c5c7220 */ /* 0x080fe20000410000 */
[----:B------:R-:W-:Y:S01]  /*63e0*/  HMMA.16816.F32 R60, R4, R14, R60 ;  /* 0x0000000e043c723c */ /* 0x000fe2000000183c */
[----:B------:R-:W3:Y:S01]  /*63f0*/  LDSM.16.MT88.4 R12, [R138+0xa000] ;  /* 0x00a000008a0c783b */ /* 0x000ee20000004200 */
[----:B------:R-:W-:Y:S01]  /*6400*/  FMUL.FTZ R93, R93, R34 ;  /* 0x000000225d5d7220 */ /* 0x000fe20000410000 */
[----:B------:R-:W-:Y:S01]  /*6410*/  MUFU.EX2 R116, R116 ;  /* 0x0000007400747308 */ /* 0x000fe20000000800 */
[-C--:B------:R-:W-:Y:S02]  /*6420*/  FMUL.FTZ R94, R94, R3.reuse ;  /* 0x000000035e5e7220 */ /* 0x080fe40000410000 */
[----:B------:R-:W-:-:S02]  /*6430*/  FMUL.FTZ R95, R95, R3 ;  /* 0x000000035f5f7220 */ /* 0x000fc40000410000 */
[-C--:B------:R-:W-:Y:S02]  /*6440*/  FMUL.FTZ R76, R76, R34.reuse ;  /* 0x000000224c4c7220 */ /* 0x080fe40000410000 */
[-C--:B------:R-:W-:Y:S01]  /*6450*/  FMUL.FTZ R77, R77, R34.reuse ;  /* 0x000000224d4d7220 */ /* 0x080fe20000410000 */
[----:B------:R-:W-:Y:S01]  /*6460*/  MUFU.EX2 R133, R133 ;  /* 0x0000008500857308 */ /* 0x000fe20000000800 */
[-C--:B------:R-:W-:Y:S02]  /*6470*/  FMUL.FTZ R78, R78, R3.reuse ;  /* 0x000000034e4e7220 */ /* 0x080fe40000410000 */
[-C--:B------:R-:W-:Y:S02]  /*6480*/  FMUL.FTZ R79, R79, R3.reuse ;  /* 0x000000034f4f7220 */ /* 0x080fe40000410000 */
[-C--:B------:R-:W-:Y:S02]  /*6490*/  FMUL.FTZ R80, R80, R34.reuse ;  /* 0x0000002250507220 */ /* 0x080fe40000410000 */
[----:B------:R-:W-:Y:S01]  /*64a0*/  FMUL.FTZ R81, R81, R34 ;  /* 0x0000002251517220 */ /* 0x000fe20000410000 */
[----:B------:R-:W-:Y:S01]  /*64b0*/  MUFU.EX2 R114, R114 ;  /* 0x0000007200727308 */ /* 0x000fe20000000800 */
[----:B------:R-:W-:-:S02]  /*64c0*/  FMUL.FTZ R82, R82, R3 ;  /* 0x0000000352527220 */ /* 0x000fc40000410000 */
[-C--:B------:R-:W-:Y:S02]  /*64d0*/  FMUL.FTZ R83, R83, R3.reuse ;  /* 0x0000000353537220 */ /* 0x080fe40000410000 */
[-C--:B------:R-:W-:Y:S01]  /*64e0*/  FMUL.FTZ R88, R88, R34.reuse ;  /* 0x0000002258587220 */ /* 0x080fe20000410000 */
[C---:B--2---:R-:W-:Y:S01]  /*64f0*/  HMMA.16816.F32 R64, R4.reuse, R8, R64 ;  /* 0x000000080440723c */ /* 0x044fe20000001840 */
[-C--:B------:R-:W-:Y:S01]  /*6500*/  FMUL.FTZ R89, R89, R34.reuse ;  /* 0x0000002259597220 */ /* 0x080fe20000410000 */
[----:B------:R-:W2:Y:S01]  /*6510*/  MUFU.EX2 R125, R125 ;  /* 0x0000007d007d7308 */ /* 0x000ea20000000800 */
[-C--:B------:R-:W-:Y:S02]  /*6520*/  FMUL.FTZ R90, R90, R3.reuse ;  /* 0x000000035a5a7220 */ /* 0x080fe40000410000 */
[-C--:B------:R-:W-:Y:S02]  /*6530*/  FMUL.FTZ R91, R91, R3.reuse ;  /* 0x000000035b5b7220 */ /* 0x080fe40000410000 */
[-C--:B------:R-:W-:Y:S01]  /*6540*/  FMUL.FTZ R84, R84, R34.reuse ;  /* 0x0000002254547220 */ /* 0x080fe20000410000 */
[----:B------:R-:W-:Y:S01]  /*6550*/  HMMA.16816.F32 R68, R4, R10, R68 ;  /* 0x0000000a0444723c */ /* 0x000fe20000001844 */
[----:B------:R-:W1:Y:S01]  /*6560*/  LDSM.16.MT88.4 R8, [R137+0xa000] ;  /* 0x00a000008908783b */ /* 0x000e620000004200 */
[----:B------:R-:W-:Y:S01]  /*6570*/  FMUL.FTZ R85, R85, R34 ;  /* 0x0000002255557220 */ /* 0x000fe20000410000 */
[----:B------:R-:W-:Y:S01]  /*6580*/  MUFU.EX2 R117, R117 ;  /* 0x0000007500757308 */ /* 0x000fe20000000800 */
[----:B------:R-:W-:-:S02]  /*6590*/  FMUL.FTZ R86, R86, R3 ;  /* 0x0000000356567220 */ /* 0x000fc40000410000 */
[-C--:B------:R-:W-:Y:S02]  /*65a0*/  FMUL.FTZ R87, R87, R3.reuse ;  /* 0x0000000357577220 */ /* 0x080fe40000410000 */
[C---:B---3--:R-:W-:Y:S01]  /*65b0*/  HMMA.16816.F32 R72, R4.reuse, R12, R72 ;  /* 0x0000000c0448723c */ /* 0x048fe20000001848 */
[----:B------:R-:W-:Y:S02]  /*65c0*/  FFMA.FTZ R31, R171, R34, R31 ;  /* 0x00000022ab1f7223 */ /* 0x000fe4000001001f */
[----:B------:R-:W3:Y:S01]  /*65d0*/  MUFU.EX2 R124, R124 ;  /* 0x0000007c007c7308 */ /* 0x000ee20000000800 */
[----:B------:R-:W-:Y:S02]  /*65e0*/  FFMA.FTZ R32, R169, R3, R32 ;  /* 0x00000003a9207223 */ /* 0x000fe40000010020 */
[----:B------:R-:W-:Y:S02]  /*65f0*/  FADD.FTZ R28, R28, R31 ;  /* 0x0000001f1c1c7221 */ /* 0x000fe40000010000 */
[----:B------:R-:W-:Y:S01]  /*6600*/  HMMA.16816.F32 R92, R4, R14, R92 ;  /* 0x0000000e045c723c */ /* 0x000fe2000000185c */
[----:B------:R-:W2:Y:S01]  /*6610*/  LDSM.16.MT88.4 R12, [R140+0x8800] ;  /* 0x008800008c0c783b */ /* 0x000ea20000004200 */
[----:B------:R-:W-:Y:S01]  /*6620*/  FADD.FTZ R32, R25, R32 ;  /* 0x0000002019207221 */ /* 0x000fe20000010000 */
[----:B------:R-:W-:Y:S01]  /*6630*/  MUFU.EX2 R105, R105 ;  /* 0x0000006900697308 */ /* 0x000fe20000000800 */
[----:B------:R-:W-:Y:S01]  /*6640*/  FADD.FTZ R3, R27, R28 ;  /* 0x0000001c1b037221 */ /* 0x000fe20000010000 */
[----:B------:R-:W-:-:S03]  /*6650*/  MOV R28, R0 ;  /* 0x00000000001c7202 */ /* 0x000fc60000000f00 */
[C---:B------:R-:W-:Y:S01]  /*6660*/  HMMA.16816.F32 R88, R4.reuse, R16, R88 ;  /* 0x000000100458723c */ /* 0x040fe20000001858 */
[----:B------:R-:W-:Y:S02]  /*6670*/  FADD.FTZ R3, R26, R3 ;  /* 0x000000031a037221 */ /* 0x000fe40000010000 */
[----:B------:R-:W2:Y:S05]  /*6680*/  MUFU.EX2 R106, R106 ;  /* 0x0000006a006a7308 */ /* 0x000eaa0000000800 */
[C---:B------:R-:W-:Y:S01]  /*6690*/  HMMA.16816.F32 R84, R4.reuse, R18, R84 ;  /* 0x000000120454723c */ /* 0x040fe20000001854 */
[----:B------:R-:W3:Y:S02]  /*66a0*/  LDSM.16.MT88.4 R16, [R136+0x8800] ;  /* 0x008800008810783b */ /* 0x000ee40000004200 */
[----:B------:R-:W-:Y:S05]  /*66b0*/  MUFU.EX2 R35, R35 ;  /* 0x0000002300237308 */ /* 0x000fea0000000800 */
[C---:B-1----:R-:W-:Y:S03]  /*66c0*/  HMMA.16816.F32 R76, R4.reuse, R8, R76 ;  /* 0x00000008044c723c */ /* 0x042fe6000000184c */
[----:B------:R-:W1:Y:S05]  /*66d0*/  MUFU.EX2 R126, R126 ;  /* 0x0000007e007e7308 */ /* 0x000e6a0000000800 */
[----:B------:R-:W-:Y:S01]  /*66e0*/  HMMA.16816.F32 R80, R4, R10, R80 ;  /* 0x0000000a0450723c */ /* 0x000fe20000001850 */
[----:B------:R-:W1:Y:S02]  /*66f0*/  LDSM.16.MT88.4 R8, [R138+0x8800] ;  /* 0x008800008a08783b */ /* 0x000e640000004200 */
[----:B------:R-:W-:Y:S04]  /*6700*/  MUFU.EX2 R33, R33 ;  /* 0x0000002100217308 */ /* 0x000fe80000000800 */
[----:B------:R-:W-:Y:S01]  /*6710*/  F2FP.PACK_AB R4, R109, R100 ;  /* 0x000000646d04723e */ /* 0x000fe200000000ff */
[----:B------:R-:W-:Y:S01]  /*6720*/  FADD.FTZ R100, R100, R3 ;  /* 0x0000000364647221 */ /* 0x000fe20000010000 */
[----:B----4-:R-:W-:-:S02]  /*6730*/  F2FP.PACK_AB R5, R115, R110 ;  /* 0x0000006e7305723e */ /* 0x010fc400000000ff */
[----:B------:R-:W-:Y:S01]  /*6740*/  F2FP.PACK_AB R6, R111, R108 ;  /* 0x0000006c6f06723e */ /* 0x000fe200000000ff */
[----:B------:R-:W-:Y:S01]  /*6750*/  FADD.FTZ R109, R109, R100 ;  /* 0x000000646d6d7221 */ /* 0x000fe20000010000 */
[----:B-----5:R-:W-:Y:S02]  /*6760*/  F2FP.PACK_AB R7, R112, R113 ;  /* 0x000000717007723e */ /* 0x020fe400000000ff */
[-C--:B------:R-:W-:Y:S01]  /*6770*/  MOV R100, R24.reuse ;  /* 0x0000001800647202 */ /* 0x080fe20000000f00 */
[----:B------:R-:W-:Y:S01]  /*6780*/  FADD.FTZ R108, R108, R109 ;  /* 0x0000006d6c6c7221 */ /* 0x000fe20000010000 */
[----:B------:R-:W-:-:S03]  /*6790*/  @P3 MOV R100, R24 ;  /* 0x0000001800643202 */ /* 0x000fc60000000f00 */
[----:B--2---:R-:W-:Y:S01]  /*67a0*/  HMMA.16816.F32 R96, R4, R12, R96 ;  /* 0x0000000c0460723c */ /* 0x004fe20000001860 */
[----:B------:R-:W-:-:S07]  /*67b0*/  FADD.FTZ R111, R111, R108 ;  /* 0x0000006c6f6f7221 */ /* 0x000fce0000010000 */
[C---:B------:R-:W-:Y:S01]  /*67c0*/  HMMA.16816.F32 R36, R4.reuse, R14, R36 ;  /* 0x0000000e0424723c */ /* 0x040fe20000001824 */
[----:B------:R-:W2:Y:S07]  /*67d0*/  LDSM.16.MT88.4 R12, [R140+0xa800] ;  /* 0x00a800008c0c783b */ /* 0x000eae0000004200 */
[C---:B---3--:R-:W-:Y:S08]  /*67e0*/  HMMA.16816.F32 R56, R4.reuse, R16, R56 ;  /* 0x000000100438723c */ /* 0x048ff00000001838 */
[C---:B-1----:R-:W-:Y:S08]  /*67f0*/  HMMA.16816.F32 R40, R4.reuse, R8, R40 ;  /* 0x000000080428723c */ /* 0x042ff00000001828 */
[C---:B------:R-:W-:Y:S01]  /*6800*/  HMMA.16816.F32 R44, R4.reuse, R10, R44 ;  /* 0x0000000a042c723c */ /* 0x040fe2000000182c */
[----:B------:R-:W1:Y:S07]  /*6810*/  LDSM.16.MT88.4 R8, [R138+0xa800] ;  /* 0x00a800008a08783b */ /* 0x000e6e0000004200 */
[C---:B------:R-:W-:Y:S01]  /*6820*/  HMMA.16816.F32 R60, R4.reuse, R18, R60 ;  /* 0x00000012043c723c */ /* 0x040fe2000000183c */
[----:B------:R-:W3:Y:S07]  /*6830*/  LDSM.16.MT88.4 R16, [R137+0xa800] ;  /* 0x00a800008910783b */ /* 0x000eee0000004200 */
[C---:B------:R-:W-:Y:S08]  /*6840*/  HMMA.16816.F32 R48, R4.reuse, R20, R48 ;  /* 0x000000140430723c */ /* 0x040ff00000001830 */
[C---:B--2---:R-:W-:Y:S08]  /*6850*/  HMMA.16816.F32 R64, R4.reuse, R12, R64 ;  /* 0x0000000c0440723c */ /* 0x044ff00000001840 */
[C---:B------:R-:W-:Y:S01]  /*6860*/  HMMA.16816.F32 R68, R4.reuse, R14, R68 ;  /* 0x0000000e0444723c */ /* 0x040fe20000001844 */
[----:B------:R-:W2:Y:S07]  /*6870*/  LDSM.16.MT88.4 R12, [R136+0xa800] ;  /* 0x00a80000880c783b */ /* 0x000eae0000004200 */
[C---:B------:R-:W-:Y:S01]  /*6880*/  HMMA.16816.F32 R52, R4.reuse, R22, R52 ;  /* 0x000000160434723c */ /* 0x040fe20000001834 */
[----:B------:R-:W-:Y:S07]  /*6890*/  LDSM.16.MT88.4 R20, [R136+0xb000] ;  /* 0x00b000008814783b */ /* 0x000fee0000004200 */
[C---:B-1----:R-:W-:Y:S08]  /*68a0*/  HMMA.16816.F32 R72, R4.reuse, R8, R72 ;  /* 0x000000080448723c */ /* 0x042ff00000001848 */
[C---:B------:R-:W-:Y:S01]  /*68b0*/  HMMA.16816.F32 R92, R4.reuse, R10, R92 ;  /* 0x0000000a045c723c */ /* 0x040fe2000000185c */
[----:B------:R-:W1:Y:S07]  /*68c0*/  LDSM.16.MT88.4 R8, [R137+0x9000] ;  /* 0x009000008908783b */ /* 0x000e6e0000004200 */
[C---:B---3--:R-:W-:Y:S08]  /*68d0*/  HMMA.16816.F32 R76, R4.reuse, R16, R76 ;  /* 0x00000010044c723c */ /* 0x048ff0000000184c */
[C---:B------:R-:W-:Y:S01]  /*68e0*/  HMMA.16816.F32 R80, R4.reuse, R18, R80 ;  /* 0x000000120450723c */ /* 0x040fe20000001850 */
[----:B------:R-:W3:Y:S07]  /*68f0*/  LDSM.16.MT88.4 R16, [R140+0x9000] ;  /* 0x009000008c10783b */ /* 0x000eee0000004200 */
[C---:B--2---:R-:W-:Y:S08]  /*6900*/  HMMA.16816.F32 R88, R4.reuse, R12, R88 ;  /* 0x0000000c0458723c */ /* 0x044ff00000001858 */
[----:B------:R-:W-:Y:S01]  /*6910*/  HMMA.16816.F32 R84, R4, R14, R84 ;  /* 0x0000000e0454723c */ /* 0x000fe20000001854 */
[----:B------:R-:W2:Y:S06]  /*6920*/  LDSM.16.MT88.4 R12, [R138+0x9000] ;  /* 0x009000008a0c783b */ /* 0x000eac0000004200 */
[----:B------:R-:W-:Y:S01]  /*6930*/  F2FP.PACK_AB R4, R131, R118 ;  /* 0x000000768304723e */ /* 0x000fe200000000ff */
[----:B------:R-:W-:Y:S01]  /*6940*/  FADD.FTZ R118, R118, R111 ;  /* 0x0000006f76767221 */ /* 0x000fe20000010000 */
[----:B------:R-:W-:-:S02]  /*6950*/  F2FP.PACK_AB R5, R125, R114 ;  /* 0x000000727d05723e */ /* 0x000fc400000000ff */
[----:B------:R-:W-:Y:S01]  /*6960*/  F2FP.PACK_AB R6, R133, R116 ;  /* 0x000000748506723e */ /* 0x000fe200000000ff */
[----:B------:R-:W-:Y:S01]  /*6970*/  FADD.FTZ R131, R131, R118 ;  /* 0x0000007683837221 */ /* 0x000fe20000010000 */
[----:B------:R-:W-:-:S03]  /*6980*/  F2FP.PACK_AB R7, R124, R117 ;  /* 0x000000757c07723e */ /* 0x000fc600000000ff */
[----:B------:R-:W-:-:S04]  /*6990*/  FADD.FTZ R116, R116, R131 ;  /* 0x0000008374747221 */ /* 0x000fc80000010000 */
[C---:B-1----:R-:W-:Y:S08]  /*69a0*/  HMMA.16816.F32 R48, R4.reuse, R8, R48 ;  /* 0x000000080430723c */ /* 0x042ff00000001830 */
[C---:B------:R-:W-:Y:S01]  /*69b0*/  HMMA.16816.F32 R52, R4.reuse, R10, R52 ;  /* 0x0000000a0434723c */ /* 0x040fe20000001834 */
[----:B------:R-:W1:Y:S07]  /*69c0*/  LDSM.16.MT88.4 R8, [R138+0xb000] ;  /* 0x00b000008a08783b */ /* 0x000e6e0000004200 */
[C---:B---3--:R-:W-:Y:S08]  /*69d0*/  HMMA.16816.F32 R96, R4.reuse, R16, R96 ;  /* 0x000000100460723c */ /* 0x048ff00000001860 */
[C---:B--2---:R-:W-:Y:S08]  /*69e0*/  HMMA.16816.F32 R40, R4.reuse, R12, R40 ;  /* 0x0000000c0428723c */ /* 0x044ff00000001828 */
[C---:B------:R-:W-:Y:S01]  /*69f0*/  HMMA.16816.F32 R44, R4.reuse, R14, R44 ;  /* 0x0000000e042c723c */ /* 0x040fe2000000182c */
[----:B------:R-:W2:Y:S07]  /*6a00*/  LDSM.16.MT88.4 R12, [R140+0xb000] ;  /* 0x00b000008c0c783b */ /* 0x000eae0000004200 */
[C---:B------:R-:W-:Y:S01]  /*6a10*/  HMMA.16816.F32 R36, R4.reuse, R18, R36 ;  /* 0x000000120424723c */ /* 0x040fe20000001824 */
[----:B------:R-:W3:Y:S07]  /*6a20*/  LDSM.16.MT88.4 R16, [R136+0x9000] ;  /* 0x009000008810783b */ /* 0x000eee0000004200 */
[C---:B------:R-:W-:Y:S01]  /*6a30*/  HMMA.16816.F32 R88, R4.reuse, R20, R88 ;  /* 0x000000140458723c */ /* 0x040fe20000001858 */
[----:B------:R-:W-:Y:S07]  /*6a40*/  MUFU.EX2 R20, R104 ;  /* 0x0000006800147308 */ /* 0x000fee0000000800 */
[C---:B-1----:R-:W-:Y:S07]  /*6a50*/  HMMA.16816.F32 R72, R4.reuse, R8, R72 ;  /* 0x000000080448723c */ /* 0x042fee0000001848 */
[--C-:B------:R-:W-:Y:S01]  /*6a60*/  FFMA.FTZ R8, R120, c[0x0][0x23c], -R107.reuse ;  /* 0x00008f0078087a23 */ /* 0x100fe2000001086b */
[----:B------:R-:W-:Y:S01]  /*6a70*/  HMMA.16816.F32 R92, R4, R10, R92 ;  /* 0x0000000a045c723c */ /* 0x000fe2000000185c */
[----:B------:R-:W-:-:S02]  /*6a80*/  FFMA.FTZ R120, R121, c[0x0][0x23c], -R107 ;  /* 0x00008f0079787a23 */ /* 0x000fc4000001086b */
[----:B------:R1:W-:Y:S05]  /*6a90*/  MUFU.EX2 R107, R8 ;  /* 0x00000008006b7308 */ /* 0x0003ea0000000800 */
[C---:B------:R-:W-:Y:S03]  /*6aa0*/  HMMA.16816.F32 R84, R4.reuse, R22, R84 ;  /* 0x000000160454723c */ /* 0x040fe60000001854 */
[----:B------:R-:W4:Y:S05]  /*6ab0*/  MUFU.EX2 R120, R120 ;  /* 0x0000007800787308 */ /* 0x000f2a0000000800 */
[C---:B--2---:R-:W-:Y:S01]  /*6ac0*/  HMMA.16816.F32 R64, R4.reuse, R12, R64 ;  /* 0x0000000c0440723c */ /* 0x044fe20000001840 */
[----:B-1----:R-:W-:Y:S07]  /*6ad0*/  LDSM.16.MT88.4 R8, [R137+0x9800] ;  /* 0x009800008908783b */ /* 0x002fee0000004200 */
[C---:B------:R-:W-:Y:S01]  /*6ae0*/  HMMA.16816.F32 R68, R4.reuse, R14, R68 ;  /* 0x0000000e0444723c */ /* 0x040fe20000001844 */
[----:B------:R-:W1:Y:S07]  /*6af0*/  LDSM.16.MT88.4 R12, [R137+0xb000] ;  /* 0x00b00000890c783b */ /* 0x000e6e0000004200 */
[C---:B---3--:R-:W-:Y:S08]  /*6b00*/  HMMA.16816.F32 R56, R4.reuse, R16, R56 ;  /* 0x000000100438723c */ /* 0x048ff00000001838 */
[C---:B------:R-:W-:Y:S01]  /*6b10*/  HMMA.16816.F32 R60, R4.reuse, R18, R60 ;  /* 0x00000012043c723c */ /* 0x040fe2000000183c */
[----:B------:R-:W2:Y:S07]  /*6b20*/  LDSM.16.MT88.4 R16, [R140+0x9800] ;  /* 0x009800008c10783b */ /* 0x000eae0000004200 */
[C---:B-1----:R-:W-:Y:S08]  /*6b30*/  HMMA.16816.F32 R76, R4.reuse, R12, R76 ;  /* 0x0000000c044c723c */ /* 0x042ff0000000184c */
[----:B------:R-:W-:Y:S01]  /*6b40*/  HMMA.16816.F32 R80, R4, R14, R80 ;  /* 0x0000000e0450723c */ /* 0x000fe20000001850 */
[----:B------:R-:W1:Y:S06]  /*6b50*/  LDSM.16.MT88.4 R12, [R138+0x9800] ;  /* 0x009800008a0c783b */ /* 0x000e6c0000004200 */
[----:B------:R-:W-:-:S02]  /*6b60*/  F2FP.PACK_AB R4, R106, R105 ;  /* 0x000000696a04723e */ /* 0x000fc400000000ff */
[----:B------:R-:W-:Y:S02]  /*6b70*/  F2FP.PACK_AB R5, R126, R35 ;  /* 0x000000237e05723e */ /* 0x000fe400000000ff */
[----:B----4-:R-:W-:Y:S02]  /*6b80*/  F2FP.PACK_AB R6, R120, R107 ;  /* 0x0000006b7806723e */ /* 0x010fe400000000ff */
[----:B------:R-:W-:-:S07]  /*6b90*/  F2FP.PACK_AB R7, R20, R33 ;  /* 0x000000211407723e */ /* 0x000fce00000000ff */
[C---:B------:R-:W-:Y:S08]  /*6ba0*/  HMMA.16816.F32 R48, R4.reuse, R8, R48 ;  /* 0x000000080430723c */ /* 0x040ff00000001830 */
        /* <DEDUP_REMOVED lines=8> */
[C---:B---3--:R-:W-:Y:S07]  /*6c30*/  HMMA.16816.F32 R72, R4.reuse, R8, R72 ;  /* 0x000000080448723c */ /* 0x048fee0000001848 */
[----:B------:R-:W-:Y:S01]  /*6c40*/  FADD.FTZ R9, R29, R32 ;  /* 0x000000201d097221 */ /* 0x000fe20000010000 */
[----:B------:R-:W-:Y:S03]  /*6c50*/  HMMA.16816.F32 R92, R4, R10, R92 ;  /* 0x0000000a045c723c */ /* 0x000fe6000000185c */
[----:B------:R-:W-:-:S04]  /*6c60*/  FADD.FTZ R9, R30, R9 ;  /* 0x000000091e097221 */ /* 0x000fc80000010000 */
[----:B------:R-:W-:Y:S01]  /*6c70*/  FADD.FTZ R8, R110, R9 ;  /* 0x000000096e087221 */ /* 0x000fe20000010000 */
[----:B--2---:R-:W-:Y:S03]  /*6c80*/  HMMA.16816.F32 R56, R4, R16, R56 ;  /* 0x000000100438723c */ /* 0x004fe60000001838 */
[----:B------:R-:W-:-:S04]  /*6c90*/  FADD.FTZ R8, R115, R8 ;  /* 0x0000000873087221 */ /* 0x000fc80000010000 */
[----:B------:R-:W-:Y:S01]  /*6ca0*/  FADD.FTZ R3, R113, R8 ;  /* 0x0000000871037221 */ /* 0x000fe20000010000 */
[----:B------:R-:W-:Y:S01]  /*6cb0*/  HMMA.16816.F32 R60, R4, R18, R60 ;  /* 0x00000012043c723c */ /* 0x000fe2000000183c */
[----:B------:R-:W2:Y:S02]  /*6cc0*/  LDSM.16.MT88.4 R16, [R137+0xb800] ;  /* 0x00b800008910783b */ /* 0x000ea40000004200 */
[----:B------:R-:W-:-:S04]  /*6cd0*/  FADD.FTZ R3, R112, R3 ;  /* 0x0000000370037221 */ /* 0x000fc80000010000 */
[----:B------:R-:W-:Y:S01]  /*6ce0*/  FADD.FTZ R8, R114, R3 ;  /* 0x0000000372087221 */ /* 0x000fe20000010000 */
[----:B-1----:R-:W-:Y:S01]  /*6cf0*/  HMMA.16816.F32 R64, R4, R12, R64 ;  /* 0x0000000c0440723c */ /* 0x002fe20000001840 */
[-C--:B------:R-:W-:Y:S02]  /*6d00*/  MOV R3, R2.reuse ;  /* 0x0000000200037202 */ /* 0x080fe40000000f00 */
[----:B------:R-:W-:Y:S01]  /*6d10*/  FADD.FTZ R8, R125, R8 ;  /* 0x000000087d087221 */ /* 0x000fe20000010000 */
[----:B------:R-:W-:-:S03]  /*6d20*/  @P3 MOV R3, R2 ;  /* 0x0000000200033202 */ /* 0x000fc60000000f00 */
[----:B------:R-:W-:Y:S01]  /*6d30*/  FADD.FTZ R117, R117, R8 ;  /* 0x0000000875757221 */ /* 0x000fe20000010000 */
[----:B------:R-:W-:Y:S01]  /*6d40*/  HMMA.16816.F32 R68, R4, R14, R68 ;  /* 0x0000000e0444723c */ /* 0x000fe20000001844 */
[----:B------:R-:W1:Y:S01]  /*6d50*/  LDSM.16.MT88.4 R12, [R136+0xb800] ;  /* 0x00b80000880c783b */ /* 0x000e620000004200 */
        /* <DEDUP_REMOVED lines=10> */
[C---:B--2---:R-:W-:Y:S08]  /*6e00*/  HMMA.16816.F32 R76, R4.reuse, R16, R76 ;  /* 0x00000010044c723c */ /* 0x044ff0000000184c */
[C---:B------:R-:W-:Y:S08]  /*6e10*/  HMMA.16816.F32 R80, R4.reuse, R18, R80 ;  /* 0x000000120450723c */ /* 0x040ff00000001850 */
[C---:B-1----:R-:W-:Y:S08]  /*6e20*/  HMMA.16816.F32 R88, R4.reuse, R12, R88 ;  /* 0x0000000c0458723c */ /* 0x042ff00000001858 */
[----:B------:R-:W-:Y:S01]  /*6e30*/  HMMA.16816.F32 R84, R4, R14, R84 ;  /* 0x0000000e0454723c */ /* 0x000fe20000001854 */
[----:B------:R-:W-:Y:S05]  /*6e40*/  @!UPT UIADD3 URZ, URZ, URZ, URZ ;  /* 0x0000003f3f3ff290 */ /* 0x000fea000fffe03f */
[----:B------:R-:W-:Y:S11]  /*6e50*/  @P3 BRA `(.L_x_572) ;  /* 0x0000001000003947 */ /* 0x000ff60003800000 */
.L_x_568:
[----:B------:R-:W-:-:S07]  /*6e60*/  IADD3 R168, R28, -0x1, RZ ;  /* 0xffffffff1ca87810 */ /* 0x000fce0007ffe0ff */
.L_x_572:
[----:B------:R-:W-:-:S13]  /*6e70*/  ISETP.GE.AND P0, PT, R168, RZ, PT ;  /* 0x000000ffa800720c */ /* 0x000fda0003f06270 */
[----:B------:R-:W-:Y:S05]  /*6e80*/  @!P0 BRA `(.L_x_573) ;  /* 0x0000249000008947 */ /* 0x000fea0003800000 */
[----:B------:R-:W-:Y:S01]  /*6e90*/  IMAD.MOV.U32 R0, RZ, RZ, R3 ;  /* 0x000000ffff007224 */ /* 0x000fe200078e0003 */
[----:B------:R-:W-:Y:S01]  /*6ea0*/  ISETP.GE.AND P3, PT, R164, c[0x0][0x220], PT ;  /* 0x00008800a4007a0c */ /* 0x000fe20003f66270 */
[----:B------:R-:W-:Y:S01]  /*6eb0*/  IMAD.MOV.U32 R101, RZ, RZ, R100 ;  /* 0x000000ffff657224 */ /* 0x000fe200078e0064 */
[----:B------:R-:W-:Y:S01]  /*6ec0*/  ISETP.GE.AND P2, PT, R156, c[0x0][0x220], PT ;  /* 0x000088009c007a0c */ /* 0x000fe20003f46270 */
[----:B------:R-:W-:Y:S01]  /*6ed0*/  IMAD.MOV.U32 R173, RZ, RZ, R129 ;  /* 0x000000ffffad7224 */ /* 0x000fe200078e0081 */
[----:B------:R-:W-:Y:S01]  /*6ee0*/  MOV R172, R102 ;  /* 0x0000006600ac7202 */ /* 0x000fe20000000f00 */
[----:B------:R-:W-:Y:S05]  /*6ef0*/  BRA `(.L_x_574) ;  /* 0x0000048000007947 */ /* 0x000fea0003800000 */
.L_x_576:
[----:B------:R1:W-:Y:S01]  /*6f00*/  @P3 STS.128 [R155+0x4000], RZ ;  /* 0x004000ff9b003388 */ /* 0x0003e20000000c00 */
[----:B------:R-:W-:Y:S04]  /*6f10*/  IADD3 R2, R168, -0x1, RZ ;  /* 0xffffffffa8027810 */ /* 0x000fe80007ffe0ff */
[----:B------:R-:W-:Y:S01]  /*6f20*/  SHF.R.S32.HI R103, RZ, 0x1f, R2 ;  /* 0x0000001fff677819 */ /* 0x000fe20000011402 */
[----:B------:R-:W-:Y:S04]  /*6f30*/  IMAD.WIDE.U32 R104, R2, c[0x0][0x198], RZ ;  /* 0x0000660002687a25 */ /* 0x000fe800078e00ff */
[----:B------:R-:W-:Y:S01]  /*6f40*/  IMAD R103, R103, c[0x0][0x198], RZ ;  /* 0x0000660067677a24 */ /* 0x000fe200078e02ff */
[----:B------:R-:W-:Y:S03]  /*6f50*/  LEA R102, P1, R104, R158, 0x6 ;  /* 0x0000009e68667211 */ /* 0x000fe600078230ff */
[----:B------:R-:W-:Y:S01]  /*6f60*/  IMAD R103, R2, c[0x0][0x19c], R103 ;  /* 0x0000670002677a24 */ /* 0x000fe200078e0267 */
[----:B------:R-:W-:Y:S02]  /*6f70*/  @!P3 LEA R116, P6, R102, c[0x0][0x168], 0x1 ;  /* 0x00005a006674ba11 */ /* 0x000fe400078c08ff */
[----:B------:R-:W-:Y:S01]  /*6f80*/  IADD3 R2, P0, R149, R102, RZ ;  /* 0x0000006695027210 */ /* 0x000fe20007f1e0ff */
[----:B------:R-:W-:Y:S03]  /*6f90*/  IMAD.IADD R103, R105, 0x1, R103 ;  /* 0x0000000169677824 */ /* 0x000fe600078e0267 */
[C---:B------:R-:W-:Y:S02]  /*6fa0*/  IADD3 R100, P5, R149.reuse, R2, RZ ;  /* 0x0000000295647210 */ /* 0x040fe40007fbe0ff */
[----:B------:R-:W-:Y:S02]  /*6fb0*/  LEA.HI.X R103, R104, R163, R103, 0x6, P1 ;  /* 0x000000a368677211 */ /* 0x000fe400008f3467 */
[C---:B------:R-:W-:Y:S02]  /*6fc0*/  @!P2 LEA R104, P1, R102.reuse, c[0x0][0x168], 0x1 ;  /* 0x00005a006668aa11 */ /* 0x040fe400078208ff */
[C-C-:B------:R-:W-:Y:S02]  /*6fd0*/  @!P3 LEA.HI.X R117, R102.reuse, c[0x0][0x16c], R103.reuse, 0x1, P6 ;  /* 0x00005b006675ba11 */ /* 0x140fe400030f0c67 */
        /* <DEDUP_REMOVED lines=8> */
[C-C-:B------:R-:W-:Y:S01]  /*7060*/  @!P3 LEA.HI.X R107, R2.reuse, c[0x0][0x16c], R103.reuse, 0x1, P6 ;  /* 0x00005b00026bba11 */ /* 0x140fe200030f0c67 */
[----:B------:R1:W-:Y:S01]  /*7070*/  @P2 STS.128 [R155+0x6000], RZ ;  /* 0x006000ff9b002388 */ /* 0x0003e20000000c00 */
[--C-:B------:R-:W-:Y:S01]  /*7080*/  @!P2 LEA.HI.X R109, R2, c[0x0][0x16c], R103.reuse, 0x1, P1 ;  /* 0x00005b00026daa11 */ /* 0x100fe200008f0c67 */
[----:B------:R-:W-:Y:S01]  /*7090*/  IMAD.X R103, R148, 0x1, R103, P5 ;  /* 0x0000000194677824 */ /* 0x000fe200028e0667 */
[C---:B------:R-:W-:Y:S01]  /*70a0*/  @!P3 LEA R114, P6, R100.reuse, c[0x0][0x168], 0x1 ;  /* 0x00005a006472ba11 */ /* 0x040fe200078c08ff */
[----:B------:R-:W-:Y:S01]  /*70b0*/  @!PT LDS RZ, [RZ] ;  /* 0x00000000fffff984 */ /* 0x000fe20000000800 */
[----:B------:R-:W-:Y:S01]  /*70c0*/  @!PT LDS RZ, [RZ] ;  /* 0x00000000fffff984 */ /* 0x000fe20000000800 */
[----:B------:R-:W-:Y:S01]  /*70d0*/  @!PT LDS RZ, [RZ] ;  /* 0x00000000fffff984 */ /* 0x000fe20000000800 */
[----:B------:R1:W-:Y:S01]  /*70e0*/  @!P2 LDGSTS.E.BYPASS.LTC128B.128 [R155+0x6000], [R104.64+0x80] ;  /* 0x06000080689bafae */ /* 0x0003e2000b901d46 */
[C---:B------:R-:W-:Y:S02]  /*70f0*/  @!P2 LEA R110, P1, R100.reuse, c[0x0][0x168], 0x1 ;  /* 0x00005a00646eaa11 */ /* 0x040fe400078208ff */
[C-C-:B------:R-:W-:Y:S01]  /*7100*/  @!P3 LEA.HI.X R115, R100.reuse, c[0x0][0x16c], R103.reuse, 0x1, P6 ;  /* 0x00005b006473ba11 */ /* 0x140fe200030f0c67 */
[----:B------:R1:W-:Y:S01]  /*7110*/  @P3 STS.128 [R155+0x4800], RZ ;  /* 0x004800ff9b003388 */ /* 0x0003e20000000c00 */
[--C-:B------:R-:W-:Y:S02]  /*7120*/  @!P2 LEA.HI.X R111, R100, c[0x0][0x16c], R103.reuse, 0x1, P1 ;  /* 0x00005b00646faa11 */ /* 0x100fe400008f0c67 */
[----:B------:R-:W-:Y:S01]  /*7130*/  IADD3 R3, P0, R149, R100, RZ ;  /* 0x0000006495037210 */ /* 0x000fe20007f1e0ff */
[----:B------:R-:W-:Y:S01]  /*7140*/  @!PT LDS RZ, [RZ] ;  /* 0x00000000fffff984 */ /* 0x000fe20000000800 */
[----:B------:R-:W-:Y:S01]  /*7150*/  @!PT LDS RZ, [RZ] ;  /* 0x00000000fffff984 */ /* 0x000fe20000000800 */
[----:B------:R-:W-:Y:S01]  /*7160*/  @!PT LDS RZ, [RZ] ;  /* 0x00000000fffff984 */ /* 0x000fe20000000800 */
[----:B------:R1:W-:Y:S03]  /*7170*/  @!P3 LDGSTS.E.BYPASS.LTC128B.128 [R155+0x4800], [R106.64] ;  /* 0x048000006a9bbfae */ /* 0x0003e6000b901d46 */
[C---:B------:R-:W-:Y:S01]  /*7180*/  @!P3 LEA R112, P5, R3.reuse, c[0x0][0x168], 0x1 ;  /* 0x00005a000370ba11 */ /* 0x040fe200078a08ff */
[----:B------:R1:W-:Y:S01]  /*7190*/  @P2 STS.128 [R155+0x6800], RZ ;  /* 0x006800ff9b002388 */ /* 0x0003e20000000c00 */
[----:B------:R-:W-:Y:S01]  /*71a0*/  IMAD.X R2, R148, 0x1, R103, P0 ;  /* 0x0000000194027824 */ /* 0x000fe200000e0667 */
[C---:B------:R-:W-:Y:S02]  /*71b0*/  @!P2 LEA R102, P0, R3.reuse, c[0x0][0x168], 0x1 ;  /* 0x00005a000366aa11 */ /* 0x040fe400078008ff */
[----:B------:R-:W-:Y:S01]  /*71c0*/  @!PT LDS RZ, [RZ] ;  /* 0x00000000fffff984 */ /* 0x000fe20000000800 */
[----:B------:R-:W-:Y:S01]  /*71d0*/  @!PT LDS RZ, [RZ] ;  /* 0x00000000fffff984 */ /* 0x000fe20000000800 */
[----:B------:R-:W-:Y:S01]  /*71e0*/  @!PT LDS RZ, [RZ] ;  /* 0x00000000fffff984 */ /* 0x000fe20000000800 */
[----:B------:R1:W-:Y:S02]  /*71f0*/  @!P2 LDGSTS.E.BYPASS.LTC128B.128 [R155+0x6800], [R108.64+0x80] ;  /* 0x068000806c9bafae */ /* 0x0003e4000b901d46 */
[C-C-:B------:R-:W-:Y:S02]  /*7200*/  @!P3 LEA.HI.X R113, R3.reuse, c[0x0][0x16c], R2.reuse, 0x1, P5 ;  /* 0x00005b000371ba11 */ /* 0x140fe400028f0c02 */
[----:B------:R1:W-:Y:S01]  /*7210*/  @P3 STS.128 [R155+0x5000], RZ ;  /* 0x005000ff9b003388 */ /* 0x0003e20000000c00 */
[----:B------:R-:W-:Y:S03]  /*7220*/  @!P2 LEA.HI.X R103, R3, c[0x0][0x16c], R2, 0x1, P0 ;  /* 0x00005b000367aa11 */ /* 0x000fe600000f0c02 */
        /* <DEDUP_REMOVED lines=21> */
.L_x_574:
[----:B------:R-:W-:Y:S04]  /*7380*/  DEPBAR.LE SB0, 0x0 ;  /* 0x000080000000791a */ /* 0x000fe80000000000 */
[----:B------:R-:W-:Y:S01]  /*7390*/  BAR.SYNC.DEFER_BLOCKING 0x0 ;  /* 0x0000000000007b1d */ /* 0x000fe20000010000 */
[----:B------:R-:W-:Y:S01]  /*73a0*/  SHF.R.S32.HI R2, RZ, 0x1f, R168 ;  /* 0x0000001fff027819 */ /* 0x000fe200000114a8 */
[----:B------:R-:W-:Y:S02]  /*73b0*/  IMAD R103, R150, R168, RZ ;  /* 0x000000a896677224 */ /* 0x000fe400078e02ff */
[-C--:B------:R-:W-:Y:S04]  /*73c0*/  IMAD.WIDE.U32 R174, R168, R151.reuse, R172 ;  /* 0x00000097a8ae7225 */ /* 0x080fe800078e00ac */
[----:B------:R-:W-:Y:S01]  /*73d0*/  IMAD R103, R2, R151, R103 ;  /* 0x0000009702677224 */ /* 0x000fe200078e0267 */
[C---:B------:R-:W-:Y:S02]  /*73e0*/  @!P3 LEA R186, P4, R174.reuse, c[0x0][0x170], 0x1 ;  /* 0x00005c00aebaba11 */ /* 0x040fe400078808ff */
[C---:B------:R-:W-:Y:S01]  /*73f0*/  @!P2 LEA R176, P1, R174.reuse, c[0x0][0x170], 0x1 ;  /* 0x00005c00aeb0aa11 */ /* 0x040fe200078208ff */
[----:B------:R-:W-:Y:S01]  /*7400*/  IMAD.IADD R103, R175, 0x1, R103 ;  /* 0x00000001af677824 */ /* 0x000fe200078e0267 */
[C---:B------:R-:W-:Y:S04]  /*7410*/  IADD3 R2, P0, R161.reuse, R174, RZ ;  /* 0x000000aea1027210 */ /* 0x040fe80007f1e0ff */
[C-C-:B------:R-:W-:Y:S02]  /*7420*/  @!P3 LEA.HI.X R187, R174.reuse, c[0x0][0x174], R103.reuse, 0x1, P4 ;  /* 0x00005d00aebbba11 */ /* 0x140fe400020f0c67 */
[--C-:B------:R-:W-:Y:S01]  /*7430*/  @!P2 LEA.HI.X R177, R174, c[0x0][0x174], R103.reuse, 0x1, P1 ;  /* 0x00005d00aeb1aa11 */ /* 0x100fe200008f0c67 */
[----:B------:R-:W-:Y:S01]  /*7440*/  IMAD.X R103, R160, 0x1, R103, P0 ;  /* 0x00000001a0677824 */ /* 0x000fe200000e0667 */
[C---:B------:R-:W-:Y:S02]  /*7450*/  @!P3 LEA R178, P5, R2.reuse, c[0x0][0x170], 0x1 ;  /* 0x00005c0002b2ba11 */ /* 0x040fe400078a08ff */
[C---:B------:R-:W-:Y:S01]  /*7460*/  @!P2 LEA R174, P1, R2.reuse, c[0x0][0x170], 0x1 ;  /* 0x00005c0002aeaa11 */ /* 0x040fe200078208ff */
[----:B------:R-:W-:Y:S01]  /*7470*/  @P3 STS.128 [R155+0x8000], RZ ;  /* 0x008000ff9b003388 */ /* 0x000fe20000000c00 */
[C-C-:B------:R-:W-:Y:S02]  /*7480*/  @!P3 LEA.HI.X R179, R2.reuse, c[0x0][0x174], R103.reuse, 0x1, P5 ;  /* 0x00005d0002b3ba11 */ /* 0x140fe400028f0c67 */
[C---:B------:R-:W-:Y:S01]  /*7490*/  IADD3 R100, P4, R161.reuse, R2, RZ ;  /* 0x00000002a1647210 */ /* 0x040fe20007f9e0ff */
[----:B------:R-:W-:Y:S01]  /*74a0*/  @!PT LDS RZ, [RZ] ;  /* 0x00000000fffff984 */ /* 0x000fe20000000800 */
[----:B------:R-:W-:Y:S01]  /*74b0*/  @!PT LDS RZ, [RZ] ;  /* 0x00000000fffff984 */ /* 0x000fe20000000800 */
[----:B------:R-:W-:Y:S01]  /*74c0*/  @!PT LDS RZ, [RZ] ;  /* 0x00000000fffff984 */ /* 0x000fe20000000800 */
[----:B------:R1:W-:Y:S01]  /*74d0*/  @!P3 LDGSTS.E.BYPASS.LTC128B.128 [R155+0x8000], [R186.64] ;  /* 0x08000000ba9bbfae */ /* 0x0003e2000b901d46 */
[--C-:B------:R-:W-:Y:S02]  /*74e0*/  @!P2 LEA.HI.X R175, R2, c[0x0][0x174], R103.reuse, 0x1, P1 ;  /* 0x00005d0002afaa11 */ /* 0x100fe400008f0c67 */
[----:B------:R-:W-:Y:S01]  /*74f0*/  @!P3 LEA R184, P5, R100, c[0x0][0x170], 0x1 ;  /* 0x00005c0064b8ba11 */ /* 0x000fe200078a08ff */
[----:B------:R-:W-:Y:S01]  /*7500*/  @P2 STS.128 [R155+0xa000], RZ ;  /* 0x00a000ff9b002388 */ /* 0x000fe20000000c00 */
[----:B------:R-:W-:Y:S01]  /*7510*/  IMAD.X R103, R160, 0x1, R103, P4 ;  /* 0x00000001a0677824 */ /* 0x000fe200020e0667 */
[C---:B------:R-:W-:Y:S02]  /*7520*/  @!P2 LEA R180, P1, R100.reuse, c[0x0][0x170], 0x1 ;  /* 0x00005c0064b4aa11 */ /* 0x040fe400078208ff */
[----:B------:R-:W-:Y:S01]  /*7530*/  @!PT LDS RZ, [RZ] ;  /* 0x00000000fffff984 */ /* 0x000fe20000000800 */
[----:B------:R-:W-:Y:S01]  /*7540*/  @!PT LDS RZ, [RZ] ;  /* 0x00000000fffff984 */ /* 0x000fe20000000800 */
[----:B------:R-:W-:Y:S01]  /*7550*/  @!PT LDS RZ, [RZ] ;  /* 0x00000000fffff984 */ /* 0x000fe20000000800 */
[----:B------:R1:W-:Y:S01]  /*7560*/  @!P2 LDGSTS.E.BYPASS.LTC128B.128 [R155+0xa000], [R176.64+0x80] ;  /* 0x0a000080b09bafae */ /* 0x0003e2000b901d46 */
[----:B------:R-:W-:Y:S02]  /*7570*/  IADD3 R3, P0, R161, R100, RZ ;  /* 0x00000064a1037210 */ /* 0x000fe40007f1e0ff */
        /* <DEDUP_REMOVED lines=11> */
[----:B------:R-:W-:Y:S01]  /*7630*/  @P2 STS.128 [R155+0xa800], RZ ;  /* 0x00a800ff9b002388 */ /* 0x000fe20000000c00 */
[----:B------:R-:W-:Y:S02]  /*7640*/  @!P2 LEA.HI.X R103, R3, c[0x0][0x174], R2, 0x1, P0 ;  /* 0x00005d000367aa11 */ /* 0x000fe400000f0c02 */
[----:B------:R-:W-:Y:S01]  /*7650*/  ISETP.GT.AND P4, PT, R168, RZ, PT ;  /* 0x000000ffa800720c */ /* 0x000fe20003f84270 */
        /* <DEDUP_REMOVED lines=25> */
[----:B------:R-:W2:Y:S04]  /*77f0*/  LDSM.16.M88.4 R108, [R146+0x4000] ;  /* 0x00400000926c783b */ /* 0x000ea80000000200 */
[----:B------:R-:W3:Y:S04]  /*7800*/  LDSM.16.M88.4 R112, [R146+0x4800] ;  /* 0x004800009270783b */ /* 0x000ee80000000200 */
[----:B------:R-:W4:Y:S04]  /*7810*/  LDSM.16.M88.4 R116, [R146+0x5000] ;  /* 0x005000009274783b */ /* 0x000f280000000200 */
[----:B------:R-:W0:Y:S04]  /*7820*/  LDGDEPBAR ;  /* 0x00000000000079af */ /* 0x000e280000000000 */
[----:B------:R-:W5:Y:S04]  /*7830*/  LDSM.16.M88.4 R120, [R146+0x5800] ;  /* 0x005800009278783b */ /* 0x000f680000000200 */
[----:B------:R-:W-:Y:S04]  /*7840*/  LDSM.16.M88.4 R124, [R145] ;  /* 0x00000000917c783b */ /* 0x000fe80000000200 */
[----:B------:R-:W1:Y:S04]  /*7850*/  LDSM.16.M88.4 R128, [R144] ;  /* 0x000000009080783b */ /* 0x000e680000000200 */
[----:B------:R-:W1:Y:S01]  /*7860*/  LDSM.16.M88.4 R132, [R144+0x800] ;  /* 0x000800009084783b */ /* 0x000e620000000200 */
[C---:B--2---:R-:W-:Y:S08]  /*7870*/  HMMA.16816.F32 R4, R104.reuse, R108, RZ ;  /* 0x0000006c6804723c */ /* 0x044ff000000018ff */
[C---:B------:R-:W-:Y:S01]  /*7880*/  HMMA.16816.F32 R8, R104.reuse, R110, RZ ;  /* 0x0000006e6808723c */ /* 0x040fe200000018ff */
[----:B------:R-:W2:Y:S07]  /*7890*/  LDSM.16.M88.4 R108, [R144+0x1000] ;  /* 0x00100000906c783b */ /* 0x000eae0000000200 */
[C---:B---3--:R-:W-:Y:S08]  /*78a0*/  HMMA.16816.F32 R12, R104.reuse, R112, RZ ;  /* 0x00000070680c723c */ /* 0x048ff000000018ff */
[C---:B------:R-:W-:Y:S01]  /*78b0*/  HMMA.16816.F32 R16, R104.reuse, R114, RZ ;  /* 0x000000726810723c */ /* 0x040fe200000018ff */
[----:B------:R-:W3:Y:S07]  /*78c0*/  LDSM.16.M88.4 R112, [R144+0x1800] ;  /* 0x001800009070783b */ /* 0x000eee0000000200 */
[C---:B----4-:R-:W-:Y:S08]  /*78d0*/  HMMA.16816.F32 R20, R104.reuse, R116, RZ ;  /* 0x000000746814723c */ /* 0x050ff000000018ff */
[C---:B------:R-:W-:Y:S01]  /*78e0*/  HMMA.16816.F32 R24, R104.reuse, R118, RZ ;  /* 0x000000766818723c */ /* 0x040fe200000018ff */
[----:B------:R-:W-:Y:S07]  /*78f0*/  LDSM.16.M88.4 R116, [R139+0x4000] ;  /* 0x004000008b74783b */ /* 0x000fee0000000200 */
[C---:B-----5:R-:W-:Y:S08]  /*7900*/  HMMA.16816.F32 R28, R104.reuse, R120, RZ ;  /* 0x00000078681c723c */ /* 0x060ff000000018ff */
[----:B------:R-:W-:Y:S01]  /*7910*/  HMMA.16816.F32 R32, R104, R122, RZ ;  /* 0x0000007a6820723c */ /* 0x000fe200000018ff */
[----:B------:R-:W4:Y:S04]  /*7920*/  LDSM.16.M88.4 R104, [R143] ;  /* 0x000000008f68783b */ /* 0x000f280000000200 */
[----:B------:R-:W5:Y:S03]  /*7930*/  LDSM.16.M88.4 R120, [R139+0x4800] ;  /* 0x004800008b78783b */ /* 0x000f660000000200 */
[C---:B-1----:R-:W-:Y:S08]  /*7940*/  HMMA.16816.F32 R4, R124.reuse, R128, R4 ;  /* 0x000000807c04723c */ /* 0x042ff00000001804 */
[C---:B------:R-:W-:Y:S01]  /*7950*/  HMMA.16816.F32 R8, R124.reuse, R130, R8 ;  /* 0x000000827c08723c */ /* 0x040fe20000001808 */
[----:B------:R-:W1:Y:S07]  /*7960*/  LDSM.16.M88.4 R128, [R139+0x5000] ;  /* 0x005000008b80783b */ /* 0x000e6e0000000200 */
[C---:B------:R-:W-:Y:S08]  /*7970*/  HMMA.16816.F32 R12, R124.reuse, R132, R12 ;  /* 0x000000847c0c723c */ /* 0x040ff0000000180c */
[C---:B------:R-:W-:Y:S08]  /*7980*/  HMMA.16816.F32 R16, R124.reuse, R134, R16 ;  /* 0x000000867c10723c */ /* 0x040ff00000001810 */
[C---:B--2---:R-:W-:Y:S08]  /*7990*/  HMMA.16816.F32 R20, R124.reuse, R108, R20 ;  /* 0x0000006c7c14723c */ /* 0x044ff00000001814 */
[C---:B------:R-:W-:Y:S01]  /*79a0*/  HMMA.16816.F32 R24, R124.reuse, R110, R24 ;  /* 0x0000006e7c18723c */ /* 0x040fe20000001818 */
[----:B------:R-:W2:Y:S07]  /*79b0*/  LDSM.16.M88.4 R108, [R139+0x5800] ;  /* 0x005800008b6c783b */ /* 0x000eae0000000200 */
[C---:B---3--:R-:W-:Y:S08]  /*79c0*/  HMMA.16816.F32 R28, R124.reuse, R112, R28 ;  /* 0x000000707c1c723c */ /* 0x048ff0000000181c */
[----:B------:R-:W-:Y:S01]  /*79d0*/  HMMA.16816.F32 R32, R124, R114, R32 ;  /* 0x000000727c20723c */ /* 0x000fe20000001820 */
[----:B------:R-:W-:Y:S04]  /*79e0*/  LDSM.16.M88.4 R112, [R142] ;  /* 0x000000008e70783b */ /* 0x000fe80000000200 */
[----:B------:R-:W-:Y:S03]  /*79f0*/  LDSM.16.M88.4 R124, [R141+0x800] ;  /* 0x000800008d7c783b */ /* 0x000fe60000000200 */
[C---:B----4-:R-:W-:Y:S08]  /*7a00*/  HMMA.16816.F32 R4, R104.reuse, R116, R4 ;  /* 0x000000746804723c */ /* 0x050ff00000001804 */
[C---:B------:R-:W-:Y:S01]  /*7a10*/  HMMA.16816.F32 R8, R104.reuse, R118, R8 ;  /* 0x000000766808723c */ /* 0x040fe20000001808 */
[----:B------:R-:W3:Y:S07]  /*7a20*/  LDSM.16.M88.4 R116, [R141] ;  /* 0x000000008d74783b */ /* 0x000eee0000000200 */
[C---:B-----5:R-:W-:Y:S08]  /*7a30*/  HMMA.16816.F32 R12, R104.reuse, R120, R12 ;  /* 0x00000078680c723c */ /* 0x060ff0000000180c */
[C---:B------:R-:W-:Y:S01]  /*7a40*/  HMMA.16816.F32 R16, R104.reuse, R122, R16 ;  /* 0x0000007a6810723c */ /* 0x040fe20000001810 */
[----:B------:R-:W4:Y:S07]  /*7a50*/  LDSM.16.M88.4 R120, [R141+0x1000] ;  /* 0x001000008d78783b */ /* 0x000f2e0000000200 */
[C---:B-1----:R-:W-:Y:S08]  /*7a60*/  HMMA.16816.F32 R20, R104.reuse, R128, R20 ;  /* 0x000000806814723c */ /* 0x042ff00000001814 */
[C---:B------:R-:W-:Y:S01]  /*7a70*/  HMMA.16816.F32 R24, R104.reuse, R130, R24 ;  /* 0x000000826818723c */ /* 0x040fe20000001818 */
[----:B------:R-:W1:Y:S07]  /*7a80*/  LDSM.16.M88.4 R128, [R141+0x1800] ;  /* 0x001800008d80783b */ /* 0x000e6e0000000200 */
[C---:B--2---:R-:W-:Y:S08]  /*7a90*/  HMMA.16816.F32 R28, R104.reuse, R108, R28 ;  /* 0x0000006c681c723c */ /* 0x044ff0000000181c */
[----:B------:R-:W-:Y:S01]  /*7aa0*/  HMMA.16816.F32 R32, R104, R110, R32 ;  /* 0x0000006e6820723c */ /* 0x000fe20000001820 */
[----:B------:R-:W-:Y:S04]  /*7ab0*/  LDSM.16.M88.4 R104, [R147+0x2000] ;  /* 0x002000009368783b */ /* 0x000fe80000000200 */
[----:B------:R-:W2:Y:S03]  /*7ac0*/  LDSM.16.M88.4 R108, [R146+0x6000] ;  /* 0x00600000926c783b */ /* 0x000ea60000000200 */
        /* <DEDUP_REMOVED lines=8> */
[----:B------:R-:W4:Y:S07]  /*7b50*/  LDSM.16.M88.4 R120, [R146+0x7800] ;  /* 0x007800009278783b */ /* 0x000f2e0000000200 */
[C---:B-1----:R-:W-:Y:S08]  /*7b60*/  HMMA.16816.F32 R28, R112.reuse, R128, R28 ;  /* 0x00000080701c723c */ /* 0x042ff0000000181c */
[----:B------:R-:W-:Y:S01]  /*7b70*/  HMMA.16816.F32 R32, R112, R130, R32 ;  /* 0x000000827020723c */ /* 0x000fe20000001820 */
[----:B------:R-:W-:Y:S04]  /*7b80*/  LDSM.16.M88.4 R112, [R144+0x2000] ;  /* 0x002000009070783b */ /* 0x000fe80000000200 */
[----:B------:R-:W-:Y:S03]  /*7b90*/  LDSM.16.M88.4 R128, [R144+0x3000] ;  /* 0x003000009080783b */ /* 0x000fe60000000200 */
[C---:B--2---:R-:W-:Y:S08]  /*7ba0*/  HMMA.16816.F32 R4, R104.reuse, R108, R4 ;  /* 0x0000006c6804723c */ /* 0x044ff00000001804 */
[C---:B------:R-:W-:Y:S01]  /*7bb0*/  HMMA.16816.F32 R8, R104.reuse, R110, R8 ;  /* 0x0000006e6808723c */ /* 0x040fe20000001808 */
[----:B------:R-:W1:Y:S07]  /*7bc0*/  LDSM.16.M88.4 R108, [R145+0x2000] ;  /* 0x00200000916c783b */ /* 0x000e6e0000000200 */
[C---:B---3--:R-:W-:Y:S08]  /*7bd0*/  HMMA.16816.F32 R12, R104.reuse, R116, R12 ;  /* 0x00000074680c723c */ /* 0x048ff0000000180c */
[C---:B------:R-:W-:Y:S01]  /*7be0*/  HMMA.16816.F32 R16, R104.reuse, R118, R16 ;  /* 0x000000766810723c */ /* 0x040fe20000001810 */
[----:B------:R-:W2:Y:S07]  /*7bf0*/  LDSM.16.M88.4 R116, [R144+0x2800] ;  /* 0x002800009074783b */ /* 0x000eae0000000200 */
[C---:B-----5:R-:W-:Y:S08]  /*7c00*/  HMMA.16816.F32 R20, R104.reuse, R124, R20 ;  /* 0x0000007c6814723c */ /* 0x060ff00000001814 */
[C---:B------:R-:W-:Y:S01]  /*7c10*/  HMMA.16816.F32 R24, R104.reuse, R126, R24 ;  /* 0x0000007e6818723c */ /* 0x040fe20000001818 */
[----:B------:R-:W3:Y:S07]  /*7c20*/  LDSM.16.M88.4 R124, [R144+0x3800] ;  /* 0x00380000907c783b */ /* 0x000eee0000000200 */
[C---:B----4-:R-:W-:Y:S08]  /*7c30*/  HMMA.16816.F32 R28, R104.reuse, R120, R28 ;  /* 0x00000078681c723c */ /* 0x050ff0000000181c */
[----:B------:R-:W-:Y:S01]  /*7c40*/  HMMA.16816.F32 R32, R104, R122, R32 ;  /* 0x0000007a6820723c */ /* 0x000fe20000001820 */
[----:B------:R-:W-:Y:S04]  /*7c50*/  LDSM.16.M88.4 R104, [R143+0x2000] ;  /* 0x002000008f68783b */ /* 0x000fe80000000200 */
[----:B------:R-:W-:Y:S03]  /*7c60*/  LDSM.16.M88.4 R120, [R139+0x7000] ;  /* 0x007000008b78783b */ /* 0x000fe60000000200 */
[C---:B-1----:R-:W-:Y:S08]  /*7c70*/  HMMA.16816.F32 R4, R108.reuse, R112, R4 ;  /* 0x000000706c04723c */ /* 0x042ff00000001804 */
[C---:B------:R-:W-:Y:S01]  /*7c80*/  HMMA.16816.F32 R8, R108.reuse, R114, R8 ;  /* 0x000000726c08723c */ /* 0x040fe20000001808 */
[----:B------:R-:W1:Y:S07]  /*7c90*/  LDSM.16.M88.4 R112, [R139+0x6000] ;  /* 0x006000008b70783b */ /* 0x000e6e0000000200 */
[C---:B--2---:R-:W-:Y:S08]  /*7ca0*/  HMMA.16816.F32 R12, R108.reuse, R116, R12 ;  /* 0x000000746c0c723c */ /* 0x044ff0000000180c */
[C---:B------:R-:W-:Y:S01]  /*7cb0*/  HMMA.16816.F32 R16, R108.reuse, R118, R16 ;  /* 0x000000766c10723c */ /* 0x040fe20000001810 */
[----:B------:R-:W2:Y:S07]  /*7cc0*/  LDSM.16.M88.4 R116, [R139+0x6800] ;  /* 0x006800008b74783b */ /* 0x000eae0000000200 */
[C---:B------:R-:W-:Y:S08]  /*7cd0*/  HMMA.16816.F32 R20, R108.reuse, R128, R20 ;  /* 0x000000806c14723c */ /* 0x040ff00000001814 */
[C---:B------:R-:W-:Y:S01]  /*7ce0*/  HMMA.16816.F32 R24, R108.reuse, R130, R24 ;  /* 0x000000826c18723c */ /* 0x040fe20000001818 */
[----:B------:R-:W4:Y:S07]  /*7cf0*/  LDSM.16.M88.4 R128, [R139+0x7800] ;  /* 0x007800008b80783b */ /* 0x000f2e0000000200 */
[C---:B---3--:R-:W-:Y:S08]  /*7d00*/  HMMA.16816.F32 R28, R108.reuse, R124, R28 ;  /* 0x0000007c6c1c723c */ /* 0x048ff0000000181c */
        /* <DEDUP_REMOVED lines=11> */
[----:B------:R-:W3:Y:S01]  /*7dc0*/  LDSM.16.M88.4 R120, [R141+0x3000] ;  /* 0x003000008d78783b */ /* 0x000ee20000000200 */
[----:B------:R-:W-:Y:S04]  /*7dd0*/  DEPBAR.LE SB0, 0x0 ;  /* 0x000080000000791a */ /* 0x000fe80000000000 */
[----:B------:R-:W-:Y:S02]  /*7de0*/  BAR.SYNC.DEFER_BLOCKING 0x0 ;  /* 0x0000000000007b1d */ /* 0x000fe40000010000 */
[C---:B----4-:R-:W-:Y:S08]  /*7df0*/  HMMA.16816.F32 R28, R104.reuse, R128, R28 ;  /* 0x00000080681c723c */ /* 0x050ff0000000181c */
[----:B------:R-:W-:Y:S08]  /*7e00*/  HMMA.16816.F32 R32, R104, R130, R32 ;  /* 0x000000826820723c */ /* 0x000ff00000001820 */
[C---:B-1----:R-:W-:Y:S08]  /*7e10*/  HMMA.16816.F32 R4, R108.reuse, R112, R4 ;  /* 0x000000706c04723c */ /* 0x042ff00000001804 */
[C---:B------:R-:W-:Y:S08]  /*7e20*/  HMMA.16816.F32 R8, R108.reuse, R114, R8 ;  /* 0x000000726c08723c */ /* 0x040ff00000001808 */
[C---:B--2---:R-:W-:Y:S08]  /*7e30*/  HMMA.16816.F32 R12, R108.reuse, R116, R12 ;  /* 0x000000746c0c723c */ /* 0x044ff0000000180c */
[C---:B------:R-:W-:Y:S08]  /*7e40*/  HMMA.16816.F32 R16, R108.reuse, R118, R16 ;  /* 0x000000766c10723c */ /* 0x040ff00000001810 */
[C---:B---3--:R-:W-:Y:S08]  /*7e50*/  HMMA.16816.F32 R20, R108.reuse, R120, R20 ;  /* 0x000000786c14723c */ /* 0x048ff00000001814 */
[C---:B------:R-:W-:Y:S08]  /*7e60*/  HMMA.16816.F32 R24, R108.reuse, R122, R24 ;  /* 0x0000007a6c18723c */ /* 0x040ff00000001818 */
[C---:B------:R-:W-:Y:S08]  /*7e70*/  HMMA.16816.F32 R28, R108.reuse, R124, R28 ;  /* 0x0000007c6c1c723c */ /* 0x040ff0000000181c */
[----:B------:R-:W-:Y:S01]  /*7e80*/  HMMA.16816.F32 R32, R108, R126, R32 ;  /* 0x0000007e6c20723c */ /* 0x000fe20000001820 */
[----:B------:R-:W-:-:S07]  /*7e90*/  @P4 BRA `(.L_x_576) ;  /* 0xfffff06000004947 */ /* 0x000fce000383ffff */
.L_x_575:
[----:B------:R-:W-:Y:S01]  /*7ea0*/  FMNMX.FTZ R2, R4, R101, !PT ;  /* 0x0000006504027209 */ /* 0x000fe20007810000 */
[----:B-1----:R-:W-:Y:S01]  /*7eb0*/  LDSM.16.MT88.4 R108, [R138+0x8000] ;  /* 0x008000008a6c783b */ /* 0x002fe20000004200 */
        /* <DEDUP_REMOVED lines=87> */
[--C-:B------:R-:W-:Y:S02]  /*8430*/  FFMA.FTZ R132, R27, c[0x0][0x23c], -R119.reuse ;  /* 0x00008f001b847a23 */ /* 0x100fe40000010877 */
        /* <DEDUP_REMOVED lines=32> */
[C---:B------:R-:W-:Y:S01]  /*8640*/  FMUL.FTZ R12, R2.reuse, R92 ;  /* 0x0000005c020c7220 */ /* 0x040fe20000410000 */
[----:B------:R-:W-:Y:S01]  /*8650*/  MUFU.EX2 R130, R130 ;  /* 0x0000008200827308 */ /* 0x000fe20000000800 */
[--C-:B------:R-:W-:Y:S02]  /*8660*/  FFMA.FTZ R121, R13, c[0x0][0x23c], -R122.reuse ;  /* 0x00008f000d797a23 */ /* 0x100fe4000001087a */
[----:B------:R-:W-:Y:S01]  /*8670*/  FMUL.FTZ R13, R2, R93 ;  /* 0x0000005d020d7220 */ /* 0x000fe20000410000 */
[----:B---3--:R-:W-:Y:S01]  /*8680*/  F2FP.PACK_AB R99, R118, R117 ;  /* 0x000000757663723e */ /* 0x008fe200000000ff */
[--C-:B------:R-:W-:Y:S02]  /*8690*/  FFMA.FTZ R123, R14, c[0x0][0x23c], -R119.reuse ;  /* 0x00008f000e7b7a23 */ /* 0x100fe40000010877 */
[C---:B------:R-:W-:Y:S02]  /*86a0*/  FMUL.FTZ R14, R0.reuse, R94 ;  /* 0x0000005e000e7220 */ /* 0x040fe40000410000 */
[--C-:B------:R-:W-:Y:S01]  /*86b0*/  FFMA.FTZ R124, R15, c[0x0][0x23c], -R119.reuse ;  /* 0x00008f000f7c7a23 */ /* 0x100fe20000010877 */
[----:B------:R-:W-:Y:S01]  /*86c0*/  MUFU.EX2 R120, R120 ;  /* 0x0000007800787308 */ /* 0x000fe20000000800 */
[C---:B-1----:R-:W-:Y:S05]  /*86d0*/  HMMA.16816.F32 R8, R96.reuse, R104, R8 ;  /* 0x000000686008723c */ /* 0x042fea0000001808 */
[----:B------:R-:W-:Y:S02]  /*86e0*/  FMUL.FTZ R15, R0, R95 ;  /* 0x0000005f000f7220 */ /* 0x000fe40000410000 */
[----:B------:R-:W-:Y:S01]  /*86f0*/  LDSM.16.MT88.4 R92, [R136+0xa000] ;  /* 0x00a00000885c783b */ /* 0x000fe20000004200 */
[C---:B------:R-:W-:Y:S01]  /*8700*/  HMMA.16816.F32 R36, R96.reuse, R106, R36 ;  /* 0x0000006a6024723c */ /* 0x040fe20000001824 */
[----:B------:R-:W1:Y:S03]  /*8710*/  MUFU.EX2 R121, R121 ;  /* 0x0000007900797308 */ /* 0x000e660000000800 */
[C---:B------:R-:W-:Y:S02]  /*8720*/  FMUL.FTZ R72, R2.reuse, R72 ;  /* 0x0000004802487220 */ /* 0x040fe40000410000 */
[----:B------:R-:W-:Y:S01]  /*8730*/  FMUL.FTZ R73, R2, R73 ;  /* 0x0000004902497220 */ /* 0x000fe20000410000 */
[----:B------:R-:W2:Y:S01]  /*8740*/  LDSM.16.MT88.4 R104, [R136+0x8000] ;  /* 0x008000008868783b */ /* 0x000ea20000004200 */
[C---:B------:R-:W-:Y:S03]  /*8750*/  HMMA.16816.F32 R40, R96.reuse, R108, R40 ;  /* 0x0000006c6028723c */ /* 0x040fe60000001828 */
[----:B------:R-:W-:Y:S01]  /*8760*/  MUFU.EX2 R123, R123 ;  /* 0x0000007b007b7308 */ /* 0x000fe20000000800 */
[C---:B------:R-:W-:Y:S02]  /*8770*/  FMUL.FTZ R74, R0.reuse, R74 ;  /* 0x0000004a004a7220 */ /* 0x040fe40000410000 */
[----:B------:R-:W-:Y:S02]  /*8780*/  FMUL.FTZ R75, R0, R75 ;  /* 0x0000004b004b7220 */ /* 0x000fe40000410000 */
[C---:B------:R-:W-:Y:S01]  /*8790*/  HMMA.16816.F32 R44, R96.reuse, R110, R44 ;  /* 0x0000006e602c723c */ /* 0x040fe2000000182c */
[----:B------:R-:W3:Y:S03]  /*87a0*/  LDSM.16.MT88.4 R108, [R140+0xa000] ;  /* 0x00a000008c6c783b */ /* 0x000ee60000004200 */
[C---:B------:R-:W-:Y:S01]  /*87b0*/  FMUL.FTZ R76, R2.reuse, R76 ;  /* 0x0000004c024c7220 */ /* 0x040fe20000410000 */
[----:B------:R-:W4:Y:S01]  /*87c0*/  MUFU.EX2 R124, R124 ;  /* 0x0000007c007c7308 */ /* 0x000f220000000800 */
[----:B------:R-:W-:Y:S02]  /*87d0*/  FMUL.FTZ R77, R2, R77 ;  /* 0x0000004d024d7220 */ /* 0x000fe40000410000 */
[C---:B------:R-:W-:Y:S04]  /*87e0*/  HMMA.16816.F32 R48, R96.reuse, R112, R48 ;  /* 0x000000706030723c */ /* 0x040fe80000001830 */
[C---:B------:R-:W-:Y:S02]  /*87f0*/  FMUL.FTZ R78, R0.reuse, R78 ;  /* 0x0000004e004e7220 */ /* 0x040fe40000410000 */
[----:B------:R-:W-:Y:S01]  /*8800*/  FMUL.FTZ R79, R0, R79 ;  /* 0x0000004f004f7220 */ /* 0x000fe20000410000 */
[----:B------:R-:W-:Y:S01]  /*8810*/  MUFU.EX2 R131, R131 ;  /* 0x0000008300837308 */ /* 0x000fe20000000800 */
[C---:B------:R-:W-:Y:S01]  /*8820*/  HMMA.16816.F32 R52, R96.reuse, R114, R52 ;  /* 0x000000726034723c */ /* 0x040fe20000001834 */
[----:B------:R-:W5:Y:S03]  /*8830*/  LDSM.16.MT88.4 R112, [R138+0xa000] ;  /* 0x00a000008a70783b */ /* 0x000f660000004200 */
[--C-:B------:R-:W-:Y:S02]  /*8840*/  FFMA.FTZ R125, R16, c[0x0][0x23c], -R122.reuse ;  /* 0x00008f00107d7a23 */ /* 0x100fe4000001087a */
[----:B------:R-:W-:Y:S02]  /*8850*/  FFMA.FTZ R126, R17, c[0x0][0x23c], -R122 ;  /* 0x00008f00117e7a23 */ /* 0x000fe4000001087a */
[--C-:B------:R-:W-:Y:S01]  /*8860*/  FFMA.FTZ R127, R18, c[0x0][0x23c], -R119.reuse ;  /* 0x00008f00127f7a23 */ /* 0x100fe20000010877 */
[----:B------:R-:W-:Y:S03]  /*8870*/  MUFU.EX2 R132, R132 ;  /* 0x0000008400847308 */ /* 0x000fe60000000800 */
[----:B------:R-:W-:Y:S02]  /*8880*/  FFMA.FTZ R128, R19, c[0x0][0x23c], -R119 ;  /* 0x00008f0013807a23 */ /* 0x000fe40000010877 */
[C---:B------:R-:W-:Y:S01]  /*8890*/  FMUL.FTZ R80, R2.reuse, R80 ;  /* 0x0000005002507220 */ /* 0x040fe20000410000 */
[C---:B--2---:R-:W-:Y:S03]  /*88a0*/  HMMA.16816.F32 R56, R96.reuse, R104, R56 ;  /* 0x000000686038723c */ /* 0x044fe60000001838 */
[----:B------:R-:W-:Y:S01]  /*88b0*/  FMUL.FTZ R81, R2, R81 ;  /* 0x0000005102517220 */ /* 0x000fe20000410000 */
[----:B------:R-:W-:Y:S01]  /*88c0*/  MUFU.EX2 R125, R125 ;  /* 0x0000007d007d7308 */ /* 0x000fe20000000800 */
[C---:B------:R-:W-:Y:S02]  /*88d0*/  FMUL.FTZ R82, R0.reuse, R82 ;  /* 0x0000005200527220 */ /* 0x040fe40000410000 */
[----:B------:R-:W-:Y:S01]  /*88e0*/  FMUL.FTZ R83, R0, R83 ;  /* 0x0000005300537220 */ /* 0x000fe20000410000 */
[C---:B------:R-:W-:Y:S01]  /*88f0*/  HMMA.16816.F32 R60, R96.reuse, R106, R60 ;  /* 0x0000006a603c723c */ /* 0x040fe2000000183c */
[----:B------:R-:W2:Y:S03]  /*8900*/  LDSM.16.MT88.4 R104, [R137+0xa000] ;  /* 0x00a000008968783b */ /* 0x000ea60000004200 */
[C---:B------:R-:W-:Y:S01]  /*8910*/  FMUL.FTZ R16, R2.reuse, R88 ;  /* 0x0000005802107220 */ /* 0x040fe20000410000 */
[----:B-1----:R-:W-:Y:S01]  /*8920*/  F2FP.PACK_AB R88, R121, R120 ;  /* 0x000000787958723e */ /* 0x002fe200000000ff */
[----:B------:R-:W1:Y:S01]  /*8930*/  MUFU.EX2 R126, R126 ;  /* 0x0000007e007e7308 */ /* 0x000e620000000800 */
[----:B------:R-:W-:Y:S01]  /*8940*/  FMUL.FTZ R17, R2, R89 ;  /* 0x0000005902117220 */ /* 0x000fe20000410000 */
[C---:B---3--:R-:W-:Y:S04]  /*8950*/  HMMA.16816.F32 R64, R96.reuse, R108, R64 ;  /* 0x0000006c6040723c */ /* 0x048fe80000001840 */
[----:B----4-:R-:W-:Y:S01]  /*8960*/  F2FP.PACK_AB R89, R124, R123 ;  /* 0x0000007b7c59723e */ /* 0x010fe200000000ff */
[C---:B------:R-:W-:Y:S02]  /*8970*/  FMUL.FTZ R18, R0.reuse, R90 ;  /* 0x0000005a00127220 */ /* 0x040fe40000410000 */
[----:B------:R-:W-:Y:S01]  /*8980*/  FMUL.FTZ R19, R0, R91 ;  /* 0x0000005b00137220 */ /* 0x000fe20000410000 */
[C---:B------:R-:W-:Y:S01]  /*8990*/  HMMA.16816.F32 R68, R96.reuse, R110, R68 ;  /* 0x0000006e6044723c */ /* 0x040fe20000001844 */
[----:B------:R-:W3:Y:S01]  /*89a0*/  LDSM.16.MT88.4 R108, [R140+0x8800] ;  /* 0x008800008c6c783b */ /* 0x000ee20000004200 */
[----:B------:R-:W-:Y:S02]  /*89b0*/  MUFU.EX2 R127, R127 ;  /* 0x0000007f007f7308 */ /* 0x000fe40000000800 */
[C---:B------:R-:W-:Y:S02]  /*89c0*/  FMUL.FTZ R84, R2.reuse, R84 ;  /* 0x0000005402547220 */ /* 0x040fe40000410000 */
[----:B------:R-:W-:Y:S02]  /*89d0*/  FMUL.FTZ R85, R2, R85 ;  /* 0x0000005502557220 */ /* 0x000fe40000410000 */
[C---:B-----5:R-:W-:Y:S04]  /*89e0*/  HMMA.16816.F32 R72, R96.reuse, R112, R72 ;  /* 0x000000706048723c */ /* 0x060fe80000001848 */
[----:B------:R-:W4:Y:S01]  /*89f0*/  MUFU.EX2 R128, R128 ;  /* 0x0000008000807308 */ /* 0x000f220000000800 */
[----:B------:R-:W-:Y:S01]  /*8a00*/  FMUL.FTZ R86, R0, R86 ;  /* 0x0000005600567220 */ /* 0x000fe20000410000 */
[----:B-1----:R-:W-:Y:S01]  /*8a10*/  F2FP.PACK_AB R90, R126, R125 ;  /* 0x0000007d7e5a723e */ /* 0x002fe200000000ff */
[----:B------:R-:W-:Y:S01]  /*8a20*/  FMUL.FTZ R87, R0, R87 ;  /* 0x0000005700577220 */ /* 0x000fe20000410000 */
[C---:B------:R-:W-:Y:S01]  /*8a30*/  HMMA.16816.F32 R12, R96.reuse, R114, R12 ;  /* 0x00000072600c723c */ /* 0x040fe2000000180c */
[----:B------:R-:W-:Y:S03]  /*8a40*/  LDSM.16.MT88.4 R112, [R137+0x8800] ;  /* 0x008800008970783b */ /* 0x000fe60000004200 */
[----:B------:R-:W-:Y:S02]  /*8a50*/  FFMA.FTZ R116, R2, R171, R116 ;  /* 0x000000ab02747223 */ /* 0x000fe40000010074 */
[----:B------:R-:W-:Y:S02]  /*8a60*/  FFMA.FTZ R6, R0, R169, R6 ;  /* 0x000000a900067223 */ /* 0x000fe40000010006 */
[----:B------:R-:W-:Y:S01]  /*8a70*/  FADD.FTZ R5, R5, R116 ;  /* 0x0000007405057221 */ /* 0x000fe20000010000 */
[C---:B--2---:R-:W-:Y:S03]  /*8a80*/  HMMA.16816.F32 R76, R96.reuse, R104, R76 ;  /* 0x00000068604c723c */ /* 0x044fe6000000184c */
[----:B------:R-:W-:Y:S02]  /*8a90*/  FADD.FTZ R6, R7, R6 ;  /* 0x0000000607067221 */ /* 0x000fe40000010000 */
[----:B------:R-:W-:Y:S02]  /*8aa0*/  FADD.FTZ R102, R102, R5 ;  /* 0x0000000566667221 */ /* 0x000fe40000010000 */
[----:B------:R-:W-:Y:S01]  /*8ab0*/  FADD.FTZ R117, R117, R6 ;  /* 0x0000000675757221 */ /* 0x000fe20000010000 */
[C---:B------:R-:W-:Y:S01]  /*8ac0*/  HMMA.16816.F32 R80, R96.reuse, R106, R80 ;  /* 0x0000006a6050723c */ /* 0x040fe20000001850 */
[----:B------:R-:W1:Y:S03]  /*8ad0*/  LDSM.16.MT88.4 R104, [R138+0x8800] ;  /* 0x008800008a68783b */ /* 0x000e660000004200 */
[----:B----4-:R-:W-:Y:S01]  /*8ae0*/  F2FP.PACK_AB R91, R128, R127 ;  /* 0x0000007f805b723e */ /* 0x010fe200000000ff */
[----:B------:R-:W-:Y:S02]  /*8af0*/  FADD.FTZ R103, R103, R102 ;  /* 0x0000006667677221 */ /* 0x000fe40000010000 */
[----:B------:R-:W-:Y:S01]  /*8b00*/  FADD.FTZ R118, R118, R117 ;  /* 0x0000007576767221 */ /* 0x000fe20000010000 */
[C---:B------:R-:W-:Y:S04]  /*8b10*/  HMMA.16816.F32 R16, R96.reuse, R92, R16 ;  /* 0x0000005c6010723c */ /* 0x040fe80000001810 */
[----:B------:R-:W-:Y:S02]  /*8b20*/  FADD.FTZ R120, R120, R103 ;  /* 0x0000006778787221 */ /* 0x000fe40000010000 */
[----:B------:R-:W-:Y:S02]  /*8b30*/  FADD.FTZ R123, R123, R118 ;  /* 0x000000767b7b7221 */ /* 0x000fe40000010000 */
[----:B------:R-:W-:Y:S01]  /*8b40*/  HMMA.16816.F32 R84, R96, R94, R84 ;  /* 0x0000005e6054723c */ /* 0x000fe20000001854 */
[----:B------:R-:W2:Y:S03]  /*8b50*/  LDSM.16.MT88.4 R92, [R136+0x8800] ;  /* 0x00880000885c783b */ /* 0x000ea60000004200 */
[----:B------:R-:W-:Y:S02]  /*8b60*/  FADD.FTZ R120, R121, R120 ;  /* 0x0000007879787221 */ /* 0x000fe40000010000 */
[----:B------:R-:W-:Y:S02]  /*8b70*/  FADD.FTZ R124, R124, R123 ;  /* 0x0000007b7c7c7221 */ /* 0x000fe40000010000 */
[C---:B---3--:R-:W-:Y:S01]  /*8b80*/  HMMA.16816.F32 R8, R88.reuse, R108, R8 ;  /* 0x0000006c5808723c */ /* 0x048fe20000001808 */
[----:B------:R-:W3:Y:S04]  /*8b90*/  LDSM.16.MT88.4 R96, [R140+0xa800] ;  /* 0x00a800008c60783b */ /* 0x000ee80000004200 */
[----:B------:R-:W-:Y:S02]  /*8ba0*/  FADD.FTZ R125, R125, R120 ;  /* 0x000000787d7d7221 */ /* 0x000fe40000010000 */
[----:B------:R-:W-:Y:S01]  /*8bb0*/  FADD.FTZ R5, R127, R124 ;  /* 0x0000007c7f057221 */ /* 0x000fe20000010000 */
[C---:B------:R-:W-:Y:S01]  /*8bc0*/  HMMA.16816.F32 R36, R88.reuse, R110, R36 ;  /* 0x0000006e5824723c */ /* 0x040fe20000001824 */
[----:B------:R-:W-:Y:S03]  /*8bd0*/  LDSM.16.MT88.4 R108, [R138+0x9000] ;  /* 0x009000008a6c783b */ /* 0x000fe60000004200 */
[----:B------:R-:W-:Y:S02]  /*8be0*/  FADD.FTZ R126, R126, R125 ;  /* 0x0000007d7e7e7221 */ /* 0x000fe40000010000 */
[----:B------:R-:W-:Y:S02]  /*8bf0*/  FADD.FTZ R5, R128, R5 ;  /* 0x0000000580057221 */ /* 0x000fe40000010000 */
[C---:B-1----:R-:W-:Y:S08]  /*8c00*/  HMMA.16816.F32 R40, R88.reuse, R104, R40 ;  /* 0x000000685828723c */ /* 0x042ff00000001828 */
[C---:B------:R-:W-:Y:S01]  /*8c10*/  HMMA.16816.F32 R44, R88.reuse, R106, R44 ;  /* 0x0000006a582c723c */ /* 0x040fe2000000182c */
[----:B------:R-:W1:Y:S07]  /*8c20*/  LDSM.16.MT88.4 R104, [R138+0xa800] ;  /* 0x00a800008a68783b */ /* 0x000e6e0000004200 */
[C---:B------:R-:W-:Y:S07]  /*8c30*/  HMMA.16816.F32 R48, R88.reuse, R112, R48 ;  /* 0x000000705830723c */ /* 0x040fee0000001830 */
[--C-:B------:R-:W-:Y:S01]  /*8c40*/  FFMA.FTZ R112, R22, c[0x0][0x23c], -R119.reuse ;  /* 0x00008f0016707a23 */ /* 0x100fe20000010877 */
[C---:B------:R-:W-:Y:S04]  /*8c50*/  HMMA.16816.F32 R52, R88.reuse, R114, R52 ;  /* 0x000000725834723c */ /* 0x040fe80000001834 */
[----:B------:R-:W-:Y:S01]  /*8c60*/  FFMA.FTZ R113, R23, c[0x0][0x23c], -R119 ;  /* 0x00008f0017717a23 */ /* 0x000fe20000010877 */
[----:B------:R-:W4:Y:S01]  /*8c70*/  MUFU.EX2 R112, R112 ;  /* 0x0000007000707308 */ /* 0x000f220000000800 */
[----:B------:R-:W5:Y:S01]  /*8c80*/  LDSM.16.MT88.4 R20, [R137+0xa800] ;  /* 0x00a800008914783b */ /* 0x000f620000004200 */
[--C-:B------:R-:W-:Y:S01]  /*8c90*/  FFMA.FTZ R114, R24, c[0x0][0x23c], -R122.reuse ;  /* 0x00008f0018727a23 */ /* 0x100fe2000001087a */
[C---:B--2---:R-:W-:Y:S04]  /*8ca0*/  HMMA.16816.F32 R56, R88.reuse, R92, R56 ;  /* 0x0000005c5838723c */ /* 0x044fe80000001838 */
[----:B------:R-:W-:Y:S02]  /*8cb0*/  FFMA.FTZ R115, R25, c[0x0][0x23c], -R122 ;  /* 0x00008f0019737a23 */ /* 0x000fe4000001087a */
[----:B------:R-:W-:Y:S01]  /*8cc0*/  LDSM.16.MT88.4 R24, [R137+0x9000] ;  /* 0x009000008918783b */ /* 0x000fe20000004200 */
[----:B------:R-:W2:Y:S01]  /*8cd0*/  MUFU.EX2 R113, R113 ;  /* 0x0000007100717308 */ /* 0x000ea20000000800 */
[C---:B------:R-:W-:Y:S06]  /*8ce0*/  HMMA.16816.F32 R60, R88.reuse, R94, R60 ;  /* 0x0000005e583c723c */ /* 0x040fec000000183c */
[----:B------:R-:W5:Y:S02]  /*8cf0*/  LDSM.16.MT88.4 R92, [R136+0xa800] ;  /* 0x00a80000885c783b */ /* 0x000f640000004200 */
[C---:B---3--:R-:W-:Y:S01]  /*8d00*/  HMMA.16816.F32 R64, R88.reuse, R96, R64 ;  /* 0x000000605840723c */ /* 0x048fe20000001840 */
[----:B------:R-:W-:Y:S03]  /*8d10*/  MUFU.EX2 R114, R114 ;  /* 0x0000007200727308 */ /* 0x000fe60000000800 */
[----:B----4-:R-:W-:Y:S04]  /*8d20*/  FADD.FTZ R0, R112, R5 ;  /* 0x0000000570007221 */ /* 0x010fe80000010000 */
[C---:B------:R-:W-:Y:S01]  /*8d30*/  HMMA.16816.F32 R68, R88.reuse, R98, R68 ;  /* 0x000000625844723c */ /* 0x040fe20000001844 */
[----:B------:R-:W3:Y:S02]  /*8d40*/  LDSM.16.MT88.4 R96, [R140+0x9000] ;  /* 0x009000008c60783b */ /* 0x000ee40000004200 */
[----:B------:R-:W4:Y:S01]  /*8d50*/  MUFU.EX2 R115, R115 ;  /* 0x0000007300737308 */ /* 0x000f220000000800 */
[----:B--2---:R-:W-:Y:S04]  /*8d60*/  FADD.FTZ R0, R113, R0 ;  /* 0x0000000071007221 */ /* 0x004fe80000010000 */
[C---:B-1----:R-:W-:Y:S04]  /*8d70*/  HMMA.16816.F32 R72, R88.reuse, R104, R72 ;  /* 0x000000685848723c */ /* 0x042fe80000001848 */
[----:B------:R-:W-:Y:S01]  /*8d80*/  FADD.FTZ R5, R131, R0 ;  /* 0x0000000083057221 */ /* 0x000fe20000010000 */
[----:B------:R-:W-:Y:S03]  /*8d90*/  MOV R0, R3 ;  /* 0x0000000300007202 */ /* 0x000fe60000000f00 */
[C---:B------:R-:W-:Y:S01]  /*8da0*/  HMMA.16816.F32 R12, R88.reuse, R106, R12 ;  /* 0x0000006a580c723c */ /* 0x040fe2000000180c */
[----:B------:R-:W1:Y:S03]  /*8db0*/  LDSM.16.MT88.4 R104, [R136+0x9000] ;  /* 0x009000008868783b */ /* 0x000e660000004200 */
[----:B------:R-:W-:Y:S04]  /*8dc0*/  FADD.FTZ R5, R132, R5 ;  /* 0x0000000584057221 */ /* 0x000fe80000010000 */
[C---:B-----5:R-:W-:Y:S07]  /*8dd0*/  HMMA.16816.F32 R76, R88.reuse, R20, R76 ;  /* 0x00000014584c723c */ /* 0x060fee000000184c */
[----:B------:R-:W-:Y:S01]  /*8de0*/  F2FP.PACK_AB R20, R130, R129 ;  /* 0x000000818214723e */ /* 0x000fe200000000ff */
[C---:B------:R-:W-:Y:S04]  /*8df0*/  HMMA.16816.F32 R80, R88.reuse, R22, R80 ;  /* 0x000000165850723c */ /* 0x040fe80000001850 */
[----:B------:R-:W-:Y:S01]  /*8e00*/  F2FP.PACK_AB R21, R113, R112 ;  /* 0x000000707115723e */ /* 0x000fe200000000ff */
[----:B------:R-:W-:Y:S02]  /*8e10*/  FADD.FTZ R129, R129, R126 ;  /* 0x0000007e81817221 */ /* 0x000fe40000010000 */
[C---:B----4-:R-:W-:Y:S01]  /*8e20*/  F2FP.PACK_AB R22, R115.reuse, R114 ;  /* 0x000000727316723e */ /* 0x050fe200000000ff */
[C---:B------:R-:W-:Y:S04]  /*8e30*/  HMMA.16816.F32 R16, R88.reuse, R92, R16 ;  /* 0x0000005c5810723c */ /* 0x040fe80000001810 */
[----:B------:R-:W-:Y:S01]  /*8e40*/  F2FP.PACK_AB R23, R132, R131 ;  /* 0x000000838417723e */ /* 0x000fe200000000ff */
[----:B------:R-:W-:Y:S03]  /*8e50*/  FADD.FTZ R129, R130, R129 ;  /* 0x0000008182817221 */ /* 0x000fe60000010000 */
[----:B------:R-:W-:Y:S01]  /*8e60*/  HMMA.16816.F32 R84, R88, R94, R84 ;  /* 0x0000005e5854723c */ /* 0x000fe20000001854 */
[----:B------:R-:W2:Y:S03]  /*8e70*/  LDSM.16.MT88.4 R88, [R140+0xb000] ;  /* 0x00b000008c58783b */ /* 0x000ea60000004200 */
[----:B------:R-:W-:Y:S04]  /*8e80*/  FADD.FTZ R114, R114, R129 ;  /* 0x0000008172727221 */ /* 0x000fe80000010000 */
[C---:B---3--:R-:W-:Y:S01]  /*8e90*/  HMMA.16816.F32 R8, R20.reuse, R96, R8 ;  /* 0x000000601408723c */ /* 0x048fe20000001808 */
[----:B------:R-:W3:Y:S04]  /*8ea0*/  LDSM.16.MT88.4 R92, [R138+0xb000] ;  /* 0x00b000008a5c783b */ /* 0x000ee80000004200 */
[----:B------:R-:W-:Y:S02]  /*8eb0*/  FADD.FTZ R115, R115, R114 ;  /* 0x0000007273737221 */ /* 0x000fe40000010000 */
[--C-:B------:R-:W-:Y:S01]  /*8ec0*/  FFMA.FTZ R96, R31, c[0x0][0x23c], -R119.reuse ;  /* 0x00008f001f607a23 */ /* 0x100fe20000010877 */
[C---:B------:R-:W-:Y:S08]  /*8ed0*/  HMMA.16816.F32 R36, R20.reuse, R98, R36 ;  /* 0x000000621424723c */ /* 0x040ff00000001824 */
[C---:B------:R-:W-:Y:S07]  /*8ee0*/  HMMA.16816.F32 R40, R20.reuse, R108, R40 ;  /* 0x0000006c1428723c */ /* 0x040fee0000001828 */
[--C-:B------:R-:W-:Y:S01]  /*8ef0*/  FFMA.FTZ R108, R28, c[0x0][0x23c], -R122.reuse ;  /* 0x00008f001c6c7a23 */ /* 0x100fe2000001087a */
[C---:B------:R-:W-:Y:S04]  /*8f00*/  HMMA.16816.F32 R44, R20.reuse, R110, R44 ;  /* 0x0000006e142c723c */ /* 0x040fe8000000182c */
[--C-:B------:R-:W-:Y:S01]  /*8f10*/  FFMA.FTZ R109, R29, c[0x0][0x23c], -R122.reuse ;  /* 0x00008f001d6d7a23 */ /* 0x100fe2000001087a */
[----:B------:R-:W-:Y:S02]  /*8f20*/  MUFU.EX2 R108, R108 ;  /* 0x0000006c006c7308 */ /* 0x000fe40000000800 */
[--C-:B------:R-:W-:Y:S01]  /*8f30*/  FFMA.FTZ R110, R30, c[0x0][0x23c], -R119.reuse ;  /* 0x00008f001e6e7a23 */ /* 0x100fe20000010877 */
[C---:B------:R-:W-:Y:S01]  /*8f40*/  HMMA.16816.F32 R48, R20.reuse, R24, R48 ;  /* 0x000000181430723c */ /* 0x040fe20000001830 */
[----:B------:R-:W-:Y:S06]  /*8f50*/  LDSM.16.MT88.4 R28, [R136+0xb000] ;  /* 0x00b00000881c783b */ /* 0x000fec0000004200 */
[----:B------:R-:W4:Y:S01]  /*8f60*/  MUFU.EX2 R109, R109 ;  /* 0x0000006d006d7308 */ /* 0x000f220000000800 */
[C---:B------:R-:W-:Y:S01]  /*8f70*/  HMMA.16816.F32 R52, R20.reuse, R26, R52 ;  /* 0x0000001a1434723c */ /* 0x040fe20000001834 */
[----:B------:R-:W5:Y:S07]  /*8f80*/  LDSM.16.MT88.4 R24, [R137+0xb000] ;  /* 0x00b000008918783b */ /* 0x000f6e0000004200 */
[C---:B-1----:R-:W-:Y:S01]  /*8f90*/  HMMA.16816.F32 R56, R20.reuse, R104, R56 ;  /* 0x000000681438723c */ /* 0x042fe20000001838 */
[----:B------:R-:W-:Y:S06]  /*8fa0*/  MUFU.EX2 R105, R96 ;  /* 0x0000006000697308 */ /* 0x000fec0000000800 */
[--C-:B------:R-:W-:Y:S01]  /*8fb0*/  FFMA.FTZ R104, R32, c[0x0][0x23c], -R122.reuse ;  /* 0x00008f0020687a23 */ /* 0x100fe2000001087a */
[C---:B------:R-:W-:Y:S03]  /*8fc0*/  HMMA.16816.F32 R60, R20.reuse, R106, R60 ;  /* 0x0000006a143c723c */ /* 0x040fe6000000183c */
[----:B------:R-:W1:Y:S01]  /*8fd0*/  MUFU.EX2 R110, R110 ;  /* 0x0000006e006e7308 */ /* 0x000e620000000800 */
[----:B------:R-:W-:Y:S03]  /*8fe0*/  FFMA.FTZ R122, R33, c[0x0][0x23c], -R122 ;  /* 0x00008f00217a7a23 */ /* 0x000fe6000001087a */
[--C-:B------:R-:W-:Y:S01]  /*8ff0*/  FFMA.FTZ R106, R34, c[0x0][0x23c], -R119.reuse ;  /* 0x00008f00226a7a23 */ /* 0x100fe20000010877 */
[C---:B--2---:R-:W-:Y:S04]  /*9000*/  HMMA.16816.F32 R64, R20.reuse, R88, R64 ;  /* 0x000000581440723c */ /* 0x044fe80000001840 */
[----:B------:R-:W-:Y:S01]  /*9010*/  FFMA.FTZ R119, R35, c[0x0][0x23c], -R119 ;  /* 0x00008f0023777a23 */ /* 0x000fe20000010877 */
[----:B------:R-:W-:Y:S01]  /*9020*/  MUFU.EX2 R104, R104 ;  /* 0x0000006800687308 */ /* 0x000fe20000000800 */
[----:B------:R-:W-:Y:S02]  /*9030*/  LDSM.16.MT88.4 R32, [R138+0x9800] ;  /* 0x009800008a20783b */ /* 0x000fe40000004200 */
[C---:B------:R-:W-:Y:S06]  /*9040*/  HMMA.16816.F32 R68, R20.reuse, R90, R68 ;  /* 0x0000005a1444723c */ /* 0x040fec0000001844 */
[----:B------:R-:W2:Y:S01]  /*9050*/  LDSM.16.MT88.4 R88, [R140+0x9800] ;  /* 0x009800008c58783b */ /* 0x000ea20000004200 */
[----:B------:R-:W1:Y:S01]  /*9060*/  MUFU.EX2 R107, R122 ;  /* 0x0000007a006b7308 */ /* 0x000e620000000800 */
[C---:B---3--:R-:W-:Y:S08]  /*9070*/  HMMA.16816.F32 R72, R20.reuse, R92, R72 ;  /* 0x0000005c1448723c */ /* 0x048ff00000001848 */
[C---:B------:R-:W-:Y:S01]  /*9080*/  HMMA.16816.F32 R12, R20.reuse, R94, R12 ;  /* 0x0000005e140c723c */ /* 0x040fe2000000180c */
[----:B------:R-:W-:Y:S01]  /*9090*/  LDSM.16.MT88.4 R92, [R140+0xb800] ;  /* 0x00b800008c5c783b */ /* 0x000fe20000004200 */
[----:B------:R-:W-:Y:S06]  /*90a0*/  MUFU.EX2 R106, R106 ;  /* 0x0000006a006a7308 */ /* 0x000fec0000000800 */
[C---:B-----5:R-:W-:Y:S04]  /*90b0*/  HMMA.16816.F32 R76, R20.reuse, R24, R76 ;  /* 0x00000018144c723c */ /* 0x060fe8000000184c */
[----:B------:R-:W3:Y:S04]  /*90c0*/  MUFU.EX2 R119, R119 ;  /* 0x0000007700777308 */ /* 0x000ee80000000800 */
[C---:B------:R-:W-:Y:S01]  /*90d0*/  HMMA.16816.F32 R80, R20.reuse, R26, R80 ;  /* 0x0000001a1450723c */ /* 0x040fe20000001850 */
[----:B------:R-:W5:Y:S07]  /*90e0*/  LDSM.16.MT88.4 R24, [R137+0x9800] ;  /* 0x009800008918783b */ /* 0x000f6e0000004200 */
[C---:B------:R-:W-:Y:S08]  /*90f0*/  HMMA.16816.F32 R16, R20.reuse, R28, R16 ;  /* 0x0000001c1410723c */ /* 0x040ff00000001810 */
[----:B------:R-:W-:Y:S01]  /*9100*/  HMMA.16816.F32 R84, R20, R30, R84 ;  /* 0x0000001e1454723c */ /* 0x000fe20000001854 */
[----:B------:R-:W5:Y:S06]  /*9110*/  LDSM.16.MT88.4 R28, [R136+0x9800] ;  /* 0x00980000881c783b */ /* 0x000f6c0000004200 */
[----:B----4-:R-:W-:Y:S01]  /*9120*/  F2FP.PACK_AB R20, R109, R108 ;  /* 0x0000006c6d14723e */ /* 0x010fe200000000ff */
[----:B------:R-:W-:Y:S01]  /*9130*/  FADD.FTZ R108, R108, R115 ;  /* 0x000000736c6c7221 */ /* 0x000fe20000010000 */
[----:B-1----:R-:W-:Y:S03]  /*9140*/  F2FP.PACK_AB R21, R105, R110 ;  /* 0x0000006e6915723e */ /* 0x002fe600000000ff */
[----:B------:R-:W-:Y:S01]  /*9150*/  F2FP.PACK_AB R22, R107, R104 ;  /* 0x000000686b16723e */ /* 0x000fe200000000ff */
[----:B------:R-:W-:Y:S01]  /*9160*/  FADD.FTZ R110, R110, R5 ;  /* 0x000000056e6e7221 */ /* 0x000fe20000010000 */
[----:B---3--:R-:W-:Y:S01]  /*9170*/  F2FP.PACK_AB R23, R119, R106 ;  /* 0x0000006a7717723e */ /* 0x008fe200000000ff */
[----:B------:R-:W-:Y:S02]  /*9180*/  FADD.FTZ R109, R109, R108 ;  /* 0x0000006c6d6d7221 */ /* 0x000fe40000010000 */
[----:B------:R-:W-:Y:S02]  /*9190*/  FADD.FTZ R105, R105, R110 ;  /* 0x0000006e69697221 */ /* 0x000fe40000010000 */
[----:B------:R-:W-:Y:S02]  /*91a0*/  FADD.FTZ R104, R104, R109 ;  /* 0x0000006d68687221 */ /* 0x000fe40000010000 */
[C---:B--2---:R-:W-:Y:S01]  /*91b0*/  HMMA.16816.F32 R96, R20.reuse, R88, R8 ;  /* 0x000000581460723c */ /* 0x044fe20000001808 */
[----:B------:R-:W1:Y:S02]  /*91c0*/  LDSM.16.MT88.4 R8, [R138+0xb800] ;  /* 0x00b800008a08783b */ /* 0x000e640000004200 */
[----:B------:R-:W-:Y:S02]  /*91d0*/  FADD.FTZ R106, R106, R105 ;  /* 0x000000696a6a7221 */ /* 0x000fe40000010000 */
[----:B------:R-:W-:Y:S02]  /*91e0*/  FADD.FTZ R171, R107, R104 ;  /* 0x000000686bab7221 */ /* 0x000fe40000010000 */
[----:B------:R-:W-:Y:S01]  /*91f0*/  FADD.FTZ R169, R119, R106 ;  /* 0x0000006a77a97221 */ /* 0x000fe20000010000 */
[C---:B------:R-:W-:Y:S08]  /*9200*/  HMMA.16816.F32 R36, R20.reuse, R90, R36 ;  /* 0x0000005a1424723c */ /* 0x040ff00000001824 */
[C---:B------:R-:W-:Y:S08]  /*9210*/  HMMA.16816.F32 R40, R20.reuse, R32, R40 ;  /* 0x000000201428723c */ /* 0x040ff00000001828 */
[C---:B------:R-:W-:Y:S01]  /*9220*/  HMMA.16816.F32 R44, R20.reuse, R34, R44 ;  /* 0x00000022142c723c */ /* 0x040fe2000000182c */
[----:B------:R-:W2:Y:S07]  /*9230*/  LDSM.16.MT88.4 R32, [R137+0xb800] ;  /* 0x00b800008920783b */ /* 0x000eae0000004200 */
[C---:B-----5:R-:W-:Y:S08]  /*9240*/  HMMA.16816.F32 R48, R20.reuse, R24, R48 ;  /* 0x000000181430723c */ /* 0x060ff00000001830 */
[C---:B------:R-:W-:Y:S01]  /*9250*/  HMMA.16816.F32 R52, R20.reuse, R26, R52 ;  /* 0x0000001a1434723c */ /* 0x040fe20000001834 */
[----:B------:R-:W3:Y:S07]  /*9260*/  LDSM.16.MT88.4 R24, [R136+0xb800] ;  /* 0x00b800008818783b */ /* 0x000eee0000004200 */
[C---:B------:R-:W-:Y:S08]  /*9270*/  HMMA.16816.F32 R56, R20.reuse, R28, R56 ;  /* 0x0000001c1438723c */ /* 0x040ff00000001838 */
[C---:B------:R-:W-:Y:S08]  /*9280*/  HMMA.16816.F32 R60, R20.reuse, R30, R60 ;  /* 0x0000001e143c723c */ /* 0x040ff0000000183c */
[C---:B------:R-:W-:Y:S08]  /*9290*/  HMMA.16816.F32 R64, R20.reuse, R92, R64 ;  /* 0x0000005c1440723c */ /* 0x040ff00000001840 */
[C---:B------:R-:W-:Y:S08]  /*92a0*/  HMMA.16816.F32 R68, R20.reuse, R94, R68 ;  /* 0x0000005e1444723c */ /* 0x040ff00000001844 */
[C---:B-1----:R-:W-:Y:S08]  /*92b0*/  HMMA.16816.F32 R72, R20.reuse, R8, R72 ;  /* 0x000000081448723c */ /* 0x042ff00000001848 */
[C---:B------:R-:W-:Y:S08]  /*92c0*/  HMMA.16816.F32 R92, R20.reuse, R10, R12 ;  /* 0x0000000a145c723c */ /* 0x040ff0000000180c */
[C---:B--2---:R-:W-:Y:S08]  /*92d0*/  HMMA.16816.F32 R76, R20.reuse, R32, R76 ;  /* 0x00000020144c723c */ /* 0x044ff0000000184c */
[C---:B------:R-:W-:Y:S08]  /*92e0*/  HMMA.16816.F32 R80, R20.reuse, R34, R80 ;  /* 0x000000221450723c */ /* 0x040ff00000001850 */
[C---:B---3--:R-:W-:Y:S08]  /*92f0*/  HMMA.16816.F32 R88, R20.reuse, R24, R16 ;  /* 0x000000181458723c */ /* 0x048ff00000001810 */
[----:B------:R-:W-:Y:S01]  /*9300*/  HMMA.16816.F32 R84, R20, R26, R84 ;  /* 0x0000001a1454723c */ /* 0x000fe20000001854 */
[----:B------:R-:W-:-:S07]  /*9310*/  @P4 BRA `(.L_x_574) ;  /* 0xffffe06000004947 */ /* 0x000fce000383ffff */
.L_x_573:
[----:B------:R-:W1:Y:S01]  /*9320*/  SHFL.BFLY PT, R2, R171, 0x2, 0x1f ;  /* 0x0c401f00ab027f89 */ /* 0x000e6200000e0000 */
[----:B------:R-:W-:Y:S01]  /*9330*/  MOV R8, 0x3f800000 ;  /* 0x3f80000000087802 */ /* 0x000fe20000000f00 */
[----:B------:R-:W-:Y:S01]  /*9340*/  IMAD.MOV.U32 R13, RZ, RZ, 0x3f800000 ;  /* 0x3f800000ff0d7424 */ /* 0x000fe200078e00ff */
[----:B------:R-:W-:Y:S01]  /*9350*/  ISETP.NE.AND P0, PT, R152, -0x1, PT ;  /* 0xffffffff9800780c */ /* 0x000fe20003f05270 */
[----:B------:R-:W2:Y:S01]  /*9360*/  SHFL.BFLY PT, R0, R169, 0x2, 0x1f ;  /* 0x0c401f00a9007f89 */ /* 0x000ea200000e0000 */
[----:B------:R-:W-:Y:S01]  /*9370*/  BSSY B0, `(.L_x_577) ;  /* 0x00000f9000007945 */ /* 0x000fe20003800000 */
[----:B------:R-:W-:-:S02]  /*9380*/  LEA R12, R153, R154, 0x4 ;  /* 0x0000009a990c7211 */ /* 0x000fc400078e20ff */
[----:B------:R-:W3:Y:S08]  /*9390*/  S2R R5, SR_TID.X ;  /* 0x0000000000057919 */ /* 0x000ef00000002100 */
[----:B------:R-:W-:-:S04]  /*93a0*/  @P0 IMAD.WIDE.U32 R16, R152, c[0x0][0x1e8], RZ ;  /* 0x00007a0098100a25 */ /* 0x000fc800078e00ff */
[----:B------:R-:W-:Y:S01]  /*93b0*/  @P0 IMAD R10, R152, c[0x0][0x1ec], R17 ;  /* 0x00007b00980a0a24 */ /* 0x000fe200078e0211 */
[----:B------:R-:W-:Y:S01]  /*93c0*/  @P0 MOV R11, R16 ;  /* 0x00000010000b0202 */ /* 0x000fe20000000f00 */
[----:B-1----:R-:W-:Y:S02]  /*93d0*/  FADD.FTZ R7, R2, R171 ;  /* 0x000000ab02077221 */ /* 0x002fe40000010000 */
[----:B--2---:R-:W-:-:S03]  /*93e0*/  FADD.FTZ R9, R0, R169 ;  /* 0x000000a900097221 */ /* 0x004fc60000010000 */
[----:B------:R-:W1:Y:S01]  /*93f0*/  SHFL.BFLY PT, R6, R7, 0x1, 0x1f ;  /* 0x0c201f0007067f89 */ /* 0x000e6200000e0000 */
[----:B---3--:R-:W-:-:S03]  /*9400*/  SHF.R.S32.HI R2, RZ, 0x1f, R5 ;  /* 0x0000001fff027819 */ /* 0x008fc60000011405 */
[----:B------:R-:W2:Y:S01]  /*9410*/  SHFL.BFLY PT, R4, R9, 0x1, 0x1f ;  /* 0x0c201f0009047f89 */ /* 0x000ea200000e0000 */
[CC--:B------:R-:W-:Y:S01]  /*9420*/  LEA.HI R0, R2.reuse, R5.reuse, RZ, 0x5 ;  /* 0x0000000502007211 */ /* 0x0c0fe200078f28ff */
[----:B-1----:R-:W-:Y:S01]  /*9430*/  FADD.FTZ R6, R7, R6 ;  /* 0x0000000607067221 */ /* 0x002fe20000010000 */
[----:B------:R-:W-:Y:S01]  /*9440*/  LEA.HI R7, R2, R5, RZ, 0x2 ;  /* 0x0000000502077211 */ /* 0x000fe200078f10ff */
[----:B--2---:R-:W-:-:S03]  /*9450*/  FADD.FTZ R4, R9, R4 ;  /* 0x0000000409047221 */ /* 0x004fc60000010000 */
[----:B------:R-:W-:Y:S02]  /*9460*/  FSETP.NE.FTZ.AND P4, PT, R6, RZ, PT ;  /* 0x000000ff0600720b */ /* 0x000fe40003f95000 */
[----:B------:R-:W-:Y:S02]  /*9470*/  LOP3.LUT R14, R7, 0x3ffffffc, RZ, 0xc0, !PT ;  /* 0x3ffffffc070e7812 */ /* 0x000fe400078ec0ff */
[----:B------:R-:W-:Y:S02]  /*9480*/  FSETP.NE.FTZ.AND P3, PT, R4, RZ, PT ;  /* 0x000000ff0400720b */ /* 0x000fe40003f75000 */
[----:B------:R-:W-:Y:S02]  /*9490*/  SHF.R.S32.HI R9, RZ, 0x5, R0 ;  /* 0x00000005ff097819 */ /* 0x000fe40000011400 */
[----:B------:R-:W-:Y:S02]  /*94a0*/  IADD3 R14, -R14, R5, RZ ;  /* 0x000000050e0e7210 */ /* 0x000fe40007ffe1ff */
[----:B------:R-:W-:-:S02]  /*94b0*/  LOP3.LUT R0, R0, 0xffffffe0, RZ, 0xc0, !PT ;  /* 0xffffffe000007812 */ /* 0x000fc400078ec0ff */
[----:B------:R-:W-:Y:S01]  /*94c0*/  LEA R9, R9, R14, 0x9 ;  /* 0x0000000e09097211 */ /* 0x000fe200078e48ff */
[----:B------:R-:W1:Y:S02]  /*94d0*/  @P4 MUFU.RCP R8, R6 ;  /* 0x0000000600084308 */ /* 0x000e640000001000 */
[----:B------:R-:W-:-:S06]  /*94e0*/  IMAD.IADD R0, R5, 0x1, -R0 ;  /* 0x0000000105007824 */ /* 0x000fcc00078e0a00 */
[----:B------:R-:W2:Y:S01]  /*94f0*/  @P3 MUFU.RCP R13, R4 ;  /* 0x00000004000d3308 */ /* 0x000ea20000001000 */
[----:B-1----:R-:W-:-:S07]  /*9500*/  FMUL.FTZ R96, R8, R96 ;  /* 0x0000006008607220 */ /* 0x002fce0000410000 */
[----:B------:R-:W1:Y:S01]  /*9510*/  @P4 MUFU.LG2 R6, R6 ;  /* 0x0000000600064308 */ /* 0x000e620000000c00 */
        /* <DEDUP_REMOVED lines=46> */
[--C-:B------:R-:W-:Y:S01]  /*9800*/  SHF.R.S32.HI R8, RZ, 0x2, R7.reuse ;  /* 0x00000002ff087819 */ /* 0x100fe20000011407 */
[C---:B--2---:R-:W-:Y:S01]  /*9810*/  FMUL.FTZ R99, R13.reuse, R99 ;  /* 0x000000630d637220 */ /* 0x044fe20000410000 */
[----:B------:R-:W-:Y:S01]  /*9820*/  SHF.R.S32.HI R7, RZ, 0x1f, R7 ;  /* 0x0000001fff077819 */ /* 0x000fe20000011407 */
[----:B------:R-:W-:Y:S01]  /*9830*/  FMUL.FTZ R98, R13, R98 ;  /* 0x000000620d627220 */ /* 0x000fe20000410000 */
[----:B------:R-:W-:Y:S01]  /*9840*/  F2FP.PACK_AB R88, R89, R88 ;  /* 0x000000585958723e */ /* 0x000fe200000000ff */
[----:B------:R-:W-:Y:S01]  /*9850*/  FMUL.FTZ R39, R13, R39 ;  /* 0x000000270d277220 */ /* 0x000fe20000410000 */
[----:B------:R-:W-:Y:S01]  /*9860*/  LEA.HI R7, R7, R8, RZ, 0x3 ;  /* 0x0000000807077211 */ /* 0x000fe200078f18ff */
[----:B------:R-:W-:Y:S01]  /*9870*/  FMUL.FTZ R38, R13, R38 ;  /* 0x000000260d267220 */ /* 0x000fe20000410000 */
[----:B------:R-:W-:Y:S01]  /*9880*/  F2FP.PACK_AB R98, R99, R98 ;  /* 0x000000626362723e */ /* 0x000fe200000000ff */
        /* <DEDUP_REMOVED lines=8> */
[----:B------:R-:W-:-:S02]  /*9910*/  FMUL.FTZ R46, R13, R46 ;  /* 0x0000002e0d2e7220 */ /* 0x000fc40000410000 */
[----:B------:R-:W-:Y:S01]  /*9920*/  FMUL.FTZ R51, R13, R51 ;  /* 0x000000330d337220 */ /* 0x000fe20000410000 */
[----:B------:R-:W-:Y:S01]  /*9930*/  SHF.L.U32 R8, R7, 0x6, RZ ;  /* 0x0000000607087819 */ /* 0x000fe200000006ff */
[----:B------:R-:W-:Y:S01]  /*9940*/  FMUL.FTZ R50, R13, R50 ;  /* 0x000000320d327220 */ /* 0x000fe20000410000 */
[----:B------:R-:W-:Y:S01]  /*9950*/  F2FP.PACK_AB R46, R47, R46 ;  /* 0x0000002e2f2e723e */ /* 0x000fe200000000ff */
[C---:B------:R-:W-:Y:S01]  /*9960*/  FMUL.FTZ R55, R13.reuse, R55 ;  /* 0x000000370d377220 */ /* 0x040fe20000410000 */
[----:B------:R-:W-:Y:S01]  /*9970*/  LOP3.LUT R8, R8, 0x1c0, RZ, 0xc0, !PT ;  /* 0x000001c008087812 */ /* 0x000fe200078ec0ff */
[----:B------:R-:W-:Y:S01]  /*9980*/  FMUL.FTZ R54, R13, R54 ;  /* 0x000000360d367220 */ /* 0x000fe20000410000 */
[----:B------:R-:W-:Y:S01]  /*9990*/  F2FP.PACK_AB R50, R51, R50 ;  /* 0x000000323332723e */ /* 0x000fe200000000ff */
[C---:B------:R-:W-:Y:S01]  /*99a0*/  FMUL.FTZ R59, R13.reuse, R59 ;  /* 0x0000003b0d3b7220 */ /* 0x040fe20000410000 */
[----:B------:R-:W-:Y:S01]  /*99b0*/  LEA.HI R8, R8, R8, RZ, 0x1d ;  /* 0x0000000808087211 */ /* 0x000fe200078fe8ff */
[----:B------:R-:W-:Y:S01]  /*99c0*/  FMUL.FTZ R58, R13, R58 ;  /* 0x0000003a0d3a7220 */ /* 0x000fe20000410000 */
[----:B------:R-:W-:Y:S01]  /*99d0*/  F2FP.PACK_AB R54, R55, R54 ;  /* 0x000000363736723e */ /* 0x000fe200000000ff */
[----:B------:R-:W-:Y:S01]  /*99e0*/  FMUL.FTZ R63, R13, R63 ;  /* 0x0000003f0d3f7220 */ /* 0x000fe20000410000 */
[----:B------:R-:W-:Y:S01]  /*99f0*/  LEA R8, R9, R8, 0x1 ;  /* 0x0000000809087211 */ /* 0x000fe200078e08ff */
[----:B------:R-:W-:Y:S01]  /*9a00*/  FMUL.FTZ R62, R13, R62 ;  /* 0x0000003e0d3e7220 */ /* 0x000fe20000410000 */
[----:B------:R-:W-:Y:S01]  /*9a10*/  F2FP.PACK_AB R58, R59, R58 ;  /* 0x0000003a3b3a723e */ /* 0x000fe200000000ff */
[C---:B------:R-:W-:Y:S01]  /*9a20*/  FMUL.FTZ R67, R13.reuse, R67 ;  /* 0x000000430d437220 */ /* 0x040fe20000410000 */
[----:B------:R-:W-:Y:S01]  /*9a30*/  SHF.L.U32 R9, R8, 0x1, RZ ;  /* 0x0000000108097819 */ /* 0x000fe200000006ff */
[C---:B------:R-:W-:Y:S01]  /*9a40*/  FMUL.FTZ R66, R13.reuse, R66 ;  /* 0x000000420d427220 */ /* 0x040fe20000410000 */
[----:B------:R-:W2:Y:S01]  /*9a50*/  LDC.U8 R8, c[0x0][0x329] ;  /* 0x0000ca40ff087b82 */ /* 0x000ea20000000000 */
[----:B------:R-:W-:Y:S01]  /*9a60*/  FMUL.FTZ R71, R13, R71 ;  /* 0x000000470d477220 */ /* 0x000fe20000410000 */
        /* <DEDUP_REMOVED lines=22> */
[----:B------:R-:W-:Y:S01]  /*9bd0*/  LOP3.LUT R13, R7, 0x1, RZ, 0xc0, !PT ;  /* 0x00000001070d7812 */ /* 0x000fe200078ec0ff */
[----:B-1----:R-:W-:Y:S01]  /*9be0*/  @P4 FMUL.FTZ R51, R6, 0.69314718246459960938 ;  /* 0x3f31721806334820 */ /* 0x002fe20000410000 */
[----:B------:R-:W-:Y:S01]  /*9bf0*/  F2FP.PACK_AB R90, R91, R90 ;  /* 0x0000005a5b5a723e */ /* 0x000fe200000000ff */
[----:B---3--:R-:W-:Y:S01]  /*9c00*/  @P3 FMUL.FTZ R4, R4, 0.69314718246459960938 ;  /* 0x3f31721804043820 */ /* 0x008fe20000410000 */
[----:B------:R-:W-:Y:S02]  /*9c10*/  ISETP.NE.U32.AND P5, PT, R13, 0x1, PT ;  /* 0x000000010d00780c */ /* 0x000fe40003fa5070 */
[----:B------:R-:W-:Y:S02]  /*9c20*/  IADD3 R13, R9, -0x10, RZ ;  /* 0xfffffff0090d7810 */ /* 0x000fe40007ffe0ff */
[----:B------:R-:W-:Y:S01]  /*9c30*/  R2P PR, R7, 0x6 ;  /* 0x0000000607007804 */ /* 0x000fe20000000000 */
[----:B------:R-:W-:Y:S01]  /*9c40*/  IMAD.MOV.U32 R7, RZ, RZ, 0x20 ;  /* 0x00000020ff077424 */ /* 0x000fe200078e00ff */
[----:B------:R-:W-:-:S04]  /*9c50*/  F2FP.PACK_AB R86, R87, R86 ;  /* 0x000000565756723e */ /* 0x000fc800000000ff */
[----:B------:R-:W-:Y:S02]  /*9c60*/  SEL R14, R7, 0xffffffe0, !P1 ;  /* 0xffffffe0070e7807 */ /* 0x000fe40004800000 */
[----:B------:R-:W-:Y:S02]  /*9c70*/  MOV R7, 0x40 ;  /* 0x0000004000077802 */ /* 0x000fe40000000f00 */
[----:B------:R-:W-:Y:S02]  /*9c80*/  @P5 IADD3 R13, R9, 0x10, RZ ;  /* 0x00000010090d5810 */ /* 0x000fe40007ffe0ff */
[----:B------:R-:W-:Y:S02]  /*9c90*/  SEL R16, R7, 0xffffffc0, !P2 ;  /* 0xffffffc007107807 */ /* 0x000fe40005000000 */
[C---:B------:R-:W-:Y:S01]  /*9ca0*/  IADD3 R15, R9.reuse, R14, RZ ;  /* 0x0000000e090f7210 */ /* 0x040fe20007ffe0ff */
[----:B------:R-:W-:Y:S01]  /*9cb0*/  STS [R13], R36 ;  /* 0x000000240d007388 */ /* 0x000fe20000000800 */
[-C--:B------:R-:W-:Y:S01]  /*9cc0*/  IADD3 R17, R14, R13.reuse, RZ ;  /* 0x0000000d0e117210 */ /* 0x080fe20007ffe0ff */
[----:B------:R-:W-:Y:S01]  /*9cd0*/  IMAD.IADD R19, R9, 0x1, R16 ;  /* 0x0000000109137824 */ /* 0x000fe200078e0210 */
[----:B------:R-:W-:Y:S01]  /*9ce0*/  IADD3 R23, R16, R13, RZ ;  /* 0x0000000d10177210 */ /* 0x000fe20007ffe0ff */
[----:B------:R-:W-:Y:S01]  /*9cf0*/  STS [R13+0x400], R38 ;  /* 0x000400260d007388 */ /* 0x000fe20000000800 */
[-C--:B------:R-:W-:Y:S01]  /*9d00*/  IADD3 R21, R15, R16.reuse, RZ ;  /* 0x000000100f157210 */ /* 0x080fe20007ffe0ff */
[----:B------:R-:W1:Y:S01]  /*9d10*/  LDC.U8 R14, c[0x0][0x328] ;  /* 0x0000ca00ff0e7b82 */ /* 0x000e620000000000 */
[----:B------:R-:W-:Y:S01]  /*9d20*/  IADD3 R25, R17, R16, RZ ;  /* 0x0000001011197210 */ /* 0x000fe20007ffe0ff */
[----:B------:R-:W-:Y:S01]  /*9d30*/  STS [R15], R40 ;  /* 0x000000280f007388 */ /* 0x000fe20000000800 */
[----:B--2---:R-:W-:-:S03]  /*9d40*/  ISETP.NE.AND P2, PT, R8, RZ, PT ;  /* 0x000000ff0800720c */ /* 0x004fc60003f45270 */
[----:B------:R-:W-:Y:S04]  /*9d50*/  STS [R15+0x400], R42 ;  /* 0x0004002a0f007388 */ /* 0x000fe80000000800 */
[----:B------:R-:W-:Y:S04]  /*9d60*/  STS [R17], R44 ;  /* 0x0000002c11007388 */ /* 0x000fe80000000800 */
[----:B------:R-:W-:Y:S02]  /*9d70*/  STS [R17+0x400], R46 ;  /* 0x0004002e11007388 */ /* 0x000fe40000000800 */
[----:B------:R-:W-:-:S02]  /*9d80*/  @P2 MOV R49, c[0x0][0x210] ;  /* 0x0000840000312a02 */ /* 0x000fc40000000f00 */
[----:B------:R2:W-:Y:S01]  /*9d90*/  STS [R19], R48 ;  /* 0x0000003013007388 */ /* 0x0005e20000000800 */
[----:B------:R-:W-:-:S03]  /*9da0*/  @!P2 MOV R49, 0x1 ;  /* 0x000000010031a802 */ /* 0x000fc60000000f00 */
[----:B------:R-:W-:Y:S01]  /*9db0*/  STS [R19+0x400], R50 ;  /* 0x0004003213007388 */ /* 0x000fe20000000800 */
[----:B-1----:R-:W-:Y:S01]  /*9dc0*/  ISETP.NE.AND P5, PT, R14, RZ, PT ;  /* 0x000000ff0e00720c */ /* 0x002fe20003fa5270 */
[----:B------:R-:W-:Y:S02]  /*9dd0*/  @P2 IMAD.MOV.U32 R14, RZ, RZ, c[0x0][0x210] ;  /* 0x00008400ff0e2624 */ /* 0x000fe400078e00ff */
[----:B------:R1:W-:Y:S01]  /*9de0*/  STS [R23], R52 ;  /* 0x0000003417007388 */ /* 0x0003e20000000800 */
[----:B------:R-:W-:Y:S01]  /*9df0*/  ISETP.NE.OR P1, PT, R8, RZ, !P5 ;  /* 0x000000ff0800720c */ /* 0x000fe20006f25670 */
[----:B------:R-:W-:Y:S02]  /*9e00*/  @P2 IMAD R14, R14, c[0x0][0x214], RZ ;  /* 0x000085000e0e2a24 */ /* 0x000fe400078e02ff */
[----:B------:R-:W-:Y:S01]  /*9e10*/  STS [R23+0x400], R54 ;  /* 0x0004003617007388 */ /* 0x000fe20000000800 */
[----:B------:R-:W-:-:S03]  /*9e20*/  @!P2 MOV R8, c[0x0][0x214] ;  /* 0x000085000008aa02 */ /* 0x000fc60000000f00 */
[----:B------:R-:W-:Y:S01]  /*9e30*/  STS [R21], R56 ;  /* 0x0000003815007388 */ /* 0x000fe20000000800 */
[----:B------:R-:W-:Y:S02]  /*9e40*/  @!P2 SEL R14, R8, c[0x0][0x234], !P5 ;  /* 0x00008d00080eaa07 */ /* 0x000fe40006800000 */
[----:B------:R-:W-:Y:S01]  /*9e50*/  LOP3.LUT P5, RZ, R0, 0x3, RZ, 0xc0, !PT ;  /* 0x0000000300ff7812 */ /* 0x000fe200078ac0ff */
[----:B------:R-:W-:Y:S04]  /*9e60*/  STS [R21+0x400], R58 ;  /* 0x0004003a15007388 */ /* 0x000fe80000000800 */
[----:B------:R-:W-:Y:S01]  /*9e70*/  STS [R25], R60 ;  /* 0x0000003c19007388 */ /* 0x000fe20000000800 */
[----:B--2---:R-:W-:Y:S01]  /*9e80*/  @P2 MOV R48, 0x1 ;  /* 0x0000000100302802 */ /* 0x004fe20000000f00 */
[----:B------:R-:W-:-:S02]  /*9e90*/  @!P2 IMAD R48, R14, c[0x0][0x1c0], RZ ;  /* 0x000070000e30aa24 */ /* 0x000fc400078e02ff */
[----:B------:R-:W-:Y:S04]  /*9ea0*/  STS [R25+0x400], R62 ;  /* 0x0004003e19007388 */ /* 0x000fe80000000800 */
[----:B------:R-:W-:Y:S01]  /*9eb0*/  STS [R9+0x2000], R64 ;  /* 0x0020004009007388 */ /* 0x000fe20000000800 */
[----:B-1----:R-:W-:-:S03]  /*9ec0*/  CS2R R52, SRZ ;  /* 0x0000000000347805 */ /* 0x002fc6000001ff00 */
[----:B------:R1:W-:Y:S04]  /*9ed0*/  STS [R9+0x2400], R66 ;  /* 0x0024004209007388 */ /* 0x0003e80000000800 */
[----:B------:R-:W-:Y:S04]  /*9ee0*/  STS [R13+0x2000], R68 ;  /* 0x002000440d007388 */ /* 0x000fe80000000800 */
[----:B------:R-:W-:Y:S04]  /*9ef0*/  STS [R13+0x2400], R70 ;  /* 0x002400460d007388 */ /* 0x000fe80000000800 */
[----:B------:R-:W-:Y:S04]  /*9f00*/  STS [R15+0x2000], R72 ;  /* 0x002000480f007388 */ /* 0x000fe80000000800 */
        /* <DEDUP_REMOVED lines=12> */
[----:B------:R-:W4:Y:S04]  /*9fd0*/  S2R R7, SR_CTAID.Y ;  /* 0x0000000000077919 */ /* 0x000f280000002600 */
[----:B------:R-:W5:Y:S04]  /*9fe0*/  S2R R8, SR_CTAID.X ;  /* 0x0000000000087919 */ /* 0x000f680000002500 */
[----:B-1----:R-:W1:Y:S04]  /*9ff0*/  S2R R9, SR_CTAID.Z ;  /* 0x0000000000097919 */ /* 0x002e680000002700 */
[----:B------:R3:W3:Y:S04]  /*a000*/  LDS.128 R40, [R155] ;  /* 0x000000009b287984 */ /* 0x0006e80000000c00 */
[----:B------:R3:W3:Y:S01]  /*a010*/  LDS.128 R36, [R155+0x800] ;  /* 0x000800009b247984 */ /* 0x0006e20000000c00 */
[----:B----4-:R-:W-:Y:S01]  /*a020*/  IMAD R48, R7, R48, RZ ;  /* 0x0000003007307224 */ /* 0x010fe200078e02ff */
[----:B--2---:R-:W-:-:S02]  /*a030*/  @!P0 SHF.R.S32.HI R15, RZ, 0x1f, R7 ;  /* 0x0000001fff0f8819 */ /* 0x004fc40000011407 */
[----:B------:R2:W4:Y:S01]  /*a040*/  LDS.128 R32, [R155+0x1000] ;  /* 0x001000009b207984 */ /* 0x0005220000000c00 */
[----:B------:R-:W-:Y:S01]  /*a050*/  @!P1 IMAD R13, R7, c[0x0][0x214], RZ ;  /* 0x00008500070d9a24 */ /* 0x000fe200078e02ff */
[----:B------:R-:W-:Y:S02]  /*a060*/  SEL R48, R48, RZ, P1 ;  /* 0x000000ff30307207 */ /* 0x000fe40000800000 */
[----:B------:R2:W2:Y:S01]  /*a070*/  LDS.128 R28, [R155+0x1800] ;  /* 0x001800009b1c7984 */ /* 0x0004a20000000c00 */
[----:B-----5:R-:W-:Y:S01]  /*a080*/  IMAD R0, R8, R49, RZ ;  /* 0x0000003108007224 */ /* 0x020fe200078e02ff */
[----:B------:R-:W-:Y:S01]  /*a090*/  @!P1 SEL R13, R13, R152, !P0 ;  /* 0x000000980d0d9207 */ /* 0x000fe20004000000 */
[----:B------:R-:W-:Y:S01]  /*a0a0*/  @!P0 IMAD R50, R15, c[0x0][0x1e0], RZ ;  /* 0x000078000f328a24 */ /* 0x000fe200078e02ff */
[----:B------:R2:W2:Y:S01]  /*a0b0*/  LDS.128 R24, [R155+0x2000] ;  /* 0x002000009b187984 */ /* 0x0004a20000000c00 */
[----:B-1----:R-:W-:Y:S01]  /*a0c0*/  IMAD R48, R9, R14, R48 ;  /* 0x0000000e09307224 */ /* 0x002fe200078e0230 */
[----:B------:R-:W-:Y:S01]  /*a0d0*/  @!P1 MOV R52, R13 ;  /* 0x0000000d00349202 */ /* 0x000fe20000000f00 */
[C---:B------:R-:W-:Y:S01]  /*a0e0*/  @!P0 IMAD R50, R7.reuse, c[0x0][0x1e4], R50 ;  /* 0x0000790007328a24 */ /* 0x040fe200078e0232 */
[----:B------:R1:W1:Y:S01]  /*a0f0*/  LDS.128 R20, [R155+0x2800] ;  /* 0x002800009b147984 */ /* 0x0002620000000c00 */
[----:B------:R-:W-:Y:S01]  /*a100*/  SHF.L.U32 R15, R0, 0x6, RZ ;  /* 0x00000006000f7819 */ /* 0x000fe200000006ff */
[----:B------:R-:W-:Y:S01]  /*a110*/  @!P0 IMAD.WIDE.U32 R54, R7, c[0x0][0x1e0], RZ ;  /* 0x0000780007368a25 */ /* 0x000fe200078e00ff */
[----:B------:R-:W-:Y:S01]  /*a120*/  @!P1 SHF.R.S32.HI R53, RZ, 0x1f, R13 ;  /* 0x0000001fff359819 */ /* 0x000fe2000001140d */
[----:B------:R1:W1:Y:S01]  /*a130*/  LDS.128 R16, [R155+0x3000] ;  /* 0x003000009b107984 */ /* 0x0002620000000c00 */
[--C-:B------:R-:W-:Y:S01]  /*a140*/  IADD3 R0, P2, P1, R15, R52, R48.reuse ;  /* 0x000000340f007210 */ /* 0x100fe2000795e030 */
[----:B------:R-:W-:Y:S01]  /*a150*/  IMAD.MOV.U32 R13, RZ, RZ, 0x7f800000 ;  /* 0x7f800000ff0d7424 */ /* 0x000fe200078e00ff */
[----:B------:R-:W-:Y:S01]  /*a160*/  SHF.R.S32.HI R15, RZ, 0x1f, R15 ;  /* 0x0000001fff0f7819 */ /* 0x000fe2000001140f */
[----:B------:R1:W1:Y:S01]  /*a170*/  LDS.128 R44, [R155+0x3800] ;  /* 0x003800009b2c7984 */ /* 0x0002620000000c00 */
[----:B------:R-:W-:Y:S01]  /*a180*/  SHF.R.S32.HI R48, RZ, 0x1f, R48 ;  /* 0x0000001fff307819 */ /* 0x000fe20000011430 */
[----:B------:R-:W-:Y:S01]  /*a190*/  @P3 FFMA.FTZ R13, R3, c[0x0][0x238], R4 ;  /* 0x00008e00030d3a23 */ /* 0x000fe20000010004 */
[----:B------:R-:W-:Y:S01]  /*a1a0*/  MOV R7, 0x7f800000 ;  /* 0x7f80000000077802 */ /* 0x000fe20000000f00 */
[----:B------:R-:W-:Y:S01]  /*a1b0*/  @P4 FFMA.FTZ R7, R100, c[0x0][0x238], R51 ;  /* 0x00008e0064074a23 */ /* 0x000fe20000010033 */
[----:B------:R-:W-:-:S02]  /*a1c0*/  @!P0 MOV R11, R54 ;  /* 0x00000036000b8202 */ /* 0x000fc40000000f00 */
[----:B------:R-:W-:Y:S02]  /*a1d0*/  @!P0 IADD3 R10, R55, R50, RZ ;  /* 0x00000032370a8210 */ /* 0x000fe40007ffe0ff */
[----:B------:R-:W-:Y:S01]  /*a1e0*/  IADD3.X R15, R15, R53, R48, P2, P1 ;  /* 0x000000350f0f7210 */ /* 0x000fe200017e2430 */
        /* <DEDUP_REMOVED lines=17> */
.L_x_578:
[----:B------:R-:W-:Y:S05]  /*a300*/  BSYNC B0 ;  /* 0x0000000000007941 */ /* 0x000fea0003800000 */
.L_x_577:
[----:B------:R-:W-:Y:S01]  /*a310*/  IADD3 R4, P0, R164, R11, RZ ;  /* 0x0000000ba4047210 */ /* 0x000fe20007f1e0ff */
[----:B------:R-:W-:Y:S01]  /*a320*/  IMAD R8, R8, -0x40, R157 ;  /* 0xffffffc008087824 */ /* 0x000fe200078e029d */
[----:B------:R-:W-:Y:S01]  /*a330*/  SHF.R.S32.HI R3, RZ, 0x1f, R164 ;  /* 0x0000001fff037819 */ /* 0x000fe200000114a4 */
[----:B------:R-:W-:Y:S01]  /*a340*/  BSSY B0, `(.L_x_579) ;  /* 0x0000016000007945 */ /* 0x000fe20003800000 */
[----:B------:R-:W-:Y:S02]  /*a350*/  LEA.HI R2, R2, R5, RZ, 0x3 ;  /* 0x0000000502027211 */ /* 0x000fe400078f18ff */
[----:B------:R-:W-:Y:S01]  /*a360*/  SHF.R.S32.HI R0, RZ, 0x1f, R9 ;  /* 0x0000001fff007819 */ /* 0x000fe20000011409 */
[----:B------:R-:W-:Y:S01]  /*a370*/  IMAD.X R5, R3, 0x1, R10, P0 ;  /* 0x0000000103057824 */ /* 0x000fe200000e060a */
[----:B------:R-:W-:-:S03]  /*a380*/  SHF.R.S32.HI R3, RZ, 0x3, R2 ;  /* 0x00000003ff037819 */ /* 0x000fc60000011402 */
[----:B------:R-:W-:Y:S01]  /*a390*/  IMAD R0, R0, c[0x0][0x1f0], RZ ;  /* 0x00007c0000007a24 */ /* 0x000fe200078e02ff */
[----:B------:R-:W-:Y:S01]  /*a3a0*/  ISETP.GE.AND P0, PT, R3, R8, PT ;  /* 0x000000080300720c */ /* 0x000fe20003f06270 */
[----:B------:R-:W-:-:S04]  /*a3b0*/  IMAD.WIDE.U32 R4, R9, c[0x0][0x1f0], R4 ;  /* 0x00007c0009047a25 */ /* 0x000fc800078e0004 */
[----:B------:R-:W-:-:S04]  /*a3c0*/  IMAD R0, R9, c[0x0][0x1f4], R0 ;  /* 0x00007d0009007a24 */ /* 0x000fc800078e0200 */
[----:B----4-:R-:W-:-:S04]  /*a3d0*/  IMAD.IADD R7, R5, 0x1, R0 ;  /* 0x0000000105077824 */ /* 0x010fc800078e0200 */
[----:B------:R-:W-:Y:S05]  /*a3e0*/  @P0 BRA `(.L_x_580) ;  /* 0x000000b000000947 */ /* 0x000fea0003800000 */
        /* <DEDUP_REMOVED lines=9> */
[----:B---3--:R3:W-:Y:S04]  /*a480*/  @!P2 STG.E.128 [R12.64], R40 ;  /* 0x000000280c00a986 */ /* 0x0087e8000c101d06 */
[----:B--2---:R3:W-:Y:S02]  /*a490*/  @!P1 STG.E.128 [R12.64+0x80], R24 ;  /* 0x000080180c009986 */ /* 0x0047e4000c101d06 */
.L_x_580:
[----:B------:R-:W-:Y:S05]  /*a4a0*/  BSYNC B0 ;  /* 0x0000000000007941 */ /* 0x000fea0003800000 */
.L_x_579:
[----:B------:R-:W-:Y:S01]  /*a4b0*/  LEA.HI.SX32 R3, R2, 0x10, 0x1d ;  /* 0x0000001002037811 */ /* 0x000fe200078feaff */
[----:B------:R-:W-:Y:S03]  /*a4c0*/  BSSY B0, `(.L_x_581) ;  /* 0x0000011000007945 */ /* 0x000fe60003800000 */
[----:B------:R-:W-:-:S13]  /*a4d0*/  ISETP.GE.AND P0, PT, R3, R8, PT ;  /* 0x000000080300720c */ /* 0x000fda0003f06270 */
[----:B------:R-:W-:Y:S05]  /*a4e0*/  @P0 BRA `(.L_x_582) ;  /* 0x000000e000000947 */ /* 0x000fea0003800000 */
[----:B------:R-:W-:Y:S01]  /*a4f0*/  IADD3 R3, P0, R166, 0x10, RZ ;  /* 0x00000010a6037810 */ /* 0x000fe20007f1e0ff */
[----:B------:R-:W-:Y:S01]  /*a500*/  IMAD.MOV.U32 R10, RZ, RZ, R4 ;  /* 0x000000ffff0a7224 */ /* 0x000fe200078e0004 */
[----:B------:R-:W-:Y:S02]  /*a510*/  MOV R11, R7 ;  /* 0x00000007000b7202 */ /* 0x000fe40000000f00 */
[----:B------:R-:W-:Y:S01]  /*a520*/  ISETP.GE.AND P1, PT, R164, c[0x0][0x220], PT ;  /* 0x00008800a4007a0c */ /* 0x000fe20003f26270 */
[----:B------:R-:W-:Y:S01]  /*a530*/  IMAD.X R0, RZ, RZ, R167, P0 ;  /* 0x000000ffff007224 */ /* 0x000fe200000e06a7 */
[----:B------:R-:W-:Y:S01]  /*a540*/  ISETP.GE.AND P0, PT, R156, c[0x0][0x220], PT ;  /* 0x000088009c007a0c */ /* 0x000fe20003f06270 */
[----:B------:R-:W-:-:S04]  /*a550*/  IMAD.WIDE.U32 R10, R3, c[0x0][0x1e8], R10 ;  /* 0x00007a00030a7a25 */ /* 0x000fc800078e000a */
[----:B------:R-:W-:Y:S01]  /*a560*/  IMAD R0, R0, c[0x0][0x1e8], RZ ;  /* 0x00007a0000007a24 */ /* 0x000fe200078e02ff */
[----:B---3--:R-:W-:-:S03]  /*a570*/  LEA R12, P2, R10, c[0x0][0x1d0], 0x1 ;  /* 0x000074000a0c7a11 */ /* 0x008fc600078408ff */
[----:B------:R-:W-:-:S04]  /*a580*/  IMAD R0, R3, c[0x0][0x1ec], R0 ;  /* 0x00007b0003007a24 */ /* 0x000fc800078e0200 */
[----:B------:R-:W-:-:S05]  /*a590*/  IMAD.IADD R0, R11, 0x1, R0 ;  /* 0x000000010b007824 */ /* 0x000fca00078e0200 */
[----:B------:R-:W-:-:S05]  /*a5a0*/  LEA.HI.X R13, R10, c[0x0][0x1d4], R0, 0x1, P2 ;  /* 0x000075000a0d7a11 */ /* 0x000fca00010f0c00 */
[----:B------:R3:W-:Y:S04]  /*a5b0*/  @!P1 STG.E.128 [R12.64], R36 ;  /* 0x000000240c009986 */ /* 0x0007e8000c101d06 */
[----:B-1----:R3:W-:Y:S02]  /*a5c0*/  @!P0 STG.E.128 [R12.64+0x80], R20 ;  /* 0x000080140c008986 */ /* 0x0027e4000c101d06 */
.L_x_582:
[----:B------:R-:W-:Y:S05]  /*a5d0*/  BSYNC B0 ;  /* 0x0000000000007941 */ /* 0x000fea0003800000 */
.L_x_581:
        /* <DEDUP_REMOVED lines=18> */
.L_x_584:
[----:B------:R-:W-:Y:S05]  /*a700*/  BSYNC B0 ;  /* 0x0000000000007941 */ /* 0x000fea0003800000 */
.L_x_583:
[----:B------:R-:W-:-:S04]  /*a710*/  LEA.HI.SX32 R3, R2, 0x30, 0x1d ;  /* 0x0000003002037811 */ /* 0x000fc800078feaff */
[----:B------:R-:W-:-:S13]  /*a720*/  ISETP.GE.AND P0, PT, R3, R8, PT ;  /* 0x000000080300720c */ /* 0x000fda0003f06270 */
[----:B------:R-:W-:Y:S05]  /*a730*/  @P0 EXIT ;  /* 0x000000000000094d */ /* 0x000fea0003800000 */
[----:B------:R-:W-:Y:S02]  /*a740*/  IADD3 R0, P0, R166, 0x30, RZ ;  /* 0x00000030a6007810 */ /* 0x000fe40007f1e0ff */
        /* <DEDUP_REMOVED lines=9> */
[----:B--2---:R2:W-:Y:S01]  /*a7e0*/  @!P0 STG.E.128 [R2.64], R28 ;  /* 0x0000001c02008986 */ /* 0x0045e2000c101d06 */
[----:B------:R-:W-:-:S13]  /*a7f0*/  ISETP.GE.AND P0, PT, R156, c[0x0][0x220], PT ;  /* 0x000088009c007a0c */ /* 0x000fda0003f06270 */
[----:B------:R-:W-:Y:S05]  /*a800*/  @P0 EXIT ;  /* 0x000000000000094d */ /* 0x000fea0003800000 */
[----:B-1----:R-:W-:Y:S01]  /*a810*/  STG.E.128 [R2.64+0x80], R44 ;  /* 0x0000802c02007986 */ /* 0x002fe2000c101d06 */
[----:B------:R-:W-:Y:S05]  /*a820*/  EXIT ;  /* 0x000000000000794d */ /* 0x000fea0003800000 */
.L_x_538:
[----:B-1----:R-:W1:Y:S01]  /*a830*/  LDC.U8 R2, c[0x0][0x329] ;  /* 0x0000ca40ff027b82 */ /* 0x002e620000000000 */
[----:B------:R-:W-:Y:S01]  /*a840*/  ISETP.NE.AND P4, PT, R152, -0x1, PT ;  /* 0xffffffff9800780c */ /* 0x000fe20003f85270 */
[----:B------:R-:W-:Y:S01]  /*a850*/  BSSY B0, `(.L_x_585) ;  /* 0x0000040000007945 */ /* 0x000fe20003800000 */
[----:B------:R-:W-:-:S05]  /*a860*/  IADD3 R157, -R18, R157, RZ ;  /* 0x0000009d129d7210 */ /* 0x000fca0007ffe1ff */
[----:B------:R-:W2:Y:S06]  /*a870*/  LDC.U8 R3, c[0x0][0x328] ;  /* 0x0000ca00ff037b82 */ /* 0x000eac0000000000 */
[----:B------:R-:W-:Y:S01]  /*a880*/  @!P4 SHF.R.S32.HI R13, RZ, 0x1f, R0 ;  /* 0x0000001fff0dc819 */ /* 0x000fe20000011400 */
[----:B------:R-:W-:-:S04]  /*a890*/  @P4 IMAD.WIDE.U32 R14, R152, c[0x0][0x1e8], RZ ;  /* 0x00007a00980e4a25 */ /* 0x000fc800078e00ff */
[----:B------:R-:W-:Y:S02]  /*a8a0*/  @!P4 IMAD R13, R13, c[0x0][0x1e0], RZ ;  /* 0x000078000d0dca24 */ /* 0x000fe400078e02ff */
[----:B------:R-:W-:Y:S02]  /*a8b0*/  @P4 IMAD R5, R152, c[0x0][0x1ec], R15 ;  /* 0x00007b0098054a24 */ /* 0x000fe400078e020f */
[----:B------:R-:W-:Y:S01]  /*a8c0*/  @!P4 IMAD.WIDE.U32 R8, R0, c[0x0][0x1e0], RZ ;  /* 0x000078000008ca25 */ /* 0x000fe200078e00ff */
[----:B-1----:R-:W-:-:S04]  /*a8d0*/  ISETP.NE.AND P1, PT, R2, RZ, PT ;  /* 0x000000ff0200720c */ /* 0x002fc80003f25270 */
[----:B------:R-:W-:Y:S02]  /*a8e0*/  @!P4 MOV R14, R8 ;  /* 0x00000008000ec202 */ /* 0x000fe40000000f00 */
[----:B--2---:R-:W-:Y:S02]  /*a8f0*/  ISETP.NE.AND P3, PT, R3, RZ, PT ;  /* 0x000000ff0300720c */ /* 0x004fe40003f65270 */
[----:B------:R-:W-:Y:S02]  /*a900*/  SHF.R.S32.HI R3, RZ, 0x1f, R92 ;  /* 0x0000001fff037819 */ /* 0x000fe4000001145c */
[----:B------:R-:W-:-:S03]  /*a910*/  ISETP.NE.OR P2, PT, R2, RZ, !P3 ;  /* 0x000000ff0200720c */ /* 0x000fc60005f45670 */
[----:B------:R-:W-:Y:S01]  /*a920*/  @P1 IMAD.MOV.U32 R11, RZ, RZ, c[0x0][0x210] ;  /* 0x00008400ff0b1624 */ /* 0x000fe200078e00ff */
[----:B------:R-:W-:Y:S01]  /*a930*/  LEA.HI R4, R3, R92, RZ, 0x3 ;  /* 0x0000005c03047211 */ /* 0x000fe200078f18ff */
[----:B------:R-:W-:Y:S01]  /*a940*/  @!P1 IMAD.MOV.U32 R2, RZ, RZ, c[0x0][0x214] ;  /* 0x00008500ff029624 */ /* 0x000fe200078e00ff */
[----:B------:R-:W-:Y:S01]  /*a950*/  ISETP.NE.OR P0, PT, R152, -0x1, P2 ;  /* 0xffffffff9800780c */ /* 0x000fe20001705670 */
[----:B------:R-:W-:Y:S01]  /*a960*/  @P1 IMAD R11, R11, c[0x0][0x214], RZ ;  /* 0x000085000b0b1a24 */ /* 0x000fe200078e02ff */
[----:B------:R-:W-:Y:S01]  /*a970*/  LOP3.LUT R3, R4, 0xfffffff8, RZ, 0xc0, !PT ;  /* 0xfffffff804037812 */ /* 0x000fe200078ec0ff */
[----:B------:R-:W-:Y:S01]  /*a980*/  @P1 IMAD.MOV.U32 R7, RZ, RZ, 0x1 ;  /* 0x00000001ff071424 */ /* 0x000fe200078e00ff */
[----:B------:R-:W-:Y:S01]  /*a990*/  @!P1 SEL R11, R2, c[0x0][0x234], !P3 ;  /* 0x00008d00020b9a07 */ /* 0x000fe20005800000 */
[----:B------:R-:W-:Y:S01]  /*a9a0*/  @!P4 IMAD R2, R0, c[0x0][0x1e4], R13 ;  /* 0x000079000002ca24 */ /* 0x000fe200078e020d */
[----:B------:R-:W-:Y:S01]  /*a9b0*/  SHF.R.S32.HI R4, RZ, 0x3, R4 ;  /* 0x00000003ff047819 */ /* 0x000fe20000011404 */
[----:B------:R-:W-:Y:S01]  /*a9c0*/  IMAD.IADD R92, R92, 0x1, -R3 ;  /* 0x000000015c5c7824 */ /* 0x000fe200078e0a03 */
[----:B------:R-:W-:Y:S01]  /*a9d0*/  @P1 MOV R3, c[0x0][0x210] ;  /* 0x0000840000031a02 */ /* 0x000fe20000000f00 */
[----:B------:R-:W-:Y:S01]  /*a9e0*/  @!P1 IMAD R7, R11, c[0x0][0x1c0], RZ ;  /* 0x000070000b079a24 */ /* 0x000fe200078e02ff */
[----:B------:R-:W-:Y:S01]  /*a9f0*/  SHF.R.S32.HI R13, RZ, 0x1f, R26 ;  /* 0x0000001fff0d7819 */ /* 0x000fe2000001141a */
[----:B------:R-:W-:-:S02]  /*aa00*/  @!P4 IMAD.IADD R5, R9, 0x1, R2 ;  /* 0x000000010905c824 */ /* 0x000fc400078e0202 */
[C---:B------:R-:W-:Y:S02]  /*aa10*/  @!P0 IMAD R152, R0.reuse, c[0x0][0x214], RZ ;  /* 0x0000850000988a24 */ /* 0x040fe400078e02ff */
[----:B------:R-:W-:Y:S02]  /*aa20*/  IMAD R0, R0, R7, RZ ;  /* 0x0000000700007224 */ /* 0x000fe400078e02ff */
[----:B------:R-:W-:Y:S01]  /*aa30*/  CS2R R6, SRZ ;  /* 0x0000000000067805 */ /* 0x000fe2000001ff00 */
[----:B------:R-:W-:Y:S01]  /*aa40*/  @!P1 IMAD.MOV.U32 R3, RZ, RZ, 0x1 ;  /* 0x00000001ff039424 */ /* 0x000fe200078e00ff */
[--C-:B------:R-:W-:Y:S01]  /*aa50*/  @!P2 SHF.R.S32.HI R7, RZ, 0x1f, R152.reuse ;  /* 0x0000001fff07a819 */ /* 0x100fe20000011498 */
[----:B------:R-:W-:Y:S01]  /*aa60*/  @!P2 IMAD.MOV.U32 R6, RZ, RZ, R152 ;  /* 0x000000ffff06a224 */ /* 0x000fe200078e0098 */
[----:B------:R-:W-:Y:S01]  /*aa70*/  SEL R2, R0, RZ, P2 ;  /* 0x000000ff00027207 */ /* 0x000fe20001000000 */
[----:B------:R-:W-:Y:S01]  /*aa80*/  IMAD.SHL.U32 R0, R92, 0x8, RZ ;  /* 0x000000085c007824 */ /* 0x000fe200078e00ff */
[----:B------:R-:W-:Y:S01]  /*aa90*/  ISETP.GE.AND P2, PT, R4, R157, PT ;  /* 0x0000009d0400720c */ /* 0x000fe20003f46270 */
[----:B------:R-:W-:-:S02]  /*aaa0*/  IMAD R13, R13, c[0x0][0x1f0], RZ ;  /* 0x00007c000d0d7a24 */ /* 0x000fc400078e02ff */
[----:B------:R-:W-:Y:S01]  /*aab0*/  IMAD R11, R26, R11, R2 ;  /* 0x0000000b1a0b7224 */ /* 0x000fe200078e0202 */
[----:B------:R-:W-:Y:S01]  /*aac0*/  IADD3 R14, P0, R0, R14, RZ ;  /* 0x0000000e000e7210 */ /* 0x000fe20007f1e0ff */
[----:B------:R-:W-:Y:S02]  /*aad0*/  IMAD R2, R18, R3, RZ ;  /* 0x0000000312027224 */ /* 0x000fe400078e02ff */
[----:B------:R-:W-:Y:S01]  /*aae0*/  IMAD R13, R26, c[0x0][0x1f4], R13 ;  /* 0x00007d001a0d7a24 */ /* 0x000fe200078e020d */
[----:B------:R-:W-:Y:S02]  /*aaf0*/  LEA.HI.X.SX32 R15, R0, R5, 0x1, P0 ;  /* 0x00000005000f7211 */ /* 0x000fe400000f0eff */
[----:B------:R-:W-:Y:S02]  /*ab00*/  SHF.R.S32.HI R9, RZ, 0x1f, R2 ;  /* 0x0000001fff097819 */ /* 0x000fe40000011402 */
[----:B------:R-:W-:Y:S01]  /*ab10*/  IADD3 R2, P1, P0, R2, R6, R11 ;  /* 0x0000000602027210 */ /* 0x000fe2000783e00b */
[----:B------:R-:W-:Y:S01]  /*ab20*/  IMAD.WIDE.U32 R26, R26, c[0x0][0x1f0], R14 ;  /* 0x00007c001a1a7a25 */ /* 0x000fe200078e000e */
[----:B------:R-:W-:-:S02]  /*ab30*/  SHF.R.S32.HI R5, RZ, 0x1f, R4 ;  /* 0x0000001fff057819 */ /* 0x000fc40000011404 */
[----:B------:R-:W-:Y:S01]  /*ab40*/  SHF.R.S32.HI R6, RZ, 0x1f, R11 ;  /* 0x0000001fff067819 */ /* 0x000fe2000001140b */
[----:B------:R-:W-:Y:S02]  /*ab50*/  IMAD.IADD R13, R13, 0x1, R27 ;  /* 0x000000010d0d7824 */ /* 0x000fe400078e021b */
[----:B------:R-:W-:Y:S01]  /*ab60*/  IMAD.WIDE R14, R167, 0x40, R4 ;  /* 0x00000040a70e7825 */ /* 0x000fe200078e0204 */
[----:B------:R-:W-:Y:S02]  /*ab70*/  IADD3.X R9, R9, R7, R6, P1, P0 ;  /* 0x0000000709097210 */ /* 0x000fe40000fe0406 */
[----:B------:R-:W-:Y:S01]  /*ab80*/  IADD3 R7, R0, 0x40, RZ ;  /* 0x0000004000077810 */ /* 0x000fe20007ffe0ff */
[----:B------:R-:W-:Y:S05]  /*ab90*/  @P2 BRA `(.L_x_586) ;  /* 0x000000b000002947 */ /* 0x000fea0003800000 */
[----:B------:R-:W-:Y:S01]  /*aba0*/  IMAD R11, R15, c[0x0][0x1e8], RZ ;  /* 0x00007a000f0b7a24 */ /* 0x000fe200078e02ff */
[----:B------:R-:W-:Y:S01]  /*abb0*/  ISETP.GE.AND P1, PT, R0, c[0x0][0x220], PT ;  /* 0x0000880000007a0c */ /* 0x000fe20003f26270 */
[----:B------:R-:W-:Y:S01]  /*abc0*/  IMAD.MOV.U32 R12, RZ, RZ, R26 ;  /* 0x000000ffff0c7224 */ /* 0x000fe200078e001a */
[----:B------:R-:W-:Y:S01]  /*abd0*/  ISETP.GE.AND P0, PT, R7, c[0x0][0x220], PT ;  /* 0x0000880007007a0c */ /* 0x000fe20003f06270 */
[----:B------:R-:W-:-:S02]  /*abe0*/  IMAD R6, R14, c[0x0][0x1ec], R11 ;  /* 0x00007b000e067a24 */ /* 0x000fc400078e020b */
[----:B------:R-:W-:-:S05]  /*abf0*/  IMAD.WIDE.U32 R16, R14, c[0x0][0x1e8], R12 ;  /* 0x00007a000e107a25 */ /* 0x000fca00078e000c */
[----:B------:R-:W-:Y:S02]  /*ac00*/  IADD3 R6, R17, R6, RZ ;  /* 0x0000000611067210 */ /* 0x000fe40007ffe0ff */
[----:B------:R-:W-:-:S04]  /*ac10*/  LEA R10, P2, R16, c[0x0][0x1d0], 0x1 ;  /* 0x00007400100a7a11 */ /* 0x000fc800078408ff */
[----:B------:R-:W-:-:S05]  /*ac20*/  LEA.HI.X R11, R16, c[0x0][0x1d4], R6, 0x1, P2 ;  /* 0x00007500100b7a11 */ /* 0x000fca00010f0c06 */
[----:B------:R1:W-:Y:S04]  /*ac30*/  @!P1 STG.E.128 [R10.64], RZ ;  /* 0x000000ff0a009986 */ /* 0x0003e8000c101d06 */
[----:B------:R1:W-:Y:S02]  /*ac40*/  @!P0 STG.E.128 [R10.64+0x80], RZ ;  /* 0x000080ff0a008986 */ /* 0x0003e4000c101d06 */
.L_x_586:
[----:B------:R-:W-:Y:S05]  /*ac50*/  BSYNC B0 ;  /* 0x0000000000007941 */ /* 0x000fea0003800000 */
.L_x_585:
[----:B-1----:R-:W-:Y:S01]  /*ac60*/  IADD3 R10, R4, 0x10, RZ ;  /* 0x00000010040a7810 */ /* 0x002fe20007ffe0ff */
        /* <DEDUP_REMOVED lines=17> */
.L_x_588:
[----:B------:R-:W-:Y:S05]  /*ad80*/  BSYNC B0 ;  /* 0x0000000000007941 */ /* 0x000fea0003800000 */
.L_x_587:
[----:B------:R-:W-:Y:S01]  /*ad90*/  IADD3 R8, R4, 0x20, RZ ;  /* 0x0000002004087810 */ /* 0x000fe20007ffe0ff */
        /* <DEDUP_REMOVED lines=11> */
[----:B-1----:R-:W-:-:S03]  /*ae50*/  LEA R18, P2, R16, c[0x0][0x1d0], 0x1 ;  /* 0x0000740010127a11 */ /* 0x002fc600078408ff */
[----:B------:R-:W-:-:S04]  /*ae60*/  IMAD R6, R11, c[0x0][0x1ec], R6 ;  /* 0x00007b000b067a24 */ /* 0x000fc800078e0206 */
[----:B------:R-:W-:-:S05]  /*ae70*/  IMAD.IADD R6, R17, 0x1, R6 ;  /* 0x0000000111067824 */ /* 0x000fca00078e0206 */
[----:B------:R-:W-:-:S05]  /*ae80*/  LEA.HI.X R19, R16, c[0x0][0x1d4], R6, 0x1, P2 ;  /* 0x0000750010137a11 */ /* 0x000fca00010f0c06 */
[----:B------:R1:W-:Y:S04]  /*ae90*/  @!P1 STG.E.128 [R18.64], RZ ;  /* 0x000000ff12009986 */ /* 0x0003e8000c101d06 */
[----:B------:R1:W-:Y:S02]  /*aea0*/  @!P0 STG.E.128 [R18.64+0x80], RZ ;  /* 0x000080ff12008986 */ /* 0x0003e4000c101d06 */
.L_x_590:
[----:B------:R-:W-:Y:S05]  /*aeb0*/  BSYNC B0 ;  /* 0x0000000000007941 */ /* 0x000fea0003800000 */
.L_x_589:
[----:B------:R-:W-:Y:S01]  /*aec0*/  IADD3 R6, R4, 0x30, RZ ;  /* 0x0000003004067810 */ /* 0x000fe20007ffe0ff */
[----:B------:R-:W-:Y:S03]  /*aed0*/  BSSY B0, `(.L_x_591) ;  /* 0x0000011000007945 */ /* 0x000fe60003800000 */
[----:B------:R-:W-:-:S13]  /*aee0*/  ISETP.GE.AND P0, PT, R6, R157, PT ;  /* 0x0000009d0600720c */ /* 0x000fda0003f06270 */
[----:B------:R-:W-:Y:S05]  /*aef0*/  @P0 BRA `(.L_x_592) ;  /* 0x000000e000000947 */ /* 0x000fea0003800000 */
[----:B------:R-:W-:Y:S01]  /*af00*/  IADD3 R12, P0, R14, 0x30, RZ ;  /* 0x000000300e0c7810 */ /* 0x000fe20007f1e0ff */
[----:B------:R-:W-:Y:S01]  /*af10*/  IMAD.MOV.U32 R14, RZ, RZ, R26 ;  /* 0x000000ffff0e7224 */ /* 0x000fe200078e001a */
[----:B------:R-:W-:-:S03]  /*af20*/  ISETP.GE.AND P1, PT, R0, c[0x0][0x220], PT ;  /* 0x0000880000007a0c */ /* 0x000fc60003f26270 */
[----:B------:R-:W-:Y:S01]  /*af30*/  IMAD.X R11, RZ, RZ, R15, P0 ;  /* 0x000000ffff0b7224 */ /* 0x000fe200000e060f */
[----:B------:R-:W-:Y:S02]  /*af40*/  MOV R15, R13 ;  /* 0x0000000d000f7202 */ /* 0x000fe40000000f00 */
[----:B------:R-:W-:Y:S01]  /*af50*/  ISETP.GE.AND P0, PT, R7, c[0x0][0x220], PT ;  /* 0x0000880007007a0c */ /* 0x000fe20003f06270 */
[----:B------:R-:W-:Y:S02]  /*af60*/  IMAD R11, R11, c[0x0][0x1e8], RZ ;  /* 0x00007a000b0b7a24 */ /* 0x000fe400078e02ff */
[----:B------:R-:W-:-:S04]  /*af70*/  IMAD.WIDE.U32 R14, R12, c[0x0][0x1e8], R14 ;  /* 0x00007a000c0e7a25 */ /* 0x000fc800078e000e */
[----:B------:R-:W-:Y:S01]  /*af80*/  IMAD R11, R12, c[0x0][0x1ec], R11 ;  /* 0x00007b000c0b7a24 */ /* 0x000fe200078e020b */
[----:B------:R-:W-:-:S03]  /*af90*/  LEA R12, P2, R14, c[0x0][0x1d0], 0x1 ;  /* 0x000074000e0c7a11 */ /* 0x000fc600078408ff */
[----:B------:R-:W-:-:S05]  /*afa0*/  IMAD.IADD R11, R15, 0x1, R11 ;  /* 0x000000010f0b7824 */ /* 0x000fca00078e020b */
[----:B------:R-:W-:-:S05]  /*afb0*/  LEA.HI.X R13, R14, c[0x0][0x1d4], R11, 0x1, P2 ;  /* 0x000075000e0d7a11 */ /* 0x000fca00010f0c0b */
[----:B------:R2:W-:Y:S04]  /*afc0*/  @!P1 STG.E.128 [R12.64], RZ ;  /* 0x000000ff0c009986 */ /* 0x0005e8000c101d06 */
[----:B------:R2:W-:Y:S02]  /*afd0*/  @!P0 STG.E.128 [R12.64+0x80], RZ ;  /* 0x000080ff0c008986 */ /* 0x0005e4000c101d06 */
.L_x_592:
[----:B------:R-:W-:Y:S05]  /*afe0*/  BSYNC B0 ;  /* 0x0000000000007941 */ /* 0x000fea0003800000 */
.L_x_591:
[----:B------:R-:W-:-:S04]  /*aff0*/  ISETP.NE.AND P6, PT, R92, RZ, PT ;  /* 0x000000ff5c00720c */ /* 0x000fc80003fc5270 */
[-C--:B------:R-:W-:Y:S02]  /*b000*/  ISETP.GE.OR P5, PT, R4, R157.reuse, P6 ;  /* 0x0000009d0400720c */ /* 0x080fe400037a6670 */
[-C--:B------:R-:W-:Y:S02]  /*b010*/  ISETP.GE.OR P4, PT, R10, R157.reuse, P6 ;  /* 0x0000009d0a00720c */ /* 0x080fe40003786670 */
[-C--:B------:R-:W-:Y:S02]  /*b020*/  ISETP.GE.OR P3, PT, R8, R157.reuse, P6 ;  /* 0x0000009d0800720c */ /* 0x080fe40003766670 */
[----:B------:R-:W-:-:S07]  /*b030*/  ISETP.GE.OR P6, PT, R6, R157, P6 ;  /* 0x0000009d0600720c */ /* 0x000fce00037c6670 */
[-C--:B------:R-:W-:Y:S02]  /*b040*/  @!P5 IMAD R11, R4, R3.reuse, RZ ;  /* 0x00000003040bd224 */ /* 0x080fe400078e02ff */
[-C--:B------:R-:W-:Y:S02]  /*b050*/  @!P4 IMAD R0, R10, R3.reuse, RZ ;  /* 0x000000030a00c224 */ /* 0x080fe400078e02ff */
[----:B------:R-:W-:Y:S01]  /*b060*/  @!P3 IMAD R4, R8, R3, RZ ;  /* 0x000000030804b224 */ /* 0x000fe200078e02ff */
[CC--:B------:R-:W-:Y:S02]  /*b070*/  @!P5 IADD3 R10, P0, R11.reuse, R2.reuse, RZ ;  /* 0x000000020b0ad210 */ /* 0x0c0fe40007f1e0ff */
[----:B------:R-:W-:Y:S02]  /*b080*/  @!P4 IADD3 R5, P1, R0, R2, RZ ;  /* 0x000000020005c210 */ /* 0x000fe40007f3e0ff */
[----:B------:R-:W-:Y:S02]  /*b090*/  @!P5 LEA.HI.X.SX32 R11, R11, R9, 0x1, P0 ;  /* 0x000000090b0bd211 */ /* 0x000fe400000f0eff */
[----:B------:R-:W-:-:S02]  /*b0a0*/  @!P5 LEA R14, P2, R10, c[0x0][0x200], 0x2 ;  /* 0x000080000a0eda11 */ /* 0x000fc400078410ff */
[----:B------:R-:W-:Y:S02]  /*b0b0*/  @!P3 IADD3 R7, P0, R4, R2, RZ ;  /* 0x000000020407b210 */ /* 0x000fe40007f1e0ff */
[-C--:B------:R-:W-:Y:S02]  /*b0c0*/  @!P4 LEA.HI.X.SX32 R0, R0, R9.reuse, 0x1, P1 ;  /* 0x000000090000c211 */ /* 0x080fe400008f0eff */
[----:B------:R-:W-:Y:S02]  /*b0d0*/  @!P5 LEA.HI.X R15, R10, c[0x0][0x204], R11, 0x2, P2 ;  /* 0x000081000a0fda11 */ /* 0x000fe400010f140b */
[----:B--2---:R-:W-:Y:S02]  /*b0e0*/  @!P4 LEA R12, P1, R5, c[0x0][0x200], 0x2 ;  /* 0x00008000050cca11 */ /* 0x004fe400078210ff */
[----:B------:R-:W-:Y:S02]  /*b0f0*/  @!P3 LEA.HI.X.SX32 R4, R4, R9, 0x1, P0 ;  /* 0x000000090404b211 */ /* 0x000fe400000f0eff */
[----:B------:R-:W-:-:S02]  /*b100*/  @!P3 LEA R10, P0, R7, c[0x0][0x200], 0x2 ;  /* 0x00008000070aba11 */ /* 0x000fc400078010ff */
[----:B------:R-:W-:Y:S01]  /*b110*/  @!P4 LEA.HI.X R13, R5, c[0x0][0x204], R0, 0x2, P1 ;  /* 0x00008100050dca11 */ /* 0x000fe200008f1400 */
[----:B------:R-:W-:Y:S01]  /*b120*/  @!P5 IMAD.MOV.U32 R0, RZ, RZ, 0x7f800000 ;  /* 0x7f800000ff00d424 */ /* 0x000fe200078e00ff */
[----:B------:R-:W-:Y:S01]  /*b130*/  @!P3 LEA.HI.X R11, R7, c[0x0][0x204], R4, 0x2, P0 ;  /* 0x00008100070bba11 */ /* 0x000fe200000f1404 */
[----:B------:R-:W-:Y:S02]  /*b140*/  @!P4 IMAD.MOV.U32 R7, RZ, RZ, 0x7f800000 ;  /* 0x7f800000ff07c424 */ /* 0x000fe400078e00ff */
[----:B------:R-:W-:Y:S01]  /*b150*/  @!P3 IMAD.MOV.U32 R5, RZ, RZ, 0x7f800000 ;  /* 0x7f800000ff05b424 */ /* 0x000fe200078e00ff */
[----:B------:R2:W-:Y:S04]  /*b160*/  @!P5 STG.E [R14.64], R0 ;  /* 0x000000000e00d986 */ /* 0x0005e8000c101906 */
[----:B------:R2:W-:Y:S04]  /*b170*/  @!P4 STG.E [R12.64], R7 ;  /* 0x000000070c00c986 */ /* 0x0005e8000c101906 */
[----:B------:R2:W-:Y:S01]  /*b180*/  @!P3 STG.E [R10.64], R5 ;  /* 0x000000050a00b986 */ /* 0x0005e2000c101906 */
[----:B------:R-:W-:Y:S05]  /*b190*/  @P6 EXIT ;  /* 0x000000000000694d */ /* 0x000fea0003800000 */
[----:B------:R-:W-:-:S05]  /*b1a0*/  IMAD R3, R6, R3, RZ ;  /* 0x0000000306037224 */ /* 0x000fca00078e02ff */
[----:B------:R-:W-:-:S04]  /*b1b0*/  IADD3 R2, P0, R3, R2, RZ ;  /* 0x0000000203027210 */ /* 0x000fc80007f1e0ff */
[----:B------:R-:W-:Y:S02]  /*b1c0*/  LEA.HI.X.SX32 R3, R3, R9, 0x1, P0 ;  /* 0x0000000903037211 */ /* 0x000fe400000f0eff */
[----:B------:R-:W-:-:S04]  /*b1d0*/  LEA R4, P0, R2, c[0x0][0x200], 0x2 ;  /* 0x0000800002047a11 */ /* 0x000fc800078010ff */
[----:B--2---:R-:W-:Y:S01]  /*b1e0*/  LEA.HI.X R5, R2, c[0x0][0x204], R3, 0x2, P0 ;  /* 0x0000810002057a11 */ /* 0x004fe200000f1403 */
[----:B------:R-:W-:-:S05]  /*b1f0*/  IMAD.MOV.U32 R3, RZ, RZ, 0x7f800000 ;  /* 0x7f800000ff037424 */ /* 0x000fca00078e00ff */
[----:B------:R-:W-:Y:S01]  /*b200*/  STG.E [R4.64], R3 ;  /* 0x0000000304007986 */ /* 0x000fe2000c101906 */
[----:B------:R-:W-:Y:S05]  /*b210*/  EXIT ;  /* 0x000000000000794d */ /* 0x000fea0003800000 */
.L_x_593:
        /* <DEDUP_REMOVED lines=14> */
.L_x_1404:


//--------------------- .text._ZN5flash16flash_fwd_kernelI23Flash_fwd_kernel_traitsILi128ELi64ELi64ELi4ELb0ELb0EN7cutlass6half_tE19Flash_kernel_traitsILi128ELi64ELi64ELi4ES3_EELb0ELb1ELb0ELb0ELb0ELb0ELb1ELb0EEEvNS_16Flash_fwd_paramsE --------------------------
	.section	.text._ZN5flash16flash_fwd_kernelI23Flash_fwd_kernel_traitsILi128ELi64ELi64ELi4ELb0ELb0EN7cutlass6half_tE19Flash_kernel_traitsILi128ELi64ELi64ELi4ES3_EELb0ELb1ELb0ELb0ELb0ELb0ELb1ELb0EEEvNS_16Flash_fwd_paramsE,"ax",@progbits
	.sectioninfo	@"SHI_REGISTERS=205"
	.align	128
        .global         _ZN5flash16flash_fwd_kernelI23Flash_fwd_kernel_traitsILi128ELi64ELi64ELi4ELb0ELb0EN7cutlass6half_tE19Flash_kernel_traitsILi128ELi64ELi64ELi4ES3_EELb0ELb1ELb0ELb0ELb0ELb0ELb1ELb0EEEvNS_16Flash_fwd_paramsE
        .type           _ZN5flash16flash_fwd_kernelI23Flash_fwd_kernel_traitsILi128ELi64ELi64ELi4ELb0ELb0EN7cutlass6half_tE19Flash_kernel_traitsILi128ELi64ELi64ELi4ES3_EELb0ELb1ELb0ELb0ELb0ELb0ELb1ELb0EEEvNS_16Flash_fwd_paramsE,@function
        .size           _ZN5flash16flash_fwd_kernelI23Flash_fwd_kernel_traitsILi128ELi64ELi64ELi4ELb0ELb0EN7cutlass6half_tE19Flash_kernel_traitsILi128ELi64ELi64ELi4ES3_EELb0ELb1ELb0ELb0ELb0ELb0ELb1ELb0EEEvNS_16Flash_fwd_paramsE,(.L_x_1405 - _ZN5flash16flash_fwd_kernelI23Flash_fwd_kernel_traitsILi128ELi64ELi64ELi4ELb0ELb0EN7cutlass6half_tE19Flash_kernel_traitsILi128ELi64ELi64ELi4ES3_EELb0ELb1ELb0ELb0ELb0ELb0ELb1ELb0EEEvNS_16Flash_fwd_paramsE)
        .other          _ZN5flash16flash_fwd_kernelI23Flash_fwd_kernel_traitsILi128ELi64ELi64ELi4ELb0ELb0EN7cutlass6half_tE19Flash_kernel_traitsILi128ELi64ELi64ELi4ES3_EELb0ELb1ELb0ELb0ELb0ELb0ELb1ELb0EEEvNS_16Flash_fwd_paramsE,@"STO_CUDA_ENTRY STV_DEFAULT"
_ZN5flash16flash_fwd_kernelI23Flash_fwd_kernel_traitsILi128ELi64ELi64ELi4ELb0ELb0EN7cutlass6half_tE19Flash_kernel_traitsILi128ELi64ELi64ELi4ES3_EELb0ELb1ELb0ELb0ELb0ELb0ELb1ELb0EEEvNS_16Flash_fwd_paramsE:
.text._ZN5flash16flash_fwd_kernelI23Flash_fwd_kernel_traitsILi128ELi64ELi64ELi4ELb0ELb0EN7cutlass6half_tE19Flash_kernel_traitsILi128ELi64ELi64ELi4ES3_EELb0ELb1ELb0ELb0ELb0ELb0ELb1ELb0EEEvNS_16Flash_fwd_paramsE:
        /* <DEDUP_REMOVED lines=33> */
.L_x_594:
[----:B-1-34-:R-:W-:Y:S02]  /*0210*/  MOV R2, c[0x0][0x218] ;  /* 0x0000860000027a02 */ /* 0x01afe40000000f00 */
.L_x_595:
        /* <DEDUP_REMOVED lines=49> */
.L_x_597:
        /* <DEDUP_REMOVED lines=40> */
.L_x_598:
        /* <DEDUP_REMOVED lines=86> */
.L_x_600:
[----:B------:R-:W-:Y:S05]  /*0d10*/  BSYNC B0 ;  /* 0x0000000000007941 */ /* 0x000fea0003800000 */
.L_x_599:
        /* <DEDUP_REMOVED lines=29> */
.L_x_602:
[----:B------:R-:W-:Y:S05]  /*0ef0*/  BSYNC B0 ;  /* 0x0000000000007941 */ /* 0x000fea0003800000 */
.L_x_601:
        /* <DEDUP_REMOVED lines=29> */
.L_x_604:
[----:B------:R-:W-:Y:S05]  /*10d0*/  BSYNC B0 ;  /* 0x0000000000007941 */ /* 0x000fea0003800000 */
.L_x_603:
        /* <DEDUP_REMOVED lines=32> */
.L_x_606:
[----:B------:R-:W-:Y:S05]  /*12e0*/  BSYNC B0 ;  /* 0x0000000000007941 */ /* 0x000fea0003800000 */
.L_x_605:
        /* <DEDUP_REMOVED lines=28> */
.L_x_608:
[----:B------:R-:W-:Y:S05]  /*14b0*/  BSYNC B0 ;  /* 0x0000000000007941 */ /* 0x000fea0003800000 */
.L_x_607:
        /* <DEDUP_REMOVED lines=24> */
.L_x_610:
[----:B------:R-:W-:Y:S05]  /*1640*/  BSYNC B0 ;  /* 0x0000000000007941 */ /* 0x000fea0003800000 */
.L_x_609:
        /* <DEDUP_REMOVED lines=23> */
.L_x_612:
[----:B------:R-:W-:Y:S05]  /*17c0*/  BSYNC B0 ;  /* 0x0000000000007941 */ /* 0x000fea0003800000 */
.L_x_611:
        /* <DEDUP_REMOVED lines=28> */
.L_x_614:
[----:B------:R-:W-:Y:S05]  /*1990*/  BSYNC B0 ;  /* 0x0000000000007941 */ /* 0x000fea0003800000 */
.L_x_613:
        /* <DEDUP_REMOVED lines=66> */
.L_x_616:
[----:B------:R-:W-:Y:S05]  /*1dc0*/  BSYNC B0 ;  /* 0x0000000000007941 */ /* 0x000fea0003800000 */
.L_x_615:
        /* <DEDUP_REMOVED lines=26> */
.L_x_618:
[----:B------:R-:W-:Y:S05]  /*1f70*/  BSYNC B0 ;  /* 0x0000000000007941 */ /* 0x000fea0003800000 */
.L_x_617:
        /* <DEDUP_REMOVED lines=25> */
.L_x_620:
[----:B------:R-:W-:Y:S05]  /*2110*/  BSYNC B0 ;  /* 0x0000000000007941 */ /* 0x000fea0003800000 */
.L_x_619:
        /* <DEDUP_REMOVED lines=30> */
.L_x_622:
[----:B------:R-:W-:Y:S05]  /*2300*/  BSYNC B0 ;  /* 0x0000000000007941 */ /* 0x000fea0003800000 */
.L_x_621:
        /* <DEDUP_REMOVED lines=15> */
[----:B-1----:R-:W1:Y:S04]  /*2400*/  LDSM.16.M88.4 R8, [R146+0x5800] ;  /* 0x005800009208783b */ /* 0x002e680000000200 */
[----:B---3--:R-:W-:Y:S04]  /*2410*/  LDSM.16.M88.4 R20, [R145] ;  /* 0x000000009114783b */ /* 0x008fe80000000200 */
[----:B------:R-:W3:Y:S04]  /*2420*/  LDSM.16.M88.4 R16, [R102+0x4000] ;  /* 0x004000006610783b */ /* 0x000ee80000000200 */
[----:B------:R-:W-:Y:S04]  /*2430*/  LDSM.16.M88.4 R44, [R139+0x4000] ;  /* 0x004000008b2c783b */ /* 0x000fe80000000200 */
[----:B------:R-:W4:Y:S04]  /*2440*/  LDSM.16.M88.4 R36, [R102+0x4800] ;  /* 0x004800006624783b */ /* 0x000f280000000200 */
[----:B------:R-:W1:Y:S04]  /*2450*/  LDSM.16.M88.4 R12, [R102+0x5000] ;  /* 0x00500000660c783b */ /* 0x000e680000000200 */
[----:B------:R-:W-:Y:S01]  /*2460*/  LDSM.16.M88.4 R80, [R142] ;  /* 0x000000008e50783b */ /* 0x000fe20000000200 */
[C---:B-----5:R-:W-:Y:S03]  /*2470*/  HMMA.16816.F32 R32, R84.reuse, R24, RZ ;  /* 0x000000185420723c */ /* 0x060fe600000018ff */
[----:B------:R-:W-:Y:S04]  /*2480*/  LDSM.16.M88.4 R48, [R102+0x5800] ;  /* 0x005800006630783b */ /* 0x000fe80000000200 */
[----:B------:R-:W-:Y:S01]  /*2490*/  LDSM.16.M88.4 R60, [R147+0x2000] ;  /* 0x00200000933c783b */ /* 0x000fe20000000200 */
[C---:B------:R-:W-:Y:S03]  /*24a0*/  HMMA.16816.F32 R40, R84.reuse, R52, RZ ;  /* 0x000000345428723c */ /* 0x040fe600000018ff */
[----:B------:R-:W-:Y:S04]  /*24b0*/  LDSM.16.M88.4 R96, [R141+0x800] ;  /* 0x000800008d60783b */ /* 0x000fe80000000200 */
[----:B------:R-:W-:Y:S01]  /*24c0*/  LDSM.16.M88.4 R56, [R102+0x6000] ;  /* 0x006000006638783b */ /* 0x000fe20000000200 */
[C---:B--2---:R-:W-:Y:S03]  /*24d0*/  HMMA.16816.F32 R72, R84.reuse, R68, RZ ;  /* 0x000000445448723c */ /* 0x044fe600000018ff */
[----:B------:R-:W-:Y:S04]  /*24e0*/  LDSM.16.M88.4 R76, [R141+0x1000] ;  /* 0x001000008d4c783b */ /* 0x000fe80000000200 */
[----:B------:R-:W-:Y:S01]  /*24f0*/  LDSM.16.M88.4 R88, [R146+0x6800] ;  /* 0x006800009258783b */ /* 0x000fe20000000200 */
[C---:B------:R-:W-:Y:S03]  /*2500*/  HMMA.16816.F32 R24, R84.reuse, R26, RZ ;  /* 0x0000001a5418723c */ /* 0x040fe600000018ff */
[----:B------:R-:W-:Y:S04]  /*2510*/  LDSM.16.M88.4 R92, [R139+0x5800] ;  /* 0x005800008b5c783b */ /* 0x000fe80000000200 */
[----:B------:R-:W0:Y:S01]  /*2520*/  LDGDEPBAR ;  /* 0x00000000000079af */ /* 0x000e220000000000 */
[C---:B------:R-:W-:Y:S08]  /*2530*/  HMMA.16816.F32 R52, R84.reuse, R54, RZ ;  /* 0x000000365434723c */ /* 0x040ff000000018ff */
[C---:B------:R-:W-:Y:S08]  /*2540*/  HMMA.16816.F32 R68, R84.reuse, R70, RZ ;  /* 0x000000465444723c */ /* 0x040ff000000018ff */
[C---:B-1----:R-:W-:Y:S08]  /*2550*/  HMMA.16816.F32 R64, R84.reuse, R8, RZ ;  /* 0x000000085440723c */ /* 0x042ff000000018ff */
[----:B------:R-:W-:Y:S01]  /*2560*/  HMMA.16816.F32 R84, R84, R10, RZ ;  /* 0x0000000a5454723c */ /* 0x000fe200000018ff */
[----:B------:R-:W1:Y:S07]  /*2570*/  LDSM.16.M88.4 R8, [R143] ;  /* 0x000000008f08783b */ /* 0x000e6e0000000200 */
[C---:B---3--:R-:W-:Y:S08]  /*2580*/  HMMA.16816.F32 R32, R20.reuse, R16, R32 ;  /* 0x000000101420723c */ /* 0x048ff00000001820 */
[C---:B------:R-:W-:Y:S01]  /*2590*/  HMMA.16816.F32 R24, R20.reuse, R18, R24 ;  /* 0x000000121418723c */ /* 0x040fe20000001818 */
[----:B------:R-:W2:Y:S07]  /*25a0*/  LDSM.16.M88.4 R16, [R141] ;  /* 0x000000008d10783b */ /* 0x000eae0000000200 */
[C---:B----4-:R-:W-:Y:S08]  /*25b0*/  HMMA.16816.F32 R40, R20.reuse, R36, R40 ;  /* 0x000000241428723c */ /* 0x050ff00000001828 */
[C---:B------:R-:W-:Y:S01]  /*25c0*/  HMMA.16816.F32 R52, R20.reuse, R38, R52 ;  /* 0x000000261434723c */ /* 0x040fe20000001834 */
[----:B------:R-:W3:Y:S07]  /*25d0*/  LDSM.16.M88.4 R36, [R139+0x4800] ;  /* 0x004800008b24783b */ /* 0x000eee0000000200 */
[----:B------:R-:W-:Y:S08]  /*25e0*/  HMMA.16816.F32 R72, R20, R12, R72 ;  /* 0x0000000c1448723c */ /* 0x000ff00000001848 */
[C---:B-1----:R-:W-:Y:S08]  /*25f0*/  HMMA.16816.F32 R32, R8.reuse, R44, R32 ;  /* 0x0000002c0820723c */ /* 0x042ff00000001820 */
[----:B------:R-:W-:Y:S01]  /*2600*/  HMMA.16816.F32 R24, R8, R46, R24 ;  /* 0x0000002e0818723c */ /* 0x000fe20000001818 */
[----:B------:R-:W-:Y:S07]  /*2610*/  LDSM.16.M88.4 R44, [R102+0x6800] ;  /* 0x00680000662c783b */ /* 0x000fee0000000200 */
[----:B------:R-:W-:Y:S01]  /*2620*/  HMMA.16816.F32 R68, R20, R14, R68 ;  /* 0x0000000e1444723c */ /* 0x000fe20000001844 */
[----:B------:R-:W1:Y:S07]  /*2630*/  LDSM.16.M88.4 R12, [R146+0x6000] ;  /* 0x00600000920c783b */ /* 0x000e6e0000000200 */
[----:B--2---:R-:W-:Y:S08]  /*2640*/  HMMA.16816.F32 R32, R80, R16, R32 ;  /* 0x000000105020723c */ /* 0x004ff00000001820 */
[C---:B------:R-:W-:Y:S08]  /*2650*/  HMMA.16816.F32 R64, R20.reuse, R48, R64 ;  /* 0x000000301440723c */ /* 0x040ff00000001840 */
[----:B------:R-:W-:Y:S01]  /*2660*/  HMMA.16816.F32 R84, R20, R50, R84 ;  /* 0x000000321454723c */ /* 0x000fe20000001854 */
[----:B------:R-:W2:Y:S04]  /*2670*/  LDSM.16.M88.4 R20, [R139+0x5000] ;  /* 0x005000008b14783b */ /* 0x000ea80000000200 */
[----:B------:R-:W4:Y:S03]  /*2680*/  LDSM.16.M88.4 R48, [R145+0x2000] ;  /* 0x002000009130783b */ /* 0x000f260000000200 */
[----:B------:R-:W-:Y:S01]  /*2690*/  HMMA.16816.F32 R24, R80, R18, R24 ;  /* 0x000000125018723c */ /* 0x000fe20000001818 */
[----:B------:R-:W-:Y:S07]  /*26a0*/  LDSM.16.M88.4 R16, [R143+0x2000] ;  /* 0x002000008f10783b */ /* 0x000fee0000000200 */
[C---:B---3--:R-:W-:Y:S08]  /*26b0*/  HMMA.16816.F32 R40, R8.reuse, R36, R40 ;  /* 0x000000240828723c */ /* 0x048ff00000001828 */
[----:B------:R-:W-:Y:S01]  /*26c0*/  HMMA.16816.F32 R52, R8, R38, R52 ;  /* 0x000000260834723c */ /* 0x000fe20000001834 */
[----:B------:R-:W3:Y:S07]  /*26d0*/  LDSM.16.M88.4 R36, [R139+0x6000] ;  /* 0x006000008b24783b */ /* 0x000eee0000000200 */
[C---:B-1----:R-:W-:Y:S08]  /*26e0*/  HMMA.16816.F32 R32, R60.reuse, R12, R32 ;  /* 0x0000000c3c20723c */ /* 0x042ff00000001820 */
[----:B------:R-:W-:Y:S01]  /*26f0*/  HMMA.16816.F32 R24, R60, R14, R24 ;  /* 0x0000000e3c18723c */ /* 0x000fe20000001818 */
[----:B------:R-:W-:Y:S07]  /*2700*/  LDSM.16.M88.4 R12, [R142+0x2000] ;  /* 0x002000008e0c783b */ /* 0x000fee0000000200 */
[----:B--2---:R-:W-:Y:S08]  /*2710*/  HMMA.16816.F32 R72, R8, R20, R72 ;  /* 0x000000140848723c */ /* 0x004ff00000001848 */
[----:B------:R-:W-:Y:S08]  /*2720*/  HMMA.16816.F32 R40, R80, R96, R40 ;  /* 0x000000605028723c */ /* 0x000ff00000001828 */
[----:B----4-:R-:W-:Y:S08]  /*2730*/  HMMA.16816.F32 R32, R48, R56, R32 ;  /* 0x000000383020723c */ /* 0x010ff00000001820 */
[----:B------:R-:W-:Y:S08]  /*2740*/  HMMA.16816.F32 R52, R80, R98, R52 ;  /* 0x000000625034723c */ /* 0x000ff00000001834 */
[----:B------:R-:W-:Y:S01]  /*2750*/  HMMA.16816.F32 R24, R48, R58, R24 ;  /* 0x0000003a3018723c */ /* 0x000fe20000001818 */
[----:B------:R-:W1:Y:S07]  /*2760*/  LDSM.16.M88.4 R56, [R146+0x7000] ;  /* 0x007000009238783b */ /* 0x000e6e0000000200 */
[----:B------:R-:W-:Y:S01]  /*2770*/  HMMA.16816.F32 R68, R8, R22, R68 ;  /* 0x000000160844723c */ /* 0x000fe20000001844 */
[----:B------:R-:W2:Y:S07]  /*2780*/  LDSM.16.M88.4 R20, [R141+0x2000] ;  /* 0x002000008d14783b */ /* 0x000eae0000000200 */
[----:B------:R-:W-:Y:S08]  /*2790*/  HMMA.16816.F32 R72, R80, R76, R72 ;  /* 0x0000004c5048723c */ /* 0x000ff00000001848 */
[----:B------:R-:W-:Y:S08]  /*27a0*/  HMMA.16816.F32 R40, R60, R88, R40 ;  /* 0x000000583c28723c */ /* 0x000ff00000001828 */
[----:B---3--:R-:W-:Y:S08]  /*27b0*/  HMMA.16816.F32 R32, R16, R36, R32 ;  /* 0x000000241020723c */ /* 0x008ff00000001820 */
[----:B------:R-:W-:Y:S01]  /*27c0*/  HMMA.16816.F32 R52, R60, R90, R52 ;  /* 0x0000005a3c34723c */ /* 0x000fe20000001834 */
[----:B------:R-:W3:Y:S07]  /*27d0*/  LDSM.16.M88.4 R88, [R141+0x1800] ;  /* 0x001800008d58783b */ /* 0x000eee0000000200 */
[----:B------:R-:W-:Y:S01]  /*27e0*/  HMMA.16816.F32 R24, R16, R38, R24 ;  /* 0x000000261018723c */ /* 0x000fe20000001818 */
[----:B------:R-:W4:Y:S07]  /*27f0*/  LDSM.16.M88.4 R36, [R102+0x7000] ;  /* 0x007000006624783b */ /* 0x000f2e0000000200 */
[----:B------:R-:W-:Y:S08]  /*2800*/  HMMA.16816.F32 R64, R8, R92, R64 ;  /* 0x0000005c0840723c */ /* 0x000ff00000001840 */
[----:B------:R-:W-:Y:S01]  /*2810*/  HMMA.16816.F32 R76, R80, R78, R68 ;  /* 0x0000004e504c723c */ /* 0x000fe20000001844 */
[----:B------:R-:W-:Y:S07]  /*2820*/  LDSM.16.M88.4 R68, [R141+0x2800] ;  /* 0x002800008d44783b */ /* 0x000fee0000000200 */
[----:B-1----:R-:W-:Y:S08]  /*2830*/  HMMA.16816.F32 R72, R60, R56, R72 ;  /* 0x000000383c48723c */ /* 0x002ff00000001848 */
[----:B------:R-:W-:Y:S08]  /*2840*/  HMMA.16816.F32 R40, R48, R44, R40 ;  /* 0x0000002c3028723c */ /* 0x000ff00000001828 */
[----:B--2---:R-:W-:Y:S08]  /*2850*/  HMMA.16816.F32 R32, R12, R20, R32 ;  /* 0x000000140c20723c */ /* 0x004ff00000001820 */
[----:B------:R-:W-:Y:S01]  /*2860*/  HMMA.16816.F32 R52, R48, R46, R52 ;  /* 0x0000002e3034723c */ /* 0x000fe20000001834 */
[----:B------:R-:W1:Y:S07]  /*2870*/  LDSM.16.M88.4 R44, [R146+0x7800] ;  /* 0x00780000922c783b */ /* 0x000e6e0000000200 */
[----:B------:R-:W-:Y:S01]  /*2880*/  HMMA.16816.F32 R84, R8, R94, R84 ;  /* 0x0000005e0854723c */ /* 0x000fe20000001854 */
[----:B------:R-:W2:Y:S07]  /*2890*/  LDSM.16.M88.4 R8, [R139+0x6800] ;  /* 0x006800008b08783b */ /* 0x000eae0000000200 */
[----:B---3--:R-:W-:Y:S01]  /*28a0*/  HMMA.16816.F32 R64, R80, R88, R64 ;  /* 0x000000585040723c */ /* 0x008fe20000001840 */
[----:B------:R-:W-:-:S02]  /*28b0*/  FMUL.FTZ R3, R32, c[0x0][0x2ec] ;  /* 0x0000bb0020037a20 */ /* 0x000fc40000410000 */
[----:B------:R-:W-:Y:S02]  /*28c0*/  FMUL.FTZ R6, R33, c[0x0][0x2ec] ;  /* 0x0000bb0021067a20 */ /* 0x000fe40000410000 */
[----:B------:R-:W-:Y:S02]  /*28d0*/  FMUL.FTZ R5, R34, c[0x0][0x2ec] ;  /* 0x0000bb0022057a20 */ /* 0x000fe40000410000 */
[----:B------:R-:W-:Y:S01]  /*28e0*/  MUFU.TANH R3, R3 ;  /* 0x0000000300037308 */ /* 0x000fe20000002400 */
[----:B------:R-:W-:Y:S01]  /*28f0*/  HMMA.16816.F32 R24, R12, R22, R24 ;  /* 0x000000160c18723c */ /* 0x000fe20000001818 */
[----:B------:R-:W-:Y:S06]  /*2900*/  LDSM.16.M88.4 R20, [R139+0x7000] ;  /* 0x007000008b14783b */ /* 0x000fec0000000200 */
[----:B------:R-:W3:Y:S01]  /*2910*/  MUFU.TANH R6, R6 ;  /* 0x0000000600067308 */ /* 0x000ee20000002400 */
[----:B------:R-:W-:Y:S07]  /*2920*/  HMMA.16816.F32 R76, R60, R58, R76 ;  /* 0x0000003a3c4c723c */ /* 0x000fee000000184c */
[----:B------:R-:W-:Y:S01]  /*2930*/  MUFU.TANH R5, R5 ;  /* 0x0000000500057308 */ /* 0x000fe20000002400 */
[----:B----4-:R-:W-:Y:S07]  /*2940*/  HMMA.16816.F32 R72, R48, R36, R72 ;  /* 0x000000243048723c */ /* 0x010fee0000001848 */
[----:B------:R-:W-:Y:S01]  /*2950*/  FMUL.FTZ R36, R35, c[0x0][0x2ec] ;  /* 0x0000bb0023247a20 */ /* 0x000fe20000410000 */
[----:B------:R-:W-:Y:S01]  /*2960*/  HMMA.16816.F32 R84, R80, R90, R84 ;  /* 0x0000005a5054723c */ /* 0x000fe20000001854 */
[----:B------:R-:W4:Y:S01]  /*2970*/  LDSM.16.M88.4 R32, [R102+0x7800] ;  /* 0x007800006620783b */ /* 0x000f220000000200 */
[----:B------:R-:W-:-:S02]  /*2980*/  FMUL.FTZ R24, R24, c[0x0][0x2ec] ;  /* 0x0000bb0018187a20 */ /* 0x000fc40000410000 */
[----:B------:R-:W-:Y:S01]  /*2990*/  FMUL.FTZ R25, R25, c[0x0][0x2ec] ;  /* 0x0000bb0019197a20 */ /* 0x000fe20000410000 */
[----:B------:R-:W5:Y:S01]  /*29a0*/  MUFU.TANH R36, R36 ;  /* 0x0000002400247308 */ /* 0x000f620000002400 */
[----:B------:R-:W-:Y:S02]  /*29b0*/  FMUL.FTZ R26, R26, c[0x0][0x2ec] ;  /* 0x0000bb001a1a7a20 */ /* 0x000fe40000410000 */
[----:B-1----:R-:W-:Y:S05]  /*29c0*/  HMMA.16816.F32 R64, R60, R44, R64 ;  /* 0x0000002c3c40723c */ /* 0x002fea0000001840 */
[----:B------:R-:W1:Y:S03]  /*29d0*/  MUFU.TANH R37, R24 ;  /* 0x0000001800257308 */ /* 0x000e660000002400 */
[----:B------:R-:W-:Y:S05]  /*29e0*/  HMMA.16816.F32 R76, R48, R38, R76 ;  /* 0x00000026304c723c */ /* 0x000fea000000184c */
[----:B------:R-:W-:Y:S02]  /*29f0*/  MUFU.TANH R56, R25 ;  /* 0x0000001900387308 */ /* 0x000fe40000002400 */
[----:B------:R-:W-:Y:S01]  /*2a00*/  FMUL.FTZ R39, R27, c[0x0][0x2ec] ;  /* 0x0000bb001b277a20 */ /* 0x000fe20000410000 */
[----:B------:R-:W-:Y:S05]  /*2a10*/  HMMA.16816.F32 R84, R60, R46, R84 ;  /* 0x0000002e3c54723c */ /* 0x000fea0000001854 */
[----:B------:R1:W1:Y:S03]  /*2a20*/  MUFU.TANH R38, R26 ;  /* 0x0000001a00267308 */ /* 0x0002660000002400 */
[C---:B--2---:R-:W-:Y:S05]  /*2a30*/  HMMA.16816.F32 R40, R16.reuse, R8, R40 ;  /* 0x000000081028723c */ /* 0x044fea0000001828 */
[----:B------:R-:W2:Y:S03]  /*2a40*/  MUFU.TANH R39, R39 ;  /* 0x0000002700277308 */ /* 0x000ea60000002400 */
[----:B------:R-:W-:Y:S01]  /*2a50*/  HMMA.16816.F32 R52, R16, R10, R52 ;  /* 0x0000000a1034723c */ /* 0x000fe20000001834 */
[----:B------:R-:W-:Y:S04]  /*2a60*/  LDSM.16.M88.4 R8, [R141+0x3000] ;  /* 0x003000008d08783b */ /* 0x000fe80000000200 */
[----:B-1----:R-:W1:Y:S03]  /*2a70*/  LDSM.16.M88.4 R24, [R139+0x7800] ;  /* 0x007800008b18783b */ /* 0x002e660000000200 */
[----:B----4-:R-:W-:Y:S08]  /*2a80*/  HMMA.16816.F32 R64, R48, R32, R64 ;  /* 0x000000203040723c */ /* 0x010ff00000001840 */
[C---:B------:R-:W-:Y:S08]  /*2a90*/  HMMA.16816.F32 R72, R16.reuse, R20, R72 ;  /* 0x000000141048723c */ /* 0x040ff00000001848 */
[----:B------:R-:W-:Y:S01]  /*2aa0*/  HMMA.16816.F32 R76, R16, R22, R76 ;  /* 0x00000016104c723c */ /* 0x000fe2000000184c */
[----:B------:R-:W4:Y:S01]  /*2ab0*/  LDSM.16.M88.4 R20, [R141+0x3800] ;  /* 0x003800008d14783b */ /* 0x000f220000000200 */
[----:B------:R-:W-:-:S06]  /*2ac0*/  DEPBAR.LE SB0, 0x0 ;  /* 0x000080000000791a */ /* 0x000fcc0000000000 */
[----:B------:R-:W-:Y:S08]  /*2ad0*/  HMMA.16816.F32 R84, R48, R34, R84 ;  /* 0x000000223054723c */ /* 0x000ff00000001854 */
[----:B------:R-:W-:Y:S08]  /*2ae0*/  HMMA.16816.F32 R40, R12, R68, R40 ;  /* 0x000000440c28723c */ /* 0x000ff00000001828 */
[----:B-1----:R-:W-:Y:S08]  /*2af0*/  HMMA.16816.F32 R64, R16, R24, R64 ;  /* 0x000000181040723c */ /* 0x002ff00000001840 */
[----:B------:R-:W-:Y:S08]  /*2b00*/  HMMA.16816.F32 R52, R12, R70, R52 ;  /* 0x000000460c34723c */ /* 0x000ff00000001834 */
[----:B------:R-:W-:Y:S01]  /*2b10*/  HMMA.16816.F32 R84, R16, R26, R84 ;  /* 0x0000001a1054723c */ /* 0x000fe20000001854 */
[----:B------:R-:W-:-:S02]  /*2b20*/  FMUL.FTZ R40, R40, c[0x0][0x2ec] ;  /* 0x0000bb0028287a20 */ /* 0x000fc40000410000 */
[----:B------:R-:W-:Y:S02]  /*2b30*/  FMUL.FTZ R41, R41, c[0x0][0x2ec] ;  /* 0x0000bb0029297a20 */ /* 0x000fe40000410000 */
[----:B------:R-:W-:Y:S02]  /*2b40*/  FMUL.FTZ R42, R42, c[0x0][0x2ec] ;  /* 0x0000bb002a2a7a20 */ /* 0x000fe40000410000 */
[----:B------:R-:W-:Y:S01]  /*2b50*/  FMUL.FTZ R43, R43, c[0x0][0x2ec] ;  /* 0x0000bb002b2b7a20 */ /* 0x000fe20000410000 */
[----:B------:R-:W-:Y:S01]  /*2b60*/  HMMA.16816.F32 R76, R12, R10, R76 ;  /* 0x0000000a0c4c723c */ /* 0x000fe2000000184c */
[----:B------:R-:W1:Y:S01]  /*2b70*/  MUFU.TANH R40, R40 ;  /* 0x0000002800287308 */ /* 0x000e620000002400 */
[----:B------:R-:W-:-:S05]  /*2b80*/  IADD3 R18, R100, 0x31, RZ ;  /* 0x0000003164127810 */ /* 0x000fca0007ffe0ff */
[----:B------:R-:W-:Y:S01]  /*2b90*/  IADD3 R11, R31, 0x8, RZ ;  /* 0x000000081f0b7810 */ /* 0x000fe20007ffe0ff */
[C---:B------:R-:W-:Y:S01]  /*2ba0*/  HMMA.16816.F32 R72, R12.reuse, R8, R72 ;  /* 0x000000080c48723c */ /* 0x040fe20000001848 */
[----:B------:R-:W-:Y:S01]  /*2bb0*/  IADD3 R10, R100, 0x1, RZ ;  /* 0x00000001640a7810 */ /* 0x000fe20007ffe0ff */
[----:B------:R-:W-:Y:S01]  /*2bc0*/  MUFU.TANH R41, R41 ;  /* 0x0000002900297308 */ /* 0x000fe20000002400 */
[----:B------:R-:W-:Y:S01]  /*2bd0*/  IMNMX R102, R11, R30, PT ;  /* 0x0000001e0b667217 */ /* 0x000fe20003800200 */
[----:B------:R-:W-:Y:S01]  /*2be0*/  FMUL.FTZ R32, R54, c[0x0][0x2ec] ;  /* 0x0000bb0036207a20 */ /* 0x000fe20000410000 */
[C---:B------:R-:W-:Y:S01]  /*2bf0*/  ISETP.GE.AND P6, PT, R10.reuse, R103, PT ;  /* 0x000000670a00720c */ /* 0x040fe20003fc6270 */
[----:B------:R-:W-:Y:S01]  /*2c00*/  FMUL.FTZ R33, R55, c[0x0][0x2ec] ;  /* 0x0000bb0037217a20 */ /* 0x000fe20000410000 */
[----:B------:R-:W-:Y:S01]  /*2c10*/  ISETP.GE.AND P2, PT, R10, R102, PT ;  /* 0x000000660a00720c */ /* 0x000fe20003f46270 */
[----:B----4-:R-:W-:Y:S01]  /*2c20*/  HMMA.16816.F32 R64, R12, R20, R64 ;  /* 0x000000140c40723c */ /* 0x010fe20000001840 */
[----:B------:R-:W-:Y:S01]  /*2c30*/  FMUL.FTZ R8, R52, c[0x0][0x2ec] ;  /* 0x0000bb0034087a20 */ /* 0x000fe20000410000 */
[----:B------:R-:W4:Y:S01]  /*2c40*/  MUFU.TANH R42, R42 ;  /* 0x0000002a002a7308 */ /* 0x000f220000002400 */
[----:B------:R-:W-:Y:S01]  /*2c50*/  IADD3 R10, R100, 0x8, RZ ;  /* 0x00000008640a7810 */ /* 0x000fe20007ffe0ff */
[----:B------:R-:W-:Y:S01]  /*2c60*/  FMUL.FTZ R9, R53, c[0x0][0x2ec] ;  /* 0x0000bb0035097a20 */ /* 0x000fe20000410000 */
[----:B---3--:R-:W-:-:S02]  /*2c70*/  FSEL R19, R6, -INF , !P6 ;  /* 0xff80000006137808 */ /* 0x008fc40007000000 */
[-C--:B------:R-:W-:Y:S01]  /*2c80*/  ISETP.GE.AND P4, PT, R10, R103.reuse, PT ;  /* 0x000000670a00720c */ /* 0x080fe20003f86270 */
[----:B------:R-:W-:Y:S01]  /*2c90*/  HMMA.16816.F32 R84, R12, R22, R84 ;  /* 0x000000160c54723c */ /* 0x000fe20000001854 */
[----:B------:R-:W-:Y:S01]  /*2ca0*/  FMUL.FTZ R24, R76, c[0x0][0x2ec] ;  /* 0x0000bb004c187a20 */ /* 0x000fe20000410000 */
[----:B------:R-:W3:Y:S01]  /*2cb0*/  MUFU.TANH R8, R8 ;  /* 0x0000000800087308 */ /* 0x000ee20000002400 */
[C---:B------:R-:W-:Y:S01]  /*2cc0*/  IADD3 R11, R100.reuse, 0x9, RZ ;  /* 0x00000009640b7810 */ /* 0x040fe20007ffe0ff */
[----:B------:R-:W-:Y:S01]  /*2cd0*/  FMUL.FTZ R25, R77, c[0x0][0x2ec] ;  /* 0x0000bb004d197a20 */ /* 0x000fe20000410000 */
[----:B------:R-:W-:Y:S01]  /*2ce0*/  IADD3 R6, R100, 0x11, RZ ;  /* 0x0000001164067810 */ /* 0x000fe20007ffe0ff */
[----:B------:R-:W-:Y:S01]  /*2cf0*/  FMUL.FTZ R26, R78, c[0x0][0x2ec] ;  /* 0x0000bb004e1a7a20 */ /* 0x000fe20000410000 */
[-C--:B------:R-:W-:Y:S01]  /*2d00*/  ISETP.GE.AND P0, PT, R10, R102.reuse, PT ;  /* 0x000000660a00720c */ /* 0x080fe20003f06270 */
[----:B------:R-:W-:Y:S01]  /*2d10*/  FMUL.FTZ R72, R72, c[0x0][0x2ec] ;  /* 0x0000bb0048487a20 */ /* 0x000fe20000410000 */
[----:B------:R-:W-:Y:S01]  /*2d20*/  IADD3 R10, R100, 0x10, RZ ;  /* 0x00000010640a7810 */ /* 0x000fe20007ffe0ff */
[----:B------:R-:W1:Y:S01]  /*2d30*/  MUFU.TANH R43, R43 ;  /* 0x0000002b002b7308 */ /* 0x000e620000002400 */
[----:B-----5:R-:W-:Y:S01]  /*2d40*/  FSEL R36, R36, -INF , !P2 ;  /* 0xff80000024247808 */ /* 0x020fe20005000000 */
[----:B------:R-:W-:Y:S01]  /*2d50*/  FMUL.FTZ R73, R73, c[0x0][0x2ec] ;  /* 0x0000bb0049497a20 */ /* 0x000fe20000410000 */
[----:B------:R-:W-:Y:S01]  /*2d60*/  FSEL R37, R37, -INF , !P4 ;  /* 0xff80000025257808 */ /* 0x000fe20006000000 */
[----:B------:R-:W-:Y:S01]  /*2d70*/  FMUL.FTZ R74, R74, c[0x0][0x2ec] ;  /* 0x0000bb004a4a7a20 */ /* 0x000fe20000410000 */
[-C--:B------:R-:W-:Y:S01]  /*2d80*/  ISETP.GE.AND P3, PT, R11, R103.reuse, PT ;  /* 0x000000670b00720c */ /* 0x080fe20003f66270 */
[----:B------:R-:W-:Y:S01]  /*2d90*/  FMUL.FTZ R67, R67, c[0x0][0x2ec] ;  /* 0x0000bb0043437a20 */ /* 0x000fe20000410000 */
[CC--:B------:R-:W-:Y:S01]  /*2da0*/  ISETP.GE.AND P2, PT, R6.reuse, R103.reuse, PT ;  /* 0x000000670600720c */ /* 0x0c0fe20003f46270 */
[----:B------:R-:W5:Y:S01]  /*2db0*/  MUFU.TANH R32, R32 ;  /* 0x0000002000207308 */ /* 0x000f620000002400 */
[-C--:B------:R-:W-:Y:S01]  /*2dc0*/  ISETP.GE.AND P4, PT, R6, R102.reuse, PT ;  /* 0x000000660600720c */ /* 0x080fe20003f86270 */
[----:B------:R-:W-:Y:S01]  /*2dd0*/  FMUL.FTZ R75, R75, c[0x0][0x2ec] ;  /* 0x0000bb004b4b7a20 */ /* 0x000fe20000410000 */
[----:B------:R-:W-:Y:S01]  /*2de0*/  IADD3 R6, R100, 0x18, RZ ;  /* 0x0000001864067810 */ /* 0x000fe20007ffe0ff */
[----:B------:R-:W-:Y:S01]  /*2df0*/  FMUL.FTZ R16, R79, c[0x0][0x2ec] ;  /* 0x0000bb004f107a20 */ /* 0x000fe20000410000 */
[-C--:B------:R-:W-:Y:S01]  /*2e00*/  ISETP.GE.AND P5, PT, R11, R102.reuse, PT ;  /* 0x000000660b00720c */ /* 0x080fe20003fa6270 */
[----:B------:R-:W-:Y:S01]  /*2e10*/  FMUL.FTZ R64, R64, c[0x0][0x2ec] ;  /* 0x0000bb0040407a20 */ /* 0x000fe20000410000 */
[CC--:B------:R-:W-:Y:S01]  /*2e20*/  ISETP.GE.AND P1, PT, R10.reuse, R103.reuse, PT ;  /* 0x000000670a00720c */ /* 0x0c0fe20003f26270 */
[----:B------:R-:W1:Y:S01]  /*2e30*/  MUFU.TANH R9, R9 ;  /* 0x0000000900097308 */ /* 0x000e620000002400 */
[-C--:B------:R-:W-:Y:S01]  /*2e40*/  ISETP.GE.AND P6, PT, R10, R102.reuse, PT ;  /* 0x000000660a00720c */ /* 0x080fe20003fc6270 */
[----:B------:R-:W-:Y:S01]  /*2e50*/  FMUL.FTZ R65, R65, c[0x0][0x2ec] ;  /* 0x0000bb0041417a20 */ /* 0x000fe20000410000 */
[----:B------:R-:W-:Y:S01]  /*2e60*/  IADD3 R10, R100, 0x19, RZ ;  /* 0x00000019640a7810 */ /* 0x000fe20007ffe0ff */
[----:B------:R-:W-:Y:S01]  /*2e70*/  FMUL.FTZ R66, R66, c[0x0][0x2ec] ;  /* 0x0000bb0042427a20 */ /* 0x000fe20000410000 */
[----:B------:R-:W-:Y:S01]  /*2e80*/  FSEL R38, R38, -INF , !P0 ;  /* 0xff80000026267808 */ /* 0x000fe20004000000 */
[----:B------:R-:W-:Y:S01]  /*2e90*/  FMUL.FTZ R84, R84, c[0x0][0x2ec] ;  /* 0x0000bb0054547a20 */ /* 0x000fe20000410000 */
[----:B------:R-:W-:Y:S01]  /*2ea0*/  FSEL R21, R56, -INF , !P3 ;  /* 0xff80000038157808 */ /* 0x000fe20005800000 */
[----:B------:R-:W3:Y:S01]  /*2eb0*/  MUFU.TANH R24, R24 ;  /* 0x0000001800187308 */ /* 0x000ee20000002400 */
[----:B------:R-:W-:Y:S01]  /*2ec0*/  IADD3 R11, R100, 0x20, RZ ;  /* 0x00000020640b7810 */ /* 0x000fe20007ffe0ff */
[----:B------:R-:W-:Y:S01]  /*2ed0*/  FMUL.FTZ R85, R85, c[0x0][0x2ec] ;  /* 0x0000bb0055557a20 */ /* 0x000fe20000410000 */
[----:B------:R-:W-:Y:S01]  /*2ee0*/  ISETP.GE.AND P0, PT, R6, R103, PT ;  /* 0x000000670600720c */ /* 0x000fe20003f06270 */
[----:B------:R-:W-:Y:S01]  /*2ef0*/  FMUL.FTZ R86, R86, c[0x0][0x2ec] ;  /* 0x0000bb0056567a20 */ /* 0x000fe20000410000 */
[----:B------:R-:W-:Y:S01]  /*2f00*/  ISETP.GE.AND P3, PT, R6, R102, PT ;  /* 0x000000660600720c */ /* 0x000fe20003f66270 */
[----:B------:R-:W-:Y:S01]  /*2f10*/  FMUL.FTZ R87, R87, c[0x0][0x2ec] ;  /* 0x0000bb0057577a20 */ /* 0x000fe20000410000 */
[----:B--2---:R-:W-:Y:S01]  /*2f20*/  FSEL R6, R39, -INF , !P5 ;  /* 0xff80000027067808 */ /* 0x004fe20006800000 */
[----:B------:R-:W2:Y:S01]  /*2f30*/  MUFU.TANH R33, R33 ;  /* 0x0000002100217308 */ /* 0x000ea20000002400 */
[----:B-1----:R-:W-:-:S02]  /*2f40*/  FSEL R17, R40, -INF , !P1 ;  /* 0xff80000028117808 */ /* 0x002fc40004800000 */
[CC--:B------:R-:W-:Y:S02]  /*2f50*/  ISETP.GE.AND P5, PT, R10.reuse, R103.reuse, PT ;  /* 0x000000670a00720c */ /* 0x0c0fe40003fa6270 */
[----:B------:R-:W-:Y:S02]  /*2f60*/  ISETP.GE.AND P1, PT, R10, R102, PT ;  /* 0x000000660a00720c */ /* 0x000fe40003f26270 */
[----:B----4-:R-:W-:Y:S01]  /*2f70*/  FSEL R14, R42, -INF , !P6 ;  /* 0xff8000002a0e7808 */ /* 0x010fe20007000000 */
[----:B------:R-:W1:Y:S01]  /*2f80*/  MUFU.TANH R117, R72 ;  /* 0x0000004800757308 */ /* 0x000e620000002400 */
[----:B------:R-:W-:Y:S02]  /*2f90*/  FSEL R13, R41, -INF , !P2 ;  /* 0xff800000290d7808 */ /* 0x000fe40005000000 */
[----:B------:R-:W-:Y:S02]  /*2fa0*/  IADD3 R10, R100, 0x21, RZ ;  /* 0x00000021640a7810 */ /* 0x000fe40007ffe0ff */
[----:B------:R-:W-:-:S02]  /*2fb0*/  ISETP.GE.AND P6, PT, R11, R103, PT ;  /* 0x000000670b00720c */ /* 0x000fc40003fc6270 */
[-C--:B------:R-:W-:Y:S01]  /*2fc0*/  ISETP.GE.AND P2, PT, R11, R102.reuse, PT ;  /* 0x000000660b00720c */ /* 0x080fe20003f46270 */
[----:B------:R-:W4:Y:S01]  /*2fd0*/  MUFU.TANH R116, R67 ;  /* 0x0000004300747308 */ /* 0x000f220000002400 */
[----:B---3--:R-:W-:Y:S02]  /*2fe0*/  FSEL R11, R8, -INF , !P0 ;  /* 0xff800000080b7808 */ /* 0x008fe40004000000 */
[----:B------:R-:W-:Y:S02]  /*2ff0*/  IADD3 R8, R100, 0x28, RZ ;  /* 0x0000002864087810 */ /* 0x000fe40007ffe0ff */
[----:B------:R-:W-:Y:S02]  /*3000*/  FSEL R12, R43, -INF , !P4 ;  /* 0xff8000002b0c7808 */ /* 0x000fe40006000000 */
[C---:B------:R-:W-:Y:S01]  /*3010*/  ISETP.GE.AND P4, PT, R10.reuse, R103, PT ;  /* 0x000000670a00720c */ /* 0x040fe20003f86270 */
[----:B------:R-:W-:Y:S01]  /*3020*/  MUFU.TANH R115, R73 ;  /* 0x0000004900737308 */ /* 0x000fe20000002400 */
[----:B------:R-:W-:-:S02]  /*3030*/  ISETP.GE.AND P0, PT, R10, R102, PT ;  /* 0x000000660a00720c */ /* 0x000fc40003f06270 */
[----:B-----5:R-:W-:Y:S02]  /*3040*/  FSEL R10, R32, -INF , !P3 ;  /* 0xff800000200a7808 */ /* 0x020fe40005800000 */
[----:B------:R-:W-:Y:S02]  /*3050*/  ISETP.GE.AND P3, PT, R8, R103, PT ;  /* 0x000000670800720c */ /* 0x000fe40003f66270 */
[----:B------:R-:W-:Y:S01]  /*3060*/  IADD3 R15, R100, 0x29, RZ ;  /* 0x00000029640f7810 */ /* 0x000fe20007ffe0ff */
[----:B------:R-:W3:Y:S01]  /*3070*/  MUFU.TANH R132, R74 ;  /* 0x0000004a00847308 */ /* 0x000ee20000002400 */
[----:B------:R-:W-:Y:S02]  /*3080*/  FSEL R9, R9, -INF , !P5 ;  /* 0xff80000009097808 */ /* 0x000fe40006800000 */
[----:B------:R-:W-:Y:S02]  /*3090*/  ISETP.GE.AND P5, PT, R8, R102, PT ;  /* 0x000000660800720c */ /* 0x000fe40003fa6270 */
[----:B------:R-:W-:-:S02]  /*30a0*/  FSEL R27, R24, -INF , !P3 ;  /* 0xff800000181b7808 */ /* 0x000fc40005800000 */
[----:B--2---:R-:W-:Y:S01]  /*30b0*/  FSEL R8, R33, -INF , !P1 ;  /* 0xff80000021087808 */ /* 0x004fe20004800000 */
[----:B------:R-:W2:Y:S01]  /*30c0*/  MUFU.TANH R126, R75 ;  /* 0x0000004b007e7308 */ /* 0x000ea20000002400 */
[----:B-1----:R-:W-:Y:S02]  /*30d0*/  FSEL R117, R117, -INF , !P6 ;  /* 0xff80000075757808 */ /* 0x002fe40007000000 */
[-C--:B------:R-:W-:Y:S02]  /*30e0*/  ISETP.GE.AND P3, PT, R18, R102.reuse, PT ;  /* 0x000000661200720c */ /* 0x080fe40003f66270 */
[C---:B------:R-:W-:Y:S02]  /*30f0*/  ISETP.GE.AND P1, PT, R15.reuse, R103, PT ;  /* 0x000000670f00720c */ /* 0x040fe40003f26270 */
[----:B------:R-:W-:Y:S01]  /*3100*/  ISETP.GE.AND P6, PT, R15, R102, PT ;  /* 0x000000660f00720c */ /* 0x000fe20003fc6270 */
[----:B------:R-:W1:Y:S01]  /*3110*/  MUFU.TANH R25, R25 ;  /* 0x0000001900197308 */ /* 0x000e620000002400 */
[----:B------:R-:W-:-:S02]  /*3120*/  IADD3 R15, R100, 0x30, RZ ;  /* 0x00000030640f7810 */ /* 0x000fc40007ffe0ff */
[----:B----4-:R-:W-:Y:S02]  /*3130*/  FSEL R116, R116, -INF , !P3 ;  /* 0xff80000074747808 */ /* 0x010fe40005800000 */
[----:B---3--:R-:W-:Y:S02]  /*3140*/  FSEL R132, R132, -INF , !P2 ;  /* 0xff80000084847808 */ /* 0x008fe40005000000 */
[----:B------:R-:W-:Y:S01]  /*3150*/  FSEL R115, R115, -INF , !P4 ;  /* 0xff80000073737808 */ /* 0x000fe20006000000 */
[----:B------:R-:W3:Y:S01]  /*3160*/  MUFU.TANH R26, R26 ;  /* 0x0000001a001a7308 */ /* 0x000ee20000002400 */
[----:B------:R-:W-:Y:S02]  /*3170*/  ISETP.GE.AND P3, PT, R101, 0x2, PT ;  /* 0x000000026500780c */ /* 0x000fe40003f66270 */
[C---:B------:R-:W-:Y:S02]  /*3180*/  ISETP.GE.AND P2, PT, R15.reuse, R103, PT ;  /* 0x000000670f00720c */ /* 0x040fe40003f46270 */
[----:B------:R-:W-:-:S02]  /*3190*/  ISETP.GE.AND P4, PT, R15, R102, PT ;  /* 0x000000660f00720c */ /* 0x000fc40003f86270 */
[----:B------:R-:W-:Y:S01]  /*31a0*/  IADD3 R15, R100, 0x38, RZ ;  /* 0x00000038640f7810 */ /* 0x000fe20007ffe0ff */
[----:B------:R-:W4:Y:S01]  /*31b0*/  MUFU.TANH R16, R16 ;  /* 0x0000001000107308 */ /* 0x000f220000002400 */
[----:B--2---:R-:W-:Y:S02]  /*31c0*/  FSEL R126, R126, -INF , !P0 ;  /* 0xff8000007e7e7808 */ /* 0x004fe40004000000 */
[----:B-1----:R-:W-:Y:S02]  /*31d0*/  FSEL R25, R25, -INF , !P1 ;  /* 0xff80000019197808 */ /* 0x002fe40004800000 */
[----:B------:R-:W-:Y:S02]  /*31e0*/  ISETP.GE.AND P0, PT, R18, R103, PT ;  /* 0x000000671200720c */ /* 0x000fe40003f06270 */
[----:B------:R-:W-:Y:S01]  /*31f0*/  ISETP.GE.AND P1, PT, R15, R102, PT ;  /* 0x000000660f00720c */ /* 0x000fe20003f26270 */
[----:B------:R-:W1:Y:S01]  /*3200*/  MUFU.TANH R127, R64 ;  /* 0x00000040007f7308 */ /* 0x000e620000002400 */
[----:B---3--:R-:W-:-:S02]  /*3210*/  FSEL R26, R26, -INF , !P5 ;  /* 0xff8000001a1a7808 */ /* 0x008fc40006800000 */
[----:B------:R-:W-:Y:S02]  /*3220*/  ISETP.GE.AND P5, PT, R15, R103, PT ;  /* 0x000000670f00720c */ /* 0x000fe40003fa6270 */
[----:B------:R-:W-:-:S03]  /*3230*/  IADD3 R15, R100, 0x39, RZ ;  /* 0x00000039640f7810 */ /* 0x000fc60007ffe0ff */
[----:B------:R-:W2:Y:S01]  /*3240*/  MUFU.TANH R122, R65 ;  /* 0x00000041007a7308 */ /* 0x000ea20000002400 */
[----:B----4-:R-:W-:Y:S02]  /*3250*/  FSEL R24, R16, -INF , !P6 ;  /* 0xff80000010187808 */ /* 0x010fe40007000000 */
[----:B------:R-:W-:-:S04]  /*3260*/  ISETP.GE.AND P6, PT, R100, R103, PT ;  /* 0x000000676400720c */ /* 0x000fc80003fc6270 */
[----:B------:R-:W-:Y:S01]  /*3270*/  FSEL R3, R3, -INF , !P6 ;  /* 0xff80000003037808 */ /* 0x000fe20007000000 */
[----:B------:R-:W3:Y:S01]  /*3280*/  MUFU.TANH R120, R66 ;  /* 0x0000004200787308 */ /* 0x000ee20000002400 */
[----:B-1----:R-:W-:Y:S01]  /*3290*/  FSEL R127, R127, -INF , !P2 ;  /* 0xff8000007f7f7808 */ /* 0x002fe20005000000 */
[----:B------:R-:W-:Y:S01]  /*32a0*/  BAR.SYNC.DEFER_BLOCKING 0x0 ;  /* 0x0000000000007b1d */ /* 0x000fe20000010000 */
[----:B------:R-:W-:-:S04]  /*32b0*/  ISETP.GE.AND P2, PT, R100, R102, PT ;  /* 0x000000666400720c */ /* 0x000fc80003f46270 */
[----:B------:R-:W-:Y:S01]  /*32c0*/  FSEL R5, R5, -INF , !P2 ;  /* 0xff80000005057808 */ /* 0x000fe20005000000 */
[----:B------:R-:W1:Y:S01]  /*32d0*/  MUFU.TANH R121, R84 ;  /* 0x0000005400797308 */ /* 0x000e620000002400 */
[----:B--2---:R-:W-:Y:S02]  /*32e0*/  FSEL R122, R122, -INF , !P0 ;  /* 0xff8000007a7a7808 */ /* 0x004fe40004000000 */
[----:B------:R-:W-:-:S05]  /*32f0*/  ISETP.GE.AND P0, PT, R15, R102, PT ;  /* 0x000000660f00720c */ /* 0x000fca0003f06270 */
[----:B------:R-:W2:Y:S01]  /*3300*/  MUFU.TANH R119, R85 ;  /* 0x0000005500777308 */ /* 0x000ea20000002400 */
[----:B---3--:R-:W-:Y:S02]  /*3310*/  FSEL R120, R120, -INF , !P4 ;  /* 0xff80000078787808 */ /* 0x008fe40006000000 */
[----:B------:R-:W-:-:S05]  /*3320*/  ISETP.GE.AND P4, PT, R15, R103, PT ;  /* 0x000000670f00720c */ /* 0x000fca0003f86270 */
        /* <DEDUP_REMOVED lines=40> */
[----:B------:R-:W-:Y:S01]  /*35b0*/  @!P2 LEA.HI.X R33, R16, c[0x0][0x16c], R15, 0x1, P6 ;  /* 0x00005b001021aa11 */ /* 0x000fe200030f0c0f */
[----:B------:R1:W-:Y:S01]  /*35c0*/  @P2 STS.128 [R155+0x4800], RZ ;  /* 0x004800ff9b002388 */ /* 0x0003e20000000c00 */
[----:B------:R-:W-:-:S03]  /*35d0*/  @!P2 LEA R40, P4, R7, c[0x0][0x168], 0x1 ;  /* 0x00005a000728aa11 */ /* 0x000fc600078808ff */
        /* <DEDUP_REMOVED lines=8> */
[----:B------:R1:W-:Y:S01]  /*3660*/  @!P1 LDGSTS.E.BYPASS.LTC128B.128 [R155+0x6800], [R30.64+0x80] ;  /* 0x068000801e9b9fae */ /* 0x0003e2000b901d46 */
[----:B--2---:R-:W-:-:S03]  /*3670*/  @!P1 LEA R34, P0, R16, c[0x0][0x168], 0x1 ;  /* 0x00005a0010229a11 */ /* 0x004fc600078008ff */
[----:B------:R1:W-:Y:S01]  /*3680*/  @P2 STS.128 [R155+0x5000], RZ ;  /* 0x005000ff9b002388 */ /* 0x0003e20000000c00 */
[--C-:B------:R-:W-:Y:S01]  /*3690*/  @!P1 LEA.HI.X R35, R16, c[0x0][0x16c], R15.reuse, 0x1, P0 ;  /* 0x00005b0010239a11 */ /* 0x100fe200000f0c0f */
[----:B------:R-:W-:Y:S02]  /*36a0*/  IMAD.X R16, R148, 0x1, R15, P5 ;  /* 0x0000000194107824 */ /* 0x000fe400028e060f */
        /* <DEDUP_REMOVED lines=23> */
.L_x_625:
[----:B------:R-:W-:Y:S05]  /*3820*/  BSYNC B0 ;  /* 0x0000000000007941 */ /* 0x000fea0003800000 */
.L_x_624:
[----:B------:R-:W0:Y:S02]  /*3830*/  LDGDEPBAR ;  /* 0x00000000000079af */ /* 0x000e240000000000 */
.L_x_623:
[----:B------:R-:W-:Y:S02]  /*3840*/  FMNMX.FTZ R16, R3, R19, !PT ;  /* 0x0000001303107209 */ /* 0x000fe40007810000 */
[----:B-1----:R-:W-:Y:S02]  /*3850*/  FMNMX.FTZ R23, R5, R36, !PT ;  /* 0x0000002405177209 */ /* 0x002fe40007810000 */
        /* <DEDUP_REMOVED lines=43> */
[----:B------:R-:W3:Y:S04]  /*3b10*/  LDSM.16.MT88.4 R48, [R138+0xa000] ;  /* 0x00a000008a30783b */ /* 0x000ee80000004200 */
[----:B------:R-:W4:Y:S01]  /*3b20*/  LDSM.16.MT88.4 R56, [R137+0xa000] ;  /* 0x00a000008938783b */ /* 0x000f220000004200 */
        /* <DEDUP_REMOVED lines=14> */
[--C-:B------:R-:W-:Y:S01]  /*3c10*/  FFMA.FTZ R29, R11, c[0x0][0x23c], -R124.reuse ;  /* 0x00008f000b1d7a23 */ /* 0x100fe2000001087c */
[----:B------:R-:W-:Y:S01]  /*3c20*/  LDSM.16.MT88.4 R20, [R136+0x8800] ;  /* 0x008800008814783b */ /* 0x000fe20000004200 */
[----:B------:R-:W-:Y:S01]  /*3c30*/  FFMA.FTZ R0, R9, c[0x0][0x23c], -R124 ;  /* 0x00008f0009007a23 */ /* 0x000fe2000001087c */
[----:B------:R-:W1:Y:S01]  /*3c40*/  MUFU.EX2 R34, R34 ;  /* 0x0000002200227308 */ /* 0x000e620000000800 */
[----:B------:R-:W-:-:S02]  /*3c50*/  FFMA.FTZ R109, R5, c[0x0][0x23c], -R113 ;  /* 0x00008f00056d7a23 */ /* 0x000fc40000010871 */
[--C-:B------:R-:W-:Y:S02]  /*3c60*/  FFMA.FTZ R106, R36, c[0x0][0x23c], -R113.reuse ;  /* 0x00008f00246a7a23 */ /* 0x100fe40000010871 */
[--C-:B------:R-:W-:Y:S02]  /*3c70*/  FFMA.FTZ R104, R38, c[0x0][0x23c], -R113.reuse ;  /* 0x00008f0026687a23 */ /* 0x100fe40000010871 */
[--C-:B------:R-:W-:Y:S01]  /*3c80*/  FFMA.FTZ R33, R6, c[0x0][0x23c], -R113.reuse ;  /* 0x00008f0006217a23 */ /* 0x100fe20000010871 */
[----:B------:R-:W-:Y:S01]  /*3c90*/  MUFU.EX2 R105, R105 ;  /* 0x0000006900697308 */ /* 0x000fe20000000800 */
[----:B------:R-:W2:Y:S01]  /*3ca0*/  LDSM.16.MT88.4 R4, [R136+0xa000] ;  /* 0x00a000008804783b */ /* 0x000ea20000004200 */
[--C-:B------:R-:W-:Y:S02]  /*3cb0*/  FFMA.FTZ R111, R14, c[0x0][0x23c], -R113.reuse ;  /* 0x00008f000e6f7a23 */ /* 0x100fe40000010871 */
[--C-:B------:R-:W-:Y:S02]  /*3cc0*/  FFMA.FTZ R32, R12, c[0x0][0x23c], -R113.reuse ;  /* 0x00008f000c207a23 */ /* 0x100fe40000010871 */
[----:B------:R-:W5:Y:S01]  /*3cd0*/  LDSM.16.MT88.4 R12, [R138+0x8800] ;  /* 0x008800008a0c783b */ /* 0x000f620000004200 */
[--C-:B------:R-:W-:Y:S01]  /*3ce0*/  FFMA.FTZ R108, R10, c[0x0][0x23c], -R113.reuse ;  /* 0x00008f000a6c7a23 */ /* 0x100fe20000010871 */
[----:B------:R-:W3:Y:S01]  /*3cf0*/  MUFU.EX2 R30, R30 ;  /* 0x0000001e001e7308 */ /* 0x000ee20000000800 */
[----:B------:R-:W-:Y:S01]  /*3d00*/  FFMA.FTZ R31, R8, c[0x0][0x23c], -R113 ;  /* 0x00008f00081f7a23 */ /* 0x000fe20000010871 */
[----:B-1----:R-:W-:Y:S01]  /*3d10*/  F2FP.PACK_AB R64, R34, R107 ;  /* 0x0000006b2240723e */ /* 0x002fe200000000ff */
[----:B------:R-:W1:Y:S01]  /*3d20*/  LDSM.16.MT88.4 R8, [R137+0x8800] ;  /* 0x008800008908783b */ /* 0x000e620000004200 */
[----:B------:R-:W-:-:S02]  /*3d30*/  FFMA.FTZ R35, R17, c[0x0][0x23c], -R124 ;  /* 0x00008f0011237a23 */ /* 0x000fc4000001087c */
[--C-:B------:R-:W-:Y:S01]  /*3d40*/  FFMA.FTZ R114, R117, c[0x0][0x23c], -R124.reuse ;  /* 0x00008f0075727a23 */ /* 0x100fe2000001087c */
[----:B------:R-:W1:Y:S01]  /*3d50*/  LDSM.16.MT88.4 R16, [R140+0x8800] ;  /* 0x008800008c10783b */ /* 0x000e620000004200 */
[----:B------:R-:W-:Y:S01]  /*3d60*/  MUFU.EX2 R109, R109 ;  /* 0x0000006d006d7308 */ /* 0x000fe20000000800 */
[--C-:B------:R-:W-:Y:S02]  /*3d70*/  FFMA.FTZ R117, R115, c[0x0][0x23c], -R124.reuse ;  /* 0x00008f0073757a23 */ /* 0x100fe4000001087c */
[--C-:B------:R-:W-:Y:S02]  /*3d80*/  FFMA.FTZ R125, R126, c[0x0][0x23c], -R113.reuse ;  /* 0x00008f007e7d7a23 */ /* 0x100fe40000010871 */
[--C-:B------:R-:W-:Y:S02]  /*3d90*/  FFMA.FTZ R115, R27, c[0x0][0x23c], -R124.reuse ;  /* 0x00008f001b737a23 */ /* 0x100fe4000001087c */
[----:B------:R-:W-:Y:S01]  /*3da0*/  FFMA.FTZ R118, R25, c[0x0][0x23c], -R124 ;  /* 0x00008f0019767a23 */ /* 0x000fe2000001087c */
[----:B------:R-:W2:Y:S01]  /*3db0*/  MUFU.EX2 R106, R106 ;  /* 0x0000006a006a7308 */ /* 0x000ea20000000800 */
[----:B---3--:R-:W-:Y:S01]  /*3dc0*/  F2FP.PACK_AB R66, R30, R105 ;  /* 0x000000691e42723e */ /* 0x008fe200000000ff */
[----:B------:R-:W-:-:S02]  /*3dd0*/  FFMA.FTZ R132, R132, c[0x0][0x23c], -R113 ;  /* 0x00008f0084847a23 */ /* 0x000fc40000010871 */
[--C-:B------:R-:W-:Y:S02]  /*3de0*/  FFMA.FTZ R126, R26, c[0x0][0x23c], -R113.reuse ;  /* 0x00008f001a7e7a23 */ /* 0x100fe40000010871 */
[--C-:B------:R-:W-:Y:S02]  /*3df0*/  FFMA.FTZ R123, R24, c[0x0][0x23c], -R113.reuse ;  /* 0x00008f00187b7a23 */ /* 0x100fe40000010871 */
[----:B------:R-:W-:Y:S01]  /*3e00*/  MUFU.EX2 R104, R104 ;  /* 0x0000006800687308 */ /* 0x000fe20000000800 */
[----:B------:R-:W-:Y:S01]  /*3e10*/  LDSM.16.MT88.4 R24, [R138+0x9000] ;  /* 0x009000008a18783b */ /* 0x000fe20000004200 */
[----:B------:R-:W-:Y:S02]  /*3e20*/  FFMA.FTZ R171, R119, c[0x0][0x23c], -R124 ;  /* 0x00008f0077ab7a23 */ /* 0x000fe4000001087c */
[--C-:B------:R-:W-:Y:S02]  /*3e30*/  FFMA.FTZ R116, R116, c[0x0][0x23c], -R113.reuse ;  /* 0x00008f0074747a23 */ /* 0x100fe40000010871 */
[----:B------:R-:W-:-:S02]  /*3e40*/  FFMA.FTZ R112, R112, c[0x0][0x23c], -R113 ;  /* 0x00008f0070707a23 */ /* 0x000fc40000010871 */
[----:B------:R-:W3:Y:S01]  /*3e50*/  MUFU.EX2 R33, R33 ;  /* 0x0000002100217308 */ /* 0x000ee20000000800 */
[----:B--2---:R-:W-:Y:S01]  /*3e60*/  F2FP.PACK_AB R65, R106, R109 ;  /* 0x0000006d6a41723e */ /* 0x004fe200000000ff */
[----:B------:R-:W-:Y:S02]  /*3e70*/  FFMA.FTZ R169, R110, c[0x0][0x23c], -R113 ;  /* 0x00008f006ea97a23 */ /* 0x000fe40000010871 */
[----:B------:R-:W-:Y:S02]  /*3e80*/  FADD.FTZ R34, R107, R34 ;  /* 0x000000226b227221 */ /* 0x000fe40000010000 */
[----:B------:R-:W-:Y:S02]  /*3e90*/  FADD.FTZ R109, R109, R106 ;  /* 0x0000006a6d6d7221 */ /* 0x000fe40000010000 */
[----:B------:R-:W-:Y:S01]  /*3ea0*/  MUFU.EX2 R35, R35 ;  /* 0x0000002300237308 */ /* 0x000fe20000000800 */
[----:B------:R-:W-:-:S04]  /*3eb0*/  FADD.FTZ R105, R105, R34 ;  /* 0x0000002269697221 */ /* 0x000fc80000010000 */
[----:B------:R-:W-:Y:S01]  /*3ec0*/  FADD.FTZ R30, R30, R105 ;  /* 0x000000691e1e7221 */ /* 0x000fe20000010000 */
[----:B---3--:R-:W-:Y:S02]  /*3ed0*/  F2FP.PACK_AB R67, R33, R104 ;  /* 0x000000682143723e */ /* 0x008fe400000000ff */
[----:B------:R-:W2:Y:S01]  /*3ee0*/  MUFU.EX2 R2, R2 ;  /* 0x0000000200027308 */ /* 0x000ea20000000800 */
        /* <DEDUP_REMOVED lines=18> */
[C---:B----4-:R-:W-:Y:S02]  /*4010*/  HMMA.16816.F32 R52, R64.reuse, R56, RZ ;  /* 0x000000384034723c */ /* 0x050fe400000018ff */
[----:B------:R-:W-:Y:S06]  /*4020*/  MUFU.EX2 R115, R115 ;  /* 0x0000007300737308 */ /* 0x000fec0000000800 */
[C---:B------:R-:W-:Y:S02]  /*4030*/  HMMA.16816.F32 R92, R64.reuse, R94, RZ ;  /* 0x0000005e405c723c */ /* 0x040fe400000018ff */
[----:B------:R-:W-:Y:S06]  /*4040*/  MUFU.EX2 R118, R118 ;  /* 0x0000007600767308 */ /* 0x000fec0000000800 */
[C---:B------:R-:W-:Y:S02]  /*4050*/  HMMA.16816.F32 R68, R64.reuse, R70, RZ ;  /* 0x000000464044723c */ /* 0x040fe400000018ff */
[----:B------:R-:W-:Y:S06]  /*4060*/  MUFU.EX2 R132, R132 ;  /* 0x0000008400847308 */ /* 0x000fec0000000800 */
[C---:B------:R-:W-:Y:S02]  /*4070*/  HMMA.16816.F32 R40, R64.reuse, R42, RZ ;  /* 0x0000002a4028723c */ /* 0x040fe400000018ff */
[----:B------:R-:W4:Y:S06]  /*4080*/  MUFU.EX2 R125, R125 ;  /* 0x0000007d007d7308 */ /* 0x000f2c0000000800 */
[C---:B------:R-:W-:Y:S02]  /*4090*/  HMMA.16816.F32 R48, R64.reuse, R50, RZ ;  /* 0x000000324030723c */ /* 0x040fe400000018ff */
[----:B------:R-:W-:Y:S06]  /*40a0*/  MUFU.EX2 R126, R126 ;  /* 0x0000007e007e7308 */ /* 0x000fec0000000800 */
[C---:B------:R-:W-:Y:S02]  /*40b0*/  HMMA.16816.F32 R56, R64.reuse, R58, RZ ;  /* 0x0000003a4038723c */ /* 0x040fe400000018ff */
[----:B------:R-:W1:Y:S06]  /*40c0*/  MUFU.EX2 R123, R123 ;  /* 0x0000007b007b7308 */ /* 0x000e6c0000000800 */
[C---:B------:R-:W-:Y:S02]  /*40d0*/  HMMA.16816.F32 R60, R64.reuse, R4, RZ ;  /* 0x00000004403c723c */ /* 0x040fe400000018ff */
[----:B------:R-:W-:Y:S05]  /*40e0*/  MUFU.EX2 R171, R171 ;  /* 0x000000ab00ab7308 */ /* 0x000fea0000000800 */
[----:B--2---:R-:W-:Y:S01]  /*40f0*/  F2FP.PACK_AB R4, R2, R35 ;  /* 0x000000230204723e */ /* 0x004fe200000000ff */
[----:B------:R-:W-:Y:S01]  /*4100*/  HMMA.16816.F32 R64, R64, R6, RZ ;  /* 0x000000064040723c */ /* 0x000fe200000018ff */
[----:B---3--:R-:W-:Y:S01]  /*4110*/  F2FP.PACK_AB R5, R32, R111 ;  /* 0x0000006f2005723e */ /* 0x008fe200000000ff */
[----:B------:R-:W-:Y:S01]  /*4120*/  MUFU.EX2 R116, R116 ;  /* 0x0000007400747308 */ /* 0x000fe20000000800 */
[----:B------:R-:W-:-:S02]  /*4130*/  FADD.FTZ R35, R35, R30 ;  /* 0x0000001e23237221 */ /* 0x000fc40000010000 */
[----:B------:R-:W-:Y:S02]  /*4140*/  FADD.FTZ R111, R111, R104 ;  /* 0x000000686f6f7221 */ /* 0x000fe40000010000 */
[----:B------:R-:W-:Y:S01]  /*4150*/  F2FP.PACK_AB R6, R0, R29 ;  /* 0x0000001d0006723e */ /* 0x000fe200000000ff */
[----:B------:R-:W-:Y:S01]  /*4160*/  FADD.FTZ R2, R2, R35 ;  /* 0x0000002302027221 */ /* 0x000fe20000010000 */
[----:B-1----:R-:W-:Y:S01]  /*4170*/  F2FP.PACK_AB R7, R31, R108 ;  /* 0x0000006c1f07723e */ /* 0x002fe200000000ff */
[----:B------:R-:W-:Y:S01]  /*4180*/  MUFU.EX2 R112, R112 ;  /* 0x0000007000707308 */ /* 0x000fe20000000800 */
[----:B------:R-:W-:Y:S02]  /*4190*/  FADD.FTZ R111, R32, R111 ;  /* 0x0000006f206f7221 */ /* 0x000fe40000010000 */
[----:B------:R-:W-:Y:S02]  /*41a0*/  FADD.FTZ R29, R29, R2 ;  /* 0x000000021d1d7221 */ /* 0x000fe40000010000 */
[----:B------:R-:W-:Y:S01]  /*41b0*/  FADD.FTZ R108, R108, R111 ;  /* 0x0000006f6c6c7221 */ /* 0x000fe20000010000 */
[----:B-----5:R-:W-:Y:S01]  /*41c0*/  HMMA.16816.F32 R88, R4, R12, R88 ;  /* 0x0000000c0458723c */ /* 0x020fe20000001858 */
        /* <DEDUP_REMOVED lines=19> */
[----:B------:R-:W5:Y:S07]  /*4300*/  LDSM.16.MT88.4 R20, [R137+0x9000] ;  /* 0x009000008914783b */ /* 0x000f6e0000004200 */
        /* <DEDUP_REMOVED lines=21> */
[C---:B-----5:R-:W-:Y:S08]  /*4460*/  HMMA.16816.F32 R80, R4.reuse, R20, R80 ;  /* 0x000000140450723c */ /* 0x060ff00000001850 */
        /* <DEDUP_REMOVED lines=136> */
[----:B--2---:R-:W3:Y:S04]  /*4cf0*/  LDSM.16.M88.4 R8, [R146+0x4000] ;  /* 0x004000009208783b */ /* 0x004ee80000000200 */
[----:B------:R-:W5:Y:S04]  /*4d00*/  LDSM.16.M88.4 R112, [R146+0x4800] ;  /* 0x004800009270783b */ /* 0x000f680000000200 */
[----:B------:R-:W2:Y:S04]  /*4d10*/  LDSM.16.M88.4 R104, [R146+0x5000] ;  /* 0x005000009268783b */ /* 0x000ea80000000200 */
[----:B------:R-:W2:Y:S04]  /*4d20*/  LDSM.16.M88.4 R124, [R146+0x5800] ;  /* 0x00580000927c783b */ /* 0x000ea80000000200 */
[----:B-1----:R-:W-:Y:S04]  /*4d30*/  LDSM.16.M88.4 R16, [R145] ;  /* 0x000000009110783b */ /* 0x002fe80000000200 */
[----:B------:R-:W1:Y:S04]  /*4d40*/  LDSM.16.M88.4 R120, [R144] ;  /* 0x000000009078783b */ /* 0x000e680000000200 */
[----:B------:R-:W1:Y:S04]  /*4d50*/  LDSM.16.M88.4 R116, [R144+0x800] ;  /* 0x000800009074783b */ /* 0x000e680000000200 */
[----:B------:R-:W1:Y:S04]  /*4d60*/  LDSM.16.M88.4 R24, [R144+0x1000] ;  /* 0x001000009018783b */ /* 0x000e680000000200 */
[----:B----4-:R-:W4:Y:S04]  /*4d70*/  LDSM.16.M88.4 R20, [R144+0x1800] ;  /* 0x001800009014783b */ /* 0x010f280000000200 */
[----:B------:R-:W0:Y:S01]  /*4d80*/  LDGDEPBAR ;  /* 0x00000000000079af */ /* 0x000e220000000000 */
[C---:B---3--:R-:W-:Y:S08]  /*4d90*/  HMMA.16816.F32 R12, R28.reuse, R8, RZ ;  /* 0x000000081c0c723c */ /* 0x048ff000000018ff */
[C---:B-----5:R-:W-:Y:S08]  /*4da0*/  HMMA.16816.F32 R4, R28.reuse, R112, RZ ;  /* 0x000000701c04723c */ /* 0x060ff000000018ff */
[C---:B--2---:R-:W-:Y:S08]  /*4db0*/  HMMA.16816.F32 R108, R28.reuse, R104, RZ ;  /* 0x000000681c6c723c */ /* 0x044ff000000018ff */
[C---:B------:R-:W-:Y:S08]  /*4dc0*/  HMMA.16816.F32 R8, R28.reuse, R10, RZ ;  /* 0x0000000a1c08723c */ /* 0x040ff000000018ff */
[C---:B------:R-:W-:Y:S08]  /*4dd0*/  HMMA.16816.F32 R112, R28.reuse, R114, RZ ;  /* 0x000000721c70723c */ /* 0x040ff000000018ff */
[C---:B------:R-:W-:Y:S08]  /*4de0*/  HMMA.16816.F32 R104, R28.reuse, R106, RZ ;  /* 0x0000006a1c68723c */ /* 0x040ff000000018ff */
[C---:B------:R-:W-:Y:S08]  /*4df0*/  HMMA.16816.F32 R32, R28.reuse, R124, RZ ;  /* 0x0000007c1c20723c */ /* 0x040ff000000018ff */
[----:B------:R-:W-:Y:S01]  /*4e00*/  HMMA.16816.F32 R28, R28, R126, RZ ;  /* 0x0000007e1c1c723c */ /* 0x000fe200000018ff */
[----:B------:R-:W-:Y:S07]  /*4e10*/  LDSM.16.M88.4 R124, [R146+0x7800] ;  /* 0x00780000927c783b */ /* 0x000fee0000000200 */
        /* <DEDUP_REMOVED lines=9> */
[C---:B----4-:R-:W-:Y:S08]  /*4eb0*/  HMMA.16816.F32 R32, R16.reuse, R20, R32 ;  /* 0x000000141020723c */ /* 0x050ff00000001820 */
        /* <DEDUP_REMOVED lines=18> */
[----:B------:R-:W1:Y:S07]  /*4fe0*/  LDSM.16.M88.4 R120, [R147+0x2000] ;  /* 0x002000009378783b */ /* 0x000e6e0000000200 */
[C---:B------:R-:W-:Y:S08]  /*4ff0*/  HMMA.16816.F32 R108, R16.reuse, R24, R108 ;  /* 0x00000018106c723c */ /* 0x040ff0000000186c */
[C---:B------:R-:W-:Y:S01]  /*5000*/  HMMA.16816.F32 R104, R16.reuse, R26, R104 ;  /* 0x0000001a1068723c */ /* 0x040fe20000001868 */
[----:B------:R-:W3:Y:S07]  /*5010*/  LDSM.16.M88.4 R24, [R146+0x6000] ;  /* 0x006000009218783b */ /* 0x000eee0000000200 */
[C---:B--2---:R-:W-:Y:S08]  /*5020*/  HMMA.16816.F32 R32, R16.reuse, R20, R32 ;  /* 0x000000141020723c */ /* 0x044ff00000001820 */
[C---:B------:R-:W-:Y:S01]  /*5030*/  HMMA.16816.F32 R28, R16.reuse, R22, R28 ;  /* 0x00000016101c723c */ /* 0x040fe2000000181c */
[----:B------:R-:W2:Y:S07]  /*5040*/  LDSM.16.M88.4 R20, [R146+0x6800] ;  /* 0x006800009214783b */ /* 0x000eae0000000200 */
[C---:B------:R-:W-:Y:S08]  /*5050*/  HMMA.16816.F32 R4, R16.reuse, R116, R4 ;  /* 0x000000741004723c */ /* 0x040ff00000001804 */
[----:B------:R-:W-:Y:S01]  /*5060*/  HMMA.16816.F32 R112, R16, R118, R112 ;  /* 0x000000761070723c */ /* 0x000fe20000001870 */
[----:B------:R-:W4:Y:S04]  /*5070*/  LDSM.16.M88.4 R16, [R146+0x7000] ;  /* 0x007000009210783b */ /* 0x000f280000000200 */
[----:B------:R-:W-:Y:S03]  /*5080*/  LDSM.16.M88.4 R116, [R144+0x3000] ;  /* 0x003000009074783b */ /* 0x000fe60000000200 */
[C---:B-1----:R-:W-:Y:S08]  /*5090*/  HMMA.16816.F32 R32, R120.reuse, R124, R32 ;  /* 0x0000007c7820723c */ /* 0x042ff00000001820 */
[C---:B---3--:R-:W-:Y:S08]  /*50a0*/  HMMA.16816.F32 R12, R120.reuse, R24, R12 ;  /* 0x00000018780c723c */ /* 0x048ff0000000180c */
[C---:B------:R-:W-:Y:S01]  /*50b0*/  HMMA.16816.F32 R8, R120.reuse, R26, R8 ;  /* 0x0000001a7808723c */ /* 0x040fe20000001808 */
[----:B------:R-:W-:Y:S07]  /*50c0*/  LDSM.16.M88.4 R24, [R144+0x2000] ;  /* 0x002000009018783b */ /* 0x000fee0000000200 */
[C---:B--2---:R-:W-:Y:S08]  /*50d0*/  HMMA.16816.F32 R4, R120.reuse, R20, R4 ;  /* 0x000000147804723c */ /* 0x044ff00000001804 */
[C---:B------:R-:W-:Y:S01]  /*50e0*/  HMMA.16816.F32 R112, R120.reuse, R22, R112 ;  /* 0x000000167870723c */ /* 0x040fe20000001870 */
[----:B------:R-:W1:Y:S07]  /*50f0*/  LDSM.16.M88.4 R20, [R145+0x2000] ;  /* 0x002000009114783b */ /* 0x000e6e0000000200 */
[C---:B----4-:R-:W-:Y:S08]  /*5100*/  HMMA.16816.F32 R108, R120.reuse, R16, R108 ;  /* 0x00000010786c723c */ /* 0x050ff0000000186c */
[C---:B------:R-:W-:Y:S01]  /*5110*/  HMMA.16816.F32 R104, R120.reuse, R18, R104 ;  /* 0x000000127868723c */ /* 0x040fe20000001868 */
[----:B------:R-:W2:Y:S07]  /*5120*/  LDSM.16.M88.4 R16, [R144+0x2800] ;  /* 0x002800009010783b */ /* 0x000eae0000000200 */
[----:B------:R-:W-:Y:S01]  /*5130*/  HMMA.16816.F32 R28, R120, R126, R28 ;  /* 0x0000007e781c723c */ /* 0x000fe2000000181c */
[----:B------:R-:W-:Y:S04]  /*5140*/  LDSM.16.M88.4 R120, [R143+0x2000] ;  /* 0x002000008f78783b */ /* 0x000fe80000000200 */
[----:B------:R-:W3:Y:S03]  /*5150*/  LDSM.16.M88.4 R124, [R139+0x6800] ;  /* 0x006800008b7c783b */ /* 0x000ee60000000200 */
[C---:B-1----:R-:W-:Y:S08]  /*5160*/  HMMA.16816.F32 R12, R20.reuse, R24, R12 ;  /* 0x00000018140c723c */ /* 0x042ff0000000180c */
[C---:B------:R-:W-:Y:S01]  /*5170*/  HMMA.16816.F32 R8, R20.reuse, R26, R8 ;  /* 0x0000001a1408723c */ /* 0x040fe20000001808 */
[----:B------:R-:W1:Y:S07]  /*5180*/  LDSM.16.M88.4 R24, [R144+0x3800] ;  /* 0x003800009018783b */ /* 0x000e6e0000000200 */
[C---:B--2---:R-:W-:Y:S08]  /*5190*/  HMMA.16816.F32 R4, R20.reuse, R16, R4 ;  /* 0x000000101404723c */ /* 0x044ff00000001804 */
[C---:B------:R-:W-:Y:S01]  /*51a0*/  HMMA.16816.F32 R112, R20.reuse, R18, R112 ;  /* 0x000000121470723c */ /* 0x040fe20000001870 */
[----:B------:R-:W2:Y:S07]  /*51b0*/  LDSM.16.M88.4 R16, [R139+0x6000] ;  /* 0x006000008b10783b */ /* 0x000eae0000000200 */
[C---:B------:R-:W-:Y:S08]  /*51c0*/  HMMA.16816.F32 R108, R20.reuse, R116, R108 ;  /* 0x00000074146c723c */ /* 0x040ff0000000186c */
[----:B------:R-:W-:Y:S01]  /*51d0*/  HMMA.16816.F32 R104, R20, R118, R104 ;  /* 0x000000761468723c */ /* 0x000fe20000001868 */
[----:B------:R-:W4:Y:S07]  /*51e0*/  LDSM.16.M88.4 R116, [R139+0x7000] ;  /* 0x007000008b74783b */ /* 0x000f2e0000000200 */
[----:B---3--:R-:W-:Y:S08]  /*51f0*/  HMMA.16816.F32 R4, R120, R124, R4 ;  /* 0x0000007c7804723c */ /* 0x008ff00000001804 */
[C---:B-1----:R-:W-:Y:S08]  /*5200*/  HMMA.16816.F32 R32, R20.reuse, R24, R32 ;  /* 0x000000181420723c */ /* 0x042ff00000001820 */
[----:B------:R-:W-:Y:S01]  /*5210*/  HMMA.16816.F32 R28, R20, R26, R28 ;  /* 0x0000001a141c723c */ /* 0x000fe2000000181c */
[----:B------:R-:W-:Y:S04]  /*5220*/  LDSM.16.M88.4 R24, [R142+0x2000] ;  /* 0x002000008e18783b */ /* 0x000fe80000000200 */
[----:B------:R-:W1:Y:S03]  /*5230*/  LDSM.16.M88.4 R20, [R141+0x2000] ;  /* 0x002000008d14783b */ /* 0x000e660000000200 */
[C---:B--2---:R-:W-:Y:S08]  /*5240*/  HMMA.16816.F32 R12, R120.reuse, R16, R12 ;  /* 0x00000010780c723c */ /* 0x044ff0000000180c */
[C---:B------:R-:W-:Y:S01]  /*5250*/  HMMA.16816.F32 R8, R120.reuse, R18, R8 ;  /* 0x000000127808723c */ /* 0x040fe20000001808 */
[----:B------:R-:W2:Y:S07]  /*5260*/  LDSM.16.M88.4 R16, [R141+0x2800] ;  /* 0x002800008d10783b */ /* 0x000eae0000000200 */
[C---:B------:R-:W-:Y:S08]  /*5270*/  HMMA.16816.F32 R112, R120.reuse, R126, R112 ;  /* 0x0000007e7870723c */ /* 0x040ff00000001870 */
[C---:B----4-:R-:W-:Y:S08]  /*5280*/  HMMA.16816.F32 R108, R120.reuse, R116, R108 ;  /* 0x00000074786c723c */ /* 0x050ff0000000186c */
[----:B------:R-:W-:Y:S08]  /*5290*/  HMMA.16816.F32 R104, R120, R118, R104 ;  /* 0x000000767868723c */ /* 0x000ff00000001868 */
[C---:B-1----:R-:W-:Y:S08]  /*52a0*/  HMMA.16816.F32 R12, R24.reuse, R20, R12 ;  /* 0x00000014180c723c */ /* 0x042ff0000000180c */
[C---:B------:R-:W-:Y:S01]  /*52b0*/  HMMA.16816.F32 R8, R24.reuse, R22, R8 ;  /* 0x000000161808723c */ /* 0x040fe20000001808 */
[----:B------:R-:W1:Y:S07]  /*52c0*/  LDSM.16.M88.4 R20, [R141+0x3000] ;  /* 0x003000008d14783b */ /* 0x000e6e0000000200 */
[C---:B--2---:R-:W-:Y:S08]  /*52d0*/  HMMA.16816.F32 R4, R24.reuse, R16, R4 ;  /* 0x000000101804723c */ /* 0x044ff00000001804 */
[----:B------:R-:W-:Y:S01]  /*52e0*/  HMMA.16816.F32 R112, R24, R18, R112 ;  /* 0x000000121870723c */ /* 0x000fe20000001870 */
[----:B------:R-:W-:-:S02]  /*52f0*/  FMUL.FTZ R2, R12, c[0x0][0x2ec] ;  /* 0x0000bb000c027a20 */ /* 0x000fc40000410000 */
[----:B------:R-:W-:Y:S02]  /*5300*/  FMUL.FTZ R16, R13, c[0x0][0x2ec] ;  /* 0x0000bb000d107a20 */ /* 0x000fe40000410000 */
[----:B------:R-:W-:Y:S02]  /*5310*/  FMUL.FTZ R17, R14, c[0x0][0x2ec] ;  /* 0x0000bb000e117a20 */ /* 0x000fe40000410000 */
[----:B------:R-:W-:Y:S01]  /*5320*/  FMUL.FTZ R18, R15, c[0x0][0x2ec] ;  /* 0x0000bb000f127a20 */ /* 0x000fe20000410000 */
[----:B------:R-:W-:Y:S01]  /*5330*/  MUFU.TANH R2, R2 ;  /* 0x0000000200027308 */ /* 0x000fe20000002400 */
[----:B------:R-:W2:Y:S01]  /*5340*/  LDSM.16.M88.4 R12, [R139+0x7800] ;  /* 0x007800008b0c783b */ /* 0x000ea20000000200 */
[----:B------:R-:W-:Y:S02]  /*5350*/  FMUL.FTZ R8, R8, c[0x0][0x2ec] ;  /* 0x0000bb0008087a20 */ /* 0x000fe40000410000 */
[----:B------:R-:W-:Y:S02]  /*5360*/  FMUL.FTZ R10, R10, c[0x0][0x2ec] ;  /* 0x0000bb000a0a7a20 */ /* 0x000fe40000410000 */
[----:B------:R-:W-:-:S02]  /*5370*/  FMUL.FTZ R9, R9, c[0x0][0x2ec] ;  /* 0x0000bb0009097a20 */ /* 0x000fc40000410000 */
[----:B------:R-:W-:Y:S01]  /*5380*/  FMUL.FTZ R4, R4, c[0x0][0x2ec] ;  /* 0x0000bb0004047a20 */ /* 0x000fe20000410000 */
[----:B------:R-:W3:Y:S01]  /*5390*/  MUFU.TANH R18, R18 ;  /* 0x0000001200127308 */ /* 0x000ee20000002400 */
[----:B------:R-:W-:Y:S02]  /*53a0*/  FMUL.FTZ R5, R5, c[0x0][0x2ec] ;  /* 0x0000bb0005057a20 */ /* 0x000fe40000410000 */
[----:B------:R-:W-:Y:S02]  /*53b0*/  FMUL.FTZ R6, R6, c[0x0][0x2ec] ;  /* 0x0000bb0006067a20 */ /* 0x000fe40000410000 */
[----:B------:R-:W-:Y:S01]  /*53c0*/  FMUL.FTZ R125, R7, c[0x0][0x2ec] ;  /* 0x0000bb00077d7a20 */ /* 0x000fe20000410000 */
[C---:B-1----:R-:W-:Y:S02]  /*53d0*/  HMMA.16816.F32 R108, R24.reuse, R20, R108 ;  /* 0x00000014186c723c */ /* 0x042fe4000000186c */
[----:B------:R-:W-:Y:S05]  /*53e0*/  MUFU.TANH R21, R4 ;  /* 0x0000000400157308 */ /* 0x000fea0000002400 */
[----:B------:R-:W-:Y:S01]  /*53f0*/  FMUL.FTZ R20, R11, c[0x0][0x2ec] ;  /* 0x0000bb000b147a20 */ /* 0x000fe20000410000 */
[----:B------:R-:W-:Y:S02]  /*5400*/  HMMA.16816.F32 R104, R24, R22, R104 ;  /* 0x000000161868723c */ /* 0x000fe40000001868 */
[----:B------:R-:W-:Y:S08]  /*5410*/  MUFU.TANH R11, R5 ;  /* 0x00000005000b7308 */ /* 0x000ff00000002400 */
[----:B------:R1:W-:Y:S01]  /*5420*/  MUFU.TANH R116, R6 ;  /* 0x0000000600747308 */ /* 0x0003e20000002400 */
[----:B--2---:R-:W-:Y:S07]  /*5430*/  HMMA.16816.F32 R32, R120, R12, R32 ;  /* 0x0000000c7820723c */ /* 0x004fee0000001820 */
[----:B------:R-:W2:Y:S01]  /*5440*/  MUFU.TANH R8, R8 ;  /* 0x0000000800087308 */ /* 0x000ea20000002400 */
[----:B------:R-:W-:-:S02]  /*5450*/  FMUL.FTZ R108, R108, c[0x0][0x2ec] ;  /* 0x0000bb006c6c7a20 */ /* 0x000fc40000410000 */
[----:B------:R-:W-:Y:S02]  /*5460*/  FMUL.FTZ R109, R109, c[0x0][0x2ec] ;  /* 0x0000bb006d6d7a20 */ /* 0x000fe40000410000 */
[----:B------:R-:W-:Y:S02]  /*5470*/  FMUL.FTZ R110, R110, c[0x0][0x2ec] ;  /* 0x0000bb006e6e7a20 */ /* 0x000fe40000410000 */
[----:B------:R-:W-:Y:S01]  /*5480*/  FMUL.FTZ R12, R113, c[0x0][0x2ec] ;  /* 0x0000bb00710c7a20 */ /* 0x000fe20000410000 */
[----:B-1----:R-:W1:Y:S01]  /*5490*/  LDSM.16.M88.4 R4, [R141+0x3800] ;  /* 0x003800008d04783b */ /* 0x002e620000000200 */
[----:B------:R-:W-:Y:S01]  /*54a0*/  HMMA.16816.F32 R28, R120, R14, R28 ;  /* 0x0000000e781c723c */ /* 0x000fe2000000181c */
[----:B------:R-:W4:Y:S01]  /*54b0*/  MUFU.TANH R16, R16 ;  /* 0x0000001000107308 */ /* 0x000f220000002400 */
[----:B------:R-:W-:Y:S01]  /*54c0*/  FMUL.FTZ R13, R114, c[0x0][0x2ec] ;  /* 0x0000bb00720d7a20 */ /* 0x000fe20000410000 */
[----:B------:R-:W5:Y:S01]  /*54d0*/  S2R R113, SR_TID.X ;  /* 0x0000000000717919 */ /* 0x000f620000002100 */
[----:B------:R-:W-:Y:S01]  /*54e0*/  FMUL.FTZ R105, R105, c[0x0][0x2ec] ;  /* 0x0000bb0069697a20 */ /* 0x000fe20000410000 */
[----:B------:R-:W-:-:S04]  /*54f0*/  DEPBAR.LE SB0, 0x0 ;  /* 0x000080000000791a */ /* 0x000fc80000000000 */
[----:B------:R-:W-:Y:S01]  /*5500*/  MUFU.TANH R10, R10 ;  /* 0x0000000a000a7308 */ /* 0x000fe20000002400 */
[----:B------:R-:W-:Y:S02]  /*5510*/  FMUL.FTZ R106, R106, c[0x0][0x2ec] ;  /* 0x0000bb006a6a7a20 */ /* 0x000fe40000410000 */
[----:B------:R-:W-:Y:S02]  /*5520*/  FMUL.FTZ R111, R111, c[0x0][0x2ec] ;  /* 0x0000bb006f6f7a20 */ /* 0x000fe40000410000 */
[----:B------:R-:W-:Y:S02]  /*5530*/  FMUL.FTZ R104, R104, c[0x0][0x2ec] ;  /* 0x0000bb0068687a20 */ /* 0x000fe40000410000 */
[----:B------:R-:W-:Y:S01]  /*5540*/  FMUL.FTZ R107, R107, c[0x0][0x2ec] ;  /* 0x0000bb006b6b7a20 */ /* 0x000fe20000410000 */
[----:B------:R2:W-:Y:S08]  /*5550*/  MUFU.TANH R19, R9 ;  /* 0x0000000900137308 */ /* 0x0005f00000002400 */
[----:B------:R-:W-:Y:S01]  /*5560*/  MUFU.TANH R20, R20 ;  /* 0x0000001400147308 */ /* 0x000fe20000002400 */
[----:B-----5:R-:W-:-:S05]  /*5570*/  IMAD.SHL.U32 R15, R113, 0x2, RZ ;  /* 0x00000002710f7824 */ /* 0x020fca00078e00ff */
[----:B------:R-:W-:Y:S01]  /*5580*/  LOP3.LUT R15, R15, 0x6, RZ, 0xc0, !PT ;  /* 0x000000060f0f7812 */ /* 0x000fe200078ec0ff */
[----:B--2---:R-:W-:Y:S01]  /*5590*/  FMUL.FTZ R9, R112, c[0x0][0x2ec] ;  /* 0x0000bb0070097a20 */ /* 0x004fe20000410000 */
[----:B------:R-:W-:Y:S01]  /*55a0*/  MUFU.TANH R125, R125 ;  /* 0x0000007d007d7308 */ /* 0x000fe20000002400 */
[----:B------:R-:W-:Y:S02]  /*55b0*/  FMUL.FTZ R112, R115, c[0x0][0x2ec] ;  /* 0x0000bb0073707a20 */ /* 0x000fe40000410000 */
[----:B------:R-:W-:Y:S01]  /*55c0*/  IMAD R14, R0, 0x40, R15 ;  /* 0x00000040000e7824 */ /* 0x000fe200078e020f */
[----:B-1----:R-:W-:Y:S04]  /*55d0*/  HMMA.16816.F32 R32, R24, R4, R32 ;  /* 0x000000041820723c */ /* 0x002fe80000001820 */
[C---:B------:R-:W-:Y:S01]  /*55e0*/  IADD3 R15, R14.reuse, 0x1, RZ ;  /* 0x000000010e0f7810 */ /* 0x040fe20007ffe0ff */
[----:B------:R-:W-:Y:S01]  /*55f0*/  MUFU.TANH R9, R9 ;  /* 0x0000000900097308 */ /* 0x000fe20000002400 */
[----:B------:R-:W-:-:S02]  /*5600*/  IADD3 R22, R14, 0x9, RZ ;  /* 0x000000090e167810 */ /* 0x000fc40007ffe0ff */
[CC--:B------:R-:W-:Y:S01]  /*5610*/  ISETP.GE.AND P5, PT, R15.reuse, R103.reuse, PT ;  /* 0x000000670f00720c */ /* 0x0c0fe20003fa6270 */
[----:B------:R-:W-:Y:S01]  /*5620*/  HMMA.16816.F32 R28, R24, R6, R28 ;  /* 0x00000006181c723c */ /* 0x000fe2000000181c */
[-C--:B------:R-:W-:Y:S02]  /*5630*/  ISETP.GE.AND P6, PT, R15, R102.reuse, PT ;  /* 0x000000660f00720c */ /* 0x080fe40003fc6270 */
[C---:B------:R-:W-:Y:S01]  /*5640*/  IADD3 R15, R14.reuse, 0x8, RZ ;  /* 0x000000080e0f7810 */ /* 0x040fe20007ffe0ff */
[----:B------:R-:W-:Y:S01]  /*5650*/  MUFU.TANH R12, R12 ;  /* 0x0000000c000c7308 */ /* 0x000fe20000002400 */
[----:B------:R-:W-:Y:S02]  /*5660*/  IADD3 R5, R14, 0x10, RZ ;  /* 0x000000100e057810 */ /* 0x000fe40007ffe0ff */
[C---:B------:R-:W-:Y:S02]  /*5670*/  ISETP.GE.AND P4, PT, R15.reuse, R103, PT ;  /* 0x000000670f00720c */ /* 0x040fe40003f86270 */
[----:B------:R-:W-:-:S02]  /*5680*/  ISETP.GE.AND P0, PT, R15, R102, PT ;  /* 0x000000660f00720c */ /* 0x000fc40003f06270 */
[-C--:B------:R-:W-:Y:S01]  /*5690*/  ISETP.GE.AND P3, PT, R22, R103.reuse, PT ;  /* 0x000000671600720c */ /* 0x080fe20003f66270 */
[----:B------:R-:W1:Y:S01]  /*56a0*/  MUFU.TANH R13, R13 ;  /* 0x0000000d000d7308 */ /* 0x000e620000002400 */
[----:B---3--:R-:W-:Y:S02]  /*56b0*/  FSEL R15, R18, -INF , !P6 ;  /* 0xff800000120f7808 */ /* 0x008fe40007000000 */
[----:B------:R-:W-:Y:S01]  /*56c0*/  FSEL R8, R8, -INF , !P4 ;  /* 0xff80000008087808 */ /* 0x000fe20006000000 */
[----:B------:R-:W-:Y:S01]  /*56d0*/  FMUL.FTZ R32, R32, c[0x0][0x2ec] ;  /* 0x0000bb0020207a20 */ /* 0x000fe20000410000 */
[C---:B------:R-:W-:Y:S01]  /*56e0*/  ISETP.GE.AND P6, PT, R5.reuse, R103, PT ;  /* 0x000000670500720c */ /* 0x040fe20003fc6270 */
[----:B------:R-:W-:Y:S01]  /*56f0*/  FMUL.FTZ R34, R34, c[0x0][0x2ec] ;  /* 0x0000bb0022227a20 */ /* 0x000fe20000410000 */
[----:B------:R-:W-:Y:S01]  /*5700*/  ISETP.GE.AND P4, PT, R5, R102, PT ;  /* 0x000000660500720c */ /* 0x000fe20003f86270 */
[----:B------:R-:W2:Y:S01]  /*5710*/  MUFU.TANH R112, R112 ;  /* 0x0000007000707308 */ /* 0x000ea20000002400 */
[----:B----4-:R-:W-:-:S02]  /*5720*/  FSEL R4, R16, -INF , !P5 ;  /* 0xff80000010047808 */ /* 0x010fc40006800000 */
[----:B------:R-:W-:Y:S01]  /*5730*/  IADD3 R5, R14, 0x11, RZ ;  /* 0x000000110e057810 */ /* 0x000fe20007ffe0ff */
[----:B------:R-:W-:Y:S01]  /*5740*/  FMUL.FTZ R29, R29, c[0x0][0x2ec] ;  /* 0x0000bb001d1d7a20 */ /* 0x000fe20000410000 */
[-C--:B------:R-:W-:Y:S01]  /*5750*/  ISETP.GE.AND P5, PT, R22, R102.reuse, PT ;  /* 0x000000661600720c */ /* 0x080fe20003fa6270 */
[----:B------:R-:W-:Y:S01]  /*5760*/  FMUL.FTZ R31, R31, c[0x0][0x2ec] ;  /* 0x0000bb001f1f7a20 */ /* 0x000fe20000410000 */
[----:B------:R-:W-:Y:S01]  /*5770*/  IADD3 R16, R14, 0x18, RZ ;  /* 0x000000180e107810 */ /* 0x000fe20007ffe0ff */
[----:B------:R3:W4:Y:S01]  /*5780*/  MUFU.TANH R124, R108 ;  /* 0x0000006c007c7308 */ /* 0x0007220000002400 */
[----:B------:R-:W-:Y:S02]  /*5790*/  FSEL R18, R21, -INF , !P6 ;  /* 0xff80000015127808 */ /* 0x000fe40007000000 */
[----:B------:R-:W-:Y:S02]  /*57a0*/  FSEL R23, R116, -INF , !P4 ;  /* 0xff80000074177808 */ /* 0x000fe40006000000 */
[----:B------:R-:W-:-:S02]  /*57b0*/  ISETP.GE.AND P6, PT, R16, R102, PT ;  /* 0x000000661000720c */ /* 0x000fc40003fc6270 */
[C---:B------:R-:W-:Y:S01]  /*57c0*/  IADD3 R7, R14.reuse, 0x20, RZ ;  /* 0x000000200e077810 */ /* 0x040fe20007ffe0ff */
[----:B------:R5:W-:Y:S01]  /*57d0*/  MUFU.TANH R120, R109 ;  /* 0x0000006d00787308 */ /* 0x000be20000002400 */
[----:B------:R-:W-:Y:S02]  /*57e0*/  IADD3 R6, R14, 0x21, RZ ;  /* 0x000000210e067810 */ /* 0x000fe40007ffe0ff */
[----:B-1----:R-:W-:Y:S02]  /*57f0*/  FSEL R115, R13, -INF , !P6 ;  /* 0xff8000000d737808 */ /* 0x002fe40007000000 */
[----:B------:R-:W-:-:S03]  /*5800*/  ISETP.GE.AND P6, PT, R6, R103, PT ;  /* 0x000000670600720c */ /* 0x000fc60003fc6270 */
[----:B------:R-:W1:Y:S01]  /*5810*/  MUFU.TANH R121, R110 ;  /* 0x0000006e00797308 */ /* 0x000e620000002400 */
[----:B---3--:R-:W-:Y:S02]  /*5820*/  FMUL.FTZ R108, R33, c[0x0][0x2ec] ;  /* 0x0000bb00216c7a20 */ /* 0x008fe40000410000 */
[----:B------:R-:W-:Y:S01]  /*5830*/  FMUL.FTZ R33, R35, c[0x0][0x2ec] ;  /* 0x0000bb0023217a20 */ /* 0x000fe20000410000 */
[----:B-----5:R-:W-:-:S04]  /*5840*/  FSEL R109, R10, -INF , !P0 ;  /* 0xff8000000a6d7808 */ /* 0x020fc80004000000 */
[----:B------:R-:W-:Y:S01]  /*5850*/  MUFU.TANH R118, R105 ;  /* 0x0000006900767308 */ /* 0x000fe20000002400 */
[----:B------:R-:W-:Y:S02]  /*5860*/  FSEL R10, R19, -INF , !P3 ;  /* 0xff800000130a7808 */ /* 0x000fe40005800000 */
[----:B------:R-:W-:Y:S02]  /*5870*/  IADD3 R19, R14, 0x19, RZ ;  /* 0x000000190e137810 */ /* 0x000fe40007ffe0ff */
[CC--:B------:R-:W-:Y:S02]  /*5880*/  ISETP.GE.AND P0, PT, R5.reuse, R103.reuse, PT ;  /* 0x000000670500720c */ /* 0x0c0fe40003f06270 */
[----:B------:R-:W-:Y:S01]  /*5890*/  ISETP.GE.AND P3, PT, R5, R102, PT ;  /* 0x000000660500720c */ /* 0x000fe20003f66270 */
[----:B------:R-:W3:Y:S01]  /*58a0*/  MUFU.TANH R117, R106 ;  /* 0x0000006a00757308 */ /* 0x000ee20000002400 */
[----:B------:R-:W-:Y:S02]  /*58b0*/  FSEL R5, R20, -INF , !P5 ;  /* 0xff80000014057808 */ /* 0x000fe40006800000 */
[----:B------:R-:W-:-:S02]  /*58c0*/  ISETP.GE.AND P5, PT, R16, R103, PT ;  /* 0x000000671000720c */ /* 0x000fc40003fa6270 */
[-C--:B------:R-:W-:Y:S02]  /*58d0*/  ISETP.GE.AND P4, PT, R19, R103.reuse, PT ;  /* 0x000000671300720c */ /* 0x080fe40003f86270 */
[----:B------:R-:W-:Y:S01]  /*58e0*/  FSEL R16, R11, -INF , !P0 ;  /* 0xff8000000b107808 */ /* 0x000fe20004000000 */
[----:B------:R-:W5:Y:S01]  /*58f0*/  MUFU.TANH R123, R111 ;  /* 0x0000006f007b7308 */ /* 0x000f620000002400 */
[----:B------:R-:W-:Y:S02]  /*5900*/  FSEL R125, R125, -INF , !P3 ;  /* 0xff8000007d7d7808 */ /* 0x000fe40005800000 */
[----:B------:R-:W-:Y:S02]  /*5910*/  FSEL R22, R9, -INF , !P5 ;  /* 0xff80000009167808 */ /* 0x000fe40006800000 */
[----:B------:R-:W-:Y:S02]  /*5920*/  FSEL R20, R12, -INF , !P4 ;  /* 0xff8000000c147808 */ /* 0x000fe40006000000 */
[----:B------:R-:W-:Y:S01]  /*5930*/  ISETP.GE.AND P0, PT, R19, R102, PT ;  /* 0x000000661300720c */ /* 0x000fe20003f06270 */
[----:B------:R-:W3:Y:S01]  /*5940*/  MUFU.TANH R122, R104 ;  /* 0x00000068007a7308 */ /* 0x000ee20000002400 */
[----:B------:R-:W-:-:S02]  /*5950*/  ISETP.GE.AND P3, PT, R7, R103, PT ;  /* 0x000000670700720c */ /* 0x000fc40003f66270 */
[-C--:B------:R-:W-:Y:S02]  /*5960*/  ISETP.GE.AND P5, PT, R7, R102.reuse, PT ;  /* 0x000000660700720c */ /* 0x080fe40003fa6270 */
[----:B------:R-:W-:Y:S02]  /*5970*/  ISETP.GE.AND P4, PT, R6, R102, PT ;  /* 0x000000660600720c */ /* 0x000fe40003f86270 */
[C---:B------:R-:W-:Y:S01]  /*5980*/  IADD3 R7, R14.reuse, 0x28, RZ ;  /* 0x000000280e077810 */ /* 0x040fe20007ffe0ff */
[----:B------:R-:W3:Y:S01]  /*5990*/  MUFU.TANH R119, R107 ;  /* 0x0000006b00777308 */ /* 0x000ee20000002400 */
[----:B------:R-:W-:Y:S02]  /*59a0*/  IADD3 R6, R14, 0x29, RZ ;  /* 0x000000290e067810 */ /* 0x000fe40007ffe0ff */
[----:B--2---:R-:W-:Y:S02]  /*59b0*/  FSEL R21, R112, -INF , !P0 ;  /* 0xff80000070157808 */ /* 0x004fe40004000000 */
[----:B----4-:R-:W-:-:S02]  /*59c0*/  FSEL R124, R124, -INF , !P3 ;  /* 0xff8000007c7c7808 */ /* 0x010fc40005800000 */
[----:B-1----:R-:W-:Y:S01]  /*59d0*/  FSEL R121, R121, -INF , !P5 ;  /* 0xff80000079797808 */ /* 0x002fe20006800000 */
[----:B------:R-:W1:Y:S01]  /*59e0*/  MUFU.TANH R110, R32 ;  /* 0x00000020006e7308 */ /* 0x000e620000002400 */
[CC--:B------:R-:W-:Y:S02]  /*59f0*/  ISETP.GE.AND P0, PT, R7.reuse, R103.reuse, PT ;  /* 0x000000670700720c */ /* 0x0c0fe40003f06270 */
[----:B------:R-:W-:Y:S02]  /*5a00*/  ISETP.GE.AND P3, PT, R7, R102, PT ;  /* 0x000000660700720c */ /* 0x000fe40003f66270 */
[----:B------:R-:W-:Y:S02]  /*5a10*/  ISETP.GE.AND P5, PT, R6, R103, PT ;  /* 0x000000670600720c */ /* 0x000fe40003fa6270 */
[----:B------:R-:W-:Y:S01]  /*5a20*/  IADD3 R7, R14, 0x31, RZ ;  /* 0x000000310e077810 */ /* 0x000fe20007ffe0ff */
[----:B------:R-:W2:Y:S01]  /*5a30*/  MUFU.TANH R105, R34 ;  /* 0x0000002200697308 */ /* 0x000ea20000002400 */
[----:B------:R-:W-:-:S02]  /*5a40*/  FSEL R120, R120, -INF , !P6 ;  /* 0xff80000078787808 */ /* 0x000fc40007000000 */
[-C--:B------:R-:W-:Y:S01]  /*5a50*/  ISETP.GE.AND P6, PT, R6, R102.reuse, PT ;  /* 0x000000660600720c */ /* 0x080fe20003fc6270 */
[----:B------:R-:W-:Y:S01]  /*5a60*/  FMUL.FTZ R6, R28, c[0x0][0x2ec] ;  /* 0x0000bb001c067a20 */ /* 0x000fe20000410000 */
[----:B---3--:R-:W-:Y:S02]  /*5a70*/  FSEL R117, R117, -INF , !P3 ;  /* 0xff80000075757808 */ /* 0x008fe40005800000 */
[----:B------:R-:W-:Y:S01]  /*5a80*/  FSEL R118, R118, -INF , !P5 ;  /* 0xff80000076767808 */ /* 0x000fe20006800000 */
[----:B------:R-:W3:Y:S01]  /*5a90*/  MUFU.TANH R108, R108 ;  /* 0x0000006c006c7308 */ /* 0x000ee20000002400 */
[C---:B------:R-:W-:Y:S02]  /*5aa0*/  ISETP.GE.AND P3, PT, R7.reuse, R103, PT ;  /* 0x000000670700720c */ /* 0x040fe40003f66270 */
[----:B------:R-:W-:Y:S01]  /*5ab0*/  ISETP.GE.AND P5, PT, R7, R102, PT ;  /* 0x000000660700720c */ /* 0x000fe20003fa6270 */
[----:B------:R-:W-:Y:S01]  /*5ac0*/  FMUL.FTZ R7, R30, c[0x0][0x2ec] ;  /* 0x0000bb001e077a20 */ /* 0x000fe20000410000 */
[----:B------:R-:W-:-:S02]  /*5ad0*/  IADD3 R9, R14, 0x30, RZ ;  /* 0x000000300e097810 */ /* 0x000fc40007ffe0ff */
[----:B-----5:R-:W-:Y:S01]  /*5ae0*/  FSEL R123, R123, -INF , !P4 ;  /* 0xff8000007b7b7808 */ /* 0x020fe20006000000 */
[----:B------:R-:W4:Y:S01]  /*5af0*/  MUFU.TANH R33, R33 ;  /* 0x0000002100217308 */ /* 0x000f220000002400 */
[C---:B------:R-:W-:Y:S02]  /*5b00*/  ISETP.GE.AND P4, PT, R9.reuse, R103, PT ;  /* 0x000000670900720c */ /* 0x040fe40003f86270 */
[----:B------:R-:W-:Y:S02]  /*5b10*/  FSEL R122, R122, -INF , !P0 ;  /* 0xff8000007a7a7808 */ /* 0x000fe40004000000 */
[----:B------:R-:W-:Y:S02]  /*5b20*/  ISETP.GE.AND P0, PT, R9, R102, PT ;  /* 0x000000660900720c */ /* 0x000fe40003f06270 */
[----:B------:R-:W-:Y:S01]  /*5b30*/  IADD3 R9, R14, 0x38, RZ ;  /* 0x000000380e097810 */ /* 0x000fe20007ffe0ff */
[----:B------:R-:W5:Y:S01]  /*5b40*/  MUFU.TANH R6, R6 ;  /* 0x0000000600067308 */ /* 0x000f620000002400 */
[----:B------:R-:W-:-:S02]  /*5b50*/  FSEL R119, R119, -INF , !P6 ;  /* 0xff80000077777808 */ /* 0x000fc40007000000 */
[----:B-1----:R-:W-:Y:S02]  /*5b60*/  FSEL R110, R110, -INF , !P4 ;  /* 0xff8000006e6e7808 */ /* 0x002fe40006000000 */
[CC--:B------:R-:W-:Y:S02]  /*5b70*/  ISETP.GE.AND P6, PT, R14.reuse, R103.reuse, PT ;  /* 0x000000670e00720c */ /* 0x0c0fe40003fc6270 */
[C---:B------:R-:W-:Y:S01]  /*5b80*/  ISETP.GE.AND P4, PT, R14.reuse, R102, PT ;  /* 0x000000660e00720c */ /* 0x040fe20003f86270 */
[----:B------:R-:W1:Y:S01]  /*5b90*/  MUFU.TANH R7, R7 ;  /* 0x0000000700077308 */ /* 0x000e620000002400 */
[----:B------:R-:W-:Y:S02]  /*5ba0*/  IADD3 R14, R14, 0x39, RZ ;  /* 0x000000390e0e7810 */ /* 0x000fe40007ffe0ff */
[----:B--2---:R-:W-:Y:S01]  /*5bb0*/  FSEL R105, R105, -INF , !P0 ;  /* 0xff80000069697808 */ /* 0x004fe20004000000 */
[----:B------:R-:W-:Y:S01]  /*5bc0*/  BAR.SYNC.DEFER_BLOCKING 0x0 ;  /* 0x0000000000007b1d */ /* 0x000fe20000010000 */
[----:B------:R-:W-:-:S02]  /*5bd0*/  ISETP.GE.AND P0, PT, R9, R103, PT ;  /* 0x000000670900720c */ /* 0x000fc40003f06270 */
[----:B---3--:R-:W-:Y:S02]  /*5be0*/  FSEL R108, R108, -INF , !P3 ;  /* 0xff8000006c6c7808 */ /* 0x008fe40005800000 */
[-C--:B------:R-:W-:Y:S01]  /*5bf0*/  ISETP.GE.AND P3, PT, R9, R102.reuse, PT ;  /* 0x000000660900720c */ /* 0x080fe20003f66270 */
[----:B------:R-:W2:Y:S01]  /*5c00*/  MUFU.TANH R17, R17 ;  /* 0x0000001100117308 */ /* 0x000ea20000002400 */
[----:B----4-:R-:W-:Y:S02]  /*5c10*/  FSEL R33, R33, -INF , !P5 ;  /* 0xff80000021217808 */ /* 0x010fe40006800000 */
[----:B------:R-:W-:Y:S02]  /*5c20*/  ISETP.GE.AND P5, PT, R14, R103, PT ;  /* 0x000000670e00720c */ /* 0x000fe40003fa6270 */
[----:B-----5:R-:W-:Y:S02]  /*5c30*/  FSEL R103, R6, -INF , !P0 ;  /* 0xff80000006677808 */ /* 0x020fe40004000000 */
[----:B------:R-:W-:Y:S01]  /*5c40*/  ISETP.GE.AND P0, PT, R14, R102, PT ;  /* 0x000000660e00720c */ /* 0x000fe20003f06270 */
[----:B------:R-:W3:Y:S01]  /*5c50*/  MUFU.TANH R106, R29 ;  /* 0x0000001d006a7308 */ /* 0x000ee20000002400 */
[----:B-1----:R-:W-:-:S02]  /*5c60*/  FSEL R102, R7, -INF , !P3 ;  /* 0xff80000007667808 */ /* 0x002fc40005800000 */
[----:B------:R-:W-:Y:S02]  /*5c70*/  ISETP.GE.AND P3, PT, R101, 0x3, PT ;  /* 0x000000036500780c */ /* 0x000fe40003f66270 */
[----:B------:R-:W-:-:S03]  /*5c80*/  FSEL R2, R2, -INF , !P6 ;  /* 0xff80000002027808 */ /* 0x000fc60007000000 */
[----:B------:R-:W1:Y:S01]  /*5c90*/  MUFU.TANH R35, R31 ;  /* 0x0000001f00237308 */ /* 0x000e620000002400 */
[----:B--2---:R-:W-:Y:S02]  /*5ca0*/  FSEL R17, R17, -INF , !P4 ;  /* 0xff80000011117808 */ /* 0x004fe40006000000 */
[----:B---3--:R-:W-:Y:S02]  /*5cb0*/  FSEL R106, R106, -INF , !P5 ;  /* 0xff8000006a6a7808 */ /* 0x008fe40006800000 */
[----:B-1----:R-:W-:-:S03]  /*5cc0*/  FSEL R35, R35, -INF , !P0 ;  /* 0xff80000023237808 */ /* 0x002fc60004000000 */
[----:B------:R-:W-:Y:S05]  /*5cd0*/  @!P3 BRA `(.L_x_627) ;  /* 0x000004a00000b947 */ /* 0x000fea0003800000 */
[----:B------:R-:W-:Y:S01]  /*5ce0*/  IADD3 R6, R101, -0x3, RZ ;  /* 0xfffffffd65067810 */ /* 0x000fe20007ffe0ff */
[----:B------:R1:W-:Y:S01]  /*5cf0*/  @P2 STS.128 [R155+0x4000], RZ ;  /* 0x004000ff9b002388 */ /* 0x0003e20000000c00 */
[----:B------:R-:W-:Y:S02]  /*5d00*/  BSSY B0, `(.L_x_628) ;  /* 0x0000046000007945 */ /* 0x000fe40003800000 */
[----:B------:R-:W-:Y:S01]  /*5d10*/  SHF.R.S32.HI R7, RZ, 0x1f, R6 ;  /* 0x0000001fff077819 */ /* 0x000fe20000011406 */
[----:B------:R-:W-:-:S04]  /*5d20*/  IMAD.WIDE.U32 R12, R6, c[0x0][0x198], RZ ;  /* 0x00006600060c7a25 */ /* 0x000fc800078e00ff */
[----:B------:R-:W-:-:S04]  /*5d30*/  IMAD R7, R7, c[0x0][0x198], RZ ;  /* 0x0000660007077a24 */ /* 0x000fc800078e02ff */
[----:B------:R-:W-:Y:S01]  /*5d40*/  IMAD R7, R6, c[0x0][0x19c], R7 ;  /* 0x0000670006077a24 */ /* 0x000fe200078e0207 */
[----:B------:R-:W-:-:S03]  /*5d50*/  LEA R6, P0, R12, R158, 0x6 ;  /* 0x0000009e0c067211 */ /* 0x000fc600078030ff */
[----:B------:R-:W-:Y:S01]  /*5d60*/  IMAD.IADD R7, R13, 0x1, R7 ;  /* 0x000000010d077824 */ /* 0x000fe200078e0207 */
[C---:B------:R-:W-:Y:S02]  /*5d70*/  @!P2 LEA R30, P5, R6.reuse, c[0x0][0x168], 0x1 ;  /* 0x00005a00061eaa11 */ /* 0x040fe400078a08ff */
[----:B------:R-:W-:Y:S02]  /*5d80*/  @!P1 LEA R126, P4, R6, c[0x0][0x168], 0x1 ;  /* 0x00005a00067e9a11 */ /* 0x000fe400078808ff */
        /* <DEDUP_REMOVED lines=61> */
.L_x_629:
[----:B------:R-:W-:Y:S05]  /*6160*/  BSYNC B0 ;  /* 0x0000000000007941 */ /* 0x000fea0003800000 */
.L_x_628:
[----:B------:R-:W0:Y:S02]  /*6170*/  LDGDEPBAR ;  /* 0x00000000000079af */ /* 0x000e240000000000 */
.L_x_627:
        /* <DEDUP_REMOVED lines=26> */
[----:B--2---:R-:W-:Y:S02]  /*6320*/  FMNMX.FTZ R12, R108, R7, !PT ;  /* 0x000000076c0c7209 */ /* 0x004fe40007810000 */
[----:B------:R-:W-:Y:S02]  /*6330*/  @P3 IADD3 R168, R101, -0x3, RZ ;  /* 0xfffffffd65a83810 */ /* 0x000fe40007ffe0ff */
[----:B------:R-:W-:-:S04]  /*6340*/  FMNMX.FTZ R7, R103, R12, !PT ;  /* 0x0000000c67077209 */ /* 0x000fc80007810000 */
[----:B------:R-:W-:Y:S02]  /*6350*/  FMNMX.FTZ R14, R106, R7, !PT ;  /* 0x000000076a0e7209 */ /* 0x000fe40007810000 */
[----:B------:R-:W-:-:S03]  /*6360*/  FMNMX.FTZ R7, R33, R6, !PT ;  /* 0x0000000621077209 */ /* 0x000fc60007810000 */
[----:B------:R-:W2:Y:S01]  /*6370*/  SHFL.BFLY PT, R9, R14, 0x2, 0x1f ;  /* 0x0c401f000e097f89 */ /* 0x000ea200000e0000 */
[----:B------:R-:W-:-:S04]  /*6380*/  FMNMX.FTZ R12, R102, R7, !PT ;  /* 0x00000007660c7209 */ /* 0x000fc80007810000 */
[----:B------:R-:W-:-:S05]  /*6390*/  FMNMX.FTZ R12, R35, R12, !PT ;  /* 0x0000000c230c7209 */ /* 0x000fca0007810000 */
[----:B------:R-:W3:Y:S01]  /*63a0*/  SHFL.BFLY PT, R7, R12, 0x2, 0x1f ;  /* 0x0c401f000c077f89 */ /* 0x000ee200000e0000 */
[----:B--2---:R-:W-:-:S05]  /*63b0*/  FMNMX.FTZ R9, R14, R9, !PT ;  /* 0x000000090e097209 */ /* 0x004fca0007810000 */
[----:B-1----:R-:W1:Y:S01]  /*63c0*/  SHFL.BFLY PT, R24, R9, 0x1, 0x1f ;  /* 0x0c201f0009187f89 */ /* 0x002e6200000e0000 */
[----:B---3--:R-:W-:-:S05]  /*63d0*/  FMNMX.FTZ R7, R12, R7, !PT ;  /* 0x000000070c077209 */ /* 0x008fca0007810000 */
[----:B------:R-:W2:Y:S01]  /*63e0*/  SHFL.BFLY PT, R6, R7, 0x1, 0x1f ;  /* 0x0c201f0007067f89 */ /* 0x000ea200000e0000 */
[----:B-1----:R-:W-:-:S04]  /*63f0*/  FMNMX.FTZ R24, R9, R24, !PT ;  /* 0x0000001809187209 */ /* 0x002fc80007810000 */
[C---:B------:R-:W-:Y:S01]  /*6400*/  FSETP.NEU.FTZ.AND P1, PT, R24.reuse, -INF , PT ;  /* 0xff8000001800780b */ /* 0x040fe20003f3d000 */
[----:B------:R-:W-:-:S05]  /*6410*/  FMUL.FTZ R107, R24, c[0x0][0x23c] ;  /* 0x00008f00186b7a20 */ /* 0x000fca0000410000 */
[----:B------:R-:W-:-:S05]  /*6420*/  FSEL R107, R107, RZ, P1 ;  /* 0x000000ff6b6b7208 */ /* 0x000fca0000800000 */
[--C-:B------:R-:W-:Y:S01]  /*6430*/  FFMA.FTZ R31, R2, c[0x0][0x23c], -R107.reuse ;  /* 0x00008f00021f7a23 */ /* 0x100fe2000001086b */
[----:B--2---:R-:W-:Y:S01]  /*6440*/  FMNMX.FTZ R2, R7, R6, !PT ;  /* 0x0000000607027209 */ /* 0x004fe20007810000 */
[--C-:B------:R-:W-:Y:S01]  /*6450*/  FFMA.FTZ R27, R8, c[0x0][0x23c], -R107.reuse ;  /* 0x00008f00081b7a23 */ /* 0x100fe2000001086b */
[----:B------:R-:W-:Y:S01]  /*6460*/  FSEL R7, R24, RZ, P1 ;  /* 0x000000ff18077208 */ /* 0x000fe20000800000 */
[--C-:B------:R-:W-:Y:S01]  /*6470*/  FFMA.FTZ R26, R10, c[0x0][0x23c], -R107.reuse ;  /* 0x00008f000a1a7a23 */ /* 0x100fe2000001086b */
[C---:B------:R-:W-:Y:S01]  /*6480*/  FSETP.NEU.FTZ.AND P0, PT, R2.reuse, -INF , PT ;  /* 0xff8000000200780b */ /* 0x040fe20003f1d000 */
[----:B------:R-:W-:Y:S01]  /*6490*/  FMUL.FTZ R104, R2, c[0x0][0x23c] ;  /* 0x00008f0002687a20 */ /* 0x000fe20000410000 */
[----:B------:R-:W1:Y:S01]  /*64a0*/  LDSM.16.MT88.4 R8, [R140+0x8000] ;  /* 0x008000008c08783b */ /* 0x000e620000004200 */
[----:B------:R-:W-:Y:S01]  /*64b0*/  FFMA.FTZ R28, R4, c[0x0][0x23c], -R107 ;  /* 0x00008f00041c7a23 */ /* 0x000fe2000001086b */
[----:B------:R-:W-:Y:S01]  /*64c0*/  FSEL R4, R2, RZ, P0 ;  /* 0x000000ff02047208 */ /* 0x000fe20000000000 */
[----:B------:R-:W-:Y:S01]  /*64d0*/  FADD.FTZ R34, R100, -R7 ;  /* 0x8000000764227221 */ /* 0x000fe20000010000 */
[----:B------:R-:W-:Y:S01]  /*64e0*/  FSEL R104, R104, RZ, P0 ;  /* 0x000000ff68687208 */ /* 0x000fe20000000000 */
[----:B------:R-:W-:Y:S01]  /*64f0*/  MUFU.EX2 R31, R31 ;  /* 0x0000001f001f7308 */ /* 0x000fe20000000800 */
[----:B------:R-:W-:-:S02]  /*6500*/  FFMA.FTZ R100, R18, c[0x0][0x23c], -R107 ;  /* 0x00008f0012647a23 */ /* 0x000fc4000001086b */
[----:B------:R-:W-:Y:S02]  /*6510*/  FADD.FTZ R3, R3, -R4 ;  /* 0x8000000403037221 */ /* 0x000fe40000010000 */
[--C-:B------:R-:W-:Y:S02]  /*6520*/  FFMA.FTZ R25, R15, c[0x0][0x23c], -R104.reuse ;  /* 0x00008f000f197a23 */ /* 0x100fe40000010868 */
[----:B------:R-:W2:Y:S01]  /*6530*/  LDSM.16.MT88.4 R12, [R138+0x8000] ;  /* 0x008000008a0c783b */ /* 0x000ea20000004200 */
[--C-:B------:R-:W-:Y:S01]  /*6540*/  FFMA.FTZ R32, R17, c[0x0][0x23c], -R104.reuse ;  /* 0x00008f0011207a23 */ /* 0x100fe20000010868 */
[----:B------:R-:W3:Y:S01]  /*6550*/  MUFU.EX2 R28, R28 ;  /* 0x0000001c001c7308 */ /* 0x000ee20000000800 */
[----:B------:R-:W-:Y:S02]  /*6560*/  FFMA.FTZ R29, R109, c[0x0][0x23c], -R104 ;  /* 0x00008f006d1d7a23 */ /* 0x000fe40000010868 */
[----:B------:R-:W-:Y:S02]  /*6570*/  FMUL.FTZ R34, R34, c[0x0][0x23c] ;  /* 0x00008f0022227a20 */ /* 0x000fe40000410000 */
[----:B------:R-:W-:-:S02]  /*6580*/  FMUL.FTZ R3, R3, c[0x0][0x23c] ;  /* 0x00008f0003037a20 */ /* 0x000fc40000410000 */
[--C-:B------:R-:W-:Y:S01]  /*6590*/  FFMA.FTZ R30, R5, c[0x0][0x23c], -R104.reuse ;  /* 0x00008f00051e7a23 */ /* 0x100fe20000010868 */
[----:B------:R-:W-:Y:S01]  /*65a0*/  MUFU.EX2 R27, R27 ;  /* 0x0000001b001b7308 */ /* 0x000fe20000000800 */
[--C-:B------:R-:W-:Y:S02]  /*65b0*/  FFMA.FTZ R109, R16, c[0x0][0x23c], -R107.reuse ;  /* 0x00008f00106d7a23 */ /* 0x100fe4000001086b */
[----:B------:R-:W-:Y:S01]  /*65c0*/  LDSM.16.MT88.4 R16, [R136+0xa000] ;  /* 0x00a000008810783b */ /* 0x000fe20000004200 */
[--C-:B------:R-:W-:Y:S02]  /*65d0*/  FFMA.FTZ R111, R22, c[0x0][0x23c], -R107.reuse ;  /* 0x00008f00166f7a23 */ /* 0x100fe4000001086b */
[----:B------:R-:W-:Y:S02]  /*65e0*/  FFMA.FTZ R112, R20, c[0x0][0x23c], -R107 ;  /* 0x00008f0014707a23 */ /* 0x000fe4000001086b */
[----:B------:R-:W4:Y:S01]  /*65f0*/  MUFU.EX2 R26, R26 ;  /* 0x0000001a001a7308 */ /* 0x000f220000000800 */
[----:B---3--:R-:W-:Y:S01]  /*6600*/  F2FP.PACK_AB R4, R28, R31 ;  /* 0x0000001f1c04723e */ /* 0x008fe200000000ff */
[----:B------:R-:W-:-:S02]  /*6610*/  FFMA.FTZ R113, R23, c[0x0][0x23c], -R104 ;  /* 0x00008f0017717a23 */ /* 0x000fc40000010868 */
[--C-:B------:R-:W-:Y:S02]  /*6620*/  FFMA.FTZ R116, R125, c[0x0][0x23c], -R104.reuse ;  /* 0x00008f007d747a23 */ /* 0x100fe40000010868 */
[--C-:B------:R-:W-:Y:S02]  /*6630*/  FFMA.FTZ R115, R115, c[0x0][0x23c], -R104.reuse ;  /* 0x00008f0073737a23 */ /* 0x100fe40000010868 */
[----:B------:R-:W-:Y:S01]  /*6640*/  MUFU.EX2 R32, R32 ;  /* 0x0000002000207308 */ /* 0x000fe20000000800 */
[----:B------:R-:W-:Y:S02]  /*6650*/  FFMA.FTZ R114, R21, c[0x0][0x23c], -R104 ;  /* 0x00008f0015727a23 */ /* 0x000fe40000010868 */
[----:B------:R-:W-:Y:S01]  /*6660*/  LDSM.16.MT88.4 R20, [R137+0x8800] ;  /* 0x008800008914783b */ /* 0x000fe20000004200 */
[--C-:B------:R-:W-:Y:S02]  /*6670*/  FFMA.FTZ R125, R120, c[0x0][0x23c], -R107.reuse ;  /* 0x00008f00787d7a23 */ /* 0x100fe4000001086b */
[----:B------:R-:W-:-:S02]  /*6680*/  FFMA.FTZ R127, R118, c[0x0][0x23c], -R107 ;  /* 0x00008f00767f7a23 */ /* 0x000fc4000001086b */
[----:B------:R-:W3:Y:S01]  /*6690*/  MUFU.EX2 R25, R25 ;  /* 0x0000001900197308 */ /* 0x000ee20000000800 */
[----:B----4-:R-:W-:Y:S01]  /*66a0*/  F2FP.PACK_AB R6, R26, R27 ;  /* 0x0000001b1a06723e */ /* 0x010fe200000000ff */
[--C-:B------:R-:W-:Y:S02]  /*66b0*/  FFMA.FTZ R120, R122, c[0x0][0x23c], -R107.reuse ;  /* 0x00008f007a787a23 */ /* 0x100fe4000001086b */
[--C-:B------:R-:W-:Y:S02]  /*66c0*/  FFMA.FTZ R118, R121, c[0x0][0x23c], -R104.reuse ;  /* 0x00008f0079767a23 */ /* 0x100fe40000010868 */
[----:B------:R-:W-:Y:S02]  /*66d0*/  FFMA.FTZ R124, R124, c[0x0][0x23c], -R107 ;  /* 0x00008f007c7c7a23 */ /* 0x000fe4000001086b */
[----:B------:R-:W-:Y:S01]  /*66e0*/  MUFU.EX2 R29, R29 ;  /* 0x0000001d001d7308 */ /* 0x000fe20000000800 */
[--C-:B------:R-:W-:Y:S02]  /*66f0*/  FFMA.FTZ R121, R123, c[0x0][0x23c], -R104.reuse ;  /* 0x00008f007b797a23 */ /* 0x100fe40000010868 */
[----:B------:R-:W-:-:S02]  /*6700*/  FFMA.FTZ R117, R117, c[0x0][0x23c], -R104 ;  /* 0x00008f0075757a23 */ /* 0x000fc40000010868 */
[--C-:B------:R-:W-:Y:S02]  /*6710*/  FFMA.FTZ R122, R119, c[0x0][0x23c], -R104.reuse ;  /* 0x00008f00777a7a23 */ /* 0x100fe40000010868 */
[--C-:B------:R-:W-:Y:S01]  /*6720*/  FFMA.FTZ R119, R108, c[0x0][0x23c], -R107.reuse ;  /* 0x00008f006c777a23 */ /* 0x100fe2000001086b */
[----:B------:R-:W4:Y:S01]  /*6730*/  MUFU.EX2 R34, R34 ;  /* 0x0000002200227308 */ /* 0x000f220000000800 */
[----:B---3--:R-:W-:Y:S01]  /*6740*/  F2FP.PACK_AB R5, R25, R32 ;  /* 0x000000201905723e */ /* 0x008fe200000000ff */
[----:B------:R-:W-:Y:S02]  /*6750*/  FFMA.FTZ R108, R33, c[0x0][0x23c], -R104 ;  /* 0x00008f00216c7a23 */ /* 0x000fe40000010868 */
[--C-:B------:R-:W-:Y:S02]  /*6760*/  FFMA.FTZ R110, R110, c[0x0][0x23c], -R107.reuse ;  /* 0x00008f006e6e7a23 */ /* 0x100fe4000001086b */
[--C-:B------:R-:W-:Y:S02]  /*6770*/  FFMA.FTZ R103, R103, c[0x0][0x23c], -R107.reuse ;  /* 0x00008f0067677a23 */ /* 0x100fe4000001086b */
[----:B------:R-:W3:Y:S01]  /*6780*/  MUFU.EX2 R3, R3 ;  /* 0x0000000300037308 */ /* 0x000ee20000000800 */
[----:B------:R-:W-:-:S02]  /*6790*/  FFMA.FTZ R106, R106, c[0x0][0x23c], -R107 ;  /* 0x00008f006a6a7a23 */ /* 0x000fc4000001086b */
[--C-:B------:R-:W-:Y:S02]  /*67a0*/  FFMA.FTZ R105, R105, c[0x0][0x23c], -R104.reuse ;  /* 0x00008f0069697a23 */ /* 0x100fe40000010868 */
[--C-:B------:R-:W-:Y:S02]  /*67b0*/  FFMA.FTZ R33, R102, c[0x0][0x23c], -R104.reuse ;  /* 0x00008f0066217a23 */ /* 0x100fe40000010868 */
[----:B------:R-:W-:Y:S01]  /*67c0*/  FFMA.FTZ R35, R35, c[0x0][0x23c], -R104 ;  /* 0x00008f0023237a23 */ /* 0x000fe20000010868 */
[----:B------:R-:W5:Y:S01]  /*67d0*/  MUFU.EX2 R30, R30 ;  /* 0x0000001e001e7308 */ /* 0x000f620000000800 */
[-C--:B----4-:R-:W-:Y:S02]  /*67e0*/  FMUL.FTZ R96, R96, R34.reuse ;  /* 0x0000002260607220 */ /* 0x090fe40000410000 */
[-C--:B------:R-:W-:Y:S02]  /*67f0*/  FMUL.FTZ R97, R97, R34.reuse ;  /* 0x0000002261617220 */ /* 0x080fe40000410000 */
[----:B------:R-:W-:-:S02]  /*6800*/  FMUL.FTZ R92, R92, R34 ;  /* 0x000000225c5c7220 */ /* 0x000fc40000410000 */
[-C--:B------:R-:W-:Y:S01]  /*6810*/  FMUL.FTZ R93, R93, R34.reuse ;  /* 0x000000225d5d7220 */ /* 0x080fe20000410000 */
[----:B------:R-:W-:Y:S01]  /*6820*/  MUFU.EX2 R100, R100 ;  /* 0x0000006400647308 */ /* 0x000fe20000000800 */
[-C--:B---3--:R-:W-:Y:S02]  /*6830*/  FMUL.FTZ R98, R98, R3.reuse ;  /* 0x0000000362627220 */ /* 0x088fe40000410000 */
[-C--:B------:R-:W-:Y:S02]  /*6840*/  FMUL.FTZ R99, R99, R3.reuse ;  /* 0x0000000363637220 */ /* 0x080fe40000410000 */
[-C--:B------:R-:W-:Y:S02]  /*6850*/  FMUL.FTZ R94, R94, R3.reuse ;  /* 0x000000035e5e7220 */ /* 0x080fe40000410000 */
[----:B------:R-:W-:Y:S01]  /*6860*/  FMUL.FTZ R95, R95, R3 ;  /* 0x000000035f5f7220 */ /* 0x000fe20000410000 */
[----:B-----5:R-:W-:Y:S01]  /*6870*/  F2FP.PACK_AB R7, R30, R29 ;  /* 0x0000001d1e07723e */ /* 0x020fe200000000ff */
[-C--:B------:R-:W-:Y:S01]  /*6880*/  FMUL.FTZ R88, R88, R34.reuse ;  /* 0x0000002258587220 */ /* 0x080fe20000410000 */
[----:B------:R-:W3:Y:S01]  /*6890*/  MUFU.EX2 R109, R109 ;  /* 0x0000006d006d7308 */ /* 0x000ee20000000800 */
[----:B------:R-:W-:-:S02]  /*68a0*/  FMUL.FTZ R89, R89, R34 ;  /* 0x0000002259597220 */ /* 0x000fc40000410000 */
[-C--:B------:R-:W-:Y:S02]  /*68b0*/  FMUL.FTZ R90, R90, R3.reuse ;  /* 0x000000035a5a7220 */ /* 0x080fe40000410000 */
[C---:B-1----:R-:W-:Y:S01]  /*68c0*/  HMMA.16816.F32 R96, R4.reuse, R8, R96 ;  /* 0x000000080460723c */ /* 0x042fe20000001860 */
[-C--:B------:R-:W-:Y:S02]  /*68d0*/  FMUL.FTZ R91, R91, R3.reuse ;  /* 0x000000035b5b7220 */ /* 0x080fe40000410000 */
[-C--:B------:R-:W-:Y:S01]  /*68e0*/  FMUL.FTZ R84, R84, R34.reuse ;  /* 0x0000002254547220 */ /* 0x080fe20000410000 */
[----:B------:R-:W-:Y:S01]  /*68f0*/  MUFU.EX2 R111, R111 ;  /* 0x0000006f006f7308 */ /* 0x000fe20000000800 */
[----:B------:R-:W-:Y:S02]  /*6900*/  FMUL.FTZ R85, R85, R34 ;  /* 0x0000002255557220 */ /* 0x000fe40000410000 */
[-C--:B------:R-:W-:Y:S01]  /*6910*/  FMUL.FTZ R86, R86, R3.reuse ;  /* 0x0000000356567220 */ /* 0x080fe20000410000 */
[----:B------:R-:W-:Y:S01]  /*6920*/  HMMA.16816.F32 R92, R4, R10, R92 ;  /* 0x0000000a045c723c */ /* 0x000fe2000000185c */
[----:B------:R-:W1:Y:S01]  /*6930*/  LDSM.16.MT88.4 R8, [R137+0x8000] ;  /* 0x008000008908783b */ /* 0x000e620000004200 */
[----:B------:R-:W-:-:S02]  /*6940*/  FMUL.FTZ R87, R87, R3 ;  /* 0x0000000357577220 */ /* 0x000fc40000410000 */
[-C--:B------:R-:W-:Y:S01]  /*6950*/  FMUL.FTZ R80, R80, R34.reuse ;  /* 0x0000002250507220 */ /* 0x080fe20000410000 */
[----:B------:R-:W-:Y:S01]  /*6960*/  MUFU.EX2 R112, R112 ;  /* 0x0000007000707308 */ /* 0x000fe20000000800 */
[-C--:B------:R-:W-:Y:S02]  /*6970*/  FMUL.FTZ R81, R81, R34.reuse ;  /* 0x0000002251517220 */ /* 0x080fe40000410000 */
[C---:B--2---:R-:W-:Y:S01]  /*6980*/  HMMA.16816.F32 R88, R4.reuse, R12, R88 ;  /* 0x0000000c0458723c */ /* 0x044fe20000001858 */
[-C--:B------:R-:W-:Y:S02]  /*6990*/  FMUL.FTZ R82, R82, R3.reuse ;  /* 0x0000000352527220 */ /* 0x080fe40000410000 */
[-C--:B------:R-:W-:Y:S02]  /*69a0*/  FMUL.FTZ R83, R83, R3.reuse ;  /* 0x0000000353537220 */ /* 0x080fe40000410000 */
[-C--:B------:R-:W-:Y:S01]  /*69b0*/  FMUL.FTZ R76, R76, R34.reuse ;  /* 0x000000224c4c7220 */ /* 0x080fe20000410000 */
[----:B------:R-:W-:Y:S01]  /*69c0*/  MUFU.EX2 R113, R113 ;  /* 0x0000007100717308 */ /* 0x000fe20000000800 */
[----:B------:R-:W-:Y:S01]  /*69d0*/  FMUL.FTZ R77, R77, R34 ;  /* 0x000000224d4d7220 */ /* 0x000fe20000410000 */
[----:B------:R-:W-:Y:S01]  /*69e0*/  HMMA.16816.F32 R84, R4, R14, R84 ;  /* 0x0000000e0454723c */ /* 0x000fe20000001854 */
[----:B------:R-:W2:Y:S01]  /*69f0*/  LDSM.16.MT88.4 R12, [R136+0x8000] ;  /* 0x00800000880c783b */ /* 0x000ea20000004200 */
        /* <DEDUP_REMOVED lines=15> */
[----:B-1----:R-:W-:Y:S01]  /*6af0*/  HMMA.16816.F32 R80, R4, R8, R80 ;  /* 0x000000080450723c */ /* 0x002fe20000001850 */
[-C--:B------:R-:W-:Y:S02]  /*6b00*/  FMUL.FTZ R38, R38, R3.reuse ;  /* 0x0000000326267220 */ /* 0x080fe40000410000 */
[----:B------:R-:W-:-:S02]  /*6b10*/  FMUL.FTZ R39, R39, R3 ;  /* 0x0000000327277220 */ /* 0x000fc40000410000 */
[-C--:B------:R-:W-:Y:S01]  /*6b20*/  FMUL.FTZ R40, R40, R34.reuse ;  /* 0x0000002228287220 */ /* 0x080fe20000410000 */
[----:B------:R-:W-:Y:S01]  /*6b30*/  MUFU.EX2 R124, R124 ;  /* 0x0000007c007c7308 */ /* 0x000fe20000000800 */
[-C--:B------:R-:W-:Y:S01]  /*6b40*/  FMUL.FTZ R41, R41, R34.reuse ;  /* 0x0000002229297220 */ /* 0x080fe20000410000 */
[C---:B------:R-:W-:Y:S01]  /*6b50*/  HMMA.16816.F32 R76, R4.reuse, R10, R76 ;  /* 0x0000000a044c723c */ /* 0x040fe2000000184c */
[----:B------:R-:W1:Y:S01]  /*6b60*/  LDSM.16.MT88.4 R8, [R140+0xa000] ;  /* 0x00a000008c08783b */ /* 0x000e620000004200 */
[-C--:B------:R-:W-:Y:S02]  /*6b70*/  FMUL.FTZ R42, R42, R3.reuse ;  /* 0x000000032a2a7220 */ /* 0x080fe40000410000 */
[----:B------:R-:W-:Y:S02]  /*6b80*/  FMUL.FTZ R43, R43, R3 ;  /* 0x000000032b2b7220 */ /* 0x000fe40000410000 */
[-C--:B------:R-:W-:Y:S01]  /*6b90*/  FMUL.FTZ R44, R44, R34.reuse ;  /* 0x000000222c2c7220 */ /* 0x080fe20000410000 */
[----:B------:R-:W1:Y:S01]  /*6ba0*/  MUFU.EX2 R125, R125 ;  /* 0x0000007d007d7308 */ /* 0x000e620000000800 */
[----:B--2---:R-:W-:Y:S01]  /*6bb0*/  HMMA.16816.F32 R72, R4, R12, R72 ;  /* 0x0000000c0448723c */ /* 0x004fe20000001848 */
[----:B------:R-:W-:-:S02]  /*6bc0*/  FMUL.FTZ R45, R45, R34 ;  /* 0x000000222d2d7220 */ /* 0x000fc40000410000 */
[-C--:B------:R-:W-:Y:S02]  /*6bd0*/  FMUL.FTZ R46, R46, R3.reuse ;  /* 0x000000032e2e7220 */ /* 0x080fe40000410000 */
[-C--:B------:R-:W-:Y:S02]  /*6be0*/  FMUL.FTZ R47, R47, R3.reuse ;  /* 0x000000032f2f7220 */ /* 0x080fe40000410000 */
[-C--:B------:R-:W-:Y:S01]  /*6bf0*/  FMUL.FTZ R48, R48, R34.reuse ;  /* 0x0000002230307220 */ /* 0x080fe20000410000 */
[----:B------:R-:W-:Y:S01]  /*6c00*/  HMMA.16816.F32 R68, R4, R14, R68 ;  /* 0x0000000e0444723c */ /* 0x000fe20000001844 */
[----:B------:R-:W2:Y:S01]  /*6c10*/  LDSM.16.MT88.4 R12, [R138+0xa000] ;  /* 0x00a000008a0c783b */ /* 0x000ea20000004200 */
        /* <DEDUP_REMOVED lines=15> */
[C---:B-1----:R-:W-:Y:S01]  /*6d10*/  HMMA.16816.F32 R36, R4.reuse, R8, R36 ;  /* 0x000000080424723c */ /* 0x042fe20000001824 */
[-C--:B------:R-:W-:Y:S01]  /*6d20*/  FMUL.FTZ R61, R61, R34.reuse ;  /* 0x000000223d3d7220 */ /* 0x080fe20000410000 */
[----:B------:R-:W1:Y:S01]  /*6d30*/  MUFU.EX2 R121, R121 ;  /* 0x0000007900797308 */ /* 0x000e620000000800 */
        /* <DEDUP_REMOVED lines=9> */
[C---:B--2---:R-:W-:Y:S01]  /*6dd0*/  HMMA.16816.F32 R44, R4.reuse, R12, R44 ;  /* 0x0000000c042c723c */ /* 0x044fe2000000182c */
[----:B------:R-:W-:Y:S02]  /*6de0*/  FFMA.FTZ R31, R171, R34, R31 ;  /* 0x00000022ab1f7223 */ /* 0x000fe4000001001f */
[----:B------:R-:W2:Y:S01]  /*6df0*/  MUFU.EX2 R122, R122 ;  /* 0x0000007a007a7308 */ /* 0x000ea20000000800 */
[----:B------:R-:W-:Y:S02]  /*6e00*/  FFMA.FTZ R32, R169, R3, R32 ;  /* 0x00000003a9207223 */ /* 0x000fe40000010020 */
[----:B------:R-:W-:Y:S02]  /*6e10*/  FADD.FTZ R28, R28, R31 ;  /* 0x0000001f1c1c7221 */ /* 0x000fe40000010000 */
[----:B------:R-:W-:Y:S01]  /*6e20*/  HMMA.16816.F32 R48, R4, R14, R48 ;  /* 0x0000000e0430723c */ /* 0x000fe20000001830 */
[----:B------:R-:W2:Y:S01]  /*6e30*/  LDSM.16.MT88.4 R12, [R140+0x8800] ;  /* 0x008800008c0c783b */ /* 0x000ea20000004200 */
[----:B------:R-:W-:Y:S01]  /*6e40*/  FADD.FTZ R32, R25, R32 ;  /* 0x0000002019207221 */ /* 0x000fe20000010000 */
[----:B------:R-:W-:Y:S01]  /*6e50*/  MUFU.EX2 R110, R110 ;  /* 0x0000006e006e7308 */ /* 0x000fe20000000800 */
[----:B------:R-:W-:Y:S01]  /*6e60*/  FADD.FTZ R3, R27, R28 ;  /* 0x0000001c1b037221 */ /* 0x000fe20000010000 */
[----:B------:R-:W-:Y:S01]  /*6e70*/  MOV R28, R0 ;  /* 0x00000000001c7202 */ /* 0x000fe20000000f00 */
[----:B------:R-:W-:-:S02]  /*6e80*/  FADD.FTZ R29, R29, R32 ;  /* 0x000000201d1d7221 */ /* 0x000fc40000010000 */
[----:B------:R-:W-:Y:S01]  /*6e90*/  HMMA.16816.F32 R60, R4, R16, R60 ;  /* 0x00000010043c723c */ /* 0x000fe2000000183c */
[----:B------:R-:W-:Y:S02]  /*6ea0*/  FADD.FTZ R3, R26, R3 ;  /* 0x000000031a037221 */ /* 0x000fe40000010000 */
[----:B------:R-:W2:Y:S01]  /*6eb0*/  MUFU.EX2 R119, R119 ;  /* 0x0000007700777308 */ /* 0x000ea20000000800 */
[----:B------:R-:W-:-:S04]  /*6ec0*/  FADD.FTZ R30, R30, R29 ;  /* 0x0000001d1e1e7221 */ /* 0x000fc80000010000 */
[C---:B------:R-:W-:Y:S01]  /*6ed0*/  HMMA.16816.F32 R64, R4.reuse, R18, R64 ;  /* 0x000000120440723c */ /* 0x040fe20000001840 */
[----:B------:R-:W2:Y:S02]  /*6ee0*/  LDSM.16.MT88.4 R16, [R136+0x8800] ;  /* 0x008800008810783b */ /* 0x000ea40000004200 */
[----:B------:R-:W-:Y:S05]  /*6ef0*/  MUFU.EX2 R103, R103 ;  /* 0x0000006700677308 */ /* 0x000fea0000000800 */
[C---:B-1----:R-:W-:Y:S03]  /*6f00*/  HMMA.16816.F32 R52, R4.reuse, R8, R52 ;  /* 0x000000080434723c */ /* 0x042fe60000001834 */
[----:B------:R-:W-:Y:S05]  /*6f10*/  MUFU.EX2 R106, R106 ;  /* 0x0000006a006a7308 */ /* 0x000fea0000000800 */
[----:B------:R-:W-:Y:S01]  /*6f20*/  HMMA.16816.F32 R56, R4, R10, R56 ;  /* 0x0000000a0438723c */ /* 0x000fe20000001838 */
[----:B------:R-:W1:Y:S02]  /*6f30*/  LDSM.16.MT88.4 R8, [R138+0x8800] ;  /* 0x008800008a08783b */ /* 0x000e640000004200 */
[----:B------:R-:W-:Y:S04]  /*6f40*/  MUFU.EX2 R105, R105 ;  /* 0x0000006900697308 */ /* 0x000fe80000000800 */
[----:B---3--:R-:W-:-:S02]  /*6f50*/  F2FP.PACK_AB R4, R109, R100 ;  /* 0x000000646d04723e */ /* 0x008fc400000000ff */
[----:B----4-:R-:W-:Y:S02]  /*6f60*/  F2FP.PACK_AB R5, R116, R113 ;  /* 0x000000717405723e */ /* 0x010fe400000000ff */
[----:B------:R-:W3:Y:S01]  /*6f70*/  MUFU.EX2 R108, R108 ;  /* 0x0000006c006c7308 */ /* 0x000ee20000000800 */
[----:B------:R-:W-:Y:S01]  /*6f80*/  F2FP.PACK_AB R6, R112, R111 ;  /* 0x0000006f7006723e */ /* 0x000fe200000000ff */
[----:B------:R-:W-:Y:S01]  /*6f90*/  FADD.FTZ R113, R113, R30 ;  /* 0x0000001e71717221 */ /* 0x000fe20000010000 */
[----:B-----5:R-:W-:-:S03]  /*6fa0*/  F2FP.PACK_AB R7, R114, R115 ;  /* 0x000000737207723e */ /* 0x020fc600000000ff */
[----:B------:R-:W-:Y:S02]  /*6fb0*/  FADD.FTZ R116, R116, R113 ;  /* 0x0000007174747221 */ /* 0x000fe40000010000 */
[----:B------:R-:W-:Y:S02]  /*6fc0*/  MUFU.EX2 R33, R33 ;  /* 0x0000002100217308 */ /* 0x000fe40000000800 */
[C---:B--2---:R-:W-:Y:S08]  /*6fd0*/  HMMA.16816.F32 R96, R4.reuse, R12, R96 ;  /* 0x0000000c0460723c */ /* 0x044ff00000001860 */
[C---:B------:R-:W-:Y:S01]  /*6fe0*/  HMMA.16816.F32 R92, R4.reuse, R14, R92 ;  /* 0x0000000e045c723c */ /* 0x040fe2000000185c */
[----:B------:R-:W2:Y:S07]  /*6ff0*/  LDSM.16.MT88.4 R12, [R140+0xa800] ;  /* 0x00a800008c0c783b */ /* 0x000eae0000004200 */
[C---:B------:R-:W-:Y:S08]  /*7000*/  HMMA.16816.F32 R72, R4.reuse, R16, R72 ;  /* 0x000000100448723c */ /* 0x040ff00000001848 */
[C---:B-1----:R-:W-:Y:S08]  /*7010*/  HMMA.16816.F32 R88, R4.reuse, R8, R88 ;  /* 0x000000080458723c */ /* 0x042ff00000001858 */
[C---:B------:R-:W-:Y:S01]  /*7020*/  HMMA.16816.F32 R84, R4.reuse, R10, R84 ;  /* 0x0000000a0454723c */ /* 0x040fe20000001854 */
[----:B------:R-:W1:Y:S07]  /*7030*/  LDSM.16.MT88.4 R8, [R138+0xa800] ;  /* 0x00a800008a08783b */ /* 0x000e6e0000004200 */
[C---:B------:R-:W-:Y:S01]  /*7040*/  HMMA.16816.F32 R68, R4.reuse, R18, R68 ;  /* 0x000000120444723c */ /* 0x040fe20000001844 */
[----:B------:R-:W4:Y:S07]  /*7050*/  LDSM.16.MT88.4 R16, [R137+0xa800] ;  /* 0x00a800008910783b */ /* 0x000f2e0000004200 */
        /* <DEDUP_REMOVED lines=15> */
[----:B------:R-:W-:-:S02]  /*7150*/  F2FP.PACK_AB R4, R125, R124 ;  /* 0x0000007c7d04723e */ /* 0x000fc400000000ff */
[----:B------:R-:W-:Y:S02]  /*7160*/  F2FP.PACK_AB R5, R121, R118 ;  /* 0x000000767905723e */ /* 0x000fe400000000ff */
[----:B------:R-:W-:Y:S02]  /*7170*/  F2FP.PACK_AB R6, R127, R120 ;  /* 0x000000787f06723e */ /* 0x000fe400000000ff */
[----:B------:R-:W-:-:S07]  /*7180*/  F2FP.PACK_AB R7, R122, R117 ;  /* 0x000000757a07723e */ /* 0x000fce00000000ff */
[C---:B-1----:R-:W-:Y:S08]  /*7190*/  HMMA.16816.F32 R80, R4.reuse, R8, R80 ;  /* 0x000000080450723c */ /* 0x042ff00000001850 */
[C---:B------:R-:W-:Y:S01]  /*71a0*/  HMMA.16816.F32 R76, R4.reuse, R10, R76 ;  /* 0x0000000a044c723c */ /* 0x040fe2000000184c */
[----:B------:R-:W1:Y:S07]  /*71b0*/  LDSM.16.MT88.4 R8, [R138+0xb000] ;  /* 0x00b000008a08783b */ /* 0x000e6e0000004200 */
[C---:B----4-:R-:W-:Y:S08]  /*71c0*/  HMMA.16816.F32 R96, R4.reuse, R16, R96 ;  /* 0x000000100460723c */ /* 0x050ff00000001860 */
[C---:B--2---:R-:W-:Y:S08]  /*71d0*/  HMMA.16816.F32 R88, R4.reuse, R12, R88 ;  /* 0x0000000c0458723c */ /* 0x044ff00000001858 */
[C---:B------:R-:W-:Y:S01]  /*71e0*/  HMMA.16816.F32 R84, R4.reuse, R14, R84 ;  /* 0x0000000e0454723c */ /* 0x040fe20000001854 */
[----:B------:R-:W2:Y:S07]  /*71f0*/  LDSM.16.MT88.4 R12, [R140+0xb000] ;  /* 0x00b000008c0c783b */ /* 0x000eae0000004200 */
[C---:B------:R-:W-:Y:S01]  /*7200*/  HMMA.16816.F32 R92, R4.reuse, R18, R92 ;  /* 0x00000012045c723c */ /* 0x040fe2000000185c */
[----:B------:R-:W4:Y:S07]  /*7210*/  LDSM.16.MT88.4 R16, [R136+0x9000] ;  /* 0x009000008810783b */ /* 0x000f2e0000004200 */
[C---:B------:R-:W-:Y:S01]  /*7220*/  HMMA.16816.F32 R60, R4.reuse, R20, R60 ;  /* 0x00000014043c723c */ /* 0x040fe2000000183c */
[----:B------:R-:W5:Y:S07]  /*7230*/  MUFU.EX2 R20, R35 ;  /* 0x0000002300147308 */ /* 0x000f6e0000000800 */
[C---:B-1----:R-:W-:Y:S08]  /*7240*/  HMMA.16816.F32 R44, R4.reuse, R8, R44 ;  /* 0x00000008042c723c */ /* 0x042ff0000000182c */
[C---:B------:R-:W-:Y:S01]  /*7250*/  HMMA.16816.F32 R48, R4.reuse, R10, R48 ;  /* 0x0000000a0430723c */ /* 0x040fe20000001830 */
[----:B------:R-:W-:Y:S07]  /*7260*/  LDSM.16.MT88.4 R8, [R137+0x9800] ;  /* 0x009800008908783b */ /* 0x000fee0000004200 */
[C---:B------:R-:W-:Y:S08]  /*7270*/  HMMA.16816.F32 R64, R4.reuse, R22, R64 ;  /* 0x000000160440723c */ /* 0x040ff00000001840 */
[C---:B--2---:R-:W-:Y:S08]  /*7280*/  HMMA.16816.F32 R36, R4.reuse, R12, R36 ;  /* 0x0000000c0424723c */ /* 0x044ff00000001824 */
[C---:B------:R-:W-:Y:S01]  /*7290*/  HMMA.16816.F32 R40, R4.reuse, R14, R40 ;  /* 0x0000000e0428723c */ /* 0x040fe20000001828 */
[----:B------:R-:W1:Y:S07]  /*72a0*/  LDSM.16.MT88.4 R12, [R137+0xb000] ;  /* 0x00b00000890c783b */ /* 0x000e6e0000004200 */
[C---:B----4-:R-:W-:Y:S08]  /*72b0*/  HMMA.16816.F32 R72, R4.reuse, R16, R72 ;  /* 0x000000100448723c */ /* 0x050ff00000001848 */
[C---:B------:R-:W-:Y:S01]  /*72c0*/  HMMA.16816.F32 R68, R4.reuse, R18, R68 ;  /* 0x000000120444723c */ /* 0x040fe20000001844 */
[----:B------:R-:W2:Y:S07]  /*72d0*/  LDSM.16.MT88.4 R16, [R140+0x9800] ;  /* 0x009800008c10783b */ /* 0x000eae0000004200 */
[C---:B-1----:R-:W-:Y:S08]  /*72e0*/  HMMA.16816.F32 R52, R4.reuse, R12, R52 ;  /* 0x0000000c0434723c */ /* 0x042ff00000001834 */
[----:B------:R-:W-:Y:S01]  /*72f0*/  HMMA.16816.F32 R56, R4, R14, R56 ;  /* 0x0000000e0438723c */ /* 0x000fe20000001838 */
[----:B------:R-:W1:Y:S06]  /*7300*/  LDSM.16.MT88.4 R12, [R138+0x9800] ;  /* 0x009800008a0c783b */ /* 0x000e6c0000004200 */
[----:B------:R-:W-:-:S02]  /*7310*/  F2FP.PACK_AB R4, R119, R110 ;  /* 0x0000006e7704723e */ /* 0x000fc400000000ff */
[----:B---3--:R-:W-:Y:S02]  /*7320*/  F2FP.PACK_AB R5, R108, R105 ;  /* 0x000000696c05723e */ /* 0x008fe400000000ff */
[----:B------:R-:W-:Y:S02]  /*7330*/  F2FP.PACK_AB R6, R106, R103 ;  /* 0x000000676a06723e */ /* 0x000fe400000000ff */
[----:B-----5:R-:W-:-:S07]  /*7340*/  F2FP.PACK_AB R7, R20, R33 ;  /* 0x000000211407723e */ /* 0x020fce00000000ff */
        /* <DEDUP_REMOVED lines=11> */
[----:B------:R-:W-:Y:S01]  /*7400*/  HMMA.16816.F32 R48, R4, R10, R48 ;  /* 0x0000000a0430723c */ /* 0x000fe20000001830 */
[----:B------:R-:W-:Y:S01]  /*7410*/  FADD.FTZ R9, R115, R116 ;  /* 0x0000007473097221 */ /* 0x000fe20000010000 */
[-C--:B------:R-:W-:Y:S01]  /*7420*/  MOV R100, R24.reuse ;  /* 0x0000001800647202 */ /* 0x080fe20000000f00 */
[----:B------:R-:W-:Y:S01]  /*7430*/  FADD.FTZ R8, R109, R8 ;  /* 0x000000086d087221 */ /* 0x000fe20000010000 */
[----:B------:R-:W-:Y:S01]  /*7440*/  @P3 MOV R100, R24 ;  /* 0x0000001800643202 */ /* 0x000fe20000000f00 */
[----:B------:R-:W-:-:S02]  /*7450*/  FADD.FTZ R9, R114, R9 ;  /* 0x0000000972097221 */ /* 0x000fc40000010000 */
[----:B------:R-:W-:Y:S01]  /*7460*/  FADD.FTZ R3, R111, R8 ;  /* 0x000000086f037221 */ /* 0x000fe20000010000 */
[C---:B--2---:R-:W-:Y:S01]  /*7470*/  HMMA.16816.F32 R72, R4.reuse, R16, R72 ;  /* 0x000000100448723c */ /* 0x044fe20000001848 */
[----:B------:R-:W-:Y:S02]  /*7480*/  FADD.FTZ R8, R118, R9 ;  /* 0x0000000976087221 */ /* 0x000fe40000010000 */
[----:B------:R-:W-:Y:S02]  /*7490*/  FADD.FTZ R3, R112, R3 ;  /* 0x0000000370037221 */ /* 0x000fe40000010000 */
[----:B------:R-:W-:Y:S02]  /*74a0*/  FADD.FTZ R8, R121, R8 ;  /* 0x0000000879087221 */ /* 0x000fe40000010000 */
[----:B------:R-:W-:Y:S01]  /*74b0*/  FADD.FTZ R124, R124, R3 ;  /* 0x000000037c7c7221 */ /* 0x000fe20000010000 */
[----:B------:R-:W-:Y:S01]  /*74c0*/  HMMA.16816.F32 R68, R4, R18, R68 ;  /* 0x000000120444723c */ /* 0x000fe20000001844 */
[----:B------:R-:W2:Y:S01]  /*74d0*/  LDSM.16.MT88.4 R16, [R137+0xb800] ;  /* 0x00b800008910783b */ /* 0x000ea20000004200 */
[----:B------:R-:W-:Y:S01]  /*74e0*/  FADD.FTZ R117, R117, R8 ;  /* 0x0000000875757221 */ /* 0x000fe20000010000 */
[-C--:B------:R-:W-:Y:S01]  /*74f0*/  MOV R3, R2.reuse ;  /* 0x0000000200037202 */ /* 0x080fe20000000f00 */
[----:B------:R-:W-:Y:S01]  /*7500*/  FADD.FTZ R125, R125, R124 ;  /* 0x0000007c7d7d7221 */ /* 0x000fe20000010000 */
[----:B------:R-:W-:Y:S01]  /*7510*/  @P3 MOV R3, R2 ;  /* 0x0000000200033202 */ /* 0x000fe20000000f00 */
[----:B------:R-:W-:-:S02]  /*7520*/  FADD.FTZ R122, R122, R117 ;  /* 0x000000757a7a7221 */ /* 0x000fc40000010000 */
[C---:B-1----:R-:W-:Y:S01]  /*7530*/  HMMA.16816.F32 R36, R4.reuse, R12, R36 ;  /* 0x0000000c0424723c */ /* 0x042fe20000001824 */
[----:B------:R-:W-:Y:S02]  /*7540*/  FADD.FTZ R120, R120, R125 ;  /* 0x0000007d78787221 */ /* 0x000fe40000010000 */
[----:B------:R-:W-:Y:S02]  /*7550*/  FADD.FTZ R105, R105, R122 ;  /* 0x0000007a69697221 */ /* 0x000fe40000010000 */
[----:B------:R-:W-:Y:S02]  /*7560*/  FADD.FTZ R127, R127, R120 ;  /* 0x000000787f7f7221 */ /* 0x000fe40000010000 */
[----:B------:R-:W-:Y:S01]  /*7570*/  FADD.FTZ R108, R108, R105 ;  /* 0x000000696c6c7221 */ /* 0x000fe20000010000 */
[----:B------:R-:W-:Y:S01]  /*7580*/  HMMA.16816.F32 R40, R4, R14, R40 ;  /* 0x0000000e0428723c */ /* 0x000fe20000001828 */
[----:B------:R-:W1:Y:S01]  /*7590*/  LDSM.16.MT88.4 R12, [R136+0xb800] ;  /* 0x00b80000880c783b */ /* 0x000e620000004200 */
[----:B------:R-:W-:-:S02]  /*75a0*/  FADD.FTZ R110, R110, R127 ;  /* 0x0000007f6e6e7221 */ /* 0x000fc40000010000 */
[----:B------:R-:W-:Y:S02]  /*75b0*/  FADD.FTZ R33, R33, R108 ;  /* 0x0000006c21217221 */ /* 0x000fe40000010000 */
[----:B------:R-:W-:Y:S02]  /*75c0*/  FADD.FTZ R110, R119, R110 ;  /* 0x0000006e776e7221 */ /* 0x000fe40000010000 */
[----:B------:R-:W-:Y:S02]  /*75d0*/  FADD.FTZ R169, R20, R33 ;  /* 0x0000002114a97221 */ /* 0x000fe40000010000 */
[----:B------:R-:W-:-:S04]  /*75e0*/  FADD.FTZ R103, R103, R110 ;  /* 0x0000006e67677221 */ /* 0x000fc80000010000 */
[----:B------:R-:W-:Y:S01]  /*75f0*/  FADD.FTZ R171, R106, R103 ;  /* 0x000000676aab7221 */ /* 0x000fe20000010000 */
[C---:B--2---:R-:W-:Y:S08]  /*7600*/  HMMA.16816.F32 R52, R4.reuse, R16, R52 ;  /* 0x000000100434723c */ /* 0x044ff00000001834 */
[C---:B------:R-:W-:Y:S08]  /*7610*/  HMMA.16816.F32 R56, R4.reuse, R18, R56 ;  /* 0x000000120438723c */ /* 0x040ff00000001838 */
[C---:B-1----:R-:W-:Y:S08]  /*7620*/  HMMA.16816.F32 R60, R4.reuse, R12, R60 ;  /* 0x0000000c043c723c */ /* 0x042ff0000000183c */
[----:B------:R-:W-:Y:S01]  /*7630*/  HMMA.16816.F32 R64, R4, R14, R64 ;  /* 0x0000000e0440723c */ /* 0x000fe20000001840 */
[----:B------:R-:W-:Y:S05]  /*7640*/  @!UPT UIADD3 URZ, URZ, URZ, URZ ;  /* 0x0000003f3f3ff290 */ /* 0x000fea000fffe03f */
[----:B------:R-:W-:Y:S11]  /*7650*/  @P3 BRA `(.L_x_630) ;  /* 0x0000001000003947 */ /* 0x000ff60003800000 */
.L_x_626:
[----:B------:R-:W-:-:S07]  /*7660*/  IADD3 R168, R28, -0x1, RZ ;  /* 0xffffffff1ca87810 */ /* 0x000fce0007ffe0ff */
.L_x_630:
        /* <DEDUP_REMOVED lines=9> */
.L_x_634:
        /* <DEDUP_REMOVED lines=72> */
.L_x_632:
[----:B------:R-:W-:Y:S04]  /*7b80*/  DEPBAR.LE SB0, 0x0 ;  /* 0x000080000000791a */ /* 0x000fe80000000000 */
[----:B------:R-:W-:Y:S01]  /*7b90*/  BAR.SYNC.DEFER_BLOCKING 0x0 ;  /* 0x0000000000007b1d */ /* 0x000fe20000010000 */
[----:B------:R-:W-:Y:S01]  /*7ba0*/  SHF.R.S32.HI R2, RZ, 0x1f, R168 ;  /* 0x0000001fff027819 */ /* 0x000fe200000114a8 */
[----:B------:R-:W-:Y:S02]  /*7bb0*/  IMAD R101, R150, R168, RZ ;  /* 0x000000a896657224 */ /* 0x000fe400078e02ff */
[-C--:B------:R-:W-:Y:S04]  /*7bc0*/  IMAD.WIDE.U32 R174, R168, R151.reuse, R172 ;  /* 0x00000097a8ae7225 */ /* 0x080fe800078e00ac */
[----:B------:R-:W-:Y:S01]  /*7bd0*/  IMAD R101, R2, R151, R101 ;  /* 0x0000009702657224 */ /* 0x000fe200078e0265 */
[C---:B------:R-:W-:Y:S02]  /*7be0*/  @!P3 LEA R188, P4, R174.reuse, c[0x0][0x170], 0x1 ;  /* 0x00005c00aebcba11 */ /* 0x040fe400078808ff */
[C---:B------:R-:W-:Y:S02]  /*7bf0*/  @!P2 LEA R176, P1, R174.reuse, c[0x0][0x170], 0x1 ;  /* 0x00005c00aeb0aa11 */ /* 0x040fe400078208ff */
[----:B------:R-:W-:Y:S02]  /*7c00*/  IADD3 R101, R175, R101, RZ ;  /* 0x00000065af657210 */ /* 0x000fe40007ffe0ff */
[C---:B------:R-:W-:Y:S02]  /*7c10*/  IADD3 R2, P0, R161.reuse, R174, RZ ;  /* 0x000000aea1027210 */ /* 0x040fe40007f1e0ff */
[C-C-:B------:R-:W-:Y:S02]  /*7c20*/  @!P3 LEA.HI.X R189, R174.reuse, c[0x0][0x174], R101.reuse, 0x1, P4 ;  /* 0x00005d00aebdba11 */ /* 0x140fe400020f0c65 */
[----:B------:R-:W-:Y:S02]  /*7c30*/  @!P2 LEA.HI.X R177, R174, c[0x0][0x174], R101, 0x1, P1 ;  /* 0x00005d00aeb1aa11 */ /* 0x000fe400008f0c65 */
[----:B------:R-:W-:Y:S02]  /*7c40*/  @!P3 LEA R178, P5, R2, c[0x0][0x170], 0x1 ;  /* 0x00005c0002b2ba11 */ /* 0x000fe400078a08ff */
[----:B------:R-:W-:Y:S01]  /*7c50*/  IADD3.X R101, R160, R101, RZ, P0, !PT ;  /* 0x00000065a0657210 */ /* 0x000fe200007fe4ff */
[----:B------:R-:W-:Y:S01]  /*7c60*/  @P3 STS.128 [R155+0x8000], RZ ;  /* 0x008000ff9b003388 */ /* 0x000fe20000000c00 */
[C---:B------:R-:W-:Y:S02]  /*7c70*/  @!P2 LEA R174, P1, R2.reuse, c[0x0][0x170], 0x1 ;  /* 0x00005c0002aeaa11 */ /* 0x040fe400078208ff */
[C-C-:B------:R-:W-:Y:S02]  /*7c80*/  @!P3 LEA.HI.X R179, R2.reuse, c[0x0][0x174], R101.reuse, 0x1, P5 ;  /* 0x00005d0002b3ba11 */ /* 0x140fe400028f0c65 */
[----:B------:R-:W-:Y:S01]  /*7c90*/  @!P2 LEA.HI.X R175, R2, c[0x0][0x174], R101, 0x1, P1 ;  /* 0x00005d0002afaa11 */ /* 0x000fe200008f0c65 */
[----:B------:R-:W-:Y:S01]  /*7ca0*/  @!PT LDS RZ, [RZ] ;  /* 0x00000000fffff984 */ /* 0x000fe20000000800 */
[----:B------:R-:W-:Y:S01]  /*7cb0*/  @!PT LDS RZ, [RZ] ;  /* 0x00000000fffff984 */ /* 0x000fe20000000800 */
[----:B------:R-:W-:Y:S01]  /*7cc0*/  @!PT LDS RZ, [RZ] ;  /* 0x00000000fffff984 */ /* 0x000fe20000000800 */
[----:B------:R1:W-:Y:S01]  /*7cd0*/  @!P3 LDGSTS.E.BYPASS.LTC128B.128 [R155+0x8000], [R188.64] ;  /* 0x08000000bc9bbfae */ /* 0x0003e2000b901d46 */
[C---:B------:R-:W-:Y:S04]  /*7ce0*/  IADD3 R100, P4, R161.reuse, R2, RZ ;  /* 0x00000002a1647210 */ /* 0x040fe80007f9e0ff */
[----:B------:R-:W-:Y:S01]  /*7cf0*/  @!P3 LEA R186, P5, R100, c[0x0][0x170], 0x1 ;  /* 0x00005c0064baba11 */ /* 0x000fe200078a08ff */
[----:B------:R-:W-:Y:S01]  /*7d00*/  @P2 STS.128 [R155+0xa000], RZ ;  /* 0x00a000ff9b002388 */ /* 0x000fe20000000c00 */
[----:B------:R-:W-:Y:S02]  /*7d10*/  IADD3.X R101, R160, R101, RZ, P4, !PT ;  /* 0x00000065a0657210 */ /* 0x000fe400027fe4ff */
[C---:B------:R-:W-:Y:S02]  /*7d20*/  @!P2 LEA R182, P1, R100.reuse, c[0x0][0x170], 0x1 ;  /* 0x00005c0064b6aa11 */ /* 0x040fe400078208ff */
[C-C-:B------:R-:W-:Y:S01]  /*7d30*/  @!P3 LEA.HI.X R187, R100.reuse, c[0x0][0x174], R101.reuse, 0x1, P5 ;  /* 0x00005d0064bbba11 */ /* 0x140fe200028f0c65 */
[----:B------:R-:W-:Y:S01]  /*7d40*/  @!PT LDS RZ, [RZ] ;  /* 0x00000000fffff984 */ /* 0x000fe20000000800 */
[----:B------:R-:W-:Y:S01]  /*7d50*/  @!PT LDS RZ, [RZ] ;  /* 0x00000000fffff984 */ /* 0x000fe20000000800 */
[----:B------:R-:W-:Y:S01]  /*7d60*/  @!PT LDS RZ, [RZ] ;  /* 0x00000000fffff984 */ /* 0x000fe20000000800 */
[----:B------:R2:W-:Y:S01]  /*7d70*/  @!P2 LDGSTS.E.BYPASS.LTC128B.128 [R155+0xa000], [R176.64+0x80] ;  /* 0x0a000080b09bafae */ /* 0x0005e2000b901d46 */
[----:B------:R-:W-:Y:S02]  /*7d80*/  @!P2 LEA.HI.X R183, R100, c[0x0][0x174], R101, 0x1, P1 ;  /* 0x00005d0064b7aa11 */ /* 0x000fe400008f0c65 */
[----:B------:R-:W-:Y:S03]  /*7d90*/  IADD3 R3, P0, R161, R100, RZ ;  /* 0x00000064a1037210 */ /* 0x000fe60007f1e0ff */
[----:B------:R-:W-:Y:S01]  /*7da0*/  @P3 STS.128 [R155+0x8800], RZ ;  /* 0x008800ff9b003388 */ /* 0x000fe20000000c00 */
[C---:B------:R-:W-:Y:S02]  /*7db0*/  @!P3 LEA R184, P4, R3.reuse, c[0x0][0x170], 0x1 ;  /* 0x00005c0003b8ba11 */ /* 0x040fe400078808ff */
[----:B------:R-:W-:Y:S02]  /*7dc0*/  IADD3.X R2, R160, R101, RZ, P0, !PT ;  /* 0x00000065a0027210 */ /* 0x000fe400007fe4ff */
[C---:B------:R-:W-:Y:S01]  /*7dd0*/  @!P2 LEA R180, P0, R3.reuse, c[0x0][0x170], 0x1 ;  /* 0x00005c0003b4aa11 */ /* 0x040fe200078008ff */
[----:B------:R-:W-:Y:S01]  /*7de0*/  @!PT LDS RZ, [RZ] ;  /* 0x00000000fffff984 */ /* 0x000fe20000000800 */
[----:B------:R-:W-:Y:S01]  /*7df0*/  @!PT LDS RZ, [RZ] ;  /* 0x00000000fffff984 */ /* 0x000fe20000000800 */
[----:B------:R-:W-:Y:S01]  /*7e00*/  @!PT LDS RZ, [RZ] ;  /* 0x00000000fffff984 */ /* 0x000fe20000000800 */
[----:B------:R3:W-:Y:S01]  /*7e10*/  @!P3 LDGSTS.E.BYPASS.LTC128B.128 [R155+0x8800], [R178.64] ;  /* 0x08800000b29bbfae */ /* 0x0007e2000b901d46 */
[C-C-:B------:R-:W-:Y:S02]  /*7e20*/  @!P3 LEA.HI.X R185, R3.reuse, c[0x0][0x174], R2.reuse, 0x1, P4 ;  /* 0x00005d0003b9ba11 */ /* 0x140fe400020f0c02 */
[----:B------:R-:W-:Y:S02]  /*7e30*/  @!P2 LEA.HI.X R181, R3, c[0x0][0x174], R2, 0x1, P0 ;  /* 0x00005d0003b5aa11 */ /* 0x000fe400000f0c02 */
[----:B------:R-:W-:Y:S01]  /*7e40*/  ISETP.GT.AND P4, PT, R168, RZ, PT ;  /* 0x000000ffa800720c */ /* 0x000fe20003f84270 */
        /* <DEDUP_REMOVED lines=26> */
[----:B------:R-:W1:Y:S06]  /*7ff0*/  LDSM.16.M88.4 R108, [R146+0x4000] ;  /* 0x00400000926c783b */ /* 0x000e6c0000000200 */
[----:B------:R-:W2:Y:S06]  /*8000*/  LDSM.16.M88.4 R112, [R146+0x4800] ;  /* 0x004800009270783b */ /* 0x000eac0000000200 */
[----:B------:R-:W2:Y:S06]  /*8010*/  LDSM.16.M88.4 R116, [R146+0x5000] ;  /* 0x005000009274783b */ /* 0x000eac0000000200 */
[----:B------:R-:W0:Y:S06]  /*8020*/  LDGDEPBAR ;  /* 0x00000000000079af */ /* 0x000e2c0000000000 */
[----:B------:R-:W3:Y:S06]  /*8030*/  LDSM.16.M88.4 R120, [R146+0x5800] ;  /* 0x005800009278783b */ /* 0x000eec0000000200 */
[----:B------:R-:W-:Y:S06]  /*8040*/  LDSM.16.M88.4 R124, [R145] ;  /* 0x00000000917c783b */ /* 0x000fec0000000200 */
[----:B------:R-:W3:Y:S01]  /*8050*/  LDSM.16.M88.4 R128, [R144] ;  /* 0x000000009080783b */ /* 0x000ee20000000200 */
[C---:B-1----:R-:W-:Y:S05]  /*8060*/  HMMA.16816.F32 R4, R104.reuse, R108, RZ ;  /* 0x0000006c6804723c */ /* 0x042fea00000018ff */
[----:B------:R-:W1:Y:S03]  /*8070*/  LDSM.16.M88.4 R132, [R144+0x800] ;  /* 0x000800009084783b */ /* 0x000e660000000200 */
[C---:B------:R-:W-:Y:S03]  /*8080*/  HMMA.16816.F32 R8, R104.reuse, R110, RZ ;  /* 0x0000006e6808723c */ /* 0x040fe600000018ff */
[----:B------:R-:W1:Y:S05]  /*8090*/  LDSM.16.M88.4 R108, [R144+0x1000] ;  /* 0x00100000906c783b */ /* 0x000e6a0000000200 */
[C---:B--2---:R-:W-:Y:S08]  /*80a0*/  HMMA.16816.F32 R12, R104.reuse, R112, RZ ;  /* 0x00000070680c723c */ /* 0x044ff000000018ff */
[C---:B------:R-:W-:Y:S01]  /*80b0*/  HMMA.16816.F32 R16, R104.reuse, R114, RZ ;  /* 0x000000726810723c */ /* 0x040fe200000018ff */
[----:B------:R-:W2:Y:S07]  /*80c0*/  LDSM.16.M88.4 R112, [R144+0x1800] ;  /* 0x001800009070783b */ /* 0x000eae0000000200 */
[C---:B------:R-:W-:Y:S08]  /*80d0*/  HMMA.16816.F32 R20, R104.reuse, R116, RZ ;  /* 0x000000746814723c */ /* 0x040ff000000018ff */
[C---:B------:R-:W-:Y:S01]  /*80e0*/  HMMA.16816.F32 R24, R104.reuse, R118, RZ ;  /* 0x000000766818723c */ /* 0x040fe200000018ff */
[----:B------:R-:W-:Y:S07]  /*80f0*/  LDSM.16.M88.4 R116, [R139+0x4000] ;  /* 0x004000008b74783b */ /* 0x000fee0000000200 */
[C---:B---3--:R-:W-:Y:S08]  /*8100*/  HMMA.16816.F32 R28, R104.reuse, R120, RZ ;  /* 0x00000078681c723c */ /* 0x048ff000000018ff */
[----:B------:R-:W-:Y:S01]  /*8110*/  HMMA.16816.F32 R32, R104, R122, RZ ;  /* 0x0000007a6820723c */ /* 0x000fe200000018ff */
[----:B------:R-:W3:Y:S06]  /*8120*/  LDSM.16.M88.4 R104, [R143] ;  /* 0x000000008f68783b */ /* 0x000eec0000000200 */
[----:B------:R-:W2:Y:S01]  /*8130*/  LDSM.16.M88.4 R120, [R139+0x4800] ;  /* 0x004800008b78783b */ /* 0x000ea20000000200 */
[C---:B------:R-:W-:Y:S08]  /*8140*/  HMMA.16816.F32 R4, R124.reuse, R128, R4 ;  /* 0x000000807c04723c */ /* 0x040ff00000001804 */
[C---:B------:R-:W-:Y:S01]  /*8150*/  HMMA.16816.F32 R8, R124.reuse, R130, R8 ;  /* 0x000000827c08723c */ /* 0x040fe20000001808 */
[----:B------:R-:W3:Y:S07]  /*8160*/  LDSM.16.M88.4 R128, [R139+0x5000] ;  /* 0x005000008b80783b */ /* 0x000eee0000000200 */
[C---:B-1----:R-:W-:Y:S08]  /*8170*/  HMMA.16816.F32 R12, R124.reuse, R132, R12 ;  /* 0x000000847c0c723c */ /* 0x042ff0000000180c */
[C---:B------:R-:W-:Y:S08]  /*8180*/  HMMA.16816.F32 R16, R124.reuse, R134, R16 ;  /* 0x000000867c10723c */ /* 0x040ff00000001810 */
[C---:B------:R-:W-:Y:S08]  /*8190*/  HMMA.16816.F32 R20, R124.reuse, R108, R20 ;  /* 0x0000006c7c14723c */ /* 0x040ff00000001814 */
[C---:B------:R-:W-:Y:S01]  /*81a0*/  HMMA.16816.F32 R24, R124.reuse, R110, R24 ;  /* 0x0000006e7c18723c */ /* 0x040fe20000001818 */
[----:B------:R-:W1:Y:S07]  /*81b0*/  LDSM.16.M88.4 R108, [R139+0x5800] ;  /* 0x005800008b6c783b */ /* 0x000e6e0000000200 */
[C---:B--2---:R-:W-:Y:S08]  /*81c0*/  HMMA.16816.F32 R28, R124.reuse, R112, R28 ;  /* 0x000000707c1c723c */ /* 0x044ff0000000181c */
[----:B------:R-:W-:Y:S01]  /*81d0*/  HMMA.16816.F32 R32, R124, R114, R32 ;  /* 0x000000727c20723c */ /* 0x000fe20000001820 */
[----:B------:R-:W-:Y:S06]  /*81e0*/  LDSM.16.M88.4 R112, [R142] ;  /* 0x000000008e70783b */ /* 0x000fec0000000200 */
[----:B------:R-:W-:Y:S01]  /*81f0*/  LDSM.16.M88.4 R124, [R141+0x1000] ;  /* 0x001000008d7c783b */ /* 0x000fe20000000200 */
[C---:B---3--:R-:W-:Y:S08]  /*8200*/  HMMA.16816.F32 R4, R104.reuse, R116, R4 ;  /* 0x000000746804723c */ /* 0x048ff00000001804 */
[C---:B------:R-:W-:Y:S01]  /*8210*/  HMMA.16816.F32 R8, R104.reuse, R118, R8 ;  /* 0x000000766808723c */ /* 0x040fe20000001808 */
[----:B------:R-:W2:Y:S07]  /*8220*/  LDSM.16.M88.4 R116, [R141] ;  /* 0x000000008d74783b */ /* 0x000eae0000000200 */
[C---:B------:R-:W-:Y:S08]  /*8230*/  HMMA.16816.F32 R12, R104.reuse, R120, R12 ;  /* 0x00000078680c723c */ /* 0x040ff0000000180c */
[C---:B------:R-:W-:Y:S01]  /*8240*/  HMMA.16816.F32 R16, R104.reuse, R122, R16 ;  /* 0x0000007a6810723c */ /* 0x040fe20000001810 */
[----:B------:R-:W3:Y:S07]  /*8250*/  LDSM.16.M88.4 R120, [R141+0x800] ;  /* 0x000800008d78783b */ /* 0x000eee0000000200 */
[C---:B------:R-:W-:Y:S08]  /*8260*/  HMMA.16816.F32 R20, R104.reuse, R128, R20 ;  /* 0x000000806814723c */ /* 0x040ff00000001814 */
[C---:B------:R-:W-:Y:S01]  /*8270*/  HMMA.16816.F32 R24, R104.reuse, R130, R24 ;  /* 0x000000826818723c */ /* 0x040fe20000001818 */
[----:B------:R-:W4:Y:S07]  /*8280*/  LDSM.16.M88.4 R128, [R141+0x1800] ;  /* 0x001800008d80783b */ /* 0x000f2e0000000200 */
[C---:B-1----:R-:W-:Y:S08]  /*8290*/  HMMA.16816.F32 R28, R104.reuse, R108, R28 ;  /* 0x0000006c681c723c */ /* 0x042ff0000000181c */
[----:B------:R-:W-:Y:S01]  /*82a0*/  HMMA.16816.F32 R32, R104, R110, R32 ;  /* 0x0000006e6820723c */ /* 0x000fe20000001820 */
[----:B------:R-:W-:Y:S06]  /*82b0*/  LDSM.16.M88.4 R104, [R147+0x2000] ;  /* 0x002000009368783b */ /* 0x000fec0000000200 */
[----:B------:R-:W1:Y:S01]  /*82c0*/  LDSM.16.M88.4 R108, [R146+0x6000] ;  /* 0x00600000926c783b */ /* 0x000e620000000200 */
[C---:B--2---:R-:W-:Y:S08]  /*82d0*/  HMMA.16816.F32 R4, R112.reuse, R116, R4 ;  /* 0x000000747004723c */ /* 0x044ff00000001804 */
[C---:B------:R-:W-:Y:S01]  /*82e0*/  HMMA.16816.F32 R8, R112.reuse, R118, R8 ;  /* 0x000000767008723c */ /* 0x040fe20000001808 */
[----:B------:R-:W2:Y:S07]  /*82f0*/  LDSM.16.M88.4 R116, [R146+0x6800] ;  /* 0x006800009274783b */ /* 0x000eae0000000200 */
[C---:B---3--:R-:W-:Y:S08]  /*8300*/  HMMA.16816.F32 R12, R112.reuse, R120, R12 ;  /* 0x00000078700c723c */ /* 0x048ff0000000180c */
[C---:B------:R-:W-:Y:S01]  /*8310*/  HMMA.16816.F32 R16, R112.reuse, R122, R16 ;  /* 0x0000007a7010723c */ /* 0x040fe20000001810 */
[----:B------:R-:W3:Y:S07]  /*8320*/  LDSM.16.M88.4 R120, [R146+0x7000] ;  /* 0x007000009278783b */ /* 0x000eee0000000200 */
[C---:B------:R-:W-:Y:S08]  /*8330*/  HMMA.16816.F32 R20, R112.reuse, R124, R20 ;  /* 0x0000007c7014723c */ /* 0x040ff00000001814 */
[C---:B------:R-:W-:Y:S01]  /*8340*/  HMMA.16816.F32 R24, R112.reuse, R126, R24 ;  /* 0x0000007e7018723c */ /* 0x040fe20000001818 */
[----:B------:R-:W3:Y:S07]  /*8350*/  LDSM.16.M88.4 R124, [R146+0x7800] ;  /* 0x00780000927c783b */ /* 0x000eee0000000200 */
[C---:B----4-:R-:W-:Y:S08]  /*8360*/  HMMA.16816.F32 R28, R112.reuse, R128, R28 ;  /* 0x00000080701c723c */ /* 0x050ff0000000181c */
[----:B------:R-:W-:Y:S01]  /*8370*/  HMMA.16816.F32 R32, R112, R130, R32 ;  /* 0x000000827020723c */ /* 0x000fe20000001820 */
[----:B------:R-:W-:Y:S06]  /*8380*/  LDSM.16.M88.4 R112, [R144+0x2000] ;  /* 0x002000009070783b */ /* 0x000fec0000000200 */
[----:B------:R-:W-:Y:S01]  /*8390*/  LDSM.16.M88.4 R128, [R144+0x3800] ;  /* 0x003800009080783b */ /* 0x000fe20000000200 */
[C---:B-1----:R-:W-:Y:S08]  /*83a0*/  HMMA.16816.F32 R4, R104.reuse, R108, R4 ;  /* 0x0000006c6804723c */ /* 0x042ff00000001804 */
[C---:B------:R-:W-:Y:S01]  /*83b0*/  HMMA.16816.F32 R8, R104.reuse, R110, R8 ;  /* 0x0000006e6808723c */ /* 0x040fe20000001808 */
[----:B------:R-:W1:Y:S07]  /*83c0*/  LDSM.16.M88.4 R108, [R145+0x2000] ;  /* 0x00200000916c783b */ /* 0x000e6e0000000200 */
[C---:B--2---:R-:W-:Y:S08]  /*83d0*/  HMMA.16816.F32 R12, R104.reuse, R116, R12 ;  /* 0x00000074680c723c */ /* 0x044ff0000000180c */
[C---:B------:R-:W-:Y:S01]  /*83e0*/  HMMA.16816.F32 R16, R104.reuse, R118, R16 ;  /* 0x000000766810723c */ /* 0x040fe20000001810 */
[----:B------:R-:W2:Y:S07]  /*83f0*/  LDSM.16.M88.4 R116, [R144+0x2800] ;  /* 0x002800009074783b */ /* 0x000eae0000000200 */
[C---:B---3--:R-:W-:Y:S08]  /*8400*/  HMMA.16816.F32 R20, R104.reuse, R120, R20 ;  /* 0x000000786814723c */ /* 0x048ff00000001814 */
[C---:B------:R-:W-:Y:S01]  /*8410*/  HMMA.16816.F32 R24, R104.reuse, R122, R24 ;  /* 0x0000007a6818723c */ /* 0x040fe20000001818 */
[----:B------:R-:W3:Y:S07]  /*8420*/  LDSM.16.M88.4 R120, [R144+0x3000] ;  /* 0x003000009078783b */ /* 0x000eee0000000200 */
[C---:B------:R-:W-:Y:S08]  /*8430*/  HMMA.16816.F32 R28, R104.reuse, R124, R28 ;  /* 0x0000007c681c723c */ /* 0x040ff0000000181c */
[----:B------:R-:W-:Y:S01]  /*8440*/  HMMA.16816.F32 R32, R104, R126, R32 ;  /* 0x0000007e6820723c */ /* 0x000fe20000001820 */
[----:B------:R-:W-:Y:S06]  /*8450*/  LDSM.16.M88.4 R104, [R143+0x2000] ;  /* 0x002000008f68783b */ /* 0x000fec0000000200 */
[----:B------:R-:W4:Y:S01]  /*8460*/  LDSM.16.M88.4 R124, [R139+0x6000] ;  /* 0x006000008b7c783b */ /* 0x000f220000000200 */
        /* <DEDUP_REMOVED lines=8> */
[----:B------:R-:W-:Y:S07]  /*84f0*/  LDSM.16.M88.4 R120, [R142+0x2000] ;  /* 0x002000008e78783b */ /* 0x000fee0000000200 */
[C---:B------:R-:W-:Y:S08]  /*8500*/  HMMA.16816.F32 R28, R108.reuse, R128, R28 ;  /* 0x000000806c1c723c */ /* 0x040ff0000000181c */
[----:B------:R-:W-:Y:S01]  /*8510*/  HMMA.16816.F32 R32, R108, R130, R32 ;  /* 0x000000826c20723c */ /* 0x000fe20000001820 */
[----:B------:R-:W3:Y:S06]  /*8520*/  LDSM.16.M88.4 R108, [R139+0x7800] ;  /* 0x007800008b6c783b */ /* 0x000eec0000000200 */
[----:B------:R-:W3:Y:S01]  /*8530*/  LDSM.16.M88.4 R128, [R141+0x2000] ;  /* 0x002000008d80783b */ /* 0x000ee20000000200 */
        /* <DEDUP_REMOVED lines=8> */
[----:B------:R-:W1:Y:S06]  /*85c0*/  LDSM.16.M88.4 R104, [R141+0x2800] ;  /* 0x002800008d68783b */ /* 0x000e6c0000000200 */
[----:B------:R-:W2:Y:S01]  /*85d0*/  LDSM.16.M88.4 R108, [R141+0x3000] ;  /* 0x003000008d6c783b */ /* 0x000ea20000000200 */
[C---:B------:R-:W-:Y:S08]  /*85e0*/  HMMA.16816.F32 R4, R120.reuse, R128, R4 ;  /* 0x000000807804723c */ /* 0x040ff00000001804 */
        /* <DEDUP_REMOVED lines=9> */
[----:B------:R-:W-:Y:S03]  /*8680*/  FMUL.FTZ R202, R9, c[0x0][0x2ec] ;  /* 0x0000bb0009ca7a20 */ /* 0x000fe60000410000 */
[----:B------:R-:W1:Y:S01]  /*8690*/  MUFU.TANH R198, R198 ;  /* 0x000000c600c67308 */ /* 0x000e620000002400 */
[C---:B------:R-:W-:Y:S01]  /*86a0*/  HMMA.16816.F32 R16, R120.reuse, R106, R16 ;  /* 0x0000006a7810723c */ /* 0x040fe20000001810 */
[----:B------:R-:W4:Y:S01]  /*86b0*/  LDSM.16.M88.4 R104, [R141+0x3800] ;  /* 0x003800008d68783b */ /* 0x000f220000000200 */
[----:B------:R-:W-:Y:S04]  /*86c0*/  DEPBAR.LE SB0, 0x0 ;  /* 0x000080000000791a */ /* 0x000fe80000000000 */
[----:B------:R-:W-:Y:S02]  /*86d0*/  FMUL.FTZ R201, R10, c[0x0][0x2ec] ;  /* 0x0000bb000ac97a20 */ /* 0x000fe40000410000 */
[C---:B--2---:R-:W-:Y:S01]  /*86e0*/  HMMA.16816.F32 R20, R120.reuse, R108, R20 ;  /* 0x0000006c7814723c */ /* 0x044fe20000001814 */
[----:B------:R-:W2:Y:S01]  /*86f0*/  MUFU.TANH R197, R197 ;  /* 0x000000c500c57308 */ /* 0x000ea20000002400 */
[----:B------:R-:W-:Y:S03]  /*8700*/  BAR.SYNC.DEFER_BLOCKING 0x0 ;  /* 0x0000000000007b1d */ /* 0x000fe60000010000 */
[----:B------:R-:W-:Y:S03]  /*8710*/  FMUL.FTZ R199, R11, c[0x0][0x2ec] ;  /* 0x0000bb000bc77a20 */ /* 0x000fe60000410000 */
        /* <DEDUP_REMOVED lines=10> */
[----:B-----5:R-:W-:Y:S02]  /*87c0*/  FMUL.FTZ R187, R19, c[0x0][0x2ec] ;  /* 0x0000bb0013bb7a20 */ /* 0x020fe40000410000 */
        /* <DEDUP_REMOVED lines=10> */
[----:B------:R-:W-:Y:S02]  /*8870*/  FMUL.FTZ R181, R26, c[0x0][0x2ec] ;  /* 0x0000bb001ab57a20 */ /* 0x000fe40000410000 */
[----:B------:R-:W-:Y:S02]  /*8880*/  FMUL.FTZ R179, R27, c[0x0][0x2ec] ;  /* 0x0000bb001bb37a20 */ /* 0x000fe40000410000 */
        /* <DEDUP_REMOVED lines=34> */
.L_x_633:
        /* <DEDUP_REMOVED lines=150> */
[----:B------:R-:W-:Y:S01]  /*9410*/  MUFU.EX2 R129, R129 ;  /* 0x0000008100817308 */ /* 0x000fe20000000800 */
[----:B------:R-:W2:Y:S01]  /*9420*/  LDSM.16.MT88.4 R80, [R140+0xa000] ;  /* 0x00a000008c50783b */ /* 0x000ea20000004200 */
        /* <DEDUP_REMOVED lines=9> */
[----:B------:R-:W-:Y:S01]  /*94c0*/  MUFU.EX2 R131, R131 ;  /* 0x0000008300837308 */ /* 0x000fe20000000800 */
[C---:B------:R-:W-:Y:S02]  /*94d0*/  FMUL.FTZ R30, R0.reuse, R74 ;  /* 0x0000004a001e7220 */ /* 0x040fe40000410000 */
[----:B------:R-:W-:Y:S02]  /*94e0*/  FMUL.FTZ R31, R0, R75 ;  /* 0x0000004b001f7220 */ /* 0x000fe40000410000 */
[----:B------:R-:W3:Y:S01]  /*94f0*/  LDSM.16.MT88.4 R72, [R138+0xa000] ;  /* 0x00a000008a48783b */ /* 0x000ee20000004200 */
        /* <DEDUP_REMOVED lines=9> */
[----:B------:R-:W-:Y:S01]  /*9590*/  MUFU.EX2 R133, R133 ;  /* 0x0000008500857308 */ /* 0x000fe20000000800 */
[--C-:B------:R-:W-:Y:S02]  /*95a0*/  FFMA.FTZ R123, R191, c[0x0][0x23c], -R104.reuse ;  /* 0x00008f00bf7b7a23 */ /* 0x100fe40000010868 */
[--C-:B------:R-:W-:Y:S02]  /*95b0*/  FFMA.FTZ R125, R190, c[0x0][0x23c], -R105.reuse ;  /* 0x00008f00be7d7a23 */ /* 0x100fe40000010869 */
[C---:B--2---:R-:W-:Y:S04]  /*95c0*/  HMMA.16816.F32 R36, R96.reuse, R80, R36 ;  /* 0x000000506024723c */ /* 0x044fe80000001824 */
[--C-:B------:R-:W-:Y:S01]  /*95d0*/  FFMA.FTZ R124, R188, c[0x0][0x23c], -R105.reuse ;  /* 0x00008f00bc7c7a23 */ /* 0x100fe20000010869 */
[----:B------:R-:W-:Y:S01]  /*95e0*/  MUFU.EX2 R134, R134 ;  /* 0x0000008600867308 */ /* 0x000fe20000000800 */
[--C-:B------:R-:W-:Y:S02]  /*95f0*/  FFMA.FTZ R126, R189, c[0x0][0x23c], -R104.reuse ;  /* 0x00008f00bd7e7a23 */ /* 0x100fe40000010868 */
[C---:B------:R-:W-:Y:S01]  /*9600*/  HMMA.16816.F32 R40, R96.reuse, R82, R40 ;  /* 0x000000526028723c */ /* 0x040fe20000001828 */
[----:B------:R-:W-:Y:S03]  /*9610*/  LDSM.16.MT88.4 R80, [R138+0x8800] ;  /* 0x008800008a50783b */ /* 0x000fe60000004200 */
[--C-:B------:R-:W-:Y:S02]  /*9620*/  FFMA.FTZ R127, R187, c[0x0][0x23c], -R104.reuse ;  /* 0x00008f00bb7f7a23 */ /* 0x100fe40000010868 */
[--C-:B------:R-:W-:Y:S01]  /*9630*/  FFMA.FTZ R176, R176, c[0x0][0x23c], -R105.reuse ;  /* 0x00008f00b0b07a23 */ /* 0x100fe20000010869 */
[----:B------:R-:W-:Y:S01]  /*9640*/  MUFU.EX2 R135, R135 ;  /* 0x0000008700877308 */ /* 0x000fe20000000800 */
[--C-:B------:R-:W-:Y:S01]  /*9650*/  FFMA.FTZ R179, R178, c[0x0][0x23c], -R105.reuse ;  /* 0x00008f00b2b37a23 */ /* 0x100fe20000010869 */
[C---:B---3--:R-:W-:Y:S03]  /*9660*/  HMMA.16816.F32 R44, R96.reuse, R72, R44 ;  /* 0x00000048602c723c */ /* 0x048fe6000000182c */
[--C-:B------:R-:W-:Y:S02]  /*9670*/  FFMA.FTZ R177, R177, c[0x0][0x23c], -R104.reuse ;  /* 0x00008f00b1b17a23 */ /* 0x100fe40000010868 */
[--C-:B------:R-:W-:Y:S03]  /*9680*/  FFMA.FTZ R178, R175, c[0x0][0x23c], -R104.reuse ;  /* 0x00008f00afb27a23 */ /* 0x100fe60000010868 */
[----:B------:R-:W-:Y:S01]  /*9690*/  MUFU.EX2 R120, R120 ;  /* 0x0000007800787308 */ /* 0x000fe20000000800 */
[--C-:B------:R-:W-:Y:S01]  /*96a0*/  FFMA.FTZ R174, R174, c[0x0][0x23c], -R105.reuse ;  /* 0x00008f00aeae7a23 */ /* 0x100fe20000010869 */
[C---:B------:R-:W-:Y:S01]  /*96b0*/  HMMA.16816.F32 R48, R96.reuse, R74, R48 ;  /* 0x0000004a6030723c */ /* 0x040fe20000001830 */
[----:B------:R-:W1:Y:S02]  /*96c0*/  LDSM.16.MT88.4 R72, [R140+0x8800] ;  /* 0x008800008c48783b */ /* 0x000e640000004200 */
[----:B------:R-:W-:Y:S02]  /*96d0*/  FFMA.FTZ R105, R170, c[0x0][0x23c], -R105 ;  /* 0x00008f00aa697a23 */ /* 0x000fe40000010869 */
[--C-:B------:R-:W-:Y:S03]  /*96e0*/  FFMA.FTZ R102, R102, c[0x0][0x23c], -R104.reuse ;  /* 0x00008f0066667a23 */ /* 0x100fe60000010868 */
[C---:B------:R-:W-:Y:S01]  /*96f0*/  HMMA.16816.F32 R52, R96.reuse, R68, R52 ;  /* 0x000000446034723c */ /* 0x040fe20000001834 */
[----:B------:R-:W2:Y:S03]  /*9700*/  MUFU.EX2 R121, R121 ;  /* 0x0000007900797308 */ /* 0x000ea60000000800 */
[----:B------:R-:W-:Y:S02]  /*9710*/  FFMA.FTZ R104, R101, c[0x0][0x23c], -R104 ;  /* 0x00008f0065687a23 */ /* 0x000fe40000010868 */
[----:B------:R-:W-:Y:S02]  /*9720*/  FFMA.FTZ R119, R2, R171, R119 ;  /* 0x000000ab02777223 */ /* 0x000fe40000010077 */
[C---:B------:R-:W-:Y:S03]  /*9730*/  HMMA.16816.F32 R56, R96.reuse, R70, R56 ;  /* 0x000000466038723c */ /* 0x040fe60000001838 */
[----:B------:R-:W-:Y:S01]  /*9740*/  MUFU.EX2 R122, R122 ;  /* 0x0000007a007a7308 */ /* 0x000fe20000000800 */
[----:B------:R-:W-:Y:S02]  /*9750*/  FFMA.FTZ R115, R0, R169, R115 ;  /* 0x000000a900737223 */ /* 0x000fe40000010073 */
[----:B------:R-:W-:Y:S02]  /*9760*/  FADD.FTZ R118, R118, R119 ;  /* 0x0000007776767221 */ /* 0x000fe40000010000 */
[C---:B------:R-:W-:Y:S04]  /*9770*/  HMMA.16816.F32 R60, R96.reuse, R76, R60 ;  /* 0x0000004c603c723c */ /* 0x040fe8000000183c */
[----:B------:R-:W-:Y:S01]  /*9780*/  FADD.FTZ R114, R114, R115 ;  /* 0x0000007372727221 */ /* 0x000fe20000010000 */
[----:B------:R-:W3:Y:S01]  /*9790*/  MUFU.EX2 R123, R123 ;  /* 0x0000007b007b7308 */ /* 0x000ee20000000800 */
[----:B------:R-:W-:Y:S02]  /*97a0*/  FADD.FTZ R117, R117, R118 ;  /* 0x0000007675757221 */ /* 0x000fe40000010000 */
[----:B------:R-:W-:Y:S01]  /*97b0*/  HMMA.16816.F32 R64, R96, R78, R64 ;  /* 0x0000004e6040723c */ /* 0x000fe20000001840 */
[----:B------:R-:W-:Y:S03]  /*97c0*/  LDSM.16.MT88.4 R76, [R138+0xa800] ;  /* 0x00a800008a4c783b */ /* 0x000fe60000004200 */
[C---:B--2---:R-:W-:Y:S01]  /*97d0*/  F2FP.PACK_AB R68, R121.reuse, R120 ;  /* 0x000000787944723e */ /* 0x044fe200000000ff */
[----:B------:R-:W-:Y:S02]  /*97e0*/  FADD.FTZ R117, R116, R117 ;  /* 0x0000007574757221 */ /* 0x000fe40000010000 */
[----:B------:R-:W-:Y:S02]  /*97f0*/  MUFU.EX2 R125, R125 ;  /* 0x0000007d007d7308 */ /* 0x000fe40000000800 */
[----:B------:R-:W-:Y:S04]  /*9800*/  FADD.FTZ R120, R120, R117 ;  /* 0x0000007578787221 */ /* 0x000fe80000010000 */
[----:B------:R-:W-:Y:S04]  /*9810*/  FADD.FTZ R120, R121, R120 ;  /* 0x0000007879787221 */ /* 0x000fe80000010000 */
[----:B------:R-:W2:Y:S01]  /*9820*/  MUFU.EX2 R124, R124 ;  /* 0x0000007c007c7308 */ /* 0x000ea20000000800 */
[----:B---3--:R-:W-:Y:S09]  /*9830*/  F2FP.PACK_AB R69, R123, R122 ;  /* 0x0000007a7b45723e */ /* 0x008ff200000000ff */
[----:B------:R-:W-:Y:S10]  /*9840*/  MUFU.EX2 R126, R126 ;  /* 0x0000007e007e7308 */ /* 0x000ff40000000800 */
[----:B------:R-:W3:Y:S01]  /*9850*/  MUFU.EX2 R127, R127 ;  /* 0x0000007f007f7308 */ /* 0x000ee20000000800 */
[C---:B--2---:R-:W-:Y:S01]  /*9860*/  F2FP.PACK_AB R70, R124.reuse, R125 ;  /* 0x0000007d7c46723e */ /* 0x044fe200000000ff */
[----:B------:R-:W-:Y:S04]  /*9870*/  FADD.FTZ R125, R125, R120 ;  /* 0x000000787d7d7221 */ /* 0x000fe80000010000 */
[----:B------:R-:W-:Y:S04]  /*9880*/  FADD.FTZ R125, R124, R125 ;  /* 0x0000007d7c7d7221 */ /* 0x000fe80000010000 */
[----:B------:R-:W-:Y:S10]  /*9890*/  MUFU.EX2 R176, R176 ;  /* 0x000000b000b07308 */ /* 0x000ff40000000800 */
[----:B------:R-:W-:Y:S01]  /*98a0*/  MUFU.EX2 R179, R179 ;  /* 0x000000b300b37308 */ /* 0x000fe20000000800 */
[----:B---3--:R-:W-:Y:S09]  /*98b0*/  F2FP.PACK_AB R71, R127, R126 ;  /* 0x0000007e7f47723e */ /* 0x008ff200000000ff */
[----:B------:R-:W-:Y:S01]  /*98c0*/  MUFU.EX2 R177, R177 ;  /* 0x000000b100b17308 */ /* 0x000fe20000000800 */
[C---:B-1----:R-:W-:Y:S08]  /*98d0*/  HMMA.16816.F32 R4, R68.reuse, R72, R4 ;  /* 0x000000484404723c */ /* 0x042ff00000001804 */
[C---:B------:R-:W-:Y:S01]  /*98e0*/  HMMA.16816.F32 R8, R68.reuse, R74, R8 ;  /* 0x0000004a4408723c */ /* 0x040fe20000001808 */
[----:B------:R-:W1:Y:S01]  /*98f0*/  LDSM.16.MT88.4 R72, [R140+0xa800] ;  /* 0x00a800008c48783b */ /* 0x000e620000004200 */
[----:B------:R-:W2:Y:S06]  /*9900*/  MUFU.EX2 R178, R178 ;  /* 0x000000b200b27308 */ /* 0x000eac0000000800 */
[C---:B------:R-:W-:Y:S04]  /*9910*/  HMMA.16816.F32 R12, R68.reuse, R80, R12 ;  /* 0x00000050440c723c */ /* 0x040fe8000000180c */
[----:B------:R-:W-:Y:S04]  /*9920*/  MUFU.EX2 R174, R174 ;  /* 0x000000ae00ae7308 */ /* 0x000fe80000000800 */
[C---:B------:R-:W-:Y:S01]  /*9930*/  HMMA.16816.F32 R16, R68.reuse, R82, R16 ;  /* 0x000000524410723c */ /* 0x040fe20000001810 */
[----:B------:R-:W3:Y:S05]  /*9940*/  LDSM.16.MT88.4 R80, [R137+0xa800] ;  /* 0x00a800008950783b */ /* 0x000eea0000004200 */
[----:B------:R2:W4:Y:S02]  /*9950*/  MUFU.EX2 R175, R105 ;  /* 0x0000006900af7308 */ /* 0x0005240000000800 */
[C---:B------:R-:W-:Y:S08]  /*9960*/  HMMA.16816.F32 R20, R68.reuse, R84, R20 ;  /* 0x000000544414723c */ /* 0x040ff00000001814 */
[C---:B------:R-:W-:Y:S01]  /*9970*/  HMMA.16816.F32 R24, R68.reuse, R86, R24 ;  /* 0x000000564418723c */ /* 0x040fe20000001818 */
[----:B------:R-:W5:Y:S01]  /*9980*/  LDSM.16.MT88.4 R84, [R136+0xa800] ;  /* 0x00a800008854783b */ /* 0x000f620000004200 */
[----:B------:R-:W-:Y:S06]  /*9990*/  MUFU.EX2 R102, R102 ;  /* 0x0000006600667308 */ /* 0x000fec0000000800 */
[C---:B------:R-:W-:Y:S04]  /*99a0*/  HMMA.16816.F32 R28, R68.reuse, R88, R28 ;  /* 0x00000058441c723c */ /* 0x040fe8000000181c */
[----:B------:R3:W3:Y:S01]  /*99b0*/  MUFU.EX2 R101, R104 ;  /* 0x0000006800657308 */ /* 0x0006e20000000800 */
[----:B--2---:R-:W-:Y:S03]  /*99c0*/  F2FP.PACK_AB R105, R178, R177 ;  /* 0x000000b1b269723e */ /* 0x004fe600000000ff */
[C---:B------:R-:W-:Y:S01]  /*99d0*/  HMMA.16816.F32 R32, R68.reuse, R90, R32 ;  /* 0x0000005a4420723c */ /* 0x040fe20000001820 */
[----:B------:R-:W-:Y:S03]  /*99e0*/  LDSM.16.MT88.4 R88, [R138+0x9000] ;  /* 0x009000008a58783b */ /* 0x000fe60000004200 */
[----:B----4-:R-:W-:Y:S04]  /*99f0*/  F2FP.PACK_AB R106, R175, R174 ;  /* 0x000000aeaf6a723e */ /* 0x010fe800000000ff */
[C---:B-1----:R-:W-:Y:S08]  /*9a00*/  HMMA.16816.F32 R36, R68.reuse, R72, R36 ;  /* 0x000000484424723c */ /* 0x042ff00000001824 */
[C---:B------:R-:W-:Y:S01]  /*9a10*/  HMMA.16816.F32 R40, R68.reuse, R74, R40 ;  /* 0x0000004a4428723c */ /* 0x040fe20000001828 */
[----:B------:R-:W1:Y:S03]  /*9a20*/  LDSM.16.MT88.4 R72, [R140+0x9000] ;  /* 0x009000008c48783b */ /* 0x000e660000004200 */
[----:B---3--:R-:W-:Y:S02]  /*9a30*/  F2FP.PACK_AB R104, R179, R176 ;  /* 0x000000b0b368723e */ /* 0x008fe400000000ff */
[----:B------:R-:W-:Y:S02]  /*9a40*/  F2FP.PACK_AB R107, R101, R102 ;  /* 0x00000066656b723e */ /* 0x000fe400000000ff */
[C---:B------:R-:W-:Y:S08]  /*9a50*/  HMMA.16816.F32 R44, R68.reuse, R76, R44 ;  /* 0x0000004c442c723c */ /* 0x040ff0000000182c */
[C---:B------:R-:W-:Y:S01]  /*9a60*/  HMMA.16816.F32 R48, R68.reuse, R78, R48 ;  /* 0x0000004e4430723c */ /* 0x040fe20000001830 */
[----:B------:R-:W2:Y:S07]  /*9a70*/  LDSM.16.MT88.4 R76, [R137+0x9000] ;  /* 0x00900000894c783b */ /* 0x000eae0000004200 */
[C---:B------:R-:W-:Y:S08]  /*9a80*/  HMMA.16816.F32 R52, R68.reuse, R80, R52 ;  /* 0x000000504434723c */ /* 0x040ff00000001834 */
[C---:B------:R-:W-:Y:S01]  /*9a90*/  HMMA.16816.F32 R56, R68.reuse, R82, R56 ;  /* 0x000000524438723c */ /* 0x040fe20000001838 */
[----:B------:R-:W3:Y:S07]  /*9aa0*/  LDSM.16.MT88.4 R80, [R136+0x9000] ;  /* 0x009000008850783b */ /* 0x000eee0000004200 */
[C---:B-----5:R-:W-:Y:S08]  /*9ab0*/  HMMA.16816.F32 R60, R68.reuse, R84, R60 ;  /* 0x00000054443c723c */ /* 0x060ff0000000183c */
[----:B------:R-:W-:Y:S01]  /*9ac0*/  HMMA.16816.F32 R64, R68, R86, R64 ;  /* 0x000000564440723c */ /* 0x000fe20000001840 */
[----:B------:R-:W-:Y:S06]  /*9ad0*/  LDSM.16.MT88.4 R84, [R138+0xb000] ;  /* 0x00b000008a54783b */ /* 0x000fec0000004200 */
[----:B------:R-:W-:Y:S01]  /*9ae0*/  F2FP.PACK_AB R68, R129, R128 ;  /* 0x000000808144723e */ /* 0x000fe200000000ff */
[----:B------:R-:W-:Y:S01]  /*9af0*/  FADD.FTZ R128, R128, R125 ;  /* 0x0000007d80807221 */ /* 0x000fe20000010000 */
[----:B------:R-:W-:Y:S03]  /*9b00*/  F2FP.PACK_AB R69, R131, R130 ;  /* 0x000000828345723e */ /* 0x000fe600000000ff */
[----:B------:R-:W-:Y:S01]  /*9b10*/  F2FP.PACK_AB R70, R133, R132 ;  /* 0x000000848546723e */ /* 0x000fe200000000ff */
[----:B------:R-:W-:Y:S01]  /*9b20*/  FADD.FTZ R129, R129, R128 ;  /* 0x0000008081817221 */ /* 0x000fe20000010000 */
[----:B------:R-:W-:Y:S03]  /*9b30*/  F2FP.PACK_AB R71, R135, R134 ;  /* 0x000000868747723e */ /* 0x000fe600000000ff */
[----:B------:R-:W-:Y:S04]  /*9b40*/  FADD.FTZ R132, R132, R129 ;  /* 0x0000008184847221 */ /* 0x000fe80000010000 */
        /* <DEDUP_REMOVED lines=8> */
[C---:B------:R-:W-:Y:S04]  /*9bd0*/  HMMA.16816.F32 R16, R68.reuse, R90, R16 ;  /* 0x0000005a4410723c */ /* 0x040fe80000001810 */
[----:B------:R-:W-:Y:S04]  /*9be0*/  FADD.FTZ R171, R175, R174 ;  /* 0x000000aeafab7221 */ /* 0x000fe80000010000 */
[C---:B--2---:R-:W-:Y:S08]  /*9bf0*/  HMMA.16816.F32 R20, R68.reuse, R76, R20 ;  /* 0x0000004c4414723c */ /* 0x044ff00000001814 */
[C---:B------:R-:W-:Y:S01]  /*9c00*/  HMMA.16816.F32 R24, R68.reuse, R78, R24 ;  /* 0x0000004e4418723c */ /* 0x040fe20000001818 */
[----:B------:R-:W2:Y:S07]  /*9c10*/  LDSM.16.MT88.4 R76, [R137+0xb000] ;  /* 0x00b00000894c783b */ /* 0x000eae0000004200 */
[C---:B---3--:R-:W-:Y:S08]  /*9c20*/  HMMA.16816.F32 R28, R68.reuse, R80, R28 ;  /* 0x00000050441c723c */ /* 0x048ff0000000181c */
[C---:B------:R-:W-:Y:S01]  /*9c30*/  HMMA.16816.F32 R32, R68.reuse, R82, R32 ;  /* 0x000000524420723c */ /* 0x040fe20000001820 */
[----:B------:R-:W3:Y:S07]  /*9c40*/  LDSM.16.MT88.4 R80, [R136+0xb000] ;  /* 0x00b000008850783b */ /* 0x000eee0000004200 */
[C---:B-1----:R-:W-:Y:S08]  /*9c50*/  HMMA.16816.F32 R36, R68.reuse, R72, R36 ;  /* 0x000000484424723c */ /* 0x042ff00000001824 */
[C---:B------:R-:W-:Y:S08]  /*9c60*/  HMMA.16816.F32 R40, R68.reuse, R74, R40 ;  /* 0x0000004a4428723c */ /* 0x040ff00000001828 */
[C---:B------:R-:W-:Y:S08]  /*9c70*/  HMMA.16816.F32 R44, R68.reuse, R84, R44 ;  /* 0x00000054442c723c */ /* 0x040ff0000000182c */
[C---:B------:R-:W-:Y:S01]  /*9c80*/  HMMA.16816.F32 R48, R68.reuse, R86, R48 ;  /* 0x000000564430723c */ /* 0x040fe20000001830 */
[----:B------:R-:W1:Y:S07]  /*9c90*/  LDSM.16.MT88.4 R84, [R138+0x9800] ;  /* 0x009800008a54783b */ /* 0x000e6e0000004200 */
[C---:B--2---:R-:W-:Y:S08]  /*9ca0*/  HMMA.16816.F32 R52, R68.reuse, R76, R52 ;  /* 0x0000004c4434723c */ /* 0x044ff00000001834 */
[C---:B------:R-:W-:Y:S01]  /*9cb0*/  HMMA.16816.F32 R56, R68.reuse, R78, R56 ;  /* 0x0000004e4438723c */ /* 0x040fe20000001838 */
[----:B------:R-:W2:Y:S07]  /*9cc0*/  LDSM.16.MT88.4 R76, [R137+0x9800] ;  /* 0x00980000894c783b */ /* 0x000eae0000004200 */
[C---:B---3--:R-:W-:Y:S08]  /*9cd0*/  HMMA.16816.F32 R60, R68.reuse, R80, R60 ;  /* 0x00000050443c723c */ /* 0x048ff0000000183c */
[----:B------:R-:W-:Y:S01]  /*9ce0*/  HMMA.16816.F32 R64, R68, R82, R64 ;  /* 0x000000524440723c */ /* 0x000fe20000001840 */
[----:B------:R-:W3:Y:S07]  /*9cf0*/  LDSM.16.MT88.4 R68, [R136+0x9800] ;  /* 0x009800008844783b */ /* 0x000eee0000004200 */
[C---:B------:R-:W-:Y:S01]  /*9d00*/  HMMA.16816.F32 R96, R104.reuse, R92, R4 ;  /* 0x0000005c6860723c */ /* 0x040fe20000001804 */
[----:B------:R-:W4:Y:S07]  /*9d10*/  LDSM.16.MT88.4 R4, [R138+0xb800] ;  /* 0x00b800008a04783b */ /* 0x000f2e0000004200 */
[C---:B------:R-:W-:Y:S01]  /*9d20*/  HMMA.16816.F32 R92, R104.reuse, R94, R8 ;  /* 0x0000005e685c723c */ /* 0x040fe20000001808 */
[----:B------:R-:W5:Y:S07]  /*9d30*/  LDSM.16.MT88.4 R8, [R137+0xb800] ;  /* 0x00b800008908783b */ /* 0x000f6e0000004200 */
[C---:B-1----:R-:W-:Y:S01]  /*9d40*/  HMMA.16816.F32 R88, R104.reuse, R84, R12 ;  /* 0x000000546858723c */ /* 0x042fe2000000180c */
[----:B------:R-:W1:Y:S07]  /*9d50*/  LDSM.16.MT88.4 R12, [R136+0xb800] ;  /* 0x00b80000880c783b */ /* 0x000e6e0000004200 */
[C---:B------:R-:W-:Y:S08]  /*9d60*/  HMMA.16816.F32 R84, R104.reuse, R86, R16 ;  /* 0x000000566854723c */ /* 0x040ff00000001810 */
[C---:B--2---:R-:W-:Y:S08]  /*9d70*/  HMMA.16816.F32 R80, R104.reuse, R76, R20 ;  /* 0x0000004c6850723c */ /* 0x044ff00000001814 */
[C---:B------:R-:W-:Y:S08]  /*9d80*/  HMMA.16816.F32 R76, R104.reuse, R78, R24 ;  /* 0x0000004e684c723c */ /* 0x040ff00000001818 */
[C---:B---3--:R-:W-:Y:S08]  /*9d90*/  HMMA.16816.F32 R72, R104.reuse, R68, R28 ;  /* 0x000000446848723c */ /* 0x048ff0000000181c */
[C---:B------:R-:W-:Y:S08]  /*9da0*/  HMMA.16816.F32 R68, R104.reuse, R70, R32 ;  /* 0x000000466844723c */ /* 0x040ff00000001820 */
[C---:B------:R-:W-:Y:S08]  /*9db0*/  HMMA.16816.F32 R36, R104.reuse, R108, R36 ;  /* 0x0000006c6824723c */ /* 0x040ff00000001824 */
[C---:B------:R-:W-:Y:S08]  /*9dc0*/  HMMA.16816.F32 R40, R104.reuse, R110, R40 ;  /* 0x0000006e6828723c */ /* 0x040ff00000001828 */
        /* <DEDUP_REMOVED lines=8> */
[----:B------:R-:W-:Y:S01]  /*9e50*/  FADD.FTZ R126, R126, R123 ;  /* 0x0000007b7e7e7221 */ /* 0x000fe20000010000 */
[C---:B-1----:R-:W-:Y:S03]  /*9e60*/  HMMA.16816.F32 R60, R104.reuse, R12, R60 ;  /* 0x0000000c683c723c */ /* 0x042fe6000000183c */
[----:B------:R-:W-:Y:S04]  /*9e70*/  FADD.FTZ R127, R127, R126 ;  /* 0x0000007e7f7f7221 */ /* 0x000fe80000010000 */
[----:B------:R-:W-:Y:S01]  /*9e80*/  FADD.FTZ R130, R130, R127 ;  /* 0x0000007f82827221 */ /* 0x000fe20000010000 */
[----:B------:R-:W-:Y:S04]  /*9e90*/  HMMA.16816.F32 R64, R104, R14, R64 ;  /* 0x0000000e6840723c */ /* 0x000fe80000001840 */
[----:B------:R-:W-:Y:S04]  /*9ea0*/  FADD.FTZ R131, R131, R130 ;  /* 0x0000008283837221 */ /* 0x000fe80000010000 */
[----:B------:R-:W-:Y:S04]  /*9eb0*/  FADD.FTZ R0, R134, R131 ;  /* 0x0000008386007221 */ /* 0x000fe80000010000 */
[----:B------:R-:W-:Y:S04]  /*9ec0*/  FADD.FTZ R0, R135, R0 ;  /* 0x0000000087007221 */ /* 0x000fe80000010000 */
[----:B------:R-:W-:Y:S01]  /*9ed0*/  FADD.FTZ R177, R177, R0 ;  /* 0x00000000b1b17221 */ /* 0x000fe20000010000 */
[----:B------:R-:W-:Y:S03]  /*9ee0*/  MOV R0, R3 ;  /* 0x0000000300007202 */ /* 0x000fe60000000f00 */
[----:B------:R-:W-:Y:S04]  /*9ef0*/  FADD.FTZ R177, R178, R177 ;  /* 0x000000b1b2b17221 */ /* 0x000fe80000010000 */
[----:B------:R-:W-:Y:S04]  /*9f00*/  FADD.FTZ R102, R102, R177 ;  /* 0x000000b166667221 */ /* 0x000fe80000010000 */
[----:B------:R-:W-:Y:S01]  /*9f10*/  FADD.FTZ R169, R101, R102 ;  /* 0x0000006665a97221 */ /* 0x000fe20000010000 */
[----:B------:R-:W-:-:S05]  /*9f20*/  @P4 BRA `(.L_x_632) ;  /* 0xffffdc5000004947 */ /* 0x000fca000383ffff */
.L_x_631:
        /* <DEDUP_REMOVED lines=167> */
[----:B------:R-:W-:Y:S01]  /*a9a0*/  STS [R19], R80 ;  /* 0x0000005013007388 */ /* 0x000fe20000000800 */
[----:B------:R-:W-:-:S03]  /*a9b0*/  @!P2 MOV R49, 0x1 ;  /* 0x000000010031a802 */ /* 0x000fc60000000f00 */
[----:B------:R-:W-:Y:S01]  /*a9c0*/  STS [R19+0x400], R82 ;  /* 0x0004005213007388 */ /* 0x000fe20000000800 */
[----:B-1----:R-:W-:Y:S01]  /*a9d0*/  ISETP.NE.AND P5, PT, R14, RZ, PT ;  /* 0x000000ff0e00720c */ /* 0x002fe20003fa5270 */
[----:B------:R-:W-:Y:S02]  /*a9e0*/  @P2 IMAD.MOV.U32 R14, RZ, RZ, c[0x0][0x210] ;  /* 0x00008400ff0e2624 */ /* 0x000fe400078e00ff */
[----:B------:R-:W-:Y:S01]  /*a9f0*/  STS [R23], R76 ;  /* 0x0000004c17007388 */ /* 0x000fe20000000800 */
        /* <DEDUP_REMOVED lines=19> */
[----:B------:R3:W-:Y:S04]  /*ab30*/  STS [R19+0x2400], R54 ;  /* 0x0024003613007388 */ /* 0x0007e80000000800 */
[----:B------:R4:W-:Y:S04]  /*ab40*/  STS [R23+0x2000], R56 ;  /* 0x0020003817007388 */ /* 0x0009e80000000800 */
[----:B------:R4:W-:Y:S04]  /*ab50*/  STS [R23+0x2400], R58 ;  /* 0x0024003a17007388 */ /* 0x0009e80000000800 */
[----:B------:R4:W-:Y:S01]  /*ab60*/  STS [R21+0x2000], R60 ;  /* 0x0020003c15007388 */ /* 0x0009e20000000800 */
[----:B-1----:R-:W-:Y:S01]  /*ab70*/  @P2 MOV R48, 0x1 ;  /* 0x0000000100302802 */ /* 0x002fe20000000f00 */
[----:B------:R-:W-:-:S02]  /*ab80*/  @!P2 IMAD R48, R14, c[0x0][0x1c0], RZ ;  /* 0x000070000e30aa24 */ /* 0x000fc400078e02ff */
[----:B------:R4:W-:Y:S04]  /*ab90*/  STS [R21+0x2400], R62 ;  /* 0x0024003e15007388 */ /* 0x0009e80000000800 */
[----:B------:R4:W-:Y:S01]  /*aba0*/  STS [R25+0x2000], R64 ;  /* 0x0020004019007388 */ /* 0x0009e20000000800 */
[----:B--2---:R-:W-:-:S03]  /*abb0*/  CS2R R52, SRZ ;  /* 0x0000000000347805 */ /* 0x004fc6000001ff00 */
[----:B------:R4:W-:Y:S04]  /*abc0*/  STS [R25+0x2400], R66 ;  /* 0x0024004219007388 */ /* 0x0009e80000000800 */
[----:B------:R-:W-:Y:S06]  /*abd0*/  BAR.SYNC.DEFER_BLOCKING 0x0 ;  /* 0x0000000000007b1d */ /* 0x000fec0000010000 */
[----:B------:R-:W1:Y:S04]  /*abe0*/  S2R R7, SR_CTAID.Y ;  /* 0x0000000000077919 */ /* 0x000e680000002600 */
[----:B------:R-:W2:Y:S04]  /*abf0*/  S2R R8, SR_CTAID.X ;  /* 0x0000000000087919 */ /* 0x000ea80000002500 */
[----:B------:R-:W5:Y:S04]  /*ac00*/  S2R R9, SR_CTAID.Z ;  /* 0x0000000000097919 */ /* 0x000f680000002700 */
[----:B------:R4:W4:Y:S04]  /*ac10*/  LDS.128 R40, [R155] ;  /* 0x000000009b287984 */ /* 0x0009280000000c00 */
[----:B------:R4:W4:Y:S01]  /*ac20*/  LDS.128 R36, [R155+0x800] ;  /* 0x000800009b247984 */ /* 0x0009220000000c00 */
[----:B-1----:R-:W-:Y:S01]  /*ac30*/  IMAD R48, R7, R48, RZ ;  /* 0x0000003007307224 */ /* 0x002fe200078e02ff */
[----:B------:R-:W-:-:S02]  /*ac40*/  @!P0 SHF.R.S32.HI R15, RZ, 0x1f, R7 ;  /* 0x0000001fff0f8819 */ /* 0x000fc40000011407 */
[----:B------:R1:W1:Y:S01]  /*ac50*/  LDS.128 R32, [R155+0x1000] ;  /* 0x001000009b207984 */ /* 0x0002620000000c00 */
[----:B------:R-:W-:Y:S01]  /*ac60*/  @!P1 IMAD R13, R7, c[0x0][0x214], RZ ;  /* 0x00008500070d9a24 */ /* 0x000fe200078e02ff */
[----:B------:R-:W-:Y:S02]  /*ac70*/  SEL R48, R48, RZ, P1 ;  /* 0x000000ff30307207 */ /* 0x000fe40000800000 */
[----:B------:R1:W1:Y:S01]  /*ac80*/  LDS.128 R28, [R155+0x1800] ;  /* 0x001800009b1c7984 */ /* 0x0002620000000c00 */
[----:B--2---:R-:W-:Y:S01]  /*ac90*/  IMAD R0, R8, R49, RZ ;  /* 0x0000003108007224 */ /* 0x004fe200078e02ff */
[----:B------:R-:W-:Y:S01]  /*aca0*/  @!P1 SEL R13, R13, R152, !P0 ;  /* 0x000000980d0d9207 */ /* 0x000fe20004000000 */
[----:B------:R-:W-:Y:S01]  /*acb0*/  @!P0 IMAD R50, R15, c[0x0][0x1e0], RZ ;  /* 0x000078000f328a24 */ /* 0x000fe200078e02ff */
[----:B------:R2:W1:Y:S01]  /*acc0*/  LDS.128 R24, [R155+0x2000] ;  /* 0x002000009b187984 */ /* 0x0004620000000c00 */
[----:B-----5:R-:W-:Y:S01]  /*acd0*/  IMAD R48, R9, R14, R48 ;  /* 0x0000000e09307224 */ /* 0x020fe200078e0230 */
[----:B------:R-:W-:Y:S01]  /*ace0*/  @!P1 MOV R52, R13 ;  /* 0x0000000d00349202 */ /* 0x000fe20000000f00 */
[C---:B------:R-:W-:Y:S01]  /*acf0*/  @!P0 IMAD R50, R7.reuse, c[0x0][0x1e4], R50 ;  /* 0x0000790007328a24 */ /* 0x040fe200078e0232 */
[----:B------:R2:W1:Y:S01]  /*ad00*/  LDS.128 R20, [R155+0x2800] ;  /* 0x002800009b147984 */ /* 0x0004620000000c00 */
[----:B------:R-:W-:Y:S01]  /*ad10*/  SHF.L.U32 R15, R0, 0x6, RZ ;  /* 0x00000006000f7819 */ /* 0x000fe200000006ff */
[----:B---3--:R-:W-:Y:S01]  /*ad20*/  @!P0 IMAD.WIDE.U32 R54, R7, c[0x0][0x1e0], RZ ;  /* 0x0000780007368a25 */ /* 0x008fe200078e00ff */
[----:B------:R-:W-:Y:S01]  /*ad30*/  @!P1 SHF.R.S32.HI R53, RZ, 0x1f, R13 ;  /* 0x0000001fff359819 */ /* 0x000fe2000001140d */
[----:B------:R2:W3:Y:S01]  /*ad40*/  LDS.128 R16, [R155+0x3000] ;  /* 0x003000009b107984 */ /* 0x0004e20000000c00 */
        /* <DEDUP_REMOVED lines=28> */
.L_x_636:
[----:B------:R-:W-:Y:S05]  /*af10*/  BSYNC B0 ;  /* 0x0000000000007941 */ /* 0x000fea0003800000 */
.L_x_635:
        /* <DEDUP_REMOVED lines=12> */
[----:B--2---:R-:W-:-:S04]  /*afe0*/  IMAD.IADD R7, R5, 0x1, R0 ;  /* 0x0000000105077824 */ /* 0x004fc800078e0200 */
        /* <DEDUP_REMOVED lines=10> */
[----:B----4-:R2:W-:Y:S04]  /*b090*/  @!P2 STG.E.128 [R12.64], R40 ;  /* 0x000000280c00a986 */ /* 0x0105e8000c101d06 */
[----:B-1----:R2:W-:Y:S02]  /*b0a0*/  @!P1 STG.E.128 [R12.64+0x80], R24 ;  /* 0x000080180c009986 */ /* 0x0025e4000c101d06 */
.L_x_638:
[----:B------:R-:W-:Y:S05]  /*b0b0*/  BSYNC B0 ;  /* 0x0000000000007941 */ /* 0x000fea0003800000 */
.L_x_637:
        /* <DEDUP_REMOVED lines=12> */
[----:B--2---:R-:W-:-:S03]  /*b180*/  LEA R12, P2, R10, c[0x0][0x1d0], 0x1 ;  /* 0x000074000a0c7a11 */ /* 0x004fc600078408ff */
[----:B------:R-:W-:-:S04]  /*b190*/  IMAD R0, R3, c[0x0][0x1ec], R0 ;  /* 0x00007b0003007a24 */ /* 0x000fc800078e0200 */
[----:B------:R-:W-:-:S05]  /*b1a0*/  IMAD.IADD R0, R11, 0x1, R0 ;  /* 0x000000010b007824 */ /* 0x000fca00078e0200 */
[----:B------:R-:W-:-:S05]  /*b1b0*/  LEA.HI.X R13, R10, c[0x0][0x1d4], R0, 0x1, P2 ;  /* 0x000075000a0d7a11 */ /* 0x000fca00010f0c00 */
[----:B----4-:R2:W-:Y:S04]  /*b1c0*/  @!P1 STG.E.128 [R12.64], R36 ;  /* 0x000000240c009986 */ /* 0x0105e8000c101d06 */
[----:B-1----:R2:W-:Y:S02]  /*b1d0*/  @!P0 STG.E.128 [R12.64+0x80], R20 ;  /* 0x000080140c008986 */ /* 0x0025e4000c101d06 */
.L_x_640:
[----:B------:R-:W-:Y:S05]  /*b1e0*/  BSYNC B0 ;  /* 0x0000000000007941 */ /* 0x000fea0003800000 */
.L_x_639:
        /* <DEDUP_REMOVED lines=16> */
[----:B-1----:R1:W-:Y:S04]  /*b2f0*/  @!P1 STG.E.128 [R12.64], R32 ;  /* 0x000000200c009986 */ /* 0x0023e8000c101d06 */
[----:B---3--:R1:W-:Y:S02]  /*b300*/  @!P0 STG.E.128 [R12.64+0x80], R16 ;  /* 0x000080100c008986 */ /* 0x0083e4000c101d06 */
.L_x_642:
[----:B------:R-:W-:Y:S05]  /*b310*/  BSYNC B0 ;  /* 0x0000000000007941 */ /* 0x000fea0003800000 */
.L_x_641:
        /* <DEDUP_REMOVED lines=13> */
[----:B-1----:R1:W-:Y:S01]  /*b3f0*/  @!P0 STG.E.128 [R2.64], R28 ;  /* 0x0000001c02008986 */ /* 0x0023e2000c101d06 */
[----:B------:R-:W-:-:S13]  /*b400*/  ISETP.GE.AND P0, PT, R156, c[0x0][0x220], PT ;  /* 0x000088009c007a0c */ /* 0x000fda0003f06270 */
[----:B------:R-:W-:Y:S05]  /*b410*/  @P0 EXIT ;  /* 0x000000000000094d */ /* 0x000fea0003800000 */
[----:B------:R-:W-:Y:S01]  /*b420*/  STG.E.128 [R2.64+0x80], R44 ;  /* 0x0000802c02007986 */ /* 0x000fe2000c101d06 */
[----:B------:R-:W-:Y:S05]  /*b430*/  EXIT ;  /* 0x000000000000794d */ /* 0x000fea0003800000 */
.L_x_596:
        /* <DEDUP_REMOVED lines=66> */
.L_x_644:
[----:B------:R-:W-:Y:S05]  /*b860*/  BSYNC B0 ;  /* 0x0000000000007941 */ /* 0x000fea0003800000 */
.L_x_643:
        /* <DEDUP_REMOVED lines=18> */
.L_x_646:
[----:B------:R-:W-:Y:S05]  /*b990*/  BSYNC B0 ;  /* 0x0000000000007941 */ /* 0x000fea0003800000 */
.L_x_645:
        /* <DEDUP_REMOVED lines=18> */
.L_x_648:
[----:B------:R-:W-:Y:S05]  /*bac0*/  BSYNC B0 ;  /* 0x0000000000007941 */ /* 0x000fea0003800000 */
.L_x_647:
        /* <DEDUP_REMOVED lines=18> */
.L_x_650:
[----:B------:R-:W-:Y:S05]  /*bbf0*/  BSYNC B0 ;  /* 0x0000000000007941 */ /* 0x000fea0003800000 */
.L_x_649:
        /* <DEDUP_REMOVED lines=35> */
.L_x_651:
        /* <DEDUP_REMOVED lines=13> */
.L_x_1405:


//--------------------- .text._ZN5flash16flash_fwd_kernelI23Flash_fwd_kernel_traitsILi128ELi64ELi64ELi4ELb0ELb0EN7cutlass6half_tE19Flash_kernel_traitsILi128ELi64ELi64ELi4ES3_EELb0ELb1ELb0ELb1ELb0ELb0ELb0ELb0EEEvNS_16Flash_fwd_paramsE --------------------------
	.section	.text._ZN5flash16flash_fwd_kernelI23Flash_fwd_kernel_traitsILi128ELi64ELi64ELi4ELb0ELb0EN7cutlass6half_tE19Flash_kernel_traitsILi128ELi64ELi64ELi4ES3_EELb0ELb1ELb0ELb1ELb0ELb0ELb0ELb0EEEvNS_16Flash_fwd_paramsE,"ax",@progbits
	.sectioninfo	@"SHI_REGISTERS=195"
	.align	128
        .global         _ZN5flash16flash_fwd_kernelI23Flash_fwd_kernel_traitsILi128ELi64ELi64ELi4ELb0ELb0EN7cutlass6half_tE19Flash_kernel_traitsILi128ELi64ELi64ELi4ES3_EELb0ELb1ELb0ELb1ELb0ELb0ELb0ELb0EEEvNS_16Flash_fwd_paramsE
        .type           _ZN5flash16flash_fwd_kernelI23Flash_fwd_kernel_traitsILi128ELi64ELi64ELi4ELb0ELb0EN7cutlass6half_tE19Flash_kernel_traitsILi128ELi64ELi64ELi4ES3_EELb0ELb1ELb0ELb1ELb0ELb0ELb0ELb0EEEvNS_16Flash_fwd_paramsE,@function
        .size           _ZN5flash16flash_fwd_kernelI23Flash_fwd_kernel_traitsILi128ELi64ELi64ELi4ELb0ELb0EN7cutlass6half_tE19Flash_kernel_traitsILi128ELi64ELi64ELi4ES3_EELb0ELb1ELb0ELb1ELb0ELb0ELb0ELb0EEEvNS_16Flash_fwd_paramsE,(.L_x_1406 - _ZN5flash16flash_fwd_kernelI23Flash_fwd_kernel_traitsILi128ELi64ELi64ELi4ELb0ELb0EN7cutlass6half_tE19Flash_kernel_traitsILi128ELi64ELi64ELi4ES3_EELb0ELb1ELb0ELb1ELb0ELb0ELb0ELb0EEEvNS_16Flash_fwd_paramsE)
        .other          _ZN5flash16flash_fwd_kernelI23Flash_fwd_kernel_traitsILi128ELi64ELi64ELi4ELb0ELb0EN7cutlass6half_tE19Flash_kernel_traitsILi128ELi64ELi64ELi4ES3_EELb0ELb1ELb0ELb1ELb0ELb0ELb0ELb0EEEvNS_16Flash_fwd_paramsE,@"STO_CUDA_ENTRY STV_DEFAULT"
_ZN5flash16flash_fwd_kernelI23Flash_fwd_kernel_traitsILi128ELi64ELi64ELi4ELb0ELb0EN7cutlass6half_tE19Flash_kernel_traitsILi128ELi64ELi64ELi4ES3_EELb0ELb1ELb0ELb1ELb0ELb0ELb0ELb0EEEvNS_16Flash_fwd_paramsE:
.text._ZN5flash16flash_fwd_kernelI23Flash_fwd_kernel_traitsILi128ELi64ELi64ELi4ELb0ELb0EN7cutlass6half_tE19Flash_kernel_traitsILi128ELi64ELi64ELi4ES3_EELb0ELb1ELb0ELb1ELb0ELb0ELb0ELb0EEEvNS_16Flash_fwd_paramsE:
        /* <DEDUP_REMOVED lines=33> */
.L_x_652:
[----:B-1-34-:R-:W-:Y:S02]  /*0210*/  MOV R2, c[0x0][0x218] ;  /* 0x0000860000027a02 */ /* 0x01afe40000000f00 */
.L_x_653:
        /* <DEDUP_REMOVED lines=26> */
[----:B------:R-:W-:Y:S02]  /*03c0*/  ISETP.NE.AND P0, PT, R5, -0x1, PT ;  /* 0xffffffff0500780c */ /* 0x000fe40003f05270 */
[----:B------:R-:W-:-:S09]  /*03d0*/  SHF.R.S32.HI R29, RZ, 0x1f, R28 ;  /* 0x0000001fff1d7819 */ /* 0x000fd2000001141c */
        /* <DEDUP_REMOVED lines=22> */
.L_x_655:
[----:B------:R-:W-:-:S04]  /*0540*/  IABS R4, c[0x0][0x1c8] ;  /* 0x0000720000047a13 */ /* 0x000fc80000000000 */
[----:B------:R-:W1:Y:S08]  /*0550*/  I2F.RP R6, R4 ;  /* 0x0000000400067306 */ /* 0x000e700000209400 */
[----:B-1----:R-:W1:Y:S02]  /*0560*/  MUFU.RCP R8, R6 ;  /* 0x0000000600087308 */ /* 0x002e640000001000 */
[----:B-1----:R-:W-:-:S06]  /*0570*/  IADD3 R8, R8, 0xffffffe, RZ ;  /* 0x0ffffffe08087810 */ /* 0x002fcc0007ffe0ff */
[----:B------:R-:W1:Y:S02]  /*0580*/  F2I.FTZ.U32.TRUNC.NTZ R9, R8 ;  /* 0x0000000800097305 */ /* 0x000e64000021f000 */
[----:B-1----:R-:W-:Y:S02]  /*0590*/  IMAD.MOV R2, RZ, RZ, -R9 ;  /* 0x000000ffff027224 */ /* 0x002fe400078e0a09 */
[----:B------:R-:W-:Y:S02]  /*05a0*/  IMAD.MOV.U32 R8, RZ, RZ, RZ ;  /* 0x000000ffff087224 */ /* 0x000fe400078e00ff */
[----:B------:R-:W-:Y:S01]  /*05b0*/  IMAD R3, R2, R4, RZ ;  /* 0x0000000402037224 */ /* 0x000fe200078e02ff */
[----:B------:R-:W-:-:S03]  /*05c0*/  IABS R2, R28 ;  /* 0x0000001c00027213 */ /* 0x000fc60000000000 */
[----:B------:R-:W-:-:S06]  /*05d0*/  IMAD.HI.U32 R3, R9, R3, R8 ;  /* 0x0000000309037227 */ /* 0x000fcc00078e0008 */
[----:B------:R-:W-:-:S04]  /*05e0*/  IMAD.HI.U32 R118, R3, R2, RZ ;  /* 0x0000000203767227 */ /* 0x000fc800078e00ff */
[----:B------:R-:W-:-:S04]  /*05f0*/  IMAD.MOV R3, RZ, RZ, -R118 ;  /* 0x000000ffff037224 */ /* 0x000fc800078e0a76 */
[----:B------:R-:W-:Y:S01]  /*0600*/  IMAD R3, R4, R3, R2 ;  /* 0x0000000304037224 */ /* 0x000fe200078e0202 */
[----:B------:R-:W-:-:S04]  /*0610*/  LOP3.LUT R2, R28, c[0x0][0x1c8], RZ, 0x3c, !PT ;  /* 0x000072001c027a12 */ /* 0x000fc800078e3cff */
[----:B------:R-:W-:Y:S02]  /*0620*/  ISETP.GT.U32.AND P2, PT, R4, R3, PT ;  /* 0x000000030400720c */ /* 0x000fe40003f44070 */
[----:B------:R-:W-:-:S11]  /*0630*/  ISETP.GE.AND P1, PT, R2, RZ, PT ;  /* 0x000000ff0200720c */ /* 0x000fd60003f26270 */
[-C--:B------:R-:W-:Y:S02]  /*0640*/  @!P2 IADD3 R3, R3, -R4.reuse, RZ ;  /* 0x800000040303a210 */ /* 0x080fe40007ffe0ff */
[----:B------:R-:W-:Y:S02]  /*0650*/  @!P2 IADD3 R118, R118, 0x1, RZ ;  /* 0x000000017676a810 */ /* 0x000fe40007ffe0ff */
[----:B------:R-:W-:Y:S01]  /*0660*/  ISETP.GE.U32.AND P3, PT, R3, R4, PT ;  /* 0x000000040300720c */ /* 0x000fe20003f66070 */
[----:B------:R-:W-:Y:S01]  /*0670*/  @P0 IMAD.IADD R3, R0, 0x1, R5 ;  /* 0x0000000100030824 */ /* 0x000fe200078e0205 */
[----:B------:R-:W-:-:S03]  /*0680*/  ISETP.NE.AND P2, PT, RZ, c[0x0][0x1c8], PT ;  /* 0x00007200ff007a0c */ /* 0x000fc60003f45270 */
[----:B------:R-:W-:-:S04]  /*0690*/  @P0 IMAD.WIDE.U32 R4, R3, c[0x0][0x1a0], RZ ;  /* 0x0000680003040a25 */ /* 0x000fc800078e00ff */
[----:B------:R-:W-:-:S04]  /*06a0*/  @P0 IMAD R3, R3, c[0x0][0x1a4], R5 ;  /* 0x0000690003030a24 */ /* 0x000fc800078e0205 */
[----:B------:R-:W-:-:S04]  /*06b0*/  @P3 IADD3 R118, R118, 0x1, RZ ;  /* 0x0000000176763810 */ /* 0x000fc80007ffe0ff */
[----:B------:R-:W-:Y:S02]  /*06c0*/  @!P1 IADD3 R118, -R118, RZ, RZ ;  /* 0x000000ff76769210 */ /* 0x000fe40007ffe1ff */
        /* <DEDUP_REMOVED lines=12> */
.L_x_656:
[----:B------:R-:W-:Y:S01]  /*0790*/  SHF.R.S32.HI R14, RZ, 0x1f, R153 ;  /* 0x0000001fff0e7819 */ /* 0x000fe20000011499 */
[----:B------:R-:W-:Y:S01]  /*07a0*/  IMAD R33, R29, c[0x0][0x1a8], RZ ;  /* 0x00006a001d217a24 */ /* 0x000fe200078e02ff */
[----:B------:R-:W-:Y:S01]  /*07b0*/  SHF.R.S32.HI R121, RZ, 0x1f, R118 ;  /* 0x0000001fff797819 */ /* 0x000fe20000011476 */
[----:B------:R-:W-:Y:S01]  /*07c0*/  BSSY B0, `(.L_x_657) ;  /* 0x0000053000007945 */ /* 0x000fe20003800000 */
[-C--:B------:R-:W-:Y:S01]  /*07d0*/  LEA.HI R8, R14, R153.reuse, RZ, 0x3 ;  /* 0x000000990e087211 */ /* 0x080fe200078f18ff */
[----:B------:R-:W-:Y:S01]  /*07e0*/  IMAD R33, R28, c[0x0][0x1ac], R33 ;  /* 0x00006b001c217a24 */ /* 0x000fe200078e0221 */
[----:B------:R-:W-:Y:S01]  /*07f0*/  LEA.HI R16, R14, R153, RZ, 0x4 ;  /* 0x000000990e107211 */ /* 0x000fe200078f20ff */
[C---:B------:R-:W-:Y:S01]  /*0800*/  IMAD R163, R121.reuse, c[0x0][0x1b0], RZ ;  /* 0x00006c0079a37a24 */ /* 0x040fe200078e02ff */
[----:B------:R-:W-:Y:S01]  /*0810*/  SHF.R.S32.HI R26, RZ, 0x3, R8 ;  /* 0x00000003ff1a7819 */ /* 0x000fe20000011408 */
[----:B------:R-:W-:Y:S01]  /*0820*/  IMAD R121, R121, c[0x0][0x1b8], RZ ;  /* 0x00006e0079797a24 */ /* 0x000fe200078e02ff */
[----:B------:R-:W-:Y:S01]  /*0830*/  LOP3.LUT R8, R8, 0xfffffff8, RZ, 0xc0, !PT ;  /* 0xfffffff808087812 */ /* 0x000fe200078ec0ff */
[----:B------:R-:W-:Y:S01]  /*0840*/  IMAD R163, R118, c[0x0][0x1b4], R163 ;  /* 0x00006d0076a37a24 */ /* 0x000fe200078e02a3 */
[----:B------:R-:W-:Y:S01]  /*0850*/  LOP3.LUT R0, R16, 0xfffffff0, RZ, 0xc0, !PT ;  /* 0xfffffff010007812 */ /* 0x000fe200078ec0ff */
[----:B------:R-:W-:Y:S01]  /*0860*/  IMAD.SHL.U32 R9, R26, 0x40, RZ ;  /* 0x000000401a097824 */ /* 0x000fe200078e00ff */
[----:B------:R-:W-:Y:S01]  /*0870*/  SHF.R.S32.HI R27, RZ, 0x1f, R26 ;  /* 0x0000001fff1b7819 */ /* 0x000fe2000001141a */
[----:B------:R-:W-:-:S02]  /*0880*/  IMAD.IADD R8, R153, 0x1, -R8 ;  /* 0x0000000199087824 */ /* 0x000fc400078e0a08 */
[----:B------:R-:W-:Y:S01]  /*0890*/  IMAD.IADD R21, R153, 0x1, -R0 ;  /* 0x0000000199157824 */ /* 0x000fe200078e0a00 */
[----:B------:R-:W-:Y:S01]  /*08a0*/  LOP3.LUT R9, R9, 0x1c0, RZ, 0xc0, !PT ;  /* 0x000001c009097812 */ /* 0x000fe200078ec0ff */
[----:B------:R-:W-:Y:S02]  /*08b0*/  IMAD.SHL.U32 R164, R8, 0x8, RZ ;  /* 0x0000000808a47824 */ /* 0x000fe400078e00ff */
[----:B------:R-:W-:Y:S01]  /*08c0*/  IMAD R121, R118, c[0x0][0x1bc], R121 ;  /* 0x00006f0076797a24 */ /* 0x000fe200078e0279 */
[----:B------:R-:W-:Y:S01]  /*08d0*/  SHF.R.U32.HI R154, RZ, 0x3, R9 ;  /* 0x00000003ff9a7819 */ /* 0x000fe20000011609 */
[----:B------:R-:W-:Y:S01]  /*08e0*/  IMAD.WIDE R166, R167, 0x40, R26 ;  /* 0x00000040a7a67825 */ /* 0x000fe200078e021a */
[--C-:B------:R-:W-:Y:S02]  /*08f0*/  LOP3.LUT R5, R9, 0x38, R164.reuse, 0xf8, !PT ;  /* 0x0000003809057812 */ /* 0x100fe400078ef8a4 */
[----:B------:R-:W-:Y:S01]  /*0900*/  SHF.R.S32.HI R165, RZ, 0x1f, R164 ;  /* 0x0000001fffa57819 */ /* 0x000fe200000114a4 */
[----:B------:R-:W-:Y:S01]  /*0910*/  IMAD R9, R27, c[0x0][0x198], RZ ;  /* 0x000066001b097a24 */ /* 0x000fe200078e02ff */
[----:B------:R-:W-:-:S02]  /*0920*/  LOP3.LUT R154, R5, R154, RZ, 0x3c, !PT ;  /* 0x0000009a059a7212 */ /* 0x000fc400078e3cff */
[-C--:B------:R-:W-:Y:S01]  /*0930*/  LEA.HI R5, R14, R153.reuse, RZ, 0x6 ;  /* 0x000000990e057211 */ /* 0x080fe200078f30ff */
[----:B------:R-:W-:Y:S01]  /*0940*/  IMAD.WIDE.U32 R24, R26, c[0x0][0x198], R164 ;  /* 0x000066001a187a25 */ /* 0x000fe200078e00a4 */
[----:B------:R-:W-:Y:S02]  /*0950*/  IADD3 R30, P0, R164, R30, RZ ;  /* 0x0000001ea41e7210 */ /* 0x000fe40007f1e0ff */
[----:B------:R-:W-:Y:S01]  /*0960*/  SHF.R.S32.HI R0, RZ, 0x1f, R21 ;  /* 0x0000001fff007819 */ /* 0x000fe20000011415 */
[----:B------:R-:W-:Y:S01]  /*0970*/  IMAD.SHL.U32 R5, R5, 0x8, RZ ;  /* 0x0000000805057824 */ /* 0x000fe200078e00ff */
[----:B------:R-:W-:Y:S01]  /*0980*/  LEA.HI R14, R14, R153, RZ, 0x5 ;  /* 0x000000990e0e7211 */ /* 0x000fe200078f28ff */
[----:B------:R-:W-:Y:S01]  /*0990*/  IMAD.X R31, R165, 0x1, R11, P0 ;  /* 0x00000001a51f7824 */ /* 0x000fe200000e060b */
[----:B------:R-:W-:Y:S01]  /*09a0*/  IADD3 R158, P0, R158, R24, RZ ;  /* 0x000000189e9e7210 */ /* 0x000fe20007f1e0ff */
[----:B------:R-:W-:Y:S01]  /*09b0*/  IMAD R2, R26, c[0x0][0x19c], R9 ;  /* 0x000067001a027a24 */ /* 0x000fe200078e0209 */
[----:B------:R-:W-:Y:S01]  /*09c0*/  LOP3.LUT R154, R154, 0xfffffe00, R5, 0xf8, !PT ;  /* 0xfffffe009a9a7812 */ /* 0x000fe200078ef805 */
[----:B------:R-:W-:Y:S01]  /*09d0*/  IMAD.WIDE.U32 R10, R26, c[0x0][0x1a0], R164 ;  /* 0x000068001a0a7a25 */ /* 0x000fe200078e00a4 */
[----:B------:R-:W-:-:S02]  /*09e0*/  LEA.HI R0, R0, R21, RZ, 0x3 ;  /* 0x0000001500007211 */ /* 0x000fc400078f18ff */
[----:B------:R-:W-:Y:S01]  /*09f0*/  IADD3.X R159, R7, R25, R2, P0, !PT ;  /* 0x00000019079f7210 */ /* 0x000fe200007fe402 */
[----:B------:R-:W-:Y:S01]  /*0a00*/  IMAD R5, R27, c[0x0][0x1a0], RZ ;  /* 0x000068001b057a24 */ /* 0x000fe200078e02ff */
[----:B------:R-:W-:Y:S01]  /*0a10*/  IADD3 R6, P0, R4, R10, RZ ;  /* 0x0000000a04067210 */ /* 0x000fe20007f1e0ff */
[----:B------:R-:W-:Y:S01]  /*0a20*/  IMAD.MOV.U32 R10, RZ, RZ, 0x20 ;  /* 0x00000020ff0a7424 */ /* 0x000fe200078e00ff */
[----:B------:R-:W-:Y:S01]  /*0a30*/  LOP3.LUT R4, R0, 0xfffffff8, RZ, 0xc0, !PT ;  /* 0xfffffff800047812 */ /* 0x000fe200078ec0ff */
[----:B------:R-:W-:Y:S01]  /*0a40*/  IMAD R2, R26, c[0x0][0x1a4], R5 ;  /* 0x000069001a027a24 */ /* 0x000fe200078e0205 */
[----:B------:R-:W-:Y:S01]  /*0a50*/  IADD3 R155, R164, 0x40, RZ ;  /* 0x00000040a49b7810 */ /* 0x000fe20007ffe0ff */
[----:B------:R-:W-:-:S03]  /*0a60*/  IMAD.WIDE.U32 R158, R118, c[0x0][0x1b0], R158 ;  /* 0x00006c00769e7a25 */ /* 0x000fc600078e009e */
[----:B------:R-:W-:Y:S01]  /*0a70*/  IADD3.X R7, R3, R11, R2, P0, !PT ;  /* 0x0000000b03077210 */ /* 0x000fe200007fe402 */
[----:B------:R-:W-:Y:S01]  /*0a80*/  IMAD.IADD R21, R21, 0x1, -R4 ;  /* 0x0000000115157824 */ /* 0x000fe200078e0a04 */
[----:B------:R-:W-:Y:S01]  /*0a90*/  LOP3.LUT R4, R14, 0xffffffe0, RZ, 0xc0, !PT ;  /* 0xffffffe00e047812 */ /* 0x000fe200078ec0ff */
[----:B------:R-:W-:Y:S01]  /*0aa0*/  IMAD.IADD R2, R156, 0x1, -R19 ;  /* 0x000000019c027824 */ /* 0x000fe200078e0a13 */
[----:B------:R-:W-:Y:S01]  /*0ab0*/  SHF.R.S32.HI R14, RZ, 0x5, R14 ;  /* 0x00000005ff0e7819 */ /* 0x000fe2000001140e */
[----:B------:R-:W-:Y:S01]  /*0ac0*/  IMAD.WIDE.U32 R118, R118, c[0x0][0x1b8], R6 ;  /* 0x00006e0076767a25 */ /* 0x000fe200078e0006 */
[----:B------:R-:W-:Y:S02]  /*0ad0*/  R2P PR, R21, 0x6 ;  /* 0x0000000615007804 */ /* 0x000fe40000000000 */
[----:B------:R-:W-:Y:S01]  /*0ae0*/  ISETP.GE.AND P0, PT, R26, R2, PT ;  /* 0x000000021a00720c */ /* 0x000fe20003f06270 */
[----:B------:R-:W-:Y:S02]  /*0af0*/  IMAD.MOV.U32 R7, RZ, RZ, 0x10 ;  /* 0x00000010ff077424 */ /* 0x000fe400078e00ff */
[----:B------:R-:W-:Y:S01]  /*0b00*/  IMAD.WIDE.U32 R30, R28, c[0x0][0x1a8], R30 ;  /* 0x00006a001c1e7a25 */ /* 0x000fe200078e001e */
[----:B------:R-:W-:-:S02]  /*0b10*/  SEL R5, R10, 0xffffffe0, !P2 ;  /* 0xffffffe00a057807 */ /* 0x000fc40005000000 */
[----:B------:R-:W-:Y:S01]  /*0b20*/  SEL R7, R7, 0xfffffff0, !P1 ;  /* 0xfffffff007077807 */ /* 0x000fe20004800000 */
[----:B------:R-:W-:Y:S02]  /*0b30*/  IMAD.IADD R25, R153, 0x1, -R4 ;  /* 0x0000000199197824 */ /* 0x000fe400078e0a04 */
[----:B------:R-:W-:Y:S02]  /*0b40*/  IMAD.SHL.U32 R154, R154, 0x2, RZ ;  /* 0x000000029a9a7824 */ /* 0x000fe400078e00ff */
[----:B------:R-:W-:Y:S02]  /*0b50*/  IMAD.IADD R33, R31, 0x1, R33 ;  /* 0x000000011f217824 */ /* 0x000fe400078e0221 */
[----:B------:R-:W-:Y:S02]  /*0b60*/  IMAD.IADD R163, R159, 0x1, R163 ;  /* 0x000000019fa37824 */ /* 0x000fe400078e02a3 */
[----:B------:R-:W-:Y:S01]  /*0b70*/  IMAD.IADD R121, R119, 0x1, R121 ;  /* 0x0000000177797824 */ /* 0x000fe200078e0279 */
        /* <DEDUP_REMOVED lines=23> */
.L_x_658:
[----:B------:R-:W-:Y:S05]  /*0cf0*/  BSYNC B0 ;  /* 0x0000000000007941 */ /* 0x000fea0003800000 */
.L_x_657:
        /* <DEDUP_REMOVED lines=29> */
.L_x_660:
[----:B------:R-:W-:Y:S05]  /*0ed0*/  BSYNC B0 ;  /* 0x0000000000007941 */ /* 0x000fea0003800000 */
.L_x_659:
        /* <DEDUP_REMOVED lines=29> */
.L_x_662:
[----:B------:R-:W-:Y:S05]  /*10b0*/  BSYNC B0 ;  /* 0x0000000000007941 */ /* 0x000fea0003800000 */
.L_x_661:
[----:B------:R-:W-:Y:S01]  /*10c0*/  IADD3 R11, R26, 0x30, RZ ;  /* 0x000000301a0b7810 */ /* 0x000fe20007ffe0ff */
[----:B------:R-:W-:Y:S01]  /*10d0*/  IMAD.MOV.U32 R17, RZ, RZ, c[0x0][0x198] ;  /* 0x00006600ff117624 */ /* 0x000fe200078e00ff */
[----:B------:R-:W-:Y:S01]  /*10e0*/  BSSY B0, `(.L_x_663) ;  /* 0x000001e000007945 */ /* 0x000fe20003800000 */
[----:B------:R-:W-:Y:S01]  /*10f0*/  IMAD.MOV.U32 R4, RZ, RZ, 0x6 ;  /* 0x00000006ff047424 */ /* 0x000fe200078e00ff */
[----:B------:R-:W-:Y:S01]  /*1100*/  ISETP.GE.AND P0, PT, R11, R2, PT ;  /* 0x000000020b00720c */ /* 0x000fe20003f06270 */
[----:B------:R-:W-:-:S03]  /*1110*/  IMAD.SHL.U32 R97, R17, 0x40, RZ ;  /* 0x0000004011617824 */ /* 0x000fc600078e00ff */
        /* <DEDUP_REMOVED lines=26> */
.L_x_664:
[----:B------:R-:W-:Y:S05]  /*12c0*/  BSYNC B0 ;  /* 0x0000000000007941 */ /* 0x000fea0003800000 */
.L_x_663:
[----:B------:R-:W-:Y:S01]  /*12d0*/  IADD3 R122, R116, -0x1, RZ ;  /* 0xffffffff747a7810 */ /* 0x000fe20007ffe0ff */
[----:B------:R-:W-:Y:S01]  /*12e0*/  BSSY B0, `(.L_x_665) ;  /* 0x000001b000007945 */ /* 0x000fe20003800000 */
[----:B------:R-:W-:Y:S02]  /*12f0*/  MOV R162, R158 ;  /* 0x0000009e00a27202 */ /* 0x000fe40000000f00 */
[----:B------:R-:W-:Y:S01]  /*1300*/  SHF.R.S32.HI R6, RZ, 0x1f, R122 ;  /* 0x0000001fff067819 */ /* 0x000fe2000001147a */
[C---:B------:R-:W-:Y:S02]  /*1310*/  IMAD R2, R122.reuse, -0x40, R99 ;  /* 0xffffffc07a027824 */ /* 0x040fe400078e0263 */
[----:B------:R-:W-:Y:S02]  /*1320*/  IMAD R9, R3, R122, RZ ;  /* 0x0000007a03097224 */ /* 0x000fe400078e02ff */
[----:B------:R-:W-:Y:S01]  /*1330*/  IMAD.WIDE.U32 R30, R122, R97, R162 ;  /* 0x000000617a1e7225 */ /* 0x000fe200078e00a2 */
[----:B------:R-:W-:-:S03]  /*1340*/  ISETP.GE.AND P0, PT, R26, R2, PT ;  /* 0x000000021a00720c */ /* 0x000fc60003f06270 */
[----:B------:R-:W-:-:S05]  /*1350*/  IMAD R9, R6, R97, R9 ;  /* 0x0000006106097224 */ /* 0x000fca00078e0209 */
[----:B--2---:R-:W-:-:S05]  /*1360*/  IADD3 R33, R31, R9, RZ ;  /* 0x000000091f217210 */ /* 0x004fca0007ffe0ff */
        /* <DEDUP_REMOVED lines=18> */
.L_x_666:
[----:B------:R-:W-:Y:S05]  /*1490*/  BSYNC B0 ;  /* 0x0000000000007941 */ /* 0x000fea0003800000 */
.L_x_665:
        /* <DEDUP_REMOVED lines=9> */
[C---:B--2---:R-:W-:Y:S01]  /*1530*/  @!P1 LEA R34, P2, R18.reuse, c[0x0][0x168], 0x1 ;  /* 0x00005a0012229a11 */ /* 0x044fe200078408ff */
        /* <DEDUP_REMOVED lines=14> */
.L_x_668:
[----:B------:R-:W-:Y:S05]  /*1620*/  BSYNC B0 ;  /* 0x0000000000007941 */ /* 0x000fea0003800000 */
.L_x_667:
        /* <DEDUP_REMOVED lines=23> */
.L_x_670:
[----:B------:R-:W-:Y:S05]  /*17a0*/  BSYNC B0 ;  /* 0x0000000000007941 */ /* 0x000fea0003800000 */
.L_x_669:
[----:B------:R-:W-:Y:S01]  /*17b0*/  ISETP.GE.AND P0, PT, R11, R2, PT ;  /* 0x000000020b00720c */ /* 0x000fe20003f06270 */
[----:B------:R-:W-:-:S12]  /*17c0*/  BSSY B0, `(.L_x_671) ;  /* 0x0000018000007945 */ /* 0x000fd80003800000 */
        /* <DEDUP_REMOVED lines=23> */
.L_x_672:
[----:B------:R-:W-:Y:S05]  /*1940*/  BSYNC B0 ;  /* 0x0000000000007941 */ /* 0x000fea0003800000 */
.L_x_671:
[----:B------:R-:W-:Y:S01]  /*1950*/  ISETP.NE.U32.AND P1, PT, RZ, c[0x0][0x318], PT ;  /* 0x0000c600ff007a0c */ /* 0x000fe20003f25070 */
[----:B------:R-:W0:Y:S03]  /*1960*/  LDGDEPBAR ;  /* 0x00000000000079af */ /* 0x000e260000000000 */
[----:B------:R-:W-:-:S13]  /*1970*/  ISETP.NE.AND.EX P1, PT, RZ, c[0x0][0x31c], PT, P1 ;  /* 0x0000c700ff007a0c */ /* 0x000fda0003f25310 */
[----:B------:R-:W-:Y:S01]  /*1980*/  @P1 SHF.R.S32.HI R9, RZ, 0x1f, R23 ;  /* 0x0000001fff091819 */ /* 0x000fe20000011417 */
[----:B------:R-:W-:-:S04]  /*1990*/  @P1 IMAD.WIDE.U32 R28, R23, c[0x0][0x320], R28 ;  /* 0x0000c800171c1a25 */ /* 0x000fc800078e001c */
[----:B------:R-:W-:Y:S01]  /*19a0*/  @P1 IMAD R18, R9, c[0x0][0x320], RZ ;  /* 0x0000c80009121a24 */ /* 0x000fe200078e02ff */
[----:B---3--:R-:W-:Y:S01]  /*19b0*/  @P1 LEA R30, P0, R28, c[0x0][0x318], 0x2 ;  /* 0x0000c6001c1e1a11 */ /* 0x008fe200078010ff */
[----:B------:R-:W-:-:S04]  /*19c0*/  DEPBAR.LE SB0, 0x0 ;  /* 0x000080000000791a */ /* 0x000fc80000000000 */
[----:B------:R-:W-:-:S04]  /*19d0*/  @P1 IMAD R18, R23, c[0x0][0x324], R18 ;  /* 0x0000c90017121a24 */ /* 0x000fc800078e0212 */
[----:B------:R-:W-:-:S05]  /*19e0*/  @P1 IMAD.IADD R18, R29, 0x1, R18 ;  /* 0x000000011d121824 */ /* 0x000fca00078e0212 */
[----:B------:R-:W-:-:S05]  /*19f0*/  @P1 LEA.HI.X R31, R28, c[0x0][0x31c], R18, 0x2, P0 ;  /* 0x0000c7001c1f1a11 */ /* 0x000fca00000f1412 */
[----:B------:R-:W3:Y:S01]  /*1a00*/  @P1 LDG.E R17, [R30.64] ;  /* 0x000000061e111981 */ /* 0x000ee2000c1e1900 */
[----:B------:R-:W-:Y:S01]  /*1a10*/  SHF.R.S32.HI R23, RZ, 0x4, R16 ;  /* 0x00000004ff177819 */ /* 0x000fe20000011410 */
[----:B------:R-:W-:Y:S01]  /*1a20*/  IMAD.SHL.U32 R18, R8, 0x40, RZ ;  /* 0x0000004008127824 */ /* 0x000fe200078e00ff */
[----:B------:R-:W-:Y:S01]  /*1a30*/  ISETP.GE.AND P0, PT, R26, R2, PT ;  /* 0x000000021a00720c */ /* 0x000fe20003f06270 */
[----:B------:R-:W-:Y:S01]  /*1a40*/  BAR.SYNC.DEFER_BLOCKING 0x0 ;  /* 0x0000000000007b1d */ /* 0x000fe20000010000 */
[----:B------:R-:W-:Y:S01]  /*1a50*/  LEA.HI R16, R16, R23, RZ, 0x1 ;  /* 0x0000001710107211 */ /* 0x000fe200078f08ff */
[----:B------:R-:W-:Y:S01]  /*1a60*/  IMAD.MOV.U32 R9, RZ, RZ, c[0x0][0x1a0] ;  /* 0x00006800ff097624 */ /* 0x000fe200078e00ff */
[----:B------:R-:W-:Y:S01]  /*1a70*/  LOP3.LUT R18, R18, 0x1c0, RZ, 0xc0, !PT ;  /* 0x000001c012127812 */ /* 0x000fe200078ec0ff */
[----:B------:R-:W-:Y:S01]  /*1a80*/  IMAD.SHL.U32 R145, R26, 0x8, RZ ;  /* 0x000000081a917824 */ /* 0x000fe200078e00ff */
[----:B------:R-:W-:Y:S01]  /*1a90*/  LOP3.LUT R16, R16, 0xfffffffe, RZ, 0xc0, !PT ;  /* 0xfffffffe10107812 */ /* 0x000fe200078ec0ff */
[----:B------:R-:W-:Y:S01]  /*1aa0*/  IMAD.SHL.U32 R21, R21, 0x40, RZ ;  /* 0x0000004015157824 */ /* 0x000fe200078e00ff */
[C---:B------:R-:W-:Y:S01]  /*1ab0*/  SHF.L.U64.HI R149, R9.reuse, R4, c[0x0][0x1a4] ;  /* 0x0000690009957619 */ /* 0x040fe20000010204 */
[----:B------:R-:W-:Y:S01]  /*1ac0*/  IMAD.SHL.U32 R150, R9, 0x40, RZ ;  /* 0x0000004009967824 */ /* 0x000fe200078e00ff */
[----:B------:R-:W-:Y:S01]  /*1ad0*/  LOP3.LUT R145, R18, 0x8, R145, 0xf8, !PT ;  /* 0x0000000812917812 */ /* 0x000fe200078ef891 */
[----:B------:R-:W-:Y:S01]  /*1ae0*/  IMAD.IADD R16, R23, 0x1, -R16 ;  /* 0x0000000117107824 */ /* 0x000fe200078e0a10 */
[----:B------:R-:W-:Y:S01]  /*1af0*/  LOP3.LUT R21, R21, 0x1c0, RZ, 0xc0, !PT ;  /* 0x000001c015157812 */ /* 0x000fe200078ec0ff */
[----:B------:R-:W-:Y:S01]  /*1b00*/  IMAD R23, R149, R122, RZ ;  /* 0x0000007a95177224 */ /* 0x000fe200078e02ff */
[----:B------:R-:W-:Y:S01]  /*1b10*/  SHF.R.U32.HI R18, RZ, 0x3, R18 ;  /* 0x00000003ff127819 */ /* 0x000fe20000011612 */
[----:B------:R-:W-:Y:S01]  /*1b20*/  IMAD.SHL.U32 R4, R16, 0x8, RZ ;  /* 0x0000000810047824 */ /* 0x000fe200078e00ff */
[----:B------:R-:W-:Y:S01]  /*1b30*/  SHF.R.S32.HI R152, RZ, 0x1f, R25 ;  /* 0x0000001fff987819 */ /* 0x000fe20000011419 */
[----:B------:R-:W-:Y:S01]  /*1b40*/  IMAD R19, R14, 0x10, R19 ;  /* 0x000000100e137824 */ /* 0x000fe200078e0213 */
[----:B------:R-:W-:Y:S01]  /*1b50*/  LOP3.LUT R145, R145, R18, RZ, 0x3c, !PT ;  /* 0x0000001291917212 */ /* 0x000fe200078e3cff */
[-C--:B------:R-:W-:Y:S01]  /*1b60*/  IMAD R6, R6, R150.reuse, R23 ;  /* 0x0000009606067224 */ /* 0x080fe200078e0217 */
[----:B------:R-:W-:Y:S01]  /*1b70*/  LOP3.LUT R4, R21, 0x8, R4, 0xf8, !PT ;  /* 0x0000000815047812 */ /* 0x000fe200078ef804 */
[----:B------:R-:W-:Y:S01]  /*1b80*/  IMAD.MOV.U32 R120, RZ, RZ, R118 ;  /* 0x000000ffff787224 */ /* 0x000fe200078e0076 */
[----:B------:R-:W-:Y:S01]  /*1b90*/  SHF.R.U32.HI R21, RZ, 0x3, R21 ;  /* 0x00000003ff157819 */ /* 0x000fe20000011615 */
[----:B------:R-:W-:Y:S01]  /*1ba0*/  IMAD R145, R16, 0x200, R145 ;  /* 0x0000020010917824 */ /* 0x000fe200078e0291 */
[----:B------:R-:W-:Y:S01]  /*1bb0*/  LEA.HI R152, R152, R25, RZ, 0x2 ;  /* 0x0000001998987211 */ /* 0x000fe200078f10ff */
[----:B------:R4:W-:Y:S01]  /*1bc0*/  @P0 STS.128 [R154+0x8000], RZ ;  /* 0x008000ff9a000388 */ /* 0x0009e20000000c00 */
[----:B------:R-:W-:Y:S01]  /*1bd0*/  LOP3.LUT R4, R4, R21, RZ, 0x3c, !PT ;  /* 0x0000001504047212 */ /* 0x000fe200078e3cff */
[----:B------:R-:W-:Y:S01]  /*1be0*/  IMAD.SHL.U32 R21, R0, 0x40, RZ ;  /* 0x0000004000157824 */ /* 0x000fe200078e00ff */
[----:B------:R-:W3:Y:S01]  /*1bf0*/  @P1 MUFU.RCP R16, c[0x0][0x238] ;  /* 0x00008e0000101b08 */ /* 0x000ee20000001000 */
[----:B------:R4:W-:Y:S01]  /*1c00*/  @P0 STS.128 [R154+0xa000], RZ ;  /* 0x00a000ff9a000388 */ /* 0x0009e20000000c00 */
[----:B------:R-:W-:Y:S01]  /*1c10*/  SHF.R.S32.HI R152, RZ, 0x2, R152 ;  /* 0x00000002ff987819 */ /* 0x000fe20000011498 */
[----:B------:R-:W-:Y:S01]  /*1c20*/  IMAD.SHL.U32 R153, R153, 0x2, RZ ;  /* 0x0000000299997824 */ /* 0x000fe200078e00ff */
[----:B------:R-:W-:Y:S01]  /*1c30*/  LOP3.LUT R21, R21, 0xfffffe00, RZ, 0xc0, !PT ;  /* 0xfffffe0015157812 */ /* 0x000fe200078ec0ff */
[----:B------:R-:W-:Y:S01]  /*1c40*/  IMAD.MOV.U32 R0, RZ, RZ, RZ ;  /* 0x000000ffff007224 */ /* 0x000fe200078e00ff */
[----:B------:R-:W-:Y:S02]  /*1c50*/  BSSY B0, `(.L_x_673) ;  /* 0x000001e000007945 */ /* 0x000fe40003800000 */
[----:B------:R-:W-:Y:S01]  /*1c60*/  LOP3.LUT R153, R153, 0x6, RZ, 0xc0, !PT ;  /* 0x0000000699997812 */ /* 0x000fe200078ec0ff */
[----:B------:R-:W-:Y:S01]  /*1c70*/  IMAD R23, R14, 0x400, R21 ;  /* 0x000004000e177824 */ /* 0x000fe200078e0215 */
[----:B------:R-:W-:Y:S01]  /*1c80*/  IADD3 R14, R19, 0x1, R152 ;  /* 0x00000001130e7810 */ /* 0x000fe20007ffe098 */
[----:B------:R-:W-:-:S03]  /*1c90*/  IMAD.WIDE.U32 R18, R122, R150, R120 ;  /* 0x000000967a127225 */ /* 0x000fc600078e0078 */
[----:B------:R-:W-:Y:S01]  /*1ca0*/  IADD3 R14, R99, R14, -R156 ;  /* 0x0000000e630e7210 */ /* 0x000fe20007ffe89c */
[C---:B------:R-:W-:Y:S01]  /*1cb0*/  IMAD.IADD R146, R4.reuse, 0x1, R23 ;  /* 0x0000000104927824 */ /* 0x040fe200078e0217 */
[----:B------:R-:W-:-:S03]  /*1cc0*/  LOP3.LUT R4, R4, R21, RZ, 0xfc, !PT ;  /* 0x0000001504047212 */ /* 0x000fc600078efcff */
[----:B------:R-:W-:Y:S02]  /*1cd0*/  IMAD.SHL.U32 R146, R146, 0x2, RZ ;  /* 0x0000000292927824 */ /* 0x000fe400078e00ff */
[----:B---3--:R-:W-:Y:S02]  /*1ce0*/  @P1 FMUL.FTZ R0, R17, R16 ;  /* 0x0000001011001220 */ /* 0x008fe40000410000 */
[----:B------:R-:W-:Y:S01]  /*1cf0*/  IMAD.IADD R17, R19, 0x1, R6 ;  /* 0x0000000113117824 */ /* 0x000fe200078e0206 */
[----:B------:R-:W-:Y:S01]  /*1d00*/  IADD3 R6, R14, c[0x0][0x2e8], RZ ;  /* 0x0000ba000e067a10 */ /* 0x000fe20007ffe0ff */
[----:B------:R-:W-:Y:S05]  /*1d10*/  @P0 BRA `(.L_x_674) ;  /* 0x0000011000000947 */ /* 0x000fea0003800000 */
[----:B----4-:R-:W-:Y:S02]  /*1d20*/  ISETP.GE.AND P1, PT, R164, c[0x0][0x220], PT ;  /* 0x00008800a4007a0c */ /* 0x010fe40003f26270 */
        /* <DEDUP_REMOVED lines=16> */
.L_x_674:
[----:B----4-:R-:W-:Y:S05]  /*1e30*/  BSYNC B0 ;  /* 0x0000000000007941 */ /* 0x010fea0003800000 */
.L_x_673:
        /* <DEDUP_REMOVED lines=26> */
.L_x_676:
[----:B------:R-:W-:Y:S05]  /*1fe0*/  BSYNC B0 ;  /* 0x0000000000007941 */ /* 0x000fea0003800000 */
.L_x_675:
        /* <DEDUP_REMOVED lines=25> */
.L_x_678:
[----:B------:R-:W-:Y:S05]  /*2180*/  BSYNC B0 ;  /* 0x0000000000007941 */ /* 0x000fea0003800000 */
.L_x_677:
[----:B------:R-:W-:Y:S01]  /*2190*/  ISETP.GE.AND P0, PT, R11, R2, PT ;  /* 0x000000020b00720c */ /* 0x000fe20003f06270 */
[----:B------:R-:W-:Y:S01]  /*21a0*/  BSSY B0, `(.L_x_679) ;  /* 0x000001c000007945 */ /* 0x000fe20003800000 */
[----:B------:R-:W-:-:S04]  /*21b0*/  LOP3.LUT P1, RZ, R8, 0x4, RZ, 0xc0, !PT ;  /* 0x0000000408ff7812 */ /* 0x000fc8000782c0ff */
[----:B------:R-:W-:-:S07]  /*21c0*/  SEL R2, R10, 0xffffffe0, !P1 ;  /* 0xffffffe00a027807 */ /* 0x000fce0004800000 */
        /* <DEDUP_REMOVED lines=25> */
.L_x_680:
[----:B------:R-:W-:Y:S05]  /*2360*/  BSYNC B0 ;  /* 0x0000000000007941 */ /* 0x000fea0003800000 */
.L_x_679:
[----:B------:R-:W-:Y:S01]  /*2370*/  IMAD.SHL.U32 R145, R145, 0x2, RZ ;  /* 0x0000000291917824 */ /* 0x000fe200078e00ff */
[----:B------:R-:W-:Y:S01]  /*2380*/  LDSM.16.M88.4 R76, [R146] ;  /* 0x00000000924c783b */ /* 0x000fe20000000200 */
[----:B------:R-:W-:Y:S01]  /*2390*/  LOP3.LUT P0, RZ, R8, 0x2, RZ, 0xc0, !PT ;  /* 0x0000000208ff7812 */ /* 0x000fe2000780c0ff */
[--C-:B------:R-:W-:Y:S01]  /*23a0*/  IMAD R144, R7, 0x2, R146.reuse ;  /* 0x0000000207907824 */ /* 0x100fe200078e0292 */
[----:B------:R-:W-:Y:S01]  /*23b0*/  IMNMX R123, R6, R99, PT ;  /* 0x00000063067b7217 */ /* 0x000fe20003800200 */
[----:B------:R-:W5:Y:S01]  /*23c0*/  LDSM.16.M88.4 R24, [R145+0x4000] ;  /* 0x004000009118783b */ /* 0x000f620000000200 */
[----:B------:R-:W-:Y:S01]  /*23d0*/  IADD3 R8, R145, 0x4000, RZ ;  /* 0x0000400091087810 */ /* 0x000fe20007ffe0ff */
[----:B------:R-:W-:Y:S01]  /*23e0*/  IMAD R142, R5, 0x2, R146 ;  /* 0x00000002058e7824 */ /* 0x000fe200078e0292 */
[----:B------:R-:W-:Y:S01]  /*23f0*/  IADD3 R143, R145, 0x4020, RZ ;  /* 0x00004020918f7810 */ /* 0x000fe20007ffe0ff */
[----:B------:R-:W1:Y:S01]  /*2400*/  LDSM.16.M88.4 R48, [R145+0x5000] ;  /* 0x005000009130783b */ /* 0x000e620000000200 */
[----:B------:R-:W-:-:S02]  /*2410*/  IMAD R139, R2, 0x2, R145 ;  /* 0x00000002028b7824 */ /* 0x000fc400078e0291 */
[----:B------:R-:W-:Y:S01]  /*2420*/  IMAD R141, R5, 0x2, R144 ;  /* 0x00000002058d7824 */ /* 0x000fe200078e0290 */
[----:B------:R-:W-:Y:S02]  /*2430*/  LDSM.16.M88.4 R64, [R144] ;  /* 0x000000009040783b */ /* 0x000fe40000000200 */
[----:B------:R-:W-:Y:S02]  /*2440*/  @P0 IADD3 R143, R8, -0x20, RZ ;  /* 0xffffffe0088f0810 */ /* 0x000fe40007ffe0ff */
[----:B------:R-:W-:Y:S02]  /*2450*/  LDSM.16.M88.4 R56, [R145+0x4800] ;  /* 0x004800009138783b */ /* 0x000fe40000000200 */
[C---:B------:R-:W-:Y:S01]  /*2460*/  IADD3 R135, R143.reuse, 0x800, RZ ;  /* 0x000008008f877810 */ /* 0x040fe20007ffe0ff */
[----:B------:R-:W-:Y:S01]  /*2470*/  IMAD R132, R2, 0x2, R143 ;  /* 0x0000000202847824 */ /* 0x000fe200078e028f */
[----:B-1----:R-:W1:Y:S01]  /*2480*/  LDSM.16.M88.4 R36, [R143] ;  /* 0x000000008f24783b */ /* 0x002e620000000200 */
[----:B------:R-:W-:Y:S01]  /*2490*/  IMAD R2, R122, 0x40, R153 ;  /* 0x000000407a027824 */ /* 0x000fe200078e0299 */
[----:B------:R-:W-:-:S02]  /*24a0*/  IADD3 R134, R143, 0x1000, RZ ;  /* 0x000010008f867810 */ /* 0x000fc40007ffe0ff */
[----:B------:R-:W2:Y:S01]  /*24b0*/  LDSM.16.M88.4 R12, [R143+0x1000] ;  /* 0x001000008f0c783b */ /* 0x000ea20000000200 */
[C---:B------:R-:W-:Y:S02]  /*24c0*/  IADD3 R133, R143.reuse, 0x1800, RZ ;  /* 0x000018008f857810 */ /* 0x040fe40007ffe0ff */
[C---:B------:R-:W-:Y:S01]  /*24d0*/  IADD3 R131, R143.reuse, 0x2000, RZ ;  /* 0x000020008f837810 */ /* 0x040fe20007ffe0ff */
[----:B------:R-:W-:Y:S01]  /*24e0*/  LDSM.16.M88.4 R80, [R142] ;  /* 0x000000008e50783b */ /* 0x000fe20000000200 */
[C---:B------:R-:W-:Y:S02]  /*24f0*/  IADD3 R130, R143.reuse, 0x2800, RZ ;  /* 0x000028008f827810 */ /* 0x040fe40007ffe0ff */
[C---:B------:R-:W-:Y:S01]  /*2500*/  IADD3 R129, R143.reuse, 0x3000, RZ ;  /* 0x000030008f817810 */ /* 0x040fe20007ffe0ff */
[----:B------:R-:W3:Y:S01]  /*2510*/  LDSM.16.M88.4 R88, [R139+0x4000] ;  /* 0x004000008b58783b */ /* 0x000ee20000000200 */
[----:B------:R-:W-:-:S03]  /*2520*/  IADD3 R128, R143, 0x3800, RZ ;  /* 0x000038008f807810 */ /* 0x000fc60007ffe0ff */
[----:B------:R-:W4:Y:S04]  /*2530*/  LDSM.16.M88.4 R40, [R145+0x5800] ;  /* 0x005800009128783b */ /* 0x000f280000000200 */
[----:B--2---:R-:W2:Y:S01]  /*2540*/  LDSM.16.M88.4 R32, [R143+0x800] ;  /* 0x000800008f20783b */ /* 0x004ea20000000200 */
[C---:B-----5:R-:W-:Y:S03]  /*2550*/  HMMA.16816.F32 R28, R76.reuse, R24, RZ ;  /* 0x000000184c1c723c */ /* 0x060fe600000018ff */
[----:B------:R-:W5:Y:S04]  /*2560*/  LDSM.16.M88.4 R8, [R139+0x5000] ;  /* 0x005000008b08783b */ /* 0x000f680000000200 */
[----:B---3--:R-:W-:Y:S01]  /*2570*/  LDSM.16.M88.4 R20, [R141] ;  /* 0x000000008d14783b */ /* 0x008fe20000000200 */
[C---:B------:R-:W-:Y:S03]  /*2580*/  HMMA.16816.F32 R24, R76.reuse, R26, RZ ;  /* 0x0000001a4c18723c */ /* 0x040fe600000018ff */
[----:B------:R-:W3:Y:S04]  /*2590*/  LDSM.16.M88.4 R68, [R132] ;  /* 0x000000008444783b */ /* 0x000ee80000000200 */
[----:B------:R-:W2:Y:S01]  /*25a0*/  LDSM.16.M88.4 R92, [R143+0x1800] ;  /* 0x001800008f5c783b */ /* 0x000ea20000000200 */
[C---:B------:R-:W-:Y:S03]  /*25b0*/  HMMA.16816.F32 R52, R76.reuse, R48, RZ ;  /* 0x000000304c34723c */ /* 0x040fe600000018ff */
[----:B------:R-:W2:Y:S04]  /*25c0*/  LDSM.16.M88.4 R16, [R139+0x4800] ;  /* 0x004800008b10783b */ /* 0x000ea80000000200 */
[----:B------:R-:W-:Y:S01]  /*25d0*/  LDSM.16.M88.4 R84, [R146+0x2000] ;  /* 0x002000009254783b */ /* 0x000fe20000000200 */
[----:B------:R-:W-:Y:S03]  /*25e0*/  HMMA.16816.F32 R48, R76, R50, RZ ;  /* 0x000000324c30723c */ /* 0x000fe600000018ff */
[----:B------:R-:W-:Y:S04]  /*25f0*/  LDSM.16.M88.4 R72, [R139+0x5800] ;  /* 0x005800008b48783b */ /* 0x000fe80000000200 */
[----:B------:R-:W0:Y:S01]  /*2600*/  LDGDEPBAR ;  /* 0x00000000000079af */ /* 0x000e220000000000 */
[----:B-1----:R-:W-:Y:S08]  /*2610*/  HMMA.16816.F32 R28, R64, R36, R28 ;  /* 0x00000024401c723c */ /* 0x002ff0000000181c */
[C---:B------:R-:W-:Y:S08]  /*2620*/  HMMA.16816.F32 R60, R76.reuse, R56, RZ ;  /* 0x000000384c3c723c */ /* 0x040ff000000018ff */
[----:B------:R-:W-:Y:S08]  /*2630*/  HMMA.16816.F32 R56, R76, R58, RZ ;  /* 0x0000003a4c38723c */ /* 0x000ff000000018ff */
[C---:B------:R-:W-:Y:S01]  /*2640*/  HMMA.16816.F32 R24, R64.reuse, R38, R24 ;  /* 0x000000264018723c */ /* 0x040fe20000001818 */
[----:B------:R-:W-:Y:S07]  /*2650*/  LDSM.16.M88.4 R36, [R132+0x1800] ;  /* 0x001800008424783b */ /* 0x000fee0000000200 */
[C---:B------:R-:W-:Y:S08]  /*2660*/  HMMA.16816.F32 R52, R64.reuse, R12, R52 ;  /* 0x0000000c4034723c */ /* 0x040ff00000001834 */
[----:B------:R-:W-:Y:S01]  /*2670*/  HMMA.16816.F32 R48, R64, R14, R48 ;  /* 0x0000000e4030723c */ /* 0x000fe20000001830 */
[----:B------:R-:W1:Y:S07]  /*2680*/  LDSM.16.M88.4 R12, [R132+0x1000] ;  /* 0x00100000840c783b */ /* 0x000e6e0000000200 */
[----:B------:R-:W-:Y:S08]  /*2690*/  HMMA.16816.F32 R28, R80, R88, R28 ;  /* 0x00000058501c723c */ /* 0x000ff0000000181c */
[C---:B----4-:R-:W-:Y:S08]  /*26a0*/  HMMA.16816.F32 R44, R76.reuse, R40, RZ ;  /* 0x000000284c2c723c */ /* 0x050ff000000018ff */
[----:B------:R-:W-:Y:S01]  /*26b0*/  HMMA.16816.F32 R76, R76, R42, RZ ;  /* 0x0000002a4c4c723c */ /* 0x000fe200000018ff */
[----:B------:R-:W-:Y:S07]  /*26c0*/  LDSM.16.M88.4 R40, [R132+0x800] ;  /* 0x000800008428783b */ /* 0x000fee0000000200 */
[----:B--2---:R-:W-:Y:S08]  /*26d0*/  HMMA.16816.F32 R56, R64, R34, R56 ;  /* 0x000000224038723c */ /* 0x004ff00000001838 */
[----:B------:R-:W-:Y:S01]  /*26e0*/  HMMA.16816.F32 R24, R80, R90, R24 ;  /* 0x0000005a5018723c */ /* 0x000fe20000001818 */
[----:B------:R-:W-:Y:S07]  /*26f0*/  LDSM.16.M88.4 R88, [R143+0x2000] ;  /* 0x002000008f58783b */ /* 0x000fee0000000200 */
[----:B------:R-:W-:Y:S01]  /*2700*/  HMMA.16816.F32 R60, R64, R32, R60 ;  /* 0x00000020403c723c */ /* 0x000fe2000000183c */
[----:B------:R-:W2:Y:S07]  /*2710*/  LDSM.16.M88.4 R32, [R145+0x6000] ;  /* 0x006000009120783b */ /* 0x000eae0000000200 */
[C---:B-----5:R-:W-:Y:S08]  /*2720*/  HMMA.16816.F32 R52, R80.reuse, R8, R52 ;  /* 0x000000085034723c */ /* 0x060ff00000001834 */
[----:B------:R-:W-:Y:S01]  /*2730*/  HMMA.16816.F32 R48, R80, R10, R48 ;  /* 0x0000000a5030723c */ /* 0x000fe20000001830 */
[----:B------:R-:W4:Y:S07]  /*2740*/  LDSM.16.M88.4 R8, [R145+0x7000] ;  /* 0x007000009108783b */ /* 0x000f2e0000000200 */
[----:B---3--:R-:W-:Y:S08]  /*2750*/  HMMA.16816.F32 R28, R20, R68, R28 ;  /* 0x00000044141c723c */ /* 0x008ff0000000181c */
[C---:B------:R-:W-:Y:S08]  /*2760*/  HMMA.16816.F32 R44, R64.reuse, R92, R44 ;  /* 0x0000005c402c723c */ /* 0x040ff0000000182c */
[----:B------:R-:W-:Y:S01]  /*2770*/  HMMA.16816.F32 R64, R64, R94, R76 ;  /* 0x0000005e4040723c */ /* 0x000fe2000000184c */
[----:B------:R-:W3:Y:S04]  /*2780*/  LDSM.16.M88.4 R76, [R144+0x2000] ;  /* 0x00200000904c783b */ /* 0x000ee80000000200 */
[----:B------:R-:W-:Y:S03]  /*2790*/  LDSM.16.M88.4 R92, [R145+0x7800] ;  /* 0x00780000915c783b */ /* 0x000fe60000000200 */
[----:B------:R-:W-:Y:S08]  /*27a0*/  HMMA.16816.F32 R56, R80, R18, R56 ;  /* 0x000000125038723c */ /* 0x000ff00000001838 */
[----:B------:R-:W-:Y:S01]  /*27b0*/  HMMA.16816.F32 R24, R20, R70, R24 ;  /* 0x000000461418723c */ /* 0x000fe20000001818 */
[----:B------:R-:W-:Y:S07]  /*27c0*/  LDSM.16.M88.4 R68, [R143+0x3000] ;  /* 0x003000008f44783b */ /* 0x000fee0000000200 */
[----:B------:R-:W-:Y:S01]  /*27d0*/  HMMA.16816.F32 R60, R80, R16, R60 ;  /* 0x00000010503c723c */ /* 0x000fe2000000183c */
[----:B------:R-:W5:Y:S07]  /*27e0*/  LDSM.16.M88.4 R16, [R145+0x6800] ;  /* 0x006800009110783b */ /* 0x000f6e0000000200 */
[C---:B-1----:R-:W-:Y:S08]  /*27f0*/  HMMA.16816.F32 R52, R20.reuse, R12, R52 ;  /* 0x0000000c1434723c */ /* 0x042ff00000001834 */
[----:B------:R-:W-:Y:S01]  /*2800*/  HMMA.16816.F32 R48, R20, R14, R48 ;  /* 0x0000000e1430723c */ /* 0x000fe20000001830 */
[----:B------:R-:W-:Y:S07]  /*2810*/  LDSM.16.M88.4 R12, [R142+0x2000] ;  /* 0x002000008e0c783b */ /* 0x000fee0000000200 */
[----:B--2---:R-:W-:Y:S08]  /*2820*/  HMMA.16816.F32 R28, R84, R32, R28 ;  /* 0x00000020541c723c */ /* 0x004ff0000000181c */
[C---:B------:R-:W-:Y:S08]  /*2830*/  HMMA.16816.F32 R44, R80.reuse, R72, R44 ;  /* 0x00000048502c723c */ /* 0x040ff0000000182c */
[----:B------:R-:W-:Y:S01]  /*2840*/  HMMA.16816.F32 R80, R80, R74, R64 ;  /* 0x0000004a5050723c */ /* 0x000fe20000001840 */
[----:B------:R-:W-:Y:S04]  /*2850*/  LDSM.16.M88.4 R72, [R143+0x2800] ;  /* 0x002800008f48783b */ /* 0x000fe80000000200 */
[----:B------:R-:W-:Y:S03]  /*2860*/  LDSM.16.M88.4 R64, [R143+0x3800] ;  /* 0x003800008f40783b */ /* 0x000fe60000000200 */
[----:B------:R-:W-:Y:S08]  /*2870*/  HMMA.16816.F32 R56, R20, R42, R56 ;  /* 0x0000002a1438723c */ /* 0x000ff00000001838 */
[----:B------:R-:W-:Y:S01]  /*2880*/  HMMA.16816.F32 R24, R84, R34, R24 ;  /* 0x000000225418723c */ /* 0x000fe20000001818 */
[----:B------:R-:W-:Y:S07]  /*2890*/  LDSM.16.M88.4 R32, [R139+0x7000] ;  /* 0x007000008b20783b */ /* 0x000fee0000000200 */
[----:B------:R-:W-:Y:S01]  /*28a0*/  HMMA.16816.F32 R60, R20, R40, R60 ;  /* 0x00000028143c723c */ /* 0x000fe2000000183c */
[----:B------:R-:W1:Y:S07]  /*28b0*/  LDSM.16.M88.4 R40, [R139+0x6000] ;  /* 0x006000008b28783b */ /* 0x000e6e0000000200 */
[C---:B----4-:R-:W-:Y:S08]  /*28c0*/  HMMA.16816.F32 R52, R84.reuse, R8, R52 ;  /* 0x000000085434723c */ /* 0x050ff00000001834 */
[----:B------:R-:W-:Y:S01]  /*28d0*/  HMMA.16816.F32 R48, R84, R10, R48 ;  /* 0x0000000a5430723c */ /* 0x000fe20000001830 */
[----:B------:R-:W-:Y:S07]  /*28e0*/  LDSM.16.M88.4 R8, [R141+0x2000] ;  /* 0x002000008d08783b */ /* 0x000fee0000000200 */
[----:B---3--:R-:W-:Y:S08]  /*28f0*/  HMMA.16816.F32 R28, R76, R88, R28 ;  /* 0x000000584c1c723c */ /* 0x008ff0000000181c */
[C---:B------:R-:W-:Y:S08]  /*2900*/  HMMA.16816.F32 R44, R20.reuse, R36, R44 ;  /* 0x00000024142c723c */ /* 0x040ff0000000182c */
[----:B------:R-:W-:Y:S01]  /*2910*/  HMMA.16816.F32 R80, R20, R38, R80 ;  /* 0x000000261450723c */ /* 0x000fe20000001850 */
[----:B------:R-:W2:Y:S04]  /*2920*/  LDSM.16.M88.4 R20, [R132+0x2000] ;  /* 0x002000008414783b */ /* 0x000ea80000000200 */
[----:B------:R-:W3:Y:S03]  /*2930*/  LDSM.16.M88.4 R36, [R139+0x6800] ;  /* 0x006800008b24783b */ /* 0x000ee60000000200 */
[----:B-----5:R-:W-:Y:S08]  /*2940*/  HMMA.16816.F32 R56, R84, R18, R56 ;  /* 0x000000125438723c */ /* 0x020ff00000001838 */
[C---:B------:R-:W-:Y:S08]  /*2950*/  HMMA.16816.F32 R24, R76.reuse, R90, R24 ;  /* 0x0000005a4c18723c */ /* 0x040ff00000001818 */
[C---:B------:R-:W-:Y:S08]  /*2960*/  HMMA.16816.F32 R52, R76.reuse, R68, R52 ;  /* 0x000000444c34723c */ /* 0x040ff00000001834 */
[----:B------:R-:W-:Y:S08]  /*2970*/  HMMA.16816.F32 R48, R76, R70, R48 ;  /* 0x000000464c30723c */ /* 0x000ff00000001830 */
[----:B-1----:R-:W-:Y:S01]  /*2980*/  HMMA.16816.F32 R68, R12, R40, R28 ;  /* 0x000000280c44723c */ /* 0x002fe2000000181c */
[----:B------:R-:W-:Y:S07]  /*2990*/  LDSM.16.M88.4 R28, [R132+0x2800] ;  /* 0x00280000841c783b */ /* 0x000fee0000000200 */
[C---:B------:R-:W-:Y:S01]  /*29a0*/  HMMA.16816.F32 R60, R84.reuse, R16, R60 ;  /* 0x00000010543c723c */ /* 0x040fe2000000183c */
[----:B------:R-:W1:Y:S07]  /*29b0*/  LDSM.16.M88.4 R16, [R139+0x7800] ;  /* 0x007800008b10783b */ /* 0x000e6e0000000200 */
[C---:B------:R-:W-:Y:S08]  /*29c0*/  HMMA.16816.F32 R44, R84.reuse, R92, R44 ;  /* 0x0000005c542c723c */ /* 0x040ff0000000182c */
[----:B------:R-:W-:Y:S08]  /*29d0*/  HMMA.16816.F32 R80, R84, R94, R80 ;  /* 0x0000005e5450723c */ /* 0x000ff00000001850 */
[----:B------:R-:W-:Y:S08]  /*29e0*/  HMMA.16816.F32 R56, R76, R74, R56 ;  /* 0x0000004a4c38723c */ /* 0x000ff00000001838 */
[----:B------:R-:W-:Y:S08]  /*29f0*/  HMMA.16816.F32 R24, R12, R42, R24 ;  /* 0x0000002a0c18723c */ /* 0x000ff00000001818 */
[----:B--2---:R-:W-:Y:S07]  /*2a00*/  HMMA.16816.F32 R68, R8, R20, R68 ;  /* 0x000000140844723c */ /* 0x004fee0000001844 */
[----:B------:R-:W-:Y:S01]  /*2a10*/  IADD3 R20, R6, 0x8, RZ ;  /* 0x0000000806147810 */ /* 0x000fe20007ffe0ff */
[----:B------:R-:W-:Y:S01]  /*2a20*/  HMMA.16816.F32 R60, R76, R72, R60 ;  /* 0x000000484c3c723c */ /* 0x000fe2000000183c */
[----:B------:R-:W-:-:S02]  /*2a30*/  IADD3 R6, R2, 0x9, RZ ;  /* 0x0000000902067810 */ /* 0x000fc40007ffe0ff */
[----:B------:R-:W-:Y:S02]  /*2a40*/  IMNMX R117, R20, R99, PT ;  /* 0x0000006314757217 */ /* 0x000fe40003800200 */
[C---:B------:R-:W-:Y:S02]  /*2a50*/  ISETP.GE.AND P3, PT, R6.reuse, R123, PT ;  /* 0x0000007b0600720c */ /* 0x040fe40003f66270 */
[----:B------:R-:W-:Y:S01]  /*2a60*/  ISETP.GE.AND P5, PT, R6, R117, PT ;  /* 0x000000750600720c */ /* 0x000fe20003fa6270 */
[C---:B------:R-:W-:Y:S01]  /*2a70*/  HMMA.16816.F32 R44, R76.reuse, R64, R44 ;  /* 0x000000404c2c723c */ /* 0x040fe2000000182c */
[----:B------:R-:W2:Y:S07]  /*2a80*/  I2F R6, R6 ;  /* 0x0000000600067306 */ /* 0x000eae0000201400 */
[----:B------:R-:W-:Y:S08]  /*2a90*/  HMMA.16816.F32 R80, R76, R66, R80 ;  /* 0x000000424c50723c */ /* 0x000ff00000001850 */
[----:B---3--:R-:W-:Y:S08]  /*2aa0*/  HMMA.16816.F32 R56, R12, R38, R56 ;  /* 0x000000260c38723c */ /* 0x008ff00000001838 */
[----:B------:R-:W-:Y:S01]  /*2ab0*/  HMMA.16816.F32 R24, R8, R22, R24 ;  /* 0x000000160818723c */ /* 0x000fe20000001818 */
[----:B------:R-:W3:Y:S07]  /*2ac0*/  LDSM.16.M88.4 R20, [R132+0x3000] ;  /* 0x003000008414783b */ /* 0x000eee0000000200 */
[C---:B------:R-:W-:Y:S01]  /*2ad0*/  HMMA.16816.F32 R52, R12.reuse, R32, R52 ;  /* 0x000000200c34723c */ /* 0x040fe20000001834 */
[----:B------:R-:W-:Y:S06]  /*2ae0*/  I2F R33, R2 ;  /* 0x0000000200217306 */ /* 0x000fec0000201400 */
[----:B------:R-:W-:Y:S01]  /*2af0*/  IADD3 R32, R2, 0x1, RZ ;  /* 0x0000000102207810 */ /* 0x000fe20007ffe0ff */
[----:B------:R-:W-:Y:S03]  /*2b00*/  HMMA.16816.F32 R48, R12, R34, R48 ;  /* 0x000000220c30723c */ /* 0x000fe60000001830 */
[----:B------:R-:W-:-:S02]  /*2b10*/  ISETP.GE.AND P6, PT, R32, R123, PT ;  /* 0x0000007b2000720c */ /* 0x000fc40003fc6270 */
[-C--:B------:R-:W-:Y:S02]  /*2b20*/  ISETP.GE.AND P2, PT, R32, R117.reuse, PT ;  /* 0x000000752000720c */ /* 0x080fe40003f46270 */
[----:B------:R-:W-:Y:S01]  /*2b30*/  IADD3 R34, R2, 0x8, RZ ;  /* 0x0000000802227810 */ /* 0x000fe20007ffe0ff */
[C---:B------:R-:W-:Y:S01]  /*2b40*/  HMMA.16816.F32 R60, R12.reuse, R36, R60 ;  /* 0x000000240c3c723c */ /* 0x040fe2000000183c */
[----:B--2---:R-:W-:Y:S02]  /*2b50*/  FFMA.FTZ R27, R6, R0, R27 ;  /* 0x00000000061b7223 */ /* 0x004fe4000001001b */
[C---:B------:R-:W-:Y:S02]  /*2b60*/  ISETP.GE.AND P0, PT, R34.reuse, R117, PT ;  /* 0x000000752200720c */ /* 0x040fe40003f06270 */
[----:B------:R-:W-:Y:S02]  /*2b70*/  ISETP.GE.AND P4, PT, R34, R123, PT ;  /* 0x0000007b2200720c */ /* 0x000fe40003f86270 */
[----:B------:R-:W-:Y:S01]  /*2b80*/  FSEL R27, R27, -INF , !P5 ;  /* 0xff8000001b1b7808 */ /* 0x000fe20006800000 */
[C---:B-1----:R-:W-:Y:S01]  /*2b90*/  HMMA.16816.F32 R44, R12.reuse, R16, R44 ;  /* 0x000000100c2c723c */ /* 0x042fe2000000182c */
[----:B------:R-:W1:Y:S07]  /*2ba0*/  I2F R17, R34 ;  /* 0x0000002200117306 */ /* 0x000e6e0000201400 */
[----:B------:R-:W-:Y:S01]  /*2bb0*/  HMMA.16816.F32 R80, R12, R18, R80 ;  /* 0x000000120c50723c */ /* 0x000fe20000001850 */
[----:B------:R-:W2:Y:S01]  /*2bc0*/  LDSM.16.M88.4 R12, [R132+0x3800] ;  /* 0x00380000840c783b */ /* 0x000ea20000000200 */
[----:B------:R-:W4:Y:S01]  /*2bd0*/  I2F R16, R32 ;  /* 0x0000002000107306 */ /* 0x000f220000201400 */
[----:B------:R-:W-:-:S04]  /*2be0*/  DEPBAR.LE SB0, 0x0 ;  /* 0x000080000000791a */ /* 0x000fc80000000000 */
[C---:B------:R-:W-:Y:S01]  /*2bf0*/  IADD3 R18, R2.reuse, 0x11, RZ ;  /* 0x0000001102127810 */ /* 0x040fe20007ffe0ff */
[C---:B------:R-:W-:Y:S01]  /*2c00*/  HMMA.16816.F32 R56, R8.reuse, R30, R56 ;  /* 0x0000001e0838723c */ /* 0x040fe20000001838 */
[CC--:B-1----:R-:W-:Y:S01]  /*2c10*/  FFMA.FTZ R26, R17.reuse, R0.reuse, R26 ;  /* 0x00000000111a7223 */ /* 0x0c2fe2000001001a */
[----:B------:R-:W-:Y:S01]  /*2c20*/  IADD3 R34, R2, 0x28, RZ ;  /* 0x0000002802227810 */ /* 0x000fe20007ffe0ff */
[-C--:B------:R-:W-:Y:S02]  /*2c30*/  FFMA.FTZ R24, R17, R0.reuse, R24 ;  /* 0x0000000011187223 */ /* 0x080fe40000010018 */
[----:B------:R-:W-:Y:S02]  /*2c40*/  I2F R17, R18 ;  /* 0x0000001200117306 */ /* 0x000fe40000201400 */
[-C--:B------:R-:W-:Y:S01]  /*2c50*/  FFMA.FTZ R30, R6, R0.reuse, R25 ;  /* 0x00000000061e7223 */ /* 0x080fe20000010019 */
[----:B---3--:R-:W-:Y:S01]  /*2c60*/  HMMA.16816.F32 R52, R8, R20, R52 ;  /* 0x000000140834723c */ /* 0x008fe20000001834 */
[----:B------:R-:W-:Y:S01]  /*2c70*/  FSEL R25, R26, -INF , !P0 ;  /* 0xff8000001a197808 */ /* 0x000fe20004000000 */
[----:B----4-:R-:W-:Y:S01]  /*2c80*/  FFMA.FTZ R69, R16, R0, R69 ;  /* 0x0000000010457223 */ /* 0x010fe20000010045 */
[----:B------:R-:W-:-:S02]  /*2c90*/  IADD3 R32, R2, 0x18, RZ ;  /* 0x0000001802207810 */ /* 0x000fc40007ffe0ff */
[----:B------:R-:W-:Y:S02]  /*2ca0*/  FSEL R26, R30, -INF , !P3 ;  /* 0xff8000001e1a7808 */ /* 0x000fe40005800000 */
[----:B------:R-:W1:Y:S01]  /*2cb0*/  I2F R31, R32 ;  /* 0x00000020001f7306 */ /* 0x000e620000201400 */
[C---:B------:R-:W-:Y:S01]  /*2cc0*/  HMMA.16816.F32 R48, R8.reuse, R22, R48 ;  /* 0x000000160830723c */ /* 0x040fe20000001830 */
[----:B------:R-:W-:Y:S02]  /*2cd0*/  IADD3 R30, R2, 0x21, RZ ;  /* 0x00000021021e7810 */ /* 0x000fe40007ffe0ff */
[C---:B------:R-:W-:Y:S02]  /*2ce0*/  ISETP.GE.AND P0, PT, R32.reuse, R123, PT ;  /* 0x0000007b2000720c */ /* 0x040fe40003f06270 */
[----:B------:R-:W-:Y:S02]  /*2cf0*/  ISETP.GE.AND P3, PT, R32, R117, PT ;  /* 0x000000752000720c */ /* 0x000fe40003f66270 */
[----:B------:R-:W3:Y:S01]  /*2d00*/  I2F R22, R30 ;  /* 0x0000001e00167306 */ /* 0x000ee20000201400 */
[----:B------:R-:W-:Y:S01]  /*2d10*/  HMMA.16816.F32 R60, R8, R28, R60 ;  /* 0x0000001c083c723c */ /* 0x000fe2000000183c */
[----:B------:R-:W-:-:S02]  /*2d20*/  FSEL R24, R24, -INF , !P4 ;  /* 0xff80000018187808 */ /* 0x000fc40006000000 */
[-C--:B------:R-:W-:Y:S02]  /*2d30*/  ISETP.GE.AND P4, PT, R18, R117.reuse, PT ;  /* 0x000000751200720c */ /* 0x080fe40003f86270 */
[C---:B------:R-:W-:Y:S01]  /*2d40*/  IADD3 R6, R2.reuse, 0x19, RZ ;  /* 0x0000001902067810 */ /* 0x040fe20007ffe0ff */
[CC--:B-1----:R-:W-:Y:S01]  /*2d50*/  FFMA.FTZ R20, R31.reuse, R0.reuse, R56 ;  /* 0x000000001f147223 */ /* 0x0c2fe20000010038 */
[----:B------:R-:W-:Y:S01]  /*2d60*/  IADD3 R28, R2, 0x10, RZ ;  /* 0x00000010021c7810 */ /* 0x000fe20007ffe0ff */
[-C--:B------:R-:W-:Y:S01]  /*2d70*/  FFMA.FTZ R21, R31, R0.reuse, R58 ;  /* 0x000000001f157223 */ /* 0x080fe2000001003a */
[C---:B--2---:R-:W-:Y:S01]  /*2d80*/  HMMA.16816.F32 R44, R8.reuse, R12, R44 ;  /* 0x0000000c082c723c */ /* 0x044fe2000000182c */
[----:B------:R-:W1:Y:S01]  /*2d90*/  I2F R31, R34 ;  /* 0x00000022001f7306 */ /* 0x000e620000201400 */
[-C--:B------:R-:W-:Y:S01]  /*2da0*/  FFMA.FTZ R29, R16, R0.reuse, R71 ;  /* 0x00000000101d7223 */ /* 0x080fe20000010047 */
[----:B------:R-:W-:Y:S02]  /*2db0*/  FSEL R20, R20, -INF , !P0 ;  /* 0xff80000014147808 */ /* 0x000fe40004000000 */
[----:B------:R-:W-:Y:S01]  /*2dc0*/  FSEL R21, R21, -INF , !P3 ;  /* 0xff80000015157808 */ /* 0x000fe20005800000 */
[-C--:B---3--:R-:W-:Y:S01]  /*2dd0*/  FFMA.FTZ R53, R22, R0.reuse, R53 ;  /* 0x0000000016357223 */ /* 0x088fe20000010035 */
[----:B------:R-:W-:Y:S01]  /*2de0*/  ISETP.GE.AND P0, PT, R30, R117, PT ;  /* 0x000000751e00720c */ /* 0x000fe20003f06270 */
[----:B------:R-:W-:Y:S01]  /*2df0*/  FFMA.FTZ R55, R22, R0, R55 ;  /* 0x0000000016377223 */ /* 0x000fe20000010037 */
[----:B------:R-:W2:Y:S01]  /*2e00*/  I2F R19, R28 ;  /* 0x0000001c00137306 */ /* 0x000ea20000201400 */
[----:B------:R-:W-:Y:S01]  /*2e10*/  ISETP.GE.AND P3, PT, R34, R123, PT ;  /* 0x0000007b2200720c */ /* 0x000fe20003f66270 */
[----:B------:R-:W-:Y:S01]  /*2e20*/  HMMA.16816.F32 R80, R8, R14, R80 ;  /* 0x0000000e0850723c */ /* 0x000fe20000001850 */
[----:B------:R-:W-:-:S02]  /*2e30*/  IADD3 R22, R2, 0x31, RZ ;  /* 0x0000003102167810 */ /* 0x000fc40007ffe0ff */
[----:B------:R-:W-:Y:S02]  /*2e40*/  FSEL R16, R69, -INF , !P6 ;  /* 0xff80000045107808 */ /* 0x000fe40007000000 */
[C---:B------:R-:W-:Y:S01]  /*2e50*/  ISETP.GE.AND P1, PT, R28.reuse, R123, PT ;  /* 0x0000007b1c00720c */ /* 0x040fe20003f26270 */
[CC--:B-1----:R-:W-:Y:S01]  /*2e60*/  FFMA.FTZ R48, R31.reuse, R0.reuse, R48 ;  /* 0x000000001f307223 */ /* 0x0c2fe20000010030 */
[----:B------:R-:W-:Y:S01]  /*2e70*/  ISETP.GE.AND P6, PT, R28, R117, PT ;  /* 0x000000751c00720c */ /* 0x000fe20003fc6270 */
[-C--:B------:R-:W-:Y:S01]  /*2e80*/  FFMA.FTZ R50, R31, R0.reuse, R50 ;  /* 0x000000001f327223 */ /* 0x080fe20000010032 */
[----:B------:R-:W-:Y:S02]  /*2e90*/  FSEL R29, R29, -INF , !P2 ;  /* 0xff8000001d1d7808 */ /* 0x000fe40005000000 */
[-C--:B------:R-:W-:Y:S01]  /*2ea0*/  ISETP.GE.AND P2, PT, R18, R123.reuse, PT ;  /* 0x0000007b1200720c */ /* 0x080fe20003f46270 */
[-C--:B------:R-:W-:Y:S01]  /*2eb0*/  FFMA.FTZ R18, R17, R0.reuse, R61 ;  /* 0x0000000011127223 */ /* 0x080fe2000001003d */
[----:B------:R-:W-:Y:S01]  /*2ec0*/  FSEL R169, R55, -INF , !P0 ;  /* 0xff80000037a97808 */ /* 0x000fe20004000000 */
[CC--:B--2---:R-:W-:Y:S01]  /*2ed0*/  FFMA.FTZ R28, R19.reuse, R0.reuse, R60 ;  /* 0x00000000131c7223 */ /* 0x0c4fe2000001003c */
[----:B------:R-:W-:Y:S01]  /*2ee0*/  FSEL R168, R48, -INF , !P3 ;  /* 0xff80000030a87808 */ /* 0x000fe20005800000 */
[-C--:B------:R-:W-:Y:S01]  /*2ef0*/  FFMA.FTZ R62, R19, R0.reuse, R62 ;  /* 0x00000000133e7223 */ /* 0x080fe2000001003e */
[C---:B------:R-:W-:Y:S01]  /*2f00*/  ISETP.GE.AND P0, PT, R22.reuse, R123, PT ;  /* 0x0000007b1600720c */ /* 0x040fe20003f06270 */
[----:B------:R-:W-:Y:S01]  /*2f10*/  FFMA.FTZ R19, R17, R0, R63 ;  /* 0x0000000011137223 */ /* 0x000fe2000001003f */
[----:B------:R-:W-:-:S02]  /*2f20*/  ISETP.GE.AND P3, PT, R22, R117, PT ;  /* 0x000000751600720c */ /* 0x000fc40003f66270 */
[----:B------:R-:W-:Y:S01]  /*2f30*/  IADD3 R32, R2, 0x20, RZ ;  /* 0x0000002002207810 */ /* 0x000fe20007ffe0ff */
[----:B------:R-:W1:Y:S01]  /*2f40*/  I2F R22, R22 ;  /* 0x0000001600167306 */ /* 0x000e620000201400 */
[----:B------:R-:W-:Y:S02]  /*2f50*/  FSEL R28, R28, -INF , !P1 ;  /* 0xff8000001c1c7808 */ /* 0x000fe40004800000 */
[C---:B------:R-:W-:Y:S02]  /*2f60*/  ISETP.GE.AND P5, PT, R6.reuse, R123, PT ;  /* 0x0000007b0600720c */ /* 0x040fe40003fa6270 */
[----:B------:R-:W-:Y:S02]  /*2f70*/  ISETP.GE.AND P1, PT, R6, R117, PT ;  /* 0x000000750600720c */ /* 0x000fe40003f26270 */
[----:B------:R-:W-:Y:S01]  /*2f80*/  FSEL R17, R62, -INF , !P6 ;  /* 0xff8000003e117808 */ /* 0x000fe20007000000 */
[----:B------:R-:W2:Y:S01]  /*2f90*/  I2F R6, R6 ;  /* 0x0000000600067306 */ /* 0x000ea20000201400 */
[----:B------:R-:W-:-:S02]  /*2fa0*/  FSEL R18, R18, -INF , !P2 ;  /* 0xff80000012127808 */ /* 0x000fc40005000000 */
[----:B------:R-:W-:Y:S02]  /*2fb0*/  FSEL R19, R19, -INF , !P4 ;  /* 0xff80000013137808 */ /* 0x000fe40006000000 */
[C---:B------:R-:W-:Y:S02]  /*2fc0*/  ISETP.GE.AND P6, PT, R32.reuse, R123, PT ;  /* 0x0000007b2000720c */ /* 0x040fe40003fc6270 */
[----:B------:R-:W-:Y:S01]  /*2fd0*/  ISETP.GE.AND P2, PT, R32, R117, PT ;  /* 0x000000752000720c */ /* 0x000fe20003f46270 */
[----:B------:R3:W4:Y:S01]  /*2fe0*/  I2F R35, R32 ;  /* 0x0000002000237306 */ /* 0x0007220000201400 */
[----:B------:R-:W-:Y:S01]  /*2ff0*/  ISETP.GE.AND P4, PT, R30, R123, PT ;  /* 0x0000007b1e00720c */ /* 0x000fe20003f86270 */
[-C--:B-1----:R-:W-:Y:S01]  /*3000*/  FFMA.FTZ R47, R22, R0.reuse, R47 ;  /* 0x00000000162f7223 */ /* 0x082fe2000001002f */
[----:B------:R-:W-:Y:S01]  /*3010*/  IADD3 R30, R2, 0x30, RZ ;  /* 0x00000030021e7810 */ /* 0x000fe20007ffe0ff */
[----:B------:R-:W-:Y:S01]  /*3020*/  FFMA.FTZ R45, R22, R0, R45 ;  /* 0x00000000162d7223 */ /* 0x000fe2000001002d */
[----:B------:R-:W-:-:S02]  /*3030*/  IADD3 R10, R2, 0x38, RZ ;  /* 0x00000038020a7810 */ /* 0x000fc40007ffe0ff */
[----:B------:R-:W-:Y:S01]  /*3040*/  IADD3 R8, R2, 0x39, RZ ;  /* 0x0000003902087810 */ /* 0x000fe20007ffe0ff */
[----:B------:R-:W1:Y:S01]  /*3050*/  I2F R13, R30 ;  /* 0x0000001e000d7306 */ /* 0x000e620000201400 */
[CC--:B--2---:R-:W-:Y:S01]  /*3060*/  FFMA.FTZ R57, R6.reuse, R0.reuse, R57 ;  /* 0x0000000006397223 */ /* 0x0c4fe20000010039 */
[----:B------:R-:W-:Y:S01]  /*3070*/  FSEL R107, R47, -INF , !P3 ;  /* 0xff8000002f6b7808 */ /* 0x000fe20005800000 */
[-C--:B------:R-:W-:Y:S01]  /*3080*/  FFMA.FTZ R23, R6, R0.reuse, R59 ;  /* 0x0000000006177223 */ /* 0x080fe2000001003b */
[----:B------:R-:W-:Y:S02]  /*3090*/  ISETP.GE.AND P3, PT, R116, 0x2, PT ;  /* 0x000000027400780c */ /* 0x000fe40003f66270 */
[----:B------:R-:W-:Y:S02]  /*30a0*/  FSEL R6, R57, -INF , !P5 ;  /* 0xff80000039067808 */ /* 0x000fe40006800000 */
[----:B---3--:R-:W-:Y:S01]  /*30b0*/  IADD3 R32, R2, 0x29, RZ ;  /* 0x0000002902207810 */ /* 0x008fe20007ffe0ff */
[----:B------:R-:W2:Y:S01]  /*30c0*/  I2F R11, R10 ;  /* 0x0000000a000b7306 */ /* 0x000ea20000201400 */
[-C--:B----4-:R-:W-:Y:S01]  /*30d0*/  FFMA.FTZ R52, R35, R0.reuse, R52 ;  /* 0x0000000023347223 */ /* 0x090fe20000010034 */
[----:B------:R-:W-:Y:S01]  /*30e0*/  FSEL R23, R23, -INF , !P1 ;  /* 0xff80000017177808 */ /* 0x000fe20004800000 */
[----:B------:R-:W-:Y:S01]  /*30f0*/  FFMA.FTZ R54, R35, R0, R54 ;  /* 0x0000000023367223 */ /* 0x000fe20000010036 */
[----:B------:R-:W-:-:S02]  /*3100*/  FSEL R126, R53, -INF , !P4 ;  /* 0xff800000357e7808 */ /* 0x000fc40006000000 */
[----:B------:R-:W-:Y:S01]  /*3110*/  ISETP.GE.AND P5, PT, R34, R117, PT ;  /* 0x000000752200720c */ /* 0x000fe20003fa6270 */
[CC--:B-1----:R-:W-:Y:S01]  /*3120*/  FFMA.FTZ R46, R13.reuse, R0.reuse, R46 ;  /* 0x000000000d2e7223 */ /* 0x0c2fe2000001002e */
[----:B------:R-:W1:Y:S01]  /*3130*/  I2F R12, R32 ;  /* 0x00000020000c7306 */ /* 0x000e620000201400 */
[----:B------:R-:W-:Y:S01]  /*3140*/  ISETP.GE.AND P1, PT, R32, R123, PT ;  /* 0x0000007b2000720c */ /* 0x000fe20003f26270 */
[-C--:B------:R-:W-:Y:S01]  /*3150*/  FFMA.FTZ R44, R13, R0.reuse, R44 ;  /* 0x000000000d2c7223 */ /* 0x080fe2000001002c */
[-C--:B------:R-:W-:Y:S02]  /*3160*/  ISETP.GE.AND P4, PT, R30, R117.reuse, PT ;  /* 0x000000751e00720c */ /* 0x080fe40003f86270 */
[----:B------:R-:W-:Y:S02]  /*3170*/  FSEL R114, R52, -INF , !P6 ;  /* 0xff80000034727808 */ /* 0x000fe40007000000 */
[----:B------:R-:W-:Y:S01]  /*3180*/  FSEL R125, R54, -INF , !P2 ;  /* 0xff800000367d7808 */ /* 0x000fe20005000000 */
[----:B------:R-:W3:Y:S01]  /*3190*/  I2F R9, R8 ;  /* 0x0000000800097306 */ /* 0x000ee20000201400 */
[----:B------:R-:W-:Y:S01]  /*31a0*/  ISETP.GE.AND P6, PT, R32, R117, PT ;  /* 0x000000752000720c */ /* 0x000fe20003fc6270 */
[CC--:B--2---:R-:W-:Y:S01]  /*31b0*/  FFMA.FTZ R80, R11.reuse, R0.reuse, R80 ;  /* 0x000000000b507223 */ /* 0x0c4fe20000010050 */
[----:B------:R-:W-:Y:S01]  /*31c0*/  ISETP.GE.AND P2, PT, R30, R123, PT ;  /* 0x0000007b1e00720c */ /* 0x000fe20003f46270 */
[----:B------:R-:W-:Y:S01]  /*31d0*/  FFMA.FTZ R82, R11, R0, R82 ;  /* 0x000000000b527223 */ /* 0x000fe20000010052 */
[----:B------:R-:W-:-:S02]  /*31e0*/  FSEL R161, R50, -INF , !P5 ;  /* 0xff80000032a17808 */ /* 0x000fc40006800000 */
[----:B------:R-:W-:Y:S01]  /*31f0*/  FSEL R104, R46, -INF , !P4 ;  /* 0xff8000002e687808 */ /* 0x000fe20006000000 */
[CC--:B-1----:R-:W-:Y:S01]  /*3200*/  FFMA.FTZ R49, R12.reuse, R0.reuse, R49 ;  /* 0x000000000c317223 */ /* 0x0c2fe20000010031 */
[----:B------:R-:W-:Y:S01]  /*3210*/  FSEL R108, R45, -INF , !P0 ;  /* 0xff8000002d6c7808 */ /* 0x000fe20004000000 */
[-C--:B------:R-:W-:Y:S01]  /*3220*/  FFMA.FTZ R51, R12, R0.reuse, R51 ;  /* 0x000000000c337223 */ /* 0x080fe20000010033 */
[C---:B------:R-:W-:Y:S02]  /*3230*/  ISETP.GE.AND P5, PT, R10.reuse, R123, PT ;  /* 0x0000007b0a00720c */ /* 0x040fe40003fa6270 */
[----:B------:R-:W-:Y:S02]  /*3240*/  FSEL R170, R49, -INF , !P1 ;  /* 0xff80000031aa7808 */ /* 0x000fe40004800000 */
[----:B------:R-:W-:Y:S01]  /*3250*/  ISETP.GE.AND P1, PT, R10, R117, PT ;  /* 0x000000750a00720c */ /* 0x000fe20003f26270 */
[-C--:B------:R-:W-:Y:S01]  /*3260*/  FFMA.FTZ R10, R33, R0.reuse, R68 ;  /* 0x00000000210a7223 */ /* 0x080fe20000010044 */
[C---:B------:R-:W-:Y:S01]  /*3270*/  ISETP.GE.AND P4, PT, R8.reuse, R123, PT ;  /* 0x0000007b0800720c */ /* 0x040fe20003f86270 */
[-C--:B---3--:R-:W-:Y:S01]  /*3280*/  FFMA.FTZ R81, R9, R0.reuse, R81 ;  /* 0x0000000009517223 */ /* 0x088fe20000010051 */
[----:B------:R-:W-:Y:S01]  /*3290*/  BAR.SYNC.DEFER_BLOCKING 0x0 ;  /* 0x0000000000007b1d */ /* 0x000fe20000010000 */
[----:B------:R-:W-:Y:S01]  /*32a0*/  ISETP.GE.AND P0, PT, R8, R117, PT ;  /* 0x000000750800720c */ /* 0x000fe20003f06270 */
[-C--:B------:R-:W-:Y:S01]  /*32b0*/  FFMA.FTZ R8, R33, R0.reuse, R70 ;  /* 0x0000000021087223 */ /* 0x080fe20000010046 */
[----:B------:R-:W-:Y:S01]  /*32c0*/  FSEL R127, R51, -INF , !P6 ;  /* 0xff800000337f7808 */ /* 0x000fe20007000000 */
[----:B------:R-:W-:Y:S01]  /*32d0*/  FFMA.FTZ R83, R9, R0, R83 ;  /* 0x0000000009537223 */ /* 0x000fe20000010053 */
[----:B------:R-:W-:-:S02]  /*32e0*/  FSEL R109, R44, -INF , !P2 ;  /* 0xff8000002c6d7808 */ /* 0x000fc40005000000 */
        /* <DEDUP_REMOVED lines=81> */
.L_x_683:
[----:B------:R-:W-:Y:S05]  /*3800*/  BSYNC B0 ;  /* 0x0000000000007941 */ /* 0x000fea0003800000 */
.L_x_682:
[----:B------:R-:W0:Y:S02]  /*3810*/  LDGDEPBAR ;  /* 0x00000000000079af */ /* 0x000e240000000000 */
.L_x_681:
        /* <DEDUP_REMOVED lines=21> */
[----:B------:R-:W-:Y:S02]  /*3970*/  SHF.L.U32 R140, R4, 0x1, RZ ;  /* 0x00000001048c7819 */ /* 0x000fe400000006ff */
[----:B------:R-:W-:Y:S02]  /*3980*/  FMNMX.FTZ R3, R109, R12, !PT ;  /* 0x0000000c6d037209 */ /* 0x000fe40007810000 */
[----:B------:R-:W-:Y:S01]  /*3990*/  LEA R138, R7, R140, 0x1 ;  /* 0x0000008c078a7211 */ /* 0x000fe200078e08ff */
[----:B------:R-:W-:Y:S01]  /*39a0*/  LDSM.16.MT88.4 R92, [R140+0x8000] ;  /* 0x008000008c5c783b */ /* 0x000fe20000004200 */
[----:B------:R-:W-:-:S02]  /*39b0*/  FMNMX.FTZ R3, R108, R3, !PT ;  /* 0x000000036c037209 */ /* 0x000fc40007810000 */
[----:B------:R-:W-:Y:S01]  /*39c0*/  LEA R137, R5, R140, 0x1 ;  /* 0x0000008c05897211 */ /* 0x000fe200078e08ff */
[----:B------:R-:W-:Y:S01]  /*39d0*/  LDSM.16.MT88.4 R40, [R138+0x8000] ;  /* 0x008000008a28783b */ /* 0x000fe20000004200 */
[----:B------:R-:W-:Y:S02]  /*39e0*/  FMNMX.FTZ R12, R112, R3, !PT ;  /* 0x00000003700c7209 */ /* 0x000fe40007810000 */
[----:B------:R-:W-:Y:S01]  /*39f0*/  FMNMX.FTZ R3, R127, R2, !PT ;  /* 0x000000027f037209 */ /* 0x000fe20007810000 */
[----:B------:R-:W-:Y:S01]  /*3a00*/  LDSM.16.MT88.4 R64, [R140+0xa000] ;  /* 0x00a000008c40783b */ /* 0x000fe20000004200 */
[----:B------:R-:W-:Y:S02]  /*3a10*/  FMNMX.FTZ R11, R111, R12, !PT ;  /* 0x0000000c6f0b7209 */ /* 0x000fe40007810000 */
[----:B------:R-:W-:Y:S01]  /*3a20*/  FMNMX.FTZ R2, R104, R3, !PT ;  /* 0x0000000368027209 */ /* 0x000fe20007810000 */
[----:B------:R-:W-:Y:S01]  /*3a30*/  LDSM.16.MT88.4 R48, [R137+0x8000] ;  /* 0x008000008930783b */ /* 0x000fe20000004200 */
[----:B------:R-:W-:-:S02]  /*3a40*/  LEA R136, R5, R138, 0x1 ;  /* 0x0000008a05887211 */ /* 0x000fc400078e08ff */
[----:B------:R-:W-:Y:S01]  /*3a50*/  FMNMX.FTZ R3, R107, R2, !PT ;  /* 0x000000026b037209 */ /* 0x000fe20007810000 */
[----:B------:R-:W2:Y:S03]  /*3a60*/  SHFL.BFLY PT, R12, R11, 0x2, 0x1f ;  /* 0x0c401f000b0c7f89 */ /* 0x000ea600000e0000 */
[----:B-1----:R-:W-:Y:S01]  /*3a70*/  FMNMX.FTZ R14, R106, R3, !PT ;  /* 0x000000036a0e7209 */ /* 0x002fe20007810000 */
[----:B------:R-:W-:Y:S03]  /*3a80*/  LDSM.16.MT88.4 R56, [R136+0x8000] ;  /* 0x008000008838783b */ /* 0x000fe60000004200 */
[----:B------:R-:W-:Y:S01]  /*3a90*/  FMNMX.FTZ R14, R105, R14, !PT ;  /* 0x0000000e690e7209 */ /* 0x000fe20007810000 */
[----:B------:R-:W-:Y:S04]  /*3aa0*/  LDSM.16.MT88.4 R72, [R138+0xa000] ;  /* 0x00a000008a48783b */ /* 0x000fe80000004200 */
[----:B------:R-:W1:Y:S04]  /*3ab0*/  SHFL.BFLY PT, R9, R14, 0x2, 0x1f ;  /* 0x0c401f000e097f89 */ /* 0x000e6800000e0000 */
[----:B------:R-:W-:Y:S01]  /*3ac0*/  LDSM.16.MT88.4 R80, [R137+0xa000] ;  /* 0x00a000008950783b */ /* 0x000fe20000004200 */
[----:B--2---:R-:W-:-:S05]  /*3ad0*/  FMNMX.FTZ R12, R11, R12, !PT ;  /* 0x0000000c0b0c7209 */ /* 0x004fca0007810000 */
[----:B------:R-:W2:Y:S01]  /*3ae0*/  SHFL.BFLY PT, R3, R12, 0x1, 0x1f ;  /* 0x0c201f000c037f89 */ /* 0x000ea200000e0000 */
[----:B-1----:R-:W-:-:S05]  /*3af0*/  FMNMX.FTZ R9, R14, R9, !PT ;  /* 0x000000090e097209 */ /* 0x002fca0007810000 */
[----:B------:R-:W1:Y:S01]  /*3b00*/  SHFL.BFLY PT, R2, R9, 0x1, 0x1f ;  /* 0x0c201f0009027f89 */ /* 0x000e6200000e0000 */
[----:B--2---:R-:W-:-:S03]  /*3b10*/  FMNMX.FTZ R3, R12, R3, !PT ;  /* 0x000000030c037209 */ /* 0x004fc60007810000 */
[----:B------:R-:W-:Y:S01]  /*3b20*/  LDSM.16.MT88.4 R12, [R140+0x8800] ;  /* 0x008800008c0c783b */ /* 0x000fe20000004200 */
[C---:B------:R-:W-:Y:S01]  /*3b30*/  FSETP.NEU.FTZ.AND P0, PT, R3.reuse, -INF , PT ;  /* 0xff8000000300780b */ /* 0x040fe20003f1d000 */
[----:B------:R-:W-:-:S05]  /*3b40*/  FMUL.FTZ R113, R3, c[0x0][0x23c] ;  /* 0x00008f0003717a20 */ /* 0x000fca0000410000 */
[----:B------:R-:W-:Y:S02]  /*3b50*/  FSEL R113, R113, RZ, P0 ;  /* 0x000000ff71717208 */ /* 0x000fe40000000000 */
[----:B-1----:R-:W-:-:S03]  /*3b60*/  FMNMX.FTZ R2, R9, R2, !PT ;  /* 0x0000000209027209 */ /* 0x002fc60007810000 */
[--C-:B------:R-:W-:Y:S01]  /*3b70*/  FFMA.FTZ R101, R10, c[0x0][0x23c], -R113.reuse ;  /* 0x00008f000a657a23 */ /* 0x100fe20000010871 */
[C---:B------:R-:W-:Y:S01]  /*3b80*/  FSETP.NEU.FTZ.AND P0, PT, R2.reuse, -INF , PT ;  /* 0xff8000000200780b */ /* 0x040fe20003f1d000 */
[----:B------:R-:W-:Y:S02]  /*3b90*/  FMUL.FTZ R110, R2, c[0x0][0x23c] ;  /* 0x00008f00026e7a20 */ /* 0x000fe40000410000 */
[--C-:B------:R-:W-:Y:S02]  /*3ba0*/  FFMA.FTZ R100, R16, c[0x0][0x23c], -R113.reuse ;  /* 0x00008f0010647a23 */ /* 0x100fe40000010871 */
[--C-:B------:R-:W-:Y:S01]  /*3bb0*/  FFMA.FTZ R35, R24, c[0x0][0x23c], -R113.reuse ;  /* 0x00008f0018237a23 */ /* 0x100fe20000010871 */
[----:B------:R-:W-:Y:S01]  /*3bc0*/  FSEL R110, R110, RZ, P0 ;  /* 0x000000ff6e6e7208 */ /* 0x000fe20000000000 */
[--C-:B------:R-:W-:Y:S01]  /*3bd0*/  FFMA.FTZ R30, R26, c[0x0][0x23c], -R113.reuse ;  /* 0x00008f001a1e7a23 */ /* 0x100fe20000010871 */
[----:B------:R-:W-:Y:S01]  /*3be0*/  MUFU.EX2 R101, R101 ;  /* 0x0000006500657308 */ /* 0x000fe20000000800 */
[----:B------:R-:W-:-:S02]  /*3bf0*/  FFMA.FTZ R31, R28, c[0x0][0x23c], -R113 ;  /* 0x00008f001c1f7a23 */ /* 0x000fc40000010871 */
[--C-:B------:R-:W-:Y:S02]  /*3c00*/  FFMA.FTZ R103, R8, c[0x0][0x23c], -R110.reuse ;  /* 0x00008f0008677a23 */ /* 0x100fe4000001086e */
[--C-:B------:R-:W-:Y:S01]  /*3c10*/  FFMA.FTZ R102, R29, c[0x0][0x23c], -R110.reuse ;  /* 0x00008f001d667a23 */ /* 0x100fe2000001086e */
[----:B------:R-:W1:Y:S01]  /*3c20*/  LDSM.16.MT88.4 R8, [R138+0x8800] ;  /* 0x008800008a08783b */ /* 0x000e620000004200 */
[--C-:B------:R-:W-:Y:S01]  /*3c30*/  FFMA.FTZ R34, R25, c[0x0][0x23c], -R110.reuse ;  /* 0x00008f0019227a23 */ /* 0x100fe2000001086e */
[----:B------:R-:W2:Y:S01]  /*3c40*/  MUFU.EX2 R100, R100 ;  /* 0x0000006400647308 */ /* 0x000ea20000000800 */
[----:B------:R-:W-:Y:S02]  /*3c50*/  FFMA.FTZ R33, R27, c[0x0][0x23c], -R110 ;  /* 0x00008f001b217a23 */ /* 0x000fe4000001086e */
[--C-:B------:R-:W-:Y:S02]  /*3c60*/  FFMA.FTZ R28, R18, c[0x0][0x23c], -R113.reuse ;  /* 0x00008f00121c7a23 */ /* 0x100fe40000010871 */
[----:B------:R-:W-:-:S02]  /*3c70*/  FFMA.FTZ R29, R20, c[0x0][0x23c], -R113 ;  /* 0x00008f00141d7a23 */ /* 0x000fc40000010871 */
[--C-:B------:R-:W-:Y:S01]  /*3c80*/  FFMA.FTZ R24, R6, c[0x0][0x23c], -R113.reuse ;  /* 0x00008f0006187a23 */ /* 0x100fe20000010871 */
[----:B------:R-:W-:Y:S01]  /*3c90*/  MUFU.EX2 R35, R35 ;  /* 0x0000002300237308 */ /* 0x000fe20000000800 */
[--C-:B------:R-:W-:Y:S02]  /*3ca0*/  FFMA.FTZ R32, R17, c[0x0][0x23c], -R110.reuse ;  /* 0x00008f0011207a23 */ /* 0x100fe4000001086e */
[--C-:B------:R-:W-:Y:S02]  /*3cb0*/  FFMA.FTZ R27, R19, c[0x0][0x23c], -R110.reuse ;  /* 0x00008f00131b7a23 */ /* 0x100fe4000001086e */
[--C-:B------:R-:W-:Y:S01]  /*3cc0*/  FFMA.FTZ R26, R21, c[0x0][0x23c], -R110.reuse ;  /* 0x00008f00151a7a23 */ /* 0x100fe2000001086e */
[----:B------:R-:W-:Y:S01]  /*3cd0*/  LDSM.16.MT88.4 R16, [R137+0x8800] ;  /* 0x008800008910783b */ /* 0x000fe20000004200 */
[----:B------:R-:W-:Y:S01]  /*3ce0*/  FFMA.FTZ R25, R23, c[0x0][0x23c], -R110 ;  /* 0x00008f0017197a23 */ /* 0x000fe2000001086e */
[----:B------:R-:W3:Y:S01]  /*3cf0*/  MUFU.EX2 R30, R30 ;  /* 0x0000001e001e7308 */ /* 0x000ee20000000800 */
[----:B--2---:R-:W-:Y:S01]  /*3d00*/  F2FP.PACK_AB R84, R100, R101 ;  /* 0x000000656454723e */ /* 0x004fe200000000ff */
[----:B------:R-:W-:Y:S01]  /*3d10*/  LDSM.16.MT88.4 R20, [R136+0x8800] ;  /* 0x008800008814783b */ /* 0x000fe20000004200 */
        /* <DEDUP_REMOVED lines=8> */
[----:B------:R-:W2:Y:S01]  /*3da0*/  MUFU.EX2 R102, R102 ;  /* 0x0000006600667308 */ /* 0x000ea20000000800 */
[----:B---3--:R-:W-:Y:S01]  /*3db0*/  F2FP.PACK_AB R86, R30, R35 ;  /* 0x000000231e56723e */ /* 0x008fe200000000ff */
[----:B------:R-:W-:-:S02]  /*3dc0*/  FFMA.FTZ R111, R111, c[0x0][0x23c], -R113 ;  /* 0x00008f006f6f7a23 */ /* 0x000fc40000010871 */
[--C-:B------:R-:W-:Y:S02]  /*3dd0*/  FFMA.FTZ R104, R104, c[0x0][0x23c], -R110.reuse ;  /* 0x00008f0068687a23 */ /* 0x100fe4000001086e */
[--C-:B------:R-:W-:Y:S02]  /*3de0*/  FFMA.FTZ R107, R107, c[0x0][0x23c], -R110.reuse ;  /* 0x00008f006b6b7a23 */ /* 0x100fe4000001086e */
[----:B------:R-:W-:Y:S01]  /*3df0*/  MUFU.EX2 R34, R34 ;  /* 0x0000002200227308 */ /* 0x000fe20000000800 */
[----:B------:R-:W-:Y:S02]  /*3e00*/  FFMA.FTZ R106, R106, c[0x0][0x23c], -R110 ;  /* 0x00008f006a6a7a23 */ /* 0x000fe4000001086e */
[----:B------:R-:W-:-:S04]  /*3e10*/  FADD.FTZ R100, R101, R100 ;  /* 0x0000006465647221 */ /* 0x000fc80000010000 */
[----:B------:R-:W-:Y:S01]  /*3e20*/  FADD.FTZ R35, R35, R100 ;  /* 0x0000006423237221 */ /* 0x000fe20000010000 */
[----:B------:R-:W3:Y:S01]  /*3e30*/  MUFU.EX2 R33, R33 ;  /* 0x0000002100217308 */ /* 0x000ee20000000800 */
[----:B--2---:R-:W-:Y:S01]  /*3e40*/  F2FP.PACK_AB R85, R102, R103 ;  /* 0x000000676655723e */ /* 0x004fe200000000ff */
[----:B------:R-:W-:Y:S02]  /*3e50*/  FADD.FTZ R103, R103, R102 ;  /* 0x0000006667677221 */ /* 0x000fe40000010000 */
[----:B------:R-:W-:-:S04]  /*3e60*/  FADD.FTZ R30, R30, R35 ;  /* 0x000000231e1e7221 */ /* 0x000fc80000010000 */
[----:B------:R-:W-:Y:S01]  /*3e70*/  MUFU.EX2 R31, R31 ;  /* 0x0000001f001f7308 */ /* 0x000fe20000000800 */
[----:B---3--:R-:W-:-:S07]  /*3e80*/  F2FP.PACK_AB R87, R33, R34 ;  /* 0x000000222157723e */ /* 0x008fce00000000ff */
[----:B------:R-:W2:Y:S01]  /*3e90*/  MUFU.EX2 R28, R28 ;  /* 0x0000001c001c7308 */ /* 0x000ea20000000800 */
[----:B------:R-:W-:-:S04]  /*3ea0*/  FADD.FTZ R34, R34, R103 ;  /* 0x0000006722227221 */ /* 0x000fc80000010000 */
[----:B------:R-:W-:Y:S01]  /*3eb0*/  FADD.FTZ R33, R33, R34 ;  /* 0x0000002221217221 */ /* 0x000fe20000010000 */
[C---:B------:R-:W-:Y:S02]  /*3ec0*/  HMMA.16816.F32 R36, R84.reuse, R40, RZ ;  /* 0x000000285424723c */ /* 0x040fe400000018ff */
[----:B------:R-:W-:Y:S06]  /*3ed0*/  MUFU.EX2 R29, R29 ;  /* 0x0000001d001d7308 */ /* 0x000fec0000000800 */
[----:B------:R-:W-:Y:S02]  /*3ee0*/  HMMA.16816.F32 R40, R84, R42, RZ ;  /* 0x0000002a5428723c */ /* 0x000fe400000018ff */
[----:B------:R-:W3:Y:S01]  /*3ef0*/  MUFU.EX2 R24, R24 ;  /* 0x0000001800187308 */ /* 0x000ee20000000800 */
[----:B--2---:R-:W-:Y:S01]  /*3f00*/  F2FP.PACK_AB R4, R28, R31 ;  /* 0x0000001f1c04723e */ /* 0x004fe200000000ff */
[----:B------:R-:W-:-:S04]  /*3f10*/  FADD.FTZ R31, R31, R30 ;  /* 0x0000001e1f1f7221 */ /* 0x000fc80000010000 */
[C---:B------:R-:W-:Y:S01]  /*3f20*/  HMMA.16816.F32 R96, R84.reuse, R92, RZ ;  /* 0x0000005c5460723c */ /* 0x040fe200000018ff */
[----:B------:R-:W-:Y:S01]  /*3f30*/  FADD.FTZ R28, R28, R31 ;  /* 0x0000001f1c1c7221 */ /* 0x000fe20000010000 */
[----:B------:R-:W-:Y:S06]  /*3f40*/  MUFU.EX2 R32, R32 ;  /* 0x0000002000207308 */ /* 0x000fec0000000800 */
[----:B------:R-:W-:Y:S02]  /*3f50*/  HMMA.16816.F32 R92, R84, R94, RZ ;  /* 0x0000005e545c723c */ /* 0x000fe400000018ff */
[----:B------:R-:W2:Y:S01]  /*3f60*/  MUFU.EX2 R27, R27 ;  /* 0x0000001b001b7308 */ /* 0x000ea20000000800 */
[----:B---3--:R-:W-:Y:S01]  /*3f70*/  F2FP.PACK_AB R6, R24, R29 ;  /* 0x0000001d1806723e */ /* 0x008fe200000000ff */
[----:B------:R-:W-:-:S04]  /*3f80*/  FADD.FTZ R29, R29, R28 ;  /* 0x0000001c1d1d7221 */ /* 0x000fc80000010000 */
[C---:B------:R-:W-:Y:S01]  /*3f90*/  HMMA.16816.F32 R60, R84.reuse, R64, RZ ;  /* 0x00000040543c723c */ /* 0x040fe200000018ff */
[----:B------:R-:W-:Y:S01]  /*3fa0*/  FADD.FTZ R29, R24, R29 ;  /* 0x0000001d181d7221 */ /* 0x000fe20000010000 */
        /* <DEDUP_REMOVED lines=8> */
[----:B------:R-:W-:Y:S01]  /*4030*/  HMMA.16816.F32 R48, R84, R50, RZ ;  /* 0x000000325430723c */ /* 0x000fe200000018ff */
[----:B---3--:R-:W-:Y:S01]  /*4040*/  F2FP.PACK_AB R7, R25, R26 ;  /* 0x0000001a1907723e */ /* 0x008fe200000000ff */
[----:B------:R-:W2:Y:S01]  /*4050*/  MUFU.EX2 R115, R115 ;  /* 0x0000007300737308 */ /* 0x000ea20000000800 */
[----:B------:R-:W-:-:S05]  /*4060*/  FADD.FTZ R26, R26, R27 ;  /* 0x0000001b1a1a7221 */ /* 0x000fca0000010000 */
[----:B------:R-:W-:Y:S01]  /*4070*/  HMMA.16816.F32 R52, R84, R56, RZ ;  /* 0x000000385434723c */ /* 0x000fe200000018ff */
[----:B------:R-:W-:Y:S01]  /*4080*/  FADD.FTZ R26, R25, R26 ;  /* 0x0000001a191a7221 */ /* 0x000fe20000010000 */
[----:B------:R-:W-:Y:S06]  /*4090*/  MUFU.EX2 R114, R114 ;  /* 0x0000007200727308 */ /* 0x000fec0000000800 */
[C---:B-1----:R-:W-:Y:S02]  /*40a0*/  HMMA.16816.F32 R36, R4.reuse, R8, R36 ;  /* 0x000000080424723c */ /* 0x042fe40000001824 */
[----:B------:R-:W-:Y:S06]  /*40b0*/  MUFU.EX2 R125, R125 ;  /* 0x0000007d007d7308 */ /* 0x000fec0000000800 */
[C---:B------:R-:W-:Y:S01]  /*40c0*/  HMMA.16816.F32 R40, R4.reuse, R10, R40 ;  /* 0x0000000a0428723c */ /* 0x040fe20000001828 */
[----:B------:R-:W1:Y:S01]  /*40d0*/  LDSM.16.MT88.4 R8, [R140+0xa800] ;  /* 0x00a800008c08783b */ /* 0x000e620000004200 */
[----:B------:R-:W-:Y:S06]  /*40e0*/  MUFU.EX2 R109, R109 ;  /* 0x0000006d006d7308 */ /* 0x000fec0000000800 */
[C---:B------:R-:W-:Y:S02]  /*40f0*/  HMMA.16816.F32 R96, R4.reuse, R12, R96 ;  /* 0x0000000c0460723c */ /* 0x040fe40000001860 */
[----:B------:R-:W-:Y:S06]  /*4100*/  MUFU.EX2 R108, R108 ;  /* 0x0000006c006c7308 */ /* 0x000fec0000000800 */
[----:B------:R-:W-:Y:S01]  /*4110*/  HMMA.16816.F32 R92, R4, R14, R92 ;  /* 0x0000000e045c723c */ /* 0x000fe2000000185c */
[----:B------:R-:W3:Y:S01]  /*4120*/  LDSM.16.MT88.4 R12, [R136+0xa000] ;  /* 0x00a00000880c783b */ /* 0x000ee20000004200 */
[----:B------:R-:W-:Y:S06]  /*4130*/  MUFU.EX2 R112, R112 ;  /* 0x0000007000707308 */ /* 0x000fec0000000800 */
[C---:B------:R-:W-:Y:S02]  /*4140*/  HMMA.16816.F32 R68, R84.reuse, R72, RZ ;  /* 0x000000485444723c */ /* 0x040fe400000018ff */
[----:B------:R-:W-:Y:S06]  /*4150*/  MUFU.EX2 R111, R111 ;  /* 0x0000006f006f7308 */ /* 0x000fec0000000800 */
[C---:B------:R-:W-:Y:S02]  /*4160*/  HMMA.16816.F32 R76, R84.reuse, R80, RZ ;  /* 0x00000050544c723c */ /* 0x040fe400000018ff */
[----:B------:R-:W-:Y:S06]  /*4170*/  MUFU.EX2 R104, R104 ;  /* 0x0000006800687308 */ /* 0x000fec0000000800 */
[----:B------:R-:W-:Y:S02]  /*4180*/  HMMA.16816.F32 R56, R84, R58, RZ ;  /* 0x0000003a5438723c */ /* 0x000fe400000018ff */
[----:B------:R-:W-:Y:S06]  /*4190*/  MUFU.EX2 R107, R107 ;  /* 0x0000006b006b7308 */ /* 0x000fec0000000800 */
[C---:B-1----:R-:W-:Y:S02]  /*41a0*/  HMMA.16816.F32 R60, R4.reuse, R8, R60 ;  /* 0x00000008043c723c */ /* 0x042fe4000000183c */
[----:B------:R-:W-:Y:S06]  /*41b0*/  MUFU.EX2 R106, R106 ;  /* 0x0000006a006a7308 */ /* 0x000fec0000000800 */
[----:B------:R-:W-:Y:S01]  /*41c0*/  HMMA.16816.F32 R64, R4, R10, R64 ;  /* 0x0000000a0440723c */ /* 0x000fe20000001840 */
[----:B------:R-:W1:Y:S07]  /*41d0*/  LDSM.16.MT88.4 R8, [R136+0xa800] ;  /* 0x00a800008808783b */ /* 0x000e6e0000004200 */
[C---:B------:R-:W-:Y:S08]  /*41e0*/  HMMA.16816.F32 R72, R84.reuse, R74, RZ ;  /* 0x0000004a5448723c */ /* 0x040ff000000018ff */
[C---:B------:R-:W-:Y:S08]  /*41f0*/  HMMA.16816.F32 R80, R84.reuse, R82, RZ ;  /* 0x000000525450723c */ /* 0x040ff000000018ff */
[C---:B---3--:R-:W-:Y:S08]  /*4200*/  HMMA.16816.F32 R88, R84.reuse, R12, RZ ;  /* 0x0000000c5458723c */ /* 0x048ff000000018ff */
[----:B------:R-:W-:Y:S01]  /*4210*/  HMMA.16816.F32 R84, R84, R14, RZ ;  /* 0x0000000e5454723c */ /* 0x000fe200000018ff */
[----:B------:R-:W3:Y:S07]  /*4220*/  LDSM.16.MT88.4 R12, [R137+0xa800] ;  /* 0x00a80000890c783b */ /* 0x000eee0000004200 */
[C---:B------:R-:W-:Y:S08]  /*4230*/  HMMA.16816.F32 R44, R4.reuse, R16, R44 ;  /* 0x00000010042c723c */ /* 0x040ff0000000182c */
[C---:B------:R-:W-:Y:S01]  /*4240*/  HMMA.16816.F32 R48, R4.reuse, R18, R48 ;  /* 0x000000120430723c */ /* 0x040fe20000001830 */
[----:B------:R-:W4:Y:S07]  /*4250*/  LDSM.16.MT88.4 R16, [R138+0xa800] ;  /* 0x00a800008a10783b */ /* 0x000f2e0000004200 */
[C---:B-1----:R-:W-:Y:S08]  /*4260*/  HMMA.16816.F32 R88, R4.reuse, R8, R88 ;  /* 0x000000080458723c */ /* 0x042ff00000001858 */
[C---:B------:R-:W-:Y:S01]  /*4270*/  HMMA.16816.F32 R84, R4.reuse, R10, R84 ;  /* 0x0000000a0454723c */ /* 0x040fe20000001854 */
[----:B------:R-:W1:Y:S07]  /*4280*/  LDSM.16.MT88.4 R8, [R140+0x9000] ;  /* 0x009000008c08783b */ /* 0x000e6e0000004200 */
[C---:B------:R-:W-:Y:S07]  /*4290*/  HMMA.16816.F32 R52, R4.reuse, R20, R52 ;  /* 0x000000140434723c */ /* 0x040fee0000001834 */
[----:B------:R-:W-:Y:S01]  /*42a0*/  FFMA.FTZ R21, R170, c[0x0][0x23c], -R113 ;  /* 0x00008f00aa157a23 */ /* 0x000fe20000010871 */
[----:B------:R-:W-:Y:S01]  /*42b0*/  HMMA.16816.F32 R56, R4, R22, R56 ;  /* 0x000000160438723c */ /* 0x000fe20000001838 */
[----:B------:R-:W-:-:S04]  /*42c0*/  FFMA.FTZ R20, R127, c[0x0][0x23c], -R110 ;  /* 0x00008f007f147a23 */ /* 0x000fc8000001086e */
[----:B------:R-:W-:Y:S02]  /*42d0*/  MUFU.EX2 R21, R21 ;  /* 0x0000001500157308 */ /* 0x000fe40000000800 */
[--C-:B------:R-:W-:Y:S01]  /*42e0*/  FFMA.FTZ R22, R169, c[0x0][0x23c], -R110.reuse ;  /* 0x00008f00a9167a23 */ /* 0x100fe2000001086e */
[C---:B---3--:R-:W-:Y:S01]  /*42f0*/  HMMA.16816.F32 R76, R4.reuse, R12, R76 ;  /* 0x0000000c044c723c */ /* 0x048fe2000000184c */
[--C-:B------:R-:W-:Y:S02]  /*4300*/  FFMA.FTZ R23, R161, c[0x0][0x23c], -R110.reuse ;  /* 0x00008f00a1177a23 */ /* 0x100fe4000001086e */
[----:B------:R-:W-:Y:S02]  /*4310*/  FFMA.FTZ R161, R105, c[0x0][0x23c], -R110 ;  /* 0x00008f0069a17a23 */ /* 0x000fe4000001086e */
[----:B------:R-:W3:Y:S03]  /*4320*/  MUFU.EX2 R22, R22 ;  /* 0x0000001600167308 */ /* 0x000ee60000000800 */
[C---:B----4-:R-:W-:Y:S05]  /*4330*/  HMMA.16816.F32 R68, R4.reuse, R16, R68 ;  /* 0x000000100444723c */ /* 0x050fea0000001844 */
[----:B------:R-:W-:Y:S03]  /*4340*/  MUFU.EX2 R23, R23 ;  /* 0x0000001700177308 */ /* 0x000fe60000000800 */
[C---:B------:R-:W-:Y:S01]  /*4350*/  HMMA.16816.F32 R72, R4.reuse, R18, R72 ;  /* 0x000000120448723c */ /* 0x040fe20000001848 */
[----:B------:R-:W4:Y:S04]  /*4360*/  LDSM.16.MT88.4 R16, [R136+0x9000] ;  /* 0x009000008810783b */ /* 0x000f280000004200 */
[----:B------:R-:W5:Y:S03]  /*4370*/  MUFU.EX2 R20, R20 ;  /* 0x0000001400147308 */ /* 0x000f660000000800 */
[----:B------:R-:W-:Y:S01]  /*4380*/  HMMA.16816.F32 R80, R4, R14, R80 ;  /* 0x0000000e0450723c */ /* 0x000fe20000001850 */
[----:B------:R-:W4:Y:S04]  /*4390*/  LDSM.16.MT88.4 R12, [R138+0x9000] ;  /* 0x009000008a0c783b */ /* 0x000f280000004200 */
[----:B------:R-:W4:Y:S02]  /*43a0*/  MUFU.EX2 R161, R161 ;  /* 0x000000a100a17308 */ /* 0x000f240000000800 */
[----:B--2---:R-:W-:Y:S01]  /*43b0*/  F2FP.PACK_AB R4, R115, R124 ;  /* 0x0000007c7304723e */ /* 0x004fe200000000ff */
[----:B------:R-:W-:Y:S01]  /*43c0*/  FADD.FTZ R124, R124, R29 ;  /* 0x0000001d7c7c7221 */ /* 0x000fe20000010000 */
[----:B---3--:R-:W-:Y:S01]  /*43d0*/  F2FP.PACK_AB R5, R22, R125 ;  /* 0x0000007d1605723e */ /* 0x008fe200000000ff */
[----:B------:R-:W-:Y:S01]  /*43e0*/  FADD.FTZ R125, R125, R26 ;  /* 0x0000001a7d7d7221 */ /* 0x000fe20000010000 */
[----:B------:R-:W-:Y:S01]  /*43f0*/  F2FP.PACK_AB R6, R21, R114 ;  /* 0x000000721506723e */ /* 0x000fe200000000ff */
[----:B------:R-:W-:Y:S01]  /*4400*/  FADD.FTZ R115, R115, R124 ;  /* 0x0000007c73737221 */ /* 0x000fe20000010000 */
[----:B-----5:R-:W-:Y:S01]  /*4410*/  F2FP.PACK_AB R7, R20, R23 ;  /* 0x000000171407723e */ /* 0x020fe200000000ff */
[----:B------:R-:W-:-:S02]  /*4420*/  FADD.FTZ R22, R22, R125 ;  /* 0x0000007d16167221 */ /* 0x000fc40000010000 */
[----:B------:R-:W-:Y:S02]  /*4430*/  FADD.FTZ R114, R114, R115 ;  /* 0x0000007372727221 */ /* 0x000fe40000010000 */
[----:B------:R-:W-:Y:S02]  /*4440*/  FADD.FTZ R23, R23, R22 ;  /* 0x0000001617177221 */ /* 0x000fe40000010000 */
[----:B-1----:R-:W-:Y:S01]  /*4450*/  HMMA.16816.F32 R96, R4, R8, R96 ;  /* 0x000000080460723c */ /* 0x002fe20000001860 */
[----:B------:R-:W-:Y:S02]  /*4460*/  FADD.FTZ R114, R21, R114 ;  /* 0x0000007215727221 */ /* 0x000fe40000010000 */
[----:B------:R-:W-:-:S05]  /*4470*/  FADD.FTZ R23, R20, R23 ;  /* 0x0000001714177221 */ /* 0x000fca0000010000 */
[C---:B------:R-:W-:Y:S01]  /*4480*/  HMMA.16816.F32 R92, R4.reuse, R10, R92 ;  /* 0x0000000a045c723c */ /* 0x040fe2000000185c */
[----:B------:R-:W1:Y:S07]  /*4490*/  LDSM.16.MT88.4 R8, [R137+0x9000] ;  /* 0x009000008908783b */ /* 0x000e6e0000004200 */
[C---:B----4-:R-:W-:Y:S08]  /*44a0*/  HMMA.16816.F32 R52, R4.reuse, R16, R52 ;  /* 0x000000100434723c */ /* 0x050ff00000001834 */
[C---:B------:R-:W-:Y:S08]  /*44b0*/  HMMA.16816.F32 R36, R4.reuse, R12, R36 ;  /* 0x0000000c0424723c */ /* 0x040ff00000001824 */
[C---:B------:R-:W-:Y:S01]  /*44c0*/  HMMA.16816.F32 R40, R4.reuse, R14, R40 ;  /* 0x0000000e0428723c */ /* 0x040fe20000001828 */
[----:B------:R-:W2:Y:S07]  /*44d0*/  LDSM.16.MT88.4 R12, [R140+0xb000] ;  /* 0x00b000008c0c783b */ /* 0x000eae0000004200 */
[C---:B------:R-:W-:Y:S01]  /*44e0*/  HMMA.16816.F32 R56, R4.reuse, R18, R56 ;  /* 0x000000120438723c */ /* 0x040fe20000001838 */
[----:B------:R-:W-:Y:S07]  /*44f0*/  LDSM.16.MT88.4 R16, [R137+0x9800] ;  /* 0x009800008910783b */ /* 0x000fee0000004200 */
        /* <DEDUP_REMOVED lines=10> */
[C---:B------:R-:W-:Y:S01]  /*45a0*/  HMMA.16816.F32 R80, R4.reuse, R14, R80 ;  /* 0x0000000e0450723c */ /* 0x040fe20000001850 */
[----:B------:R-:W2:Y:S07]  /*45b0*/  LDSM.16.MT88.4 R12, [R140+0x9800] ;  /* 0x009800008c0c783b */ /* 0x000eae0000004200 */
        /* <DEDUP_REMOVED lines=83> */
[----:B------:R-:W-:Y:S01]  /*4af0*/  @!P0 LEA R20, P2, R5, c[0x0][0x170], 0x1 ;  /* 0x00005c0005148a11 */ /* 0x000fe200078408ff */
        /* <DEDUP_REMOVED lines=28> */
[----:B-1----:R-:W-:Y:S04]  /*4cc0*/  LDSM.16.M88.4 R16, [R146] ;  /* 0x000000009210783b */ /* 0x002fe80000000200 */
[----:B--2---:R-:W3:Y:S04]  /*4cd0*/  LDSM.16.M88.4 R8, [R145+0x4000] ;  /* 0x004000009108783b */ /* 0x004ee80000000200 */
[----:B------:R-:W1:Y:S04]  /*4ce0*/  LDSM.16.M88.4 R32, [R145+0x4800] ;  /* 0x004800009120783b */ /* 0x000e680000000200 */
[----:B------:R-:W4:Y:S04]  /*4cf0*/  LDSM.16.M88.4 R24, [R145+0x5000] ;  /* 0x005000009118783b */ /* 0x000f280000000200 */
[----:B------:R-:W5:Y:S04]  /*4d00*/  LDSM.16.M88.4 R108, [R145+0x5800] ;  /* 0x00580000916c783b */ /* 0x000f680000000200 */
[----:B------:R-:W-:Y:S04]  /*4d10*/  LDSM.16.M88.4 R100, [R144] ;  /* 0x000000009064783b */ /* 0x000fe80000000200 */
[----:B------:R-:W2:Y:S04]  /*4d20*/  LDSM.16.M88.4 R104, [R143] ;  /* 0x000000008f68783b */ /* 0x000ea80000000200 */
[----:B------:R-:W2:Y:S04]  /*4d30*/  LDSM.16.M88.4 R112, [R135] ;  /* 0x000000008770783b */ /* 0x000ea80000000200 */
[----:B------:R-:W0:Y:S01]  /*4d40*/  LDGDEPBAR ;  /* 0x00000000000079af */ /* 0x000e220000000000 */
[C---:B---3--:R-:W-:Y:S08]  /*4d50*/  HMMA.16816.F32 R12, R16.reuse, R8, RZ ;  /* 0x00000008100c723c */ /* 0x048ff000000018ff */
[C---:B------:R-:W-:Y:S08]  /*4d60*/  HMMA.16816.F32 R8, R16.reuse, R10, RZ ;  /* 0x0000000a1008723c */ /* 0x040ff000000018ff */
[C---:B-1----:R-:W-:Y:S08]  /*4d70*/  HMMA.16816.F32 R4, R16.reuse, R32, RZ ;  /* 0x000000201004723c */ /* 0x042ff000000018ff */
[C---:B----4-:R-:W-:Y:S08]  /*4d80*/  HMMA.16816.F32 R28, R16.reuse, R24, RZ ;  /* 0x00000018101c723c */ /* 0x050ff000000018ff */
[C---:B------:R-:W-:Y:S08]  /*4d90*/  HMMA.16816.F32 R32, R16.reuse, R34, RZ ;  /* 0x000000221020723c */ /* 0x040ff000000018ff */
[C---:B------:R-:W-:Y:S08]  /*4da0*/  HMMA.16816.F32 R24, R16.reuse, R26, RZ ;  /* 0x0000001a1018723c */ /* 0x040ff000000018ff */
[C---:B-----5:R-:W-:Y:S08]  /*4db0*/  HMMA.16816.F32 R20, R16.reuse, R108, RZ ;  /* 0x0000006c1014723c */ /* 0x060ff000000018ff */
[----:B------:R-:W-:Y:S01]  /*4dc0*/  HMMA.16816.F32 R16, R16, R110, RZ ;  /* 0x0000006e1010723c */ /* 0x000fe200000018ff */
[----:B------:R-:W1:Y:S07]  /*4dd0*/  LDSM.16.M88.4 R108, [R134] ;  /* 0x00000000866c783b */ /* 0x000e6e0000000200 */
[C---:B--2---:R-:W-:Y:S08]  /*4de0*/  HMMA.16816.F32 R12, R100.reuse, R104, R12 ;  /* 0x00000068640c723c */ /* 0x044ff0000000180c */
        /* <DEDUP_REMOVED lines=78> */
[C---:B------:R-:W-:Y:S08]  /*52d0*/  HMMA.16816.F32 R32, R108.reuse, R114, R32 ;  /* 0x000000726c20723c */ /* 0x040ff00000001820 */
[C---:B-1----:R-:W-:Y:S08]  /*52e0*/  HMMA.16816.F32 R12, R108.reuse, R100, R12 ;  /* 0x000000646c0c723c */ /* 0x042ff0000000180c */
[----:B------:R-:W-:Y:S01]  /*52f0*/  HMMA.16816.F32 R8, R108, R102, R8 ;  /* 0x000000666c08723c */ /* 0x000fe20000001808 */
[----:B------:R-:W1:Y:S01]  /*5300*/  LDSM.16.M88.4 R100, [R132+0x3800] ;  /* 0x003800008464783b */ /* 0x000e620000000200 */
[----:B------:R-:W-:-:S06]  /*5310*/  DEPBAR.LE SB0, 0x0 ;  /* 0x000080000000791a */ /* 0x000fcc0000000000 */
[C---:B---3--:R-:W-:Y:S08]  /*5320*/  HMMA.16816.F32 R28, R108.reuse, R104, R28 ;  /* 0x000000686c1c723c */ /* 0x048ff0000000181c */
[C---:B------:R-:W-:Y:S08]  /*5330*/  HMMA.16816.F32 R24, R108.reuse, R106, R24 ;  /* 0x0000006a6c18723c */ /* 0x040ff00000001818 */
[C---:B-1----:R-:W-:Y:S08]  /*5340*/  HMMA.16816.F32 R20, R108.reuse, R100, R20 ;  /* 0x000000646c14723c */ /* 0x042ff00000001814 */
[----:B------:R-:W-:Y:S07]  /*5350*/  HMMA.16816.F32 R16, R108, R102, R16 ;  /* 0x000000666c10723c */ /* 0x000fee0000001810 */
[----:B------:R-:W-:-:S05]  /*5360*/  IMAD R108, R122, 0x40, R153 ;  /* 0x000000407a6c7824 */ /* 0x000fca00078e0299 */
[C---:B------:R-:W-:Y:S02]  /*5370*/  IADD3 R106, R108.reuse, 0x1, RZ ;  /* 0x000000016c6a7810 */ /* 0x040fe40007ffe0ff */
[C---:B------:R-:W-:Y:S02]  /*5380*/  IADD3 R102, R108.reuse, 0x8, RZ ;  /* 0x000000086c667810 */ /* 0x040fe40007ffe0ff */
[----:B------:R-:W1:Y:S01]  /*5390*/  I2F R100, R106 ;  /* 0x0000006a00647306 */ /* 0x000e620000201400 */
[----:B------:R-:W-:Y:S01]  /*53a0*/  IADD3 R104, R108, 0x9, RZ ;  /* 0x000000096c687810 */ /* 0x000fe20007ffe0ff */
[----:B------:R-:W-:Y:S01]  /*53b0*/  BAR.SYNC.DEFER_BLOCKING 0x0 ;  /* 0x0000000000007b1d */ /* 0x000fe20000010000 */
[-C--:B------:R-:W-:Y:S02]  /*53c0*/  ISETP.GE.AND P5, PT, R106, R123.reuse, PT ;  /* 0x0000007b6a00720c */ /* 0x080fe40003fa6270 */
[C---:B------:R-:W-:Y:S02]  /*53d0*/  ISETP.GE.AND P2, PT, R102.reuse, R123, PT ;  /* 0x0000007b6600720c */ /* 0x040fe40003f46270 */
[----:B------:R-:W-:Y:S01]  /*53e0*/  ISETP.GE.AND P6, PT, R102, R117, PT ;  /* 0x000000756600720c */ /* 0x000fe20003fc6270 */
[----:B------:R-:W2:Y:S01]  /*53f0*/  I2F R103, R102 ;  /* 0x0000006600677306 */ /* 0x000ea20000201400 */
[----:B------:R-:W-:-:S02]  /*5400*/  ISETP.GE.AND P4, PT, R104, R123, PT ;  /* 0x0000007b6800720c */ /* 0x000fc40003f86270 */
[-C--:B------:R-:W-:Y:S01]  /*5410*/  ISETP.GE.AND P3, PT, R106, R117.reuse, PT ;  /* 0x000000756a00720c */ /* 0x080fe20003f66270 */
[CC--:B-1----:R-:W-:Y:S02]  /*5420*/  FFMA.FTZ R101, R100.reuse, R0.reuse, R13 ;  /* 0x0000000064657223 */ /* 0x0c2fe4000001000d */
[-C--:B------:R-:W-:Y:S02]  /*5430*/  FFMA.FTZ R13, R100, R0.reuse, R15 ;  /* 0x00000000640d7223 */ /* 0x080fe4000001000f */
[----:B------:R1:W3:Y:S01]  /*5440*/  I2F R100, R104 ;  /* 0x0000006800647306 */ /* 0x0002e20000201400 */
[----:B------:R-:W-:Y:S02]  /*5450*/  FSEL R15, R101, -INF , !P5 ;  /* 0xff800000650f7808 */ /* 0x000fe40006800000 */
[----:B------:R-:W-:Y:S01]  /*5460*/  ISETP.GE.AND P5, PT, R104, R117, PT ;  /* 0x000000756800720c */ /* 0x000fe20003fa6270 */
[CC--:B--2---:R-:W-:Y:S01]  /*5470*/  FFMA.FTZ R176, R103.reuse, R0.reuse, R10 ;  /* 0x0000000067b07223 */ /* 0x0c4fe2000001000a */
[----:B------:R-:W-:Y:S01]  /*5480*/  IADD3 R102, R108, 0x10, RZ ;  /* 0x000000106c667810 */ /* 0x000fe20007ffe0ff */
[----:B------:R-:W-:Y:S01]  /*5490*/  FFMA.FTZ R105, R103, R0, R8 ;  /* 0x0000000067697223 */ /* 0x000fe20000010008 */
[----:B------:R-:W-:-:S02]  /*54a0*/  FSEL R8, R13, -INF , !P3 ;  /* 0xff8000000d087808 */ /* 0x000fc40005800000 */
[----:B------:R2:W4:Y:S01]  /*54b0*/  I2F R101, R102 ;  /* 0x0000006600657306 */ /* 0x0005220000201400 */
[C---:B------:R-:W-:Y:S02]  /*54c0*/  ISETP.GE.AND P3, PT, R102.reuse, R123, PT ;  /* 0x0000007b6600720c */ /* 0x040fe40003f66270 */
[----:B------:R-:W-:Y:S02]  /*54d0*/  FSEL R13, R105, -INF , !P2 ;  /* 0xff800000690d7808 */ /* 0x000fe40005000000 */
[----:B------:R-:W-:Y:S02]  /*54e0*/  ISETP.GE.AND P2, PT, R102, R117, PT ;  /* 0x000000756600720c */ /* 0x000fe40003f46270 */
[----:B-1----:R-:W-:Y:S01]  /*54f0*/  IADD3 R104, R108, 0x11, RZ ;  /* 0x000000116c687810 */ /* 0x002fe20007ffe0ff */
[-C--:B---3--:R-:W-:Y:S01]  /*5500*/  FFMA.FTZ R9, R100, R0.reuse, R9 ;  /* 0x0000000064097223 */ /* 0x088fe20000010009 */
[----:B------:R-:W-:Y:S01]  /*5510*/  FSEL R176, R176, -INF , !P6 ;  /* 0xff800000b0b07808 */ /* 0x000fe20007000000 */
[----:B------:R-:W-:Y:S01]  /*5520*/  FFMA.FTZ R100, R100, R0, R11 ;  /* 0x0000000064647223 */ /* 0x000fe2000001000b */
[----:B------:R-:W1:Y:S01]  /*5530*/  I2F R10, R104 ;  /* 0x00000068000a7306 */ /* 0x000e620000201400 */
[----:B------:R-:W-:-:S02]  /*5540*/  ISETP.GE.AND P6, PT, R104, R123, PT ;  /* 0x0000007b6800720c */ /* 0x000fc40003fc6270 */
[----:B------:R-:W-:Y:S02]  /*5550*/  FSEL R9, R9, -INF , !P4 ;  /* 0xff80000009097808 */ /* 0x000fe40006000000 */
[----:B--2---:R-:W-:Y:S01]  /*5560*/  IADD3 R102, R108, 0x18, RZ ;  /* 0x000000186c667810 */ /* 0x004fe20007ffe0ff */
[CC--:B----4-:R-:W-:Y:S01]  /*5570*/  FFMA.FTZ R171, R101.reuse, R0.reuse, R4 ;  /* 0x0000000065ab7223 */ /* 0x0d0fe20000010004 */
[----:B------:R-:W-:Y:S01]  /*5580*/  FSEL R4, R100, -INF , !P5 ;  /* 0xff80000064047808 */ /* 0x000fe20006800000 */
[-C--:B------:R-:W-:Y:S01]  /*5590*/  FFMA.FTZ R6, R101, R0.reuse, R6 ;  /* 0x0000000065067223 */ /* 0x080fe20000010006 */
[----:B------:R-:W2:Y:S01]  /*55a0*/  I2F R11, R102 ;  /* 0x00000066000b7306 */ /* 0x000ea20000201400 */
[----:B------:R-:W-:Y:S02]  /*55b0*/  IADD3 R100, R108, 0x19, RZ ;  /* 0x000000196c647810 */ /* 0x000fe40007ffe0ff */
[----:B------:R-:W-:Y:S02]  /*55c0*/  FSEL R171, R171, -INF , !P3 ;  /* 0xff800000abab7808 */ /* 0x000fe40005800000 */
[----:B------:R-:W-:Y:S01]  /*55d0*/  ISETP.GE.AND P5, PT, R102, R123, PT ;  /* 0x0000007b6600720c */ /* 0x000fe20003fa6270 */
[-C--:B-1----:R-:W-:Y:S01]  /*55e0*/  FFMA.FTZ R5, R10, R0.reuse, R5 ;  /* 0x000000000a057223 */ /* 0x082fe20000010005 */
[----:B------:R-:W-:Y:S01]  /*55f0*/  ISETP.GE.AND P3, PT, R102, R117, PT ;  /* 0x000000756600720c */ /* 0x000fe20003f66270 */
[----:B------:R-:W-:Y:S01]  /*5600*/  FFMA.FTZ R7, R10, R0, R7 ;  /* 0x000000000a077223 */ /* 0x000fe20000010007 */
[----:B------:R-:W-:-:S02]  /*5610*/  FSEL R174, R6, -INF , !P2 ;  /* 0xff80000006ae7808 */ /* 0x000fc40005000000 */
[----:B------:R-:W1:Y:S01]  /*5620*/  I2F R6, R100 ;  /* 0x0000006400067306 */ /* 0x000e620000201400 */
[----:B------:R-:W-:Y:S02]  /*5630*/  FSEL R169, R5, -INF , !P6 ;  /* 0xff80000005a97808 */ /* 0x000fe40007000000 */
[----:B------:R-:W-:Y:S01]  /*5640*/  ISETP.GE.AND P4, PT, R104, R117, PT ;  /* 0x000000756800720c */ /* 0x000fe20003f86270 */
[CC--:B--2---:R-:W-:Y:S01]  /*5650*/  FFMA.FTZ R32, R11.reuse, R0.reuse, R32 ;  /* 0x000000000b207223 */ /* 0x0c4fe20000010020 */
[C---:B------:R-:W-:Y:S01]  /*5660*/  IADD3 R102, R108.reuse, 0x20, RZ ;  /* 0x000000206c667810 */ /* 0x040fe20007ffe0ff */
[----:B------:R-:W-:Y:S01]  /*5670*/  FFMA.FTZ R190, R11, R0, R34 ;  /* 0x000000000bbe7223 */ /* 0x000fe20000010022 */
[----:B------:R-:W-:Y:S02]  /*5680*/  IADD3 R34, R108, 0x21, RZ ;  /* 0x000000216c227810 */ /* 0x000fe40007ffe0ff */
[----:B------:R-:W2:Y:S01]  /*5690*/  I2F R5, R102 ;  /* 0x0000006600057306 */ /* 0x000ea20000201400 */
[----:B------:R-:W-:-:S02]  /*56a0*/  FSEL R173, R32, -INF , !P5 ;  /* 0xff80000020ad7808 */ /* 0x000fc40006800000 */
[----:B------:R-:W-:Y:S02]  /*56b0*/  IADD3 R32, R108, 0x28, RZ ;  /* 0x000000286c207810 */ /* 0x000fe40007ffe0ff */
[----:B------:R-:W-:Y:S01]  /*56c0*/  FSEL R188, R7, -INF , !P4 ;  /* 0xff80000007bc7808 */ /* 0x000fe20006000000 */
[CC--:B-1----:R-:W-:Y:S02]  /*56d0*/  FFMA.FTZ R33, R6.reuse, R0.reuse, R33 ;  /* 0x0000000006217223 */ /* 0x0c2fe40000010021 */
[----:B------:R-:W1:Y:S01]  /*56e0*/  I2F R10, R34 ;  /* 0x00000022000a7306 */ /* 0x000e620000201400 */
[----:B------:R-:W-:Y:S01]  /*56f0*/  FFMA.FTZ R35, R6, R0, R35 ;  /* 0x0000000006237223 */ /* 0x000fe20000010023 */
[----:B------:R-:W-:Y:S02]  /*5700*/  IADD3 R6, R108, 0x29, RZ ;  /* 0x000000296c067810 */ /* 0x000fe40007ffe0ff */
[----:B------:R-:W-:Y:S02]  /*5710*/  ISETP.GE.AND P6, PT, R100, R117, PT ;  /* 0x000000756400720c */ /* 0x000fe40003fc6270 */
[----:B------:R-:W-:-:S02]  /*5720*/  FSEL R190, R190, -INF , !P3 ;  /* 0xff800000bebe7808 */ /* 0x000fc40005800000 */
[----:B------:R-:W3:Y:S01]  /*5730*/  I2F R7, R32 ;  /* 0x0000002000077306 */ /* 0x000ee20000201400 */
[CC--:B--2---:R-:W-:Y:S01]  /*5740*/  FFMA.FTZ R28, R5.reuse, R0.reuse, R28 ;  /* 0x00000000051c7223 */ /* 0x0c4fe2000001001c */
[----:B------:R-:W-:Y:S01]  /*5750*/  ISETP.GE.AND P5, PT, R102, R117, PT ;  /* 0x000000756600720c */ /* 0x000fe20003fa6270 */
[-C--:B------:R-:W-:Y:S01]  /*5760*/  FFMA.FTZ R30, R5, R0.reuse, R30 ;  /* 0x00000000051e7223 */ /* 0x080fe2000001001e */
[-C--:B------:R-:W-:Y:S02]  /*5770*/  ISETP.GE.AND P3, PT, R34, R123.reuse, PT ;  /* 0x0000007b2200720c */ /* 0x080fe40003f66270 */
[-C--:B------:R-:W-:Y:S02]  /*5780*/  ISETP.GE.AND P4, PT, R102, R123.reuse, PT ;  /* 0x0000007b6600720c */ /* 0x080fe40003f86270 */
[----:B------:R-:W2:Y:S01]  /*5790*/  I2F R5, R6 ;  /* 0x0000000600057306 */ /* 0x000ea20000201400 */
[CC--:B-1----:R-:W-:Y:S01]  /*57a0*/  FFMA.FTZ R29, R10.reuse, R0.reuse, R29 ;  /* 0x000000000a1d7223 */ /* 0x0c2fe2000001001d */
[----:B------:R-:W-:Y:S01]  /*57b0*/  FSEL R186, R35, -INF , !P6 ;  /* 0xff80000023ba7808 */ /* 0x000fe20007000000 */
[----:B------:R-:W-:Y:S01]  /*57c0*/  FFMA.FTZ R31, R10, R0, R31 ;  /* 0x000000000a1f7223 */ /* 0x000fe2000001001f */
[----:B------:R-:W-:-:S02]  /*57d0*/  ISETP.GE.AND P6, PT, R32, R123, PT ;  /* 0x0000007b2000720c */ /* 0x000fc40003fc6270 */
[----:B------:R-:W-:Y:S01]  /*57e0*/  FSEL R102, R30, -INF , !P5 ;  /* 0xff8000001e667808 */ /* 0x000fe20006800000 */
[-C--:B---3--:R-:W-:Y:S01]  /*57f0*/  FFMA.FTZ R24, R7, R0.reuse, R24 ;  /* 0x0000000007187223 */ /* 0x088fe20000010018 */
[----:B------:R-:W-:Y:S01]  /*5800*/  FSEL R103, R29, -INF , !P3 ;  /* 0xff8000001d677808 */ /* 0x000fe20005800000 */
[-C--:B------:R-:W-:Y:S01]  /*5810*/  FFMA.FTZ R26, R7, R0.reuse, R26 ;  /* 0x00000000071a7223 */ /* 0x080fe2000001001a */
[----:B------:R-:W-:Y:S02]  /*5820*/  IADD3 R10, R108, 0x30, RZ ;  /* 0x000000306c0a7810 */ /* 0x000fe40007ffe0ff */
[----:B------:R-:W-:Y:S02]  /*5830*/  FSEL R101, R28, -INF , !P4 ;  /* 0xff8000001c657808 */ /* 0x000fe40006000000 */
[C---:B------:R-:W-:Y:S01]  /*5840*/  ISETP.GE.AND P5, PT, R6.reuse, R123, PT ;  /* 0x0000007b0600720c */ /* 0x040fe20003fa6270 */
[CC--:B--2---:R-:W-:Y:S01]  /*5850*/  FFMA.FTZ R25, R5.reuse, R0.reuse, R25 ;  /* 0x0000000005197223 */ /* 0x0c4fe20000010019 */
[-C--:B------:R-:W-:Y:S01]  /*5860*/  ISETP.GE.AND P3, PT, R6, R117.reuse, PT ;  /* 0x000000750600720c */ /* 0x080fe20003f66270 */
[----:B------:R-:W1:Y:S01]  /*5870*/  I2F R7, R10 ;  /* 0x0000000a00077306 */ /* 0x000e620000201400 */
[----:B------:R-:W-:Y:S01]  /*5880*/  ISETP.GE.AND P4, PT, R32, R117, PT ;  /* 0x000000752000720c */ /* 0x000fe20003f86270 */
[----:B------:R-:W-:Y:S01]  /*5890*/  FFMA.FTZ R27, R5, R0, R27 ;  /* 0x00000000051b7223 */ /* 0x000fe2000001001b */
[----:B------:R-:W-:-:S02]  /*58a0*/  IADD3 R6, R108, 0x31, RZ ;  /* 0x000000316c067810 */ /* 0x000fc40007ffe0ff */
[----:B------:R-:W-:Y:S02]  /*58b0*/  FSEL R179, R24, -INF , !P6 ;  /* 0xff80000018b37808 */ /* 0x000fe40007000000 */
[----:B------:R-:W-:Y:S02]  /*58c0*/  IADD3 R24, R108, 0x38, RZ ;  /* 0x000000386c187810 */ /* 0x000fe40007ffe0ff */
[----:B------:R-:W-:Y:S02]  /*58d0*/  FSEL R184, R26, -INF , !P4 ;  /* 0xff8000001ab87808 */ /* 0x000fe40006000000 */
[----:B------:R-:W-:Y:S01]  /*58e0*/  FSEL R177, R25, -INF , !P5 ;  /* 0xff80000019b17808 */ /* 0x000fe20006800000 */
[----:B------:R-:W2:Y:S01]  /*58f0*/  I2F R5, R24 ;  /* 0x0000001800057306 */ /* 0x000ea20000201400 */
[C---:B------:R-:W-:Y:S02]  /*5900*/  ISETP.GE.AND P4, PT, R6.reuse, R123, PT ;  /* 0x0000007b0600720c */ /* 0x040fe40003f86270 */
[----:B------:R-:W-:Y:S01]  /*5910*/  ISETP.GE.AND P5, PT, R6, R117, PT ;  /* 0x000000750600720c */ /* 0x000fe20003fa6270 */
[CC--:B-1----:R-:W-:Y:S01]  /*5920*/  FFMA.FTZ R20, R7.reuse, R0.reuse, R20 ;  /* 0x0000000007147223 */ /* 0x0c2fe20000010014 */
[----:B------:R-:W-:Y:S01]  /*5930*/  ISETP.GE.AND P2, PT, R100, R123, PT ;  /* 0x0000007b6400720c */ /* 0x000fe20003f46270 */
[----:B------:R-:W-:Y:S01]  /*5940*/  FFMA.FTZ R22, R7, R0, R22 ;  /* 0x0000000007167223 */ /* 0x000fe20000010016 */
[----:B------:R-:W-:Y:S01]  /*5950*/  ISETP.GE.AND P6, PT, R10, R117, PT ;  /* 0x000000750a00720c */ /* 0x000fe20003fc6270 */
[----:B------:R-:W1:Y:S01]  /*5960*/  I2F R6, R6 ;  /* 0x0000000600067306 */ /* 0x000e620000201400 */
[----:B------:R-:W-:-:S02]  /*5970*/  FSEL R181, R33, -INF , !P2 ;  /* 0xff80000021b57808 */ /* 0x000fc40005000000 */
[----:B------:R-:W-:Y:S02]  /*5980*/  ISETP.GE.AND P2, PT, R34, R117, PT ;  /* 0x000000752200720c */ /* 0x000fe40003f46270 */
[----:B------:R-:W-:Y:S02]  /*5990*/  FSEL R100, R27, -INF , !P3 ;  /* 0xff8000001b647808 */ /* 0x000fe40005800000 */
[----:B------:R-:W-:Y:S01]  /*59a0*/  FSEL R182, R31, -INF , !P2 ;  /* 0xff8000001fb67808 */ /* 0x000fe20005000000 */
[----:B------:R-:W3:Y:S01]  /*59b0*/  I2F R7, R108 ;  /* 0x0000006c00077306 */ /* 0x000ee20000201400 */
[----:B------:R-:W-:Y:S01]  /*59c0*/  ISETP.GE.AND P2, PT, R10, R123, PT ;  /* 0x0000007b0a00720c */ /* 0x000fe20003f46270 */
[CC--:B--2---:R-:W-:Y:S01]  /*59d0*/  FFMA.FTZ R18, R5.reuse, R0.reuse, R18 ;  /* 0x0000000005127223 */ /* 0x0c4fe20000010012 */
[----:B------:R-:W-:Y:S01]  /*59e0*/  IADD3 R10, R108, 0x39, RZ ;  /* 0x000000396c0a7810 */ /* 0x000fe20007ffe0ff */
[----:B------:R-:W-:Y:S01]  /*59f0*/  FFMA.FTZ R16, R5, R0, R16 ;  /* 0x0000000005107223 */ /* 0x000fe20000010010 */
[----:B------:R-:W-:-:S02]  /*5a00*/  FSEL R104, R20, -INF , !P2 ;  /* 0xff80000014687808 */ /* 0x000fc40005000000 */
[----:B------:R-:W-:Y:S01]  /*5a10*/  ISETP.GE.AND P2, PT, R24, R117, PT ;  /* 0x000000751800720c */ /* 0x000fe20003f46270 */
[-C--:B-1----:R-:W-:Y:S01]  /*5a20*/  FFMA.FTZ R21, R6, R0.reuse, R21 ;  /* 0x0000000006157223 */ /* 0x082fe20000010015 */
[-C--:B------:R-:W-:Y:S01]  /*5a30*/  ISETP.GE.AND P3, PT, R24, R123.reuse, PT ;  /* 0x0000007b1800720c */ /* 0x080fe20003f66270 */
[-C--:B------:R-:W-:Y:S01]  /*5a40*/  FFMA.FTZ R23, R6, R0.reuse, R23 ;  /* 0x0000000006177223 */ /* 0x080fe20000010017 */
[----:B------:R-:W-:Y:S01]  /*5a50*/  FSEL R168, R18, -INF , !P2 ;  /* 0xff80000012a87808 */ /* 0x000fe20005000000 */
[----:B------:R-:W1:Y:S01]  /*5a60*/  I2F R6, R10 ;  /* 0x0000000a00067306 */ /* 0x000e620000201400 */
[----:B------:R-:W-:Y:S02]  /*5a70*/  ISETP.GE.AND P2, PT, R116, 0x3, PT ;  /* 0x000000037400780c */ /* 0x000fe40003f46270 */
[----:B------:R-:W-:Y:S01]  /*5a80*/  FSEL R106, R22, -INF , !P6 ;  /* 0xff800000166a7808 */ /* 0x000fe20007000000 */
[-C--:B---3--:R-:W-:Y:S01]  /*5a90*/  FFMA.FTZ R12, R7, R0.reuse, R12 ;  /* 0x00000000070c7223 */ /* 0x088fe2000001000c */
[----:B------:R-:W-:Y:S01]  /*5aa0*/  FSEL R124, R23, -INF , !P5 ;  /* 0xff800000177c7808 */ /* 0x000fe20006800000 */
[----:B------:R-:W-:Y:S01]  /*5ab0*/  FFMA.FTZ R5, R7, R0, R14 ;  /* 0x0000000007057223 */ /* 0x000fe2000001000e */
[----:B------:R-:W-:-:S02]  /*5ac0*/  ISETP.GE.AND P6, PT, R108, R123, PT ;  /* 0x0000007b6c00720c */ /* 0x000fc40003fc6270 */
[----:B------:R-:W-:Y:S02]  /*5ad0*/  ISETP.GE.AND P5, PT, R10, R123, PT ;  /* 0x0000007b0a00720c */ /* 0x000fe40003fa6270 */
[----:B------:R-:W-:Y:S02]  /*5ae0*/  FSEL R125, R21, -INF , !P4 ;  /* 0xff800000157d7808 */ /* 0x000fe40006000000 */
[----:B------:R-:W-:Y:S02]  /*5af0*/  FSEL R123, R16, -INF , !P3 ;  /* 0xff800000107b7808 */ /* 0x000fe40005800000 */
[-C--:B------:R-:W-:Y:S01]  /*5b00*/  ISETP.GE.AND P4, PT, R108, R117.reuse, PT ;  /* 0x000000756c00720c */ /* 0x080fe20003f86270 */
[-C--:B-1----:R-:W-:Y:S01]  /*5b10*/  FFMA.FTZ R17, R6, R0.reuse, R17 ;  /* 0x0000000006117223 */ /* 0x082fe20000010011 */
[----:B------:R-:W-:Y:S01]  /*5b20*/  ISETP.GE.AND P3, PT, R10, R117, PT ;  /* 0x000000750a00720c */ /* 0x000fe20003f66270 */
[----:B------:R-:W-:Y:S01]  /*5b30*/  FFMA.FTZ R19, R6, R0, R19 ;  /* 0x0000000006137223 */ /* 0x000fe20000010013 */
[----:B------:R-:W-:-:S02]  /*5b40*/  FSEL R6, R12, -INF , !P6 ;  /* 0xff8000000c067808 */ /* 0x000fc40007000000 */
[----:B------:R-:W-:Y:S02]  /*5b50*/  FSEL R5, R5, -INF , !P4 ;  /* 0xff80000005057808 */ /* 0x000fe40006000000 */
[----:B------:R-:W-:Y:S02]  /*5b60*/  FSEL R127, R17, -INF , !P5 ;  /* 0xff800000117f7808 */ /* 0x000fe40006800000 */
        /* <DEDUP_REMOVED lines=10> */
[----:B------:R-:W-:-:S03]  /*5c10*/  @!P1 LEA R20, P3, R11, c[0x0][0x168], 0x1 ;  /* 0x00005a000b149a11 */ /* 0x000fc600078608ff */
[----:B------:R-:W-:-:S05]  /*5c20*/  IMAD.IADD R7, R17, 0x1, R7 ;  /* 0x0000000111077824 */ /* 0x000fca00078e0207 */
[----:B------:R-:W-:Y:S02]  /*5c30*/  LEA.HI.X R12, R16, R163, R7, 0x6, P4 ;  /* 0x000000a3100c7211 */ /* 0x000fe400020f3407 */
[C---:B------:R-:W-:Y:S02]  /*5c40*/  @!P0 LEA R18, P4, R11.reuse, c[0x0][0x168], 0x1 ;  /* 0x00005a000b128a11 */ /* 0x040fe400078808ff */
[C-C-:B------:R-:W-:Y:S02]  /*5c50*/  @!P1 LEA.HI.X R21, R11.reuse, c[0x0][0x16c], R12.reuse, 0x1, P3 ;  /* 0x00005b000b159a11 */ /* 0x140fe400018f0c0c */
[C---:B------:R-:W-:Y:S02]  /*5c60*/  IADD3 R7, P3, R148.reuse, R11, RZ ;  /* 0x0000000b94077210 */ /* 0x040fe40007f7e0ff */
[--C-:B------:R-:W-:Y:S01]  /*5c70*/  @!P0 LEA.HI.X R19, R11, c[0x0][0x16c], R12.reuse, 0x1, P4 ;  /* 0x00005b000b138a11 */ /* 0x100fe200020f0c0c */
[----:B------:R-:W-:Y:S01]  /*5c80*/  @!PT LDS RZ, [RZ] ;  /* 0x00000000fffff984 */ /* 0x000fe20000000800 */
[----:B------:R-:W-:Y:S01]  /*5c90*/  @!PT LDS RZ, [RZ] ;  /* 0x00000000fffff984 */ /* 0x000fe20000000800 */
[----:B------:R-:W-:Y:S01]  /*5ca0*/  @!PT LDS RZ, [RZ] ;  /* 0x00000000fffff984 */ /* 0x000fe20000000800 */
[----:B------:R2:W-:Y:S01]  /*5cb0*/  @!P1 LDGSTS.E.BYPASS.LTC128B.128 [R154+0x4000], [R20.64] ;  /* 0x04000000149a9fae */ /* 0x0005e2000b901d46 */
[----:B------:R-:W-:Y:S01]  /*5cc0*/  @!P1 LEA R16, P5, R7, c[0x0][0x168], 0x1 ;  /* 0x00005a0007109a11 */ /* 0x000fe200078a08ff */
[----:B------:R-:W-:Y:S01]  /*5cd0*/  IMAD.X R12, R147, 0x1, R12, P3 ;  /* 0x00000001930c7824 */ /* 0x000fe200018e060c */
[----:B------:R-:W-:Y:S01]  /*5ce0*/  @!P0 LEA R22, P3, R7, c[0x0][0x168], 0x1 ;  /* 0x00005a0007168a11 */ /* 0x000fe200078608ff */
[----:B------:R1:W-:Y:S01]  /*5cf0*/  @P0 STS.128 [R154+0x6000], RZ ;  /* 0x006000ff9a000388 */ /* 0x0003e20000000c00 */
[----:B------:R-:W-:-:S02]  /*5d00*/  IADD3 R11, P4, R148, R7, RZ ;  /* 0x00000007940b7210 */ /* 0x000fc40007f9e0ff */
[C-C-:B------:R-:W-:Y:S01]  /*5d10*/  @!P1 LEA.HI.X R17, R7.reuse, c[0x0][0x16c], R12.reuse, 0x1, P5 ;  /* 0x00005b0007119a11 */ /* 0x140fe200028f0c0c */
[----:B------:R-:W-:Y:S01]  /*5d20*/  @!PT LDS RZ, [RZ] ;  /* 0x00000000fffff984 */ /* 0x000fe20000000800 */
[----:B------:R-:W-:Y:S01]  /*5d30*/  @!PT LDS RZ, [RZ] ;  /* 0x00000000fffff984 */ /* 0x000fe20000000800 */
[----:B------:R-:W-:Y:S01]  /*5d40*/  @!PT LDS RZ, [RZ] ;  /* 0x00000000fffff984 */ /* 0x000fe20000000800 */
[----:B------:R3:W-:Y:S01]  /*5d50*/  @!P0 LDGSTS.E.BYPASS.LTC128B.128 [R154+0x6000], [R18.64+0x80] ;  /* 0x06000080129a8fae */ /* 0x0007e2000b901d46 */
[--C-:B------:R-:W-:Y:S01]  /*5d60*/  @!P0 LEA.HI.X R23, R7, c[0x0][0x16c], R12.reuse, 0x1, P3 ;  /* 0x00005b0007178a11 */ /* 0x100fe200018f0c0c */
[----:B------:R-:W-:Y:S01]  /*5d70*/  IMAD.X R12, R147, 0x1, R12, P4 ;  /* 0x00000001930c7824 */ /* 0x000fe200020e060c */
[C---:B------:R-:W-:Y:S01]  /*5d80*/  @!P1 LEA R24, P3, R11.reuse, c[0x0][0x168], 0x1 ;  /* 0x00005a000b189a11 */ /* 0x040fe200078608ff */
[----:B------:R1:W-:Y:S01]  /*5d90*/  @P1 STS.128 [R154+0x4800], RZ ;  /* 0x004800ff9a001388 */ /* 0x0003e20000000c00 */
[----:B------:R-:W-:Y:S02]  /*5da0*/  IADD3 R10, P5, R148, R11, RZ ;  /* 0x0000000b940a7210 */ /* 0x000fe40007fbe0ff */
[--C-:B------:R-:W-:Y:S01]  /*5db0*/  @!P1 LEA.HI.X R25, R11, c[0x0][0x16c], R12.reuse, 0x1, P3 ;  /* 0x00005b000b199a11 */ /* 0x100fe200018f0c0c */
[----:B------:R-:W-:Y:S01]  /*5dc0*/  @!PT LDS RZ, [RZ] ;  /* 0x00000000fffff984 */ /* 0x000fe20000000800 */
[----:B------:R-:W-:Y:S01]  /*5dd0*/  @!PT LDS RZ, [RZ] ;  /* 0x00000000fffff984 */ /* 0x000fe20000000800 */
[----:B------:R-:W-:Y:S01]  /*5de0*/  @!PT LDS RZ, [RZ] ;  /* 0x00000000fffff984 */ /* 0x000fe20000000800 */
[----:B------:R1:W-:Y:S02]  /*5df0*/  @!P1 LDGSTS.E.BYPASS.LTC128B.128 [R154+0x4800], [R16.64] ;  /* 0x04800000109a9fae */ /* 0x0003e4000b901d46 */
[----:B------:R-:W-:-:S02]  /*5e00*/  IMAD.X R7, R147, 0x1, R12, P5 ;  /* 0x0000000193077824 */ /* 0x000fc400028e060c */
        /* <DEDUP_REMOVED lines=12> */
[----:B---3--:R-:W-:-:S03]  /*5ed0*/  @!P0 LEA R18, P3, R11, c[0x0][0x168], 0x1 ;  /* 0x00005a000b128a11 */ /* 0x008fc600078608ff */
[----:B------:R1:W-:Y:S01]  /*5ee0*/  @P0 STS.128 [R154+0x7000], RZ ;  /* 0x007000ff9a000388 */ /* 0x0003e20000000c00 */
        /* <DEDUP_REMOVED lines=18> */
.L_x_687:
[----:B------:R-:W-:Y:S05]  /*6010*/  BSYNC B0 ;  /* 0x0000000000007941 */ /* 0x000fea0003800000 */
.L_x_686:
[----:B------:R-:W0:Y:S02]  /*6020*/  LDGDEPBAR ;  /* 0x00000000000079af */ /* 0x000e240000000000 */
.L_x_685:
[----:B------:R-:W-:Y:S01]  /*6030*/  FMNMX.FTZ R10, R3, R6, !PT ;  /* 0x00000006030a7209 */ /* 0x000fe20007810000 */
        /* <DEDUP_REMOVED lines=51> */
[----:B------:R-:W-:Y:S02]  /*6370*/  FFMA.FTZ R111, R13, c[0x0][0x23c], -R170 ;  /* 0x00008f000d6f7a23 */ /* 0x000fe400000108aa */
[----:B------:R-:W-:Y:S01]  /*6380*/  FADD.FTZ R6, R3, -R6 ;  /* 0x8000000603067221 */ /* 0x000fe20000010000 */
[----:B------:R-:W-:Y:S01]  /*6390*/  FSEL R3, R108, RZ, P0 ;  /* 0x000000ff6c037208 */ /* 0x000fe20000000000 */
[----:B------:R-:W-:Y:S01]  /*63a0*/  FFMA.FTZ R110, R9, c[0x0][0x23c], -R170 ;  /* 0x00008f00096e7a23 */ /* 0x000fe200000108aa */
[----:B------:R-:W-:Y:S01]  /*63b0*/  MUFU.EX2 R115, R115 ;  /* 0x0000007300737308 */ /* 0x000fe20000000800 */
[----:B------:R-:W-:-:S02]  /*63c0*/  FMUL.FTZ R117, R6, c[0x0][0x23c] ;  /* 0x00008f0006757a20 */ /* 0x000fc40000410000 */
[----:B------:R-:W-:Y:S02]  /*63d0*/  FADD.FTZ R3, R2, -R3 ;  /* 0x8000000302037221 */ /* 0x000fe40000010000 */
[--C-:B------:R-:W-:Y:S02]  /*63e0*/  FFMA.FTZ R107, R5, c[0x0][0x23c], -R113.reuse ;  /* 0x00008f00056b7a23 */ /* 0x100fe40000010871 */
[----:B------:R-:W-:Y:S01]  /*63f0*/  FMUL.FTZ R126, R3, c[0x0][0x23c] ;  /* 0x00008f00037e7a20 */ /* 0x000fe20000410000 */
[----:B------:R-:W1:Y:S01]  /*6400*/  MUFU.EX2 R117, R117 ;  /* 0x0000007500757308 */ /* 0x000e620000000800 */
[--C-:B------:R-:W-:Y:S02]  /*6410*/  FFMA.FTZ R112, R8, c[0x0][0x23c], -R113.reuse ;  /* 0x00008f0008707a23 */ /* 0x100fe40000010871 */
[--C-:B------:R-:W-:Y:S01]  /*6420*/  FFMA.FTZ R3, R176, c[0x0][0x23c], -R113.reuse ;  /* 0x00008f00b0037a23 */ /* 0x100fe20000010871 */
[----:B------:R-:W2:Y:S01]  /*6430*/  LDSM.16.MT88.4 R8, [R140+0x8000] ;  /* 0x008000008c08783b */ /* 0x000ea20000004200 */
[----:B------:R-:W-:-:S02]  /*6440*/  FFMA.FTZ R2, R4, c[0x0][0x23c], -R113 ;  /* 0x00008f0004027a23 */ /* 0x000fc40000010871 */
[--C-:B------:R-:W-:Y:S01]  /*6450*/  FFMA.FTZ R180, R171, c[0x0][0x23c], -R170.reuse ;  /* 0x00008f00abb47a23 */ /* 0x100fe200000108aa */
[----:B------:R-:W3:Y:S01]  /*6460*/  MUFU.EX2 R126, R126 ;  /* 0x0000007e007e7308 */ /* 0x000ee20000000800 */
[--C-:B------:R-:W-:Y:S02]  /*6470*/  FFMA.FTZ R175, R169, c[0x0][0x23c], -R170.reuse ;  /* 0x00008f00a9af7a23 */ /* 0x100fe400000108aa */
[--C-:B------:R-:W-:Y:S02]  /*6480*/  FFMA.FTZ R176, R173, c[0x0][0x23c], -R170.reuse ;  /* 0x00008f00adb07a23 */ /* 0x100fe400000108aa */
[----:B------:R-:W-:Y:S02]  /*6490*/  FFMA.FTZ R178, R174, c[0x0][0x23c], -R113 ;  /* 0x00008f00aeb27a23 */ /* 0x000fe40000010871 */
[----:B------:R-:W-:Y:S01]  /*64a0*/  FFMA.FTZ R171, R181, c[0x0][0x23c], -R170 ;  /* 0x00008f00b5ab7a23 */ /* 0x000fe200000108aa */
[----:B------:R-:W4:Y:S01]  /*64b0*/  MUFU.EX2 R114, R114 ;  /* 0x0000007200727308 */ /* 0x000f220000000800 */
[----:B-1----:R-:W-:-:S02]  /*64c0*/  FMUL.FTZ R4, R96, R117 ;  /* 0x0000007560047220 */ /* 0x002fc40000410000 */
[-C--:B------:R-:W-:Y:S02]  /*64d0*/  FMUL.FTZ R5, R97, R117.reuse ;  /* 0x0000007561057220 */ /* 0x080fe40000410000 */
[-C--:B------:R-:W-:Y:S02]  /*64e0*/  FMUL.FTZ R20, R44, R117.reuse ;  /* 0x000000752c147220 */ /* 0x080fe40000410000 */
[----:B------:R-:W-:Y:S01]  /*64f0*/  FMUL.FTZ R21, R45, R117 ;  /* 0x000000752d157220 */ /* 0x000fe20000410000 */
[----:B------:R-:W-:Y:S01]  /*6500*/  MUFU.EX2 R111, R111 ;  /* 0x0000006f006f7308 */ /* 0x000fe20000000800 */
[-C--:B---3--:R-:W-:Y:S02]  /*6510*/  FMUL.FTZ R6, R98, R126.reuse ;  /* 0x0000007e62067220 */ /* 0x088fe40000410000 */
[-C--:B------:R-:W-:Y:S02]  /*6520*/  FMUL.FTZ R7, R99, R126.reuse ;  /* 0x0000007e63077220 */ /* 0x080fe40000410000 */
[----:B------:R-:W-:-:S02]  /*6530*/  FMUL.FTZ R22, R46, R126 ;  /* 0x0000007e2e167220 */ /* 0x000fc40000410000 */
[-C--:B------:R-:W-:Y:S01]  /*6540*/  FMUL.FTZ R23, R47, R126.reuse ;  /* 0x0000007e2f177220 */ /* 0x080fe20000410000 */
[----:B------:R-:W1:Y:S01]  /*6550*/  MUFU.EX2 R110, R110 ;  /* 0x0000006e006e7308 */ /* 0x000e620000000800 */
[----:B----4-:R-:W-:Y:S01]  /*6560*/  F2FP.PACK_AB R96, R114, R115 ;  /* 0x000000737260723e */ /* 0x010fe200000000ff */
[-C--:B------:R-:W-:Y:S02]  /*6570*/  FMUL.FTZ R48, R48, R117.reuse ;  /* 0x0000007530307220 */ /* 0x080fe40000410000 */
[----:B------:R-:W-:Y:S02]  /*6580*/  FMUL.FTZ R49, R49, R117 ;  /* 0x0000007531317220 */ /* 0x000fe40000410000 */
[-C--:B------:R-:W-:Y:S02]  /*6590*/  FMUL.FTZ R50, R50, R126.reuse ;  /* 0x0000007e32327220 */ /* 0x080fe40000410000 */
[----:B------:R-:W-:Y:S01]  /*65a0*/  MUFU.EX2 R107, R107 ;  /* 0x0000006b006b7308 */ /* 0x000fe20000000800 */
[----:B------:R-:W-:-:S02]  /*65b0*/  FMUL.FTZ R51, R51, R126 ;  /* 0x0000007e33337220 */ /* 0x000fc40000410000 */
[-C--:B------:R-:W-:Y:S02]  /*65c0*/  FMUL.FTZ R44, R68, R117.reuse ;  /* 0x00000075442c7220 */ /* 0x080fe40000410000 */
[----:B------:R-:W-:Y:S02]  /*65d0*/  FMUL.FTZ R45, R69, R117 ;  /* 0x00000075452d7220 */ /* 0x000fe40000410000 */
[-C--:B------:R-:W-:Y:S01]  /*65e0*/  FMUL.FTZ R46, R70, R126.reuse ;  /* 0x0000007e462e7220 */ /* 0x080fe20000410000 */
[----:B------:R-:W3:Y:S01]  /*65f0*/  MUFU.EX2 R112, R112 ;  /* 0x0000007000707308 */ /* 0x000ee20000000800 */
[----:B-1----:R-:W-:Y:S01]  /*6600*/  F2FP.PACK_AB R98, R110, R111 ;  /* 0x0000006f6e62723e */ /* 0x002fe200000000ff */
[----:B------:R-:W-:Y:S02]  /*6610*/  FMUL.FTZ R47, R71, R126 ;  /* 0x0000007e472f7220 */ /* 0x000fe40000410000 */
[-C--:B------:R-:W-:Y:S02]  /*6620*/  FMUL.FTZ R72, R72, R117.reuse ;  /* 0x0000007548487220 */ /* 0x080fe40000410000 */
[----:B------:R-:W-:-:S02]  /*6630*/  FMUL.FTZ R73, R73, R117 ;  /* 0x0000007549497220 */ /* 0x000fc40000410000 */
[----:B------:R-:W-:Y:S01]  /*6640*/  MUFU.EX2 R3, R3 ;  /* 0x0000000300037308 */ /* 0x000fe20000000800 */
[-C--:B------:R-:W-:Y:S02]  /*6650*/  FMUL.FTZ R74, R74, R126.reuse ;  /* 0x0000007e4a4a7220 */ /* 0x080fe40000410000 */
[-C--:B------:R-:W-:Y:S02]  /*6660*/  FMUL.FTZ R75, R75, R126.reuse ;  /* 0x0000007e4b4b7220 */ /* 0x080fe40000410000 */
[-C--:B------:R-:W-:Y:S02]  /*6670*/  FMUL.FTZ R28, R52, R117.reuse ;  /* 0x00000075341c7220 */ /* 0x080fe40000410000 */
[----:B------:R-:W-:Y:S01]  /*6680*/  FMUL.FTZ R29, R53, R117 ;  /* 0x00000075351d7220 */ /* 0x000fe20000410000 */
[----:B------:R-:W1:Y:S01]  /*6690*/  MUFU.EX2 R2, R2 ;  /* 0x0000000200027308 */ /* 0x000e620000000800 */
[----:B---3--:R-:W-:Y:S01]  /*66a0*/  F2FP.PACK_AB R97, R112, R107 ;  /* 0x0000006b7061723e */ /* 0x008fe200000000ff */
[----:B------:R-:W-:-:S02]  /*66b0*/  FMUL.FTZ R30, R54, R126 ;  /* 0x0000007e361e7220 */ /* 0x000fc40000410000 */
[-C--:B------:R-:W-:Y:S02]  /*66c0*/  FMUL.FTZ R31, R55, R126.reuse ;  /* 0x0000007e371f7220 */ /* 0x080fe40000410000 */
[-C--:B------:R-:W-:Y:S02]  /*66d0*/  FMUL.FTZ R52, R76, R117.reuse ;  /* 0x000000754c347220 */ /* 0x080fe40000410000 */
[-C--:B------:R-:W-:Y:S01]  /*66e0*/  FMUL.FTZ R53, R77, R117.reuse ;  /* 0x000000754d357220 */ /* 0x080fe20000410000 */
[----:B------:R-:W-:Y:S01]  /*66f0*/  MUFU.EX2 R180, R180 ;  /* 0x000000b400b47308 */ /* 0x000fe20000000800 */
[-C--:B------:R-:W-:Y:S02]  /*6700*/  FMUL.FTZ R54, R78, R126.reuse ;  /* 0x0000007e4e367220 */ /* 0x080fe40000410000 */
[-C--:B------:R-:W-:Y:S02]  /*6710*/  FMUL.FTZ R55, R79, R126.reuse ;  /* 0x0000007e4f377220 */ /* 0x080fe40000410000 */
[----:B------:R-:W-:Y:S01]  /*6720*/  LDSM.16.MT88.4 R76, [R140+0x8800] ;  /* 0x008800008c4c783b */ /* 0x000fe20000004200 */
[----:B------:R-:W-:Y:S01]  /*6730*/  FMUL.FTZ R12, R36, R117 ;  /* 0x00000075240c7220 */ /* 0x000fe20000410000 */
        /* <DEDUP_REMOVED lines=13> */
[-C--:B------:R-:W-:Y:S01]  /*6810*/  FMUL.FTZ R40, R40, R117.reuse ;  /* 0x0000007528287220 */ /* 0x080fe20000410000 */
[----:B-1----:R-:W-:Y:S01]  /*6820*/  F2FP.PACK_AB R68, R175, R180 ;  /* 0x000000b4af44723e */ /* 0x002fe200000000ff */
[----:B------:R-:W-:Y:S01]  /*6830*/  FMUL.FTZ R41, R41, R117 ;  /* 0x0000007529297220 */ /* 0x000fe20000410000 */
[----:B------:R-:W1:Y:S01]  /*6840*/  MUFU.EX2 R171, R171 ;  /* 0x000000ab00ab7308 */ /* 0x000e620000000800 */
[----:B------:R-:W-:-:S02]  /*6850*/  FMUL.FTZ R42, R42, R126 ;  /* 0x0000007e2a2a7220 */ /* 0x000fc40000410000 */
[----:B------:R-:W-:Y:S01]  /*6860*/  FMUL.FTZ R43, R43, R126 ;  /* 0x0000007e2b2b7220 */ /* 0x000fe20000410000 */
[C---:B--2---:R-:W-:Y:S01]  /*6870*/  HMMA.16816.F32 R4, R96.reuse, R8, R4 ;  /* 0x000000086004723c */ /* 0x044fe20000001804 */
[--C-:B------:R-:W-:Y:S02]  /*6880*/  FFMA.FTZ R173, R188, c[0x0][0x23c], -R113.reuse ;  /* 0x00008f00bcad7a23 */ /* 0x100fe40000010871 */
[--C-:B------:R-:W-:Y:S01]  /*6890*/  FFMA.FTZ R174, R190, c[0x0][0x23c], -R113.reuse ;  /* 0x00008f00beae7a23 */ /* 0x100fe20000010871 */
[----:B------:R-:W-:Y:S01]  /*68a0*/  MUFU.EX2 R178, R178 ;  /* 0x000000b200b27308 */ /* 0x000fe20000000800 */
[----:B------:R-:W-:Y:S02]  /*68b0*/  FFMA.FTZ R169, R186, c[0x0][0x23c], -R113 ;  /* 0x00008f00baa97a23 */ /* 0x000fe40000010871 */
[-C--:B------:R-:W-:Y:S01]  /*68c0*/  FMUL.FTZ R56, R56, R117.reuse ;  /* 0x0000007538387220 */ /* 0x080fe20000410000 */
[----:B------:R-:W-:Y:S01]  /*68d0*/  HMMA.16816.F32 R12, R96, R16, R12 ;  /* 0x00000010600c723c */ /* 0x000fe2000000180c */
[----:B------:R-:W-:-:S02]  /*68e0*/  FMUL.FTZ R57, R57, R117 ;  /* 0x0000007539397220 */ /* 0x000fc40000410000 */
[----:B------:R-:W-:Y:S01]  /*68f0*/  FMUL.FTZ R58, R58, R126 ;  /* 0x0000007e3a3a7220 */ /* 0x000fe20000410000 */
[----:B------:R-:W2:Y:S01]  /*6900*/  MUFU.EX2 R173, R173 ;  /* 0x000000ad00ad7308 */ /* 0x000ea20000000800 */
[----:B-1----:R-:W-:Y:S01]  /*6910*/  F2FP.PACK_AB R70, R171, R176 ;  /* 0x000000b0ab46723e */ /* 0x002fe200000000ff */
[-C--:B------:R-:W-:Y:S02]  /*6920*/  FMUL.FTZ R59, R59, R126.reuse ;  /* 0x0000007e3b3b7220 */ /* 0x080fe40000410000 */
[----:B------:R-:W-:Y:S01]  /*6930*/  HMMA.16816.F32 R8, R96, R10, R92 ;  /* 0x0000000a6008723c */ /* 0x000fe2000000185c */
[-C--:B------:R-:W-:Y:S01]  /*6940*/  FMUL.FTZ R36, R60, R117.reuse ;  /* 0x000000753c247220 */ /* 0x080fe20000410000 */
[----:B------:R-:W-:Y:S01]  /*6950*/  LDSM.16.MT88.4 R92, [R140+0x9000] ;  /* 0x009000008c5c783b */ /* 0x000fe20000004200 */
[----:B------:R-:W-:Y:S01]  /*6960*/  FMUL.FTZ R37, R61, R117 ;  /* 0x000000753d257220 */ /* 0x000fe20000410000 */
[----:B------:R-:W-:Y:S01]  /*6970*/  MUFU.EX2 R174, R174 ;  /* 0x000000ae00ae7308 */ /* 0x000fe20000000800 */
[----:B------:R-:W-:-:S02]  /*6980*/  FMUL.FTZ R38, R62, R126 ;  /* 0x0000007e3e267220 */ /* 0x000fc40000410000 */
[----:B------:R-:W-:Y:S01]  /*6990*/  FMUL.FTZ R39, R63, R126 ;  /* 0x0000007e3f277220 */ /* 0x000fe20000410000 */
[C---:B------:R-:W-:Y:S01]  /*69a0*/  HMMA.16816.F32 R16, R96.reuse, R18, R40 ;  /* 0x000000126010723c */ /* 0x040fe20000001828 */
[----:B------:R-:W1:Y:S01]  /*69b0*/  LDSM.16.MT88.4 R40, [R140+0xa000] ;  /* 0x00a000008c28783b */ /* 0x000e620000004200 */
[-C--:B------:R-:W-:Y:S02]  /*69c0*/  FMUL.FTZ R64, R64, R117.reuse ;  /* 0x0000007540407220 */ /* 0x080fe40000410000 */
[----:B------:R-:W4:Y:S01]  /*69d0*/  MUFU.EX2 R169, R169 ;  /* 0x000000a900a97308 */ /* 0x000f220000000800 */
[----:B--2---:R-:W-:Y:S01]  /*69e0*/  F2FP.PACK_AB R69, R173, R178 ;  /* 0x000000b2ad45723e */ /* 0x004fe200000000ff */
[----:B------:R-:W-:Y:S02]  /*69f0*/  FMUL.FTZ R65, R65, R117 ;  /* 0x0000007541417220 */ /* 0x000fe40000410000 */
[----:B---3--:R-:W-:Y:S01]  /*6a00*/  HMMA.16816.F32 R44, R96, R48, R44 ;  /* 0x00000030602c723c */ /* 0x008fe2000000182c */
[----:B------:R-:W-:-:S02]  /*6a10*/  FMUL.FTZ R66, R66, R126 ;  /* 0x0000007e42427220 */ /* 0x000fc40000410000 */
[-C--:B------:R-:W-:Y:S02]  /*6a20*/  FMUL.FTZ R67, R67, R126.reuse ;  /* 0x0000007e43437220 */ /* 0x080fe40000410000 */
[-C--:B------:R-:W-:Y:S02]  /*6a30*/  FMUL.FTZ R60, R88, R117.reuse ;  /* 0x00000075583c7220 */ /* 0x080fe40000410000 */
[-C--:B------:R-:W-:Y:S01]  /*6a40*/  FMUL.FTZ R61, R89, R117.reuse ;  /* 0x00000075593d7220 */ /* 0x080fe20000410000 */
[----:B------:R-:W-:Y:S01]  /*6a50*/  HMMA.16816.F32 R48, R96, R50, R72 ;  /* 0x000000326030723c */ /* 0x000fe20000001848 */
[----:B------:R-:W2:Y:S01]  /*6a60*/  LDSM.16.MT88.4 R72, [R138+0x8800] ;  /* 0x008800008a48783b */ /* 0x000ea20000004200 */
[----:B------:R-:W-:Y:S01]  /*6a70*/  FMUL.FTZ R62, R90, R126 ;  /* 0x0000007e5a3e7220 */ /* 0x000fe20000410000 */
[----:B----4-:R-:W-:Y:S01]  /*6a80*/  F2FP.PACK_AB R71, R169, R174 ;  /* 0x000000aea947723e */ /* 0x010fe200000000ff */
[----:B------:R-:W-:Y:S02]  /*6a90*/  FMUL.FTZ R63, R91, R126 ;  /* 0x0000007e5b3f7220 */ /* 0x000fe40000410000 */
[----:B------:R-:W-:-:S02]  /*6aa0*/  FMUL.FTZ R80, R80, R117 ;  /* 0x0000007550507220 */ /* 0x000fc40000410000 */
[----:B------:R-:W-:Y:S01]  /*6ab0*/  HMMA.16816.F32 R28, R96, R32, R28 ;  /* 0x00000020601c723c */ /* 0x000fe2000000181c */
[-C--:B------:R-:W-:Y:S02]  /*6ac0*/  FMUL.FTZ R81, R81, R117.reuse ;  /* 0x0000007551517220 */ /* 0x080fe40000410000 */
[-C--:B------:R-:W-:Y:S02]  /*6ad0*/  FMUL.FTZ R82, R82, R126.reuse ;  /* 0x0000007e52527220 */ /* 0x080fe40000410000 */
[-C--:B------:R-:W-:Y:S02]  /*6ae0*/  FMUL.FTZ R83, R83, R126.reuse ;  /* 0x0000007e53537220 */ /* 0x080fe40000410000 */
[-C--:B------:R-:W-:Y:S01]  /*6af0*/  FMUL.FTZ R84, R84, R117.reuse ;  /* 0x0000007554547220 */ /* 0x080fe20000410000 */
[----:B------:R-:W-:Y:S01]  /*6b00*/  HMMA.16816.F32 R4, R68, R76, R4 ;  /* 0x0000004c4404723c */ /* 0x000fe20000001804 */
[----:B------:R-:W-:Y:S02]  /*6b10*/  FMUL.FTZ R85, R85, R117 ;  /* 0x0000007555557220 */ /* 0x000fe40000410000 */
[----:B------:R-:W-:-:S02]  /*6b20*/  FMUL.FTZ R86, R86, R126 ;  /* 0x0000007e56567220 */ /* 0x000fc40000410000 */
[----:B------:R-:W-:Y:S02]  /*6b30*/  FMUL.FTZ R87, R87, R126 ;  /* 0x0000007e57577220 */ /* 0x000fe40000410000 */
[--C-:B------:R-:W-:Y:S01]  /*6b40*/  FFMA.FTZ R186, R177, c[0x0][0x23c], -R170.reuse ;  /* 0x00008f00b1ba7a23 */ /* 0x100fe200000108aa */
[----:B------:R-:W-:Y:S01]  /*6b50*/  HMMA.16816.F32 R8, R68, R78, R8 ;  /* 0x0000004e4408723c */ /* 0x000fe20000001808 */
[----:B------:R-:W3:Y:S01]  /*6b60*/  LDSM.16.MT88.4 R76, [R137+0x8800] ;  /* 0x00880000894c783b */ /* 0x000ee20000004200 */
[----:B------:R-:W-:Y:S02]  /*6b70*/  FFMA.FTZ R190, R182, c[0x0][0x23c], -R113 ;  /* 0x00008f00b6be7a23 */ /* 0x000fe40000010871 */
[--C-:B------:R-:W-:Y:S01]  /*6b80*/  FFMA.FTZ R181, R101, c[0x0][0x23c], -R170.reuse ;  /* 0x00008f0065b57a23 */ /* 0x100fe200000108aa */
[----:B------:R-:W-:Y:S01]  /*6b90*/  MUFU.EX2 R186, R186 ;  /* 0x000000ba00ba7308 */ /* 0x000fe20000000800 */
[--C-:B------:R-:W-:Y:S02]  /*6ba0*/  FFMA.FTZ R188, R103, c[0x0][0x23c], -R170.reuse ;  /* 0x00008f0067bc7a23 */ /* 0x100fe400000108aa */
[----:B------:R-:W-:Y:S01]  /*6bb0*/  HMMA.16816.F32 R32, R96, R34, R56 ;  /* 0x000000226020723c */ /* 0x000fe20000001838 */
[----:B------:R-:W4:Y:S01]  /*6bc0*/  LDSM.16.MT88.4 R56, [R137+0xa000] ;  /* 0x00a000008938783b */ /* 0x000f220000004200 */
[----:B------:R-:W-:-:S02]  /*6bd0*/  FFMA.FTZ R179, R179, c[0x0][0x23c], -R170 ;  /* 0x00008f00b3b37a23 */ /* 0x000fc400000108aa */
[--C-:B------:R-:W-:Y:S01]  /*6be0*/  FFMA.FTZ R183, R102, c[0x0][0x23c], -R113.reuse ;  /* 0x00008f0066b77a23 */ /* 0x100fe20000010871 */
[----:B------:R-:W-:Y:S01]  /*6bf0*/  MUFU.EX2 R181, R181 ;  /* 0x000000b500b57308 */ /* 0x000fe20000000800 */
[--C-:B------:R-:W-:Y:S02]  /*6c00*/  FFMA.FTZ R177, R184, c[0x0][0x23c], -R113.reuse ;  /* 0x00008f00b8b17a23 */ /* 0x100fe40000010871 */
[----:B-1----:R-:W-:Y:S01]  /*6c10*/  HMMA.16816.F32 R36, R96, R40, R36 ;  /* 0x000000286024723c */ /* 0x002fe20000001824 */
[----:B------:R-:W-:Y:S02]  /*6c20*/  FFMA.FTZ R182, R100, c[0x0][0x23c], -R113 ;  /* 0x00008f0064b67a23 */ /* 0x000fe40000010871 */
[--C-:B------:R-:W-:Y:S01]  /*6c30*/  FFMA.FTZ R184, R104, c[0x0][0x23c], -R170.reuse ;  /* 0x00008f0068b87a23 */ /* 0x100fe200000108aa */
[----:B------:R-:W-:Y:S01]  /*6c40*/  LDSM.16.MT88.4 R100, [R136+0xb000] ;  /* 0x00b000008864783b */ /* 0x000fe20000004200 */
[----:B------:R-:W-:Y:S01]  /*6c50*/  MUFU.EX2 R188, R188 ;  /* 0x000000bc00bc7308 */ /* 0x000fe20000000800 */
[----:B------:R-:W-:-:S02]  /*6c60*/  FFMA.FTZ R125, R125, c[0x0][0x23c], -R170 ;  /* 0x00008f007d7d7a23 */ /* 0x000fc400000108aa */
[C---:B--2---:R-:W-:Y:S01]  /*6c70*/  HMMA.16816.F32 R12, R68.reuse, R72, R12 ;  /* 0x00000048440c723c */ /* 0x044fe2000000180c */
[--C-:B------:R-:W-:Y:S02]  /*6c80*/  FFMA.FTZ R123, R123, c[0x0][0x23c], -R170.reuse ;  /* 0x00008f007b7b7a23 */ /* 0x100fe400000108aa */
[----:B------:R-:W-:Y:S02]  /*6c90*/  FFMA.FTZ R170, R127, c[0x0][0x23c], -R170 ;  /* 0x00008f007faa7a23 */ /* 0x000fe400000108aa */
[----:B------:R-:W-:Y:S01]  /*6ca0*/  MUFU.EX2 R179, R179 ;  /* 0x000000b300b37308 */ /* 0x000fe20000000800 */
[--C-:B------:R-:W-:Y:S02]  /*6cb0*/  FFMA.FTZ R192, R124, c[0x0][0x23c], -R113.reuse ;  /* 0x00008f007cc07a23 */ /* 0x100fe40000010871 */
[----:B------:R-:W-:Y:S01]  /*6cc0*/  HMMA.16816.F32 R16, R68, R74, R16 ;  /* 0x0000004a4410723c */ /* 0x000fe20000001810 */
[----:B------:R-:W1:Y:S01]  /*6cd0*/  LDSM.16.MT88.4 R72, [R136+0x8800] ;  /* 0x008800008848783b */ /* 0x000e620000004200 */
[----:B------:R-:W-:-:S02]  /*6ce0*/  FFMA.FTZ R127, R106, c[0x0][0x23c], -R113 ;  /* 0x00008f006a7f7a23 */ /* 0x000fc40000010871 */
[--C-:B------:R-:W-:Y:S01]  /*6cf0*/  FFMA.FTZ R124, R168, c[0x0][0x23c], -R113.reuse ;  /* 0x00008f00a87c7a23 */ /* 0x100fe20000010871 */
[----:B------:R-:W-:Y:S01]  /*6d00*/  MUFU.EX2 R183, R183 ;  /* 0x000000b700b77308 */ /* 0x000fe20000000800 */
[----:B------:R-:W-:Y:S01]  /*6d10*/  FFMA.FTZ R113, R105, c[0x0][0x23c], -R113 ;  /* 0x00008f0069717a23 */ /* 0x000fe20000010871 */
[----:B------:R-:W-:Y:S01]  /*6d20*/  @P2 IADD3 R168, R116, -0x3, RZ ;  /* 0xfffffffd74a82810 */ /* 0x000fe20007ffe0ff */
[----:B------:R-:W-:Y:S01]  /*6d30*/  HMMA.16816.F32 R40, R96, R42, R64 ;  /* 0x0000002a6028723c */ /* 0x000fe20000001840 */
[----:B------:R-:W2:Y:S01]  /*6d40*/  LDSM.16.MT88.4 R64, [R136+0xa000] ;  /* 0x00a000008840783b */ /* 0x000ea20000004200 */
[----:B------:R-:W-:Y:S02]  /*6d50*/  FFMA.FTZ R161, R161, R126, R107 ;  /* 0x0000007ea1a17223 */ /* 0x000fe4000001006b */
[----:B------:R-:W-:Y:S01]  /*6d60*/  FFMA.FTZ R115, R172, R117, R115 ;  /* 0x00000075ac737223 */ /* 0x000fe20000010073 */
[----:B------:R-:W-:Y:S01]  /*6d70*/  MUFU.EX2 R190, R190 ;  /* 0x000000be00be7308 */ /* 0x000fe20000000800 */
[----:B------:R-:W-:-:S02]  /*6d80*/  FADD.FTZ R112, R112, R161 ;  /* 0x000000a170707221 */ /* 0x000fc40000010000 */
[----:B---3--:R-:W-:Y:S01]  /*6d90*/  HMMA.16816.F32 R20, R68, R76, R20 ;  /* 0x0000004c4414723c */ /* 0x008fe20000001814 */
[----:B------:R-:W-:-:S04]  /*6da0*/  FADD.FTZ R114, R114, R115 ;  /* 0x0000007372727221 */ /* 0x000fc80000010000 */
[----:B------:R-:W-:Y:S01]  /*6db0*/  MUFU.EX2 R177, R177 ;  /* 0x000000b100b17308 */ /* 0x000fe20000000800 */
[----:B------:R-:W-:Y:S02]  /*6dc0*/  FADD.FTZ R111, R111, R114 ;  /* 0x000000726f6f7221 */ /* 0x000fe40000010000 */
[----:B------:R-:W-:Y:S01]  /*6dd0*/  HMMA.16816.F32 R24, R68, R78, R24 ;  /* 0x0000004e4418723c */ /* 0x000fe20000001818 */
[----:B------:R-:W3:Y:S04]  /*6de0*/  LDSM.16.MT88.4 R76, [R140+0xa800] ;  /* 0x00a800008c4c783b */ /* 0x000ee80000004200 */
[----:B------:R-:W-:Y:S03]  /*6df0*/  MUFU.EX2 R182, R182 ;  /* 0x000000b600b67308 */ /* 0x000fe60000000800 */
[C---:B----4-:R-:W-:Y:S05]  /*6e00*/  HMMA.16816.F32 R52, R96.reuse, R56, R52 ;  /* 0x000000386034723c */ /* 0x050fea0000001834 */
[----:B------:R-:W-:Y:S03]  /*6e10*/  MUFU.EX2 R184, R184 ;  /* 0x000000b800b87308 */ /* 0x000fe60000000800 */
[----:B------:R-:W-:Y:S01]  /*6e20*/  HMMA.16816.F32 R56, R96, R58, R80 ;  /* 0x0000003a6038723c */ /* 0x000fe20000001850 */
[----:B------:R-:W-:Y:S04]  /*6e30*/  LDSM.16.MT88.4 R80, [R137+0xb000] ;  /* 0x00b000008950783b */ /* 0x000fe80000004200 */
[----:B------:R-:W4:Y:S03]  /*6e40*/  MUFU.EX2 R125, R125 ;  /* 0x0000007d007d7308 */ /* 0x000f260000000800 */
[C---:B-1----:R-:W-:Y:S05]  /*6e50*/  HMMA.16816.F32 R28, R68.reuse, R72, R28 ;  /* 0x00000048441c723c */ /* 0x042fea000000181c */
[----:B------:R-:W-:Y:S03]  /*6e60*/  MUFU.EX2 R123, R123 ;  /* 0x0000007b007b7308 */ /* 0x000fe60000000800 */
[----:B------:R-:W-:Y:S01]  /*6e70*/  HMMA.16816.F32 R32, R68, R74, R32 ;  /* 0x0000004a4420723c */ /* 0x000fe20000001820 */
[----:B------:R-:W1:Y:S04]  /*6e80*/  LDSM.16.MT88.4 R72, [R138+0xa800] ;  /* 0x00a800008a48783b */ /* 0x000e680000004200 */
[----:B------:R-:W5:Y:S01]  /*6e90*/  MUFU.EX2 R170, R170 ;  /* 0x000000aa00aa7308 */ /* 0x000f620000000800 */
[----:B----4-:R-:W-:-:S02]  /*6ea0*/  F2FP.PACK_AB R104, R125, R184 ;  /* 0x000000b87d68723e */ /* 0x010fc400000000ff */
[----:B--2---:R-:W-:Y:S05]  /*6eb0*/  HMMA.16816.F32 R60, R96, R64, R60 ;  /* 0x00000040603c723c */ /* 0x004fea000000183c */
[----:B------:R-:W-:Y:S03]  /*6ec0*/  MUFU.EX2 R127, R127 ;  /* 0x0000007f007f7308 */ /* 0x000fe60000000800 */
[----:B---3--:R-:W-:Y:S05]  /*6ed0*/  HMMA.16816.F32 R36, R68, R76, R36 ;  /* 0x0000004c4424723c */ /* 0x008fea0000001824 */
[----:B------:R-:W2:Y:S01]  /*6ee0*/  MUFU.EX2 R192, R192 ;  /* 0x000000c000c07308 */ /* 0x000ea20000000800 */
[----:B-----5:R-:W-:-:S02]  /*6ef0*/  F2FP.PACK_AB R106, R170, R123 ;  /* 0x0000007baa6a723e */ /* 0x020fc400000000ff */
[----:B------:R-:W-:Y:S01]  /*6f00*/  HMMA.16816.F32 R40, R68, R78, R40 ;  /* 0x0000004e4428723c */ /* 0x000fe20000001828 */
[----:B------:R-:W3:Y:S04]  /*6f10*/  LDSM.16.MT88.4 R76, [R137+0xa800] ;  /* 0x00a80000894c783b */ /* 0x000ee80000004200 */
[----:B------:R-:W-:Y:S03]  /*6f20*/  MUFU.EX2 R124, R124 ;  /* 0x0000007c007c7308 */ /* 0x000fe60000000800 */
[----:B------:R-:W-:Y:S05]  /*6f30*/  HMMA.16816.F32 R64, R96, R66, R84 ;  /* 0x000000426040723c */ /* 0x000fea0000001854 */
[----:B------:R-:W4:Y:S01]  /*6f40*/  MUFU.EX2 R113, R113 ;  /* 0x0000007100717308 */ /* 0x000f220000000800 */
[----:B--2---:R-:W-:-:S02]  /*6f50*/  F2FP.PACK_AB R105, R192, R127 ;  /* 0x0000007fc069723e */ /* 0x004fc400000000ff */
[C---:B-1----:R-:W-:Y:S08]  /*6f60*/  HMMA.16816.F32 R44, R68.reuse, R72, R44 ;  /* 0x00000048442c723c */ /* 0x042ff0000000182c */
[----:B------:R-:W-:Y:S01]  /*6f70*/  HMMA.16816.F32 R48, R68, R74, R48 ;  /* 0x0000004a4430723c */ /* 0x000fe20000001830 */
[----:B------:R-:W1:Y:S01]  /*6f80*/  LDSM.16.MT88.4 R72, [R136+0xa800] ;  /* 0x00a800008848783b */ /* 0x000e620000004200 */
[----:B----4-:R-:W-:-:S06]  /*6f90*/  F2FP.PACK_AB R107, R113, R124 ;  /* 0x0000007c716b723e */ /* 0x010fcc00000000ff */
[C---:B---3--:R-:W-:Y:S08]  /*6fa0*/  HMMA.16816.F32 R52, R68.reuse, R76, R52 ;  /* 0x0000004c4434723c */ /* 0x048ff00000001834 */
[C---:B------:R-:W-:Y:S08]  /*6fb0*/  HMMA.16816.F32 R56, R68.reuse, R78, R56 ;  /* 0x0000004e4438723c */ /* 0x040ff00000001838 */
[C---:B-1----:R-:W-:Y:S08]  /*6fc0*/  HMMA.16816.F32 R60, R68.reuse, R72, R60 ;  /* 0x00000048443c723c */ /* 0x042ff0000000183c */
[----:B------:R-:W-:Y:S01]  /*6fd0*/  HMMA.16816.F32 R64, R68, R74, R64 ;  /* 0x0000004a4440723c */ /* 0x000fe20000001840 */
[----:B------:R-:W1:Y:S06]  /*6fe0*/  LDSM.16.MT88.4 R72, [R138+0x9000] ;  /* 0x009000008a48783b */ /* 0x000e6c0000004200 */
[----:B------:R-:W-:-:S02]  /*6ff0*/  F2FP.PACK_AB R68, R188, R181 ;  /* 0x000000b5bc44723e */ /* 0x000fc400000000ff */
[----:B------:R-:W-:Y:S02]  /*7000*/  F2FP.PACK_AB R69, R190, R183 ;  /* 0x000000b7be45723e */ /* 0x000fe400000000ff */
[----:B------:R-:W-:Y:S02]  /*7010*/  F2FP.PACK_AB R70, R186, R179 ;  /* 0x000000b3ba46723e */ /* 0x000fe400000000ff */
[----:B------:R-:W-:-:S07]  /*7020*/  F2FP.PACK_AB R71, R182, R177 ;  /* 0x000000b1b647723e */ /* 0x000fce00000000ff */
[C---:B------:R-:W-:Y:S01]  /*7030*/  HMMA.16816.F32 R96, R68.reuse, R92, R4 ;  /* 0x0000005c4460723c */ /* 0x040fe20000001804 */
[----:B------:R-:W2:Y:S07]  /*7040*/  LDSM.16.MT88.4 R4, [R136+0x9000] ;  /* 0x009000008804783b */ /* 0x000eae0000004200 */
[C---:B------:R-:W-:Y:S01]  /*7050*/  HMMA.16816.F32 R92, R68.reuse, R94, R8 ;  /* 0x0000005e445c723c */ /* 0x040fe20000001808 */
[----:B------:R-:W3:Y:S07]  /*7060*/  LDSM.16.MT88.4 R8, [R137+0x9000] ;  /* 0x009000008908783b */ /* 0x000eee0000004200 */
[C---:B------:R-:W-:Y:S08]  /*7070*/  HMMA.16816.F32 R88, R68.reuse, R100, R60 ;  /* 0x000000644458723c */ /* 0x040ff0000000183c */
[C---:B-1----:R-:W-:Y:S08]  /*7080*/  HMMA.16816.F32 R84, R68.reuse, R72, R12 ;  /* 0x000000484454723c */ /* 0x042ff0000000180c */
[C---:B------:R-:W-:Y:S01]  /*7090*/  HMMA.16816.F32 R16, R68.reuse, R74, R16 ;  /* 0x0000004a4410723c */ /* 0x040fe20000001810 */
[----:B------:R-:W1:Y:S07]  /*70a0*/  LDSM.16.MT88.4 R72, [R138+0xb000] ;  /* 0x00b000008a48783b */ /* 0x000e6e0000004200 */
[C---:B------:R-:W-:Y:S01]  /*70b0*/  HMMA.16816.F32 R100, R68.reuse, R102, R64 ;  /* 0x000000664464723c */ /* 0x040fe20000001840 */
[----:B------:R-:W-:Y:S07]  /*70c0*/  LDSM.16.MT88.4 R64, [R140+0xb800] ;  /* 0x00b800008c40783b */ /* 0x000fee0000004200 */
[C---:B--2---:R-:W-:Y:S08]  /*70d0*/  HMMA.16816.F32 R28, R68.reuse, R4, R28 ;  /* 0x00000004441c723c */ /* 0x044ff0000000181c */
[C---:B---3--:R-:W-:Y:S08]  /*70e0*/  HMMA.16816.F32 R20, R68.reuse, R8, R20 ;  /* 0x000000084414723c */ /* 0x048ff00000001814 */
[C---:B------:R-:W-:Y:S01]  /*70f0*/  HMMA.16816.F32 R24, R68.reuse, R10, R24 ;  /* 0x0000000a4418723c */ /* 0x040fe20000001818 */
[----:B------:R-:W2:Y:S07]  /*7100*/  LDSM.16.MT88.4 R8, [R140+0xb000] ;  /* 0x00b000008c08783b */ /* 0x000eae0000004200 */
[C---:B------:R-:W-:Y:S08]  /*7110*/  HMMA.16816.F32 R32, R68.reuse, R6, R32 ;  /* 0x000000064420723c */ /* 0x040ff00000001820 */
[C---:B-1----:R-:W-:Y:S08]  /*7120*/  HMMA.16816.F32 R4, R68.reuse, R72, R44 ;  /* 0x000000484404723c */ /* 0x042ff0000000182c */
[C---:B------:R-:W-:Y:S08]  /*7130*/  HMMA.16816.F32 R76, R68.reuse, R80, R52 ;  /* 0x00000050444c723c */ /* 0x040ff00000001834 */
[C---:B------:R-:W-:Y:S01]  /*7140*/  HMMA.16816.F32 R72, R68.reuse, R74, R48 ;  /* 0x0000004a4448723c */ /* 0x040fe20000001830 */
[----:B------:R-:W1:Y:S07]  /*7150*/  LDSM.16.MT88.4 R48, [R137+0x9800] ;  /* 0x009800008930783b */ /* 0x000e6e0000004200 */
[C---:B------:R-:W-:Y:S01]  /*7160*/  HMMA.16816.F32 R80, R68.reuse, R82, R56 ;  /* 0x000000524450723c */ /* 0x040fe20000001838 */
[----:B------:R-:W-:Y:S07]  /*7170*/  LDSM.16.MT88.4 R56, [R136+0x9800] ;  /* 0x009800008838783b */ /* 0x000fee0000004200 */
[C---:B--2---:R-:W-:Y:S01]  /*7180*/  HMMA.16816.F32 R12, R68.reuse, R8, R36 ;  /* 0x00000008440c723c */ /* 0x044fe20000001824 */
[----:B------:R-:W2:Y:S07]  /*7190*/  LDSM.16.MT88.4 R36, [R140+0x9800] ;  /* 0x009800008c24783b */ /* 0x000eae0000004200 */
[----:B------:R-:W-:Y:S01]  /*71a0*/  HMMA.16816.F32 R8, R68, R10, R40 ;  /* 0x0000000a4408723c */ /* 0x000fe20000001828 */
[----:B------:R-:W3:Y:S11]  /*71b0*/  LDSM.16.MT88.4 R40, [R138+0x9800] ;  /* 0x009800008a28783b */ /* 0x000ef60000004200 */
[----:B------:R-:W-:Y:S04]  /*71c0*/  @!UPT UIADD3 URZ, URZ, URZ, URZ ;  /* 0x0000003f3f3ff290 */ /* 0x000fe8000fffe03f */
[C---:B------:R-:W-:Y:S08]  /*71d0*/  HMMA.16816.F32 R60, R104.reuse, R64, R12 ;  /* 0x00000040683c723c */ /* 0x040ff0000000180c */
[C---:B------:R-:W-:Y:S01]  /*71e0*/  HMMA.16816.F32 R64, R104.reuse, R66, R8 ;  /* 0x000000426840723c */ /* 0x040fe20000001808 */
[----:B------:R-:W4:Y:S07]  /*71f0*/  LDSM.16.MT88.4 R8, [R137+0xb800] ;  /* 0x00b800008908783b */ /* 0x000f2e0000004200 */
[C---:B-1----:R-:W-:Y:S08]  /*7200*/  HMMA.16816.F32 R44, R104.reuse, R48, R20 ;  /* 0x00000030682c723c */ /* 0x042ff00000001814 */
[C---:B--2---:R-:W-:Y:S08]  /*7210*/  HMMA.16816.F32 R96, R104.reuse, R36, R96 ;  /* 0x000000246860723c */ /* 0x044ff00000001860 */
[C---:B------:R-:W-:Y:S08]  /*7220*/  HMMA.16816.F32 R92, R104.reuse, R38, R92 ;  /* 0x00000026685c723c */ /* 0x040ff0000000185c */
[C---:B---3--:R-:W-:Y:S01]  /*7230*/  HMMA.16816.F32 R36, R104.reuse, R40, R84 ;  /* 0x000000286824723c */ /* 0x048fe20000001854 */
[----:B------:R-:W1:Y:S07]  /*7240*/  LDSM.16.MT88.4 R84, [R136+0xb800] ;  /* 0x00b800008854783b */ /* 0x000e6e0000004200 */
[C---:B------:R-:W-:Y:S01]  /*7250*/  HMMA.16816.F32 R40, R104.reuse, R42, R16 ;  /* 0x0000002a6828723c */ /* 0x040fe20000001810 */
[----:B------:R-:W2:Y:S07]  /*7260*/  LDSM.16.MT88.4 R16, [R138+0xb800] ;  /* 0x00b800008a10783b */ /* 0x000eae0000004200 */
[C---:B------:R-:W-:Y:S08]  /*7270*/  HMMA.16816.F32 R52, R104.reuse, R56, R28 ;  /* 0x000000386834723c */ /* 0x040ff0000000181c */
[C---:B------:R-:W-:Y:S08]  /*7280*/  HMMA.16816.F32 R48, R104.reuse, R50, R24 ;  /* 0x000000326830723c */ /* 0x040ff00000001818 */
[C---:B------:R-:W-:Y:S08]  /*7290*/  HMMA.16816.F32 R56, R104.reuse, R58, R32 ;  /* 0x0000003a6838723c */ /* 0x040ff00000001820 */
[C---:B----4-:R-:W-:Y:S08]  /*72a0*/  HMMA.16816.F32 R76, R104.reuse, R8, R76 ;  /* 0x00000008684c723c */ /* 0x050ff0000000184c */
[C---:B-1----:R-:W-:Y:S08]  /*72b0*/  HMMA.16816.F32 R88, R104.reuse, R84, R88 ;  /* 0x000000546858723c */ /* 0x042ff00000001858 */
[C---:B--2---:R-:W-:Y:S07]  /*72c0*/  HMMA.16816.F32 R68, R104.reuse, R16, R4 ;  /* 0x000000106844723c */ /* 0x044fee0000001804 */
[----:B------:R-:W-:Y:S01]  /*72d0*/  FADD.FTZ R5, R3, R112 ;  /* 0x0000007003057221 */ /* 0x000fe20000010000 */
[----:B------:R-:W-:Y:S01]  /*72e0*/  HMMA.16816.F32 R72, R104, R18, R72 ;  /* 0x000000126848723c */ /* 0x000fe20000001848 */
[----:B------:R-:W-:-:S02]  /*72f0*/  FADD.FTZ R3, R110, R111 ;  /* 0x0000006f6e037221 */ /* 0x000fc40000010000 */
[----:B------:R-:W-:Y:S02]  /*7300*/  FADD.FTZ R5, R2, R5 ;  /* 0x0000000502057221 */ /* 0x000fe40000010000 */
[----:B------:R-:W-:Y:S02]  /*7310*/  FADD.FTZ R180, R180, R3 ;  /* 0x00000003b4b47221 */ /* 0x000fe40000010000 */
[----:B------:R-:W-:Y:S01]  /*7320*/  FADD.FTZ R178, R178, R5 ;  /* 0x00000005b2b27221 */ /* 0x000fe20000010000 */
[----:B------:R-:W-:Y:S01]  /*7330*/  HMMA.16816.F32 R80, R104, R10, R80 ;  /* 0x0000000a6850723c */ /* 0x000fe20000001850 */
[----:B------:R-:W-:Y:S02]  /*7340*/  FADD.FTZ R175, R175, R180 ;  /* 0x000000b4afaf7221 */ /* 0x000fe40000010000 */
[----:B------:R-:W-:Y:S02]  /*7350*/  FADD.FTZ R173, R173, R178 ;  /* 0x000000b2adad7221 */ /* 0x000fe40000010000 */
[----:B------:R-:W-:-:S02]  /*7360*/  FADD.FTZ R2, R176, R175 ;  /* 0x000000afb0027221 */ /* 0x000fc40000010000 */
[----:B------:R-:W-:Y:S01]  /*7370*/  FADD.FTZ R4, R174, R173 ;  /* 0x000000adae047221 */ /* 0x000fe20000010000 */
[----:B------:R-:W-:Y:S01]  /*7380*/  HMMA.16816.F32 R84, R104, R86, R100 ;  /* 0x000000566854723c */ /* 0x000fe20000001864 */
[----:B------:R-:W-:Y:S02]  /*7390*/  FADD.FTZ R2, R171, R2 ;  /* 0x00000002ab027221 */ /* 0x000fe40000010000 */
[----:B------:R-:W-:Y:S02]  /*73a0*/  FADD.FTZ R4, R169, R4 ;  /* 0x00000004a9047221 */ /* 0x000fe40000010000 */
[----:B------:R-:W-:Y:S01]  /*73b0*/  FADD.FTZ R181, R181, R2 ;  /* 0x00000002b5b57221 */ /* 0x000fe20000010000 */
[-C--:B------:R-:W-:Y:S01]  /*73c0*/  MOV R2, R108.reuse ;  /* 0x0000006c00027202 */ /* 0x080fe20000000f00 */
[----:B------:R-:W-:Y:S01]  /*73d0*/  FADD.FTZ R183, R183, R4 ;  /* 0x00000004b7b77221 */ /* 0x000fe20000010000 */
[----:B------:R-:W-:Y:S01]  /*73e0*/  @P2 MOV R2, R108 ;  /* 0x0000006c00022202 */ /* 0x000fe20000000f00 */
[----:B------:R-:W-:-:S02]  /*73f0*/  FADD.FTZ R188, R188, R181 ;  /* 0x000000b5bcbc7221 */ /* 0x000fc40000010000 */
[----:B------:R-:W-:Y:S02]  /*7400*/  FADD.FTZ R190, R190, R183 ;  /* 0x000000b7bebe7221 */ /* 0x000fe40000010000 */
[----:B------:R-:W-:Y:S02]  /*7410*/  FADD.FTZ R3, R179, R188 ;  /* 0x000000bcb3037221 */ /* 0x000fe40000010000 */
[----:B------:R-:W-:Y:S02]  /*7420*/  FADD.FTZ R177, R177, R190 ;  /* 0x000000beb1b17221 */ /* 0x000fe40000010000 */
        /* <DEDUP_REMOVED lines=11> */
[----:B------:R-:W-:Y:S01]  /*74e0*/  FADD.FTZ R161, R113, R124 ;  /* 0x0000007c71a17221 */ /* 0x000fe20000010000 */
[----:B------:R-:W-:Y:S05]  /*74f0*/  @P2 BRA `(.L_x_688) ;  /* 0x0000001000002947 */ /* 0x000fea0003800000 */
.L_x_684:
[----:B------:R-:W-:-:S07]  /*7500*/  IADD3 R168, R122, -0x1, RZ ;  /* 0xffffffff7aa87810 */ /* 0x000fce0007ffe0ff */
.L_x_688:
        /* <DEDUP_REMOVED lines=9> */
.L_x_692:
[----:B------:R1:W-:Y:S01]  /*75a0*/  @P3 STS.128 [R154+0x4000], RZ ;  /* 0x004000ff9a003388 */ /* 0x0003e20000000c00 */
[----:B------:R-:W-:Y:S04]  /*75b0*/  IADD3 R2, R168, -0x1, RZ ;  /* 0xffffffffa8027810 */ /* 0x000fe80007ffe0ff */
[----:B------:R-:W-:Y:S01]  /*75c0*/  SHF.R.S32.HI R105, RZ, 0x1f, R2 ;  /* 0x0000001fff697819 */ /* 0x000fe20000011402 */
[----:B------:R-:W-:Y:S04]  /*75d0*/  IMAD.WIDE.U32 R106, R2, c[0x0][0x198], RZ ;  /* 0x00006600026a7a25 */ /* 0x000fe800078e00ff */
[----:B------:R-:W-:Y:S01]  /*75e0*/  IMAD R105, R105, c[0x0][0x198], RZ ;  /* 0x0000660069697a24 */ /* 0x000fe200078e02ff */
[----:B------:R-:W-:Y:S03]  /*75f0*/  LEA R3, P1, R106, R158, 0x6 ;  /* 0x0000009e6a037211 */ /* 0x000fe600078230ff */
[----:B------:R-:W-:Y:S01]  /*7600*/  IMAD R105, R2, c[0x0][0x19c], R105 ;  /* 0x0000670002697a24 */ /* 0x000fe200078e0269 */
[----:B------:R-:W-:Y:S03]  /*7610*/  @!P3 LEA R118, P6, R3, c[0x0][0x168], 0x1 ;  /* 0x00005a000376ba11 */ /* 0x000fe600078c08ff */
[----:B------:R-:W-:Y:S01]  /*7620*/  IMAD.IADD R105, R107, 0x1, R105 ;  /* 0x000000016b697824 */ /* 0x000fe200078e0269 */
[----:B------:R-:W-:Y:S04]  /*7630*/  IADD3 R107, P0, R148, R3, RZ ;  /* 0x00000003946b7210 */ /* 0x000fe80007f1e0ff */
        /* <DEDUP_REMOVED lines=13> */
[C---:B------:R-:W-:Y:S02]  /*7710*/  IADD3 R105, P5, R148.reuse, R107, RZ ;  /* 0x0000006b94697210 */ /* 0x040fe40007fbe0ff */
[--C-:B------:R-:W-:Y:S01]  /*7720*/  @!P2 LEA.HI.X R107, R107, c[0x0][0x16c], R100.reuse, 0x1, P1 ;  /* 0x00005b006b6baa11 */ /* 0x100fe200008f0c64 */
[----:B------:R-:W-:Y:S01]  /*7730*/  @!PT LDS RZ, [RZ] ;  /* 0x00000000fffff984 */ /* 0x000fe20000000800 */
[----:B------:R-:W-:Y:S01]  /*7740*/  @!PT LDS RZ, [RZ] ;  /* 0x00000000fffff984 */ /* 0x000fe20000000800 */
[----:B------:R-:W-:Y:S01]  /*7750*/  @!PT LDS RZ, [RZ] ;  /* 0x00000000fffff984 */ /* 0x000fe20000000800 */
[----:B------:R1:W-:Y:S01]  /*7760*/  @!P2 LDGSTS.E.BYPASS.LTC128B.128 [R154+0x6000], [R108.64+0x80] ;  /* 0x060000806c9aafae */ /* 0x0003e2000b901d46 */
[----:B------:R-:W-:Y:S01]  /*7770*/  @!P3 LEA R116, P6, R105, c[0x0][0x168], 0x1 ;  /* 0x00005a006974ba11 */ /* 0x000fe200078c08ff */
[----:B------:R-:W-:Y:S01]  /*7780*/  IMAD.X R100, R147, 0x1, R100, P5 ;  /* 0x0000000193647824 */ /* 0x000fe200028e0664 */
[C---:B------:R-:W-:Y:S01]  /*7790*/  @!P2 LEA R112, P1, R105.reuse, c[0x0][0x168], 0x1 ;  /* 0x00005a006970aa11 */ /* 0x040fe200078208ff */
[----:B------:R1:W-:Y:S01]  /*77a0*/  @P3 STS.128 [R154+0x4800], RZ ;  /* 0x004800ff9a003388 */ /* 0x0003e20000000c00 */
[----:B------:R-:W-:Y:S02]  /*77b0*/  IADD3 R3, P0, R148, R105, RZ ;  /* 0x0000006994037210 */ /* 0x000fe40007f1e0ff */
[C-C-:B------:R-:W-:Y:S01]  /*77c0*/  @!P3 LEA.HI.X R117, R105.reuse, c[0x0][0x16c], R100.reuse, 0x1, P6 ;  /* 0x00005b006975ba11 */ /* 0x140fe200030f0c64 */
[----:B------:R-:W-:Y:S01]  /*77d0*/  @!PT LDS RZ, [RZ] ;  /* 0x00000000fffff984 */ /* 0x000fe20000000800 */
[----:B------:R-:W-:Y:S01]  /*77e0*/  @!PT LDS RZ, [RZ] ;  /* 0x00000000fffff984 */ /* 0x000fe20000000800 */
[----:B------:R-:W-:Y:S01]  /*77f0*/  @!PT LDS RZ, [RZ] ;  /* 0x00000000fffff984 */ /* 0x000fe20000000800 */
[----:B------:R1:W-:Y:S01]  /*7800*/  @!P3 LDGSTS.E.BYPASS.LTC128B.128 [R154+0x4800], [R110.64] ;  /* 0x048000006e9abfae */ /* 0x0003e2000b901d46 */
[--C-:B------:R-:W-:Y:S01]  /*7810*/  @!P2 LEA.HI.X R113, R105, c[0x0][0x16c], R100.reuse, 0x1, P1 ;  /* 0x00005b006971aa11 */ /* 0x100fe200008f0c64 */
[----:B------:R-:W-:Y:S01]  /*7820*/  IMAD.X R2, R147, 0x1, R100, P0 ;  /* 0x0000000193027824 */ /* 0x000fe200000e0664 */
[C---:B------:R-:W-:Y:S01]  /*7830*/  @!P3 LEA R114, P5, R3.reuse, c[0x0][0x168], 0x1 ;  /* 0x00005a000372ba11 */ /* 0x040fe200078a08ff */
[----:B------:R1:W-:Y:S01]  /*7840*/  @P2 STS.128 [R154+0x6800], RZ ;  /* 0x006800ff9a002388 */ /* 0x0003e20000000c00 */
[C---:B------:R-:W-:Y:S02]  /*7850*/  @!P2 LEA R104, P0, R3.reuse, c[0x0][0x168], 0x1 ;  /* 0x00005a000368aa11 */ /* 0x040fe400078008ff */
[C-C-:B------:R-:W-:Y:S01]  /*7860*/  @!P3 LEA.HI.X R115, R3.reuse, c[0x0][0x16c], R2.reuse, 0x1, P5 ;  /* 0x00005b000373ba11 */ /* 0x140fe200028f0c02 */
[----:B------:R-:W-:Y:S01]  /*7870*/  @!PT LDS RZ, [RZ] ;  /* 0x00000000fffff984 */ /* 0x000fe20000000800 */
[----:B------:R-:W-:Y:S01]  /*7880*/  @!PT LDS RZ, [RZ] ;  /* 0x00000000fffff984 */ /* 0x000fe20000000800 */
[----:B------:R-:W-:Y:S01]  /*7890*/  @!PT LDS RZ, [RZ] ;  /* 0x00000000fffff984 */ /* 0x000fe20000000800 */
[----:B------:R1:W-:Y:S01]  /*78a0*/  @!P2 LDGSTS.E.BYPASS.LTC128B.128 [R154+0x6800], [R106.64+0x80] ;  /* 0x068000806a9aafae */ /* 0x0003e2000b901d46 */
[----:B------:R-:W-:Y:S03]  /*78b0*/  @!P2 LEA.HI.X R105, R3, c[0x0][0x16c], R2, 0x1, P0 ;  /* 0x00005b000369aa11 */ /* 0x000fe600000f0c02 */
        /* <DEDUP_REMOVED lines=22> */
.L_x_690:
[----:B------:R-:W-:Y:S04]  /*7a20*/  DEPBAR.LE SB0, 0x0 ;  /* 0x000080000000791a */ /* 0x000fe80000000000 */
[----:B------:R-:W-:Y:S01]  /*7a30*/  BAR.SYNC.DEFER_BLOCKING 0x0 ;  /* 0x0000000000007b1d */ /* 0x000fe20000010000 */
[----:B------:R-:W-:Y:S01]  /*7a40*/  SHF.R.S32.HI R3, RZ, 0x1f, R168 ;  /* 0x0000001fff037819 */ /* 0x000fe200000114a8 */
[----:B------:R-:W-:Y:S02]  /*7a50*/  IMAD R100, R149, R168, RZ ;  /* 0x000000a895647224 */ /* 0x000fe400078e02ff */
[-C--:B------:R-:W-:Y:S04]  /*7a60*/  IMAD.WIDE.U32 R174, R168, R150.reuse, R170 ;  /* 0x00000096a8ae7225 */ /* 0x080fe800078e00aa */
[----:B------:R-:W-:Y:S01]  /*7a70*/  IMAD R100, R3, R150, R100 ;  /* 0x0000009603647224 */ /* 0x000fe200078e0264 */
[C---:B------:R-:W-:Y:S02]  /*7a80*/  @!P3 LEA R188, P4, R174.reuse, c[0x0][0x170], 0x1 ;  /* 0x00005c00aebcba11 */ /* 0x040fe400078808ff */
[----:B------:R-:W-:Y:S01]  /*7a90*/  @!P2 LEA R176, P1, R174, c[0x0][0x170], 0x1 ;  /* 0x00005c00aeb0aa11 */ /* 0x000fe200078208ff */
[----:B------:R-:W-:Y:S01]  /*7aa0*/  IMAD.IADD R100, R175, 0x1, R100 ;  /* 0x00000001af647824 */ /* 0x000fe200078e0264 */
[----:B------:R-:W-:Y:S04]  /*7ab0*/  IADD3 R173, P0, R160, R174, RZ ;  /* 0x000000aea0ad7210 */ /* 0x000fe80007f1e0ff */
        /* <DEDUP_REMOVED lines=168> */
.L_x_691:
[C---:B------:R-:W-:Y:S02]  /*8540*/  LEA R2, R168.reuse, R153, 0x6 ;  /* 0x00000099a8027211 */ /* 0x040fe400078e30ff */
[----:B------:R-:W-:Y:S02]  /*8550*/  IADD3 R168, R168, -0x1, RZ ;  /* 0xffffffffa8a87810 */ /* 0x000fe40007ffe0ff */
[C---:B-1----:R-:W-:Y:S01]  /*8560*/  IADD3 R108, R2.reuse, 0x1, RZ ;  /* 0x00000001026c7810 */ /* 0x042fe20007ffe0ff */
[----:B------:R-:W-:Y:S01]  /*8570*/  I2F R117, R2 ;  /* 0x0000000200757306 */ /* 0x000fe20000201400 */
[C---:B------:R-:W-:Y:S02]  /*8580*/  IADD3 R115, R2.reuse, 0x8, RZ ;  /* 0x0000000802737810 */ /* 0x040fe40007ffe0ff */
[C---:B------:R-:W-:Y:S02]  /*8590*/  IADD3 R102, R2.reuse, 0x9, RZ ;  /* 0x0000000902667810 */ /* 0x040fe40007ffe0ff */
[C---:B------:R-:W-:Y:S02]  /*85a0*/  IADD3 R113, R2.reuse, 0x10, RZ ;  /* 0x0000001002717810 */ /* 0x040fe40007ffe0ff */
[C---:B------:R-:W-:Y:S02]  /*85b0*/  IADD3 R106, R2.reuse, 0x11, RZ ;  /* 0x00000011026a7810 */ /* 0x040fe40007ffe0ff */
[C---:B------:R-:W-:Y:S01]  /*85c0*/  IADD3 R109, R2.reuse, 0x18, RZ ;  /* 0x00000018026d7810 */ /* 0x040fe20007ffe0ff */
        /* <DEDUP_REMOVED lines=8> */
[----:B------:R-:W-:Y:S07]  /*8650*/  IADD3 R112, R2, 0x38, RZ ;  /* 0x0000003802707810 */ /* 0x000fee0007ffe0ff */
[----:B------:R-:W-:Y:S10]  /*8660*/  I2F R102, R102 ;  /* 0x0000006600667306 */ /* 0x000ff40000201400 */
        /* <DEDUP_REMOVED lines=8> */
[----:B------:R-:W1:Y:S02]  /*86f0*/  I2F R105, R105 ;  /* 0x0000006900697306 */ /* 0x000e640000201400 */
[-C--:B-1----:R-:W-:Y:S02]  /*8700*/  FFMA.FTZ R30, R105, R0.reuse, R30 ;  /* 0x00000000691e7223 */ /* 0x082fe4000001001e */
[CC--:B------:R-:W-:Y:S02]  /*8710*/  FFMA.FTZ R6, R117.reuse, R0.reuse, R6 ;  /* 0x0000000075067223 */ /* 0x0c0fe40000010006 */
[-C--:B------:R-:W-:Y:S02]  /*8720*/  FFMA.FTZ R4, R117, R0.reuse, R4 ;  /* 0x0000000075047223 */ /* 0x080fe40000010004 */
[CC--:B------:R-:W-:Y:S02]  /*8730*/  FFMA.FTZ R7, R108.reuse, R0.reuse, R7 ;  /* 0x000000006c077223 */ /* 0x0c0fe40000010007 */
[-C--:B------:R-:W-:Y:S01]  /*8740*/  FFMA.FTZ R5, R108, R0.reuse, R5 ;  /* 0x000000006c057223 */ /* 0x080fe20000010005 */
[----:B------:R-:W-:Y:S01]  /*8750*/  FMNMX.FTZ R108, R6, R103, !PT ;  /* 0x00000067066c7209 */ /* 0x000fe20007810000 */
[CC--:B------:R-:W-:Y:S02]  /*8760*/  FFMA.FTZ R10, R115.reuse, R0.reuse, R10 ;  /* 0x00000000730a7223 */ /* 0x0c0fe4000001000a */
[----:B------:R-:W-:Y:S01]  /*8770*/  FFMA.FTZ R8, R115, R0, R8 ;  /* 0x0000000073087223 */ /* 0x000fe20000010008 */
[----:B------:R-:W-:Y:S01]  /*8780*/  FMNMX.FTZ R115, R7, R108, !PT ;  /* 0x0000006c07737209 */ /* 0x000fe20007810000 */
[-C--:B------:R-:W-:Y:S01]  /*8790*/  FFMA.FTZ R11, R102, R0.reuse, R11 ;  /* 0x00000000660b7223 */ /* 0x080fe2000001000b */
[----:B------:R-:W-:Y:S01]  /*87a0*/  FMNMX.FTZ R108, R4, R101, !PT ;  /* 0x00000065046c7209 */ /* 0x000fe20007810000 */
[-C--:B------:R-:W-:Y:S01]  /*87b0*/  FFMA.FTZ R9, R102, R0.reuse, R9 ;  /* 0x0000000066097223 */ /* 0x080fe20000010009 */
[----:B------:R-:W-:Y:S01]  /*87c0*/  FMNMX.FTZ R110, R10, R115, !PT ;  /* 0x000000730a6e7209 */ /* 0x000fe20007810000 */
[----:B------:R-:W-:Y:S01]  /*87d0*/  FFMA.FTZ R14, R113, R0, R14 ;  /* 0x00000000710e7223 */ /* 0x000fe2000001000e */
[----:B------:R-:W-:Y:S01]  /*87e0*/  FMNMX.FTZ R115, R5, R108, !PT ;  /* 0x0000006c05737209 */ /* 0x000fe20007810000 */
        /* <DEDUP_REMOVED lines=8> */
[-C--:B------:R-:W-:Y:S01]  /*8870*/  FFMA.FTZ R19, R104, R0.reuse, R19 ;  /* 0x0000000068137223 */ /* 0x080fe20000010013 */
[----:B------:R-:W-:Y:S01]  /*8880*/  IADD3 R102, R2, 0x31, RZ ;  /* 0x0000003102667810 */ /* 0x000fe20007ffe0ff */
[----:B------:R-:W-:Y:S01]  /*8890*/  FFMA.FTZ R17, R104, R0, R17 ;  /* 0x0000000068117223 */ /* 0x000fe20000010011 */
[----:B------:R-:W-:Y:S01]  /*88a0*/  FMNMX.FTZ R115, R15, R106, !PT ;  /* 0x0000006a0f737209 */ /* 0x000fe20007810000 */
[-C--:B------:R-:W-:Y:S01]  /*88b0*/  FFMA.FTZ R16, R109, R0.reuse, R16 ;  /* 0x000000006d107223 */ /* 0x080fe20000010010 */
[----:B------:R-:W-:Y:S01]  /*88c0*/  FMNMX.FTZ R104, R12, R113, !PT ;  /* 0x000000710c687209 */ /* 0x000fe20007810000 */
[----:B------:R-:W1:Y:S01]  /*88d0*/  I2F R109, R112 ;  /* 0x00000070006d7306 */ /* 0x000e620000201400 */
[----:B------:R-:W-:Y:S01]  /*88e0*/  FMNMX.FTZ R106, R18, R115, !PT ;  /* 0x00000073126a7209 */ /* 0x000fe20007810000 */
[----:B------:R-:W-:Y:S01]  /*88f0*/  FFMA.FTZ R22, R111, R0, R22 ;  /* 0x000000006f167223 */ /* 0x000fe20000010016 */
[----:B------:R-:W-:Y:S01]  /*8900*/  FMNMX.FTZ R113, R13, R104, !PT ;  /* 0x000000680d717209 */ /* 0x000fe20007810000 */
[-C--:B------:R-:W-:Y:S01]  /*8910*/  FFMA.FTZ R23, R100, R0.reuse, R23 ;  /* 0x0000000064177223 */ /* 0x080fe20000010017 */
[----:B------:R-:W-:Y:S01]  /*8920*/  IADD3 R2, R2, 0x39, RZ ;  /* 0x0000003902027810 */ /* 0x000fe20007ffe0ff */
[-C--:B------:R-:W-:Y:S01]  /*8930*/  FFMA.FTZ R20, R111, R0.reuse, R20 ;  /* 0x000000006f147223 */ /* 0x080fe20000010014 */
[----:B------:R-:W-:Y:S01]  /*8940*/  FMNMX.FTZ R104, R16, R113, !PT ;  /* 0x0000007110687209 */ /* 0x000fe20007810000 */
[----:B------:R-:W-:Y:S01]  /*8950*/  FFMA.FTZ R26, R107, R0, R26 ;  /* 0x000000006b1a7223 */ /* 0x000fe2000001001a */
[----:B------:R-:W-:Y:S01]  /*8960*/  FMNMX.FTZ R115, R19, R106, !PT ;  /* 0x0000006a13737209 */ /* 0x000fe20007810000 */
[----:B------:R-:W2:Y:S01]  /*8970*/  I2F R102, R102 ;  /* 0x0000006600667306 */ /* 0x000ea20000201400 */
        /* <DEDUP_REMOVED lines=9> */
[----:B------:R-:W3:Y:S01]  /*8a10*/  I2F R2, R2 ;  /* 0x0000000200027306 */ /* 0x000ee20000201400 */
[----:B------:R-:W-:Y:S01]  /*8a20*/  FMNMX.FTZ R104, R26, R113, !PT ;  /* 0x000000711a687209 */ /* 0x000fe20007810000 */
[-C--:B------:R-:W-:Y:S01]  /*8a30*/  FFMA.FTZ R28, R105, R0.reuse, R28 ;  /* 0x00000000691c7223 */ /* 0x080fe2000001001c */
[----:B------:R-:W-:Y:S01]  /*8a40*/  FMNMX.FTZ R100, R24, R107, !PT ;  /* 0x0000006b18647209 */ /* 0x000fe20007810000 */
[----:B-1----:R-:W-:Y:S01]  /*8a50*/  FFMA.FTZ R34, R109, R0, R34 ;  /* 0x000000006d227223 */ /* 0x002fe20000010022 */
[----:B------:R-:W-:Y:S01]  /*8a60*/  FMNMX.FTZ R111, R27, R104, !PT ;  /* 0x000000681b6f7209 */ /* 0x000fe20007810000 */
[----:B------:R-:W-:Y:S01]  /*8a70*/  FFMA.FTZ R32, R109, R0, R32 ;  /* 0x000000006d207223 */ /* 0x000fe20000010020 */
[----:B------:R-:W-:Y:S02]  /*8a80*/  FMNMX.FTZ R105, R25, R100, !PT ;  /* 0x0000006419697209 */ /* 0x000fe40007810000 */
[----:B------:R-:W-:Y:S02]  /*8a90*/  FMNMX.FTZ R104, R30, R111, !PT ;  /* 0x0000006f1e687209 */ /* 0x000fe40007810000 */
[----:B------:R-:W-:Y:S01]  /*8aa0*/  LDSM.16.MT88.4 R108, [R138+0x8000] ;  /* 0x008000008a6c783b */ /* 0x000fe20000004200 */
[CC--:B--2---:R-:W-:Y:S02]  /*8ab0*/  FFMA.FTZ R31, R102.reuse, R0.reuse, R31 ;  /* 0x00000000661f7223 */ /* 0x0c4fe4000001001f */
[----:B------:R-:W-:Y:S01]  /*8ac0*/  FFMA.FTZ R29, R102, R0, R29 ;  /* 0x00000000661d7223 */ /* 0x000fe2000001001d */
[----:B------:R-:W-:Y:S02]  /*8ad0*/  FMNMX.FTZ R102, R28, R105, !PT ;  /* 0x000000691c667209 */ /* 0x000fe40007810000 */
[----:B------:R-:W-:Y:S04]  /*8ae0*/  FMNMX.FTZ R3, R31, R104, !PT ;  /* 0x000000681f037209 */ /* 0x000fe80007810000 */
[----:B------:R-:W-:Y:S01]  /*8af0*/  FMNMX.FTZ R100, R34, R3, !PT ;  /* 0x0000000322647209 */ /* 0x000fe20007810000 */
[C---:B---3--:R-:W-:Y:S01]  /*8b00*/  FFMA.FTZ R35, R2.reuse, R0, R35 ;  /* 0x0000000002237223 */ /* 0x048fe20000010023 */
[----:B------:R-:W-:Y:S01]  /*8b10*/  FMNMX.FTZ R3, R29, R102, !PT ;  /* 0x000000661d037209 */ /* 0x000fe20007810000 */
[----:B------:R-:W-:Y:S03]  /*8b20*/  FFMA.FTZ R33, R2, R0, R33 ;  /* 0x0000000002217223 */ /* 0x000fe60000010021 */
[----:B------:R-:W-:Y:S02]  /*8b30*/  FMNMX.FTZ R107, R35, R100, !PT ;  /* 0x00000064236b7209 */ /* 0x000fe40007810000 */
[----:B------:R-:W-:Y:S03]  /*8b40*/  FMNMX.FTZ R100, R32, R3, !PT ;  /* 0x0000000320647209 */ /* 0x000fe60007810000 */
[----:B------:R-:W1:Y:S01]  /*8b50*/  SHFL.BFLY PT, R2, R107, 0x2, 0x1f ;  /* 0x0c401f006b027f89 */ /* 0x000e6200000e0000 */
[----:B------:R-:W-:Y:S07]  /*8b60*/  FMNMX.FTZ R106, R33, R100, !PT ;  /* 0x00000064216a7209 */ /* 0x000fee0007810000 */
[----:B------:R-:W2:Y:S01]  /*8b70*/  SHFL.BFLY PT, R3, R106, 0x2, 0x1f ;  /* 0x0c401f006a037f89 */ /* 0x000ea200000e0000 */
[----:B-1----:R-:W-:Y:S07]  /*8b80*/  FMNMX.FTZ R105, R107, R2, !PT ;  /* 0x000000026b697209 */ /* 0x002fee0007810000 */
[----:B------:R-:W1:Y:S01]  /*8b90*/  SHFL.BFLY PT, R2, R105, 0x1, 0x1f ;  /* 0x0c201f0069027f89 */ /* 0x000e6200000e0000 */
[----:B--2---:R-:W-:Y:S07]  /*8ba0*/  FMNMX.FTZ R104, R106, R3, !PT ;  /* 0x000000036a687209 */ /* 0x004fee0007810000 */
[----:B------:R-:W2:Y:S01]  /*8bb0*/  SHFL.BFLY PT, R3, R104, 0x1, 0x1f ;  /* 0x0c201f0068037f89 */ /* 0x000ea200000e0000 */
[----:B-1----:R-:W-:Y:S04]  /*8bc0*/  FMNMX.FTZ R2, R105, R2, !PT ;  /* 0x0000000269027209 */ /* 0x002fe80007810000 */
[C---:B------:R-:W-:Y:S01]  /*8bd0*/  FSETP.NEU.FTZ.AND P0, PT, R2.reuse, -INF , PT ;  /* 0xff8000000200780b */ /* 0x040fe20003f1d000 */
[C---:B------:R-:W-:Y:S02]  /*8be0*/  FMUL.FTZ R123, R2.reuse, c[0x0][0x23c] ;  /* 0x00008f00027b7a20 */ /* 0x040fe40000410000 */
[----:B------:R-:W-:Y:S01]  /*8bf0*/  FADD.FTZ R102, -R2, R103 ;  /* 0x0000006702667221 */ /* 0x000fe20000010100 */
[----:B--2---:R-:W-:Y:S02]  /*8c00*/  FMNMX.FTZ R3, R104, R3, !PT ;  /* 0x0000000368037209 */ /* 0x004fe40007810000 */
[----:B------:R-:W-:Y:S01]  /*8c10*/  FSEL R123, R123, RZ, P0 ;  /* 0x000000ff7b7b7208 */ /* 0x000fe20000000000 */
[----:B------:R-:W-:Y:S01]  /*8c20*/  FMUL.FTZ R100, R102, c[0x0][0x23c] ;  /* 0x00008f0066647a20 */ /* 0x000fe20000410000 */
[C---:B------:R-:W-:Y:S01]  /*8c30*/  FSETP.NEU.FTZ.AND P0, PT, R3.reuse, -INF , PT ;  /* 0xff8000000300780b */ /* 0x040fe20003f1d000 */
[C---:B------:R-:W-:Y:S01]  /*8c40*/  FMUL.FTZ R118, R3.reuse, c[0x0][0x23c] ;  /* 0x00008f0003767a20 */ /* 0x040fe20000410000 */
[----:B------:R-:W1:Y:S01]  /*8c50*/  LDSM.16.MT88.4 R104, [R140+0x8000] ;  /* 0x008000008c68783b */ /* 0x000e620000004200 */
[----:B------:R-:W-:Y:S02]  /*8c60*/  FADD.FTZ R102, -R3, R101 ;  /* 0x0000006503667221 */ /* 0x000fe40000010100 */
[--C-:B------:R-:W-:Y:S01]  /*8c70*/  FFMA.FTZ R103, R10, c[0x0][0x23c], -R123.reuse ;  /* 0x00008f000a677a23 */ /* 0x100fe2000001087b */
[----:B------:R-:W-:Y:S01]  /*8c80*/  FSEL R118, R118, RZ, P0 ;  /* 0x000000ff76767208 */ /* 0x000fe20000000000 */
[----:B------:R-:W-:Y:S01]  /*8c90*/  FMUL.FTZ R101, R102, c[0x0][0x23c] ;  /* 0x00008f0066657a20 */ /* 0x000fe20000410000 */
[----:B------:R-:W2:Y:S01]  /*8ca0*/  MUFU.EX2 R100, R100 ;  /* 0x0000006400647308 */ /* 0x000ea20000000800 */
[--C-:B------:R-:W-:Y:S02]  /*8cb0*/  FFMA.FTZ R102, R11, c[0x0][0x23c], -R123.reuse ;  /* 0x00008f000b667a23 */ /* 0x100fe4000001087b */
[--C-:B------:R-:W-:Y:S02]  /*8cc0*/  FFMA.FTZ R114, R8, c[0x0][0x23c], -R118.reuse ;  /* 0x00008f0008727a23 */ /* 0x100fe40000010876 */
[--C-:B------:R-:W-:Y:S02]  /*8cd0*/  FFMA.FTZ R113, R9, c[0x0][0x23c], -R118.reuse ;  /* 0x00008f0009717a23 */ /* 0x100fe40000010876 */
[--C-:B------:R-:W-:Y:S02]  /*8ce0*/  FFMA.FTZ R117, R6, c[0x0][0x23c], -R123.reuse ;  /* 0x00008f0006757a23 */ /* 0x100fe4000001087b */
[--C-:B------:R-:W-:Y:S01]  /*8cf0*/  FFMA.FTZ R112, R7, c[0x0][0x23c], -R123.reuse ;  /* 0x00008f0007707a23 */ /* 0x100fe2000001087b */
[----:B------:R-:W3:Y:S01]  /*8d00*/  MUFU.EX2 R101, R101 ;  /* 0x0000006500657308 */ /* 0x000ee20000000800 */
        /* <DEDUP_REMOVED lines=8> */
[C---:B--2---:R-:W-:Y:S02]  /*8d90*/  FMUL.FTZ R10, R100.reuse, R94 ;  /* 0x0000005e640a7220 */ /* 0x044fe40000410000 */
[C---:B------:R-:W-:Y:S02]  /*8da0*/  FMUL.FTZ R11, R100.reuse, R95 ;  /* 0x0000005f640b7220 */ /* 0x040fe40000410000 */
[C---:B------:R-:W-:Y:S01]  /*8db0*/  FMUL.FTZ R6, R100.reuse, R98 ;  /* 0x0000006264067220 */ /* 0x040fe20000410000 */
[----:B------:R-:W2:Y:S01]  /*8dc0*/  MUFU.EX2 R112, R112 ;  /* 0x0000007000707308 */ /* 0x000ea20000000800 */
[C---:B------:R-:W-:Y:S02]  /*8dd0*/  FMUL.FTZ R7, R100.reuse, R99 ;  /* 0x0000006364077220 */ /* 0x040fe40000410000 */
[C---:B------:R-:W-:Y:S02]  /*8de0*/  FMUL.FTZ R38, R100.reuse, R38 ;  /* 0x0000002664267220 */ /* 0x040fe40000410000 */
[C---:B---3--:R-:W-:Y:S02]  /*8df0*/  FMUL.FTZ R8, R101.reuse, R92 ;  /* 0x0000005c65087220 */ /* 0x048fe40000410000 */
[C---:B------:R-:W-:Y:S02]  /*8e00*/  FMUL.FTZ R9, R101.reuse, R93 ;  /* 0x0000005d65097220 */ /* 0x040fe40000410000 */
[----:B------:R-:W3:Y:S01]  /*8e10*/  LDSM.16.MT88.4 R92, [R137+0x8000] ;  /* 0x00800000895c783b */ /* 0x000ee20000004200 */
[----:B------:R-:W-:Y:S01]  /*8e20*/  MUFU.EX2 R103, R103 ;  /* 0x0000006700677308 */ /* 0x000fe20000000800 */
[C---:B------:R-:W-:Y:S02]  /*8e30*/  FMUL.FTZ R4, R101.reuse, R96 ;  /* 0x0000006065047220 */ /* 0x040fe40000410000 */
[C---:B------:R-:W-:Y:S02]  /*8e40*/  FMUL.FTZ R5, R101.reuse, R97 ;  /* 0x0000006165057220 */ /* 0x040fe40000410000 */
[C---:B------:R-:W-:Y:S02]  /*8e50*/  FMUL.FTZ R39, R100.reuse, R39 ;  /* 0x0000002764277220 */ /* 0x040fe40000410000 */
[C---:B------:R-:W-:Y:S02]  /*8e60*/  FMUL.FTZ R36, R101.reuse, R36 ;  /* 0x0000002465247220 */ /* 0x040fe40000410000 */
[C---:B------:R-:W-:Y:S01]  /*8e70*/  FMUL.FTZ R37, R101.reuse, R37 ;  /* 0x0000002565257220 */ /* 0x040fe20000410000 */
[----:B------:R-:W4:Y:S01]  /*8e80*/  MUFU.EX2 R102, R102 ;  /* 0x0000006600667308 */ /* 0x000f220000000800 */
        /* <DEDUP_REMOVED lines=15> */
[----:B----4-:R-:W-:Y:S01]  /*8f80*/  F2FP.PACK_AB R99, R102, R103 ;  /* 0x000000676663723e */ /* 0x010fe200000000ff */
        /* <DEDUP_REMOVED lines=9> */
[----:B------:R-:W4:Y:S01]  /*9020*/  MUFU.EX2 R113, R113 ;  /* 0x0000007100717308 */ /* 0x000f220000000800 */
[--C-:B------:R-:W-:Y:S02]  /*9030*/  FFMA.FTZ R176, R29, c[0x0][0x23c], -R118.reuse ;  /* 0x00008f001db07a23 */ /* 0x100fe40000010876 */
        /* <DEDUP_REMOVED lines=14> */
[----:B----4-:R-:W-:Y:S01]  /*9120*/  F2FP.PACK_AB R98, R113, R114 ;  /* 0x000000727162723e */ /* 0x010fe200000000ff */
[C---:B------:R-:W-:Y:S02]  /*9130*/  FMUL.FTZ R69, R101.reuse, R69 ;  /* 0x0000004565457220 */ /* 0x040fe40000410000 */
[C---:B------:R-:W-:Y:S02]  /*9140*/  FMUL.FTZ R74, R100.reuse, R74 ;  /* 0x0000004a644a7220 */ /* 0x040fe40000410000 */
[C---:B------:R-:W-:Y:S01]  /*9150*/  FMUL.FTZ R75, R100.reuse, R75 ;  /* 0x0000004b644b7220 */ /* 0x040fe20000410000 */
[----:B------:R-:W-:Y:S01]  /*9160*/  MUFU.EX2 R174, R174 ;  /* 0x000000ae00ae7308 */ /* 0x000fe20000000800 */
[C---:B-1----:R-:W-:Y:S05]  /*9170*/  HMMA.16816.F32 R4, R96.reuse, R104, R4 ;  /* 0x000000686004723c */ /* 0x042fea0000001804 */
[C---:B------:R-:W-:Y:S02]  /*9180*/  FMUL.FTZ R72, R101.reuse, R72 ;  /* 0x0000004865487220 */ /* 0x040fe40000410000 */
[C---:B------:R-:W-:Y:S01]  /*9190*/  FMUL.FTZ R73, R101.reuse, R73 ;  /* 0x0000004965497220 */ /* 0x040fe20000410000 */
[C---:B------:R-:W-:Y:S01]  /*91a0*/  HMMA.16816.F32 R8, R96.reuse, R106, R8 ;  /* 0x0000006a6008723c */ /* 0x040fe20000001808 */
[----:B------:R-:W1:Y:S01]  /*91b0*/  LDSM.16.MT88.4 R104, [R136+0x8000] ;  /* 0x008000008868783b */ /* 0x000e620000004200 */
[----:B------:R-:W-:Y:S02]  /*91c0*/  MUFU.EX2 R169, R169 ;  /* 0x000000a900a97308 */ /* 0x000fe40000000800 */
[C---:B------:R-:W-:Y:S02]  /*91d0*/  FMUL.FTZ R78, R100.reuse, R78 ;  /* 0x0000004e644e7220 */ /* 0x040fe40000410000 */
[C---:B------:R-:W-:Y:S02]  /*91e0*/  FMUL.FTZ R79, R100.reuse, R79 ;  /* 0x0000004f644f7220 */ /* 0x040fe40000410000 */
[C---:B------:R-:W-:Y:S04]  /*91f0*/  HMMA.16816.F32 R36, R96.reuse, R108, R36 ;  /* 0x0000006c6024723c */ /* 0x040fe80000001824 */
[C---:B------:R-:W-:Y:S01]  /*9200*/  FMUL.FTZ R76, R101.reuse, R76 ;  /* 0x0000004c654c7220 */ /* 0x040fe20000410000 */
[----:B------:R-:W-:Y:S01]  /*9210*/  MUFU.EX2 R176, R176 ;  /* 0x000000b000b07308 */ /* 0x000fe20000000800 */
[C---:B------:R-:W-:Y:S02]  /*9220*/  FMUL.FTZ R77, R101.reuse, R77 ;  /* 0x0000004d654d7220 */ /* 0x040fe40000410000 */
[C---:B------:R-:W-:Y:S01]  /*9230*/  HMMA.16816.F32 R40, R96.reuse, R110, R40 ;  /* 0x0000006e6028723c */ /* 0x040fe20000001828 */
[----:B------:R-:W2:Y:S03]  /*9240*/  LDSM.16.MT88.4 R108, [R140+0xa000] ;  /* 0x00a000008c6c783b */ /* 0x000ea60000004200 */
[C---:B------:R-:W-:Y:S02]  /*9250*/  FMUL.FTZ R82, R100.reuse, R82 ;  /* 0x0000005264527220 */ /* 0x040fe40000410000 */
[----:B------:R-:W-:Y:S02]  /*9260*/  FMUL.FTZ R83, R100, R83 ;  /* 0x0000005364537220 */ /* 0x000fe40000410000 */
[C---:B---3--:R-:W-:Y:S04]  /*9270*/  HMMA.16816.F32 R44, R96.reuse, R92, R44 ;  /* 0x0000005c602c723c */ /* 0x048fe8000000182c */
[C---:B------:R-:W-:Y:S02]  /*9280*/  FMUL.FTZ R80, R101.reuse, R80 ;  /* 0x0000005065507220 */ /* 0x040fe40000410000 */
[----:B------:R-:W-:Y:S02]  /*9290*/  FMUL.FTZ R81, R101, R81 ;  /* 0x0000005165517220 */ /* 0x000fe40000410000 */
[C---:B------:R-:W-:Y:S01]  /*92a0*/  HMMA.16816.F32 R48, R96.reuse, R94, R48 ;  /* 0x0000005e6030723c */ /* 0x040fe20000001830 */
[----:B------:R-:W3:Y:S03]  /*92b0*/  LDSM.16.MT88.4 R92, [R138+0xa000] ;  /* 0x00a000008a5c783b */ /* 0x000ee60000004200 */
[--C-:B------:R-:W-:Y:S02]  /*92c0*/  FFMA.FTZ R120, R14, c[0x0][0x23c], -R123.reuse ;  /* 0x00008f000e787a23 */ /* 0x100fe4000001087b */
[C---:B------:R-:W-:Y:S02]  /*92d0*/  FMUL.FTZ R14, R100.reuse, R90 ;  /* 0x0000005a640e7220 */ /* 0x040fe40000410000 */
[--C-:B------:R-:W-:Y:S01]  /*92e0*/  FFMA.FTZ R119, R15, c[0x0][0x23c], -R123.reuse ;  /* 0x00008f000f777a23 */ /* 0x100fe2000001087b */
[C---:B-1----:R-:W-:Y:S01]  /*92f0*/  HMMA.16816.F32 R52, R96.reuse, R104, R52 ;  /* 0x000000686034723c */ /* 0x042fe20000001834 */
[----:B------:R-:W-:Y:S02]  /*9300*/  MUFU.EX2 R120, R120 ;  /* 0x0000007800787308 */ /* 0x000fe40000000800 */
[----:B------:R-:W-:Y:S02]  /*9310*/  FMUL.FTZ R15, R100, R91 ;  /* 0x0000005b640f7220 */ /* 0x000fe40000410000 */
[--C-:B------:R-:W-:Y:S02]  /*9320*/  FFMA.FTZ R124, R20, c[0x0][0x23c], -R118.reuse ;  /* 0x00008f00147c7a23 */ /* 0x100fe40000010876 */
[--C-:B------:R-:W-:Y:S01]  /*9330*/  FFMA.FTZ R125, R21, c[0x0][0x23c], -R118.reuse ;  /* 0x00008f00157d7a23 */ /* 0x100fe20000010876 */
[C---:B------:R-:W-:Y:S01]  /*9340*/  HMMA.16816.F32 R56, R96.reuse, R106, R56 ;  /* 0x0000006a6038723c */ /* 0x040fe20000001838 */
[----:B------:R-:W1:Y:S02]  /*9350*/  LDSM.16.MT88.4 R104, [R137+0xa000] ;  /* 0x00a000008968783b */ /* 0x000e640000004200 */
[----:B------:R-:W-:Y:S01]  /*9360*/  MUFU.EX2 R119, R119 ;  /* 0x0000007700777308 */ /* 0x000fe20000000800 */
[--C-:B------:R-:W-:Y:S02]  /*9370*/  FFMA.FTZ R121, R18, c[0x0][0x23c], -R123.reuse ;  /* 0x00008f0012797a23 */ /* 0x100fe4000001087b */
[--C-:B------:R-:W-:Y:S02]  /*9380*/  FFMA.FTZ R18, R12, c[0x0][0x23c], -R118.reuse ;  /* 0x00008f000c127a23 */ /* 0x100fe40000010876 */
[C---:B--2---:R-:W-:Y:S04]  /*9390*/  HMMA.16816.F32 R60, R96.reuse, R108, R60 ;  /* 0x0000006c603c723c */ /* 0x044fe8000000183c */
[----:B------:R-:W-:Y:S01]  /*93a0*/  FMUL.FTZ R12, R101, R88 ;  /* 0x00000058650c7220 */ /* 0x000fe20000410000 */
[----:B------:R-:W-:Y:S01]  /*93b0*/  MUFU.EX2 R121, R121 ;  /* 0x0000007900797308 */ /* 0x000fe20000000800 */
[--C-:B------:R-:W-:Y:S02]  /*93c0*/  FFMA.FTZ R122, R19, c[0x0][0x23c], -R123.reuse ;  /* 0x00008f00137a7a23 */ /* 0x100fe4000001087b */
[C---:B------:R-:W-:Y:S01]  /*93d0*/  HMMA.16816.F32 R64, R96.reuse, R110, R64 ;  /* 0x0000006e6040723c */ /* 0x040fe20000001840 */
[----:B------:R-:W2:Y:S03]  /*93e0*/  LDSM.16.MT88.4 R108, [R136+0xa000] ;  /* 0x00a00000886c783b */ /* 0x000ea60000004200 */
[----:B------:R-:W-:Y:S02]  /*93f0*/  FMUL.FTZ R19, R100, R87 ;  /* 0x0000005764137220 */ /* 0x000fe40000410000 */
[----:B------:R-:W-:Y:S01]  /*9400*/  FFMA.FTZ R34, R34, c[0x0][0x23c], -R123 ;  /* 0x00008f0022227a23 */ /* 0x000fe2000001087b */
[----:B------:R-:W4:Y:S01]  /*9410*/  MUFU.EX2 R122, R122 ;  /* 0x0000007a007a7308 */ /* 0x000f220000000800 */
[C---:B---3--:R-:W-:Y:S04]  /*9420*/  HMMA.16816.F32 R68, R96.reuse, R92, R68 ;  /* 0x0000005c6044723c */ /* 0x048fe80000001844 */
[----:B------:R-:W-:Y:S02]  /*9430*/  FFMA.FTZ R32, R32, c[0x0][0x23c], -R118 ;  /* 0x00008f0020207a23 */ /* 0x000fe40000010876 */
[----:B------:R-:W-:Y:S02]  /*9440*/  FFMA.FTZ R117, R100, R161, R117 ;  /* 0x000000a164757223 */ /* 0x000fe40000010075 */
[C---:B------:R-:W-:Y:S01]  /*9450*/  HMMA.16816.F32 R72, R96.reuse, R94, R72 ;  /* 0x0000005e6048723c */ /* 0x040fe20000001848 */
[----:B------:R-:W-:Y:S01]  /*9460*/  LDSM.16.MT88.4 R92, [R138+0x8800] ;  /* 0x008800008a5c783b */ /* 0x000fe20000004200 */
[----:B------:R-:W-:Y:S02]  /*9470*/  MUFU.EX2 R124, R124 ;  /* 0x0000007c007c7308 */ /* 0x000fe40000000800 */
[----:B------:R-:W-:Y:S02]  /*9480*/  FFMA.FTZ R116, R101, R172, R116 ;  /* 0x000000ac65747223 */ /* 0x000fe40000010074 */
[----:B------:R-:W-:Y:S02]  /*9490*/  FADD.FTZ R112, R112, R117 ;  /* 0x0000007570707221 */ /* 0x000fe40000010000 */
[----:B------:R-:W-:Y:S01]  /*94a0*/  FADD.FTZ R115, R115, R116 ;  /* 0x0000007473737221 */ /* 0x000fe20000010000 */
[C---:B-1----:R-:W-:Y:S03]  /*94b0*/  HMMA.16816.F32 R76, R96.reuse, R104, R76 ;  /* 0x00000068604c723c */ /* 0x042fe6000000184c */
[----:B------:R1:W-:Y:S01]  /*94c0*/  MUFU.EX2 R104, R18 ;  /* 0x0000001200687308 */ /* 0x0003e20000000800 */
[----:B------:R-:W-:Y:S01]  /*94d0*/  FADD.FTZ R103, R103, R112 ;  /* 0x0000007067677221 */ /* 0x000fe20000010000 */
[----:B----4-:R-:W-:Y:S02]  /*94e0*/  F2FP.PACK_AB R87, R122, R121 ;  /* 0x000000797a57723e */ /* 0x010fe400000000ff */
[--C-:B------:R-:W-:Y:S01]  /*94f0*/  FFMA.FTZ R105, R13, c[0x0][0x23c], -R118.reuse ;  /* 0x00008f000d697a23 */ /* 0x100fe20000010876 */
[C---:B------:R-:W-:Y:S04]  /*9500*/  HMMA.16816.F32 R80, R96.reuse, R106, R80 ;  /* 0x0000006a6050723c */ /* 0x040fe80000001850 */
[----:B------:R-:W-:Y:S01]  /*9510*/  FMUL.FTZ R13, R101, R89 ;  /* 0x00000059650d7220 */ /* 0x000fe20000410000 */
[----:B------:R-:W3:Y:S01]  /*9520*/  MUFU.EX2 R105, R105 ;  /* 0x0000006900697308 */ /* 0x000ee20000000800 */
[----:B------:R-:W4:Y:S01]  /*9530*/  LDSM.16.MT88.4 R88, [R140+0x8800] ;  /* 0x008800008c58783b */ /* 0x000f220000004200 */
[--C-:B------:R-:W-:Y:S02]  /*9540*/  FFMA.FTZ R106, R16, c[0x0][0x23c], -R118.reuse ;  /* 0x00008f00106a7a23 */ /* 0x100fe40000010876 */
[--C-:B------:R-:W-:Y:S02]  /*9550*/  FFMA.FTZ R107, R17, c[0x0][0x23c], -R118.reuse ;  /* 0x00008f00116b7a23 */ /* 0x100fe40000010876 */
[C---:B--2---:R-:W-:Y:S03]  /*9560*/  HMMA.16816.F32 R12, R96.reuse, R108, R12 ;  /* 0x0000006c600c723c */ /* 0x044fe6000000180c */
[C---:B------:R-:W-:Y:S01]  /*9570*/  FMUL.FTZ R16, R101.reuse, R84 ;  /* 0x0000005465107220 */ /* 0x040fe20000410000 */
[----:B------:R-:W-:Y:S01]  /*9580*/  MUFU.EX2 R106, R106 ;  /* 0x0000006a006a7308 */ /* 0x000fe20000000800 */
[----:B------:R-:W-:Y:S01]  /*9590*/  FMUL.FTZ R17, R101, R85 ;  /* 0x0000005565117220 */ /* 0x000fe20000410000 */
[----:B------:R-:W-:Y:S01]  /*95a0*/  F2FP.PACK_AB R85, R119, R120 ;  /* 0x000000787755723e */ /* 0x000fe200000000ff */
[--C-:B------:R-:W-:Y:S01]  /*95b0*/  FFMA.FTZ R108, R27, c[0x0][0x23c], -R123.reuse ;  /* 0x00008f001b6c7a23 */ /* 0x100fe2000001087b */
[----:B------:R-:W-:Y:S01]  /*95c0*/  MOV R101, R3 ;  /* 0x0000000300657202 */ /* 0x000fe20000000f00 */
[----:B-1----:R-:W-:Y:S03]  /*95d0*/  FMUL.FTZ R18, R100, R86 ;  /* 0x0000005664127220 */ /* 0x002fe60000410000 */
[----:B------:R-:W-:Y:S02]  /*95e0*/  FFMA.FTZ R109, R23, c[0x0][0x23c], -R123 ;  /* 0x00008f00176d7a23 */ /* 0x000fe4000001087b */
[----:B------:R-:W1:Y:S01]  /*95f0*/  MUFU.EX2 R107, R107 ;  /* 0x0000006b006b7308 */ /* 0x000e620000000800 */
[----:B------:R-:W-:Y:S01]  /*9600*/  FFMA.FTZ R118, R33, c[0x0][0x23c], -R118 ;  /* 0x00008f0021767a23 */ /* 0x000fe20000010876 */
[----:B------:R-:W-:Y:S01]  /*9610*/  HMMA.16816.F32 R16, R96, R110, R16 ;  /* 0x0000006e6010723c */ /* 0x000fe20000001810 */
[----:B------:R-:W2:Y:S02]  /*9620*/  LDSM.16.MT88.4 R96, [R137+0x8800] ;  /* 0x008800008960783b */ /* 0x000ea40000004200 */
[----:B---3--:R-:W-:Y:S01]  /*9630*/  F2FP.PACK_AB R84, R105, R104 ;  /* 0x000000686954723e */ /* 0x008fe200000000ff */
[----:B------:R-:W-:Y:S02]  /*9640*/  FADD.FTZ R114, R114, R115 ;  /* 0x0000007372727221 */ /* 0x000fe40000010000 */
[----:B------:R-:W-:Y:S02]  /*9650*/  FADD.FTZ R103, R102, R103 ;  /* 0x0000006766677221 */ /* 0x000fe40000010000 */
[--C-:B------:R-:W-:Y:S01]  /*9660*/  FFMA.FTZ R111, R26, c[0x0][0x23c], -R123.reuse ;  /* 0x00008f001a6f7a23 */ /* 0x100fe2000001087b */
[----:B------:R-:W-:Y:S01]  /*9670*/  MUFU.EX2 R109, R109 ;  /* 0x0000006d006d7308 */ /* 0x000fe20000000800 */
[----:B------:R-:W-:Y:S02]  /*9680*/  LDSM.16.MT88.4 R24, [R137+0x9000] ;  /* 0x009000008918783b */ /* 0x000fe40000004200 */
[--C-:B------:R-:W-:Y:S01]  /*9690*/  FFMA.FTZ R110, R22, c[0x0][0x23c], -R123.reuse ;  /* 0x00008f00166e7a23 */ /* 0x100fe2000001087b */
[----:B------:R-:W-:Y:S01]  /*96a0*/  F2FP.PACK_AB R22, R127, R126 ;  /* 0x0000007e7f16723e */ /* 0x000fe200000000ff */
[----:B------:R-:W-:Y:S02]  /*96b0*/  FFMA.FTZ R123, R35, c[0x0][0x23c], -R123 ;  /* 0x00008f00237b7a23 */ /* 0x000fe4000001087b */
[----:B------:R-:W-:Y:S02]  /*96c0*/  FADD.FTZ R113, R113, R114 ;  /* 0x0000007271717221 */ /* 0x000fe40000010000 */
[----:B------:R-:W-:Y:S01]  /*96d0*/  FADD.FTZ R120, R120, R103 ;  /* 0x0000006778787221 */ /* 0x000fe20000010000 */
[----:B------:R3:W-:Y:S01]  /*96e0*/  MUFU.EX2 R35, R31 ;  /* 0x0000001f00237308 */ /* 0x0007e20000000800 */
[----:B------:R-:W-:Y:S01]  /*96f0*/  MOV R103, R2 ;  /* 0x0000000200677202 */ /* 0x000fe20000000f00 */
[----:B------:R-:W-:Y:S01]  /*9700*/  FADD.FTZ R104, R104, R113 ;  /* 0x0000007168687221 */ /* 0x000fe20000010000 */
[----:B-1----:R-:W-:Y:S01]  /*9710*/  F2FP.PACK_AB R86, R107, R106 ;  /* 0x0000006a6b56723e */ /* 0x002fe200000000ff */
[----:B------:R-:W-:Y:S02]  /*9720*/  FADD.FTZ R120, R119, R120 ;  /* 0x0000007877787221 */ /* 0x000fe40000010000 */
[----:B------:R-:W-:Y:S02]  /*9730*/  FADD.FTZ R105, R105, R104 ;  /* 0x0000006869697221 */ /* 0x000fe40000010000 */
[----:B------:R-:W-:Y:S02]  /*9740*/  FADD.FTZ R121, R121, R120 ;  /* 0x0000007879797221 */ /* 0x000fe40000010000 */
[C---:B----4-:R-:W-:Y:S01]  /*9750*/  HMMA.16816.F32 R4, R84.reuse, R88, R4 ;  /* 0x000000585404723c */ /* 0x050fe20000001804 */
[----:B------:R-:W1:Y:S04]  /*9760*/  MUFU.EX2 R110, R110 ;  /* 0x0000006e006e7308 */ /* 0x000e680000000800 */
[----:B------:R-:W-:Y:S02]  /*9770*/  FADD.FTZ R106, R106, R105 ;  /* 0x000000696a6a7221 */ /* 0x000fe40000010000 */
[----:B------:R-:W-:Y:S01]  /*9780*/  FADD.FTZ R121, R122, R121 ;  /* 0x000000797a797221 */ /* 0x000fe20000010000 */
[C---:B------:R-:W-:Y:S01]  /*9790*/  HMMA.16816.F32 R8, R84.reuse, R90, R8 ;  /* 0x0000005a5408723c */ /* 0x040fe20000001808 */
[----:B------:R-:W4:Y:S02]  /*97a0*/  LDSM.16.MT88.4 R88, [R136+0x8800] ;  /* 0x008800008858783b */ /* 0x000f240000004200 */
[----:B------:R-:W-:Y:S01]  /*97b0*/  MUFU.EX2 R111, R111 ;  /* 0x0000006f006f7308 */ /* 0x000fe20000000800 */
[----:B------:R-:W-:Y:S04]  /*97c0*/  FADD.FTZ R107, R107, R106 ;  /* 0x0000006a6b6b7221 */ /* 0x000fe80000010000 */
[C---:B------:R-:W-:Y:S01]  /*97d0*/  HMMA.16816.F32 R36, R84.reuse, R92, R36 ;  /* 0x0000005c5424723c */ /* 0x040fe20000001824 */
[----:B---3--:R-:W-:Y:S04]  /*97e0*/  LDSM.16.MT88.4 R28, [R137+0x9800] ;  /* 0x00980000891c783b */ /* 0x008fe80000004200 */
[----:B------:R-:W3:Y:S03]  /*97f0*/  MUFU.EX2 R108, R108 ;  /* 0x0000006c006c7308 */ /* 0x000ee60000000800 */
[C---:B------:R-:W-:Y:S01]  /*9800*/  HMMA.16816.F32 R40, R84.reuse, R94, R40 ;  /* 0x0000005e5428723c */ /* 0x040fe20000001828 */
[----:B------:R-:W5:Y:S03]  /*9810*/  LDSM.16.MT88.4 R92, [R140+0xa800] ;  /* 0x00a800008c5c783b */ /* 0x000f660000004200 */
[C---:B-1----:R-:W-:Y:S01]  /*9820*/  F2FP.PACK_AB R21, R109.reuse, R110 ;  /* 0x0000006e6d15723e */ /* 0x042fe200000000ff */
[----:B------:R-:W-:Y:S02]  /*9830*/  FADD.FTZ R110, R110, R121 ;  /* 0x000000796e6e7221 */ /* 0x000fe40000010000 */
[----:B------:R-:W1:Y:S01]  /*9840*/  MUFU.EX2 R125, R125 ;  /* 0x0000007d007d7308 */ /* 0x000e620000000800 */
[C---:B--2---:R-:W-:Y:S04]  /*9850*/  HMMA.16816.F32 R44, R84.reuse, R96, R44 ;  /* 0x00000060542c723c */ /* 0x044fe8000000182c */
[----:B------:R-:W-:Y:S04]  /*9860*/  FADD.FTZ R110, R109, R110 ;  /* 0x0000006e6d6e7221 */ /* 0x000fe80000010000 */
[C---:B------:R-:W-:Y:S01]  /*9870*/  HMMA.16816.F32 R48, R84.reuse, R98, R48 ;  /* 0x000000625430723c */ /* 0x040fe20000001830 */
[----:B------:R-:W2:Y:S01]  /*9880*/  LDSM.16.MT88.4 R96, [R138+0xa800] ;  /* 0x00a800008a60783b */ /* 0x000ea20000004200 */
[----:B------:R-:W-:Y:S02]  /*9890*/  MUFU.EX2 R34, R34 ;  /* 0x0000002200227308 */ /* 0x000fe40000000800 */
[C---:B---3--:R-:W-:Y:S01]  /*98a0*/  F2FP.PACK_AB R23, R108.reuse, R111 ;  /* 0x0000006f6c17723e */ /* 0x048fe200000000ff */
[----:B------:R-:W-:Y:S03]  /*98b0*/  FADD.FTZ R111, R111, R110 ;  /* 0x0000006e6f6f7221 */ /* 0x000fe60000010000 */
[C---:B----4-:R-:W-:Y:S04]  /*98c0*/  HMMA.16816.F32 R52, R84.reuse, R88, R52 ;  /* 0x000000585434723c */ /* 0x050fe80000001834 */
[----:B------:R-:W3:Y:S01]  /*98d0*/  MUFU.EX2 R123, R123 ;  /* 0x0000007b007b7308 */ /* 0x000ee20000000800 */
[----:B------:R-:W-:Y:S01]  /*98e0*/  FADD.FTZ R111, R108, R111 ;  /* 0x0000006f6c6f7221 */ /* 0x000fe20000010000 */
[C---:B-1----:R-:W-:Y:S01]  /*98f0*/  F2FP.PACK_AB R20, R125.reuse, R124 ;  /* 0x0000007c7d14723e */ /* 0x042fe200000000ff */
[----:B------:R-:W-:Y:S01]  /*9900*/  FADD.FTZ R124, R124, R107 ;  /* 0x0000006b7c7c7221 */ /* 0x000fe20000010000 */
[C---:B------:R-:W-:Y:S01]  /*9910*/  HMMA.16816.F32 R56, R84.reuse, R90, R56 ;  /* 0x0000005a5438723c */ /* 0x040fe20000001838 */
[----:B------:R-:W1:Y:S03]  /*9920*/  LDSM.16.MT88.4 R88, [R137+0xa800] ;  /* 0x00a800008958783b */ /* 0x000e660000004200 */
[----:B------:R-:W-:Y:S02]  /*9930*/  FADD.FTZ R125, R125, R124 ;  /* 0x0000007c7d7d7221 */ /* 0x000fe40000010000 */
[----:B------:R-:W-:Y:S02]  /*9940*/  MUFU.EX2 R32, R32 ;  /* 0x0000002000207308 */ /* 0x000fe40000000800 */
[C---:B-----5:R-:W-:Y:S08]  /*9950*/  HMMA.16816.F32 R60, R84.reuse, R92, R60 ;  /* 0x0000005c543c723c */ /* 0x060ff0000000183c */
[----:B------:R-:W4:Y:S01]  /*9960*/  MUFU.EX2 R33, R118 ;  /* 0x0000007600217308 */ /* 0x000f220000000800 */
[C---:B------:R-:W-:Y:S01]  /*9970*/  HMMA.16816.F32 R64, R84.reuse, R94, R64 ;  /* 0x0000005e5440723c */ /* 0x040fe20000001840 */
[----:B------:R-:W5:Y:S07]  /*9980*/  LDSM.16.MT88.4 R92, [R136+0xa800] ;  /* 0x00a80000885c783b */ /* 0x000f6e0000004200 */
[C---:B--2---:R-:W-:Y:S08]  /*9990*/  HMMA.16816.F32 R68, R84.reuse, R96, R68 ;  /* 0x000000605444723c */ /* 0x044ff00000001844 */
[C---:B------:R-:W-:Y:S01]  /*99a0*/  HMMA.16816.F32 R72, R84.reuse, R98, R72 ;  /* 0x000000625448723c */ /* 0x040fe20000001848 */
[----:B------:R-:W-:Y:S07]  /*99b0*/  LDSM.16.MT88.4 R96, [R138+0x9000] ;  /* 0x009000008a60783b */ /* 0x000fee0000004200 */
[C---:B-1----:R-:W-:Y:S08]  /*99c0*/  HMMA.16816.F32 R76, R84.reuse, R88, R76 ;  /* 0x00000058544c723c */ /* 0x042ff0000000184c */
[C---:B------:R-:W-:Y:S01]  /*99d0*/  HMMA.16816.F32 R80, R84.reuse, R90, R80 ;  /* 0x0000005a5450723c */ /* 0x040fe20000001850 */
[----:B------:R-:W1:Y:S07]  /*99e0*/  LDSM.16.MT88.4 R88, [R140+0x9000] ;  /* 0x009000008c58783b */ /* 0x000e6e0000004200 */
[C---:B-----5:R-:W-:Y:S08]  /*99f0*/  HMMA.16816.F32 R12, R84.reuse, R92, R12 ;  /* 0x0000005c540c723c */ /* 0x060ff0000000180c */
[----:B------:R-:W-:Y:S01]  /*9a00*/  HMMA.16816.F32 R16, R84, R94, R16 ;  /* 0x0000005e5410723c */ /* 0x000fe20000001810 */
[----:B------:R-:W2:Y:S08]  /*9a10*/  LDSM.16.MT88.4 R84, [R136+0x9000] ;  /* 0x009000008854783b */ /* 0x000eb00000004200 */
[----:B------:R-:W-:Y:S01]  /*9a20*/  LDSM.16.MT88.4 R92, [R140+0x9800] ;  /* 0x009800008c5c783b */ /* 0x000fe20000004200 */
[C---:B-1----:R-:W-:Y:S08]  /*9a30*/  HMMA.16816.F32 R4, R20.reuse, R88, R4 ;  /* 0x000000581404723c */ /* 0x042ff00000001804 */
[C---:B------:R-:W-:Y:S01]  /*9a40*/  HMMA.16816.F32 R8, R20.reuse, R90, R8 ;  /* 0x0000005a1408723c */ /* 0x040fe20000001808 */
[----:B------:R-:W1:Y:S07]  /*9a50*/  LDSM.16.MT88.4 R88, [R140+0xb000] ;  /* 0x00b000008c58783b */ /* 0x000e6e0000004200 */
[C---:B------:R-:W-:Y:S08]  /*9a60*/  HMMA.16816.F32 R36, R20.reuse, R96, R36 ;  /* 0x000000601424723c */ /* 0x040ff00000001824 */
[C---:B------:R-:W-:Y:S08]  /*9a70*/  HMMA.16816.F32 R40, R20.reuse, R98, R40 ;  /* 0x000000621428723c */ /* 0x040ff00000001828 */
[C---:B------:R-:W-:Y:S08]  /*9a80*/  HMMA.16816.F32 R44, R20.reuse, R24, R44 ;  /* 0x00000018142c723c */ /* 0x040ff0000000182c */
[C---:B------:R-:W-:Y:S01]  /*9a90*/  HMMA.16816.F32 R48, R20.reuse, R26, R48 ;  /* 0x0000001a1430723c */ /* 0x040fe20000001830 */
[----:B------:R-:W5:Y:S07]  /*9aa0*/  LDSM.16.MT88.4 R24, [R138+0xb000] ;  /* 0x00b000008a18783b */ /* 0x000f6e0000004200 */
[C---:B--2---:R-:W-:Y:S08]  /*9ab0*/  HMMA.16816.F32 R52, R20.reuse, R84, R52 ;  /* 0x000000541434723c */ /* 0x044ff00000001834 */
[C---:B------:R-:W-:Y:S01]  /*9ac0*/  HMMA.16816.F32 R56, R20.reuse, R86, R56 ;  /* 0x000000561438723c */ /* 0x040fe20000001838 */
[----:B------:R-:W2:Y:S07]  /*9ad0*/  LDSM.16.MT88.4 R84, [R137+0xb000] ;  /* 0x00b000008954783b */ /* 0x000eae0000004200 */
[C---:B-1----:R-:W-:Y:S08]  /*9ae0*/  HMMA.16816.F32 R60, R20.reuse, R88, R60 ;  /* 0x00000058143c723c */ /* 0x042ff0000000183c */
[C---:B------:R-:W-:Y:S01]  /*9af0*/  HMMA.16816.F32 R64, R20.reuse, R90, R64 ;  /* 0x0000005a1440723c */ /* 0x040fe20000001840 */
[----:B------:R-:W1:Y:S07]  /*9b00*/  LDSM.16.MT88.4 R88, [R136+0xb000] ;  /* 0x00b000008858783b */ /* 0x000e6e0000004200 */
[C---:B-----5:R-:W-:Y:S08]  /*9b10*/  HMMA.16816.F32 R68, R20.reuse, R24, R68 ;  /* 0x000000181444723c */ /* 0x060ff00000001844 */
[C---:B------:R-:W-:Y:S01]  /*9b20*/  HMMA.16816.F32 R72, R20.reuse, R26, R72 ;  /* 0x0000001a1448723c */ /* 0x040fe20000001848 */
[----:B------:R-:W5:Y:S07]  /*9b30*/  LDSM.16.MT88.4 R24, [R138+0x9800] ;  /* 0x009800008a18783b */ /* 0x000f6e0000004200 */
[C---:B--2---:R-:W-:Y:S07]  /*9b40*/  HMMA.16816.F32 R76, R20.reuse, R84, R76 ;  /* 0x00000054144c723c */ /* 0x044fee000000184c */
[----:B------:R-:W-:Y:S01]  /*9b50*/  F2FP.PACK_AB R85, R35, R174 ;  /* 0x000000ae2355723e */ /* 0x000fe200000000ff */
[C---:B------:R-:W-:Y:S04]  /*9b60*/  HMMA.16816.F32 R80, R20.reuse, R86, R80 ;  /* 0x000000561450723c */ /* 0x040fe80000001850 */
[----:B------:R-:W-:Y:S01]  /*9b70*/  F2FP.PACK_AB R84, R176, R169 ;  /* 0x000000a9b054723e */ /* 0x000fe200000000ff */
[----:B------:R-:W-:Y:S02]  /*9b80*/  FADD.FTZ R174, R174, R111 ;  /* 0x0000006faeae7221 */ /* 0x000fe40000010000 */
[----:B---3--:R-:W-:Y:S01]  /*9b90*/  F2FP.PACK_AB R87, R123, R34 ;  /* 0x000000227b57723e */ /* 0x008fe200000000ff */
[C---:B-1----:R-:W-:Y:S04]  /*9ba0*/  HMMA.16816.F32 R12, R20.reuse, R88, R12 ;  /* 0x00000058140c723c */ /* 0x042fe8000000180c */
[----:B----4-:R-:W-:Y:S01]  /*9bb0*/  F2FP.PACK_AB R86, R33, R32 ;  /* 0x000000202156723e */ /* 0x010fe200000000ff */
[----:B------:R-:W-:Y:S03]  /*9bc0*/  FADD.FTZ R35, R35, R174 ;  /* 0x000000ae23237221 */ /* 0x000fe60000010000 */
[----:B------:R-:W-:Y:S01]  /*9bd0*/  HMMA.16816.F32 R16, R20, R90, R16 ;  /* 0x0000005a1410723c */ /* 0x000fe20000001810 */
[----:B------:R-:W-:Y:S03]  /*9be0*/  LDSM.16.MT88.4 R20, [R138+0xb800] ;  /* 0x00b800008a14783b */ /* 0x000fe60000004200 */
[----:B------:R-:W-:Y:S04]  /*9bf0*/  FADD.FTZ R34, R34, R35 ;  /* 0x0000002322227221 */ /* 0x000fe80000010000 */
[C---:B------:R-:W-:Y:S01]  /*9c00*/  HMMA.16816.F32 R96, R84.reuse, R92, R4 ;  /* 0x0000005c5460723c */ /* 0x040fe20000001804 */
[----:B------:R-:W1:Y:S04]  /*9c10*/  LDSM.16.MT88.4 R4, [R136+0x9800] ;  /* 0x009800008804783b */ /* 0x000e680000004200 */
[----:B------:R-:W-:Y:S03]  /*9c20*/  FADD.FTZ R161, R123, R34 ;  /* 0x000000227ba17221 */ /* 0x000fe60000010000 */
[C---:B------:R-:W-:Y:S01]  /*9c30*/  HMMA.16816.F32 R92, R84.reuse, R94, R8 ;  /* 0x0000005e545c723c */ /* 0x040fe20000001808 */
[----:B------:R-:W2:Y:S07]  /*9c40*/  LDSM.16.MT88.4 R8, [R140+0xb800] ;  /* 0x00b800008c08783b */ /* 0x000eae0000004200 */
[C---:B-----5:R-:W-:Y:S08]  /*9c50*/  HMMA.16816.F32 R36, R84.reuse, R24, R36 ;  /* 0x000000185424723c */ /* 0x060ff00000001824 */
[C---:B------:R-:W-:Y:S01]  /*9c60*/  HMMA.16816.F32 R40, R84.reuse, R26, R40 ;  /* 0x0000001a5428723c */ /* 0x040fe20000001828 */
[----:B------:R-:W3:Y:S07]  /*9c70*/  LDSM.16.MT88.4 R24, [R137+0xb800] ;  /* 0x00b800008918783b */ /* 0x000eee0000004200 */
[C---:B------:R-:W-:Y:S08]  /*9c80*/  HMMA.16816.F32 R44, R84.reuse, R28, R44 ;  /* 0x0000001c542c723c */ /* 0x040ff0000000182c */
[C---:B------:R-:W-:Y:S08]  /*9c90*/  HMMA.16816.F32 R48, R84.reuse, R30, R48 ;  /* 0x0000001e5430723c */ /* 0x040ff00000001830 */
[C---:B-1----:R-:W-:Y:S08]  /*9ca0*/  HMMA.16816.F32 R52, R84.reuse, R4, R52 ;  /* 0x000000045434723c */ /* 0x042ff00000001834 */
[C---:B------:R-:W-:Y:S01]  /*9cb0*/  HMMA.16816.F32 R56, R84.reuse, R6, R56 ;  /* 0x000000065438723c */ /* 0x040fe20000001838 */
[----:B------:R-:W1:Y:S07]  /*9cc0*/  LDSM.16.MT88.4 R4, [R136+0xb800] ;  /* 0x00b800008804783b */ /* 0x000e6e0000004200 */
[C---:B--2---:R-:W-:Y:S08]  /*9cd0*/  HMMA.16816.F32 R60, R84.reuse, R8, R60 ;  /* 0x00000008543c723c */ /* 0x044ff0000000183c */
[C---:B------:R-:W-:Y:S08]  /*9ce0*/  HMMA.16816.F32 R64, R84.reuse, R10, R64 ;  /* 0x0000000a5440723c */ /* 0x040ff00000001840 */
[C---:B------:R-:W-:Y:S08]  /*9cf0*/  HMMA.16816.F32 R68, R84.reuse, R20, R68 ;  /* 0x000000145444723c */ /* 0x040ff00000001844 */
[C---:B------:R-:W-:Y:S08]  /*9d00*/  HMMA.16816.F32 R72, R84.reuse, R22, R72 ;  /* 0x000000165448723c */ /* 0x040ff00000001848 */
[C---:B---3--:R-:W-:Y:S08]  /*9d10*/  HMMA.16816.F32 R76, R84.reuse, R24, R76 ;  /* 0x00000018544c723c */ /* 0x048ff0000000184c */
[C---:B------:R-:W-:Y:S08]  /*9d20*/  HMMA.16816.F32 R80, R84.reuse, R26, R80 ;  /* 0x0000001a5450723c */ /* 0x040ff00000001850 */
[C---:B-1----:R-:W-:Y:S07]  /*9d30*/  HMMA.16816.F32 R88, R84.reuse, R4, R12 ;  /* 0x000000045458723c */ /* 0x042fee000000180c */
[----:B------:R-:W-:Y:S01]  /*9d40*/  FADD.FTZ R4, R126, R125 ;  /* 0x0000007d7e047221 */ /* 0x000fe20000010000 */
[----:B------:R-:W-:Y:S04]  /*9d50*/  HMMA.16816.F32 R84, R84, R6, R16 ;  /* 0x000000065454723c */ /* 0x000fe80000001810 */
[----:B------:R-:W-:Y:S04]  /*9d60*/  FADD.FTZ R4, R127, R4 ;  /* 0x000000047f047221 */ /* 0x000fe80000010000 */
[----:B------:R-:W-:Y:S04]  /*9d70*/  FADD.FTZ R169, R169, R4 ;  /* 0x00000004a9a97221 */ /* 0x000fe80000010000 */
[----:B------:R-:W-:Y:S04]  /*9d80*/  FADD.FTZ R169, R176, R169 ;  /* 0x000000a9b0a97221 */ /* 0x000fe80000010000 */
[----:B------:R-:W-:Y:S04]  /*9d90*/  FADD.FTZ R32, R32, R169 ;  /* 0x000000a920207221 */ /* 0x000fe80000010000 */
[----:B------:R-:W-:Y:S01]  /*9da0*/  FADD.FTZ R172, R33, R32 ;  /* 0x0000002021ac7221 */ /* 0x000fe20000010000 */
[----:B------:R-:W-:-:S05]  /*9db0*/  @P4 BRA `(.L_x_690) ;  /* 0xffffdc6000004947 */ /* 0x000fca000383ffff */
.L_x_689:
[----:B------:R-:W1:Y:S01]  /*9dc0*/  SHFL.BFLY PT, R5, R172, 0x2, 0x1f ;  /* 0x0c401f00ac057f89 */ /* 0x000e6200000e0000 */
[----:B------:R-:W-:Y:S01]  /*9dd0*/  MOV R8, 0x3f800000 ;  /* 0x3f80000000087802 */ /* 0x000fe20000000f00 */
[----:B------:R-:W2:Y:S01]  /*9de0*/  LDC.U8 R16, c[0x0][0x328] ;  /* 0x0000ca00ff107b82 */ /* 0x000ea20000000000 */
[C---:B------:R-:W-:Y:S01]  /*9df0*/  ISETP.NE.AND P0, PT, R151.reuse, -0x1, PT ;  /* 0xffffffff9700780c */ /* 0x040fe20003f05270 */
[----:B------:R-:W3:Y:S01]  /*9e00*/  SHFL.BFLY PT, R4, R161, 0x2, 0x1f ;  /* 0x0c401f00a1047f89 */ /* 0x000ee200000e0000 */
[----:B------:R-:W-:Y:S01]  /*9e10*/  MOV R9, 0x3f800000 ;  /* 0x3f80000000097802 */ /* 0x000fe20000000f00 */
[----:B------:R-:W-:Y:S10]  /*9e20*/  BSSY B0, `(.L_x_693) ;  /* 0x00000fc000007945 */ /* 0x000ff40003800000 */
[----:B------:R-:W-:-:S04]  /*9e30*/  @P0 IMAD.WIDE.U32 R10, R151, c[0x0][0x1e8], RZ ;  /* 0x00007a00970a0a25 */ /* 0x000fc800078e00ff */
[----:B------:R-:W-:Y:S02]  /*9e40*/  @P0 IMAD R6, R151, c[0x0][0x1ec], R11 ;  /* 0x00007b0097060a24 */ /* 0x000fe400078e020b */
[----:B-1----:R-:W-:Y:S02]  /*9e50*/  FADD.FTZ R0, R5, R172 ;  /* 0x000000ac05007221 */ /* 0x002fe40000010000 */
[----:B---3--:R-:W-:-:S03]  /*9e60*/  FADD.FTZ R7, R4, R161 ;  /* 0x000000a104077221 */ /* 0x008fc60000010000 */
[----:B------:R-:W1:Y:S04]  /*9e70*/  SHFL.BFLY PT, R5, R0, 0x1, 0x1f ;  /* 0x0c201f0000057f89 */ /* 0x000e6800000e0000 */
[----:B------:R-:W3:Y:S01]  /*9e80*/  SHFL.BFLY PT, R4, R7, 0x1, 0x1f ;  /* 0x0c201f0007047f89 */ /* 0x000ee200000e0000 */
[----:B-1----:R-:W-:-:S03]  /*9e90*/  FADD.FTZ R5, R0, R5 ;  /* 0x0000000500057221 */ /* 0x002fc60000010000 */
[----:B------:R-:W1:Y:S01]  /*9ea0*/  S2R R0, SR_TID.X ;  /* 0x0000000000007919 */ /* 0x000e620000002100 */
[----:B---3--:R-:W-:Y:S01]  /*9eb0*/  FADD.FTZ R4, R7, R4 ;  /* 0x0000000407047221 */ /* 0x008fe20000010000 */
[----:B------:R-:W-:Y:S01]  /*9ec0*/  FSETP.NE.FTZ.AND P5, PT, R5, RZ, PT ;  /* 0x000000ff0500720b */ /* 0x000fe20003fb5000 */
[----:B------:R-:W-:-:S03]  /*9ed0*/  @P0 IMAD.MOV.U32 R7, RZ, RZ, R10 ;  /* 0x000000ffff070224 */ /* 0x000fc600078e000a */
[----:B------:R-:W-:-:S09]  /*9ee0*/  FSETP.NE.FTZ.AND P4, PT, R4, RZ, PT ;  /* 0x000000ff0400720b */ /* 0x000fd20003f95000 */
[----:B------:R-:W3:Y:S01]  /*9ef0*/  @P5 MUFU.RCP R8, R5 ;  /* 0x0000000500085308 */ /* 0x000ee20000001000 */
[----:B-1----:R-:W-:-:S07]  /*9f00*/  SHF.R.S32.HI R11, RZ, 0x1f, R0 ;  /* 0x0000001fff0b7819 */ /* 0x002fce0000011400 */
[----:B------:R-:W1:Y:S01]  /*9f10*/  @P4 MUFU.RCP R9, R4 ;  /* 0x0000000400094308 */ /* 0x000e620000001000 */
[----:B---3--:R-:W-:-:S07]  /*9f20*/  FMUL.FTZ R96, R8, R96 ;  /* 0x0000006008607220 */ /* 0x008fce0000410000 */
[----:B------:R-:W3:Y:S01]  /*9f30*/  @P5 MUFU.LG2 R5, R5 ;  /* 0x0000000500055308 */ /* 0x000ee20000000c00 */
[C---:B------:R-:W-:Y:S02]  /*9f40*/  FMUL.FTZ R97, R8.reuse, R97 ;  /* 0x0000006108617220 */ /* 0x040fe40000410000 */
[C---:B------:R-:W-:Y:S02]  /*9f50*/  FMUL.FTZ R92, R8.reuse, R92 ;  /* 0x0000005c085c7220 */ /* 0x040fe40000410000 */
[C---:B------:R-:W-:Y:S01]  /*9f60*/  FMUL.FTZ R93, R8.reuse, R93 ;  /* 0x0000005d085d7220 */ /* 0x040fe20000410000 */
[----:B------:R-:W-:Y:S01]  /*9f70*/  F2FP.PACK_AB R96, R97, R96 ;  /* 0x000000606160723e */ /* 0x000fe200000000ff */
[C---:B------:R-:W-:Y:S01]  /*9f80*/  FMUL.FTZ R36, R8.reuse, R36 ;  /* 0x0000002408247220 */ /* 0x040fe20000410000 */
[----:B------:R-:W4:Y:S01]  /*9f90*/  @P4 MUFU.LG2 R4, R4 ;  /* 0x0000000400044308 */ /* 0x000f220000000c00 */
        /* <DEDUP_REMOVED lines=12> */
[----:B------:R-:W5:Y:S01]  /*a060*/  S2R R45, SR_CTAID.X ;  /* 0x00000000002d7919 */ /* 0x000f620000002500 */
        /* <DEDUP_REMOVED lines=28> */
[----:B------:R-:W-:Y:S01]  /*a230*/  LEA.HI R8, R11, R0, RZ, 0x2 ;  /* 0x000000000b087211 */ /* 0x000fe200078f10ff */
[----:B-1----:R-:W-:Y:S01]  /*a240*/  FMUL.FTZ R99, R9, R99 ;  /* 0x0000006309637220 */ /* 0x002fe20000410000 */
[----:B------:R-:W-:Y:S01]  /*a250*/  F2FP.PACK_AB R88, R89, R88 ;  /* 0x000000585958723e */ /* 0x000fe200000000ff */
[C---:B------:R-:W-:Y:S01]  /*a260*/  FMUL.FTZ R98, R9.reuse, R98 ;  /* 0x0000006209627220 */ /* 0x040fe20000410000 */
[--C-:B------:R-:W-:Y:S01]  /*a270*/  SHF.R.S32.HI R13, RZ, 0x2, R8.reuse ;  /* 0x00000002ff0d7819 */ /* 0x100fe20000011408 */
[C---:B------:R-:W-:Y:S01]  /*a280*/  FMUL.FTZ R95, R9.reuse, R95 ;  /* 0x0000005f095f7220 */ /* 0x040fe20000410000 */
[----:B------:R-:W-:Y:S01]  /*a290*/  SHF.R.S32.HI R10, RZ, 0x1f, R8 ;  /* 0x0000001fff0a7819 */ /* 0x000fe20000011408 */
[----:B------:R-:W-:Y:S01]  /*a2a0*/  FMUL.FTZ R94, R9, R94 ;  /* 0x0000005e095e7220 */ /* 0x000fe20000410000 */
[----:B------:R-:W-:Y:S01]  /*a2b0*/  F2FP.PACK_AB R98, R99, R98 ;  /* 0x000000626362723e */ /* 0x000fe200000000ff */
[C---:B------:R-:W-:Y:S01]  /*a2c0*/  FMUL.FTZ R39, R9.reuse, R39 ;  /* 0x0000002709277220 */ /* 0x040fe20000410000 */
[----:B------:R-:W-:Y:S01]  /*a2d0*/  LEA.HI R10, R10, R13, RZ, 0x3 ;  /* 0x0000000d0a0a7211 */ /* 0x000fe200078f18ff */
[----:B------:R-:W-:Y:S01]  /*a2e0*/  FMUL.FTZ R38, R9, R38 ;  /* 0x0000002609267220 */ /* 0x000fe20000410000 */
[----:B------:R-:W-:Y:S01]  /*a2f0*/  F2FP.PACK_AB R94, R95, R94 ;  /* 0x0000005e5f5e723e */ /* 0x000fe200000000ff */
[C---:B------:R-:W-:Y:S01]  /*a300*/  FMUL.FTZ R43, R9.reuse, R43 ;  /* 0x0000002b092b7220 */ /* 0x040fe20000410000 */
[----:B------:R-:W-:Y:S01]  /*a310*/  LOP3.LUT R10, R10, 0xfffffff8, RZ, 0xc0, !PT ;  /* 0xfffffff80a0a7812 */ /* 0x000fe200078ec0ff */
[----:B------:R-:W-:Y:S01]  /*a320*/  FMUL.FTZ R42, R9, R42 ;  /* 0x0000002a092a7220 */ /* 0x000fe20000410000 */
[----:B------:R-:W-:Y:S01]  /*a330*/  F2FP.PACK_AB R38, R39, R38 ;  /* 0x000000262726723e */ /* 0x000fe200000000ff */
[----:B------:R-:W-:Y:S01]  /*a340*/  FMUL.FTZ R47, R9, R47 ;  /* 0x0000002f092f7220 */ /* 0x000fe20000410000 */
[----:B------:R-:W-:Y:S01]  /*a350*/  IADD3 R10, R13, -R10, RZ ;  /* 0x8000000a0d0a7210 */ /* 0x000fe20007ffe0ff */
[C---:B------:R-:W-:Y:S01]  /*a360*/  FMUL.FTZ R46, R9.reuse, R46 ;  /* 0x0000002e092e7220 */ /* 0x040fe20000410000 */
[----:B------:R-:W-:Y:S01]  /*a370*/  LOP3.LUT R13, R8, 0x3ffffffc, RZ, 0xc0, !PT ;  /* 0x3ffffffc080d7812 */ /* 0x000fe200078ec0ff */
[C---:B------:R-:W-:Y:S01]  /*a380*/  FMUL.FTZ R51, R9.reuse, R51 ;  /* 0x0000003309337220 */ /* 0x040fe20000410000 */
[C---:B------:R-:W-:Y:S01]  /*a390*/  SHF.L.U32 R12, R10.reuse, 0x6, RZ ;  /* 0x000000060a0c7819 */ /* 0x040fe200000006ff */
[C---:B------:R-:W-:Y:S01]  /*a3a0*/  FMUL.FTZ R50, R9.reuse, R50 ;  /* 0x0000003209327220 */ /* 0x040fe20000410000 */
[----:B------:R-:W-:Y:S01]  /*a3b0*/  LOP3.LUT R14, R10, 0x1, RZ, 0xc0, !PT ;  /* 0x000000010a0e7812 */ /* 0x000fe200078ec0ff */
[C---:B------:R-:W-:Y:S01]  /*a3c0*/  FMUL.FTZ R55, R9.reuse, R55 ;  /* 0x0000003709377220 */ /* 0x040fe20000410000 */
[----:B------:R-:W-:Y:S01]  /*a3d0*/  LOP3.LUT R12, R12, 0x1c0, RZ, 0xc0, !PT ;  /* 0x000001c00c0c7812 */ /* 0x000fe200078ec0ff */
[C---:B------:R-:W-:Y:S01]  /*a3e0*/  FMUL.FTZ R54, R9.reuse, R54 ;  /* 0x0000003609367220 */ /* 0x040fe20000410000 */
[----:B------:R-:W-:Y:S01]  /*a3f0*/  ISETP.NE.U32.AND P3, PT, R14, 0x1, PT ;  /* 0x000000010e00780c */ /* 0x000fe20003f65070 */
[C---:B------:R-:W-:Y:S01]  /*a400*/  FMUL.FTZ R59, R9.reuse, R59 ;  /* 0x0000003b093b7220 */ /* 0x040fe20000410000 */
[----:B------:R-:W-:Y:S01]  /*a410*/  LEA.HI R12, R12, R12, RZ, 0x1d ;  /* 0x0000000c0c0c7211 */ /* 0x000fe200078fe8ff */
[C---:B------:R-:W-:Y:S01]  /*a420*/  FMUL.FTZ R58, R9.reuse, R58 ;  /* 0x0000003a093a7220 */ /* 0x040fe20000410000 */
[----:B------:R-:W-:Y:S01]  /*a430*/  R2P PR, R10, 0x6 ;  /* 0x000000060a007804 */ /* 0x000fe20000000000 */
[C---:B------:R-:W-:Y:S01]  /*a440*/  FMUL.FTZ R63, R9.reuse, R63 ;  /* 0x0000003f093f7220 */ /* 0x040fe20000410000 */
[----:B------:R-:W-:Y:S01]  /*a450*/  MOV R10, 0x20 ;  /* 0x00000020000a7802 */ /* 0x000fe20000000f00 */
[C---:B------:R-:W-:Y:S01]  /*a460*/  FMUL.FTZ R62, R9.reuse, R62 ;  /* 0x0000003e093e7220 */ /* 0x040fe20000410000 */
[----:B------:R-:W-:Y:S01]  /*a470*/  MOV R14, 0x40 ;  /* 0x00000040000e7802 */ /* 0x000fe20000000f00 */
[C---:B------:R-:W-:Y:S01]  /*a480*/  FMUL.FTZ R67, R9.reuse, R67 ;  /* 0x0000004309437220 */ /* 0x040fe20000410000 */
[----:B------:R-:W-:Y:S01]  /*a490*/  SEL R10, R10, 0xffffffe0, !P1 ;  /* 0xffffffe00a0a7807 */ /* 0x000fe20004800000 */
        /* <DEDUP_REMOVED lines=25> */
[----:B------:R-:W-:Y:S01]  /*a630*/  LEA.HI R9, R11, R0, RZ, 0x5 ;  /* 0x000000000b097211 */ /* 0x000fe200078f28ff */
[----:B------:R-:W-:Y:S01]  /*a640*/  IMAD.IADD R13, R0, 0x1, -R13 ;  /* 0x00000001000d7824 */ /* 0x000fe200078e0a0d */
[----:B------:R-:W-:-:S02]  /*a650*/  F2FP.PACK_AB R90, R91, R90 ;  /* 0x0000005a5b5a723e */ /* 0x000fc400000000ff */
[----:B------:R-:W-:Y:S02]  /*a660*/  SHF.R.S32.HI R8, RZ, 0x5, R9 ;  /* 0x00000005ff087819 */ /* 0x000fe40000011409 */
[----:B------:R-:W-:Y:S02]  /*a670*/  F2FP.PACK_AB R84, R85, R84 ;  /* 0x000000545554723e */ /* 0x000fe400000000ff */
[----:B------:R-:W-:Y:S02]  /*a680*/  LEA R13, R8, R13, 0x9 ;  /* 0x0000000d080d7211 */ /* 0x000fe400078e48ff */
[----:B------:R-:W-:Y:S02]  /*a690*/  F2FP.PACK_AB R86, R87, R86 ;  /* 0x000000565756723e */ /* 0x000fe400000000ff */
[----:B------:R-:W-:Y:S02]  /*a6a0*/  LEA R12, R13, R12, 0x1 ;  /* 0x0000000c0d0c7211 */ /* 0x000fe400078e08ff */
[----:B--2---:R-:W-:-:S02]  /*a6b0*/  ISETP.NE.AND P2, PT, R16, RZ, PT ;  /* 0x000000ff1000720c */ /* 0x004fc40003f45270 */
[----:B------:R-:W-:Y:S01]  /*a6c0*/  LOP3.LUT R9, R9, 0xffffffe0, RZ, 0xc0, !PT ;  /* 0xffffffe009097812 */ /* 0x000fe200078ec0ff */
[----:B------:R-:W-:Y:S02]  /*a6d0*/  IMAD.SHL.U32 R13, R12, 0x2, RZ ;  /* 0x000000020c0d7824 */ /* 0x000fe400078e00ff */
[----:B------:R-:W1:Y:S01]  /*a6e0*/  LDC.U8 R12, c[0x0][0x329] ;  /* 0x0000ca40ff0c7b82 */ /* 0x000e620000000000 */
[----:B------:R-:W-:Y:S01]  /*a6f0*/  IADD3 R9, -R9, R0, RZ ;  /* 0x0000000009097210 */ /* 0x000fe20007ffe1ff */
[C---:B------:R-:W-:Y:S01]  /*a700*/  IMAD.IADD R17, R13.reuse, 0x1, R10 ;  /* 0x000000010d117824 */ /* 0x040fe200078e020a */
[C---:B------:R-:W-:Y:S01]  /*a710*/  IADD3 R15, R13.reuse, -0x10, RZ ;  /* 0xfffffff00d0f7810 */ /* 0x040fe20007ffe0ff */
[----:B------:R-:W-:Y:S01]  /*a720*/  STS [R13], R96 ;  /* 0x000000600d007388 */ /* 0x000fe20000000800 */
[C---:B------:R-:W-:Y:S02]  /*a730*/  @P3 IADD3 R15, R13.reuse, 0x10, RZ ;  /* 0x000000100d0f3810 */ /* 0x040fe40007ffe0ff */
[-C--:B------:R-:W-:Y:S01]  /*a740*/  IADD3 R21, R13, R14.reuse, RZ ;  /* 0x0000000e0d157210 */ /* 0x080fe20007ffe0ff */
[----:B------:R-:W-:Y:S01]  /*a750*/  STS [R13+0x400], R98 ;  /* 0x000400620d007388 */ /* 0x000fe20000000800 */
[----:B------:R-:W-:Y:S01]  /*a760*/  IADD3 R19, R10, R15, RZ ;  /* 0x0000000f0a137210 */ /* 0x000fe20007ffe0ff */
[----:B------:R-:W-:Y:S01]  /*a770*/  IMAD.IADD R23, R14, 0x1, R15 ;  /* 0x000000010e177824 */ /* 0x000fe200078e020f */
[-C--:B------:R-:W-:Y:S01]  /*a780*/  IADD3 R25, R17, R14.reuse, RZ ;  /* 0x0000000e11197210 */ /* 0x080fe20007ffe0ff */
[----:B------:R-:W-:Y:S01]  /*a790*/  STS [R15], R92 ;  /* 0x0000005c0f007388 */ /* 0x000fe20000000800 */
[----:B------:R-:W-:-:S03]  /*a7a0*/  IADD3 R27, R19, R14, RZ ;  /* 0x0000000e131b7210 */ /* 0x000fc60007ffe0ff */
[----:B------:R-:W-:Y:S04]  /*a7b0*/  STS [R15+0x400], R94 ;  /* 0x0004005e0f007388 */ /* 0x000fe80000000800 */
[----:B------:R-:W-:Y:S04]  /*a7c0*/  STS [R17], R36 ;  /* 0x0000002411007388 */ /* 0x000fe80000000800 */
[----:B------:R-:W-:Y:S01]  /*a7d0*/  STS [R17+0x400], R38 ;  /* 0x0004002611007388 */ /* 0x000fe20000000800 */
[C---:B-1----:R-:W-:Y:S02]  /*a7e0*/  ISETP.NE.AND P1, PT, R12.reuse, RZ, PT ;  /* 0x000000ff0c00720c */ /* 0x042fe40003f25270 */
[----:B------:R-:W-:Y:S01]  /*a7f0*/  ISETP.NE.OR P3, PT, R12, RZ, !P2 ;  /* 0x000000ff0c00720c */ /* 0x000fe20005765670 */
[----:B------:R-:W-:Y:S04]  /*a800*/  STS [R19], R40 ;  /* 0x0000002813007388 */ /* 0x000fe80000000800 */
[----:B------:R-:W-:Y:S04]  /*a810*/  STS [R19+0x400], R42 ;  /* 0x0004002a13007388 */ /* 0x000fe80000000800 */
[----:B------:R-:W-:Y:S02]  /*a820*/  STS [R21], R44 ;  /* 0x0000002c15007388 */ /* 0x000fe40000000800 */
[----:B------:R-:W-:Y:S01]  /*a830*/  @P1 IMAD.MOV.U32 R47, RZ, RZ, c[0x0][0x210] ;  /* 0x00008400ff2f1624 */ /* 0x000fe200078e00ff */
[----:B------:R-:W-:Y:S01]  /*a840*/  @P1 MOV R49, 0x1 ;  /* 0x0000000100311802 */ /* 0x000fe20000000f00 */
[----:B------:R-:W-:Y:S02]  /*a850*/  STS [R21+0x400], R46 ;  /* 0x0004002e15007388 */ /* 0x000fe40000000800 */
[----:B------:R-:W-:-:S02]  /*a860*/  @P1 IMAD R47, R47, c[0x0][0x214], RZ ;  /* 0x000085002f2f1a24 */ /* 0x000fc400078e02ff */
[----:B------:R-:W-:Y:S04]  /*a870*/  STS [R23], R48 ;  /* 0x0000003017007388 */ /* 0x000fe80000000800 */
[----:B------:R1:W-:Y:S04]  /*a880*/  STS [R23+0x400], R50 ;  /* 0x0004003217007388 */ /* 0x0003e80000000800 */
[----:B------:R-:W2:Y:S04]  /*a890*/  S2R R10, SR_CTAID.Y ;  /* 0x00000000000a7919 */ /* 0x000ea80000002600 */
[----:B------:R-:W-:Y:S04]  /*a8a0*/  STS [R25], R52 ;  /* 0x0000003419007388 */ /* 0x000fe80000000800 */
[----:B------:R-:W-:Y:S04]  /*a8b0*/  STS [R25+0x400], R54 ;  /* 0x0004003619007388 */ /* 0x000fe80000000800 */
[----:B------:R-:W-:Y:S04]  /*a8c0*/  STS [R27], R56 ;  /* 0x000000381b007388 */ /* 0x000fe80000000800 */
[----:B------:R-:W-:Y:S04]  /*a8d0*/  STS [R27+0x400], R58 ;  /* 0x0004003a1b007388 */ /* 0x000fe80000000800 */
[----:B------:R-:W-:Y:S04]  /*a8e0*/  STS [R13+0x2000], R60 ;  /* 0x0020003c0d007388 */ /* 0x000fe80000000800 */
[----:B------:R3:W-:Y:S01]  /*a8f0*/  STS [R13+0x2400], R62 ;  /* 0x0024003e0d007388 */ /* 0x0007e20000000800 */
[----:B--2---:R-:W-:Y:S01]  /*a900*/  @!P0 SHF.R.S32.HI R12, RZ, 0x1f, R10 ;  /* 0x0000001fff0c8819 */ /* 0x004fe2000001140a */
[----:B-1----:R-:W-:-:S02]  /*a910*/  @!P0 IMAD.WIDE.U32 R50, R10, c[0x0][0x1e0], RZ ;  /* 0x000078000a328a25 */ /* 0x002fc400078e00ff */
[----:B------:R1:W-:Y:S02]  /*a920*/  STS [R15+0x2000], R64 ;  /* 0x002000400f007388 */ /* 0x0003e40000000800 */
[----:B------:R-:W-:Y:S02]  /*a930*/  @!P3 IMAD R48, R10, c[0x0][0x214], RZ ;  /* 0x000085000a30ba24 */ /* 0x000fe400078e02ff */
[----:B------:R1:W-:Y:S01]  /*a940*/  STS [R15+0x2400], R66 ;  /* 0x002400420f007388 */ /* 0x0003e20000000800 */
[----:B------:R-:W-:Y:S02]  /*a950*/  @!P0 IMAD.MOV.U32 R7, RZ, RZ, R50 ;  /* 0x000000ffff078224 */ /* 0x000fe400078e0032 */
[----:B------:R-:W-:Y:S01]  /*a960*/  @!P3 SEL R48, R48, R151, !P0 ;  /* 0x000000973030b207 */ /* 0x000fe20004000000 */
[----:B------:R1:W-:Y:S04]  /*a970*/  STS [R17+0x2000], R68 ;  /* 0x0020004411007388 */ /* 0x0003e80000000800 */
[----:B------:R1:W-:Y:S04]  /*a980*/  STS [R17+0x2400], R70 ;  /* 0x0024004611007388 */ /* 0x0003e80000000800 */
[----:B------:R1:W-:Y:S04]  /*a990*/  STS [R19+0x2000], R72 ;  /* 0x0020004813007388 */ /* 0x0003e80000000800 */
[----:B------:R1:W-:Y:S01]  /*a9a0*/  STS [R19+0x2400], R74 ;  /* 0x0024004a13007388 */ /* 0x0003e20000000800 */
[----:B---3--:R-:W-:-:S03]  /*a9b0*/  @!P1 MOV R13, c[0x0][0x214] ;  /* 0x00008500000d9a02 */ /* 0x008fc60000000f00 */
[----:B------:R1:W-:Y:S01]  /*a9c0*/  STS [R21+0x2000], R76 ;  /* 0x0020004c15007388 */ /* 0x0003e20000000800 */
[----:B------:R-:W-:Y:S01]  /*a9d0*/  @!P1 SEL R47, R13, c[0x0][0x234], !P2 ;  /* 0x00008d000d2f9a07 */ /* 0x000fe20005000000 */
[----:B------:R-:W-:Y:S02]  /*a9e0*/  @!P0 IMAD R13, R12, c[0x0][0x1e0], RZ ;  /* 0x000078000c0d8a24 */ /* 0x000fe400078e02ff */
[----:B------:R1:W-:Y:S02]  /*a9f0*/  STS [R21+0x2400], R78 ;  /* 0x0024004e15007388 */ /* 0x0003e40000000800 */
[----:B------:R-:W-:Y:S02]  /*aa00*/  @!P0 IMAD R46, R10, c[0x0][0x1e4], R13 ;  /* 0x000079000a2e8a24 */ /* 0x000fe400078e020d */
[----:B------:R1:W-:Y:S01]  /*aa10*/  STS [R23+0x2000], R80 ;  /* 0x0020005017007388 */ /* 0x0003e20000000800 */
[----:B------:R-:W-:Y:S02]  /*aa20*/  @!P1 IMAD R49, R47, c[0x0][0x1c0], RZ ;  /* 0x000070002f319a24 */ /* 0x000fe400078e02ff */
[----:B------:R-:W-:Y:S01]  /*aa30*/  @!P0 IADD3 R6, R51, R46, RZ ;  /* 0x0000002e33068210 */ /* 0x000fe20007ffe0ff */
[----:B------:R1:W-:Y:S01]  /*aa40*/  STS [R23+0x2400], R82 ;  /* 0x0024005217007388 */ /* 0x0003e20000000800 */
[----:B------:R-:W-:Y:S01]  /*aa50*/  IMAD R10, R10, R49, RZ ;  /* 0x000000310a0a7224 */ /* 0x000fe200078e02ff */
[----:B------:R-:W-:Y:S01]  /*aa60*/  @P1 MOV R46, c[0x0][0x210] ;  /* 0x00008400002e1a02 */ /* 0x000fe20000000f00 */
[----:B------:R-:W-:Y:S01]  /*aa70*/  @!P1 IMAD.MOV.U32 R46, RZ, RZ, 0x1 ;  /* 0x00000001ff2e9424 */ /* 0x000fe200078e00ff */
[----:B------:R1:W-:Y:S01]  /*aa80*/  STS [R25+0x2000], R88 ;  /* 0x0020005819007388 */ /* 0x0003e20000000800 */
[----:B------:R-:W-:Y:S01]  /*aa90*/  SHF.R.S32.HI R49, RZ, 0x1f, R8 ;  /* 0x0000001fff317819 */ /* 0x000fe20000011408 */
[----:B------:R-:W-:Y:S01]  /*aaa0*/  CS2R R50, SRZ ;  /* 0x0000000000327805 */ /* 0x000fe2000001ff00 */
[----:B------:R-:W-:Y:S01]  /*aab0*/  SEL R10, R10, RZ, P3 ;  /* 0x000000ff0a0a7207 */ /* 0x000fe20001800000 */
[----:B------:R1:W-:Y:S01]  /*aac0*/  STS [R25+0x2400], R90 ;  /* 0x0024005a19007388 */ /* 0x0003e20000000800 */
[----:B------:R-:W-:Y:S01]  /*aad0*/  LOP3.LUT P0, RZ, R9, 0x3, RZ, 0xc0, !PT ;  /* 0x0000000309ff7812 */ /* 0x000fe2000780c0ff */
[----:B-----5:R-:W-:Y:S01]  /*aae0*/  IMAD R9, R45, R46, RZ ;  /* 0x0000002e2d097224 */ /* 0x020fe200078e02ff */
[----:B------:R-:W-:Y:S01]  /*aaf0*/  LEA.HI R49, R49, R8, RZ, 0x2 ;  /* 0x0000000831317211 */ /* 0x000fe200078f10ff */
[----:B------:R1:W-:Y:S01]  /*ab00*/  STS [R27+0x2000], R84 ;  /* 0x002000541b007388 */ /* 0x0003e20000000800 */
[----:B------:R-:W-:-:S02]  /*ab10*/  @!P3 MOV R50, R48 ;  /* 0x000000300032b202 */ /* 0x000fc40000000f00 */
[----:B------:R-:W-:Y:S01]  /*ab20*/  SHF.L.U32 R9, R9, 0x6, RZ ;  /* 0x0000000609097819 */ /* 0x000fe200000006ff */
[----:B------:R1:W-:Y:S01]  /*ab30*/  STS [R27+0x2400], R86 ;  /* 0x002400561b007388 */ /* 0x0003e20000000800 */
[----:B------:R-:W-:Y:S01]  /*ab40*/  @!P3 SHF.R.S32.HI R51, RZ, 0x1f, R48 ;  /* 0x0000001fff33b819 */ /* 0x000fe20000011430 */
[----:B------:R-:W-:Y:S01]  /*ab50*/  @P5 FMUL.FTZ R48, R5, 0.69314718246459960938 ;  /* 0x3f31721805305820 */ /* 0x000fe20000410000 */
[----:B------:R-:W-:Y:S01]  /*ab60*/  LOP3.LUT R49, R49, 0xffffffc, RZ, 0xc0, !PT ;  /* 0x0ffffffc31317812 */ /* 0x000fe200078ec0ff */
[----:B------:R-:W-:Y:S01]  /*ab70*/  BAR.SYNC.DEFER_BLOCKING 0x0 ;  /* 0x0000000000007b1d */ /* 0x000fe20000010000 */
[----:B----4-:R-:W-:Y:S02]  /*ab80*/  @P4 FMUL.FTZ R5, R4, 0.69314718246459960938 ;  /* 0x3f31721804054820 */ /* 0x010fe40000410000 */
[----:B------:R-:W-:Y:S01]  /*ab90*/  IADD3 R49, R8, -R49, RZ ;  /* 0x8000003108317210 */ /* 0x000fe20007ffe0ff */
[----:B------:R-:W-:Y:S02]  /*aba0*/  IMAD.MOV.U32 R8, RZ, RZ, 0x7f800000 ;  /* 0x7f800000ff087424 */ /* 0x000fe400078e00ff */
[----:B------:R-:W2:Y:S01]  /*abb0*/  S2R R44, SR_CTAID.Z ;  /* 0x00000000002c7919 */ /* 0x000ea20000002700 */
[----:B------:R-:W-:Y:S01]  /*abc0*/  @P5 FFMA.FTZ R8, R3, c[0x0][0x238], R48 ;  /* 0x00008e0003085a23 */ /* 0x000fe20000010030 */
[----:B------:R-:W-:-:S02]  /*abd0*/  LEA R49, R49, R152, 0x4 ;  /* 0x0000009831317211 */ /* 0x000fc400078e20ff */
[----:B------:R1:W3:Y:S04]  /*abe0*/  LDS.128 R36, [R154] ;  /* 0x000000009a247984 */ /* 0x0002e80000000c00 */
[----:B------:R1:W4:Y:S01]  /*abf0*/  LDS.128 R32, [R154+0x800] ;  /* 0x000800009a207984 */ /* 0x0003220000000c00 */
[----:B--2---:R-:W-:Y:S01]  /*ac00*/  IMAD R10, R44, R47, R10 ;  /* 0x0000002f2c0a7224 */ /* 0x004fe200078e020a */
[----:B------:R-:W-:Y:S02]  /*ac10*/  MOV R47, 0x7f800000 ;  /* 0x7f800000002f7802 */ /* 0x000fe40000000f00 */
[----:B------:R1:W2:Y:S01]  /*ac20*/  LDS.128 R28, [R154+0x1000] ;  /* 0x001000009a1c7984 */ /* 0x0002a20000000c00 */
[----:B------:R-:W-:Y:S01]  /*ac30*/  @P4 FFMA.FTZ R47, R2, c[0x0][0x238], R5 ;  /* 0x00008e00022f4a23 */ /* 0x000fe20000010005 */
[----:B------:R-:W-:-:S02]  /*ac40*/  IADD3 R4, P2, P1, R9, R50, R10 ;  /* 0x0000003209047210 */ /* 0x000fc4000795e00a */
[----:B------:R1:W1:Y:S01]  /*ac50*/  LDS.128 R24, [R154+0x1800] ;  /* 0x001800009a187984 */ /* 0x0002620000000c00 */
[----:B------:R-:W-:Y:S02]  /*ac60*/  SHF.R.S32.HI R9, RZ, 0x1f, R9 ;  /* 0x0000001fff097819 */ /* 0x000fe40000011409 */
[----:B------:R-:W-:Y:S01]  /*ac70*/  SHF.R.S32.HI R10, RZ, 0x1f, R10 ;  /* 0x0000001fff0a7819 */ /* 0x000fe2000001140a */
[----:B------:R1:W1:Y:S03]  /*ac80*/  LDS.128 R20, [R154+0x2000] ;  /* 0x002000009a147984 */ /* 0x0002660000000c00 */
[----:B------:R-:W-:Y:S01]  /*ac90*/  IADD3.X R9, R9, R51, R10, P2, P1 ;  /* 0x0000003309097210 */ /* 0x000fe200017e240a */
[----:B------:R1:W1:Y:S04]  /*aca0*/  LDS.128 R16, [R154+0x2800] ;  /* 0x002800009a107984 */ /* 0x0002680000000c00 */
        /* <DEDUP_REMOVED lines=19> */
.L_x_694:
[----:B------:R-:W-:Y:S05]  /*ade0*/  BSYNC B0 ;  /* 0x0000000000007941 */ /* 0x000fea0003800000 */
.L_x_693:
[----:B------:R-:W-:Y:S01]  /*adf0*/  LEA.HI R11, R11, R0, RZ, 0x3 ;  /* 0x000000000b0b7211 */ /* 0x000fe200078f18ff */
[----:B------:R-:W-:Y:S01]  /*ae00*/  IMAD R45, R45, -0x40, R156 ;  /* 0xffffffc02d2d7824 */ /* 0x000fe200078e029c */
[----:B------:R-:W-:Y:S01]  /*ae10*/  IADD3 R4, P0, R164, R7, RZ ;  /* 0x00000007a4047210 */ /* 0x000fe20007f1e0ff */
[----:B------:R-:W-:Y:S01]  /*ae20*/  BSSY B0, `(.L_x_695) ;  /* 0x0000016000007945 */ /* 0x000fe20003800000 */
[----:B------:R-:W-:Y:S02]  /*ae30*/  SHF.R.S32.HI R3, RZ, 0x1f, R164 ;  /* 0x0000001fff037819 */ /* 0x000fe400000114a4 */
[----:B------:R-:W-:-:S02]  /*ae40*/  SHF.R.S32.HI R2, RZ, 0x3, R11 ;  /* 0x00000003ff027819 */ /* 0x000fc4000001140b */
[----:B------:R-:W-:Y:S01]  /*ae50*/  SHF.R.S32.HI R0, RZ, 0x1f, R44 ;  /* 0x0000001fff007819 */ /* 0x000fe2000001142c */
[----:B------:R-:W-:Y:S01]  /*ae60*/  IMAD.X R5, R3, 0x1, R6, P0 ;  /* 0x0000000103057824 */ /* 0x000fe200000e0606 */
[----:B------:R-:W-:-:S03]  /*ae70*/  ISETP.GE.AND P0, PT, R2, R45, PT ;  /* 0x0000002d0200720c */ /* 0x000fc60003f06270 */
[----:B------:R-:W-:Y:S02]  /*ae80*/  IMAD R3, R0, c[0x0][0x1f0], RZ ;  /* 0x00007c0000037a24 */ /* 0x000fe400078e02ff */
[----:B------:R-:W-:-:S04]  /*ae90*/  IMAD.WIDE.U32 R4, R44, c[0x0][0x1f0], R4 ;  /* 0x00007c002c047a25 */ /* 0x000fc800078e0004 */
[----:B------:R-:W-:-:S04]  /*aea0*/  IMAD R3, R44, c[0x0][0x1f4], R3 ;  /* 0x00007d002c037a24 */ /* 0x000fc800078e0203 */
[----:B------:R-:W-:Y:S01]  /*aeb0*/  IMAD.IADD R7, R5, 0x1, R3 ;  /* 0x0000000105077824 */ /* 0x000fe200078e0203 */
[----:B------:R-:W-:Y:S05]  /*aec0*/  @P0 BRA `(.L_x_696) ;  /* 0x000000b000000947 */ /* 0x000fea0003800000 */
[----:B------:R-:W-:Y:S01]  /*aed0*/  IMAD R3, R167, c[0x0][0x1e8], RZ ;  /* 0x00007a00a7037a24 */ /* 0x000fe200078e02ff */
[----:B------:R-:W-:Y:S01]  /*aee0*/  ISETP.GE.AND P2, PT, R164, c[0x0][0x220], PT ;  /* 0x00008800a4007a0c */ /* 0x000fe20003f46270 */
[----:B------:R-:W-:Y:S01]  /*aef0*/  IMAD.MOV.U32 R6, RZ, RZ, R4 ;  /* 0x000000ffff067224 */ /* 0x000fe200078e0004 */
[----:B------:R-:W-:Y:S01]  /*af00*/  ISETP.GE.AND P1, PT, R155, c[0x0][0x220], PT ;  /* 0x000088009b007a0c */ /* 0x000fe20003f26270 */
[C---:B------:R-:W-:Y:S02]  /*af10*/  IMAD R0, R166.reuse, c[0x0][0x1ec], R3 ;  /* 0x00007b00a6007a24 */ /* 0x040fe400078e0203 */
[----:B----4-:R-:W-:-:S05]  /*af20*/  IMAD.WIDE.U32 R8, R166, c[0x0][0x1e8], R6 ;  /* 0x00007a00a6087a25 */ /* 0x010fca00078e0006 */
[----:B------:R-:W-:Y:S02]  /*af30*/  IADD3 R0, R9, R0, RZ ;  /* 0x0000000009007210 */ /* 0x000fe40007ffe0ff */
[----:B------:R-:W-:-:S04]  /*af40*/  LEA R2, P0, R8, c[0x0][0x1d0], 0x1 ;  /* 0x0000740008027a11 */ /* 0x000fc800078008ff */
[----:B------:R-:W-:-:S05]  /*af50*/  LEA.HI.X R3, R8, c[0x0][0x1d4], R0, 0x1, P0 ;  /* 0x0000750008037a11 */ /* 0x000fca00000f0c00 */
[----:B---3--:R3:W-:Y:S04]  /*af60*/  @!P2 STG.E.128 [R2.64], R36 ;  /* 0x000000240200a986 */ /* 0x0087e8000c101d06 */
[----:B-1----:R3:W-:Y:S02]  /*af70*/  @!P1 STG.E.128 [R2.64+0x80], R20 ;  /* 0x0000801402009986 */ /* 0x0027e4000c101d06 */
.L_x_696:
[----:B------:R-:W-:Y:S05]  /*af80*/  BSYNC B0 ;  /* 0x0000000000007941 */ /* 0x000fea0003800000 */
.L_x_695:
[----:B------:R-:W-:Y:S01]  /*af90*/  LEA.HI.SX32 R0, R11, 0x10, 0x1d ;  /* 0x000000100b007811 */ /* 0x000fe200078feaff */
[----:B------:R-:W-:Y:S03]  /*afa0*/  BSSY B0, `(.L_x_697) ;  /* 0x0000011000007945 */ /* 0x000fe60003800000 */
[----:B------:R-:W-:-:S13]  /*afb0*/  ISETP.GE.AND P0, PT, R0, R45, PT ;  /* 0x0000002d0000720c */ /* 0x000fda0003f06270 */
[----:B------:R-:W-:Y:S05]  /*afc0*/  @P0 BRA `(.L_x_698) ;  /* 0x000000e000000947 */ /* 0x000fea0003800000 */
[----:B---3--:R-:W-:Y:S01]  /*afd0*/  IADD3 R2, P0, R166, 0x10, RZ ;  /* 0x00000010a6027810 */ /* 0x008fe20007f1e0ff */
[----:B----4-:R-:W-:Y:S01]  /*afe0*/  IMAD.MOV.U32 R8, RZ, RZ, R4 ;  /* 0x000000ffff087224 */ /* 0x010fe200078e0004 */
[----:B------:R-:W-:Y:S02]  /*aff0*/  MOV R9, R7 ;  /* 0x0000000700097202 */ /* 0x000fe40000000f00 */
[----:B------:R-:W-:Y:S01]  /*b000*/  ISETP.GE.AND P1, PT, R164, c[0x0][0x220], PT ;  /* 0x00008800a4007a0c */ /* 0x000fe20003f26270 */
[----:B------:R-:W-:Y:S01]  /*b010*/  IMAD.X R0, RZ, RZ, R167, P0 ;  /* 0x000000ffff007224 */ /* 0x000fe200000e06a7 */
[----:B------:R-:W-:Y:S01]  /*b020*/  ISETP.GE.AND P0, PT, R155, c[0x0][0x220], PT ;  /* 0x000088009b007a0c */ /* 0x000fe20003f06270 */
[----:B------:R-:W-:-:S04]  /*b030*/  IMAD.WIDE.U32 R8, R2, c[0x0][0x1e8], R8 ;  /* 0x00007a0002087a25 */ /* 0x000fc800078e0008 */
[----:B------:R-:W-:-:S04]  /*b040*/  IMAD R3, R0, c[0x0][0x1e8], RZ ;  /* 0x00007a0000037a24 */ /* 0x000fc800078e02ff */
[----:B------:R-:W-:Y:S01]  /*b050*/  IMAD R3, R2, c[0x0][0x1ec], R3 ;  /* 0x00007b0002037a24 */ /* 0x000fe200078e0203 */
[----:B------:R-:W-:-:S03]  /*b060*/  LEA R2, P2, R8, c[0x0][0x1d0], 0x1 ;  /* 0x0000740008027a11 */ /* 0x000fc600078408ff */
[----:B------:R-:W-:-:S05]  /*b070*/  IMAD.IADD R3, R9, 0x1, R3 ;  /* 0x0000000109037824 */ /* 0x000fca00078e0203 */
[----:B------:R-:W-:-:S05]  /*b080*/  LEA.HI.X R3, R8, c[0x0][0x1d4], R3, 0x1, P2 ;  /* 0x0000750008037a11 */ /* 0x000fca00010f0c03 */
[----:B------:R3:W-:Y:S04]  /*b090*/  @!P1 STG.E.128 [R2.64], R32 ;  /* 0x0000002002009986 */ /* 0x0007e8000c101d06 */
[----:B-1----:R3:W-:Y:S02]  /*b0a0*/  @!P0 STG.E.128 [R2.64+0x80], R16 ;  /* 0x0000801002008986 */ /* 0x0027e4000c101d06 */
.L_x_698:
[----:B------:R-:W-:Y:S05]  /*b0b0*/  BSYNC B0 ;  /* 0x0000000000007941 */ /* 0x000fea0003800000 */
.L_x_697:
        /* <DEDUP_REMOVED lines=16> */
[----:B--2---:R2:W-:Y:S04]  /*b1c0*/  @!P1 STG.E.128 [R2.64], R28 ;  /* 0x0000001c02009986 */ /* 0x0045e8000c101d06 */
[----:B-1----:R2:W-:Y:S02]  /*b1d0*/  @!P0 STG.E.128 [R2.64+0x80], R12 ;  /* 0x0000800c02008986 */ /* 0x0025e4000c101d06 */
.L_x_700:
[----:B------:R-:W-:Y:S05]  /*b1e0*/  BSYNC B0 ;  /* 0x0000000000007941 */ /* 0x000fea0003800000 */
.L_x_699:
        /* <DEDUP_REMOVED lines=8> */
[----:B--23--:R-:W-:Y:S01]  /*b270*/  IMAD R3, R166, c[0x0][0x1e8], RZ ;  /* 0x00007a00a6037a24 */ /* 0x00cfe200078e02ff */
        /* <DEDUP_REMOVED lines=9> */
.L_x_654:
        /* <DEDUP_REMOVED lines=8> */
[----:B------:R-:W-:Y:S01]  /*b390*/  @!P4 IMAD.WIDE.U32 R8, R23, c[0x0][0x1e0], RZ ;  /* 0x000078001708ca25 */ /* 0x000fe200078e00ff */
[----:B-1----:R-:W-:-:S03]  /*b3a0*/  ISETP.NE.AND P1, PT, R0, RZ, PT ;  /* 0x000000ff0000720c */ /* 0x002fc60003f25270 */
[----:B------:R-:W-:Y:S01]  /*b3b0*/  @!P4 IMAD R3, R23, c[0x0][0x1e4], R12 ;  /* 0x000079001703ca24 */ /* 0x000fe200078e020c */
[----:B------:R-:W-:Y:S02]  /*b3c0*/  @!P4 MOV R4, R8 ;  /* 0x000000080004c202 */ /* 0x000fe40000000f00 */
[----:B--2---:R-:W-:Y:S01]  /*b3d0*/  ISETP.NE.AND P3, PT, R2, RZ, PT ;  /* 0x000000ff0200720c */ /* 0x004fe20003f65270 */
[----:B------:R-:W-:Y:S02]  /*b3e0*/  @P4 IMAD R2, R151, c[0x0][0x1ec], R5 ;  /* 0x00007b0097024a24 */ /* 0x000fe400078e0205 */
[----:B------:R-:W-:Y:S01]  /*b3f0*/  @!P4 IMAD.IADD R2, R9, 0x1, R3 ;  /* 0x000000010902c824 */ /* 0x000fe200078e0203 */
[----:B------:R-:W-:-:S03]  /*b400*/  ISETP.NE.OR P2, PT, R0, RZ, !P3 ;  /* 0x000000ff0000720c */ /* 0x000fc60005f45670 */
[----:B------:R-:W-:Y:S01]  /*b410*/  @P1 IMAD.MOV.U32 R7, RZ, RZ, c[0x0][0x210] ;  /* 0x00008400ff071624 */ /* 0x000fe200078e00ff */
[----:B------:R-:W-:Y:S01]  /*b420*/  @P1 MOV R8, c[0x0][0x210] ;  /* 0x0000840000081a02 */ /* 0x000fe20000000f00 */
[----:B------:R-:W-:Y:S01]  /*b430*/  @!P1 IMAD.MOV.U32 R0, RZ, RZ, c[0x0][0x214] ;  /* 0x00008500ff009624 */ /* 0x000fe200078e00ff */
[----:B------:R-:W-:Y:S01]  /*b440*/  ISETP.NE.OR P0, PT, R151, -0x1, P2 ;  /* 0xffffffff9700780c */ /* 0x000fe20001705670 */
[----:B------:R-:W-:Y:S01]  /*b450*/  @P1 IMAD R7, R7, c[0x0][0x214], RZ ;  /* 0x0000850007071a24 */ /* 0x000fe200078e02ff */
[----:B------:R-:W-:Y:S01]  /*b460*/  SHF.R.S32.HI R3, RZ, 0x1f, R28 ;  /* 0x0000001fff037819 */ /* 0x000fe2000001141c */
[----:B------:R-:W-:Y:S01]  /*b470*/  @P1 IMAD.MOV.U32 R10, RZ, RZ, 0x1 ;  /* 0x00000001ff0a1424 */ /* 0x000fe200078e00ff */
[----:B------:R-:W-:Y:S01]  /*b480*/  @!P1 SEL R7, R0, c[0x0][0x234], !P3 ;  /* 0x00008d0000079a07 */ /* 0x000fe20005800000 */
[----:B------:R-:W-:Y:S01]  /*b490*/  @!P1 IMAD.MOV.U32 R8, RZ, RZ, 0x1 ;  /* 0x00000001ff089424 */ /* 0x000fe200078e00ff */
[----:B------:R-:W-:Y:S01]  /*b4a0*/  SHF.R.S32.HI R0, RZ, 0x1f, R153 ;  /* 0x0000001fff007819 */ /* 0x000fe20000011499 */
[----:B------:R-:W-:-:S02]  /*b4b0*/  IMAD R3, R3, c[0x0][0x1f0], RZ ;  /* 0x00007c0003037a24 */ /* 0x000fc400078e02ff */
[----:B------:R-:W-:Y:S01]  /*b4c0*/  @!P1 IMAD R10, R7, c[0x0][0x1c0], RZ ;  /* 0x00007000070a9a24 */ /* 0x000fe200078e02ff */
[----:B------:R-:W-:Y:S01]  /*b4d0*/  LEA.HI R0, R0, R153, RZ, 0x3 ;  /* 0x0000009900007211 */ /* 0x000fe200078f18ff */
[----:B------:R-:W-:Y:S02]  /*b4e0*/  IMAD R19, R19, R8, RZ ;  /* 0x0000000813137224 */ /* 0x000fe400078e02ff */
[C---:B------:R-:W-:Y:S01]  /*b4f0*/  @!P0 IMAD R151, R23.reuse, c[0x0][0x214], RZ ;  /* 0x0000850017978a24 */ /* 0x040fe200078e02ff */
[----:B------:R-:W-:Y:S01]  /*b500*/  LOP3.LUT R6, R0, 0xfffffff8, RZ, 0xc0, !PT ;  /* 0xfffffff800067812 */ /* 0x000fe200078ec0ff */
[----:B------:R-:W-:Y:S01]  /*b510*/  IMAD R23, R23, R10, RZ ;  /* 0x0000000a17177224 */ /* 0x000fe200078e02ff */
[----:B------:R-:W-:Y:S01]  /*b520*/  SHF.R.S32.HI R14, RZ, 0x3, R0 ;  /* 0x00000003ff0e7819 */ /* 0x000fe20000011400 */
[----:B------:R-:W-:Y:S01]  /*b530*/  CS2R R10, SRZ ;  /* 0x00000000000a7805 */ /* 0x000fe2000001ff00 */
[----:B------:R-:W-:Y:S01]  /*b540*/  IMAD R3, R28, c[0x0][0x1f4], R3 ;  /* 0x00007d001c037a24 */ /* 0x000fe200078e0203 */
[--C-:B------:R-:W-:Y:S01]  /*b550*/  @!P2 SHF.R.S32.HI R11, RZ, 0x1f, R151.reuse ;  /* 0x0000001fff0ba819 */ /* 0x100fe20000011497 */
[----:B------:R-:W-:Y:S01]  /*b560*/  IMAD.IADD R153, R153, 0x1, -R6 ;  /* 0x0000000199997824 */ /* 0x000fe200078e0a06 */
[----:B------:R-:W-:Y:S01]  /*b570*/  SEL R6, R23, RZ, P2 ;  /* 0x000000ff17067207 */ /* 0x000fe20001000000 */
[----:B------:R-:W-:Y:S01]  /*b580*/  @!P2 IMAD.MOV.U32 R10, RZ, RZ, R151 ;  /* 0x000000ffff0aa224 */ /* 0x000fe200078e0097 */
[----:B------:R-:W-:Y:S01]  /*b590*/  ISETP.GE.AND P2, PT, R14, R156, PT ;  /* 0x0000009c0e00720c */ /* 0x000fe20003f46270 */
[----:B------:R-:W-:Y:S01]  /*b5a0*/  IMAD.SHL.U32 R5, R153, 0x8, RZ ;  /* 0x0000000899057824 */ /* 0x000fe200078e00ff */
[----:B------:R-:W-:Y:S01]  /*b5b0*/  SHF.R.S32.HI R15, RZ, 0x1f, R14 ;  /* 0x0000001fff0f7819 */ /* 0x000fe2000001140e */
[----:B------:R-:W-:Y:S01]  /*b5c0*/  IMAD R6, R28, R7, R6 ;  /* 0x000000071c067224 */ /* 0x000fe200078e0206 */
[----:B------:R-:W-:-:S02]  /*b5d0*/  SHF.R.S32.HI R7, RZ, 0x1f, R19 ;  /* 0x0000001fff077819 */ /* 0x000fc40000011413 */
[----:B------:R-:W-:Y:S01]  /*b5e0*/  IADD3 R12, P0, R5, R4, RZ ;  /* 0x00000004050c7210 */ /* 0x000fe20007f1e0ff */
[----:B------:R-:W-:Y:S01]  /*b5f0*/  IMAD.WIDE R16, R167, 0x40, R14 ;  /* 0x00000040a7107825 */ /* 0x000fe200078e020e */
[C---:B------:R-:W-:Y:S02]  /*b600*/  IADD3 R0, R5.reuse, 0x40, RZ ;  /* 0x0000004005007810 */ /* 0x040fe40007ffe0ff */
[----:B------:R-:W-:Y:S02]  /*b610*/  LEA.HI.X.SX32 R13, R5, R2, 0x1, P0 ;  /* 0x00000002050d7211 */ /* 0x000fe400000f0eff */
[--C-:B------:R-:W-:Y:S02]  /*b620*/  IADD3 R19, P1, P0, R19, R10, R6.reuse ;  /* 0x0000000a13137210 */ /* 0x100fe4000783e006 */
[----:B------:R-:W-:Y:S01]  /*b630*/  SHF.R.S32.HI R10, RZ, 0x1f, R6 ;  /* 0x0000001fff0a7819 */ /* 0x000fe20000011406 */
[----:B------:R-:W-:-:S03]  /*b640*/  IMAD.WIDE.U32 R12, R28, c[0x0][0x1f0], R12 ;  /* 0x00007c001c0c7a25 */ /* 0x000fc600078e000c */
[----:B------:R-:W-:Y:S01]  /*b650*/  IADD3.X R10, R7, R11, R10, P1, P0 ;  /* 0x0000000b070a7210 */ /* 0x000fe20000fe040a */
[----:B------:R-:W-:Y:S01]  /*b660*/  IMAD.IADD R21, R3, 0x1, R13 ;  /* 0x0000000103157824 */ /* 0x000fe200078e020d */
        /* <DEDUP_REMOVED lines=12> */
.L_x_702:
[----:B------:R-:W-:Y:S05]  /*b730*/  BSYNC B0 ;  /* 0x0000000000007941 */ /* 0x000fea0003800000 */
.L_x_701:
[----:B------:R-:W-:Y:S01]  /*b740*/  IADD3 R7, R14, 0x10, RZ ;  /* 0x000000100e077810 */ /* 0x000fe20007ffe0ff */
[----:B------:R-:W-:Y:S03]  /*b750*/  BSSY B0, `(.L_x_703) ;  /* 0x0000011000007945 */ /* 0x000fe60003800000 */
[----:B------:R-:W-:-:S13]  /*b760*/  ISETP.GE.AND P0, PT, R7, R156, PT ;  /* 0x0000009c0700720c */ /* 0x000fda0003f06270 */
        /* <DEDUP_REMOVED lines=15> */
.L_x_704:
[----:B------:R-:W-:Y:S05]  /*b860*/  BSYNC B0 ;  /* 0x0000000000007941 */ /* 0x000fea0003800000 */
.L_x_703:
        /* <DEDUP_REMOVED lines=18> */
.L_x_706:
[----:B------:R-:W-:Y:S05]  /*b990*/  BSYNC B0 ;  /* 0x0000000000007941 */ /* 0x000fea0003800000 */
.L_x_705:
[----:B------:R-:W-:Y:S01]  /*b9a0*/  IADD3 R9, R14, 0x30, RZ ;  /* 0x000000300e097810 */ /* 0x000fe20007ffe0ff */
[----:B------:R-:W-:Y:S03]  /*b9b0*/  BSSY B0, `(.L_x_707) ;  /* 0x0000010000007945 */ /* 0x000fe60003800000 */
[----:B------:R-:W-:-:S13]  /*b9c0*/  ISETP.GE.AND P0, PT, R9, R156, PT ;  /* 0x0000009c0900720c */ /* 0x000fda0003f06270 */
[----:B------:R-:W-:Y:S05]  /*b9d0*/  @P0 BRA `(.L_x_708) ;  /* 0x000000d000000947 */ /* 0x000fea0003800000 */
[----:B------:R-:W-:Y:S02]  /*b9e0*/  IADD3 R2, P0, R16, 0x30, RZ ;  /* 0x0000003010027810 */ /* 0x000fe40007f1e0ff */
        /* <DEDUP_REMOVED lines=12> */
.L_x_708:
[----:B------:R-:W-:Y:S05]  /*bab0*/  BSYNC B0 ;  /* 0x0000000000007941 */ /* 0x000fea0003800000 */
.L_x_707:
        /* <DEDUP_REMOVED lines=8> */
[-C--:B--2---:R-:W-:Y:S01]  /*bb40*/  @!P5 IADD3 R4, P0, R14, R19.reuse, RZ ;  /* 0x000000130e04d210 */ /* 0x084fe20007f1e0ff */
        /* <DEDUP_REMOVED lines=26> */
.L_x_709:
        /* <DEDUP_REMOVED lines=9> */
.L_x_1406:


//--------------------- .text._ZN5flash16flash_fwd_kernelI23Flash_fwd_kernel_traitsILi128ELi64ELi64ELi4ELb0ELb0EN7cutlass6half_tE19Flash_kernel_traitsILi128ELi64ELi64ELi4ES3_EELb0ELb1ELb0ELb1ELb0ELb0ELb1ELb0EEEvNS_16Flash_fwd_paramsE --------------------------
	.section	.text._ZN5flash16flash_fwd_kernelI23Flash_fwd_kernel_traitsILi128ELi64ELi64ELi4ELb0ELb0EN7cutlass6half_tE19Flash_kernel_traitsILi128ELi64ELi64ELi4ES3_EELb0ELb1ELb0ELb1ELb0ELb0ELb1ELb0EEEvNS_16Flash_fwd_paramsE,"ax",@progbits
	.sectioninfo	@"SHI_REGISTERS=194"
	.align	128
        .global         _ZN5flash16flash_fwd_kernelI23Flash_fwd_kernel_traitsILi128ELi64ELi64ELi4ELb0ELb0EN7cutlass6half_tE19Flash_kernel_traitsILi128ELi64ELi64ELi4ES3_EELb0ELb1ELb0ELb1ELb0ELb0ELb1ELb0EEEvNS_16Flash_fwd_paramsE
        .type           _ZN5flash16flash_fwd_kernelI23Flash_fwd_kernel_traitsILi128ELi64ELi64ELi4ELb0ELb0EN7cutlass6half_tE19Flash_kernel_traitsILi128ELi64ELi64ELi4ES3_EELb0ELb1ELb0ELb1ELb0ELb0ELb1ELb0EEEvNS_16Flash_fwd_paramsE,@function
        .size           _ZN5flash16flash_fwd_kernelI23Flash_fwd_kernel_traitsILi128ELi64ELi64ELi4ELb0ELb0EN7cutlass6half_tE19Flash_kernel_traitsILi128ELi64ELi64ELi4ES3_EELb0ELb1ELb0ELb1ELb0ELb0ELb1ELb0EEEvNS_16Flash_fwd_paramsE,(.L_x_1407 - _ZN5flash16flash_fwd_kernelI23Flash_fwd_kernel_traitsILi128ELi64ELi64ELi4ELb0ELb0EN7cutlass6half_tE19Flash_kernel_traitsILi128ELi64ELi64ELi4ES3_EELb0ELb1ELb0ELb1ELb0ELb0ELb1ELb0EEEvNS_16Flash_fwd_paramsE)
        .other          _ZN5flash16flash_fwd_kernelI23Flash_fwd_kernel_traitsILi128ELi64ELi64ELi4ELb0ELb0EN7cutlass6half_tE19Flash_kernel_traitsILi128ELi64ELi64ELi4ES3_EELb0ELb1ELb0ELb1ELb0ELb0ELb1ELb0EEEvNS_16Flash_fwd_paramsE,@"STO_CUDA_ENTRY STV_DEFAULT"
_ZN5flash16flash_fwd_kernelI23Flash_fwd_kernel_traitsILi128ELi64ELi64ELi4ELb0ELb0EN7cutlass6half_tE19Flash_kernel_traitsILi128ELi64ELi64ELi4ES3_EELb0ELb1ELb0ELb1ELb0ELb0ELb1ELb0EEEvNS_16Flash_fwd_paramsE:
.text._ZN5flash16flash_fwd_kernelI23Flash_fwd_kernel_traitsILi128ELi64ELi64ELi4ELb0ELb0EN7cutlass6half_tE19Flash_kernel_traitsILi128ELi64ELi64ELi4ES3_EELb0ELb1ELb0ELb1ELb0ELb0ELb1ELb0EEEvNS_16Flash_fwd_paramsE:
        /* <DEDUP_REMOVED lines=33> */
.L_x_710:
[----:B-1-34-:R-:W-:Y:S02]  /*0210*/  MOV R2, c[0x0][0x218] ;  /* 0x0000860000027a02 */ /* 0x01afe40000000f00 */
.L_x_711:
        /* <DEDUP_REMOVED lines=50> */
.L_x_713:
        /* <DEDUP_REMOVED lines=37> */
.L_x_714:
        /* <DEDUP_REMOVED lines=86> */
.L_x_716:
[----:B------:R-:W-:Y:S05]  /*0cf0*/  BSYNC B0 ;  /* 0x0000000000007941 */ /* 0x000fea0003800000 */
.L_x_715:
        /* <DEDUP_REMOVED lines=29> */
.L_x_718:
[----:B------:R-:W-:Y:S05]  /*0ed0*/  BSYNC B0 ;  /* 0x0000000000007941 */ /* 0x000fea0003800000 */
.L_x_717:
        /* <DEDUP_REMOVED lines=29> */
.L_x_720:
[----:B------:R-:W-:Y:S05]  /*10b0*/  BSYNC B0 ;  /* 0x0000000000007941 */ /* 0x000fea0003800000 */
.L_x_719:
        /* <DEDUP_REMOVED lines=32> */
.L_x_722:
[----:B------:R-:W-:Y:S05]  /*12c0*/  BSYNC B0 ;  /* 0x0000000000007941 */ /* 0x000fea0003800000 */
.L_x_721:
        /* <DEDUP_REMOVED lines=28> */
.L_x_724:
[----:B------:R-:W-:Y:S05]  /*1490*/  BSYNC B0 ;  /* 0x0000000000007941 */ /* 0x000fea0003800000 */
.L_x_723:
        /* <DEDUP_REMOVED lines=24> */
.L_x_726:
[----:B------:R-:W-:Y:S05]  /*1620*/  BSYNC B0 ;  /* 0x0000000000007941 */ /* 0x000fea0003800000 */
.L_x_725:
        /* <DEDUP_REMOVED lines=23> */
.L_x_728:
[----:B------:R-:W-:Y:S05]  /*17a0*/  BSYNC B0 ;  /* 0x0000000000007941 */ /* 0x000fea0003800000 */
.L_x_727:
        /* <DEDUP_REMOVED lines=25> */
.L_x_730:
[----:B------:R-:W-:Y:S05]  /*1940*/  BSYNC B0 ;  /* 0x0000000000007941 */ /* 0x000fea0003800000 */
.L_x_729:
        /* <DEDUP_REMOVED lines=78> */
.L_x_732:
[----:B----4-:R-:W-:Y:S05]  /*1e30*/  BSYNC B0 ;  /* 0x0000000000007941 */ /* 0x010fea0003800000 */
.L_x_731:
        /* <DEDUP_REMOVED lines=26> */
.L_x_734:
[----:B------:R-:W-:Y:S05]  /*1fe0*/  BSYNC B0 ;  /* 0x0000000000007941 */ /* 0x000fea0003800000 */
.L_x_733:
        /* <DEDUP_REMOVED lines=25> */
.L_x_736:
[----:B------:R-:W-:Y:S05]  /*2180*/  BSYNC B0 ;  /* 0x0000000000007941 */ /* 0x000fea0003800000 */
.L_x_735:
        /* <DEDUP_REMOVED lines=29> */
.L_x_738:
[----:B------:R-:W-:Y:S05]  /*2360*/  BSYNC B0 ;  /* 0x0000000000007941 */ /* 0x000fea0003800000 */
.L_x_737:
        /* <DEDUP_REMOVED lines=9> */
[----:B------:R-:W-:Y:S01]  /*2400*/  LDSM.16.M88.4 R60, [R148] ;  /* 0x00000000943c783b */ /* 0x000fe20000000200 */
[----:B------:R-:W-:-:S02]  /*2410*/  IMAD R143, R2, 0x2, R149 ;  /* 0x00000002028f7824 */ /* 0x000fc400078e0295 */
[----:B------:R-:W-:Y:S01]  /*2420*/  IMAD R145, R5, 0x2, R148 ;  /* 0x0000000205917824 */ /* 0x000fe200078e0294 */
[----:B-1----:R-:W1:Y:S02]  /*2430*/  LDSM.16.M88.4 R36, [R149+0x4800] ;  /* 0x004800009524783b */ /* 0x002e640000000200 */
[----:B------:R-:W-:Y:S02]  /*2440*/  @P0 IADD3 R147, R8, -0x20, RZ ;  /* 0xffffffe008930810 */ /* 0x000fe40007ffe0ff */
[----:B------:R-:W-:Y:S02]  /*2450*/  LDSM.16.M88.4 R28, [R149+0x5000] ;  /* 0x00500000951c783b */ /* 0x000fe40000000200 */
[C---:B------:R-:W-:Y:S01]  /*2460*/  IADD3 R139, R147.reuse, 0x800, RZ ;  /* 0x00000800938b7810 */ /* 0x040fe20007ffe0ff */
[----:B------:R-:W-:Y:S01]  /*2470*/  IMAD R136, R2, 0x2, R147 ;  /* 0x0000000202887824 */ /* 0x000fe200078e0293 */
[----:B------:R-:W2:Y:S01]  /*2480*/  LDSM.16.M88.4 R84, [R147] ;  /* 0x000000009354783b */ /* 0x000ea20000000200 */
[----:B------:R-:W-:Y:S01]  /*2490*/  IMAD R2, R122, 0x40, R157 ;  /* 0x000000407a027824 */ /* 0x000fe200078e029d */
[----:B------:R-:W-:-:S02]  /*24a0*/  IADD3 R138, R147, 0x1000, RZ ;  /* 0x00001000938a7810 */ /* 0x000fc40007ffe0ff */
[----:B------:R-:W3:Y:S01]  /*24b0*/  LDSM.16.M88.4 R64, [R149+0x5800] ;  /* 0x005800009540783b */ /* 0x000ee20000000200 */
[----:B------:R-:W-:Y:S01]  /*24c0*/  I2F R93, R2 ;  /* 0x00000002005d7306 */ /* 0x000fe20000201400 */
[C---:B------:R-:W-:Y:S02]  /*24d0*/  IADD3 R90, R2.reuse, 0x8, RZ ;  /* 0x00000008025a7810 */ /* 0x040fe40007ffe0ff */
[----:B---3--:R-:W-:Y:S01]  /*24e0*/  LDSM.16.M88.4 R20, [R146] ;  /* 0x000000009214783b */ /* 0x008fe20000000200 */
[C---:B------:R-:W-:Y:S02]  /*24f0*/  IADD3 R96, R2.reuse, 0x11, RZ ;  /* 0x0000001102607810 */ /* 0x040fe40007ffe0ff */
[C---:B------:R-:W-:Y:S01]  /*2500*/  IADD3 R102, R2.reuse, 0x20, RZ ;  /* 0x0000002002667810 */ /* 0x040fe20007ffe0ff */
[----:B------:R-:W3:Y:S01]  /*2510*/  LDSM.16.M88.4 R16, [R143+0x4000] ;  /* 0x004000008f10783b */ /* 0x000ee20000000200 */
[----:B------:R-:W-:Y:S01]  /*2520*/  I2F R97, R90 ;  /* 0x0000005a00617306 */ /* 0x000fe20000201400 */
[----:B------:R-:W-:-:S02]  /*2530*/  IADD3 R92, R2, 0x9, RZ ;  /* 0x00000009025c7810 */ /* 0x000fc40007ffe0ff */
[----:B------:R-:W4:Y:S01]  /*2540*/  LDSM.16.M88.4 R56, [R147+0x800] ;  /* 0x000800009338783b */ /* 0x000f220000000200 */
[C---:B------:R-:W-:Y:S02]  /*2550*/  IADD3 R104, R2.reuse, 0x21, RZ ;  /* 0x0000002102687810 */ /* 0x040fe40007ffe0ff */
[C---:B------:R-:W-:Y:S01]  /*2560*/  IADD3 R98, R2.reuse, 0x18, RZ ;  /* 0x0000001802627810 */ /* 0x040fe20007ffe0ff */
[----:B------:R-:W3:Y:S01]  /*2570*/  LDSM.16.M88.4 R48, [R147+0x1800] ;  /* 0x001800009330783b */ /* 0x000ee20000000200 */
[----:B------:R-:W-:Y:S01]  /*2580*/  I2F R103, R96 ;  /* 0x0000006000677306 */ /* 0x000fe20000201400 */
[C---:B------:R-:W-:Y:S01]  /*2590*/  IADD3 R88, R2.reuse, 0x1, RZ ;  /* 0x0000000102587810 */ /* 0x040fe20007ffe0ff */
[C---:B-----5:R-:W-:Y:S01]  /*25a0*/  HMMA.16816.F32 R8, R80.reuse, R44, RZ ;  /* 0x0000002c5008723c */ /* 0x060fe200000018ff */
[----:B------:R-:W5:Y:S01]  /*25b0*/  LDSM.16.M88.4 R52, [R147+0x1000] ;  /* 0x001000009334783b */ /* 0x000f620000000200 */
[C---:B------:R-:W-:Y:S02]  /*25c0*/  IADD3 R100, R2.reuse, 0x19, RZ ;  /* 0x0000001902647810 */ /* 0x040fe40007ffe0ff */
[C---:B------:R-:W-:Y:S01]  /*25d0*/  IADD3 R106, R2.reuse, 0x28, RZ ;  /* 0x00000028026a7810 */ /* 0x040fe20007ffe0ff */
[----:B------:R-:W-:Y:S01]  /*25e0*/  LDSM.16.M88.4 R68, [R145] ;  /* 0x000000009144783b */ /* 0x000fe20000000200 */
[----:B------:R-:W-:Y:S01]  /*25f0*/  I2F R109, R102 ;  /* 0x00000066006d7306 */ /* 0x000fe20000201400 */
[----:B------:R-:W-:Y:S01]  /*2600*/  IADD3 R94, R2, 0x10, RZ ;  /* 0x00000010025e7810 */ /* 0x000fe20007ffe0ff */
[----:B------:R-:W-:Y:S01]  /*2610*/  HMMA.16816.F32 R44, R80, R46, RZ ;  /* 0x0000002e502c723c */ /* 0x000fe200000018ff */
[----:B------:R-:W-:Y:S01]  /*2620*/  LDSM.16.M88.4 R12, [R143+0x4800] ;  /* 0x004800008f0c783b */ /* 0x000fe20000000200 */
[----:B------:R-:W-:-:S02]  /*2630*/  ISETP.GE.AND P4, PT, R90, R123, PT ;  /* 0x0000007b5a00720c */ /* 0x000fc40003f86270 */
[-C--:B------:R-:W-:Y:S01]  /*2640*/  ISETP.GE.AND P3, PT, R92, R123.reuse, PT ;  /* 0x0000007b5c00720c */ /* 0x080fe20003f66270 */
[----:B------:R-:W-:Y:S01]  /*2650*/  LDSM.16.M88.4 R76, [R143+0x5000] ;  /* 0x005000008f4c783b */ /* 0x000fe20000000200 */
[----:B------:R-:W-:Y:S01]  /*2660*/  I2F R99, R92 ;  /* 0x0000005c00637306 */ /* 0x000fe20000201400 */
[C---:B------:R-:W-:Y:S01]  /*2670*/  IADD3 R108, R2.reuse, 0x29, RZ ;  /* 0x00000029026c7810 */ /* 0x040fe20007ffe0ff */
[----:B-1----:R-:W-:Y:S01]  /*2680*/  HMMA.16816.F32 R40, R80, R36, RZ ;  /* 0x000000245028723c */ /* 0x002fe200000018ff */
[----:B------:R-:W-:Y:S01]  /*2690*/  LDSM.16.M88.4 R72, [R143+0x5800] ;  /* 0x005800008f48783b */ /* 0x000fe20000000200 */
[C---:B------:R-:W-:Y:S02]  /*26a0*/  IADD3 R110, R2.reuse, 0x30, RZ ;  /* 0x00000030026e7810 */ /* 0x040fe40007ffe0ff */
[----:B------:R-:W-:Y:S01]  /*26b0*/  IADD3 R112, R2, 0x38, RZ ;  /* 0x0000003802707810 */ /* 0x000fe20007ffe0ff */
[----:B------:R-:W0:Y:S01]  /*26c0*/  LDGDEPBAR ;  /* 0x00000000000079af */ /* 0x000e220000000000 */
[----:B------:R-:W-:Y:S01]  /*26d0*/  I2F R111, R104 ;  /* 0x00000068006f7306 */ /* 0x000fe20000201400 */
[----:B------:R-:W-:Y:S01]  /*26e0*/  ISETP.GE.AND P6, PT, R88, R123, PT ;  /* 0x0000007b5800720c */ /* 0x000fe20003fc6270 */
[----:B--2---:R-:W-:Y:S01]  /*26f0*/  HMMA.16816.F32 R8, R60, R84, R8 ;  /* 0x000000543c08723c */ /* 0x004fe20000001808 */
[----:B------:R-:W-:-:S02]  /*2700*/  IADD3 R130, R2, 0x39, RZ ;  /* 0x0000003902827810 */ /* 0x000fc40007ffe0ff */
[----:B------:R-:W-:Y:S02]  /*2710*/  ISETP.GE.AND P1, PT, R94, R123, PT ;  /* 0x0000007b5e00720c */ /* 0x000fe40003f26270 */
[C---:B------:R-:W-:Y:S01]  /*2720*/  IADD3 R137, R147.reuse, 0x1800, RZ ;  /* 0x0000180093897810 */ /* 0x040fe20007ffe0ff */
[----:B------:R-:W-:Y:S01]  /*2730*/  I2F R105, R98 ;  /* 0x0000006200697306 */ /* 0x000fe20000201400 */
[----:B------:R-:W-:Y:S01]  /*2740*/  IADD3 R134, R147, 0x2800, RZ ;  /* 0x0000280093867810 */ /* 0x000fe20007ffe0ff */
[C---:B------:R-:W-:Y:S06]  /*2750*/  HMMA.16816.F32 R32, R80.reuse, R28, RZ ;  /* 0x0000001c5020723c */ /* 0x040fec00000018ff */
[----:B------:R-:W-:Y:S02]  /*2760*/  I2F R95, R88 ;  /* 0x00000058005f7306 */ /* 0x000fe40000201400 */
[C---:B------:R-:W-:Y:S06]  /*2770*/  HMMA.16816.F32 R36, R80.reuse, R38, RZ ;  /* 0x000000265024723c */ /* 0x040fec00000018ff */
[----:B------:R-:W-:Y:S02]  /*2780*/  I2F R107, R100 ;  /* 0x00000064006b7306 */ /* 0x000fe40000201400 */
[C---:B------:R-:W-:Y:S06]  /*2790*/  HMMA.16816.F32 R28, R80.reuse, R30, RZ ;  /* 0x0000001e501c723c */ /* 0x040fec00000018ff */
[----:B------:R-:W-:Y:S02]  /*27a0*/  I2F R113, R106 ;  /* 0x0000006a00717306 */ /* 0x000fe40000201400 */
[----:B------:R-:W-:Y:S06]  /*27b0*/  HMMA.16816.F32 R24, R80, R64, RZ ;  /* 0x000000405018723c */ /* 0x000fec00000018ff */
[----:B------:R-:W-:Y:S02]  /*27c0*/  I2F R101, R94 ;  /* 0x0000005e00657306 */ /* 0x000fe40000201400 */
[----:B------:R-:W-:Y:S01]  /*27d0*/  HMMA.16816.F32 R44, R60, R86, R44 ;  /* 0x000000563c2c723c */ /* 0x000fe2000000182c */
[----:B------:R-:W-:Y:S05]  /*27e0*/  LDSM.16.M88.4 R84, [R149+0x7000] ;  /* 0x007000009554783b */ /* 0x000fea0000000200 */
[----:B------:R-:W-:Y:S02]  /*27f0*/  I2F R115, R108 ;  /* 0x0000006c00737306 */ /* 0x000fe40000201400 */
[----:B------:R-:W-:Y:S01]  /*2800*/  HMMA.16816.F32 R80, R80, R66, RZ ;  /* 0x000000425050723c */ /* 0x000fe200000018ff */
[----:B------:R-:W1:Y:S05]  /*2810*/  LDSM.16.M88.4 R64, [R136] ;  /* 0x000000008840783b */ /* 0x000e6a0000000200 */
[----:B------:R-:W-:Y:S02]  /*2820*/  I2F R127, R110 ;  /* 0x0000006e007f7306 */ /* 0x000fe40000201400 */
[C---:B---3--:R-:W-:Y:S06]  /*2830*/  HMMA.16816.F32 R8, R20.reuse, R16, R8 ;  /* 0x000000101408723c */ /* 0x048fec0000001808 */
[----:B------:R-:W-:Y:S02]  /*2840*/  I2F R133, R112 ;  /* 0x0000007000857306 */ /* 0x000fe40000201400 */
[----:B------:R-:W-:Y:S01]  /*2850*/  HMMA.16816.F32 R44, R20, R18, R44 ;  /* 0x00000012142c723c */ /* 0x000fe2000000182c */
[----:B------:R-:W-:Y:S05]  /*2860*/  LDSM.16.M88.4 R16, [R147+0x2000] ;  /* 0x002000009310783b */ /* 0x000fea0000000200 */
[----:B------:R-:W-:Y:S02]  /*2870*/  I2F R135, R130 ;  /* 0x0000008200877306 */ /* 0x000fe40000201400 */
[C---:B----4-:R-:W-:Y:S08]  /*2880*/  HMMA.16816.F32 R40, R60.reuse, R56, R40 ;  /* 0x000000383c28723c */ /* 0x050ff00000001828 */
[C---:B------:R-:W-:Y:S01]  /*2890*/  HMMA.16816.F32 R36, R60.reuse, R58, R36 ;  /* 0x0000003a3c24723c */ /* 0x040fe20000001824 */
[----:B------:R-:W-:Y:S07]  /*28a0*/  LDSM.16.M88.4 R56, [R150+0x2000] ;  /* 0x002000009638783b */ /* 0x000fee0000000200 */
[C---:B------:R-:W-:Y:S08]  /*28b0*/  HMMA.16816.F32 R24, R60.reuse, R48, R24 ;  /* 0x000000303c18723c */ /* 0x040ff00000001818 */
[C---:B------:R-:W-:Y:S01]  /*28c0*/  HMMA.16816.F32 R80, R60.reuse, R50, R80 ;  /* 0x000000323c50723c */ /* 0x040fe20000001850 */
[----:B------:R-:W2:Y:S07]  /*28d0*/  LDSM.16.M88.4 R48, [R149+0x6000] ;  /* 0x006000009530783b */ /* 0x000eae0000000200 */
[C---:B-----5:R-:W-:Y:S08]  /*28e0*/  HMMA.16816.F32 R32, R60.reuse, R52, R32 ;  /* 0x000000343c20723c */ /* 0x060ff00000001820 */
[----:B------:R-:W-:Y:S01]  /*28f0*/  HMMA.16816.F32 R28, R60, R54, R28 ;  /* 0x000000363c1c723c */ /* 0x000fe2000000181c */
[----:B------:R-:W3:Y:S04]  /*2900*/  LDSM.16.M88.4 R52, [R136+0x800] ;  /* 0x000800008834783b */ /* 0x000ee80000000200 */
[----:B------:R-:W-:Y:S03]  /*2910*/  LDSM.16.M88.4 R60, [R149+0x6800] ;  /* 0x00680000953c783b */ /* 0x000fe60000000200 */
[C---:B-1----:R-:W-:Y:S08]  /*2920*/  HMMA.16816.F32 R8, R68.reuse, R64, R8 ;  /* 0x000000404408723c */ /* 0x042ff00000001808 */
[----:B------:R-:W-:Y:S08]  /*2930*/  HMMA.16816.F32 R44, R68, R66, R44 ;  /* 0x00000042442c723c */ /* 0x000ff0000000182c */
[C---:B------:R-:W-:Y:S08]  /*2940*/  HMMA.16816.F32 R40, R20.reuse, R12, R40 ;  /* 0x0000000c1428723c */ /* 0x040ff00000001828 */
[C---:B------:R-:W-:Y:S01]  /*2950*/  HMMA.16816.F32 R36, R20.reuse, R14, R36 ;  /* 0x0000000e1424723c */ /* 0x040fe20000001824 */
[----:B------:R-:W1:Y:S07]  /*2960*/  LDSM.16.M88.4 R12, [R148+0x2000] ;  /* 0x00200000940c783b */ /* 0x000e6e0000000200 */
[C---:B------:R-:W-:Y:S08]  /*2970*/  HMMA.16816.F32 R32, R20.reuse, R76, R32 ;  /* 0x0000004c1420723c */ /* 0x040ff00000001820 */
[C---:B------:R-:W-:Y:S08]  /*2980*/  HMMA.16816.F32 R28, R20.reuse, R78, R28 ;  /* 0x0000004e141c723c */ /* 0x040ff0000000181c */
[C---:B------:R-:W-:Y:S08]  /*2990*/  HMMA.16816.F32 R24, R20.reuse, R72, R24 ;  /* 0x000000481418723c */ /* 0x040ff00000001818 */
[----:B------:R-:W-:Y:S01]  /*29a0*/  HMMA.16816.F32 R80, R20, R74, R80 ;  /* 0x0000004a1450723c */ /* 0x000fe20000001850 */
[----:B------:R-:W4:Y:S04]  /*29b0*/  LDSM.16.M88.4 R20, [R136+0x1000] ;  /* 0x001000008814783b */ /* 0x000f280000000200 */
[----:B------:R-:W-:Y:S03]  /*29c0*/  LDSM.16.M88.4 R72, [R136+0x2000] ;  /* 0x002000008848783b */ /* 0x000fe60000000200 */
[C---:B--2---:R-:W-:Y:S08]  /*29d0*/  HMMA.16816.F32 R8, R56.reuse, R48, R8 ;  /* 0x000000303808723c */ /* 0x044ff00000001808 */
[----:B------:R-:W-:Y:S01]  /*29e0*/  HMMA.16816.F32 R44, R56, R50, R44 ;  /* 0x00000032382c723c */ /* 0x000fe2000000182c */
[----:B------:R-:W-:Y:S07]  /*29f0*/  LDSM.16.M88.4 R48, [R147+0x2800] ;  /* 0x002800009330783b */ /* 0x000fee0000000200 */
[C---:B---3--:R-:W-:Y:S08]  /*2a00*/  HMMA.16816.F32 R40, R68.reuse, R52, R40 ;  /* 0x000000344428723c */ /* 0x048ff00000001828 */
[----:B------:R-:W-:Y:S01]  /*2a10*/  HMMA.16816.F32 R64, R68, R54, R36 ;  /* 0x000000364440723c */ /* 0x000fe20000001824 */
[----:B------:R-:W-:Y:S04]  /*2a20*/  LDSM.16.M88.4 R36, [R146+0x2000] ;  /* 0x002000009224783b */ /* 0x000fe80000000200 */
[----:B------:R-:W2:Y:S03]  /*2a30*/  LDSM.16.M88.4 R52, [R143+0x6000] ;  /* 0x006000008f34783b */ /* 0x000ea60000000200 */
[C---:B-1----:R-:W-:Y:S08]  /*2a40*/  HMMA.16816.F32 R8, R12.reuse, R16, R8 ;  /* 0x000000100c08723c */ /* 0x042ff00000001808 */
[----:B------:R-:W-:Y:S01]  /*2a50*/  HMMA.16816.F32 R44, R12, R18, R44 ;  /* 0x000000120c2c723c */ /* 0x000fe2000000182c */
[----:B------:R-:W-:Y:S07]  /*2a60*/  LDSM.16.M88.4 R16, [R143+0x6800] ;  /* 0x006800008f10783b */ /* 0x000fee0000000200 */
[----:B----4-:R-:W-:Y:S01]  /*2a70*/  HMMA.16816.F32 R76, R68, R20, R32 ;  /* 0x00000014444c723c */ /* 0x010fe20000001820 */
[----:B------:R-:W1:Y:S07]  /*2a80*/  LDSM.16.M88.4 R32, [R145+0x2000] ;  /* 0x002000009120783b */ /* 0x000e6e0000000200 */
[C---:B------:R-:W-:Y:S08]  /*2a90*/  HMMA.16816.F32 R40, R56.reuse, R60, R40 ;  /* 0x0000003c3828723c */ /* 0x040ff00000001828 */
[----:B------:R-:W-:Y:S01]  /*2aa0*/  HMMA.16816.F32 R64, R56, R62, R64 ;  /* 0x0000003e3840723c */ /* 0x000fe20000001840 */
[----:B------:R-:W-:Y:S07]  /*2ab0*/  LDSM.16.M88.4 R60, [R136+0x2800] ;  /* 0x00280000883c783b */ /* 0x000fee0000000200 */
[C---:B--2---:R-:W-:Y:S08]  /*2ac0*/  HMMA.16816.F32 R8, R36.reuse, R52, R8 ;  /* 0x000000342408723c */ /* 0x044ff00000001808 */
[----:B------:R-:W-:Y:S01]  /*2ad0*/  HMMA.16816.F32 R44, R36, R54, R44 ;  /* 0x00000036242c723c */ /* 0x000fe2000000182c */
[----:B------:R-:W2:Y:S07]  /*2ae0*/  LDSM.16.M88.4 R52, [R147+0x3000] ;  /* 0x003000009334783b */ /* 0x000eae0000000200 */
[----:B------:R-:W-:Y:S07]  /*2af0*/  HMMA.16816.F32 R76, R56, R84, R76 ;  /* 0x00000054384c723c */ /* 0x000fee000000184c */
[----:B------:R-:W-:Y:S01]  /*2b00*/  IADD3 R84, R2, 0x31, RZ ;  /* 0x0000003102547810 */ /* 0x000fe20007ffe0ff */
[----:B------:R-:W-:Y:S03]  /*2b10*/  HMMA.16816.F32 R40, R12, R48, R40 ;  /* 0x000000300c28723c */ /* 0x000fe60000001828 */
[----:B------:R-:W-:Y:S05]  /*2b20*/  I2F R85, R84 ;  /* 0x0000005400557306 */ /* 0x000fea0000201400 */
[----:B-1----:R-:W-:Y:S08]  /*2b30*/  HMMA.16816.F32 R8, R32, R72, R8 ;  /* 0x000000482008723c */ /* 0x002ff00000001808 */
[----:B------:R-:W-:Y:S01]  /*2b40*/  HMMA.16816.F32 R64, R12, R50, R64 ;  /* 0x000000320c40723c */ /* 0x000fe20000001840 */
[----:B------:R-:W1:Y:S07]  /*2b50*/  LDSM.16.M88.4 R48, [R136+0x1800] ;  /* 0x001800008830783b */ /* 0x000e6e0000000200 */
[----:B------:R-:W-:Y:S08]  /*2b60*/  HMMA.16816.F32 R40, R36, R16, R40 ;  /* 0x000000102428723c */ /* 0x000ff00000001828 */
[----:B--2---:R-:W-:Y:S01]  /*2b70*/  HMMA.16816.F32 R76, R12, R52, R76 ;  /* 0x000000340c4c723c */ /* 0x004fe2000000184c */
[----:B------:R-:W-:-:S02]  /*2b80*/  FMUL.FTZ R132, R8, c[0x0][0x2ec] ;  /* 0x0000bb0008847a20 */ /* 0x000fc40000410000 */
[----:B------:R-:W-:-:S04]  /*2b90*/  FMUL.FTZ R114, R9, c[0x0][0x2ec] ;  /* 0x0000bb0009727a20 */ /* 0x000fc80000410000 */
[----:B------:R-:W-:Y:S01]  /*2ba0*/  FMUL.FTZ R52, R10, c[0x0][0x2ec] ;  /* 0x0000bb000a347a20 */ /* 0x000fe20000410000 */
[----:B------:R-:W-:Y:S01]  /*2bb0*/  HMMA.16816.F32 R28, R68, R22, R28 ;  /* 0x00000016441c723c */ /* 0x000fe2000000181c */
[----:B------:R-:W-:Y:S01]  /*2bc0*/  FMUL.FTZ R53, R11, c[0x0][0x2ec] ;  /* 0x0000bb000b357a20 */ /* 0x000fe20000410000 */
[----:B------:R-:W-:Y:S01]  /*2bd0*/  LDSM.16.M88.4 R20, [R147+0x3800] ;  /* 0x003800009314783b */ /* 0x000fe20000000200 */
[----:B------:R-:W-:Y:S03]  /*2be0*/  MUFU.TANH R114, R114 ;  /* 0x0000007200727308 */ /* 0x000fe60000002400 */
[----:B------:R-:W2:Y:S02]  /*2bf0*/  LDSM.16.M88.4 R8, [R149+0x7800] ;  /* 0x007800009508783b */ /* 0x000ea40000000200 */
[C---:B------:R-:W-:Y:S02]  /*2c00*/  HMMA.16816.F32 R44, R32.reuse, R74, R44 ;  /* 0x0000004a202c723c */ /* 0x040fe4000000182c */
[----:B------:R-:W3:Y:S01]  /*2c10*/  LDSM.16.M88.4 R72, [R143+0x7000] ;  /* 0x007000008f48783b */ /* 0x000ee20000000200 */
[----:B------:R-:W4:Y:S05]  /*2c20*/  MUFU.TANH R53, R53 ;  /* 0x0000003500357308 */ /* 0x000f2a0000002400 */
[----:B------:R-:W-:Y:S03]  /*2c30*/  HMMA.16816.F32 R40, R32, R60, R40 ;  /* 0x0000003c2028723c */ /* 0x000fe60000001828 */
[----:B------:R-:W-:Y:S05]  /*2c40*/  MUFU.TANH R132, R132 ;  /* 0x0000008400847308 */ /* 0x000fea0000002400 */
[----:B-1----:R-:W-:Y:S01]  /*2c50*/  HMMA.16816.F32 R24, R68, R48, R24 ;  /* 0x000000304418723c */ /* 0x002fe20000001818 */
[----:B----4-:R-:W-:-:S02]  /*2c60*/  FFMA.FTZ R53, R95, R0, R53 ;  /* 0x000000005f357223 */ /* 0x010fc40000010035 */
[----:B------:R-:W1:Y:S05]  /*2c70*/  MUFU.TANH R52, R52 ;  /* 0x0000003400347308 */ /* 0x000e6a0000002400 */
[----:B------:R-:W-:Y:S01]  /*2c80*/  HMMA.16816.F32 R80, R68, R50, R80 ;  /* 0x000000324450723c */ /* 0x000fe20000001850 */
[----:B------:R-:W-:Y:S02]  /*2c90*/  FMUL.FTZ R60, R44, c[0x0][0x2ec] ;  /* 0x0000bb002c3c7a20 */ /* 0x000fe40000410000 */
[----:B------:R-:W-:Y:S02]  /*2ca0*/  FMUL.FTZ R44, R45, c[0x0][0x2ec] ;  /* 0x0000bb002d2c7a20 */ /* 0x000fe40000410000 */
[----:B------:R-:W-:-:S02]  /*2cb0*/  FMUL.FTZ R45, R46, c[0x0][0x2ec] ;  /* 0x0000bb002e2d7a20 */ /* 0x000fc40000410000 */
[----:B------:R-:W-:Y:S01]  /*2cc0*/  FMUL.FTZ R46, R47, c[0x0][0x2ec] ;  /* 0x0000bb002f2e7a20 */ /* 0x000fe20000410000 */
[C---:B------:R-:W-:Y:S01]  /*2cd0*/  HMMA.16816.F32 R28, R56.reuse, R86, R28 ;  /* 0x00000056381c723c */ /* 0x040fe2000000181c */
[----:B------:R-:W-:Y:S01]  /*2ce0*/  FMUL.FTZ R47, R40, c[0x0][0x2ec] ;  /* 0x0000bb00282f7a20 */ /* 0x000fe20000410000 */
[----:B------:R-:W4:Y:S01]  /*2cf0*/  MUFU.TANH R60, R60 ;  /* 0x0000003c003c7308 */ /* 0x000f220000002400 */
[----:B------:R-:W-:Y:S02]  /*2d00*/  FMUL.FTZ R48, R41, c[0x0][0x2ec] ;  /* 0x0000bb0029307a20 */ /* 0x000fe40000410000 */
[----:B------:R-:W-:Y:S02]  /*2d10*/  FMUL.FTZ R49, R42, c[0x0][0x2ec] ;  /* 0x0000bb002a317a20 */ /* 0x000fe40000410000 */
[----:B------:R-:W-:Y:S01]  /*2d20*/  FMUL.FTZ R50, R43, c[0x0][0x2ec] ;  /* 0x0000bb002b327a20 */ /* 0x000fe20000410000 */
[----:B--2---:R-:W-:Y:S01]  /*2d30*/  HMMA.16816.F32 R24, R56, R8, R24 ;  /* 0x000000083818723c */ /* 0x004fe20000001818 */
[----:B------:R-:W2:Y:S01]  /*2d40*/  LDSM.16.M88.4 R40, [R143+0x7800] ;  /* 0x007800008f28783b */ /* 0x000ea20000000200 */
[----:B------:R-:W-:Y:S01]  /*2d50*/  MUFU.TANH R44, R44 ;  /* 0x0000002c002c7308 */ /* 0x000fe20000002400 */
[----:B-1----:R-:W-:-:S05]  /*2d60*/  FFMA.FTZ R52, R93, R0, R52 ;  /* 0x000000005d347223 */ /* 0x002fca0000010034 */
[----:B------:R-:W-:Y:S01]  /*2d70*/  HMMA.16816.F32 R64, R36, R18, R64 ;  /* 0x000000122440723c */ /* 0x000fe20000001840 */
[----:B------:R-:W1:Y:S01]  /*2d80*/  LDSM.16.M88.4 R16, [R136+0x3000] ;  /* 0x003000008810783b */ /* 0x000e620000000200 */
[----:B------:R-:W5:Y:S01]  /*2d90*/  MUFU.TANH R50, R50 ;  /* 0x0000003200327308 */ /* 0x000f620000002400 */
[----:B----4-:R-:W-:-:S05]  /*2da0*/  FFMA.FTZ R60, R97, R0, R60 ;  /* 0x00000000613c7223 */ /* 0x010fca000001003c */
[----:B------:R-:W-:Y:S01]  /*2db0*/  HMMA.16816.F32 R80, R56, R10, R80 ;  /* 0x0000000a3850723c */ /* 0x000fe20000001850 */
[----:B------:R-:W4:Y:S01]  /*2dc0*/  LDSM.16.M88.4 R8, [R136+0x3800] ;  /* 0x003800008808783b */ /* 0x000f220000000200 */
[----:B------:R-:W-:Y:S01]  /*2dd0*/  MUFU.TANH R45, R45 ;  /* 0x0000002d002d7308 */ /* 0x000fe20000002400 */
[----:B------:R-:W-:-:S05]  /*2de0*/  DEPBAR.LE SB0, 0x0 ;  /* 0x000080000000791a */ /* 0x000fca0000000000 */
[----:B------:R-:W-:Y:S02]  /*2df0*/  HMMA.16816.F32 R28, R12, R54, R28 ;  /* 0x000000360c1c723c */ /* 0x000fe4000000181c */
[----:B------:R-:W2:Y:S01]  /*2e00*/  MUFU.TANH R46, R46 ;  /* 0x0000002e002e7308 */ /* 0x000ea20000002400 */
[----:B-----5:R-:W-:-:S05]  /*2e10*/  FFMA.FTZ R50, R103, R0, R50 ;  /* 0x0000000067327223 */ /* 0x020fca0000010032 */
[----:B------:R-:W-:Y:S02]  /*2e20*/  HMMA.16816.F32 R24, R12, R20, R24 ;  /* 0x000000140c18723c */ /* 0x000fe40000001818 */
[----:B------:R-:W-:Y:S06]  /*2e30*/  MUFU.TANH R47, R47 ;  /* 0x0000002f002f7308 */ /* 0x000fec0000002400 */
[----:B---3--:R-:W-:Y:S02]  /*2e40*/  HMMA.16816.F32 R76, R36, R72, R76 ;  /* 0x00000048244c723c */ /* 0x008fe4000000184c */
[----:B------:R-:W3:Y:S01]  /*2e50*/  MUFU.TANH R48, R48 ;  /* 0x0000003000307308 */ /* 0x000ee20000002400 */
[----:B--2---:R-:W-:-:S05]  /*2e60*/  FFMA.FTZ R46, R99, R0, R46 ;  /* 0x00000000632e7223 */ /* 0x004fca000001002e */
[----:B------:R-:W-:Y:S02]  /*2e70*/  HMMA.16816.F32 R80, R12, R22, R80 ;  /* 0x000000160c50723c */ /* 0x000fe40000001850 */
[----:B------:R-:W2:Y:S05]  /*2e80*/  MUFU.TANH R49, R49 ;  /* 0x0000003100317308 */ /* 0x000eaa0000002400 */
[-C--:B------:R-:W-:Y:S01]  /*2e90*/  FFMA.FTZ R22, R99, R0.reuse, R44 ;  /* 0x0000000063167223 */ /* 0x080fe2000001002c */
[----:B------:R-:W-:Y:S01]  /*2ea0*/  HMMA.16816.F32 R28, R36, R74, R28 ;  /* 0x0000004a241c723c */ /* 0x000fe2000000181c */
[-C--:B------:R-:W-:Y:S02]  /*2eb0*/  FFMA.FTZ R15, R97, R0.reuse, R45 ;  /* 0x00000000610f7223 */ /* 0x080fe4000001002d */
[----:B---3--:R-:W-:Y:S01]  /*2ec0*/  FFMA.FTZ R12, R103, R0, R48 ;  /* 0x00000000670c7223 */ /* 0x008fe20000010030 */
[----:B------:R-:W-:-:S04]  /*2ed0*/  FSEL R22, R22, -INF , !P3 ;  /* 0xff80000016167808 */ /* 0x000fc80005800000 */
[----:B------:R-:W-:Y:S01]  /*2ee0*/  HMMA.16816.F32 R24, R36, R40, R24 ;  /* 0x000000282418723c */ /* 0x000fe20000001818 */
[----:B--2---:R-:W-:-:S06]  /*2ef0*/  FFMA.FTZ R13, R101, R0, R49 ;  /* 0x00000000650d7223 */ /* 0x004fcc0000010031 */
[----:B------:R-:W-:Y:S01]  /*2f00*/  IADD3 R40, R6, 0x8, RZ ;  /* 0x0000000806287810 */ /* 0x000fe20007ffe0ff */
[----:B-1----:R-:W-:Y:S01]  /*2f10*/  HMMA.16816.F32 R76, R32, R16, R76 ;  /* 0x00000010204c723c */ /* 0x002fe2000000184c */
[----:B------:R-:W-:Y:S02]  /*2f20*/  FFMA.FTZ R6, R95, R0, R114 ;  /* 0x000000005f067223 */ /* 0x000fe40000010072 */
[----:B------:R-:W-:-:S03]  /*2f30*/  IMNMX R117, R40, R91, PT ;  /* 0x0000005b28757217 */ /* 0x000fc60003800200 */
[----:B------:R-:W-:Y:S02]  /*2f40*/  FSEL R6, R6, -INF , !P6 ;  /* 0xff80000006067808 */ /* 0x000fe40007000000 */
[----:B------:R-:W-:Y:S01]  /*2f50*/  HMMA.16816.F32 R64, R32, R62, R64 ;  /* 0x0000003e2040723c */ /* 0x000fe20000001840 */
[-C--:B------:R-:W-:Y:S02]  /*2f60*/  ISETP.GE.AND P0, PT, R90, R117.reuse, PT ;  /* 0x000000755a00720c */ /* 0x080fe40003f06270 */
[-C--:B------:R-:W-:Y:S02]  /*2f70*/  ISETP.GE.AND P3, PT, R98, R117.reuse, PT ;  /* 0x000000756200720c */ /* 0x080fe40003f66270 */
[----:B------:R-:W-:Y:S02]  /*2f80*/  FSEL R15, R15, -INF , !P0 ;  /* 0xff8000000f0f7808 */ /* 0x000fe40004000000 */
[----:B------:R-:W-:Y:S01]  /*2f90*/  ISETP.GE.AND P5, PT, R92, R117, PT ;  /* 0x000000755c00720c */ /* 0x000fe20003fa6270 */
[----:B------:R-:W-:Y:S01]  /*2fa0*/  HMMA.16816.F32 R80, R36, R42, R80 ;  /* 0x0000002a2450723c */ /* 0x000fe20000001850 */
[----:B------:R-:W-:-:S02]  /*2fb0*/  ISETP.GE.AND P0, PT, R98, R123, PT ;  /* 0x0000007b6200720c */ /* 0x000fc40003f06270 */
[-C--:B------:R-:W-:Y:S02]  /*2fc0*/  ISETP.GE.AND P2, PT, R88, R117.reuse, PT ;  /* 0x000000755800720c */ /* 0x080fe40003f46270 */
[-C--:B------:R-:W-:Y:S02]  /*2fd0*/  ISETP.GE.AND P6, PT, R94, R117.reuse, PT ;  /* 0x000000755e00720c */ /* 0x080fe40003fc6270 */
[----:B------:R-:W-:Y:S01]  /*2fe0*/  FFMA.FTZ R36, R101, R0, R47 ;  /* 0x0000000065247223 */ /* 0x000fe2000001002f */
[C---:B------:R-:W-:Y:S01]  /*2ff0*/  HMMA.16816.F32 R28, R32.reuse, R18, R28 ;  /* 0x00000012201c723c */ /* 0x040fe2000000181c */
[----:B------:R-:W-:Y:S01]  /*3000*/  FMUL.FTZ R14, R79, c[0x0][0x2ec] ;  /* 0x0000bb004f0e7a20 */ /* 0x000fe20000410000 */
[----:B------:R-:W-:Y:S01]  /*3010*/  FSEL R13, R13, -INF , !P6 ;  /* 0xff8000000d0d7808 */ /* 0x000fe20007000000 */
[----:B------:R-:W-:Y:S01]  /*3020*/  FMUL.FTZ R51, R76, c[0x0][0x2ec] ;  /* 0x0000bb004c337a20 */ /* 0x000fe20000410000 */
[----:B------:R-:W-:Y:S02]  /*3030*/  FSEL R36, R36, -INF , !P1 ;  /* 0xff80000024247808 */ /* 0x000fe40004800000 */
[----:B------:R-:W-:Y:S01]  /*3040*/  ISETP.GE.AND P1, PT, R100, R117, PT ;  /* 0x000000756400720c */ /* 0x000fe20003f26270 */
[----:B------:R-:W-:Y:S01]  /*3050*/  FMUL.FTZ R19, R78, c[0x0][0x2ec] ;  /* 0x0000bb004e137a20 */ /* 0x000fe20000410000 */
[----:B----4-:R-:W-:Y:S01]  /*3060*/  HMMA.16816.F32 R24, R32, R8, R24 ;  /* 0x000000082018723c */ /* 0x010fe20000001818 */
[----:B------:R-:W-:Y:S01]  /*3070*/  FMUL.FTZ R18, R77, c[0x0][0x2ec] ;  /* 0x0000bb004d127a20 */ /* 0x000fe20000410000 */
[----:B------:R-:W-:Y:S01]  /*3080*/  MUFU.TANH R14, R14 ;  /* 0x0000000e000e7308 */ /* 0x000fe20000002400 */
[----:B------:R-:W-:Y:S01]  /*3090*/  FMUL.FTZ R20, R66, c[0x0][0x2ec] ;  /* 0x0000bb0042147a20 */ /* 0x000fe20000410000 */
[----:B------:R-:W-:Y:S01]  /*30a0*/  ISETP.GE.AND P6, PT, R102, R123, PT ;  /* 0x0000007b6600720c */ /* 0x000fe20003fc6270 */
[----:B------:R-:W-:-:S02]  /*30b0*/  FMUL.FTZ R16, R64, c[0x0][0x2ec] ;  /* 0x0000bb0040107a20 */ /* 0x000fc40000410000 */
[----:B------:R-:W-:Y:S01]  /*30c0*/  FMUL.FTZ R17, R65, c[0x0][0x2ec] ;  /* 0x0000bb0041117a20 */ /* 0x000fe20000410000 */
[----:B------:R-:W-:Y:S01]  /*30d0*/  HMMA.16816.F32 R80, R32, R10, R80 ;  /* 0x0000000a2050723c */ /* 0x000fe20000001850 */
[----:B------:R-:W-:Y:S01]  /*30e0*/  FMUL.FTZ R21, R67, c[0x0][0x2ec] ;  /* 0x0000bb0043157a20 */ /* 0x000fe20000410000 */
[----:B------:R-:W1:Y:S01]  /*30f0*/  MUFU.TANH R19, R19 ;  /* 0x0000001300137308 */ /* 0x000e620000002400 */
[----:B------:R-:W-:Y:S02]  /*3100*/  FSEL R8, R60, -INF , !P4 ;  /* 0xff8000003c087808 */ /* 0x000fe40006000000 */
[----:B------:R-:W-:Y:S02]  /*3110*/  ISETP.GE.AND P4, PT, R96, R117, PT ;  /* 0x000000756000720c */ /* 0x000fe40003f86270 */
[----:B------:R-:W-:Y:S01]  /*3120*/  FSEL R9, R53, -INF , !P2 ;  /* 0xff80000035097808 */ /* 0x000fe20005000000 */
[----:B------:R-:W-:Y:S01]  /*3130*/  FMUL.FTZ R28, R28, c[0x0][0x2ec] ;  /* 0x0000bb001c1c7a20 */ /* 0x000fe20000410000 */
[----:B------:R-:W-:Y:S01]  /*3140*/  FSEL R11, R50, -INF , !P4 ;  /* 0xff800000320b7808 */ /* 0x000fe20006000000 */
[----:B------:R-:W2:Y:S01]  /*3150*/  MUFU.TANH R18, R18 ;  /* 0x0000001200127308 */ /* 0x000ea20000002400 */
[----:B------:R-:W-:Y:S01]  /*3160*/  FMUL.FTZ R30, R30, c[0x0][0x2ec] ;  /* 0x0000bb001e1e7a20 */ /* 0x000fe20000410000 */
[-C--:B------:R-:W-:Y:S01]  /*3170*/  ISETP.GE.AND P4, PT, R104, R123.reuse, PT ;  /* 0x0000007b6800720c */ /* 0x080fe20003f86270 */
[----:B------:R-:W-:Y:S01]  /*3180*/  FMUL.FTZ R29, R29, c[0x0][0x2ec] ;  /* 0x0000bb001d1d7a20 */ /* 0x000fe20000410000 */
[----:B------:R-:W-:Y:S01]  /*3190*/  ISETP.GE.AND P2, PT, R96, R123, PT ;  /* 0x0000007b6000720c */ /* 0x000fe20003f46270 */
[----:B------:R-:W-:-:S02]  /*31a0*/  FMUL.FTZ R31, R31, c[0x0][0x2ec] ;  /* 0x0000bb001f1f7a20 */ /* 0x000fc40000410000 */
[----:B------:R-:W-:Y:S01]  /*31b0*/  FMUL.FTZ R27, R27, c[0x0][0x2ec] ;  /* 0x0000bb001b1b7a20 */ /* 0x000fe20000410000 */
[----:B------:R-:W3:Y:S01]  /*31c0*/  MUFU.TANH R20, R20 ;  /* 0x0000001400147308 */ /* 0x000ee20000002400 */
[-C--:B-1----:R-:W-:Y:S01]  /*31d0*/  FFMA.FTZ R125, R109, R0.reuse, R19 ;  /* 0x000000006d7d7223 */ /* 0x082fe20000010013 */
[----:B------:R-:W-:Y:S01]  /*31e0*/  FSEL R12, R12, -INF , !P2 ;  /* 0xff8000000c0c7808 */ /* 0x000fe20005000000 */
[----:B------:R-:W-:Y:S01]  /*31f0*/  FMUL.FTZ R24, R24, c[0x0][0x2ec] ;  /* 0x0000bb0018187a20 */ /* 0x000fe20000410000 */
[----:B------:R-:W-:Y:S01]  /*3200*/  ISETP.GE.AND P2, PT, R102, R117, PT ;  /* 0x000000756600720c */ /* 0x000fe20003f46270 */
[----:B------:R-:W-:Y:S02]  /*3210*/  FMUL.FTZ R25, R25, c[0x0][0x2ec] ;  /* 0x0000bb0019197a20 */ /* 0x000fe40000410000 */
[----:B------:R-:W-:Y:S01]  /*3220*/  FMUL.FTZ R26, R26, c[0x0][0x2ec] ;  /* 0x0000bb001a1a7a20 */ /* 0x000fe20000410000 */
[----:B------:R-:W1:Y:S01]  /*3230*/  MUFU.TANH R16, R16 ;  /* 0x0000001000107308 */ /* 0x000e620000002400 */
[-C--:B--2---:R-:W-:Y:S01]  /*3240*/  FFMA.FTZ R18, R111, R0.reuse, R18 ;  /* 0x000000006f127223 */ /* 0x084fe20000010012 */
[----:B------:R-:W-:Y:S01]  /*3250*/  FSEL R125, R125, -INF , !P2 ;  /* 0xff8000007d7d7808 */ /* 0x000fe20005000000 */
[-C--:B------:R-:W-:Y:S01]  /*3260*/  FFMA.FTZ R131, R111, R0.reuse, R14 ;  /* 0x000000006f837223 */ /* 0x080fe2000001000e */
[----:B------:R-:W-:Y:S01]  /*3270*/  ISETP.GE.AND P2, PT, R110, R123, PT ;  /* 0x0000007b6e00720c */ /* 0x000fe20003f46270 */
[----:B------:R-:W-:Y:S01]  /*3280*/  FMUL.FTZ R14, R80, c[0x0][0x2ec] ;  /* 0x0000bb00500e7a20 */ /* 0x000fe20000410000 */
[----:B------:R-:W-:Y:S01]  /*3290*/  FSEL R128, R18, -INF , !P4 ;  /* 0xff80000012807808 */ /* 0x000fe20006000000 */
[----:B------:R-:W-:Y:S01]  /*32a0*/  FMUL.FTZ R18, R82, c[0x0][0x2ec] ;  /* 0x0000bb0052127a20 */ /* 0x000fe20000410000 */
[----:B------:R-:W2:Y:S01]  /*32b0*/  MUFU.TANH R17, R17 ;  /* 0x0000001100117308 */ /* 0x000ea20000002400 */
[----:B---3--:R-:W-:Y:S01]  /*32c0*/  FFMA.FTZ R23, R105, R0, R20 ;  /* 0x0000000069177223 */ /* 0x008fe20000010014 */
[----:B------:R-:W-:Y:S01]  /*32d0*/  ISETP.GE.AND P4, PT, R110, R117, PT ;  /* 0x000000756e00720c */ /* 0x000fe20003f86270 */
[----:B------:R-:W-:-:S03]  /*32e0*/  FMUL.FTZ R83, R83, c[0x0][0x2ec] ;  /* 0x0000bb0053537a20 */ /* 0x000fc60000410000 */
[----:B------:R-:W-:Y:S02]  /*32f0*/  FSEL R23, R23, -INF , !P3 ;  /* 0xff80000017177808 */ /* 0x000fe40005800000 */
[----:B------:R-:W3:Y:S01]  /*3300*/  MUFU.TANH R28, R28 ;  /* 0x0000001c001c7308 */ /* 0x000ee20000002400 */
[----:B-1----:R-:W-:Y:S01]  /*3310*/  FFMA.FTZ R16, R105, R0, R16 ;  /* 0x0000000069107223 */ /* 0x002fe20000010010 */
[----:B------:R-:W-:-:S04]  /*3320*/  ISETP.GE.AND P3, PT, R106, R123, PT ;  /* 0x0000007b6a00720c */ /* 0x000fc80003f66270 */
[----:B------:R-:W-:Y:S02]  /*3330*/  FSEL R16, R16, -INF , !P0 ;  /* 0xff80000010107808 */ /* 0x000fe40004000000 */
[----:B------:R-:W1:Y:S01]  /*3340*/  MUFU.TANH R19, R27 ;  /* 0x0000001b00137308 */ /* 0x000e620000002400 */
[----:B--2---:R-:W-:Y:S01]  /*3350*/  FFMA.FTZ R10, R107, R0, R17 ;  /* 0x000000006b0a7223 */ /* 0x004fe20000010011 */
[----:B------:R-:W-:-:S04]  /*3360*/  ISETP.GE.AND P0, PT, R104, R117, PT ;  /* 0x000000756800720c */ /* 0x000fc80003f06270 */
[----:B------:R-:W-:Y:S02]  /*3370*/  FSEL R131, R131, -INF , !P0 ;  /* 0xff80000083837808 */ /* 0x000fe40004000000 */
[----:B------:R-:W2:Y:S01]  /*3380*/  MUFU.TANH R21, R21 ;  /* 0x0000001500157308 */ /* 0x000ea20000002400 */
[----:B---3--:R-:W-:Y:S01]  /*3390*/  FFMA.FTZ R28, R113, R0, R28 ;  /* 0x00000000711c7223 */ /* 0x008fe2000001001c */
[----:B------:R-:W-:-:S04]  /*33a0*/  ISETP.GE.AND P0, PT, R84, R123, PT ;  /* 0x0000007b5400720c */ /* 0x000fc80003f06270 */
[----:B------:R-:W-:Y:S02]  /*33b0*/  FSEL R114, R28, -INF , !P3 ;  /* 0xff8000001c727808 */ /* 0x000fe40005800000 */
[----:B------:R-:W3:Y:S01]  /*33c0*/  MUFU.TANH R51, R51 ;  /* 0x0000003300337308 */ /* 0x000ee20000002400 */
[----:B-1----:R-:W-:Y:S01]  /*33d0*/  FFMA.FTZ R19, R85, R0, R19 ;  /* 0x0000000055137223 */ /* 0x002fe20000010013 */
[----:B------:R-:W-:-:S06]  /*33e0*/  ISETP.GE.AND P3, PT, R84, R117, PT ;  /* 0x000000755400720c */ /* 0x000fcc0003f66270 */
[----:B------:R1:W4:Y:S01]  /*33f0*/  MUFU.TANH R40, R29 ;  /* 0x0000001d00287308 */ /* 0x0003220000002400 */
[----:B--2---:R-:W-:-:S05]  /*3400*/  FFMA.FTZ R21, R107, R0, R21 ;  /* 0x000000006b157223 */ /* 0x004fca0000010015 */
[----:B------:R-:W-:Y:S02]  /*3410*/  FSEL R21, R21, -INF , !P1 ;  /* 0xff80000015157808 */ /* 0x000fe40004800000 */
[----:B------:R-:W2:Y:S01]  /*3420*/  MUFU.TANH R30, R30 ;  /* 0x0000001e001e7308 */ /* 0x000ea20000002400 */
[----:B---3--:R-:W-:Y:S01]  /*3430*/  FFMA.FTZ R51, R109, R0, R51 ;  /* 0x000000006d337223 */ /* 0x008fe20000010033 */
[----:B------:R-:W-:-:S04]  /*3440*/  ISETP.GE.AND P1, PT, R108, R123, PT ;  /* 0x0000007b6c00720c */ /* 0x000fc80003f26270 */
[----:B------:R-:W-:Y:S02]  /*3450*/  FSEL R124, R51, -INF , !P6 ;  /* 0xff800000337c7808 */ /* 0x000fe40007000000 */
[----:B------:R-:W3:Y:S01]  /*3460*/  MUFU.TANH R31, R31 ;  /* 0x0000001f001f7308 */ /* 0x000ee20000002400 */
[----:B-1----:R-:W-:Y:S01]  /*3470*/  FSEL R29, R46, -INF , !P5 ;  /* 0xff8000002e1d7808 */ /* 0x002fe20006800000 */
[-C--:B----4-:R-:W-:Y:S01]  /*3480*/  FFMA.FTZ R40, R115, R0.reuse, R40 ;  /* 0x0000000073287223 */ /* 0x090fe20000010028 */
[----:B------:R-:W-:Y:S02]  /*3490*/  ISETP.GE.AND P5, PT, R100, R123, PT ;  /* 0x0000007b6400720c */ /* 0x000fe40003fa6270 */
[-C--:B------:R-:W-:Y:S02]  /*34a0*/  ISETP.GE.AND P6, PT, R108, R117.reuse, PT ;  /* 0x000000756c00720c */ /* 0x080fe40003fc6270 */
[----:B------:R-:W-:Y:S01]  /*34b0*/  FSEL R10, R10, -INF , !P5 ;  /* 0xff8000000a0a7808 */ /* 0x000fe20006800000 */
[----:B------:R-:W1:Y:S01]  /*34c0*/  MUFU.TANH R24, R24 ;  /* 0x0000001800187308 */ /* 0x000e620000002400 */
[----:B------:R-:W-:Y:S01]  /*34d0*/  ISETP.GE.AND P5, PT, R106, R117, PT ;  /* 0x000000756a00720c */ /* 0x000fe20003fa6270 */
[----:B--2---:R-:W-:Y:S01]  /*34e0*/  FFMA.FTZ R30, R113, R0, R30 ;  /* 0x00000000711e7223 */ /* 0x004fe2000001001e */
[----:B------:R-:W-:-:S02]  /*34f0*/  FSEL R106, R19, -INF , !P3 ;  /* 0xff800000136a7808 */ /* 0x000fc40005800000 */
[----:B------:R-:W-:Y:S02]  /*3500*/  ISETP.GE.AND P3, PT, R116, 0x2, PT ;  /* 0x000000027400780c */ /* 0x000fe40003f66270 */
[----:B------:R-:W-:Y:S01]  /*3510*/  FSEL R129, R30, -INF , !P5 ;  /* 0xff8000001e817808 */ /* 0x000fe20006800000 */
[----:B------:R2:W4:Y:S01]  /*3520*/  MUFU.TANH R20, R25 ;  /* 0x0000001900147308 */ /* 0x0005220000002400 */
[-C--:B---3--:R-:W-:Y:S01]  /*3530*/  FFMA.FTZ R31, R115, R0.reuse, R31 ;  /* 0x00000000731f7223 */ /* 0x088fe2000001001f */
[----:B------:R-:W-:Y:S02]  /*3540*/  FSEL R126, R40, -INF , !P1 ;  /* 0xff800000287e7808 */ /* 0x000fe40004800000 */
[C---:B------:R-:W-:Y:S02]  /*3550*/  ISETP.GE.AND P5, PT, R112.reuse, R123, PT ;  /* 0x0000007b7000720c */ /* 0x040fe40003fa6270 */
[----:B------:R-:W-:Y:S02]  /*3560*/  ISETP.GE.AND P1, PT, R112, R117, PT ;  /* 0x000000757000720c */ /* 0x000fe40003f26270 */
[----:B------:R-:W3:Y:S01]  /*3570*/  MUFU.TANH R17, R26 ;  /* 0x0000001a00117308 */ /* 0x000ee20000002400 */
[----:B-1----:R-:W-:-:S05]  /*3580*/  FFMA.FTZ R24, R127, R0, R24 ;  /* 0x000000007f187223 */ /* 0x002fca0000010018 */
[----:B------:R-:W-:Y:S01]  /*3590*/  FSEL R112, R24, -INF , !P2 ;  /* 0xff80000018707808 */ /* 0x000fe20005000000 */
[----:B--2---:R-:W-:Y:S01]  /*35a0*/  FMUL.FTZ R25, R81, c[0x0][0x2ec] ;  /* 0x0000bb0051197a20 */ /* 0x004fe20000410000 */
[----:B------:R-:W1:Y:S01]  /*35b0*/  MUFU.TANH R14, R14 ;  /* 0x0000000e000e7308 */ /* 0x000e620000002400 */
[----:B----4-:R-:W-:Y:S01]  /*35c0*/  FFMA.FTZ R20, R85, R0, R20 ;  /* 0x0000000055147223 */ /* 0x010fe20000010014 */
[----:B------:R-:W-:Y:S01]  /*35d0*/  BAR.SYNC.DEFER_BLOCKING 0x0 ;  /* 0x0000000000007b1d */ /* 0x000fe20000010000 */
[----:B------:R-:W-:-:S03]  /*35e0*/  ISETP.GE.AND P2, PT, R2, R117, PT ;  /* 0x000000750200720c */ /* 0x000fc60003f46270 */
[----:B------:R-:W-:Y:S01]  /*35f0*/  FSEL R111, R20, -INF , !P0 ;  /* 0xff800000146f7808 */ /* 0x000fe20004000000 */
[-C--:B---3--:R-:W-:Y:S01]  /*3600*/  FFMA.FTZ R17, R127, R0.reuse, R17 ;  /* 0x000000007f117223 */ /* 0x088fe20000010011 */
[----:B------:R-:W2:Y:S01]  /*3610*/  MUFU.TANH R18, R18 ;  /* 0x0000001200127308 */ /* 0x000ea20000002400 */
[----:B------:R-:W-:Y:S02]  /*3620*/  FSEL R127, R31, -INF , !P6 ;  /* 0xff8000001f7f7808 */ /* 0x000fe40007000000 */
[-C--:B------:R-:W-:Y:S01]  /*3630*/  ISETP.GE.AND P6, PT, R2, R123.reuse, PT ;  /* 0x0000007b0200720c */ /* 0x080fe20003fc6270 */
[-C--:B------:R-:W-:Y:S01]  /*3640*/  FFMA.FTZ R2, R93, R0.reuse, R132 ;  /* 0x000000005d027223 */ /* 0x080fe20000010084 */
[----:B------:R-:W-:Y:S02]  /*3650*/  FSEL R107, R17, -INF , !P4 ;  /* 0xff800000116b7808 */ /* 0x000fe40006000000 */
[C---:B------:R-:W-:Y:S01]  /*3660*/  ISETP.GE.AND P4, PT, R130.reuse, R123, PT ;  /* 0x0000007b8200720c */ /* 0x040fe20003f86270 */
[----:B------:R-:W3:Y:S01]  /*3670*/  MUFU.TANH R25, R25 ;  /* 0x0000001900197308 */ /* 0x000ee20000002400 */
[----:B-1----:R-:W-:Y:S01]  /*3680*/  FFMA.FTZ R14, R133, R0, R14 ;  /* 0x00000000850e7223 */ /* 0x002fe2000001000e */
[----:B------:R-:W-:-:S02]  /*3690*/  ISETP.GE.AND P0, PT, R130, R117, PT ;  /* 0x000000758200720c */ /* 0x000fc40003f06270 */
[----:B------:R-:W-:Y:S02]  /*36a0*/  IADD3 R132, R147, 0x3800, RZ ;  /* 0x0000380093847810 */ /* 0x000fe40007ffe0ff */
[----:B------:R-:W-:Y:S02]  /*36b0*/  FSEL R110, R14, -INF , !P5 ;  /* 0xff8000000e6e7808 */ /* 0x000fe40006800000 */
[----:B------:R-:W1:Y:S01]  /*36c0*/  MUFU.TANH R104, R83 ;  /* 0x0000005300687308 */ /* 0x000e620000002400 */
[-C--:B--2---:R-:W-:Y:S01]  /*36d0*/  FFMA.FTZ R18, R133, R0.reuse, R18 ;  /* 0x0000000085127223 */ /* 0x084fe20000010012 */
[----:B------:R-:W-:Y:S02]  /*36e0*/  IADD3 R133, R147, 0x3000, RZ ;  /* 0x0000300093857810 */ /* 0x000fe40007ffe0ff */
[----:B------:R-:W-:Y:S02]  /*36f0*/  FSEL R14, R52, -INF , !P2 ;  /* 0xff800000340e7808 */ /* 0x000fe40005000000 */
[----:B------:R-:W-:Y:S01]  /*3700*/  FSEL R105, R18, -INF , !P1 ;  /* 0xff80000012697808 */ /* 0x000fe20004800000 */
[----:B---3--:R-:W-:Y:S01]  /*3710*/  FFMA.FTZ R25, R135, R0, R25 ;  /* 0x0000000087197223 */ /* 0x008fe20000010019 */
[----:B------:R-:W-:-:S04]  /*3720*/  FSEL R18, R2, -INF , !P6 ;  /* 0xff80000002127808 */ /* 0x000fc80007000000 */
[----:B------:R-:W-:Y:S01]  /*3730*/  FSEL R109, R25, -INF , !P4 ;  /* 0xff800000196d7808 */ /* 0x000fe20006000000 */
[----:B-1----:R-:W-:Y:S01]  /*3740*/  FFMA.FTZ R104, R135, R0, R104 ;  /* 0x0000000087687223 */ /* 0x002fe20000010068 */
[----:B------:R-:W-:-:S04]  /*3750*/  IADD3 R135, R147, 0x2000, RZ ;  /* 0x0000200093877810 */ /* 0x000fc80007ffe0ff */
        /* <DEDUP_REMOVED lines=74> */
.L_x_741:
[----:B------:R-:W-:Y:S05]  /*3c00*/  BSYNC B0 ;  /* 0x0000000000007941 */ /* 0x000fea0003800000 */
.L_x_740:
[----:B------:R-:W0:Y:S02]  /*3c10*/  LDGDEPBAR ;  /* 0x00000000000079af */ /* 0x000e240000000000 */
.L_x_739:
        /* <DEDUP_REMOVED lines=35> */
[----:B------:R-:W2:Y:S01]  /*3e50*/  SHFL.BFLY PT, R20, R19, 0x2, 0x1f ;  /* 0x0c401f0013147f89 */ /* 0x000ea200000e0000 */
[----:B------:R-:W-:Y:S02]  /*3e60*/  LEA R140, R5, R142, 0x1 ;  /* 0x0000008e058c7211 */ /* 0x000fe400078e08ff */
[----:B-1----:R-:W-:Y:S01]  /*3e70*/  FMNMX.FTZ R24, R104, R3, !PT ;  /* 0x0000000368187209 */ /* 0x002fe20007810000 */
[----:B------:R-:W-:Y:S04]  /*3e80*/  LDSM.16.MT88.4 R76, [R141+0x8000] ;  /* 0x008000008d4c783b */ /* 0x000fe80000004200 */
[----:B------:R-:W1:Y:S04]  /*3e90*/  SHFL.BFLY PT, R17, R24, 0x2, 0x1f ;  /* 0x0c401f0018117f89 */ /* 0x000e6800000e0000 */
[----:B------:R-:W-:Y:S04]  /*3ea0*/  LDSM.16.MT88.4 R68, [R140+0x8000] ;  /* 0x008000008c44783b */ /* 0x000fe80000004200 */
[----:B------:R-:W-:Y:S04]  /*3eb0*/  LDSM.16.MT88.4 R48, [R142+0xa000] ;  /* 0x00a000008e30783b */ /* 0x000fe80000004200 */
[----:B------:R-:W-:Y:S01]  /*3ec0*/  LDSM.16.MT88.4 R56, [R141+0xa000] ;  /* 0x00a000008d38783b */ /* 0x000fe20000004200 */
[----:B--2---:R-:W-:-:S05]  /*3ed0*/  FMNMX.FTZ R20, R19, R20, !PT ;  /* 0x0000001413147209 */ /* 0x004fca0007810000 */
[----:B------:R-:W2:Y:S01]  /*3ee0*/  SHFL.BFLY PT, R3, R20, 0x1, 0x1f ;  /* 0x0c201f0014037f89 */ /* 0x000ea200000e0000 */
[----:B-1----:R-:W-:-:S05]  /*3ef0*/  FMNMX.FTZ R17, R24, R17, !PT ;  /* 0x0000001118117209 */ /* 0x002fca0007810000 */
[----:B------:R-:W1:Y:S01]  /*3f00*/  SHFL.BFLY PT, R2, R17, 0x1, 0x1f ;  /* 0x0c201f0011027f89 */ /* 0x000e6200000e0000 */
[----:B--2---:R-:W-:-:S04]  /*3f10*/  FMNMX.FTZ R3, R20, R3, !PT ;  /* 0x0000000314037209 */ /* 0x004fc80007810000 */
[C---:B------:R-:W-:Y:S01]  /*3f20*/  FSETP.NEU.FTZ.AND P0, PT, R3.reuse, -INF , PT ;  /* 0xff8000000300780b */ /* 0x040fe20003f1d000 */
[----:B------:R-:W-:Y:S01]  /*3f30*/  FMUL.FTZ R113, R3, c[0x0][0x23c] ;  /* 0x00008f0003717a20 */ /* 0x000fe20000410000 */
[----:B-1----:R-:W-:-:S04]  /*3f40*/  FMNMX.FTZ R2, R17, R2, !PT ;  /* 0x0000000211027209 */ /* 0x002fc80007810000 */
        /* <DEDUP_REMOVED lines=13> */
[----:B------:R-:W1:Y:S01]  /*4020*/  MUFU.EX2 R100, R100 ;  /* 0x0000006400647308 */ /* 0x000e620000000800 */
[--C-:B------:R-:W-:Y:S02]  /*4030*/  FFMA.FTZ R24, R10, c[0x0][0x23c], -R113.reuse ;  /* 0x00008f000a187a23 */ /* 0x100fe40000010871 */
[----:B------:R-:W-:Y:S02]  /*4040*/  FFMA.FTZ R27, R11, c[0x0][0x23c], -R108 ;  /* 0x00008f000b1b7a23 */ /* 0x000fe4000001086c */
[----:B------:R-:W2:Y:S01]  /*4050*/  LDSM.16.MT88.4 R8, [R142+0x8800] ;  /* 0x008800008e08783b */ /* 0x000ea20000004200 */
[----:B------:R-:W-:-:S02]  /*4060*/  FFMA.FTZ R31, R36, c[0x0][0x23c], -R113 ;  /* 0x00008f00241f7a23 */ /* 0x000fc40000010871 */
[----:B------:R-:W-:Y:S01]  /*4070*/  MUFU.EX2 R35, R35 ;  /* 0x0000002300237308 */ /* 0x000fe20000000800 */
[--C-:B------:R-:W-:Y:S02]  /*4080*/  FFMA.FTZ R28, R12, c[0x0][0x23c], -R113.reuse ;  /* 0x00008f000c1c7a23 */ /* 0x100fe40000010871 */
[--C-:B------:R-:W-:Y:S02]  /*4090*/  FFMA.FTZ R29, R16, c[0x0][0x23c], -R113.reuse ;  /* 0x00008f00101d7a23 */ /* 0x100fe40000010871 */
[--C-:B------:R-:W-:Y:S01]  /*40a0*/  FFMA.FTZ R32, R13, c[0x0][0x23c], -R108.reuse ;  /* 0x00008f000d207a23 */ /* 0x100fe2000001086c */
[----:B------:R-:W-:Y:S01]  /*40b0*/  LDSM.16.MT88.4 R16, [R141+0x8800] ;  /* 0x008800008d10783b */ /* 0x000fe20000004200 */
[--C-:B------:R-:W-:Y:S01]  /*40c0*/  FFMA.FTZ R26, R23, c[0x0][0x23c], -R108.reuse ;  /* 0x00008f00171a7a23 */ /* 0x100fe2000001086c */
[----:B------:R-:W3:Y:S01]  /*40d0*/  MUFU.EX2 R30, R30 ;  /* 0x0000001e001e7308 */ /* 0x000ee20000000800 */
[----:B-1----:R-:W-:Y:S01]  /*40e0*/  F2FP.PACK_AB R64, R100, R101 ;  /* 0x000000656440723e */ /* 0x002fe200000000ff */
[----:B------:R-:W-:Y:S01]  /*40f0*/  FFMA.FTZ R25, R21, c[0x0][0x23c], -R108 ;  /* 0x00008f0015197a23 */ /* 0x000fe2000001086c */
[----:B------:R-:W1:Y:S01]  /*4100*/  LDSM.16.MT88.4 R12, [R144+0x8800] ;  /* 0x00880000900c783b */ /* 0x000e620000004200 */
[----:B------:R-:W-:-:S02]  /*4110*/  FFMA.FTZ R124, R124, c[0x0][0x23c], -R113 ;  /* 0x00008f007c7c7a23 */ /* 0x000fc40000010871 */
[--C-:B------:R-:W-:Y:S01]  /*4120*/  FFMA.FTZ R115, R128, c[0x0][0x23c], -R113.reuse ;  /* 0x00008f0080737a23 */ /* 0x100fe20000010871 */
[----:B------:R-:W-:Y:S01]  /*4130*/  LDSM.16.MT88.4 R20, [R140+0x8800] ;  /* 0x008800008c14783b */ /* 0x000fe20000004200 */
[----:B------:R-:W-:Y:S01]  /*4140*/  MUFU.EX2 R103, R103 ;  /* 0x0000006700677308 */ /* 0x000fe20000000800 */
[--C-:B------:R-:W-:Y:S02]  /*4150*/  FFMA.FTZ R114, R114, c[0x0][0x23c], -R113.reuse ;  /* 0x00008f0072727a23 */ /* 0x100fe40000010871 */
[----:B------:R-:W-:Y:S02]  /*4160*/  FFMA.FTZ R125, R125, c[0x0][0x23c], -R108 ;  /* 0x00008f007d7d7a23 */ /* 0x000fe4000001086c */
[--C-:B------:R-:W-:Y:S02]  /*4170*/  FFMA.FTZ R112, R112, c[0x0][0x23c], -R113.reuse ;  /* 0x00008f0070707a23 */ /* 0x100fe40000010871 */
[--C-:B------:R-:W-:Y:S01]  /*4180*/  FFMA.FTZ R111, R111, c[0x0][0x23c], -R113.reuse ;  /* 0x00008f006f6f7a23 */ /* 0x100fe20000010871 */
[----:B------:R-:W4:Y:S01]  /*4190*/  MUFU.EX2 R102, R102 ;  /* 0x0000006600667308 */ /* 0x000f220000000800 */
[----:B---3--:R-:W-:Y:S01]  /*41a0*/  F2FP.PACK_AB R66, R30, R35 ;  /* 0x000000231e42723e */ /* 0x008fe200000000ff */
[----:B------:R-:W-:-:S02]  /*41b0*/  FFMA.FTZ R110, R110, c[0x0][0x23c], -R113 ;  /* 0x00008f006e6e7a23 */ /* 0x000fc40000010871 */
[----:B------:R-:W-:Y:S02]  /*41c0*/  FFMA.FTZ R109, R109, c[0x0][0x23c], -R113 ;  /* 0x00008f006d6d7a23 */ /* 0x000fe40000010871 */
[--C-:B------:R-:W-:Y:S02]  /*41d0*/  FFMA.FTZ R107, R107, c[0x0][0x23c], -R108.reuse ;  /* 0x00008f006b6b7a23 */ /* 0x100fe4000001086c */
[----:B------:R-:W-:Y:S01]  /*41e0*/  MUFU.EX2 R34, R34 ;  /* 0x0000002200227308 */ /* 0x000fe20000000800 */
[--C-:B------:R-:W-:Y:S02]  /*41f0*/  FFMA.FTZ R106, R106, c[0x0][0x23c], -R108.reuse ;  /* 0x00008f006a6a7a23 */ /* 0x100fe4000001086c */
[--C-:B------:R-:W-:Y:S02]  /*4200*/  FFMA.FTZ R165, R104, c[0x0][0x23c], -R108.reuse ;  /* 0x00008f0068a57a23 */ /* 0x100fe4000001086c */
[----:B------:R-:W-:Y:S02]  /*4210*/  FFMA.FTZ R105, R105, c[0x0][0x23c], -R108 ;  /* 0x00008f0069697a23 */ /* 0x000fe4000001086c */
[----:B------:R-:W-:Y:S01]  /*4220*/  FADD.FTZ R100, R101, R100 ;  /* 0x0000006465647221 */ /* 0x000fe20000010000 */
[----:B------:R-:W3:Y:S01]  /*4230*/  MUFU.EX2 R33, R33 ;  /* 0x0000002100217308 */ /* 0x000ee20000000800 */
[----:B----4-:R-:W-:Y:S01]  /*4240*/  F2FP.PACK_AB R65, R102, R103 ;  /* 0x000000676641723e */ /* 0x010fe200000000ff */
[----:B------:R-:W-:-:S02]  /*4250*/  FADD.FTZ R103, R103, R102 ;  /* 0x0000006667677221 */ /* 0x000fc40000010000 */
[----:B------:R-:W-:-:S04]  /*4260*/  FADD.FTZ R35, R35, R100 ;  /* 0x0000006423237221 */ /* 0x000fc80000010000 */
[----:B------:R-:W-:Y:S01]  /*4270*/  MUFU.EX2 R31, R31 ;  /* 0x0000001f001f7308 */ /* 0x000fe20000000800 */
[----:B------:R-:W-:Y:S01]  /*4280*/  FADD.FTZ R30, R30, R35 ;  /* 0x000000231e1e7221 */ /* 0x000fe20000010000 */
[----:B---3--:R-:W-:-:S06]  /*4290*/  F2FP.PACK_AB R67, R33, R34 ;  /* 0x000000222143723e */ /* 0x008fcc00000000ff */
        /* <DEDUP_REMOVED lines=28> */
[----:B------:R-:W3:Y:S01]  /*4460*/  MUFU.EX2 R115, R115 ;  /* 0x0000007300737308 */ /* 0x000ee20000000800 */
[----:B------:R-:W-:-:S05]  /*4470*/  FADD.FTZ R26, R26, R27 ;  /* 0x0000001b1a1a7221 */ /* 0x000fca0000010000 */
[----:B------:R-:W-:Y:S01]  /*4480*/  HMMA.16816.F32 R72, R64, R68, RZ ;  /* 0x000000444048723c */ /* 0x000fe200000018ff */
[----:B------:R-:W-:Y:S01]  /*4490*/  FADD.FTZ R26, R25, R26 ;  /* 0x0000001a191a7221 */ /* 0x000fe20000010000 */
[----:B------:R-:W-:Y:S06]  /*44a0*/  MUFU.EX2 R114, R114 ;  /* 0x0000007200727308 */ /* 0x000fec0000000800 */
[C---:B--2---:R-:W-:Y:S02]  /*44b0*/  HMMA.16816.F32 R88, R4.reuse, R8, R88 ;  /* 0x000000080458723c */ /* 0x044fe40000001858 */
[----:B------:R-:W-:Y:S06]  /*44c0*/  MUFU.EX2 R125, R125 ;  /* 0x0000007d007d7308 */ /* 0x000fec0000000800 */
[C---:B------:R-:W-:Y:S01]  /*44d0*/  HMMA.16816.F32 R84, R4.reuse, R10, R84 ;  /* 0x0000000a0454723c */ /* 0x040fe20000001854 */
[----:B------:R-:W2:Y:S01]  /*44e0*/  LDSM.16.MT88.4 R8, [R144+0xa800] ;  /* 0x00a800009008783b */ /* 0x000ea20000004200 */
[----:B------:R-:W-:Y:S06]  /*44f0*/  MUFU.EX2 R112, R112 ;  /* 0x0000007000707308 */ /* 0x000fec0000000800 */
[C---:B-1----:R-:W-:Y:S02]  /*4500*/  HMMA.16816.F32 R96, R4.reuse, R12, R96 ;  /* 0x0000000c0460723c */ /* 0x042fe40000001860 */
[----:B------:R-:W-:Y:S06]  /*4510*/  MUFU.EX2 R111, R111 ;  /* 0x0000006f006f7308 */ /* 0x000fec0000000800 */
[----:B------:R-:W-:Y:S01]  /*4520*/  HMMA.16816.F32 R92, R4, R14, R92 ;  /* 0x0000000e045c723c */ /* 0x000fe2000000185c */
[----:B------:R-:W1:Y:S01]  /*4530*/  LDSM.16.MT88.4 R12, [R140+0xa000] ;  /* 0x00a000008c0c783b */ /* 0x000e620000004200 */
[----:B------:R-:W-:Y:S06]  /*4540*/  MUFU.EX2 R110, R110 ;  /* 0x0000006e006e7308 */ /* 0x000fec0000000800 */
[C---:B------:R-:W-:Y:S02]  /*4550*/  HMMA.16816.F32 R44, R64.reuse, R48, RZ ;  /* 0x00000030402c723c */ /* 0x040fe400000018ff */
[----:B------:R-:W-:Y:S06]  /*4560*/  MUFU.EX2 R109, R109 ;  /* 0x0000006d006d7308 */ /* 0x000fec0000000800 */
[C---:B------:R-:W-:Y:S02]  /*4570*/  HMMA.16816.F32 R52, R64.reuse, R56, RZ ;  /* 0x000000384034723c */ /* 0x040fe400000018ff */
[----:B------:R-:W-:Y:S06]  /*4580*/  MUFU.EX2 R107, R107 ;  /* 0x0000006b006b7308 */ /* 0x000fec0000000800 */
[----:B------:R-:W-:Y:S02]  /*4590*/  HMMA.16816.F32 R68, R64, R70, RZ ;  /* 0x000000464044723c */ /* 0x000fe400000018ff */
[----:B------:R-:W-:Y:S06]  /*45a0*/  MUFU.EX2 R106, R106 ;  /* 0x0000006a006a7308 */ /* 0x000fec0000000800 */
[C---:B--2---:R-:W-:Y:S02]  /*45b0*/  HMMA.16816.F32 R36, R4.reuse, R8, R36 ;  /* 0x000000080424723c */ /* 0x044fe40000001824 */
[----:B------:R-:W-:Y:S06]  /*45c0*/  MUFU.EX2 R104, R105 ;  /* 0x0000006900687308 */ /* 0x000fec0000000800 */
[----:B------:R-:W-:Y:S01]  /*45d0*/  HMMA.16816.F32 R40, R4, R10, R40 ;  /* 0x0000000a0428723c */ /* 0x000fe20000001828 */
[----:B------:R-:W2:Y:S01]  /*45e0*/  LDSM.16.MT88.4 R8, [R140+0xa800] ;  /* 0x00a800008c08783b */ /* 0x000ea20000004200 */
[----:B------:R-:W-:Y:S06]  /*45f0*/  MUFU.EX2 R165, R165 ;  /* 0x000000a500a57308 */ /* 0x000fec0000000800 */
        /* <DEDUP_REMOVED lines=14> */
[----:B------:R-:W-:-:S04]  /*46e0*/  FFMA.FTZ R20, R127, c[0x0][0x23c], -R108 ;  /* 0x00008f007f147a23 */ /* 0x000fc8000001086c */
[----:B------:R-:W-:Y:S02]  /*46f0*/  MUFU.EX2 R21, R21 ;  /* 0x0000001500157308 */ /* 0x000fe40000000800 */
[--C-:B------:R-:W-:Y:S01]  /*4700*/  FFMA.FTZ R22, R131, c[0x0][0x23c], -R108.reuse ;  /* 0x00008f0083167a23 */ /* 0x100fe2000001086c */
[----:B-1----:R-:W-:Y:S01]  /*4710*/  HMMA.16816.F32 R52, R4, R12, R52 ;  /* 0x0000000c0434723c */ /* 0x002fe20000001834 */
[----:B------:R-:W-:-:S04]  /*4720*/  FFMA.FTZ R23, R129, c[0x0][0x23c], -R108 ;  /* 0x00008f0081177a23 */ /* 0x000fc8000001086c */
[----:B------:R-:W1:Y:S03]  /*4730*/  MUFU.EX2 R22, R22 ;  /* 0x0000001600167308 */ /* 0x000e660000000800 */
[C---:B----4-:R-:W-:Y:S05]  /*4740*/  HMMA.16816.F32 R44, R4.reuse, R16, R44 ;  /* 0x00000010042c723c */ /* 0x050fea000000182c */
[----:B------:R-:W-:Y:S03]  /*4750*/  MUFU.EX2 R23, R23 ;  /* 0x0000001700177308 */ /* 0x000fe60000000800 */
[C---:B------:R-:W-:Y:S01]  /*4760*/  HMMA.16816.F32 R48, R4.reuse, R18, R48 ;  /* 0x000000120430723c */ /* 0x040fe20000001830 */
[----:B------:R-:W4:Y:S04]  /*4770*/  LDSM.16.MT88.4 R16, [R140+0x9000] ;  /* 0x009000008c10783b */ /* 0x000f280000004200 */
[----:B------:R-:W5:Y:S03]  /*4780*/  MUFU.EX2 R20, R20 ;  /* 0x0000001400147308 */ /* 0x000f660000000800 */
[----:B------:R-:W-:Y:S01]  /*4790*/  HMMA.16816.F32 R56, R4, R14, R56 ;  /* 0x0000000e0438723c */ /* 0x000fe20000001838 */
[----:B------:R-:W4:Y:S06]  /*47a0*/  LDSM.16.MT88.4 R12, [R142+0x9000] ;  /* 0x009000008e0c783b */ /* 0x000f2c0000004200 */
[----:B---3--:R-:W-:Y:S01]  /*47b0*/  F2FP.PACK_AB R4, R115, R124 ;  /* 0x0000007c7304723e */ /* 0x008fe200000000ff */
[----:B------:R-:W-:Y:S01]  /*47c0*/  FADD.FTZ R124, R124, R29 ;  /* 0x0000001d7c7c7221 */ /* 0x000fe20000010000 */
[----:B-1----:R-:W-:Y:S01]  /*47d0*/  F2FP.PACK_AB R5, R22, R125 ;  /* 0x0000007d1605723e */ /* 0x002fe200000000ff */
[----:B------:R-:W-:Y:S01]  /*47e0*/  FADD.FTZ R125, R125, R26 ;  /* 0x0000001a7d7d7221 */ /* 0x000fe20000010000 */
[----:B------:R-:W-:Y:S01]  /*47f0*/  F2FP.PACK_AB R6, R21, R114 ;  /* 0x000000721506723e */ /* 0x000fe200000000ff */
[----:B------:R-:W-:Y:S01]  /*4800*/  FADD.FTZ R115, R115, R124 ;  /* 0x0000007c73737221 */ /* 0x000fe20000010000 */
[----:B-----5:R-:W-:Y:S01]  /*4810*/  F2FP.PACK_AB R7, R20, R23 ;  /* 0x000000171407723e */ /* 0x020fe200000000ff */
[----:B------:R-:W-:-:S02]  /*4820*/  FADD.FTZ R22, R22, R125 ;  /* 0x0000007d16167221 */ /* 0x000fc40000010000 */
[----:B------:R-:W-:Y:S02]  /*4830*/  FADD.FTZ R114, R114, R115 ;  /* 0x0000007372727221 */ /* 0x000fe40000010000 */
[----:B------:R-:W-:Y:S02]  /*4840*/  FADD.FTZ R23, R23, R22 ;  /* 0x0000001617177221 */ /* 0x000fe40000010000 */
[----:B--2---:R-:W-:Y:S01]  /*4850*/  HMMA.16816.F32 R96, R4, R8, R96 ;  /* 0x000000080460723c */ /* 0x004fe20000001860 */
        /* <DEDUP_REMOVED lines=27> */
[C---:B------:R-:W-:Y:S01]  /*4a10*/  F2FP.PACK_AB R5, R106.reuse, R107 ;  /* 0x0000006b6a05723e */ /* 0x040fe200000000ff */
        /* <DEDUP_REMOVED lines=208> */
[----:B------:R1:W-:Y:S01]  /*5720*/  MUFU.TANH R177, R6 ;  /* 0x0000000600b17308 */ /* 0x0003e20000002400 */
[----:B------:R-:W-:Y:S02]  /*5730*/  FMUL.FTZ R4, R4, c[0x0][0x2ec] ;  /* 0x0000bb0004047a20 */ /* 0x000fe40000410000 */
[----:B------:R-:W-:Y:S02]  /*5740*/  FMUL.FTZ R7, R7, c[0x0][0x2ec] ;  /* 0x0000bb0007077a20 */ /* 0x000fe40000410000 */
[----:B------:R-:W-:Y:S01]  /*5750*/  HMMA.16816.F32 R8, R108, R102, R8 ;  /* 0x000000666c08723c */ /* 0x000fe20000001808 */
[----:B------:R-:W2:Y:S01]  /*5760*/  LDSM.16.M88.4 R100, [R136+0x3800] ;  /* 0x003800008864783b */ /* 0x000ea20000000200 */
        /* <DEDUP_REMOVED lines=8> */
[----:B------:R-:W-:Y:S02]  /*57f0*/  HMMA.16816.F32 R24, R108, R106, R24 ;  /* 0x0000006a6c18723c */ /* 0x000fe40000001818 */
        /* <DEDUP_REMOVED lines=11> */
[----:B--2---:R-:W-:Y:S01]  /*58b0*/  HMMA.16816.F32 R20, R108, R100, R20 ;  /* 0x000000646c14723c */ /* 0x004fe20000001814 */
[----:B------:R-:W-:Y:S01]  /*58c0*/  FMUL.FTZ R24, R24, c[0x0][0x2ec] ;  /* 0x0000bb0018187a20 */ /* 0x000fe20000410000 */
[----:B------:R-:W-:Y:S01]  /*58d0*/  MUFU.TANH R129, R8 ;  /* 0x0000000800817308 */ /* 0x000fe20000002400 */
[----:B------:R-:W-:-:S02]  /*58e0*/  FMUL.FTZ R26, R26, c[0x0][0x2ec] ;  /* 0x0000bb001a1a7a20 */ /* 0x000fc40000410000 */
[----:B------:R-:W-:Y:S02]  /*58f0*/  FMUL.FTZ R25, R25, c[0x0][0x2ec] ;  /* 0x0000bb0019197a20 */ /* 0x000fe40000410000 */
[----:B------:R-:W-:Y:S01]  /*5900*/  IMAD R100, R122, 0x40, R157 ;  /* 0x000000407a647824 */ /* 0x000fe200078e029d */
[----:B------:R-:W-:Y:S01]  /*5910*/  HMMA.16816.F32 R16, R108, R102, R16 ;  /* 0x000000666c10723c */ /* 0x000fe20000001810 */
[----:B------:R-:W-:Y:S01]  /*5920*/  FMUL.FTZ R101, R12, c[0x0][0x2ec] ;  /* 0x0000bb000c657a20 */ /* 0x000fe20000410000 */
[----:B------:R-:W-:Y:S01]  /*5930*/  MUFU.TANH R109, R5 ;  /* 0x00000005006d7308 */ /* 0x000fe20000002400 */
[----:B------:R-:W-:Y:S01]  /*5940*/  FMUL.FTZ R12, R13, c[0x0][0x2ec] ;  /* 0x0000bb000d0c7a20 */ /* 0x000fe20000410000 */
[----:B-1----:R-:W-:Y:S01]  /*5950*/  IADD3 R6, R100, 0x8, RZ ;  /* 0x0000000864067810 */ /* 0x002fe20007ffe0ff */
[----:B------:R-:W-:Y:S01]  /*5960*/  FMUL.FTZ R13, R14, c[0x0][0x2ec] ;  /* 0x0000bb000e0d7a20 */ /* 0x000fe20000410000 */
[C---:B---3--:R-:W-:Y:S01]  /*5970*/  IADD3 R10, R100.reuse, 0x9, RZ ;  /* 0x00000009640a7810 */ /* 0x048fe20007ffe0ff */
[----:B------:R-:W-:Y:S01]  /*5980*/  FMUL.FTZ R14, R15, c[0x0][0x2ec] ;  /* 0x0000bb000f0e7a20 */ /* 0x000fe20000410000 */
[----:B------:R-:W-:Y:S01]  /*5990*/  IADD3 R102, R100, 0x1, RZ ;  /* 0x0000000164667810 */ /* 0x000fe20007ffe0ff */
[----:B------:R-:W-:Y:S01]  /*59a0*/  FMUL.FTZ R15, R27, c[0x0][0x2ec] ;  /* 0x0000bb001b0f7a20 */ /* 0x000fe20000410000 */
[----:B------:R1:W2:Y:S01]  /*59b0*/  I2F R5, R6 ;  /* 0x0000000600057306 */ /* 0x0002a20000201400 */
[----:B------:R-:W-:-:S02]  /*59c0*/  ISETP.GE.AND P2, PT, R6, R123, PT ;  /* 0x0000007b0600720c */ /* 0x000fc40003f46270 */
[-C--:B------:R-:W-:Y:S02]  /*59d0*/  ISETP.GE.AND P6, PT, R6, R117.reuse, PT ;  /* 0x000000750600720c */ /* 0x080fe40003fc6270 */
[----:B------:R-:W-:Y:S01]  /*59e0*/  ISETP.GE.AND P3, PT, R102, R117, PT ;  /* 0x000000756600720c */ /* 0x000fe20003f66270 */
[----:B------:R-:W-:Y:S01]  /*59f0*/  FMUL.FTZ R20, R20, c[0x0][0x2ec] ;  /* 0x0000bb0014147a20 */ /* 0x000fe20000410000 */
[-C--:B------:R-:W-:Y:S01]  /*5a00*/  ISETP.GE.AND P4, PT, R10, R123.reuse, PT ;  /* 0x0000007b0a00720c */ /* 0x080fe20003f86270 */
[----:B------:R-:W-:Y:S01]  /*5a10*/  I2F R103, R102 ;  /* 0x0000006600677306 */ /* 0x000fe20000201400 */
[----:B------:R-:W-:Y:S01]  /*5a20*/  ISETP.GE.AND P5, PT, R102, R123, PT ;  /* 0x0000007b6600720c */ /* 0x000fe20003fa6270 */
[----:B------:R-:W-:-:S04]  /*5a30*/  FMUL.FTZ R23, R23, c[0x0][0x2ec] ;  /* 0x0000bb0017177a20 */ /* 0x000fc80000410000 */
[----:B------:R-:W-:Y:S02]  /*5a40*/  FMUL.FTZ R16, R16, c[0x0][0x2ec] ;  /* 0x0000bb0010107a20 */ /* 0x000fe40000410000 */
[----:B------:R-:W3:Y:S01]  /*5a50*/  MUFU.TANH R14, R14 ;  /* 0x0000000e000e7308 */ /* 0x000ee20000002400 */
[----:B-1----:R-:W-:Y:S01]  /*5a60*/  IADD3 R6, R100, 0x10, RZ ;  /* 0x0000001064067810 */ /* 0x002fe20007ffe0ff */
[CC--:B--2---:R-:W-:Y:S02]  /*5a70*/  FFMA.FTZ R7, R5.reuse, R0.reuse, R129 ;  /* 0x0000000005077223 */ /* 0x0c4fe40000010081 */
[----:B------:R-:W-:Y:S02]  /*5a80*/  FFMA.FTZ R179, R5, R0, R179 ;  /* 0x0000000005b37223 */ /* 0x000fe400000100b3 */
[----:B------:R-:W-:Y:S01]  /*5a90*/  FMUL.FTZ R18, R18, c[0x0][0x2ec] ;  /* 0x0000bb0012127a20 */ /* 0x000fe20000410000 */
[----:B------:R-:W-:Y:S01]  /*5aa0*/  FSEL R7, R7, -INF , !P2 ;  /* 0xff80000007077808 */ /* 0x000fe20005000000 */
[----:B------:R-:W1:Y:S01]  /*5ab0*/  MUFU.TANH R12, R12 ;  /* 0x0000000c000c7308 */ /* 0x000e620000002400 */
[----:B------:R-:W-:Y:S01]  /*5ac0*/  ISETP.GE.AND P2, PT, R6, R117, PT ;  /* 0x000000750600720c */ /* 0x000fe20003f46270 */
[----:B------:R-:W-:-:S06]  /*5ad0*/  FMUL.FTZ R17, R17, c[0x0][0x2ec] ;  /* 0x0000bb0011117a20 */ /* 0x000fcc0000410000 */
[----:B------:R1:W-:Y:S01]  /*5ae0*/  MUFU.TANH R113, R9 ;  /* 0x0000000900717308 */ /* 0x0003e20000002400 */
[----:B---3--:R-:W-:-:S05]  /*5af0*/  FFMA.FTZ R8, R103, R0, R14 ;  /* 0x0000000067087223 */ /* 0x008fca000001000e */
[----:B------:R-:W-:Y:S02]  /*5b00*/  FSEL R8, R8, -INF , !P3 ;  /* 0xff80000008087808 */ /* 0x000fe40005800000 */
[----:B------:R-:W2:Y:S01]  /*5b10*/  I2F R4, R10 ;  /* 0x0000000a00047306 */ /* 0x000ea20000201400 */
[----:B------:R-:W-:-:S07]  /*5b20*/  ISETP.GE.AND P3, PT, R6, R123, PT ;  /* 0x0000007b0600720c */ /* 0x000fce0003f66270 */
[----:B------:R3:W4:Y:S01]  /*5b30*/  MUFU.TANH R111, R11 ;  /* 0x0000000b006f7308 */ /* 0x0007220000002400 */
[----:B-1----:R-:W-:-:S05]  /*5b40*/  FFMA.FTZ R9, R103, R0, R12 ;  /* 0x0000000067097223 */ /* 0x002fca000001000c */
[----:B------:R-:W-:Y:S02]  /*5b50*/  FSEL R9, R9, -INF , !P5 ;  /* 0xff80000009097808 */ /* 0x000fe40006800000 */
[----:B------:R-:W1:Y:S01]  /*5b60*/  I2F R14, R6 ;  /* 0x00000006000e7306 */ /* 0x000e620000201400 */
[----:B--2---:R-:W-:Y:S01]  /*5b70*/  FFMA.FTZ R5, R4, R0, R113 ;  /* 0x0000000004057223 */ /* 0x004fe20000010071 */
[----:B------:R-:W-:-:S04]  /*5b80*/  ISETP.GE.AND P5, PT, R10, R117, PT ;  /* 0x000000750a00720c */ /* 0x000fc80003fa6270 */
[----:B------:R-:W-:Y:S01]  /*5b90*/  FSEL R5, R5, -INF , !P4 ;  /* 0xff80000005057808 */ /* 0x000fe20006000000 */
[----:B---3--:R-:W-:Y:S01]  /*5ba0*/  FMUL.FTZ R11, R21, c[0x0][0x2ec] ;  /* 0x0000bb00150b7a20 */ /* 0x008fe20000410000 */
[----:B------:R2:W-:Y:S01]  /*5bb0*/  MUFU.TANH R27, R20 ;  /* 0x00000014001b7308 */ /* 0x0005e20000002400 */
[----:B------:R-:W-:Y:S01]  /*5bc0*/  FMUL.FTZ R21, R22, c[0x0][0x2ec] ;  /* 0x0000bb0016157a20 */ /* 0x000fe20000410000 */
[----:B------:R-:W-:Y:S01]  /*5bd0*/  IADD3 R22, R100, 0x11, RZ ;  /* 0x0000001164167810 */ /* 0x000fe20007ffe0ff */
[----:B----4-:R-:W-:-:S03]  /*5be0*/  FFMA.FTZ R4, R4, R0, R111 ;  /* 0x0000000004047223 */ /* 0x010fc6000001006f */
[----:B------:R-:W-:Y:S01]  /*5bf0*/  ISETP.GE.AND P4, PT, R22, R117, PT ;  /* 0x000000751600720c */ /* 0x000fe20003f86270 */
[CC--:B-1----:R-:W-:Y:S01]  /*5c00*/  FFMA.FTZ R127, R14.reuse, R0.reuse, R127 ;  /* 0x000000000e7f7223 */ /* 0x0c2fe2000001007f */
[----:B------:R1:W3:Y:S01]  /*5c10*/  I2F R12, R22 ;  /* 0x00000016000c7306 */ /* 0x0002e20000201400 */
[----:B------:R-:W-:Y:S01]  /*5c20*/  FSEL R6, R179, -INF , !P6 ;  /* 0xff800000b3067808 */ /* 0x000fe20007000000 */
[----:B------:R-:W-:Y:S01]  /*5c30*/  FFMA.FTZ R174, R14, R0, R177 ;  /* 0x000000000eae7223 */ /* 0x000fe200000100b1 */
[----:B------:R-:W-:Y:S02]  /*5c40*/  ISETP.GE.AND P6, PT, R22, R123, PT ;  /* 0x0000007b1600720c */ /* 0x000fe40003fc6270 */
[----:B------:R-:W-:Y:S02]  /*5c50*/  FSEL R4, R4, -INF , !P5 ;  /* 0xff80000004047808 */ /* 0x000fe40006800000 */
[----:B------:R-:W-:Y:S01]  /*5c60*/  FSEL R179, R127, -INF , !P3 ;  /* 0xff8000007fb37808 */ /* 0x000fe20005800000 */
[----:B------:R-:W-:Y:S01]  /*5c70*/  MUFU.TANH R173, R34 ;  /* 0x0000002200ad7308 */ /* 0x000fe20000002400 */
[----:B--2---:R-:W-:-:S02]  /*5c80*/  IADD3 R20, R100, 0x18, RZ ;  /* 0x0000001864147810 */ /* 0x004fc40007ffe0ff */
[----:B------:R-:W-:Y:S02]  /*5c90*/  FSEL R174, R174, -INF , !P2 ;  /* 0xff800000aeae7808 */ /* 0x000fe40005000000 */
[C---:B------:R-:W-:Y:S02]  /*5ca0*/  ISETP.GE.AND P5, PT, R20.reuse, R123, PT ;  /* 0x0000007b1400720c */ /* 0x040fe40003fa6270 */
[----:B------:R-:W-:Y:S01]  /*5cb0*/  ISETP.GE.AND P3, PT, R20, R117, PT ;  /* 0x000000751400720c */ /* 0x000fe20003f66270 */
[----:B------:R-:W-:Y:S01]  /*5cc0*/  MUFU.TANH R35, R35 ;  /* 0x0000002300237308 */ /* 0x000fe20000002400 */
[----:B-1----:R-:W-:Y:S01]  /*5cd0*/  IADD3 R22, R100, 0x19, RZ ;  /* 0x0000001964167810 */ /* 0x002fe20007ffe0ff */
[CC--:B---3--:R-:W-:Y:S02]  /*5ce0*/  FFMA.FTZ R109, R12.reuse, R0.reuse, R109 ;  /* 0x000000000c6d7223 */ /* 0x0c8fe4000001006d */
[----:B------:R-:W-:Y:S01]  /*5cf0*/  FFMA.FTZ R107, R12, R0, R107 ;  /* 0x000000000c6b7223 */ /* 0x000fe2000001006b */
[----:B------:R-:W-:-:S02]  /*5d00*/  ISETP.GE.AND P2, PT, R22, R123, PT ;  /* 0x0000007b1600720c */ /* 0x000fc40003f46270 */
[----:B------:R-:W-:Y:S01]  /*5d10*/  FSEL R129, R109, -INF , !P6 ;  /* 0xff8000006d817808 */ /* 0x000fe20007000000 */
[----:B------:R1:W2:Y:S01]  /*5d20*/  I2F R10, R20 ;  /* 0x00000014000a7306 */ /* 0x0002a20000201400 */
[----:B------:R-:W-:Y:S02]  /*5d30*/  ISETP.GE.AND P6, PT, R22, R117, PT ;  /* 0x000000751600720c */ /* 0x000fe40003fc6270 */
[----:B------:R-:W-:-:S05]  /*5d40*/  FSEL R190, R107, -INF , !P4 ;  /* 0xff8000006bbe7808 */ /* 0x000fca0006000000 */
[----:B------:R-:W3:Y:S01]  /*5d50*/  I2F R14, R22 ;  /* 0x00000016000e7306 */ /* 0x000ee20000201400 */
[----:B-1----:R-:W-:-:S07]  /*5d60*/  IADD3 R20, R100, 0x20, RZ ;  /* 0x0000002064147810 */ /* 0x002fce0007ffe0ff */
[----:B------:R-:W-:Y:S01]  /*5d70*/  MUFU.TANH R115, R28 ;  /* 0x0000001c00737308 */ /* 0x000fe20000002400 */
[CC--:B--2---:R-:W-:Y:S02]  /*5d80*/  FFMA.FTZ R125, R10.reuse, R0.reuse, R125 ;  /* 0x000000000a7d7223 */ /* 0x0c4fe4000001007d */
[-C--:B------:R-:W-:Y:S01]  /*5d90*/  FFMA.FTZ R130, R10, R0.reuse, R173 ;  /* 0x000000000a827223 */ /* 0x080fe200000100ad */
[----:B------:R-:W-:Y:S02]  /*5da0*/  ISETP.GE.AND P4, PT, R20, R123, PT ;  /* 0x0000007b1400720c */ /* 0x000fe40003f86270 */
[----:B------:R-:W-:Y:S01]  /*5db0*/  FSEL R127, R125, -INF , !P5 ;  /* 0xff8000007d7f7808 */ /* 0x000fe20006800000 */
[-C--:B---3--:R-:W-:Y:S01]  /*5dc0*/  FFMA.FTZ R105, R14, R0.reuse, R105 ;  /* 0x000000000e697223 */ /* 0x088fe20000010069 */
[----:B------:R-:W-:Y:S01]  /*5dd0*/  MUFU.TANH R131, R30 ;  /* 0x0000001e00837308 */ /* 0x000fe20000002400 */
[----:B------:R-:W-:Y:S01]  /*5de0*/  IADD3 R22, R100, 0x21, RZ ;  /* 0x0000002164167810 */ /* 0x000fe20007ffe0ff */
[----:B------:R-:W-:Y:S01]  /*5df0*/  FFMA.FTZ R35, R14, R0, R35 ;  /* 0x000000000e237223 */ /* 0x000fe20000010023 */
[----:B------:R-:W-:-:S02]  /*5e00*/  ISETP.GE.AND P5, PT, R20, R117, PT ;  /* 0x000000751400720c */ /* 0x000fc40003fa6270 */
[----:B------:R-:W-:Y:S02]  /*5e10*/  FSEL R125, R105, -INF , !P2 ;  /* 0xff800000697d7808 */ /* 0x000fe40005000000 */
[----:B------:R-:W-:Y:S01]  /*5e20*/  FSEL R188, R35, -INF , !P6 ;  /* 0xff80000023bc7808 */ /* 0x000fe20007000000 */
[----:B------:R1:W2:Y:S01]  /*5e30*/  I2F R12, R20 ;  /* 0x00000014000c7306 */ /* 0x0002a20000201400 */
[----:B------:R-:W-:Y:S02]  /*5e40*/  ISETP.GE.AND P2, PT, R22, R117, PT ;  /* 0x000000751600720c */ /* 0x000fe40003f46270 */
[----:B------:R-:W-:Y:S02]  /*5e50*/  FSEL R130, R130, -INF , !P3 ;  /* 0xff80000082827808 */ /* 0x000fe40005800000 */
[----:B------:R-:W-:-:S03]  /*5e60*/  ISETP.GE.AND P3, PT, R22, R123, PT ;  /* 0x0000007b1600720c */ /* 0x000fc60003f66270 */
[----:B------:R3:W-:Y:S08]  /*5e70*/  MUFU.TANH R103, R16 ;  /* 0x0000001000677308 */ /* 0x0007f00000002400 */
[----:B------:R-:W-:Y:S01]  /*5e80*/  MUFU.TANH R29, R29 ;  /* 0x0000001d001d7308 */ /* 0x000fe20000002400 */
[----:B-1----:R-:W-:Y:S01]  /*5e90*/  IADD3 R20, R100, 0x29, RZ ;  /* 0x0000002964147810 */ /* 0x002fe20007ffe0ff */
[----:B--2---:R-:W-:-:S02]  /*5ea0*/  FFMA.FTZ R115, R12, R0, R115 ;  /* 0x000000000c737223 */ /* 0x004fc40000010073 */
[----:B------:R-:W-:-:S03]  /*5eb0*/  FFMA.FTZ R131, R12, R0, R131 ;  /* 0x000000000c837223 */ /* 0x000fc60000010083 */
[----:B------:R-:W-:Y:S01]  /*5ec0*/  FSEL R173, R115, -INF , !P4 ;  /* 0xff80000073ad7808 */ /* 0x000fe20006000000 */
[----:B------:R-:W-:Y:S01]  /*5ed0*/  MUFU.TANH R31, R24 ;  /* 0x00000018001f7308 */ /* 0x000fe20000002400 */
[----:B---3--:R-:W-:Y:S02]  /*5ee0*/  IADD3 R16, R100, 0x28, RZ ;  /* 0x0000002864107810 */ /* 0x008fe40007ffe0ff */
[----:B------:R-:W-:Y:S02]  /*5ef0*/  FSEL R182, R131, -INF , !P5 ;  /* 0xff80000083b67808 */ /* 0x000fe40006800000 */
[C---:B------:R-:W-:Y:S02]  /*5f00*/  ISETP.GE.AND P6, PT, R16.reuse, R123, PT ;  /* 0x0000007b1000720c */ /* 0x040fe40003fc6270 */
[----:B------:R-:W-:Y:S01]  /*5f10*/  ISETP.GE.AND P4, PT, R16, R117, PT ;  /* 0x000000751000720c */ /* 0x000fe20003f86270 */
[----:B------:R-:W1:Y:S01]  /*5f20*/  I2F R10, R22 ;  /* 0x00000016000a7306 */ /* 0x000e620000201400 */
[----:B------:R-:W-:-:S07]  /*5f30*/  ISETP.GE.AND P5, PT, R20, R123, PT ;  /* 0x0000007b1400720c */ /* 0x000fce0003fa6270 */
[----:B------:R-:W2:Y:S08]  /*5f40*/  I2F R14, R16 ;  /* 0x00000010000e7306 */ /* 0x000eb00000201400 */
[----:B------:R-:W3:Y:S01]  /*5f50*/  MUFU.TANH R175, R26 ;  /* 0x0000001a00af7308 */ /* 0x000ee20000002400 */
[----:B-1----:R-:W-:-:S05]  /*5f60*/  FFMA.FTZ R186, R10, R0, R29 ;  /* 0x000000000aba7223 */ /* 0x002fca000001001d */
[----:B------:R-:W-:Y:S02]  /*5f70*/  FSEL R186, R186, -INF , !P2 ;  /* 0xff800000baba7808 */ /* 0x000fe40005000000 */
[----:B------:R-:W1:Y:S01]  /*5f80*/  MUFU.TANH R33, R33 ;  /* 0x0000002100217308 */ /* 0x000e620000002400 */
[----:B--2---:R-:W-:Y:S01]  /*5f90*/  FFMA.FTZ R31, R14, R0, R31 ;  /* 0x000000000e1f7223 */ /* 0x004fe2000001001f */
[----:B------:R-:W-:-:S04]  /*5fa0*/  IADD3 R16, R100, 0x30, RZ ;  /* 0x0000003064107810 */ /* 0x000fc80007ffe0ff */
[----:B------:R-:W-:Y:S02]  /*5fb0*/  FSEL R177, R31, -INF , !P6 ;  /* 0xff8000001fb17808 */ /* 0x000fe40007000000 */
[----:B------:R-:W-:Y:S01]  /*5fc0*/  MUFU.TANH R25, R25 ;  /* 0x0000001900197308 */ /* 0x000fe20000002400 */
[-C--:B---3--:R-:W-:Y:S01]  /*5fd0*/  FFMA.FTZ R175, R14, R0.reuse, R175 ;  /* 0x000000000eaf7223 */ /* 0x088fe200000100af */
[----:B------:R-:W-:Y:S02]  /*5fe0*/  IADD3 R14, R100, 0x31, RZ ;  /* 0x00000031640e7810 */ /* 0x000fe40007ffe0ff */
[C---:B------:R-:W-:Y:S02]  /*5ff0*/  ISETP.GE.AND P2, PT, R16.reuse, R123, PT ;  /* 0x0000007b1000720c */ /* 0x040fe40003f46270 */
[----:B------:R-:W-:Y:S02]  /*6000*/  ISETP.GE.AND P6, PT, R16, R117, PT ;  /* 0x000000751000720c */ /* 0x000fe40003fc6270 */
[----:B------:R-:W-:Y:S01]  /*6010*/  MUFU.TANH R15, R15 ;  /* 0x0000000f000f7308 */ /* 0x000fe20000002400 */
[----:B-1----:R-:W-:Y:S01]  /*6020*/  FFMA.FTZ R33, R10, R0, R33 ;  /* 0x000000000a217223 */ /* 0x002fe20000010021 */
[----:B------:R-:W-:-:S02]  /*6030*/  FSEL R184, R175, -INF , !P4 ;  /* 0xff800000afb87808 */ /* 0x000fc40006000000 */
[----:B------:R-:W-:Y:S02]  /*6040*/  ISETP.GE.AND P4, PT, R14, R123, PT ;  /* 0x0000007b0e00720c */ /* 0x000fe40003f86270 */
[----:B------:R-:W-:Y:S02]  /*6050*/  FSEL R131, R33, -INF , !P3 ;  /* 0xff80000021837808 */ /* 0x000fe40005800000 */
[----:B------:R-:W1:Y:S01]  /*6060*/  I2F R12, R20 ;  /* 0x00000014000c7306 */ /* 0x000e620000201400 */
[----:B------:R-:W-:-:S07]  /*6070*/  ISETP.GE.AND P3, PT, R20, R117, PT ;  /* 0x000000751400720c */ /* 0x000fce0003f66270 */
[----:B------:R-:W2:Y:S08]  /*6080*/  I2F R10, R16 ;  /* 0x00000010000a7306 */ /* 0x000eb00000201400 */
[----:B------:R-:W-:Y:S01]  /*6090*/  MUFU.TANH R11, R11 ;  /* 0x0000000b000b7308 */ /* 0x000fe20000002400 */
[CC--:B-1----:R-:W-:Y:S02]  /*60a0*/  FFMA.FTZ R25, R12.reuse, R0.reuse, R25 ;  /* 0x000000000c197223 */ /* 0x0c2fe40000010019 */
[----:B------:R-:W-:-:S03]  /*60b0*/  FFMA.FTZ R15, R12, R0, R15 ;  /* 0x000000000c0f7223 */ /* 0x000fc6000001000f */
[----:B------:R-:W-:Y:S02]  /*60c0*/  FSEL R175, R25, -INF , !P5 ;  /* 0xff80000019af7808 */ /* 0x000fe40006800000 */
[----:B------:R-:W-:Y:S01]  /*60d0*/  MUFU.TANH R23, R23 ;  /* 0x0000001700177308 */ /* 0x000fe20000002400 */
[----:B------:R-:W-:Y:S01]  /*60e0*/  FSEL R180, R15, -INF , !P3 ;  /* 0xff8000000fb47808 */ /* 0x000fe20005800000 */
[----:B------:R-:W-:Y:S01]  /*60f0*/  FMUL.FTZ R15, R19, c[0x0][0x2ec] ;  /* 0x0000bb00130f7a20 */ /* 0x000fe20000410000 */
[----:B------:R-:W-:Y:S01]  /*6100*/  ISETP.GE.AND P5, PT, R14, R117, PT ;  /* 0x000000750e00720c */ /* 0x000fe20003fa6270 */
[----:B--2---:R-:W-:-:S04]  /*6110*/  FFMA.FTZ R27, R10, R0, R27 ;  /* 0x000000000a1b7223 */ /* 0x004fc8000001001b */
[----:B------:R1:W-:Y:S01]  /*6120*/  MUFU.TANH R29, R18 ;  /* 0x00000012001d7308 */ /* 0x0003e20000002400 */
[----:B------:R-:W-:-:S07]  /*6130*/  FSEL R112, R27, -INF , !P2 ;  /* 0xff8000001b707808 */ /* 0x000fce0005000000 */
[----:B------:R-:W2:Y:S01]  /*6140*/  I2F R16, R14 ;  /* 0x0000000e00107306 */ /* 0x000ea20000201400 */
[----:B-1----:R-:W-:-:S07]  /*6150*/  IADD3 R18, R100, 0x38, RZ ;  /* 0x0000003864127810 */ /* 0x002fce0007ffe0ff */
[----:B------:R-:W1:Y:S01]  /*6160*/  MUFU.TANH R21, R21 ;  /* 0x0000001500157308 */ /* 0x000e620000002400 */
[C---:B------:R-:W-:Y:S02]  /*6170*/  ISETP.GE.AND P2, PT, R18.reuse, R117, PT ;  /* 0x000000751200720c */ /* 0x040fe40003f46270 */
[----:B------:R-:W-:Y:S01]  /*6180*/  ISETP.GE.AND P3, PT, R18, R123, PT ;  /* 0x0000007b1200720c */ /* 0x000fe20003f66270 */
[----:B--2---:R-:W-:-:S04]  /*6190*/  FFMA.FTZ R11, R16, R0, R11 ;  /* 0x00000000100b7223 */ /* 0x004fc8000001000b */
[----:B------:R-:W2:Y:S01]  /*61a0*/  I2F R12, R18 ;  /* 0x00000012000c7306 */ /* 0x000ea20000201400 */
[-C--:B------:R-:W-:Y:S01]  /*61b0*/  FFMA.FTZ R23, R16, R0.reuse, R23 ;  /* 0x0000000010177223 */ /* 0x080fe20000010017 */
[----:B------:R-:W-:Y:S02]  /*61c0*/  IADD3 R16, R100, 0x39, RZ ;  /* 0x0000003964107810 */ /* 0x000fe40007ffe0ff */
[----:B------:R-:W-:Y:S02]  /*61d0*/  FSEL R113, R11, -INF , !P4 ;  /* 0xff8000000b717808 */ /* 0x000fe40006000000 */
[----:B------:R-:W-:Y:S01]  /*61e0*/  FSEL R114, R23, -INF , !P5 ;  /* 0xff80000017727808 */ /* 0x000fe20006800000 */
[----:B-1----:R-:W-:Y:S01]  /*61f0*/  FFMA.FTZ R21, R10, R0, R21 ;  /* 0x000000000a157223 */ /* 0x002fe20000010015 */
[----:B------:R-:W-:Y:S01]  /*6200*/  MUFU.TANH R101, R101 ;  /* 0x0000006500657308 */ /* 0x000fe20000002400 */
[----:B------:R-:W-:Y:S02]  /*6210*/  ISETP.GE.AND P4, PT, R100, R117, PT ;  /* 0x000000756400720c */ /* 0x000fe40003f86270 */
[----:B------:R-:W-:-:S02]  /*6220*/  ISETP.GE.AND P5, PT, R16, R123, PT ;  /* 0x0000007b1000720c */ /* 0x000fc40003fa6270 */
[----:B------:R-:W-:Y:S01]  /*6230*/  FSEL R124, R21, -INF , !P6 ;  /* 0xff800000157c7808 */ /* 0x000fe20007000000 */
[CC--:B--2---:R-:W-:Y:S02]  /*6240*/  FFMA.FTZ R29, R12.reuse, R0.reuse, R29 ;  /* 0x000000000c1d7223 */ /* 0x0c4fe4000001001d */
[----:B------:R-:W-:Y:S01]  /*6250*/  MUFU.TANH R13, R13 ;  /* 0x0000000d000d7308 */ /* 0x000fe20000002400 */
[----:B------:R-:W-:Y:S01]  /*6260*/  FFMA.FTZ R103, R12, R0, R103 ;  /* 0x000000000c677223 */ /* 0x000fe20000010067 */
[----:B------:R-:W-:Y:S01]  /*6270*/  BAR.SYNC.DEFER_BLOCKING 0x0 ;  /* 0x0000000000007b1d */ /* 0x000fe20000010000 */
[----:B------:R-:W-:Y:S02]  /*6280*/  ISETP.GE.AND P6, PT, R100, R123, PT ;  /* 0x0000007b6400720c */ /* 0x000fe40003fc6270 */
[----:B------:R-:W-:Y:S02]  /*6290*/  FSEL R126, R29, -INF , !P2 ;  /* 0xff8000001d7e7808 */ /* 0x000fe40005000000 */
[----:B------:R-:W-:Y:S01]  /*62a0*/  ISETP.GE.AND P2, PT, R116, 0x3, PT ;  /* 0x000000037400780c */ /* 0x000fe20003f46270 */
[----:B------:R-:W-:Y:S01]  /*62b0*/  MUFU.TANH R17, R17 ;  /* 0x0000001100117308 */ /* 0x000fe20000002400 */
[----:B------:R-:W-:-:S02]  /*62c0*/  FSEL R115, R103, -INF , !P3 ;  /* 0xff80000067737808 */ /* 0x000fc40005800000 */
[----:B------:R-:W-:-:S05]  /*62d0*/  ISETP.GE.AND P3, PT, R16, R117, PT ;  /* 0x000000751000720c */ /* 0x000fca0003f66270 */
[----:B------:R-:W1:Y:S08]  /*62e0*/  I2F R14, R100 ;  /* 0x00000064000e7306 */ /* 0x000e700000201400 */
[----:B------:R-:W-:Y:S08]  /*62f0*/  MUFU.TANH R15, R15 ;  /* 0x0000000f000f7308 */ /* 0x000ff00000002400 */
[----:B------:R-:W2:Y:S01]  /*6300*/  I2F R10, R16 ;  /* 0x00000010000a7306 */ /* 0x000ea20000201400 */
[----:B-1----:R-:W-:-:S02]  /*6310*/  FFMA.FTZ R12, R14, R0, R101 ;  /* 0x000000000e0c7223 */ /* 0x002fc40000010065 */
[----:B------:R-:W-:-:S03]  /*6320*/  FFMA.FTZ R13, R14, R0, R13 ;  /* 0x000000000e0d7223 */ /* 0x000fc6000001000d */
[----:B------:R-:W-:Y:S01]  /*6330*/  FSEL R12, R12, -INF , !P6 ;  /* 0xff8000000c0c7808 */ /* 0x000fe20007000000 */
[CC--:B--2---:R-:W-:Y:S02]  /*6340*/  FFMA.FTZ R17, R10.reuse, R0.reuse, R17 ;  /* 0x000000000a117223 */ /* 0x0c4fe40000010011 */
[----:B------:R-:W-:Y:S01]  /*6350*/  FFMA.FTZ R15, R10, R0, R15 ;  /* 0x000000000a0f7223 */ /* 0x000fe2000001000f */
        /* <DEDUP_REMOVED lines=36> */
[----:B------:R1:W-:Y:S03]  /*65a0*/  @P1 STS.128 [R158+0x4800], RZ ;  /* 0x004800ff9e001388 */ /* 0x0003e60000000c00 */
[C---:B------:R-:W-:Y:S01]  /*65b0*/  @!P1 LEA.HI.X R25, R13.reuse, c[0x0][0x16c], R16, 0x1, P3 ;  /* 0x00005b000d199a11 */ /* 0x040fe200018f0c10 */
        /* <DEDUP_REMOVED lines=16> */
[----:B---3--:R-:W-:-:S03]  /*66c0*/  IADD3 R14, P5, R152, R13, RZ ;  /* 0x0000000d980e7210 */ /* 0x008fc60007fbe0ff */
[----:B------:R1:W-:Y:S01]  /*66d0*/  @P0 STS.128 [R158+0x7000], RZ ;  /* 0x007000ff9e000388 */ /* 0x0003e20000000c00 */
[C---:B------:R-:W-:Y:S01]  /*66e0*/  @!P1 LEA R26, P4, R14.reuse, c[0x0][0x168], 0x1 ;  /* 0x00005a000e1a9a11 */ /* 0x040fe200078808ff */
[----:B------:R-:W-:Y:S02]  /*66f0*/  IMAD.X R11, R151, 0x1, R16, P5 ;  /* 0x00000001970b7824 */ /* 0x000fe400028e0610 */
[----:B------:R-:W-:Y:S01]  /*6700*/  @!PT LDS RZ, [RZ] ;  /* 0x00000000fffff984 */ /* 0x000fe20000000800 */
[----:B------:R-:W-:Y:S01]  /*6710*/  @!PT LDS RZ, [RZ] ;  /* 0x00000000fffff984 */ /* 0x000fe20000000800 */
[----:B------:R-:W-:Y:S01]  /*6720*/  @!PT LDS RZ, [RZ] ;  /* 0x00000000fffff984 */ /* 0x000fe20000000800 */
[----:B------:R1:W-:Y:S03]  /*6730*/  @!P0 LDGSTS.E.BYPASS.LTC128B.128 [R158+0x7000], [R20.64+0x80] ;  /* 0x07000080149e8fae */ /* 0x0003e6000b901d46 */
[----:B------:R-:W-:Y:S01]  /*6740*/  @!P1 LEA.HI.X R27, R14, c[0x0][0x16c], R11, 0x1, P4 ;  /* 0x00005b000e1b9a11 */ /* 0x000fe200020f0c0b */
        /* <DEDUP_REMOVED lines=13> */
.L_x_745:
[----:B------:R-:W-:Y:S05]  /*6820*/  BSYNC B0 ;  /* 0x0000000000007941 */ /* 0x000fea0003800000 */
.L_x_744:
[----:B------:R-:W0:Y:S02]  /*6830*/  LDGDEPBAR ;  /* 0x00000000000079af */ /* 0x000e240000000000 */
.L_x_743:
[----:B------:R-:W-:Y:S01]  /*6840*/  FMNMX.FTZ R14, R3, R12, !PT ;  /* 0x0000000c030e7209 */ /* 0x000fe20007810000 */
[----:B------:R-:W-:Y:S01]  /*6850*/  LDSM.16.MT88.4 R32, [R140+0x8000] ;  /* 0x008000008c20783b */ /* 0x000fe20000004200 */
[----:B------:R-:W-:Y:S02]  /*6860*/  FMNMX.FTZ R11, R2, R10, !PT ;  /* 0x0000000a020b7209 */ /* 0x000fe40007810000 */
[----:B------:R-:W-:Y:S01]  /*6870*/  FMNMX.FTZ R14, R9, R14, !PT ;  /* 0x0000000e090e7209 */ /* 0x000fe20007810000 */
[----:B-1----:R-:W-:Y:S01]  /*6880*/  LDSM.16.MT88.4 R24, [R141+0x8000] ;  /* 0x008000008d18783b */ /* 0x002fe20000004200 */
        /* <DEDUP_REMOVED lines=28> */
[----:B--2---:R-:W-:-:S03]  /*6a50*/  FMNMX.FTZ R16, R100, R11, !PT ;  /* 0x0000000b64107209 */ /* 0x004fc60007810000 */
[----:B------:R-:W1:Y:S04]  /*6a60*/  SHFL.BFLY PT, R14, R13, 0x2, 0x1f ;  /* 0x0c401f000d0e7f89 */ /* 0x000e6800000e0000 */
[----:B------:R-:W2:Y:S01]  /*6a70*/  SHFL.BFLY PT, R11, R16, 0x2, 0x1f ;  /* 0x0c401f00100b7f89 */ /* 0x000ea200000e0000 */
[----:B-1----:R-:W-:Y:S02]  /*6a80*/  FMNMX.FTZ R14, R13, R14, !PT ;  /* 0x0000000e0d0e7209 */ /* 0x002fe40007810000 */
[----:B--2---:R-:W-:-:S03]  /*6a90*/  FMNMX.FTZ R11, R16, R11, !PT ;  /* 0x0000000b100b7209 */ /* 0x004fc60007810000 */
[----:B------:R-:W1:Y:S04]  /*6aa0*/  SHFL.BFLY PT, R105, R14, 0x1, 0x1f ;  /* 0x0c201f000e697f89 */ /* 0x000e6800000e0000 */
[----:B------:R-:W2:Y:S04]  /*6ab0*/  SHFL.BFLY PT, R104, R11, 0x1, 0x1f ;  /* 0x0c201f000b687f89 */ /* 0x000ea800000e0000 */
        /* <DEDUP_REMOVED lines=24> */
[----:B------:R-:W-:Y:S01]  /*6c40*/  LDSM.16.MT88.4 R8, [R144+0x8000] ;  /* 0x008000009008783b */ /* 0x000fe20000004200 */
[----:B------:R-:W-:-:S02]  /*6c50*/  FFMA.FTZ R2, R4, c[0x0][0x23c], -R103 ;  /* 0x00008f0004027a23 */ /* 0x000fc40000010867 */
[--C-:B------:R-:W-:Y:S01]  /*6c60*/  FFMA.FTZ R172, R127, c[0x0][0x23c], -R128.reuse ;  /* 0x00008f007fac7a23 */ /* 0x100fe20000010880 */
[----:B------:R-:W2:Y:S01]  /*6c70*/  MUFU.EX2 R110, R110 ;  /* 0x0000006e006e7308 */ /* 0x000ea20000000800 */
[--C-:B------:R-:W-:Y:S02]  /*6c80*/  FFMA.FTZ R178, R179, c[0x0][0x23c], -R128.reuse ;  /* 0x00008f00b3b27a23 */ /* 0x100fe40000010880 */
[--C-:B------:R-:W-:Y:S02]  /*6c90*/  FFMA.FTZ R129, R129, c[0x0][0x23c], -R128.reuse ;  /* 0x00008f0081817a23 */ /* 0x100fe40000010880 */
[----:B------:R-:W-:Y:S02]  /*6ca0*/  FFMA.FTZ R125, R125, c[0x0][0x23c], -R128 ;  /* 0x00008f007d7d7a23 */ /* 0x000fe40000010880 */
[----:B------:R-:W-:Y:S01]  /*6cb0*/  FFMA.FTZ R174, R174, c[0x0][0x23c], -R103 ;  /* 0x00008f00aeae7a23 */ /* 0x000fe20000010867 */
[----:B------:R-:W3:Y:S01]  /*6cc0*/  MUFU.EX2 R102, R102 ;  /* 0x0000006600667308 */ /* 0x000ee20000000800 */
[----:B-1----:R-:W-:-:S02]  /*6cd0*/  FMUL.FTZ R28, R72, R111 ;  /* 0x0000006f481c7220 */ /* 0x002fc40000410000 */
[-C--:B------:R-:W-:Y:S02]  /*6ce0*/  FMUL.FTZ R29, R73, R111.reuse ;  /* 0x0000006f491d7220 */ /* 0x080fe40000410000 */
[-C--:B------:R-:W-:Y:S02]  /*6cf0*/  FMUL.FTZ R4, R96, R111.reuse ;  /* 0x0000006f60047220 */ /* 0x080fe40000410000 */
[----:B------:R-:W-:Y:S01]  /*6d00*/  FMUL.FTZ R5, R97, R111 ;  /* 0x0000006f61057220 */ /* 0x000fe20000410000 */
[----:B------:R-:W-:Y:S01]  /*6d10*/  MUFU.EX2 R107, R107 ;  /* 0x0000006b006b7308 */ /* 0x000fe20000000800 */
[-C--:B--2---:R-:W-:Y:S02]  /*6d20*/  FMUL.FTZ R30, R74, R110.reuse ;  /* 0x0000006e4a1e7220 */ /* 0x084fe40000410000 */
[-C--:B------:R-:W-:Y:S02]  /*6d30*/  FMUL.FTZ R31, R75, R110.reuse ;  /* 0x0000006e4b1f7220 */ /* 0x080fe40000410000 */
[----:B------:R-:W1:Y:S01]  /*6d40*/  LDSM.16.MT88.4 R72, [R144+0xa000] ;  /* 0x00a000009048783b */ /* 0x000e620000004200 */
[----:B------:R-:W-:-:S02]  /*6d50*/  FMUL.FTZ R6, R98, R110 ;  /* 0x0000006e62067220 */ /* 0x000fc40000410000 */
[----:B------:R-:W2:Y:S01]  /*6d60*/  MUFU.EX2 R106, R106 ;  /* 0x0000006a006a7308 */ /* 0x000ea20000000800 */
[-C--:B------:R-:W-:Y:S01]  /*6d70*/  FMUL.FTZ R7, R99, R110.reuse ;  /* 0x0000006e63077220 */ /* 0x080fe20000410000 */
[----:B---3--:R-:W-:Y:S01]  /*6d80*/  F2FP.PACK_AB R96, R102, R109 ;  /* 0x0000006d6660723e */ /* 0x008fe200000000ff */
[-C--:B------:R-:W-:Y:S02]  /*6d90*/  FMUL.FTZ R68, R68, R111.reuse ;  /* 0x0000006f44447220 */ /* 0x080fe40000410000 */
[-C--:B------:R-:W-:Y:S02]  /*6da0*/  FMUL.FTZ R69, R69, R111.reuse ;  /* 0x0000006f45457220 */ /* 0x080fe40000410000 */
[-C--:B------:R-:W-:Y:S01]  /*6db0*/  FMUL.FTZ R70, R70, R110.reuse ;  /* 0x0000006e46467220 */ /* 0x080fe20000410000 */
[----:B------:R-:W-:Y:S01]  /*6dc0*/  MUFU.EX2 R101, R101 ;  /* 0x0000006500657308 */ /* 0x000fe20000000800 */
[----:B------:R-:W-:Y:S02]  /*6dd0*/  FMUL.FTZ R71, R71, R110 ;  /* 0x0000006e47477220 */ /* 0x000fe40000410000 */
[----:B------:R-:W-:-:S02]  /*6de0*/  FMUL.FTZ R36, R36, R111 ;  /* 0x0000006f24247220 */ /* 0x000fc40000410000 */
[----:B------:R-:W-:Y:S02]  /*6df0*/  FMUL.FTZ R37, R37, R111 ;  /* 0x0000006f25257220 */ /* 0x000fe40000410000 */
[-C--:B------:R-:W-:Y:S01]  /*6e00*/  FMUL.FTZ R38, R38, R110.reuse ;  /* 0x0000006e26267220 */ /* 0x080fe20000410000 */
[----:B------:R-:W3:Y:S01]  /*6e10*/  MUFU.EX2 R108, R108 ;  /* 0x0000006c006c7308 */ /* 0x000ee20000000800 */
[----:B--2---:R-:W-:Y:S01]  /*6e20*/  F2FP.PACK_AB R98, R106, R107 ;  /* 0x0000006b6a62723e */ /* 0x004fe200000000ff */
[-C--:B------:R-:W-:Y:S02]  /*6e30*/  FMUL.FTZ R39, R39, R110.reuse ;  /* 0x0000006e27277220 */ /* 0x080fe40000410000 */
[-C--:B------:R-:W-:Y:S02]  /*6e40*/  FMUL.FTZ R40, R40, R111.reuse ;  /* 0x0000006f28287220 */ /* 0x080fe40000410000 */
[----:B------:R-:W-:Y:S02]  /*6e50*/  FMUL.FTZ R41, R41, R111 ;  /* 0x0000006f29297220 */ /* 0x000fe40000410000 */
[----:B------:R-:W-:Y:S01]  /*6e60*/  MUFU.EX2 R3, R3 ;  /* 0x0000000300037308 */ /* 0x000fe20000000800 */
[----:B------:R-:W-:-:S02]  /*6e70*/  FMUL.FTZ R42, R42, R110 ;  /* 0x0000006e2a2a7220 */ /* 0x000fc40000410000 */
[-C--:B------:R-:W-:Y:S02]  /*6e80*/  FMUL.FTZ R43, R43, R110.reuse ;  /* 0x0000006e2b2b7220 */ /* 0x080fe40000410000 */
[-C--:B------:R-:W-:Y:S02]  /*6e90*/  FMUL.FTZ R44, R44, R111.reuse ;  /* 0x0000006f2c2c7220 */ /* 0x080fe40000410000 */
[----:B------:R-:W-:Y:S01]  /*6ea0*/  FMUL.FTZ R45, R45, R111 ;  /* 0x0000006f2d2d7220 */ /* 0x000fe20000410000 */
[----:B------:R-:W2:Y:S01]  /*6eb0*/  MUFU.EX2 R2, R2 ;  /* 0x0000000200027308 */ /* 0x000ea20000000800 */
[----:B---3--:R-:W-:Y:S01]  /*6ec0*/  F2FP.PACK_AB R97, R108, R101 ;  /* 0x000000656c61723e */ /* 0x008fe200000000ff */
[-C--:B------:R-:W-:Y:S02]  /*6ed0*/  FMUL.FTZ R46, R46, R110.reuse ;  /* 0x0000006e2e2e7220 */ /* 0x080fe40000410000 */
[----:B------:R-:W-:Y:S02]  /*6ee0*/  FMUL.FTZ R47, R47, R110 ;  /* 0x0000006e2f2f7220 */ /* 0x000fe40000410000 */
[----:B------:R-:W-:-:S02]  /*6ef0*/  FMUL.FTZ R48, R48, R111 ;  /* 0x0000006f30307220 */ /* 0x000fc40000410000 */
[-C--:B------:R-:W-:Y:S01]  /*6f00*/  FMUL.FTZ R49, R49, R111.reuse ;  /* 0x0000006f31317220 */ /* 0x080fe20000410000 */
[----:B------:R-:W-:Y:S01]  /*6f10*/  MUFU.EX2 R178, R178 ;  /* 0x000000b200b27308 */ /* 0x000fe20000000800 */
[-C--:B------:R-:W-:Y:S02]  /*6f20*/  FMUL.FTZ R50, R50, R110.reuse ;  /* 0x0000006e32327220 */ /* 0x080fe40000410000 */
[-C--:B------:R-:W-:Y:S02]  /*6f30*/  FMUL.FTZ R51, R51, R110.reuse ;  /* 0x0000006e33337220 */ /* 0x080fe40000410000 */
[----:B------:R-:W-:Y:S01]  /*6f40*/  FMUL.FTZ R20, R80, R111 ;  /* 0x0000006f50147220 */ /* 0x000fe20000410000 */
[----:B--2---:R-:W-:Y:S01]  /*6f50*/  F2FP.PACK_AB R99, R2, R3 ;  /* 0x000000030263723e */ /* 0x004fe200000000ff */
[----:B------:R-:W-:Y:S01]  /*6f60*/  FMUL.FTZ R21, R81, R111 ;  /* 0x0000006f51157220 */ /* 0x000fe20000410000 */
[----:B------:R-:W2:Y:S01]  /*6f70*/  MUFU.EX2 R129, R129 ;  /* 0x0000008100817308 */ /* 0x000ea20000000800 */
        /* <DEDUP_REMOVED lines=14> */
[C---:B-1----:R-:W-:Y:S01]  /*7060*/  HMMA.16816.F32 R36, R96.reuse, R72, R36 ;  /* 0x000000486024723c */ /* 0x042fe20000001824 */
[-C--:B------:R-:W-:Y:S02]  /*7070*/  FMUL.FTZ R55, R55, R110.reuse ;  /* 0x0000006e37377220 */ /* 0x080fe40000410000 */
[-C--:B------:R-:W-:Y:S02]  /*7080*/  FMUL.FTZ R56, R56, R111.reuse ;  /* 0x0000006f38387220 */ /* 0x080fe40000410000 */
[----:B------:R-:W-:Y:S01]  /*7090*/  FMUL.FTZ R57, R57, R111 ;  /* 0x0000006f39397220 */ /* 0x000fe20000410000 */
[----:B------:R-:W-:Y:S01]  /*70a0*/  MUFU.EX2 R174, R174 ;  /* 0x000000ae00ae7308 */ /* 0x000fe20000000800 */
[-C--:B------:R-:W-:Y:S01]  /*70b0*/  FMUL.FTZ R58, R58, R110.reuse ;  /* 0x0000006e3a3a7220 */ /* 0x080fe20000410000 */
[----:B------:R-:W-:Y:S01]  /*70c0*/  HMMA.16816.F32 R40, R96, R74, R40 ;  /* 0x0000004a6028723c */ /* 0x000fe20000001828 */
[----:B------:R-:W1:Y:S01]  /*70d0*/  LDSM.16.MT88.4 R72, [R141+0xa000] ;  /* 0x00a000008d48783b */ /* 0x000e620000004200 */
[----:B------:R-:W-:-:S02]  /*70e0*/  FMUL.FTZ R59, R59, R110 ;  /* 0x0000006e3b3b7220 */ /* 0x000fc40000410000 */
[-C--:B------:R-:W-:Y:S02]  /*70f0*/  FMUL.FTZ R12, R88, R111.reuse ;  /* 0x0000006f580c7220 */ /* 0x080fe40000410000 */
[-C--:B------:R-:W-:Y:S02]  /*7100*/  FMUL.FTZ R13, R89, R111.reuse ;  /* 0x0000006f590d7220 */ /* 0x080fe40000410000 */
[C---:B------:R-:W-:Y:S01]  /*7110*/  HMMA.16816.F32 R20, R96.reuse, R24, R20 ;  /* 0x000000186014723c */ /* 0x040fe20000001814 */
[-C--:B------:R-:W-:Y:S02]  /*7120*/  FMUL.FTZ R14, R90, R110.reuse ;  /* 0x0000006e5a0e7220 */ /* 0x080fe40000410000 */
[-C--:B------:R-:W-:Y:S02]  /*7130*/  FMUL.FTZ R15, R91, R110.reuse ;  /* 0x0000006e5b0f7220 */ /* 0x080fe40000410000 */
[-C--:B------:R-:W-:Y:S02]  /*7140*/  FMUL.FTZ R92, R92, R111.reuse ;  /* 0x0000006f5c5c7220 */ /* 0x080fe40000410000 */
[----:B------:R-:W-:Y:S01]  /*7150*/  FMUL.FTZ R93, R93, R111 ;  /* 0x0000006f5d5d7220 */ /* 0x000fe20000410000 */
[----:B------:R-:W-:Y:S01]  /*7160*/  HMMA.16816.F32 R24, R96, R26, R76 ;  /* 0x0000001a6018723c */ /* 0x000fe2000000184c */
[----:B------:R-:W-:Y:S01]  /*7170*/  LDSM.16.MT88.4 R76, [R144+0x8800] ;  /* 0x00880000904c783b */ /* 0x000fe20000004200 */
[----:B------:R-:W-:-:S02]  /*7180*/  FMUL.FTZ R94, R94, R110 ;  /* 0x0000006e5e5e7220 */ /* 0x000fc40000410000 */
[-C--:B------:R-:W-:Y:S02]  /*7190*/  FMUL.FTZ R95, R95, R110.reuse ;  /* 0x0000006e5f5f7220 */ /* 0x080fe40000410000 */
[-C--:B------:R-:W-:Y:S02]  /*71a0*/  FMUL.FTZ R84, R84, R111.reuse ;  /* 0x0000006f54547220 */ /* 0x080fe40000410000 */
[----:B------:R-:W-:Y:S01]  /*71b0*/  FMUL.FTZ R85, R85, R111 ;  /* 0x0000006f55557220 */ /* 0x000fe20000410000 */
[----:B---3--:R-:W-:Y:S01]  /*71c0*/  HMMA.16816.F32 R44, R96, R68, R44 ;  /* 0x00000044602c723c */ /* 0x008fe2000000182c */
[-C--:B------:R-:W-:Y:S02]  /*71d0*/  FMUL.FTZ R86, R86, R110.reuse ;  /* 0x0000006e56567220 */ /* 0x080fe40000410000 */
[----:B------:R-:W-:Y:S02]  /*71e0*/  FMUL.FTZ R87, R87, R110 ;  /* 0x0000006e57577220 */ /* 0x000fe40000410000 */
[----:B------:R-:W-:-:S02]  /*71f0*/  FFMA.FTZ R127, R190, c[0x0][0x23c], -R103 ;  /* 0x00008f00be7f7a23 */ /* 0x000fc40000010867 */
[--C-:B------:R-:W-:Y:S01]  /*7200*/  FFMA.FTZ R130, R130, c[0x0][0x23c], -R103.reuse ;  /* 0x00008f0082827a23 */ /* 0x100fe20000010867 */
[C---:B------:R-:W-:Y:S01]  /*7210*/  HMMA.16816.F32 R48, R96.reuse, R70, R48 ;  /* 0x000000466030723c */ /* 0x040fe20000001830 */
[----:B------:R-:W3:Y:S01]  /*7220*/  LDSM.16.MT88.4 R68, [R140+0xa000] ;  /* 0x00a000008c44783b */ /* 0x000ee20000004200 */
[----:B------:R-:W-:Y:S01]  /*7230*/  FFMA.FTZ R123, R188, c[0x0][0x23c], -R103 ;  /* 0x00008f00bc7b7a23 */ /* 0x000fe20000010867 */
[----:B------:R-:W4:Y:S01]  /*7240*/  MUFU.EX2 R127, R127 ;  /* 0x0000007f007f7308 */ /* 0x000f220000000800 */
[-C--:B------:R-:W-:Y:S02]  /*7250*/  FMUL.FTZ R60, R60, R111.reuse ;  /* 0x0000006f3c3c7220 */ /* 0x080fe40000410000 */
[----:B------:R-:W-:Y:S02]  /*7260*/  FMUL.FTZ R61, R61, R111 ;  /* 0x0000006f3d3d7220 */ /* 0x000fe40000410000 */
[----:B-1----:R-:W-:Y:S01]  /*7270*/  HMMA.16816.F32 R52, R96, R72, R52 ;  /* 0x000000486034723c */ /* 0x002fe20000001834 */
[----:B------:R-:W-:-:S02]  /*7280*/  FMUL.FTZ R62, R62, R110 ;  /* 0x0000006e3e3e7220 */ /* 0x000fc40000410000 */
[----:B------:R-:W-:Y:S01]  /*7290*/  MUFU.EX2 R130, R130 ;  /* 0x0000008200827308 */ /* 0x000fe20000000800 */
[-C--:B------:R-:W-:Y:S02]  /*72a0*/  FMUL.FTZ R63, R63, R110.reuse ;  /* 0x0000006e3f3f7220 */ /* 0x080fe40000410000 */
[-C--:B------:R-:W-:Y:S02]  /*72b0*/  FMUL.FTZ R64, R64, R111.reuse ;  /* 0x0000006f40407220 */ /* 0x080fe40000410000 */
[----:B------:R-:W-:Y:S01]  /*72c0*/  HMMA.16816.F32 R56, R96, R74, R56 ;  /* 0x0000004a6038723c */ /* 0x000fe20000001838 */
[----:B------:R-:W1:Y:S01]  /*72d0*/  LDSM.16.MT88.4 R72, [R142+0x8800] ;  /* 0x008800008e48783b */ /* 0x000e620000004200 */
[----:B------:R-:W-:Y:S01]  /*72e0*/  FMUL.FTZ R65, R65, R111 ;  /* 0x0000006f41417220 */ /* 0x000fe20000410000 */
[----:B------:R-:W5:Y:S01]  /*72f0*/  MUFU.EX2 R123, R123 ;  /* 0x0000007b007b7308 */ /* 0x000f620000000800 */
[-C--:B------:R-:W-:Y:S02]  /*7300*/  FMUL.FTZ R66, R66, R110.reuse ;  /* 0x0000006e42427220 */ /* 0x080fe40000410000 */
[----:B------:R-:W-:-:S02]  /*7310*/  FMUL.FTZ R67, R67, R110 ;  /* 0x0000006e43437220 */ /* 0x000fc40000410000 */
        /* <DEDUP_REMOVED lines=18> */
[--C-:B------:R-:W-:Y:S01]  /*7440*/  FFMA.FTZ R115, R124, c[0x0][0x23c], -R103.reuse ;  /* 0x00008f007c737a23 */ /* 0x100fe20000010867 */
[----:B------:R-:W-:Y:S01]  /*7450*/  MUFU.EX2 R131, R131 ;  /* 0x0000008300837308 */ /* 0x000fe20000000800 */
[----:B------:R-:W-:Y:S01]  /*7460*/  FFMA.FTZ R113, R117, c[0x0][0x23c], -R128 ;  /* 0x00008f0075717a23 */ /* 0x000fe20000010880 */
        /* <DEDUP_REMOVED lines=8> */
[----:B--2---:R-:W-:Y:S01]  /*74f0*/  F2FP.PACK_AB R68, R129, R178 ;  /* 0x000000b28144723e */ /* 0x004fe200000000ff */
        /* <DEDUP_REMOVED lines=8> */
[----:B------:R-:W-:Y:S06]  /*7580*/  MUFU.EX2 R182, R182 ;  /* 0x000000b600b67308 */ /* 0x000fec0000000800 */
[C---:B------:R-:W-:Y:S02]  /*7590*/  HMMA.16816.F32 R4, R68.reuse, R76, R4 ;  /* 0x0000004c4404723c */ /* 0x040fe40000001804 */
[----:B------:R-:W-:Y:S06]  /*75a0*/  MUFU.EX2 R175, R175 ;  /* 0x000000af00af7308 */ /* 0x000fec0000000800 */
[C---:B------:R-:W-:Y:S01]  /*75b0*/  HMMA.16816.F32 R8, R68.reuse, R78, R8 ;  /* 0x0000004e4408723c */ /* 0x040fe20000001808 */
[----:B------:R-:W2:Y:S01]  /*75c0*/  LDSM.16.MT88.4 R76, [R141+0x8800] ;  /* 0x008800008d4c783b */ /* 0x000ea20000004200 */
[----:B------:R-:W-:Y:S06]  /*75d0*/  MUFU.EX2 R180, R180 ;  /* 0x000000b400b47308 */ /* 0x000fec0000000800 */
[C---:B-1----:R-:W-:Y:S02]  /*75e0*/  HMMA.16816.F32 R12, R68.reuse, R72, R12 ;  /* 0x00000048440c723c */ /* 0x042fe4000000180c */
[----:B------:R-:W-:Y:S06]  /*75f0*/  MUFU.EX2 R179, R179 ;  /* 0x000000b300b37308 */ /* 0x000fec0000000800 */
[C---:B------:R-:W-:Y:S01]  /*7600*/  HMMA.16816.F32 R16, R68.reuse, R74, R16 ;  /* 0x0000004a4410723c */ /* 0x040fe20000001810 */
[----:B------:R-:W1:Y:S01]  /*7610*/  LDSM.16.MT88.4 R72, [R140+0x8800] ;  /* 0x008800008c48783b */ /* 0x000e620000004200 */
[----:B------:R-:W3:Y:S08]  /*7620*/  MUFU.EX2 R184, R184 ;  /* 0x000000b800b87308 */ /* 0x000ef00000000800 */
[----:B------:R-:W-:Y:S08]  /*7630*/  MUFU.EX2 R112, R112 ;  /* 0x0000007000707308 */ /* 0x000ff00000000800 */
[----:B------:R-:W4:Y:S01]  /*7640*/  MUFU.EX2 R113, R113 ;  /* 0x0000007100717308 */ /* 0x000f220000000800 */
[----:B---3--:R-:W-:Y:S01]  /*7650*/  F2FP.PACK_AB R100, R184, R179 ;  /* 0x000000b3b864723e */ /* 0x008fe200000000ff */
[C---:B--2---:R-:W-:Y:S06]  /*7660*/  HMMA.16816.F32 R20, R68.reuse, R76, R20 ;  /* 0x0000004c4414723c */ /* 0x044fec0000001814 */
[----:B------:R-:W-:Y:S02]  /*7670*/  MUFU.EX2 R115, R115 ;  /* 0x0000007300737308 */ /* 0x000fe40000000800 */
[C---:B------:R-:W-:Y:S01]  /*7680*/  HMMA.16816.F32 R24, R68.reuse, R78, R24 ;  /* 0x0000004e4418723c */ /* 0x040fe20000001818 */
[----:B------:R-:W2:Y:S05]  /*7690*/  LDSM.16.MT88.4 R76, [R144+0xa800] ;  /* 0x00a80000904c783b */ /* 0x000eaa0000004200 */
[----:B------:R-:W3:Y:S01]  /*76a0*/  MUFU.EX2 R124, R124 ;  /* 0x0000007c007c7308 */ /* 0x000ee20000000800 */
[----:B----4-:R-:W-:Y:S01]  /*76b0*/  F2FP.PACK_AB R102, R113, R112 ;  /* 0x000000707166723e */ /* 0x010fe200000000ff */
[C---:B-1----:R-:W-:Y:S06]  /*76c0*/  HMMA.16816.F32 R28, R68.reuse, R72, R28 ;  /* 0x00000048441c723c */ /* 0x042fec000000181c */
[----:B------:R-:W-:Y:S02]  /*76d0*/  MUFU.EX2 R114, R114 ;  /* 0x0000007200727308 */ /* 0x000fe40000000800 */
[----:B------:R-:W-:Y:S01]  /*76e0*/  HMMA.16816.F32 R32, R68, R74, R32 ;  /* 0x0000004a4420723c */ /* 0x000fe20000001820 */
[----:B------:R-:W1:Y:S05]  /*76f0*/  LDSM.16.MT88.4 R72, [R142+0xa800] ;  /* 0x00a800008e48783b */ /* 0x000e6a0000004200 */
[----:B------:R-:W4:Y:S01]  /*7700*/  MUFU.EX2 R117, R117 ;  /* 0x0000007500757308 */ /* 0x000f220000000800 */
[----:B---3--:R-:W-:-:S02]  /*7710*/  F2FP.PACK_AB R101, R124, R115 ;  /* 0x000000737c65723e */ /* 0x008fc400000000ff */
[----:B----4-:R-:W-:Y:S01]  /*7720*/  F2FP.PACK_AB R103, R117, R114 ;  /* 0x000000727567723e */ /* 0x010fe200000000ff */
        /* <DEDUP_REMOVED lines=12> */
[----:B------:R-:W-:-:S02]  /*77f0*/  F2FP.PACK_AB R68, R190, R173 ;  /* 0x000000adbe44723e */ /* 0x000fc400000000ff */
[----:B------:R-:W-:Y:S02]  /*7800*/  F2FP.PACK_AB R69, R182, R177 ;  /* 0x000000b1b645723e */ /* 0x000fe400000000ff */
[----:B------:R-:W-:Y:S02]  /*7810*/  F2FP.PACK_AB R70, R188, R131 ;  /* 0x00000083bc46723e */ /* 0x000fe400000000ff */
[----:B------:R-:W-:-:S07]  /*7820*/  F2FP.PACK_AB R71, R180, R175 ;  /* 0x000000afb447723e */ /* 0x000fce00000000ff */
[C---:B--2---:R-:W-:Y:S08]  /*7830*/  HMMA.16816.F32 R4, R68.reuse, R76, R4 ;  /* 0x0000004c4404723c */ /* 0x044ff00000001804 */
[C---:B------:R-:W-:Y:S01]  /*7840*/  HMMA.16816.F32 R8, R68.reuse, R78, R8 ;  /* 0x0000004e4408723c */ /* 0x040fe20000001808 */
[----:B------:R-:W2:Y:S07]  /*7850*/  LDSM.16.MT88.4 R76, [R141+0x9000] ;  /* 0x009000008d4c783b */ /* 0x000eae0000004200 */
[C---:B-1----:R-:W-:Y:S08]  /*7860*/  HMMA.16816.F32 R12, R68.reuse, R72, R12 ;  /* 0x00000048440c723c */ /* 0x042ff0000000180c */
[----:B------:R-:W-:Y:S01]  /*7870*/  HMMA.16816.F32 R16, R68, R74, R16 ;  /* 0x0000004a4410723c */ /* 0x000fe20000001810 */
[----:B------:R-:W1:Y:S07]  /*7880*/  LDSM.16.MT88.4 R72, [R140+0x9000] ;  /* 0x009000008c48783b */ /* 0x000e6e0000004200 */
[C---:B------:R-:W-:Y:S01]  /*7890*/  HMMA.16816.F32 R96, R100.reuse, R92, R4 ;  /* 0x0000005c6460723c */ /* 0x040fe20000001804 */
[----:B------:R-:W-:Y:S07]  /*78a0*/  LDSM.16.MT88.4 R4, [R142+0xb800] ;  /* 0x00b800008e04783b */ /* 0x000fee0000004200 */
[C---:B------:R-:W-:Y:S01]  /*78b0*/  HMMA.16816.F32 R92, R100.reuse, R94, R8 ;  /* 0x0000005e645c723c */ /* 0x040fe20000001808 */
[----:B------:R-:W-:Y:S07]  /*78c0*/  LDSM.16.MT88.4 R8, [R144+0xb800] ;  /* 0x00b800009008783b */ /* 0x000fee0000004200 */
[----:B------:R-:W-:Y:S01]  /*78d0*/  HMMA.16816.F32 R88, R100, R84, R12 ;  /* 0x000000546458723c */ /* 0x000fe2000000180c */
[----:B------:R-:W-:Y:S07]  /*78e0*/  LDSM.16.MT88.4 R12, [R141+0xb800] ;  /* 0x00b800008d0c783b */ /* 0x000fee0000004200 */
[C---:B--2---:R-:W-:Y:S08]  /*78f0*/  HMMA.16816.F32 R20, R68.reuse, R76, R20 ;  /* 0x0000004c4414723c */ /* 0x044ff00000001814 */
[C---:B------:R-:W-:Y:S01]  /*7900*/  HMMA.16816.F32 R24, R68.reuse, R78, R24 ;  /* 0x0000004e4418723c */ /* 0x040fe20000001818 */
[----:B------:R-:W2:Y:S07]  /*7910*/  LDSM.16.MT88.4 R76, [R144+0xb000] ;  /* 0x00b00000904c783b */ /* 0x000eae0000004200 */
[C---:B-1----:R-:W-:Y:S08]  /*7920*/  HMMA.16816.F32 R28, R68.reuse, R72, R28 ;  /* 0x00000048441c723c */ /* 0x042ff0000000181c */
[----:B------:R-:W-:Y:S01]  /*7930*/  HMMA.16816.F32 R32, R68, R74, R32 ;  /* 0x0000004a4420723c */ /* 0x000fe20000001820 */
[----:B------:R-:W1:Y:S07]  /*7940*/  LDSM.16.MT88.4 R72, [R142+0xb000] ;  /* 0x00b000008e48783b */ /* 0x000e6e0000004200 */
[----:B------:R-:W-:Y:S08]  /*7950*/  HMMA.16816.F32 R84, R100, R86, R16 ;  /* 0x000000566454723c */ /* 0x000ff00000001810 */
[C---:B--2---:R-:W-:Y:S08]  /*7960*/  HMMA.16816.F32 R36, R68.reuse, R76, R36 ;  /* 0x0000004c4424723c */ /* 0x044ff00000001824 */
[C---:B------:R-:W-:Y:S01]  /*7970*/  HMMA.16816.F32 R40, R68.reuse, R78, R40 ;  /* 0x0000004e4428723c */ /* 0x040fe20000001828 */
[----:B------:R-:W2:Y:S07]  /*7980*/  LDSM.16.MT88.4 R76, [R141+0xb000] ;  /* 0x00b000008d4c783b */ /* 0x000eae0000004200 */
[C---:B-1----:R-:W-:Y:S08]  /*7990*/  HMMA.16816.F32 R44, R68.reuse, R72, R44 ;  /* 0x00000048442c723c */ /* 0x042ff0000000182c */
[----:B------:R-:W-:Y:S01]  /*79a0*/  HMMA.16816.F32 R48, R68, R74, R48 ;  /* 0x0000004a4430723c */ /* 0x000fe20000001830 */
[----:B------:R-:W1:Y:S07]  /*79b0*/  LDSM.16.MT88.4 R72, [R140+0xb000] ;  /* 0x00b000008c48783b */ /* 0x000e6e0000004200 */
[C---:B------:R-:W-:Y:S08]  /*79c0*/  HMMA.16816.F32 R36, R100.reuse, R8, R36 ;  /* 0x000000086424723c */ /* 0x040ff00000001824 */
[C---:B------:R-:W-:Y:S07]  /*79d0*/  HMMA.16816.F32 R44, R100.reuse, R4, R44 ;  /* 0x00000004642c723c */ /* 0x040fee000000182c */
[----:B------:R-:W-:Y:S01]  /*79e0*/  FADD.FTZ R5, R3, R108 ;  /* 0x0000006c03057221 */ /* 0x000fe20000010000 */
[----:B------:R-:W-:Y:S01]  /*79f0*/  HMMA.16816.F32 R40, R100, R10, R40 ;  /* 0x0000000a6428723c */ /* 0x000fe20000001828 */
[----:B------:R-:W-:Y:S01]  /*7a00*/  FADD.FTZ R3, R106, R107 ;  /* 0x0000006b6a037221 */ /* 0x000fe20000010000 */
[----:B------:R-:W-:Y:S01]  /*7a10*/  LDSM.16.MT88.4 R8, [R140+0xb800] ;  /* 0x00b800008c08783b */ /* 0x000fe20000004200 */
[----:B------:R-:W-:-:S02]  /*7a20*/  FADD.FTZ R5, R2, R5 ;  /* 0x0000000502057221 */ /* 0x000fc40000010000 */
[----:B------:R-:W-:Y:S01]  /*7a30*/  FADD.FTZ R178, R178, R3 ;  /* 0x00000003b2b27221 */ /* 0x000fe20000010000 */
[-C--:B------:R-:W-:Y:S01]  /*7a40*/  MOV R3, R105.reuse ;  /* 0x0000006900037202 */ /* 0x080fe20000000f00 */
[----:B------:R-:W-:Y:S01]  /*7a50*/  FADD.FTZ R174, R174, R5 ;  /* 0x00000005aeae7221 */ /* 0x000fe20000010000 */
[C---:B--2---:R-:W-:Y:S01]  /*7a60*/  HMMA.16816.F32 R52, R68.reuse, R76, R52 ;  /* 0x0000004c4434723c */ /* 0x044fe20000001834 */
[----:B------:R-:W-:Y:S01]  /*7a70*/  FADD.FTZ R129, R129, R178 ;  /* 0x000000b281817221 */ /* 0x000fe20000010000 */
[----:B------:R-:W-:Y:S01]  /*7a80*/  @P2 MOV R3, R105 ;  /* 0x0000006900032202 */ /* 0x000fe20000000f00 */
[----:B------:R-:W-:Y:S02]  /*7a90*/  FADD.FTZ R127, R127, R174 ;  /* 0x000000ae7f7f7221 */ /* 0x000fe40000010000 */
[----:B------:R-:W-:Y:S01]  /*7aa0*/  FADD.FTZ R2, R172, R129 ;  /* 0x00000081ac027221 */ /* 0x000fe20000010000 */
[----:B------:R-:W-:Y:S01]  /*7ab0*/  @P2 IADD3 R172, R116, -0x3, RZ ;  /* 0xfffffffd74ac2810 */ /* 0x000fe20007ffe0ff */
[----:B------:R-:W-:Y:S01]  /*7ac0*/  FADD.FTZ R4, R130, R127 ;  /* 0x0000007f82047221 */ /* 0x000fe20000010000 */
[----:B------:R-:W-:Y:S01]  /*7ad0*/  HMMA.16816.F32 R56, R68, R78, R56 ;  /* 0x0000004e4438723c */ /* 0x000fe20000001838 */
[----:B------:R-:W2:Y:S01]  /*7ae0*/  LDSM.16.MT88.4 R76, [R141+0x9800] ;  /* 0x009800008d4c783b */ /* 0x000ea20000004200 */
[----:B------:R-:W-:-:S02]  /*7af0*/  FADD.FTZ R2, R125, R2 ;  /* 0x000000027d027221 */ /* 0x000fc40000010000 */
[----:B------:R-:W-:Y:S02]  /*7b00*/  FADD.FTZ R4, R123, R4 ;  /* 0x000000047b047221 */ /* 0x000fe40000010000 */
[----:B------:R-:W-:Y:S01]  /*7b10*/  FADD.FTZ R173, R173, R2 ;  /* 0x00000002adad7221 */ /* 0x000fe20000010000 */
[-C--:B------:R-:W-:Y:S01]  /*7b20*/  MOV R2, R104.reuse ;  /* 0x0000006800027202 */ /* 0x080fe20000000f00 */
[C---:B-1----:R-:W-:Y:S01]  /*7b30*/  HMMA.16816.F32 R60, R68.reuse, R72, R60 ;  /* 0x00000048443c723c */ /* 0x042fe2000000183c */
[----:B------:R-:W-:Y:S01]  /*7b40*/  FADD.FTZ R177, R177, R4 ;  /* 0x00000004b1b17221 */ /* 0x000fe20000010000 */
[----:B------:R-:W-:Y:S01]  /*7b50*/  @P2 MOV R2, R104 ;  /* 0x0000006800022202 */ /* 0x000fe20000000f00 */
        /* <DEDUP_REMOVED lines=17> */
[----:B------:R-:W-:-:S03]  /*7c70*/  FADD.FTZ R165, R117, R114 ;  /* 0x0000007275a57221 */ /* 0x000fc60000010000 */
[C---:B--2---:R-:W-:Y:S08]  /*7c80*/  HMMA.16816.F32 R80, R100.reuse, R76, R20 ;  /* 0x0000004c6450723c */ /* 0x044ff00000001814 */
[C---:B------:R-:W-:Y:S08]  /*7c90*/  HMMA.16816.F32 R76, R100.reuse, R78, R24 ;  /* 0x0000004e644c723c */ /* 0x040ff00000001818 */
[C---:B-1----:R-:W-:Y:S08]  /*7ca0*/  HMMA.16816.F32 R72, R100.reuse, R68, R28 ;  /* 0x000000446448723c */ /* 0x042ff0000000181c */
[C---:B------:R-:W-:Y:S08]  /*7cb0*/  HMMA.16816.F32 R68, R100.reuse, R70, R32 ;  /* 0x000000466444723c */ /* 0x040ff00000001820 */
[C---:B------:R-:W-:Y:S08]  /*7cc0*/  HMMA.16816.F32 R56, R100.reuse, R14, R56 ;  /* 0x0000000e6438723c */ /* 0x040ff00000001838 */
[C---:B------:R-:W-:Y:S08]  /*7cd0*/  HMMA.16816.F32 R60, R100.reuse, R8, R60 ;  /* 0x00000008643c723c */ /* 0x040ff0000000183c */
[----:B------:R-:W-:Y:S01]  /*7ce0*/  HMMA.16816.F32 R64, R100, R10, R64 ;  /* 0x0000000a6440723c */ /* 0x000fe20000001840 */
[----:B------:R-:W-:Y:S05]  /*7cf0*/  @!UPT UIADD3 URZ, URZ, URZ, URZ ;  /* 0x0000003f3f3ff290 */ /* 0x000fea000fffe03f */
[----:B------:R-:W-:Y:S11]  /*7d00*/  @P2 BRA `(.L_x_746) ;  /* 0x0000001000002947 */ /* 0x000ff60003800000 */
.L_x_742:
[----:B------:R-:W-:-:S07]  /*7d10*/  IADD3 R172, R122, -0x1, RZ ;  /* 0xffffffff7aac7810 */ /* 0x000fce0007ffe0ff */
.L_x_746:
        /* <DEDUP_REMOVED lines=9> */
.L_x_750:
        /* <DEDUP_REMOVED lines=72> */
.L_x_748:
[----:B------:R-:W-:Y:S04]  /*8230*/  DEPBAR.LE SB0, 0x0 ;  /* 0x000080000000791a */ /* 0x000fe80000000000 */
[----:B------:R-:W-:Y:S01]  /*8240*/  BAR.SYNC.DEFER_BLOCKING 0x0 ;  /* 0x0000000000007b1d */ /* 0x000fe20000010000 */
[----:B------:R-:W-:Y:S01]  /*8250*/  SHF.R.S32.HI R3, RZ, 0x1f, R172 ;  /* 0x0000001fff037819 */ /* 0x000fe200000114ac */
[----:B------:R-:W-:Y:S02]  /*8260*/  IMAD R100, R153, R172, RZ ;  /* 0x000000ac99647224 */ /* 0x000fe400078e02ff */
[-C--:B------:R-:W-:Y:S04]  /*8270*/  IMAD.WIDE.U32 R104, R172, R154.reuse, R174 ;  /* 0x0000009aac687225 */ /* 0x080fe800078e00ae */
[----:B------:R-:W-:Y:S01]  /*8280*/  IMAD R100, R3, R154, R100 ;  /* 0x0000009a03647224 */ /* 0x000fe200078e0264 */
[C---:B------:R-:W-:Y:S02]  /*8290*/  @!P3 LEA R188, P4, R104.reuse, c[0x0][0x170], 0x1 ;  /* 0x00005c0068bcba11 */ /* 0x040fe400078808ff */
[----:B------:R-:W-:Y:S02]  /*82a0*/  @!P2 LEA R106, P1, R104, c[0x0][0x170], 0x1 ;  /* 0x00005c00686aaa11 */ /* 0x000fe400078208ff */
[----:B------:R-:W-:Y:S02]  /*82b0*/  IADD3 R100, R105, R100, RZ ;  /* 0x0000006469647210 */ /* 0x000fe40007ffe0ff */
[----:B------:R-:W-:Y:S02]  /*82c0*/  IADD3 R105, P0, R164, R104, RZ ;  /* 0x00000068a4697210 */ /* 0x000fe40007f1e0ff */
[C-C-:B------:R-:W-:Y:S02]  /*82d0*/  @!P3 LEA.HI.X R189, R104.reuse, c[0x0][0x174], R100.reuse, 0x1, P4 ;  /* 0x00005d0068bdba11 */ /* 0x140fe400020f0c64 */
[----:B------:R-:W-:Y:S02]  /*82e0*/  @!P2 LEA.HI.X R107, R104, c[0x0][0x174], R100, 0x1, P1 ;  /* 0x00005d00686baa11 */ /* 0x000fe400008f0c64 */
[----:B------:R-:W-:Y:S02]  /*82f0*/  @!P3 LEA R178, P5, R105, c[0x0][0x170], 0x1 ;  /* 0x00005c0069b2ba11 */ /* 0x000fe400078a08ff */
[----:B------:R-:W-:Y:S01]  /*8300*/  IADD3.X R100, R161, R100, RZ, P0, !PT ;  /* 0x00000064a1647210 */ /* 0x000fe200007fe4ff */
[----:B------:R-:W-:Y:S01]  /*8310*/  @P3 STS.128 [R158+0x8000], RZ ;  /* 0x008000ff9e003388 */ /* 0x000fe20000000c00 */
[C---:B------:R-:W-:Y:S02]  /*8320*/  @!P2 LEA R104, P1, R105.reuse, c[0x0][0x170], 0x1 ;  /* 0x00005c006968aa11 */ /* 0x040fe400078208ff */
[C-C-:B------:R-:W-:Y:S02]  /*8330*/  @!P3 LEA.HI.X R179, R105.reuse, c[0x0][0x174], R100.reuse, 0x1, P5 ;  /* 0x00005d0069b3ba11 */ /* 0x140fe400028f0c64 */
[C---:B------:R-:W-:Y:S01]  /*8340*/  IADD3 R103, P4, R164.reuse, R105, RZ ;  /* 0x00000069a4677210 */ /* 0x040fe20007f9e0ff */
[----:B------:R-:W-:Y:S01]  /*8350*/  @!PT LDS RZ, [RZ] ;  /* 0x00000000fffff984 */ /* 0x000fe20000000800 */
[----:B------:R-:W-:Y:S01]  /*8360*/  @!PT LDS RZ, [RZ] ;  /* 0x00000000fffff984 */ /* 0x000fe20000000800 */
[----:B------:R-:W-:Y:S01]  /*8370*/  @!PT LDS RZ, [RZ] ;  /* 0x00000000fffff984 */ /* 0x000fe20000000800 */
[----:B------:R1:W-:Y:S01]  /*8380*/  @!P3 LDGSTS.E.BYPASS.LTC128B.128 [R158+0x8000], [R188.64] ;  /* 0x08000000bc9ebfae */ /* 0x0003e2000b901d46 */
        /* <DEDUP_REMOVED lines=10> */
[----:B------:R2:W-:Y:S01]  /*8430*/  @!P2 LDGSTS.E.BYPASS.LTC128B.128 [R158+0xa000], [R106.64+0x80] ;  /* 0x0a0000806a9eafae */ /* 0x0005e2000b901d46 */
[----:B------:R-:W-:Y:S04]  /*8440*/  IADD3 R3, P0, R164, R103, RZ ;  /* 0x00000067a4037210 */ /* 0x000fe80007f1e0ff */
        /* <DEDUP_REMOVED lines=8> */
[----:B------:R3:W-:Y:S01]  /*84d0*/  @!P3 LDGSTS.E.BYPASS.LTC128B.128 [R158+0x8800], [R178.64] ;  /* 0x08800000b29ebfae */ /* 0x0007e2000b901d46 */
[----:B------:R-:W-:Y:S02]  /*84e0*/  @!P2 LEA.HI.X R181, R3, c[0x0][0x174], R2, 0x1, P0 ;  /* 0x00005d0003b5aa11 */ /* 0x000fe400000f0c02 */
[----:B------:R-:W-:Y:S03]  /*84f0*/  ISETP.GT.AND P4, PT, R172, RZ, PT ;  /* 0x000000ffac00720c */ /* 0x000fe60003f84270 */
        /* <DEDUP_REMOVED lines=27> */
[----:B------:R-:W3:Y:S06]  /*86b0*/  LDSM.16.M88.4 R116, [R149+0x4800] ;  /* 0x004800009574783b */ /* 0x000eec0000000200 */
[----:B------:R-:W3:Y:S06]  /*86c0*/  LDSM.16.M88.4 R120, [R149+0x5000] ;  /* 0x005000009578783b */ /* 0x000eec0000000200 */
[----:B------:R-:W0:Y:S06]  /*86d0*/  LDGDEPBAR ;  /* 0x00000000000079af */ /* 0x000e2c0000000000 */
[----:B------:R-:W4:Y:S06]  /*86e0*/  LDSM.16.M88.4 R124, [R149+0x5800] ;  /* 0x00580000957c783b */ /* 0x000f2c0000000200 */
[----:B------:R-:W-:Y:S06]  /*86f0*/  LDSM.16.M88.4 R128, [R138] ;  /* 0x000000008a80783b */ /* 0x000fec0000000200 */
[----:B--2---:R-:W-:Y:S01]  /*8700*/  LDSM.16.M88.4 R104, [R136+0x1800] ;  /* 0x001800008868783b */ /* 0x004fe20000000200 */
[C---:B-1----:R-:W-:Y:S08]  /*8710*/  HMMA.16816.F32 R4, R108.reuse, R112, RZ ;  /* 0x000000706c04723c */ /* 0x042ff000000018ff */
[C---:B------:R-:W-:Y:S01]  /*8720*/  HMMA.16816.F32 R8, R108.reuse, R114, RZ ;  /* 0x000000726c08723c */ /* 0x040fe200000018ff */
[----:B------:R-:W-:Y:S07]  /*8730*/  LDSM.16.M88.4 R112, [R148] ;  /* 0x000000009470783b */ /* 0x000fee0000000200 */
[C---:B---3--:R-:W-:Y:S08]  /*8740*/  HMMA.16816.F32 R12, R108.reuse, R116, RZ ;  /* 0x000000746c0c723c */ /* 0x048ff000000018ff */
[C---:B------:R-:W-:Y:S01]  /*8750*/  HMMA.16816.F32 R16, R108.reuse, R118, RZ ;  /* 0x000000766c10723c */ /* 0x040fe200000018ff */
[----:B------:R-:W1:Y:S07]  /*8760*/  LDSM.16.M88.4 R116, [R147] ;  /* 0x000000009374783b */ /* 0x000e6e0000000200 */
[C---:B------:R-:W-:Y:S08]  /*8770*/  HMMA.16816.F32 R20, R108.reuse, R120, RZ ;  /* 0x000000786c14723c */ /* 0x040ff000000018ff */
[C---:B------:R-:W-:Y:S01]  /*8780*/  HMMA.16816.F32 R24, R108.reuse, R122, RZ ;  /* 0x0000007a6c18723c */ /* 0x040fe200000018ff */
[----:B------:R-:W2:Y:S07]  /*8790*/  LDSM.16.M88.4 R120, [R139] ;  /* 0x000000008b78783b */ /* 0x000eae0000000200 */
[C---:B----4-:R-:W-:Y:S08]  /*87a0*/  HMMA.16816.F32 R28, R108.reuse, R124, RZ ;  /* 0x0000007c6c1c723c */ /* 0x050ff000000018ff */
[----:B------:R-:W-:Y:S01]  /*87b0*/  HMMA.16816.F32 R32, R108, R126, RZ ;  /* 0x0000007e6c20723c */ /* 0x000fe200000018ff */
[----:B------:R-:W3:Y:S06]  /*87c0*/  LDSM.16.M88.4 R108, [R137] ;  /* 0x00000000896c783b */ /* 0x000eec0000000200 */
[----:B------:R-:W-:Y:S01]  /*87d0*/  LDSM.16.M88.4 R124, [R143+0x4800] ;  /* 0x004800008f7c783b */ /* 0x000fe20000000200 */
[C---:B-1----:R-:W-:Y:S08]  /*87e0*/  HMMA.16816.F32 R4, R112.reuse, R116, R4 ;  /* 0x000000747004723c */ /* 0x042ff00000001804 */
[C---:B------:R-:W-:Y:S01]  /*87f0*/  HMMA.16816.F32 R8, R112.reuse, R118, R8 ;  /* 0x000000767008723c */ /* 0x040fe20000001808 */
[----:B------:R-:W-:Y:S07]  /*8800*/  LDSM.16.M88.4 R116, [R146] ;  /* 0x000000009274783b */ /* 0x000fee0000000200 */
[C---:B--2---:R-:W-:Y:S08]  /*8810*/  HMMA.16816.F32 R12, R112.reuse, R120, R12 ;  /* 0x00000078700c723c */ /* 0x044ff0000000180c */
[C---:B------:R-:W-:Y:S01]  /*8820*/  HMMA.16816.F32 R16, R112.reuse, R122, R16 ;  /* 0x0000007a7010723c */ /* 0x040fe20000001810 */
[----:B------:R-:W1:Y:S07]  /*8830*/  LDSM.16.M88.4 R120, [R143+0x4000] ;  /* 0x004000008f78783b */ /* 0x000e6e0000000200 */
[C---:B------:R-:W-:Y:S08]  /*8840*/  HMMA.16816.F32 R20, R112.reuse, R128, R20 ;  /* 0x000000807014723c */ /* 0x040ff00000001814 */
[C---:B------:R-:W-:Y:S08]  /*8850*/  HMMA.16816.F32 R24, R112.reuse, R130, R24 ;  /* 0x000000827018723c */ /* 0x040ff00000001818 */
[C---:B---3--:R-:W-:Y:S08]  /*8860*/  HMMA.16816.F32 R28, R112.reuse, R108, R28 ;  /* 0x0000006c701c723c */ /* 0x048ff0000000181c */
[----:B------:R-:W-:Y:S01]  /*8870*/  HMMA.16816.F32 R32, R112, R110, R32 ;  /* 0x0000006e7020723c */ /* 0x000fe20000001820 */
[----:B------:R-:W2:Y:S06]  /*8880*/  LDSM.16.M88.4 R108, [R143+0x5000] ;  /* 0x005000008f6c783b */ /* 0x000eac0000000200 */
[----:B------:R-:W3:Y:S01]  /*8890*/  LDSM.16.M88.4 R112, [R143+0x5800] ;  /* 0x005800008f70783b */ /* 0x000ee20000000200 */
        /* <DEDUP_REMOVED lines=9> */
[C---:B---3--:R-:W-:Y:S08]  /*8930*/  HMMA.16816.F32 R28, R116.reuse, R112, R28 ;  /* 0x00000070741c723c */ /* 0x048ff0000000181c */
[----:B------:R-:W-:Y:S01]  /*8940*/  HMMA.16816.F32 R32, R116, R114, R32 ;  /* 0x000000727420723c */ /* 0x000fe20000001820 */
[----:B------:R-:W2:Y:S06]  /*8950*/  LDSM.16.M88.4 R112, [R136+0x1000] ;  /* 0x001000008870783b */ /* 0x000eac0000000200 */
[----:B------:R-:W-:Y:S01]  /*8960*/  LDSM.16.M88.4 R116, [R149+0x6000] ;  /* 0x006000009574783b */ /* 0x000fe20000000200 */
[C---:B-1----:R-:W-:Y:S08]  /*8970*/  HMMA.16816.F32 R4, R108.reuse, R120, R4 ;  /* 0x000000786c04723c */ /* 0x042ff00000001804 */
[C---:B------:R-:W-:Y:S01]  /*8980*/  HMMA.16816.F32 R8, R108.reuse, R122, R8 ;  /* 0x0000007a6c08723c */ /* 0x040fe20000001808 */
[----:B------:R-:W-:Y:S07]  /*8990*/  LDSM.16.M88.4 R120, [R149+0x6800] ;  /* 0x006800009578783b */ /* 0x000fee0000000200 */
[C---:B------:R-:W-:Y:S08]  /*89a0*/  HMMA.16816.F32 R12, R108.reuse, R124, R12 ;  /* 0x0000007c6c0c723c */ /* 0x040ff0000000180c */
[C---:B------:R-:W-:Y:S08]  /*89b0*/  HMMA.16816.F32 R16, R108.reuse, R126, R16 ;  /* 0x0000007e6c10723c */ /* 0x040ff00000001810 */
[C---:B--2---:R-:W-:Y:S08]  /*89c0*/  HMMA.16816.F32 R20, R108.reuse, R112, R20 ;  /* 0x000000706c14723c */ /* 0x044ff00000001814 */
[C---:B------:R-:W-:Y:S01]  /*89d0*/  HMMA.16816.F32 R24, R108.reuse, R114, R24 ;  /* 0x000000726c18723c */ /* 0x040fe20000001818 */
[----:B------:R-:W1:Y:S07]  /*89e0*/  LDSM.16.M88.4 R112, [R150+0x2000] ;  /* 0x002000009670783b */ /* 0x000e6e0000000200 */
[C---:B------:R-:W-:Y:S08]  /*89f0*/  HMMA.16816.F32 R28, R108.reuse, R104, R28 ;  /* 0x000000686c1c723c */ /* 0x040ff0000000181c */
        /* <DEDUP_REMOVED lines=12> */
[C---:B---3--:R-:W-:Y:S08]  /*8ac0*/  HMMA.16816.F32 R28, R112.reuse, R108, R28 ;  /* 0x0000006c701c723c */ /* 0x048ff0000000181c */
[----:B------:R-:W-:Y:S01]  /*8ad0*/  HMMA.16816.F32 R32, R112, R110, R32 ;  /* 0x0000006e7020723c */ /* 0x000fe20000001820 */
[----:B------:R-:W2:Y:S06]  /*8ae0*/  LDSM.16.M88.4 R108, [R133] ;  /* 0x00000000856c783b */ /* 0x000eac0000000200 */
[----:B------:R-:W3:Y:S01]  /*8af0*/  LDSM.16.M88.4 R112, [R132] ;  /* 0x000000008470783b */ /* 0x000ee20000000200 */
        /* <DEDUP_REMOVED lines=9> */
[C---:B---3--:R-:W-:Y:S08]  /*8b90*/  HMMA.16816.F32 R28, R104.reuse, R112, R28 ;  /* 0x00000070681c723c */ /* 0x048ff0000000181c */
[----:B------:R-:W-:Y:S01]  /*8ba0*/  HMMA.16816.F32 R32, R104, R114, R32 ;  /* 0x000000726820723c */ /* 0x000fe20000001820 */
[----:B------:R-:W2:Y:S06]  /*8bb0*/  LDSM.16.M88.4 R104, [R143+0x7000] ;  /* 0x007000008f68783b */ /* 0x000eac0000000200 */
[----:B------:R-:W3:Y:S01]  /*8bc0*/  LDSM.16.M88.4 R112, [R143+0x7800] ;  /* 0x007800008f70783b */ /* 0x000ee20000000200 */
        /* <DEDUP_REMOVED lines=9> */
[C---:B---3--:R-:W-:Y:S08]  /*8c60*/  HMMA.16816.F32 R28, R108.reuse, R112, R28 ;  /* 0x000000706c1c723c */ /* 0x048ff0000000181c */
[----:B------:R-:W-:Y:S01]  /*8c70*/  HMMA.16816.F32 R32, R108, R114, R32 ;  /* 0x000000726c20723c */ /* 0x000fe20000001820 */
[----:B------:R-:W3:Y:S07]  /*8c80*/  LDSM.16.M88.4 R108, [R136+0x3000] ;  /* 0x00300000886c783b */ /* 0x000eee0000000200 */
[C---:B-1----:R-:W-:Y:S08]  /*8c90*/  HMMA.16816.F32 R4, R116.reuse, R120, R4 ;  /* 0x000000787404723c */ /* 0x042ff00000001804 */
[C---:B------:R-:W-:Y:S08]  /*8ca0*/  HMMA.16816.F32 R8, R116.reuse, R122, R8 ;  /* 0x0000007a7408723c */ /* 0x040ff00000001808 */
[C---:B--2---:R-:W-:Y:S08]  /*8cb0*/  HMMA.16816.F32 R12, R116.reuse, R104, R12 ;  /* 0x00000068740c723c */ /* 0x044ff0000000180c */
[C---:B------:R-:W-:Y:S01]  /*8cc0*/  HMMA.16816.F32 R16, R116.reuse, R106, R16 ;  /* 0x0000006a7410723c */ /* 0x040fe20000001810 */
[----:B------:R-:W1:Y:S01]  /*8cd0*/  LDSM.16.M88.4 R104, [R136+0x3800] ;  /* 0x003800008868783b */ /* 0x000e620000000200 */
[----:B------:R-:W-:Y:S04]  /*8ce0*/  DEPBAR.LE SB0, 0x0 ;  /* 0x000080000000791a */ /* 0x000fe80000000000 */
[----:B------:R-:W-:Y:S02]  /*8cf0*/  FMUL.FTZ R3, R4, c[0x0][0x2ec] ;  /* 0x0000bb0004037a20 */ /* 0x000fe40000410000 */
[C---:B---3--:R-:W-:Y:S04]  /*8d00*/  HMMA.16816.F32 R20, R116.reuse, R108, R20 ;  /* 0x0000006c7414723c */ /* 0x048fe80000001814 */
[----:B------:R-:W2:Y:S01]  /*8d10*/  MUFU.TANH R3, R3 ;  /* 0x0000000300037308 */ /* 0x000ea20000002400 */
[----:B------:R-:W-:Y:S01]  /*8d20*/  BAR.SYNC.DEFER_BLOCKING 0x0 ;  /* 0x0000000000007b1d */ /* 0x000fe20000010000 */
[----:B------:R-:W-:Y:S02]  /*8d30*/  FMUL.FTZ R177, R5, c[0x0][0x2ec] ;  /* 0x0000bb0005b17a20 */ /* 0x000fe40000410000 */
[----:B------:R-:W-:Y:S01]  /*8d40*/  FMUL.FTZ R2, R14, c[0x0][0x2ec] ;  /* 0x0000bb000e027a20 */ /* 0x000fe20000410000 */
[C---:B------:R-:W-:Y:S03]  /*8d50*/  HMMA.16816.F32 R24, R116.reuse, R110, R24 ;  /* 0x0000006e7418723c */ /* 0x040fe60000001818 */
[----:B------:R-:W-:Y:S02]  /*8d60*/  FMUL.FTZ R103, R13, c[0x0][0x2ec] ;  /* 0x0000bb000d677a20 */ /* 0x000fe40000410000 */
[----:B------:R3:W4:Y:S01]  /*8d70*/  MUFU.TANH R125, R2 ;  /* 0x00000002007d7308 */ /* 0x0007220000002400 */
[----:B------:R-:W-:Y:S02]  /*8d80*/  FMUL.FTZ R100, R15, c[0x0][0x2ec] ;  /* 0x0000bb000f647a20 */ /* 0x000fe40000410000 */
[----:B------:R-:W-:Y:S04]  /*8d90*/  FMUL.FTZ R173, R17, c[0x0][0x2ec] ;  /* 0x0000bb0011ad7a20 */ /* 0x000fe80000410000 */
[----:B------:R-:W-:Y:S02]  /*8da0*/  FMUL.FTZ R179, R6, c[0x0][0x2ec] ;  /* 0x0000bb0006b37a20 */ /* 0x000fe40000410000 */
[----:B------:R-:W-:Y:S01]  /*8db0*/  FMUL.FTZ R181, R7, c[0x0][0x2ec] ;  /* 0x0000bb0007b57a20 */ /* 0x000fe20000410000 */
[----:B------:R2:W2:Y:S01]  /*8dc0*/  MUFU.TANH R126, R103 ;  /* 0x00000067007e7308 */ /* 0x0004a20000002400 */
[----:B-----5:R-:W-:Y:S02]  /*8dd0*/  FMUL.FTZ R183, R8, c[0x0][0x2ec] ;  /* 0x0000bb0008b77a20 */ /* 0x020fe40000410000 */
[----:B------:R-:W-:Y:S02]  /*8de0*/  FMUL.FTZ R185, R9, c[0x0][0x2ec] ;  /* 0x0000bb0009b97a20 */ /* 0x000fe40000410000 */
[----:B------:R-:W-:Y:S02]  /*8df0*/  FMUL.FTZ R187, R10, c[0x0][0x2ec] ;  /* 0x0000bb000abb7a20 */ /* 0x000fe40000410000 */
[----:B------:R-:W-:Y:S01]  /*8e00*/  FMUL.FTZ R189, R11, c[0x0][0x2ec] ;  /* 0x0000bb000bbd7a20 */ /* 0x000fe20000410000 */
[C---:B-1----:R-:W-:Y:S02]  /*8e10*/  HMMA.16816.F32 R28, R116.reuse, R104, R28 ;  /* 0x00000068741c723c */ /* 0x042fe4000000181c */
[----:B------:R1:W1:Y:S01]  /*8e20*/  MUFU.TANH R115, R100 ;  /* 0x0000006400737308 */ /* 0x0002620000002400 */
[----:B------:R-:W-:Y:S02]  /*8e30*/  FMUL.FTZ R186, R12, c[0x0][0x2ec] ;  /* 0x0000bb000cba7a20 */ /* 0x000fe40000410000 */
[----:B---3--:R-:W-:Y:S02]  /*8e40*/  FMUL.FTZ R2, R19, c[0x0][0x2ec] ;  /* 0x0000bb0013027a20 */ /* 0x008fe40000410000 */
[----:B------:R-:W-:Y:S01]  /*8e50*/  FMUL.FTZ R104, R25, c[0x0][0x2ec] ;  /* 0x0000bb0019687a20 */ /* 0x000fe20000410000 */
[----:B------:R-:W-:Y:S04]  /*8e60*/  HMMA.16816.F32 R32, R116, R106, R32 ;  /* 0x0000006a7420723c */ /* 0x000fe80000001820 */
[----:B------:R3:W3:Y:S01]  /*8e70*/  MUFU.TANH R123, R2 ;  /* 0x00000002007b7308 */ /* 0x0006e20000002400 */
[----:B------:R-:W-:Y:S02]  /*8e80*/  FMUL.FTZ R184, R16, c[0x0][0x2ec] ;  /* 0x0000bb0010b87a20 */ /* 0x000fe40000410000 */
[----:B------:R-:W-:Y:S02]  /*8e90*/  FMUL.FTZ R191, R18, c[0x0][0x2ec] ;  /* 0x0000bb0012bf7a20 */ /* 0x000fe40000410000 */
[----:B--2---:R-:W-:Y:S03]  /*8ea0*/  FMUL.FTZ R103, R26, c[0x0][0x2ec] ;  /* 0x0000bb001a677a20 */ /* 0x004fe60000410000 */
[----:B------:R-:W-:Y:S02]  /*8eb0*/  FMUL.FTZ R182, R20, c[0x0][0x2ec] ;  /* 0x0000bb0014b67a20 */ /* 0x000fe40000410000 */
[----:B------:R2:W2:Y:S01]  /*8ec0*/  MUFU.TANH R128, R173 ;  /* 0x000000ad00807308 */ /* 0x0004a20000002400 */
[----:B------:R-:W-:Y:S02]  /*8ed0*/  FMUL.FTZ R180, R21, c[0x0][0x2ec] ;  /* 0x0000bb0015b47a20 */ /* 0x000fe40000410000 */
[----:B------:R-:W-:Y:S02]  /*8ee0*/  FMUL.FTZ R178, R24, c[0x0][0x2ec] ;  /* 0x0000bb0018b27a20 */ /* 0x000fe40000410000 */
[----:B-1----:R-:W-:Y:S02]  /*8ef0*/  FMUL.FTZ R100, R23, c[0x0][0x2ec] ;  /* 0x0000bb0017647a20 */ /* 0x002fe40000410000 */
[----:B------:R-:W-:Y:S02]  /*8f00*/  FMUL.FTZ R105, R28, c[0x0][0x2ec] ;  /* 0x0000bb001c697a20 */ /* 0x000fe40000410000 */
[----:B------:R-:W-:Y:S01]  /*8f10*/  FMUL.FTZ R188, R29, c[0x0][0x2ec] ;  /* 0x0000bb001dbc7a20 */ /* 0x000fe20000410000 */
[----:B------:R1:W1:Y:S01]  /*8f20*/  MUFU.TANH R130, R104 ;  /* 0x0000006800827308 */ /* 0x0002620000002400 */
[----:B------:R-:W-:Y:S02]  /*8f30*/  FMUL.FTZ R107, R30, c[0x0][0x2ec] ;  /* 0x0000bb001e6b7a20 */ /* 0x000fe40000410000 */
[----:B------:R-:W-:Y:S02]  /*8f40*/  FMUL.FTZ R106, R31, c[0x0][0x2ec] ;  /* 0x0000bb001f6a7a20 */ /* 0x000fe40000410000 */
[----:B---3--:R-:W-:Y:S05]  /*8f50*/  FMUL.FTZ R2, R27, c[0x0][0x2ec] ;  /* 0x0000bb001b027a20 */ /* 0x008fea0000410000 */
[----:B------:R3:W3:Y:S01]  /*8f60*/  MUFU.TANH R129, R103 ;  /* 0x0000006700817308 */ /* 0x0006e20000002400 */
[----:B--2---:R-:W-:Y:S09]  /*8f70*/  FMUL.FTZ R173, R22, c[0x0][0x2ec] ;  /* 0x0000bb0016ad7a20 */ /* 0x004ff20000410000 */
[----:B------:R2:W2:Y:S01]  /*8f80*/  MUFU.TANH R131, R100 ;  /* 0x0000006400837308 */ /* 0x0004a20000002400 */
[----:B-1----:R-:W-:Y:S09]  /*8f90*/  FMUL.FTZ R104, R34, c[0x0][0x2ec] ;  /* 0x0000bb0022687a20 */ /* 0x002ff20000410000 */
[----:B------:R1:W1:Y:S01]  /*8fa0*/  MUFU.TANH R127, R2 ;  /* 0x00000002007f7308 */ /* 0x0002620000002400 */
[----:B---3--:R-:W-:Y:S09]  /*8fb0*/  FMUL.FTZ R103, R35, c[0x0][0x2ec] ;  /* 0x0000bb0023677a20 */ /* 0x008ff20000410000 */
[----:B------:R-:W3:Y:S01]  /*8fc0*/  MUFU.TANH R177, R177 ;  /* 0x000000b100b17308 */ /* 0x000ee20000002400 */
[----:B--2---:R-:W-:Y:S09]  /*8fd0*/  FMUL.FTZ R100, R32, c[0x0][0x2ec] ;  /* 0x0000bb0020647a20 */ /* 0x004ff20000410000 */
[----:B------:R-:W2:Y:S01]  /*8fe0*/  MUFU.TANH R179, R179 ;  /* 0x000000b300b37308 */ /* 0x000ea20000002400 */
[----:B-1----:R-:W-:Y:S09]  /*8ff0*/  FMUL.FTZ R2, R33, c[0x0][0x2ec] ;  /* 0x0000bb0021027a20 */ /* 0x002ff20000410000 */
        /* <DEDUP_REMOVED lines=18> */
[----:B------:R-:W1:Y:S10]  /*9120*/  MUFU.TANH R104, R104 ;  /* 0x0000006800687308 */ /* 0x000e740000002400 */
[----:B------:R-:W1:Y:S02]  /*9130*/  MUFU.TANH R103, R103 ;  /* 0x0000006700677308 */ /* 0x000e640000002400 */
[----:B-1234-:R-:W-:-:S05]  /*9140*/  @P4 BRA `(.L_x_750) ;  /* 0xffffec6000004947 */ /* 0x01efca000383ffff */
.L_x_749:
[C---:B------:R-:W-:Y:S01]  /*9150*/  LEA R2, R172.reuse, R157, 0x6 ;  /* 0x0000009dac027211 */ /* 0x040fe200078e30ff */
[----:B------:R-:W-:Y:S01]  /*9160*/  LDSM.16.MT88.4 R28, [R141+0x8000] ;  /* 0x008000008d1c783b */ /* 0x000fe20000004200 */
        /* <DEDUP_REMOVED lines=15> */
[----:B------:R-:W-:Y:S09]  /*9260*/  IADD3 R118, R2, 0x30, RZ ;  /* 0x0000003002767810 */ /* 0x000ff20007ffe0ff */
        /* <DEDUP_REMOVED lines=12> */
[-C--:B------:R-:W-:Y:S01]  /*9330*/  FFMA.FTZ R7, R7, R0.reuse, R3 ;  /* 0x0000000007077223 */ /* 0x080fe20000010003 */
[----:B------:R-:W-:Y:S01]  /*9340*/  IADD3 R3, R2, 0x31, RZ ;  /* 0x0000003102037810 */ /* 0x000fe20007ffe0ff */
[CC--:B------:R-:W-:Y:S02]  /*9350*/  FFMA.FTZ R125, R15.reuse, R0.reuse, R125 ;  /* 0x000000000f7d7223 */ /* 0x0c0fe4000001007d */
[-C--:B------:R-:W-:Y:S02]  /*9360*/  FFMA.FTZ R186, R15, R0.reuse, R186 ;  /* 0x000000000fba7223 */ /* 0x080fe400000100ba */
[----:B------:R1:W2:Y:S01]  /*9370*/  I2F R15, R3 ;  /* 0x00000003000f7306 */ /* 0x0002a20000201400 */
[-C--:B------:R-:W-:Y:S02]  /*9380*/  FFMA.FTZ R181, R8, R0.reuse, R181 ;  /* 0x0000000008b57223 */ /* 0x080fe400000100b5 */
[CC--:B------:R-:W-:Y:S02]  /*9390*/  FFMA.FTZ R183, R6.reuse, R0.reuse, R183 ;  /* 0x0000000006b77223 */ /* 0x0c0fe400000100b7 */
[-C--:B------:R-:W-:Y:S01]  /*93a0*/  FFMA.FTZ R187, R6, R0.reuse, R187 ;  /* 0x0000000006bb7223 */ /* 0x080fe200000100bb */
[----:B------:R-:W-:Y:S01]  /*93b0*/  FMNMX.FTZ R6, R179, R101, !PT ;  /* 0x00000065b3067209 */ /* 0x000fe20007810000 */
[-C--:B------:R-:W-:Y:S01]  /*93c0*/  FFMA.FTZ R177, R8, R0.reuse, R177 ;  /* 0x0000000008b17223 */ /* 0x080fe200000100b1 */
[----:B------:R-:W-:Y:S01]  /*93d0*/  IADD3 R8, R2, 0x38, RZ ;  /* 0x0000003802087810 */ /* 0x000fe20007ffe0ff */
[C---:B------:R-:W-:Y:S01]  /*93e0*/  FFMA.FTZ R189, R4.reuse, R0, R189 ;  /* 0x0000000004bd7223 */ /* 0x040fe200000100bd */
[----:B------:R-:W-:Y:S01]  /*93f0*/  FMNMX.FTZ R6, R181, R6, !PT ;  /* 0x00000006b5067209 */ /* 0x000fe20007810000 */
[----:B------:R-:W-:Y:S01]  /*9400*/  FFMA.FTZ R185, R4, R0, R185 ;  /* 0x0000000004b97223 */ /* 0x000fe200000100b9 */
        /* <DEDUP_REMOVED lines=12> */
[----:B-1----:R-:W-:Y:S01]  /*94d0*/  FMNMX.FTZ R3, R185, R6, !PT ;  /* 0x00000006b9037209 */ /* 0x002fe20007810000 */
[----:B------:R-:W1:Y:S01]  /*94e0*/  I2F R17, R8 ;  /* 0x0000000800117306 */ /* 0x000e620000201400 */
[----:B------:R-:W-:Y:S01]  /*94f0*/  FMNMX.FTZ R4, R115, R4, !PT ;  /* 0x0000000473047209 */ /* 0x000fe20007810000 */
[-C--:B------:R-:W-:Y:S01]  /*9500*/  FFMA.FTZ R173, R19, R0.reuse, R173 ;  /* 0x0000000013ad7223 */ /* 0x080fe200000100ad */
[----:B------:R-:W-:Y:S01]  /*9510*/  FMNMX.FTZ R3, R186, R3, !PT ;  /* 0x00000003ba037209 */ /* 0x000fe20007810000 */
[----:B------:R-:W-:Y:S01]  /*9520*/  FFMA.FTZ R131, R13, R0, R131 ;  /* 0x000000000d837223 */ /* 0x000fe20000010083 */
[----:B------:R-:W-:Y:S01]  /*9530*/  FMNMX.FTZ R4, R117, R4, !PT ;  /* 0x0000000475047209 */ /* 0x000fe20007810000 */
[-C--:B------:R-:W-:Y:S01]  /*9540*/  FFMA.FTZ R182, R19, R0.reuse, R182 ;  /* 0x0000000013b67223 */ /* 0x080fe200000100b6 */
[----:B------:R-:W-:Y:S01]  /*9550*/  FMNMX.FTZ R3, R126, R3, !PT ;  /* 0x000000037e037209 */ /* 0x000fe20007810000 */
[-C--:B------:R-:W-:Y:S01]  /*9560*/  FFMA.FTZ R180, R13, R0.reuse, R180 ;  /* 0x000000000db47223 */ /* 0x080fe200000100b4 */
[----:B------:R-:W-:Y:S01]  /*9570*/  IADD3 R5, R2, 0x39, RZ ;  /* 0x0000003902057810 */ /* 0x000fe20007ffe0ff */
[-C--:B------:R-:W-:Y:S01]  /*9580*/  FFMA.FTZ R129, R11, R0.reuse, R129 ;  /* 0x000000000b817223 */ /* 0x080fe20000010081 */
[----:B------:R-:W-:Y:S01]  /*9590*/  FMNMX.FTZ R3, R184, R3, !PT ;  /* 0x00000003b8037209 */ /* 0x000fe20007810000 */
[----:B------:R-:W-:Y:S01]  /*95a0*/  FFMA.FTZ R127, R9, R0, R127 ;  /* 0x00000000097f7223 */ /* 0x000fe2000001007f */
[----:B------:R-:W-:Y:S01]  /*95b0*/  FMNMX.FTZ R4, R123, R4, !PT ;  /* 0x000000047b047209 */ /* 0x000fe20007810000 */
[-C--:B------:R-:W-:Y:S01]  /*95c0*/  FFMA.FTZ R178, R11, R0.reuse, R178 ;  /* 0x000000000bb27223 */ /* 0x080fe200000100b2 */
[----:B------:R-:W3:Y:S01]  /*95d0*/  I2F R5, R5 ;  /* 0x0000000500057306 */ /* 0x000ee20000201400 */
[----:B------:R-:W-:Y:S01]  /*95e0*/  FMNMX.FTZ R3, R128, R3, !PT ;  /* 0x0000000380037209 */ /* 0x000fe20007810000 */
[----:B------:R-:W-:Y:S01]  /*95f0*/  FFMA.FTZ R130, R9, R0, R130 ;  /* 0x0000000009827223 */ /* 0x000fe20000010082 */
[----:B------:R-:W-:Y:S01]  /*9600*/  FMNMX.FTZ R4, R173, R4, !PT ;  /* 0x00000004ad047209 */ /* 0x000fe20007810000 */
[-C--:B--2---:R-:W-:Y:S01]  /*9610*/  FFMA.FTZ R119, R15, R0.reuse, R119 ;  /* 0x000000000f777223 */ /* 0x084fe20000010077 */
[----:B------:R-:W-:Y:S01]  /*9620*/  FMNMX.FTZ R3, R182, R3, !PT ;  /* 0x00000003b6037209 */ /* 0x000fe20007810000 */
[----:B------:R-:W-:Y:S01]  /*9630*/  FFMA.FTZ R118, R118, R0, R105 ;  /* 0x0000000076767223 */ /* 0x000fe20000010069 */
[----:B------:R-:W-:Y:S01]  /*9640*/  FMNMX.FTZ R4, R131, R4, !PT ;  /* 0x0000000483047209 */ /* 0x000fe20007810000 */
[-C--:B------:R-:W-:Y:S01]  /*9650*/  FFMA.FTZ R116, R15, R0.reuse, R116 ;  /* 0x000000000f747223 */ /* 0x080fe20000010074 */
[----:B------:R-:W-:Y:S01]  /*9660*/  FMNMX.FTZ R3, R180, R3, !PT ;  /* 0x00000003b4037209 */ /* 0x000fe20007810000 */
[----:B-1----:R-:W-:Y:S01]  /*9670*/  FFMA.FTZ R104, R17, R0, R104 ;  /* 0x0000000011687223 */ /* 0x002fe20000010068 */
[----:B------:R-:W-:Y:S01]  /*9680*/  FMNMX.FTZ R4, R129, R4, !PT ;  /* 0x0000000481047209 */ /* 0x000fe20007810000 */
[----:B------:R-:W-:Y:S01]  /*9690*/  FFMA.FTZ R114, R17, R0, R114 ;  /* 0x0000000011727223 */ /* 0x000fe20000010072 */
[----:B------:R-:W-:Y:S01]  /*96a0*/  FMNMX.FTZ R3, R178, R3, !PT ;  /* 0x00000003b2037209 */ /* 0x000fe20007810000 */
[----:B------:R-:W-:Y:S01]  /*96b0*/  LDSM.16.MT88.4 R12, [R144+0x8000] ;  /* 0x00800000900c783b */ /* 0x000fe20000004200 */
[----:B------:R-:W-:Y:S02]  /*96c0*/  FMNMX.FTZ R4, R127, R4, !PT ;  /* 0x000000047f047209 */ /* 0x000fe40007810000 */
[----:B------:R-:W-:Y:S02]  /*96d0*/  FMNMX.FTZ R9, R130, R3, !PT ;  /* 0x0000000382097209 */ /* 0x000fe40007810000 */
[----:B------:R-:W-:Y:S02]  /*96e0*/  FMNMX.FTZ R4, R121, R4, !PT ;  /* 0x0000000479047209 */ /* 0x000fe40007810000 */
[----:B------:R-:W-:Y:S01]  /*96f0*/  FMNMX.FTZ R11, R118, R9, !PT ;  /* 0x00000009760b7209 */ /* 0x000fe20007810000 */
[----:B------:R-:W-:Y:S01]  /*9700*/  LDSM.16.MT88.4 R20, [R142+0x8000] ;  /* 0x008000008e14783b */ /* 0x000fe20000004200 */
[----:B------:R-:W-:Y:S01]  /*9710*/  FMNMX.FTZ R3, R119, R4, !PT ;  /* 0x0000000477037209 */ /* 0x000fe20007810000 */
[CC--:B---3--:R-:W-:Y:S01]  /*9720*/  FFMA.FTZ R103, R5.reuse, R0.reuse, R103 ;  /* 0x0000000005677223 */ /* 0x0c8fe20000010067 */
[----:B------:R-:W-:Y:S01]  /*9730*/  FMNMX.FTZ R11, R116, R11, !PT ;  /* 0x0000000b740b7209 */ /* 0x000fe20007810000 */
[----:B------:R-:W-:Y:S01]  /*9740*/  FFMA.FTZ R112, R5, R0, R112 ;  /* 0x0000000005707223 */ /* 0x000fe20000010070 */
[----:B------:R-:W-:Y:S02]  /*9750*/  FMNMX.FTZ R2, R104, R3, !PT ;  /* 0x0000000368027209 */ /* 0x000fe40007810000 */
[----:B------:R-:W-:Y:S02]  /*9760*/  FMNMX.FTZ R11, R114, R11, !PT ;  /* 0x0000000b720b7209 */ /* 0x000fe40007810000 */
[----:B------:R-:W-:Y:S02]  /*9770*/  FMNMX.FTZ R6, R103, R2, !PT ;  /* 0x0000000267067209 */ /* 0x000fe40007810000 */
[----:B------:R-:W-:Y:S03]  /*9780*/  FMNMX.FTZ R9, R112, R11, !PT ;  /* 0x0000000b70097209 */ /* 0x000fe60007810000 */
[----:B------:R-:W1:Y:S08]  /*9790*/  SHFL.BFLY PT, R3, R6, 0x2, 0x1f ;  /* 0x0c401f0006037f89 */ /* 0x000e7000000e0000 */
        /* <DEDUP_REMOVED lines=13> */
[C---:B------:R-:W-:Y:S02]  /*9870*/  FMUL.FTZ R113, R3.reuse, c[0x0][0x23c] ;  /* 0x00008f0003717a20 */ /* 0x040fe40000410000 */
        /* <DEDUP_REMOVED lines=17> */
[----:B------:R-:W-:Y:S02]  /*9990*/  FFMA.FTZ R130, R130, c[0x0][0x23c], -R113 ;  /* 0x00008f0082827a23 */ /* 0x000fe40000010871 */
        /* <DEDUP_REMOVED lines=18> */
[C---:B------:R-:W-:Y:S02]  /*9ac0*/  FMUL.FTZ R27, R100.reuse, R79 ;  /* 0x0000004f641b7220 */ /* 0x040fe40000410000 */
[----:B------:R-:W-:Y:S01]  /*9ad0*/  FMUL.FTZ R24, R101, R76 ;  /* 0x0000004c65187220 */ /* 0x000fe20000410000 */
[----:B-1----:R-:W-:Y:S01]  /*9ae0*/  F2FP.PACK_AB R97, R107, R102 ;  /* 0x000000666b61723e */ /* 0x002fe200000000ff */
[C---:B------:R-:W-:Y:S02]  /*9af0*/  FMUL.FTZ R25, R101.reuse, R77 ;  /* 0x0000004d65197220 */ /* 0x040fe40000410000 */
[----:B------:R-:W-:Y:S01]  /*9b00*/  LDSM.16.MT88.4 R76, [R144+0xa000] ;  /* 0x00a00000904c783b */ /* 0x000fe20000004200 */
[C---:B------:R-:W-:Y:S02]  /*9b10*/  FMUL.FTZ R34, R100.reuse, R70 ;  /* 0x0000004664227220 */ /* 0x040fe40000410000 */
[----:B------:R-:W-:Y:S01]  /*9b20*/  MUFU.EX2 R111, R111 ;  /* 0x0000006f006f7308 */ /* 0x000fe20000000800 */
[C---:B------:R-:W-:Y:S02]  /*9b30*/  FMUL.FTZ R35, R100.reuse, R71 ;  /* 0x0000004764237220 */ /* 0x040fe40000410000 */
[C---:B------:R-:W-:Y:S02]  /*9b40*/  FMUL.FTZ R32, R101.reuse, R68 ;  /* 0x0000004465207220 */ /* 0x040fe40000410000 */
[----:B------:R-:W-:Y:S02]  /*9b50*/  FMUL.FTZ R33, R101, R69 ;  /* 0x0000004565217220 */ /* 0x000fe40000410000 */
[----:B------:R-:W-:Y:S01]  /*9b60*/  LDSM.16.MT88.4 R68, [R141+0xa000] ;  /* 0x00a000008d44783b */ /* 0x000fe20000004200 */
[--C-:B------:R-:W-:Y:S02]  /*9b70*/  FFMA.FTZ R84, R119, c[0x0][0x23c], -R124.reuse ;  /* 0x00008f0077547a23 */ /* 0x100fe4000001087c */
        /* <DEDUP_REMOVED lines=29> */
[----:B--2---:R-:W-:Y:S01]  /*9d50*/  F2FP.PACK_AB R98, R108, R109 ;  /* 0x0000006d6c62723e */ /* 0x004fe200000000ff */
[C---:B------:R-:W-:Y:S02]  /*9d60*/  FMUL.FTZ R64, R101.reuse, R64 ;  /* 0x0000004065407220 */ /* 0x040fe40000410000 */
[C---:B------:R-:W-:Y:S02]  /*9d70*/  FMUL.FTZ R65, R101.reuse, R65 ;  /* 0x0000004165417220 */ /* 0x040fe40000410000 */
[--C-:B------:R-:W-:Y:S01]  /*9d80*/  FFMA.FTZ R119, R104, c[0x0][0x23c], -R124.reuse ;  /* 0x00008f0068777a23 */ /* 0x100fe2000001087c */
[----:B------:R-:W-:Y:S01]  /*9d90*/  MUFU.EX2 R180, R180 ;  /* 0x000000b400b47308 */ /* 0x000fe20000000800 */
[C---:B------:R-:W-:Y:S05]  /*9da0*/  HMMA.16816.F32 R4, R96.reuse, R12, R4 ;  /* 0x0000000c6004723c */ /* 0x040fea0000001804 */
[C---:B------:R-:W-:Y:S02]  /*9db0*/  FMUL.FTZ R54, R100.reuse, R54 ;  /* 0x0000003664367220 */ /* 0x040fe40000410000 */
[C---:B------:R-:W-:Y:S01]  /*9dc0*/  FMUL.FTZ R12, R101.reuse, R88 ;  /* 0x00000058650c7220 */ /* 0x040fe20000410000 */
[C---:B------:R-:W-:Y:S01]  /*9dd0*/  HMMA.16816.F32 R8, R96.reuse, R14, R8 ;  /* 0x0000000e6008723c */ /* 0x040fe20000001808 */
[----:B------:R1:W-:Y:S03]  /*9de0*/  MUFU.EX2 R104, R84 ;  /* 0x0000005400687308 */ /* 0x0003e60000000800 */
[C---:B------:R-:W-:Y:S02]  /*9df0*/  FMUL.FTZ R13, R101.reuse, R89 ;  /* 0x00000059650d7220 */ /* 0x040fe40000410000 */
[C---:B------:R-:W-:Y:S02]  /*9e00*/  FMUL.FTZ R55, R100.reuse, R55 ;  /* 0x0000003764377220 */ /* 0x040fe40000410000 */
[C---:B------:R-:W-:Y:S03]  /*9e10*/  FMUL.FTZ R14, R100.reuse, R90 ;  /* 0x0000005a640e7220 */ /* 0x040fe60000410000 */
[----:B------:R-:W-:Y:S01]  /*9e20*/  MUFU.EX2 R130, R130 ;  /* 0x0000008200827308 */ /* 0x000fe20000000800 */
[C---:B------:R-:W-:Y:S02]  /*9e30*/  FMUL.FTZ R15, R100.reuse, R91 ;  /* 0x0000005b640f7220 */ /* 0x040fe40000410000 */
[----:B------:R-:W2:Y:S01]  /*9e40*/  LDSM.16.MT88.4 R88, [R140+0x8000] ;  /* 0x008000008c58783b */ /* 0x000ea20000004200 */
[C---:B------:R-:W-:Y:S02]  /*9e50*/  FMUL.FTZ R52, R101.reuse, R52 ;  /* 0x0000003465347220 */ /* 0x040fe40000410000 */
[C---:B------:R-:W-:Y:S02]  /*9e60*/  FMUL.FTZ R53, R101.reuse, R53 ;  /* 0x0000003565357220 */ /* 0x040fe40000410000 */
[C---:B------:R-:W-:Y:S02]  /*9e70*/  HMMA.16816.F32 R12, R96.reuse, R20, R12 ;  /* 0x00000014600c723c */ /* 0x040fe4000000180c */
[----:B------:R-:W-:Y:S01]  /*9e80*/  MUFU.EX2 R120, R120 ;  /* 0x0000007800787308 */ /* 0x000fe20000000800 */
[C---:B------:R-:W-:Y:S02]  /*9e90*/  FMUL.FTZ R58, R100.reuse, R58 ;  /* 0x0000003a643a7220 */ /* 0x040fe40000410000 */
[C---:B------:R-:W-:Y:S01]  /*9ea0*/  FMUL.FTZ R59, R100.reuse, R59 ;  /* 0x0000003b643b7220 */ /* 0x040fe20000410000 */
[----:B-1----:R-:W-:Y:S01]  /*9eb0*/  LDSM.16.MT88.4 R84, [R142+0x9800] ;  /* 0x009800008e54783b */ /* 0x002fe20000004200 */
[C---:B------:R-:W-:Y:S01]  /*9ec0*/  FMUL.FTZ R20, R101.reuse, R80 ;  /* 0x0000005065147220 */ /* 0x040fe20000410000 */
[C---:B------:R-:W-:Y:S04]  /*9ed0*/  HMMA.16816.F32 R16, R96.reuse, R22, R16 ;  /* 0x000000166010723c */ /* 0x040fe80000001810 */
[C---:B------:R-:W-:Y:S01]  /*9ee0*/  FMUL.FTZ R21, R101.reuse, R81 ;  /* 0x0000005165157220 */ /* 0x040fe20000410000 */
[----:B------:R-:W-:Y:S01]  /*9ef0*/  MUFU.EX2 R119, R119 ;  /* 0x0000007700777308 */ /* 0x000fe20000000800 */
[C---:B------:R-:W-:Y:S02]  /*9f00*/  FMUL.FTZ R56, R101.reuse, R56 ;  /* 0x0000003865387220 */ /* 0x040fe40000410000 */
[C---:B------:R-:W-:Y:S04]  /*9f10*/  FMUL.FTZ R22, R100.reuse, R82 ;  /* 0x0000005264167220 */ /* 0x040fe80000410000 */
[C---:B------:R-:W-:Y:S02]  /*9f20*/  FMUL.FTZ R23, R100.reuse, R83 ;  /* 0x0000005364177220 */ /* 0x040fe40000410000 */
[----:B------:R-:W-:Y:S01]  /*9f30*/  LDSM.16.MT88.4 R80, [R142+0x8800] ;  /* 0x008800008e50783b */ /* 0x000fe20000004200 */
[C---:B------:R-:W-:Y:S02]  /*9f40*/  FMUL.FTZ R57, R101.reuse, R57 ;  /* 0x0000003965397220 */ /* 0x040fe40000410000 */
[----:B------:R-:W-:Y:S02]  /*9f50*/  FFMA.FTZ R111, R101, R176, R111 ;  /* 0x000000b0656f7223 */ /* 0x000fe4000001006f */
[C---:B------:R-:W-:Y:S03]  /*9f60*/  HMMA.16816.F32 R20, R96.reuse, R28, R20 ;  /* 0x0000001c6014723c */ /* 0x040fe60000001814 */
[--C-:B------:R-:W-:Y:S02]  /*9f70*/  FFMA.FTZ R115, R115, c[0x0][0x23c], -R124.reuse ;  /* 0x00008f0073737a23 */ /* 0x100fe4000001087c */
[--C-:B------:R-:W-:Y:S02]  /*9f80*/  FFMA.FTZ R117, R117, c[0x0][0x23c], -R124.reuse ;  /* 0x00008f0075757a23 */ /* 0x100fe4000001087c */
[C---:B------:R-:W-:Y:S01]  /*9f90*/  FMUL.FTZ R28, R101.reuse, R72 ;  /* 0x00000048651c7220 */ /* 0x040fe20000410000 */
[C---:B------:R-:W-:Y:S01]  /*9fa0*/  HMMA.16816.F32 R24, R96.reuse, R30, R24 ;  /* 0x0000001e6018723c */ /* 0x040fe20000001818 */
[----:B------:R-:W1:Y:S03]  /*9fb0*/  MUFU.EX2 R115, R115 ;  /* 0x0000007300737308 */ /* 0x000e660000000800 */
[----:B------:R-:W-:Y:S02]  /*9fc0*/  FMUL.FTZ R29, R101, R73 ;  /* 0x00000049651d7220 */ /* 0x000fe40000410000 */
[--C-:B------:R-:W-:Y:S02]  /*9fd0*/  FFMA.FTZ R122, R123, c[0x0][0x23c], -R124.reuse ;  /* 0x00008f007b7a7a23 */ /* 0x100fe4000001087c */
[C---:B------:R-:W-:Y:S03]  /*9fe0*/  FMUL.FTZ R30, R100.reuse, R74 ;  /* 0x0000004a641e7220 */ /* 0x040fe60000410000 */
[----:B------:R-:W-:Y:S01]  /*9ff0*/  MUFU.EX2 R117, R117 ;  /* 0x0000007500757308 */ /* 0x000fe20000000800 */
[----:B------:R-:W-:Y:S02]  /*a000*/  FMUL.FTZ R31, R100, R75 ;  /* 0x0000004b641f7220 */ /* 0x000fe40000410000 */
[----:B------:R-:W3:Y:S01]  /*a010*/  LDSM.16.MT88.4 R72, [R142+0xa000] ;  /* 0x00a000008e48783b */ /* 0x000ee20000004200 */
[--C-:B------:R-:W-:Y:S02]  /*a020*/  FFMA.FTZ R123, R186, c[0x0][0x23c], -R113.reuse ;  /* 0x00008f00ba7b7a23 */ /* 0x100fe40000010871 */
[--C-:B------:R-:W-:Y:S02]  /*a030*/  FFMA.FTZ R186, R173, c[0x0][0x23c], -R124.reuse ;  /* 0x00008f00adba7a23 */ /* 0x100fe4000001087c */
[C---:B--2---:R-:W-:Y:S02]  /*a040*/  HMMA.16816.F32 R28, R96.reuse, R88, R28 ;  /* 0x00000058601c723c */ /* 0x044fe4000000181c */
[----:B------:R-:W2:Y:S01]  /*a050*/  MUFU.EX2 R122, R122 ;  /* 0x0000007a007a7308 */ /* 0x000ea20000000800 */
[--C-:B------:R-:W-:Y:S02]  /*a060*/  FFMA.FTZ R173, R178, c[0x0][0x23c], -R113.reuse ;  /* 0x00008f00b2ad7a23 */ /* 0x100fe40000010871 */
[--C-:B------:R-:W-:Y:S02]  /*a070*/  FFMA.FTZ R126, R126, c[0x0][0x23c], -R113.reuse ;  /* 0x00008f007e7e7a23 */ /* 0x100fe40000010871 */
[--C-:B------:R-:W-:Y:S01]  /*a080*/  FFMA.FTZ R125, R184, c[0x0][0x23c], -R113.reuse ;  /* 0x00008f00b87d7a23 */ /* 0x100fe20000010871 */
[C---:B------:R-:W-:Y:S04]  /*a090*/  HMMA.16816.F32 R32, R96.reuse, R90, R32 ;  /* 0x0000005a6020723c */ /* 0x040fe80000001820 */
[----:B------:R-:W-:Y:S01]  /*a0a0*/  MUFU.EX2 R186, R186 ;  /* 0x000000ba00ba7308 */ /* 0x000fe20000000800 */
[--C-:B------:R-:W-:Y:S02]  /*a0b0*/  FFMA.FTZ R184, R129, c[0x0][0x23c], -R124.reuse ;  /* 0x00008f0081b87a23 */ /* 0x100fe4000001087c */
[--C-:B------:R-:W-:Y:S01]  /*a0c0*/  FFMA.FTZ R129, R182, c[0x0][0x23c], -R113.reuse ;  /* 0x00008f00b6817a23 */ /* 0x100fe20000010871 */
[C---:B------:R-:W-:Y:S04]  /*a0d0*/  HMMA.16816.F32 R36, R96.reuse, R76, R36 ;  /* 0x0000004c6024723c */ /* 0x040fe80000001824 */
[--C-:B------:R-:W-:Y:S02]  /*a0e0*/  FFMA.FTZ R128, R128, c[0x0][0x23c], -R113.reuse ;  /* 0x00008f0080807a23 */ /* 0x100fe40000010871 */
[----:B------:R-:W-:Y:S01]  /*a0f0*/  MUFU.EX2 R184, R184 ;  /* 0x000000b800b87308 */ /* 0x000fe20000000800 */
[--C-:B------:R-:W-:Y:S01]  /*a100*/  FFMA.FTZ R121, R121, c[0x0][0x23c], -R124.reuse ;  /* 0x00008f0079797a23 */ /* 0x100fe2000001087c */
[C---:B------:R-:W-:Y:S01]  /*a110*/  HMMA.16816.F32 R40, R96.reuse, R78, R40 ;  /* 0x0000004e6028723c */ /* 0x040fe20000001828 */
[----:B------:R-:W4:Y:S03]  /*a120*/  LDSM.16.MT88.4 R76, [R140+0xa000] ;  /* 0x00a000008c4c783b */ /* 0x000f260000004200 */
[----:B------:R-:W-:Y:S02]  /*a130*/  FFMA.FTZ R124, R103, c[0x0][0x23c], -R124 ;  /* 0x00008f00677c7a23 */ /* 0x000fe4000001087c */
[--C-:B------:R-:W-:Y:S02]  /*a140*/  FFMA.FTZ R118, R118, c[0x0][0x23c], -R113.reuse ;  /* 0x00008f0076767a23 */ /* 0x100fe40000010871 */
[----:B------:R-:W-:Y:S01]  /*a150*/  MUFU.EX2 R129, R129 ;  /* 0x0000008100817308 */ /* 0x000fe20000000800 */
[--C-:B------:R-:W-:Y:S01]  /*a160*/  FFMA.FTZ R177, R116, c[0x0][0x23c], -R113.reuse ;  /* 0x00008f0074b17a23 */ /* 0x100fe20000010871 */
[C---:B---3--:R-:W-:Y:S03]  /*a170*/  HMMA.16816.F32 R44, R96.reuse, R72, R44 ;  /* 0x00000048602c723c */ /* 0x048fe6000000182c */
[--C-:B------:R-:W-:Y:S02]  /*a180*/  FFMA.FTZ R114, R114, c[0x0][0x23c], -R113.reuse ;  /* 0x00008f0072727a23 */ /* 0x100fe40000010871 */
[----:B------:R-:W-:Y:S03]  /*a190*/  FFMA.FTZ R113, R112, c[0x0][0x23c], -R113 ;  /* 0x00008f0070717a23 */ /* 0x000fe60000010871 */
[----:B------:R-:W-:Y:S01]  /*a1a0*/  MUFU.EX2 R173, R173 ;  /* 0x000000ad00ad7308 */ /* 0x000fe20000000800 */
[C---:B------:R-:W-:Y:S01]  /*a1b0*/  HMMA.16816.F32 R48, R96.reuse, R74, R48 ;  /* 0x0000004a6030723c */ /* 0x040fe20000001830 */
[----:B------:R-:W3:Y:S02]  /*a1c0*/  LDSM.16.MT88.4 R72, [R144+0x8800] ;  /* 0x008800009048783b */ /* 0x000ee40000004200 */
[----:B------:R-:W-:Y:S02]  /*a1d0*/  FFMA.FTZ R112, R100, R165, R102 ;  /* 0x000000a564707223 */ /* 0x000fe40000010066 */
[----:B------:R-:W-:Y:S03]  /*a1e0*/  FADD.FTZ R110, R110, R111 ;  /* 0x0000006f6e6e7221 */ /* 0x000fe60000010000 */
[C---:B------:R-:W-:Y:S01]  /*a1f0*/  HMMA.16816.F32 R52, R96.reuse, R68, R52 ;  /* 0x000000446034723c */ /* 0x040fe20000001834 */
[----:B------:R-:W-:Y:S03]  /*a200*/  MUFU.EX2 R123, R123 ;  /* 0x0000007b007b7308 */ /* 0x000fe60000000800 */
[----:B------:R-:W-:Y:S02]  /*a210*/  FADD.FTZ R107, R107, R112 ;  /* 0x000000706b6b7221 */ /* 0x000fe40000010000 */
[----:B------:R-:W-:Y:S01]  /*a220*/  FADD.FTZ R109, R109, R110 ;  /* 0x0000006e6d6d7221 */ /* 0x000fe20000010000 */
[----:B-1----:R-:W-:Y:S01]  /*a230*/  F2FP.PACK_AB R69, R115, R120 ;  /* 0x000000787345723e */ /* 0x002fe200000000ff */
[C---:B------:R-:W-:Y:S03]  /*a240*/  HMMA.16816.F32 R56, R96.reuse, R70, R56 ;  /* 0x000000466038723c */ /* 0x040fe60000001838 */
[----:B------:R-:W1:Y:S01]  /*a250*/  MUFU.EX2 R126, R126 ;  /* 0x0000007e007e7308 */ /* 0x000e620000000800 */
[----:B------:R-:W-:Y:S02]  /*a260*/  FADD.FTZ R106, R106, R107 ;  /* 0x0000006b6a6a7221 */ /* 0x000fe40000010000 */
[----:B------:R-:W-:Y:S01]  /*a270*/  FADD.FTZ R108, R108, R109 ;  /* 0x0000006d6c6c7221 */ /* 0x000fe20000010000 */
[----:B--2---:R-:W-:Y:S01]  /*a280*/  F2FP.PACK_AB R71, R122, R117 ;  /* 0x000000757a47723e */ /* 0x004fe200000000ff */
[C---:B----4-:R-:W-:Y:S04]  /*a290*/  HMMA.16816.F32 R60, R96.reuse, R76, R60 ;  /* 0x0000004c603c723c */ /* 0x050fe8000000183c */
[----:B------:R-:W-:Y:S01]  /*a2a0*/  FADD.FTZ R105, R105, R106 ;  /* 0x0000006a69697221 */ /* 0x000fe20000010000 */
[----:B------:R-:W-:Y:S03]  /*a2b0*/  MUFU.EX2 R125, R125 ;  /* 0x0000007d007d7308 */ /* 0x000fe60000000800 */
[----:B------:R-:W-:Y:S01]  /*a2c0*/  HMMA.16816.F32 R64, R96, R78, R64 ;  /* 0x0000004e6040723c */ /* 0x000fe20000001840 */
[----:B------:R-:W2:Y:S03]  /*a2d0*/  LDSM.16.MT88.4 R76, [R141+0x8800] ;  /* 0x008800008d4c783b */ /* 0x000ea60000004200 */
[----:B------:R-:W-:Y:S03]  /*a2e0*/  FADD.FTZ R120, R120, R105 ;  /* 0x0000006978787221 */ /* 0x000fe60000010000 */
[----:B------:R-:W4:Y:S01]  /*a2f0*/  MUFU.EX2 R128, R128 ;  /* 0x0000008000807308 */ /* 0x000f220000000800 */
[----:B------:R-:W-:Y:S01]  /*a300*/  FADD.FTZ R120, R115, R120 ;  /* 0x0000007873787221 */ /* 0x000fe20000010000 */
[C---:B-1----:R-:W-:Y:S03]  /*a310*/  F2FP.PACK_AB R68, R126.reuse, R123 ;  /* 0x0000007b7e44723e */ /* 0x042fe600000000ff */
[----:B------:R-:W-:Y:S02]  /*a320*/  FADD.FTZ R123, R123, R108 ;  /* 0x0000006c7b7b7221 */ /* 0x000fe40000010000 */
[----:B------:R-:W-:Y:S03]  /*a330*/  FADD.FTZ R117, R117, R120 ;  /* 0x0000007875757221 */ /* 0x000fe60000010000 */
[----:B------:R-:W1:Y:S01]  /*a340*/  MUFU.EX2 R121, R121 ;  /* 0x0000007900797308 */ /* 0x000e620000000800 */
[----:B------:R-:W-:Y:S02]  /*a350*/  FADD.FTZ R126, R126, R123 ;  /* 0x0000007b7e7e7221 */ /* 0x000fe40000010000 */
[----:B------:R-:W-:Y:S07]  /*a360*/  FADD.FTZ R117, R122, R117 ;  /* 0x000000757a757221 */ /* 0x000fee0000010000 */
[----:B------:R-:W5:Y:S01]  /*a370*/  MUFU.EX2 R124, R124 ;  /* 0x0000007c007c7308 */ /* 0x000f620000000800 */
[C---:B----4-:R-:W-:Y:S01]  /*a380*/  F2FP.PACK_AB R70, R128.reuse, R125 ;  /* 0x0000007d8046723e */ /* 0x050fe200000000ff */
[----:B------:R-:W-:Y:S04]  /*a390*/  FADD.FTZ R125, R125, R126 ;  /* 0x0000007e7d7d7221 */ /* 0x000fe80000010000 */
[----:B------:R-:W-:Y:S04]  /*a3a0*/  FADD.FTZ R128, R128, R125 ;  /* 0x0000007d80807221 */ /* 0x000fe80000010000 */
[----:B------:R-:W-:Y:S01]  /*a3b0*/  MUFU.EX2 R118, R118 ;  /* 0x0000007600767308 */ /* 0x000fe20000000800 */
[C---:B---3--:R-:W-:Y:S05]  /*a3c0*/  HMMA.16816.F32 R4, R68.reuse, R72, R4 ;  /* 0x000000484404723c */ /* 0x048fea0000001804 */
[----:B-1----:R-:W-:Y:S03]  /*a3d0*/  F2FP.PACK_AB R101, R104, R121 ;  /* 0x000000796865723e */ /* 0x002fe600000000ff */
[C---:B------:R-:W-:Y:S01]  /*a3e0*/  HMMA.16816.F32 R8, R68.reuse, R74, R8 ;  /* 0x0000004a4408723c */ /* 0x040fe20000001808 */
[----:B------:R-:W1:Y:S01]  /*a3f0*/  LDSM.16.MT88.4 R72, [R140+0x8800] ;  /* 0x008800008c48783b */ /* 0x000e620000004200 */
[----:B------:R-:W3:Y:S02]  /*a400*/  MUFU.EX2 R177, R177 ;  /* 0x000000b100b17308 */ /* 0x000ee40000000800 */
[----:B-----5:R-:W-:Y:S04]  /*a410*/  F2FP.PACK_AB R103, R124, R119 ;  /* 0x000000777c67723e */ /* 0x020fe800000000ff */
[C---:B------:R-:W-:Y:S04]  /*a420*/  HMMA.16816.F32 R12, R68.reuse, R80, R12 ;  /* 0x00000050440c723c */ /* 0x040fe8000000180c */
[----:B------:R-:W-:Y:S04]  /*a430*/  MUFU.EX2 R114, R114 ;  /* 0x0000007200727308 */ /* 0x000fe80000000800 */
[C---:B------:R-:W-:Y:S01]  /*a440*/  HMMA.16816.F32 R16, R68.reuse, R82, R16 ;  /* 0x000000524410723c */ /* 0x040fe20000001810 */
[----:B------:R-:W4:Y:S05]  /*a450*/  LDSM.16.MT88.4 R80, [R144+0xa800] ;  /* 0x00a800009050783b */ /* 0x000f2a0000004200 */
[----:B------:R-:W5:Y:S02]  /*a460*/  MUFU.EX2 R113, R113 ;  /* 0x0000007100717308 */ /* 0x000f640000000800 */
[C---:B--2---:R-:W-:Y:S04]  /*a470*/  HMMA.16816.F32 R20, R68.reuse, R76, R20 ;  /* 0x0000004c4414723c */ /* 0x044fe80000001814 */
[----:B---3--:R-:W-:Y:S04]  /*a480*/  F2FP.PACK_AB R100, R177, R118 ;  /* 0x00000076b164723e */ /* 0x008fe800000000ff */
[C---:B------:R-:W-:Y:S01]  /*a490*/  HMMA.16816.F32 R24, R68.reuse, R78, R24 ;  /* 0x0000004e4418723c */ /* 0x040fe20000001818 */
[----:B------:R-:W2:Y:S07]  /*a4a0*/  LDSM.16.MT88.4 R76, [R142+0xa800] ;  /* 0x00a800008e4c783b */ /* 0x000eae0000004200 */
[C---:B-1----:R-:W-:Y:S04]  /*a4b0*/  HMMA.16816.F32 R28, R68.reuse, R72, R28 ;  /* 0x00000048441c723c */ /* 0x042fe8000000181c */
[----:B-----5:R-:W-:Y:S04]  /*a4c0*/  F2FP.PACK_AB R102, R113, R114 ;  /* 0x000000727166723e */ /* 0x020fe800000000ff */
[C---:B------:R-:W-:Y:S01]  /*a4d0*/  HMMA.16816.F32 R32, R68.reuse, R74, R32 ;  /* 0x0000004a4420723c */ /* 0x040fe20000001820 */
[----:B------:R-:W1:Y:S07]  /*a4e0*/  LDSM.16.MT88.4 R72, [R141+0xa800] ;  /* 0x00a800008d48783b */ /* 0x000e6e0000004200 */
[C---:B----4-:R-:W-:Y:S08]  /*a4f0*/  HMMA.16816.F32 R36, R68.reuse, R80, R36 ;  /* 0x000000504424723c */ /* 0x050ff00000001824 */
        /* <DEDUP_REMOVED lines=9> */
[----:B------:R-:W-:Y:S01]  /*a590*/  HMMA.16816.F32 R64, R68, R82, R64 ;  /* 0x000000524440723c */ /* 0x000fe20000001840 */
[----:B------:R-:W2:Y:S06]  /*a5a0*/  LDSM.16.MT88.4 R80, [R141+0x9000] ;  /* 0x009000008d50783b */ /* 0x000eac0000004200 */
[----:B------:R-:W-:Y:S01]  /*a5b0*/  F2FP.PACK_AB R69, R131, R186 ;  /* 0x000000ba8345723e */ /* 0x000fe200000000ff */
[----:B------:R-:W-:Y:S01]  /*a5c0*/  FADD.FTZ R186, R186, R117 ;  /* 0x00000075baba7221 */ /* 0x000fe20000010000 */
[----:B------:R-:W-:Y:S03]  /*a5d0*/  F2FP.PACK_AB R71, R127, R184 ;  /* 0x000000b87f47723e */ /* 0x000fe600000000ff */
[----:B------:R-:W-:Y:S01]  /*a5e0*/  F2FP.PACK_AB R68, R180, R129 ;  /* 0x00000081b444723e */ /* 0x000fe200000000ff */
[----:B------:R-:W-:Y:S01]  /*a5f0*/  FADD.FTZ R129, R129, R128 ;  /* 0x0000008081817221 */ /* 0x000fe20000010000 */
[----:B------:R-:W-:Y:S01]  /*a600*/  F2FP.PACK_AB R70, R130, R173 ;  /* 0x000000ad8246723e */ /* 0x000fe200000000ff */
[----:B------:R-:W-:Y:S02]  /*a610*/  FADD.FTZ R131, R131, R186 ;  /* 0x000000ba83837221 */ /* 0x000fe40000010000 */
[----:B------:R-:W-:Y:S02]  /*a620*/  FADD.FTZ R180, R180, R129 ;  /* 0x00000081b4b47221 */ /* 0x000fe40000010000 */
        /* <DEDUP_REMOVED lines=19> */
[C---:B------:R-:W-:Y:S01]  /*a760*/  HMMA.16816.F32 R40, R68.reuse, R78, R40 ;  /* 0x0000004e4428723c */ /* 0x040fe20000001828 */
[----:B------:R-:W3:Y:S07]  /*a770*/  LDSM.16.MT88.4 R76, [R140+0xb000] ;  /* 0x00b000008c4c783b */ /* 0x000eee0000004200 */
[C---:B--2---:R-:W-:Y:S08]  /*a780*/  HMMA.16816.F32 R44, R68.reuse, R80, R44 ;  /* 0x00000050442c723c */ /* 0x044ff0000000182c */
[C---:B------:R-:W-:Y:S08]  /*a790*/  HMMA.16816.F32 R48, R68.reuse, R82, R48 ;  /* 0x000000524430723c */ /* 0x040ff00000001830 */
[C---:B-1----:R-:W-:Y:S08]  /*a7a0*/  HMMA.16816.F32 R52, R68.reuse, R72, R52 ;  /* 0x000000484434723c */ /* 0x042ff00000001834 */
[C---:B------:R-:W-:Y:S01]  /*a7b0*/  HMMA.16816.F32 R56, R68.reuse, R74, R56 ;  /* 0x0000004a4438723c */ /* 0x040fe20000001838 */
[----:B------:R-:W1:Y:S07]  /*a7c0*/  LDSM.16.MT88.4 R72, [R141+0x9800] ;  /* 0x009800008d48783b */ /* 0x000e6e0000004200 */
[C---:B---3--:R-:W-:Y:S08]  /*a7d0*/  HMMA.16816.F32 R60, R68.reuse, R76, R60 ;  /* 0x0000004c443c723c */ /* 0x048ff0000000183c */
        /* <DEDUP_REMOVED lines=16> */
[C---:B----4-:R-:W-:Y:S08]  /*a8e0*/  HMMA.16816.F32 R44, R100.reuse, R8, R44 ;  /* 0x00000008642c723c */ /* 0x050ff0000000182c */
[C---:B------:R-:W-:Y:S08]  /*a8f0*/  HMMA.16816.F32 R48, R100.reuse, R10, R48 ;  /* 0x0000000a6430723c */ /* 0x040ff00000001830 */
[C---:B-----5:R-:W-:Y:S08]  /*a900*/  HMMA.16816.F32 R52, R100.reuse, R12, R52 ;  /* 0x0000000c6434723c */ /* 0x060ff00000001834 */
[C---:B------:R-:W-:Y:S08]  /*a910*/  HMMA.16816.F32 R56, R100.reuse, R14, R56 ;  /* 0x0000000e6438723c */ /* 0x040ff00000001838 */
[C---:B-1----:R-:W-:Y:S07]  /*a920*/  HMMA.16816.F32 R60, R100.reuse, R4, R60 ;  /* 0x00000004643c723c */ /* 0x042fee000000183c */
[----:B------:R-:W-:Y:S01]  /*a930*/  FADD.FTZ R5, R173, R180 ;  /* 0x000000b4ad057221 */ /* 0x000fe20000010000 */
[----:B------:R-:W-:Y:S04]  /*a940*/  HMMA.16816.F32 R64, R100, R6, R64 ;  /* 0x000000066440723c */ /* 0x000fe80000001840 */
[----:B------:R-:W-:Y:S03]  /*a950*/  FADD.FTZ R5, R130, R5 ;  /* 0x0000000582057221 */ /* 0x000fe60000010000 */
[----:B------:R-:W-:Y:S01]  /*a960*/  MOV R101, R2 ;  /* 0x0000000200657202 */ /* 0x000fe20000000f00 */
[----:B------:R-:W-:Y:S01]  /*a970*/  FADD.FTZ R118, R118, R5 ;  /* 0x0000000576767221 */ /* 0x000fe20000010000 */
[----:B------:R-:W-:Y:S03]  /*a980*/  MOV R102, R3 ;  /* 0x0000000300667202 */ /* 0x000fe60000000f00 */
[----:B------:R-:W-:Y:S04]  /*a990*/  FADD.FTZ R177, R177, R118 ;  /* 0x00000076b1b17221 */ /* 0x000fe80000010000 */
[----:B------:R-:W-:Y:S04]  /*a9a0*/  FADD.FTZ R114, R114, R177 ;  /* 0x000000b172727221 */ /* 0x000fe80000010000 */
[----:B------:R-:W-:Y:S01]  /*a9b0*/  FADD.FTZ R176, R113, R114 ;  /* 0x0000007271b07221 */ /* 0x000fe20000010000 */
[----:B------:R-:W-:-:S05]  /*a9c0*/  @P4 BRA `(.L_x_748) ;  /* 0xffffd86000004947 */ /* 0x000fca000383ffff */
.L_x_747:
        /* <DEDUP_REMOVED lines=180> */
[----:B-1----:R-:W-:-:S03]  /*b510*/  @!P0 SHF.R.S32.HI R12, RZ, 0x1f, R10 ;  /* 0x0000001fff0c8819 */ /* 0x002fc6000001140a */
[----:B------:R-:W-:Y:S04]  /*b520*/  STS [R15+0x2000], R40 ;  /* 0x002000280f007388 */ /* 0x000fe80000000800 */
[----:B------:R-:W-:Y:S04]  /*b530*/  STS [R15+0x2400], R42 ;  /* 0x0024002a0f007388 */ /* 0x000fe80000000800 */
[----:B------:R-:W-:Y:S04]  /*b540*/  STS [R17+0x2000], R44 ;  /* 0x0020002c11007388 */ /* 0x000fe80000000800 */
[----:B------:R1:W-:Y:S04]  /*b550*/  STS [R17+0x2400], R46 ;  /* 0x0024002e11007388 */ /* 0x0003e80000000800 */
[----:B------:R3:W-:Y:S04]  /*b560*/  STS [R19+0x2000], R48 ;  /* 0x0020003013007388 */ /* 0x0007e80000000800 */
[----:B------:R4:W-:Y:S01]  /*b570*/  STS [R19+0x2400], R50 ;  /* 0x0024003213007388 */ /* 0x0009e20000000800 */
[----:B--2---:R-:W-:-:S03]  /*b580*/  @!P1 MOV R13, c[0x0][0x214] ;  /* 0x00008500000d9a02 */ /* 0x004fc60000000f00 */
[----:B------:R2:W-:Y:S01]  /*b590*/  STS [R21+0x2000], R52 ;  /* 0x0020003415007388 */ /* 0x0005e20000000800 */
[----:B------:R-:W-:Y:S01]  /*b5a0*/  @!P1 SEL R47, R13, c[0x0][0x234], !P2 ;  /* 0x00008d000d2f9a07 */ /* 0x000fe20005000000 */
[----:B------:R-:W-:Y:S02]  /*b5b0*/  @!P0 IMAD R13, R12, c[0x0][0x1e0], RZ ;  /* 0x000078000c0d8a24 */ /* 0x000fe400078e02ff */
[----:B------:R2:W-:Y:S02]  /*b5c0*/  STS [R21+0x2400], R54 ;  /* 0x0024003615007388 */ /* 0x0005e40000000800 */
[----:B------:R-:W-:Y:S02]  /*b5d0*/  @!P1 IMAD R49, R47, c[0x0][0x1c0], RZ ;  /* 0x000070002f319a24 */ /* 0x000fe400078e02ff */
[----:B------:R2:W-:Y:S04]  /*b5e0*/  STS [R23+0x2000], R56 ;  /* 0x0020003817007388 */ /* 0x0005e80000000800 */
[----:B------:R2:W-:Y:S01]  /*b5f0*/  STS [R23+0x2400], R58 ;  /* 0x0024003a17007388 */ /* 0x0005e20000000800 */
[----:B-1----:R-:W-:-:S03]  /*b600*/  @!P0 IMAD R46, R10, c[0x0][0x1e4], R13 ;  /* 0x000079000a2e8a24 */ /* 0x002fc600078e020d */
[----:B------:R2:W-:Y:S01]  /*b610*/  STS [R25+0x2000], R60 ;  /* 0x0020003c19007388 */ /* 0x0005e20000000800 */
[----:B---3--:R-:W-:-:S03]  /*b620*/  @!P3 IMAD R48, R10, c[0x0][0x214], RZ ;  /* 0x000085000a30ba24 */ /* 0x008fc600078e02ff */
[----:B------:R2:W-:Y:S01]  /*b630*/  STS [R25+0x2400], R62 ;  /* 0x0024003e19007388 */ /* 0x0005e20000000800 */
[----:B----4-:R-:W-:Y:S01]  /*b640*/  @!P0 IMAD.WIDE.U32 R50, R10, c[0x0][0x1e0], RZ ;  /* 0x000078000a328a25 */ /* 0x010fe200078e00ff */
[----:B------:R-:W-:Y:S02]  /*b650*/  @!P3 SEL R48, R48, R155, !P0 ;  /* 0x0000009b3030b207 */ /* 0x000fe40004000000 */
[----:B------:R2:W-:Y:S01]  /*b660*/  STS [R27+0x2000], R64 ;  /* 0x002000401b007388 */ /* 0x0005e20000000800 */
[----:B------:R-:W-:Y:S01]  /*b670*/  IMAD R10, R10, R49, RZ ;  /* 0x000000310a0a7224 */ /* 0x000fe200078e02ff */
[----:B------:R-:W-:Y:S01]  /*b680*/  @!P0 IADD3 R6, R51, R46, RZ ;  /* 0x0000002e33068210 */ /* 0x000fe20007ffe0ff */
[----:B------:R-:W-:Y:S01]  /*b690*/  @!P0 IMAD.MOV.U32 R7, RZ, RZ, R50 ;  /* 0x000000ffff078224 */ /* 0x000fe200078e0032 */
[----:B------:R2:W-:Y:S01]  /*b6a0*/  STS [R27+0x2400], R66 ;  /* 0x002400421b007388 */ /* 0x0005e20000000800 */
[----:B------:R-:W-:Y:S01]  /*b6b0*/  @P1 MOV R46, c[0x0][0x210] ;  /* 0x00008400002e1a02 */ /* 0x000fe20000000f00 */
[----:B------:R-:W-:Y:S01]  /*b6c0*/  @!P1 IMAD.MOV.U32 R46, RZ, RZ, 0x1 ;  /* 0x00000001ff2e9424 */ /* 0x000fe200078e00ff */
[----:B------:R-:W-:Y:S01]  /*b6d0*/  SHF.R.S32.HI R49, RZ, 0x1f, R8 ;  /* 0x0000001fff317819 */ /* 0x000fe20000011408 */
[----:B------:R-:W-:Y:S01]  /*b6e0*/  BAR.SYNC.DEFER_BLOCKING 0x0 ;  /* 0x0000000000007b1d */ /* 0x000fe20000010000 */
[----:B------:R-:W-:Y:S01]  /*b6f0*/  SEL R10, R10, RZ, P3 ;  /* 0x000000ff0a0a7207 */ /* 0x000fe20001800000 */
[----:B------:R-:W-:Y:S01]  /*b700*/  CS2R R50, SRZ ;  /* 0x0000000000327805 */ /* 0x000fe2000001ff00 */
[----:B------:R-:W-:Y:S01]  /*b710*/  LOP3.LUT P0, RZ, R9, 0x3, RZ, 0xc0, !PT ;  /* 0x0000000309ff7812 */ /* 0x000fe2000780c0ff */
[----:B-----5:R-:W-:Y:S01]  /*b720*/  IMAD R9, R45, R46, RZ ;  /* 0x0000002e2d097224 */ /* 0x020fe200078e02ff */
[----:B------:R-:W-:Y:S01]  /*b730*/  LEA.HI R49, R49, R8, RZ, 0x2 ;  /* 0x0000000831317211 */ /* 0x000fe200078f10ff */
[----:B------:R-:W1:Y:S01]  /*b740*/  S2R R44, SR_CTAID.Z ;  /* 0x00000000002c7919 */ /* 0x000e620000002700 */
[----:B------:R-:W-:-:S02]  /*b750*/  @!P3 MOV R50, R48 ;  /* 0x000000300032b202 */ /* 0x000fc40000000f00 */
[----:B------:R-:W-:Y:S02]  /*b760*/  SHF.L.U32 R9, R9, 0x6, RZ ;  /* 0x0000000609097819 */ /* 0x000fe400000006ff */
[----:B------:R-:W-:Y:S01]  /*b770*/  @!P3 SHF.R.S32.HI R51, RZ, 0x1f, R48 ;  /* 0x0000001fff33b819 */ /* 0x000fe20000011430 */
[----:B------:R-:W-:Y:S01]  /*b780*/  @P5 FMUL.FTZ R48, R5, 0.69314718246459960938 ;  /* 0x3f31721805305820 */ /* 0x000fe20000410000 */
[----:B------:R-:W-:Y:S01]  /*b790*/  LOP3.LUT R49, R49, 0xffffffc, RZ, 0xc0, !PT ;  /* 0x0ffffffc31317812 */ /* 0x000fe200078ec0ff */
[----:B------:R-:W-:-:S03]  /*b7a0*/  @P4 FMUL.FTZ R5, R4, 0.69314718246459960938 ;  /* 0x3f31721804054820 */ /* 0x000fc60000410000 */
[----:B------:R-:W-:Y:S01]  /*b7b0*/  IADD3 R49, R8, -R49, RZ ;  /* 0x8000003108317210 */ /* 0x000fe20007ffe0ff */
[----:B------:R-:W-:Y:S02]  /*b7c0*/  IMAD.MOV.U32 R8, RZ, RZ, 0x7f800000 ;  /* 0x7f800000ff087424 */ /* 0x000fe400078e00ff */
[----:B------:R-:W-:Y:S01]  /*b7d0*/  @P5 FFMA.FTZ R8, R3, c[0x0][0x238], R48 ;  /* 0x00008e0003085a23 */ /* 0x000fe20000010030 */
[----:B------:R-:W-:Y:S01]  /*b7e0*/  LEA R49, R49, R156, 0x4 ;  /* 0x0000009c31317211 */ /* 0x000fe200078e20ff */
[----:B------:R2:W3:Y:S04]  /*b7f0*/  LDS.128 R36, [R158] ;  /* 0x000000009e247984 */ /* 0x0004e80000000c00 */
[----:B------:R2:W4:Y:S01]  /*b800*/  LDS.128 R32, [R158+0x800] ;  /* 0x000800009e207984 */ /* 0x0005220000000c00 */
[----:B-1----:R-:W-:Y:S01]  /*b810*/  IMAD R10, R44, R47, R10 ;  /* 0x0000002f2c0a7224 */ /* 0x002fe200078e020a */
[----:B------:R-:W-:-:S02]  /*b820*/  MOV R47, 0x7f800000 ;  /* 0x7f800000002f7802 */ /* 0x000fc40000000f00 */
[----:B------:R2:W1:Y:S01]  /*b830*/  LDS.128 R28, [R158+0x1000] ;  /* 0x001000009e1c7984 */ /* 0x0004620000000c00 */
[----:B------:R-:W-:Y:S01]  /*b840*/  @P4 FFMA.FTZ R47, R2, c[0x0][0x238], R5 ;  /* 0x00008e00022f4a23 */ /* 0x000fe20000010005 */
[--C-:B------:R-:W-:Y:S02]  /*b850*/  IADD3 R4, P2, P1, R9, R50, R10.reuse ;  /* 0x0000003209047210 */ /* 0x100fe4000795e00a */
        /* <DEDUP_REMOVED lines=25> */
.L_x_752:
[----:B------:R-:W-:Y:S05]  /*b9f0*/  BSYNC B0 ;  /* 0x0000000000007941 */ /* 0x000fea0003800000 */
.L_x_751:
        /* <DEDUP_REMOVED lines=19> */
[----:B--2---:R-:W-:-:S05]  /*bb30*/  IMAD.WIDE.U32 R8, R170, c[0x0][0x1e8], R6 ;  /* 0x00007a00aa087a25 */ /* 0x004fca00078e0006 */
[----:B------:R-:W-:Y:S02]  /*bb40*/  IADD3 R0, R9, R0, RZ ;  /* 0x0000000009007210 */ /* 0x000fe40007ffe0ff */
[----:B------:R-:W-:-:S04]  /*bb50*/  LEA R2, P0, R8, c[0x0][0x1d0], 0x1 ;  /* 0x0000740008027a11 */ /* 0x000fc800078008ff */
[----:B------:R-:W-:-:S05]  /*bb60*/  LEA.HI.X R3, R8, c[0x0][0x1d4], R0, 0x1, P0 ;  /* 0x0000750008037a11 */ /* 0x000fca00000f0c00 */
[----:B---3--:R2:W-:Y:S04]  /*bb70*/  @!P2 STG.E.128 [R2.64], R36 ;  /* 0x000000240200a986 */ /* 0x0085e8000c101d06 */
[----:B-1----:R2:W-:Y:S02]  /*bb80*/  @!P1 STG.E.128 [R2.64+0x80], R20 ;  /* 0x0000801402009986 */ /* 0x0025e4000c101d06 */
.L_x_754:
[----:B------:R-:W-:Y:S05]  /*bb90*/  BSYNC B0 ;  /* 0x0000000000007941 */ /* 0x000fea0003800000 */
.L_x_753:
[----:B------:R-:W-:Y:S01]  /*bba0*/  LEA.HI.SX32 R0, R11, 0x10, 0x1d ;  /* 0x000000100b007811 */ /* 0x000fe200078feaff */
[----:B------:R-:W-:Y:S03]  /*bbb0*/  BSSY B0, `(.L_x_755) ;  /* 0x0000011000007945 */ /* 0x000fe60003800000 */
[----:B------:R-:W-:-:S13]  /*bbc0*/  ISETP.GE.AND P0, PT, R0, R45, PT ;  /* 0x0000002d0000720c */ /* 0x000fda0003f06270 */
[----:B------:R-:W-:Y:S05]  /*bbd0*/  @P0 BRA `(.L_x_756) ;  /* 0x000000e000000947 */ /* 0x000fea0003800000 */
[----:B--2---:R-:W-:Y:S01]  /*bbe0*/  IADD3 R2, P0, R170, 0x10, RZ ;  /* 0x00000010aa027810 */ /* 0x004fe20007f1e0ff */
[----:B------:R-:W-:Y:S01]  /*bbf0*/  IMAD.MOV.U32 R8, RZ, RZ, R4 ;  /* 0x000000ffff087224 */ /* 0x000fe200078e0004 */
        /* <DEDUP_REMOVED lines=10> */
[----:B----4-:R2:W-:Y:S04]  /*bca0*/  @!P1 STG.E.128 [R2.64], R32 ;  /* 0x0000002002009986 */ /* 0x0105e8000c101d06 */
[----:B-1----:R2:W-:Y:S02]  /*bcb0*/  @!P0 STG.E.128 [R2.64+0x80], R16 ;  /* 0x0000801002008986 */ /* 0x0025e4000c101d06 */
.L_x_756:
[----:B------:R-:W-:Y:S05]  /*bcc0*/  BSYNC B0 ;  /* 0x0000000000007941 */ /* 0x000fea0003800000 */
.L_x_755:
        /* <DEDUP_REMOVED lines=16> */
[----:B-1----:R1:W-:Y:S04]  /*bdd0*/  @!P1 STG.E.128 [R2.64], R28 ;  /* 0x0000001c02009986 */ /* 0x0023e8000c101d06 */
[----:B------:R1:W-:Y:S02]  /*bde0*/  @!P0 STG.E.128 [R2.64+0x80], R12 ;  /* 0x0000800c02008986 */ /* 0x0003e4000c101d06 */
.L_x_758:
[----:B------:R-:W-:Y:S05]  /*bdf0*/  BSYNC B0 ;  /* 0x0000000000007941 */ /* 0x000fea0003800000 */
.L_x_757:
        /* <DEDUP_REMOVED lines=8> */
[----:B-12---:R-:W-:Y:S01]  /*be80*/  IMAD R3, R170, c[0x0][0x1e8], RZ ;  /* 0x00007a00aa037a24 */ /* 0x006fe200078e02ff */
[----:B------:R-:W-:-:S03]  /*be90*/  LEA R2, P1, R4, c[0x0][0x1d0], 0x1 ;  /* 0x0000740004027a11 */ /* 0x000fc600078208ff */
[----:B------:R-:W-:-:S04]  /*bea0*/  IMAD R3, R0, c[0x0][0x1ec], R3 ;  /* 0x00007b0000037a24 */ /* 0x000fc800078e0203 */
[----:B------:R-:W-:-:S05]  /*beb0*/  IMAD.IADD R3, R5, 0x1, R3 ;  /* 0x0000000105037824 */ /* 0x000fca00078e0203 */
[----:B------:R-:W-:-:S05]  /*bec0*/  LEA.HI.X R3, R4, c[0x0][0x1d4], R3, 0x1, P1 ;  /* 0x0000750004037a11 */ /* 0x000fca00008f0c03 */
[----:B------:R1:W-:Y:S01]  /*bed0*/  @!P0 STG.E.128 [R2.64], R24 ;  /* 0x0000001802008986 */ /* 0x0003e2000c101d06 */
[----:B------:R-:W-:-:S13]  /*bee0*/  ISETP.GE.AND P0, PT, R159, c[0x0][0x220], PT ;  /* 0x000088009f007a0c */ /* 0x000fda0003f06270 */
[----:B------:R-:W-:Y:S05]  /*bef0*/  @P0 EXIT ;  /* 0x000000000000094d */ /* 0x000fea0003800000 */
[----:B------:R-:W-:Y:S01]  /*bf00*/  STG.E.128 [R2.64+0x80], R40 ;  /* 0x0000802802007986 */ /* 0x000fe2000c101d06 */
[----:B------:R-:W-:Y:S05]  /*bf10*/  EXIT ;  /* 0x000000000000794d */ /* 0x000fea0003800000 */
.L_x_712:
        /* <DEDUP_REMOVED lines=66> */
.L_x_760:
[----:B------:R-:W-:Y:S05]  /*c340*/  BSYNC B0 ;  /* 0x0000000000007941 */ /* 0x000fea0003800000 */
.L_x_759:
        /* <DEDUP_REMOVED lines=18> */
.L_x_762:
[----:B------:R-:W-:Y:S05]  /*c470*/  BSYNC B0 ;  /* 0x0000000000007941 */ /* 0x000fea0003800000 */
.L_x_761:
        /* <DEDUP_REMOVED lines=18> */
.L_x_764:
[----:B------:R-:W-:Y:S05]  /*c5a0*/  BSYNC B0 ;  /* 0x0000000000007941 */ /* 0x000fea0003800000 */
.L_x_763:
        /* <DEDUP_REMOVED lines=17> */
.L_x_766:
[----:B------:R-:W-:Y:S05]  /*c6c0*/  BSYNC B0 ;  /* 0x0000000000007941 */ /* 0x000fea0003800000 */
.L_x_765:
        /* <DEDUP_REMOVED lines=35> */
.L_x_767:
        /* <DEDUP_REMOVED lines=16> */
.L_x_1407:


//--------------------- .text._ZN5flash16flash_fwd_kernelI23Flash_fwd_kernel_traitsILi128ELi128ELi32ELi4ELb0ELb0EN7cutlass6half_tE19Flash_kernel_traitsILi128ELi128ELi32ELi4ES3_EELb1ELb1ELb0ELb0ELb0ELb0ELb0ELb0EEEvNS_16Flash_fwd_paramsE --------------------------
	.section	.text._ZN5flash16flash_fwd_kernelI23Flash_fwd_kernel_traitsILi128ELi128ELi32ELi4ELb0ELb0EN7cutlass6half_tE19Flash_kernel_traitsILi128ELi128ELi32ELi4ES3_EELb1ELb1ELb0ELb0ELb0ELb0ELb0ELb0EEEvNS_16Flash_fwd_paramsE,"ax",@progbits
	.sectioninfo	@"SHI_REGISTERS=255"
	.align	128
        .global         _ZN5flash16flash_fwd_kernelI23Flash_fwd_kernel_traitsILi128ELi128ELi32ELi4ELb0ELb0EN7cutlass6half_tE19Flash_kernel_traitsILi128ELi128ELi32ELi4ES3_EELb1ELb1ELb0ELb0ELb0ELb0ELb0ELb0EEEvNS_16Flash_fwd_paramsE
        .type           _ZN5flash16flash_fwd_kernelI23Flash_fwd_kernel_traitsILi128ELi128ELi32ELi4ELb0ELb0EN7cutlass6half_tE19Flash_kernel_traitsILi128ELi128ELi32ELi4ES3_EELb1ELb1ELb0ELb0ELb0ELb0ELb0ELb0EEEvNS_16Flash_fwd_paramsE,@function
        .size           _ZN5flash16flash_fwd_kernelI23Flash_fwd_kernel_traitsILi128ELi128ELi32ELi4ELb0ELb0EN7cutlass6half_tE19Flash_kernel_traitsILi128ELi128ELi32ELi4ES3_EELb1ELb1ELb0ELb0ELb0ELb0ELb0ELb0EEEvNS_16Flash_fwd_paramsE,(.L_x_1408 - _ZN5flash16flash_fwd_kernelI23Flash_fwd_kernel_traitsILi128ELi128ELi32ELi4ELb0ELb0EN7cutlass6half_tE19Flash_kernel_traitsILi128ELi128ELi32ELi4ES3_EELb1ELb1ELb0ELb0ELb0ELb0ELb0ELb0EEEvNS_16Flash_fwd_paramsE)
        .other          _ZN5flash16flash_fwd_kernelI23Flash_fwd_kernel_traitsILi128ELi128ELi32ELi4ELb0ELb0EN7cutlass6half_tE19Flash_kernel_traitsILi128ELi128ELi32ELi4ES3_EELb1ELb1ELb0ELb0ELb0ELb0ELb0ELb0EEEvNS_16Flash_fwd_paramsE,@"STO_CUDA_ENTRY STV_DEFAULT"
_ZN5flash16flash_fwd_kernelI23Flash_fwd_kernel_traitsILi128ELi128ELi32ELi4ELb0ELb0EN7cutlass6half_tE19Flash_kernel_traitsILi128ELi128ELi32ELi4ES3_EELb1ELb1ELb0ELb0ELb0ELb0ELb0ELb0EEEvNS_16Flash_fwd_paramsE:
.text._ZN5flash16flash_fwd_kernelI23Flash_fwd_kernel_traitsILi128ELi128ELi32ELi4ELb0ELb0EN7cutlass6half_tE19Flash_kernel_traitsILi128ELi128ELi32ELi4ES3_EELb1ELb1ELb0ELb0ELb0ELb0ELb0ELb0EEEvNS_16Flash_fwd_paramsE:
[----:B------:R-:W-:-:S03]  /*0000*/  MOV R1, c[0x0][0x28] ;  /* 0x00000a0000017a02 */ /* 0x000fc60000000f00 */
[----:B------:R-:W-:Y:S01]  /*0010*/  ULDC.U8 UR4, c[0x0][0x304] ;  /* 0x0000c10000047ab9 */ /* 0x000fe20000000000 */
[----:B------:R-:W-:Y:S01]  /*0020*/  IADD3 R1, R1, -0x68, RZ ;  /* 0xffffff9801017810 */ /* 0x000fe20007ffe0ff */
[----:B------:R-:W-:Y:S01]  /*0030*/  ULDC.64 UR30, c[0x0][0x2f0] ;  /* 0x0000bc00001e7ab9 */ /* 0x000fe20000000a00 */
[----:B------:R-:W-:Y:S01]  /*0040*/  ISETP.NE.AND P2, PT, RZ, UR4, PT ;  /* 0x00000004ff007c0c */ /* 0x000fe2000bf45270 */
[----:B------:R-:W-:Y:S01]  /*0050*/  IMAD.U32 R2, RZ, RZ, UR30 ;  /* 0x0000001eff027e24 */ /* 0x000fe2000f8e00ff */
[----:B------:R-:W-:Y:S01]  /*0060*/  ULDC.64 UR26, c[0x0][0x118] ;  /* 0x00004600001a7ab9 */ /* 0x000fe20000000a00 */
[----:B------:R-:W-:Y:S02]  /*0070*/  IMAD.U32 R3, RZ, RZ, UR31 ;  /* 0x0000001fff037e24 */ /* 0x000fe4000f8e00ff */
[----:B------:R-:W-:Y:S02]  /*0080*/  IMAD.MOV.U32 R8, RZ, RZ, c[0x0][0x2fc] ;  /* 0x0000bf00ff087624 */ /* 0x000fe400078e00ff */
[----:B------:R-:W-:Y:S01]  /*0090*/  IMAD.MOV.U32 R7, RZ, RZ, c[0x0][0x2f8] ;  /* 0x0000be00ff077624 */ /* 0x000fe200078e00ff */
[----:B------:R-:W1:Y:S01]  /*00a0*/  S2UR UR6, SR_CTAID.X ;  /* 0x00000000000679c3 */ /* 0x000e620000002500 */
[----:B------:R-:W2:Y:S01]  /*00b0*/  S2R R20, SR_TID.X ;  /* 0x0000000000147919 */ /* 0x000ea20000002100 */
[----:B------:R-:W-:-:S02]  /*00c0*/  ULDC.64 UR4, c[0x0][0x250] ;  /* 0x0000940000047ab9 */ /* 0x000fc40000000a00 */
[----:B------:R-:W-:Y:S01]  /*00d0*/  ULDC.64 UR8, c[0x0][0x240] ;  /* 0x0000900000087ab9 */ /* 0x000fe20000000a00 */
[----:B------:R3:W4:Y:S02]  /*00e0*/  @P2 LDG.E.64 R4, [R2.64] ;  /* 0x0000001a02042981 */ /* 0x000724000c1e1b00 */
[----:B---3--:R-:W-:Y:S01]  /*00f0*/  @P2 IMAD.MOV.U32 R2, RZ, RZ, R7 ;  /* 0x000000ffff022224 */ /* 0x008fe200078e0007 */
[----:B------:R-:W-:-:S06]  /*0100*/  @P2 MOV R3, R8 ;  /* 0x0000000800032202 */ /* 0x000fcc0000000f00 */
[----:B------:R-:W3:Y:S01]  /*0110*/  @P2 LDG.E.64 R2, [R2.64] ;  /* 0x0000001a02022981 */ /* 0x000ee2000c1e1b00 */
[----:B------:R-:W5:Y:S01]  /*0120*/  S2UR UR12, SR_CTAID.Y ;  /* 0x00000000000c79c3 */ /* 0x000f620000002600 */
[----:B------:R-:W-:Y:S02]  /*0130*/  UISETP.NE.U32.AND UP1, UPT, URZ, UR4, UPT ;  /* 0x000000043f00728c */ /* 0x000fe4000bf25070 */
[----:B------:R-:W-:Y:S02]  /*0140*/  UISETP.NE.U32.AND UP2, UPT, URZ, UR8, UPT ;  /* 0x000000083f00728c */ /* 0x000fe4000bf45070 */
[----:B------:R-:W-:Y:S02]  /*0150*/  UISETP.NE.AND.EX UP1, UPT, URZ, UR5, UPT, UP1 ;  /* 0x000000053f00728c */ /* 0x000fe4000bf25310 */
[----:B------:R-:W-:Y:S01]  /*0160*/  UISETP.NE.AND.EX UP2, UPT, URZ, UR9, UPT, UP2 ;  /* 0x000000093f00728c */ /* 0x000fe2000bf45320 */
[----:B------:R-:W1:Y:S01]  /*0170*/  S2UR UR11, SR_CTAID.Z ;  /* 0x00000000000b79c3 */ /* 0x000e620000002700 */
[----:B------:R-:W-:-:S02]  /*0180*/  ULDC.64 UR4, c[0x0][0x248] ;  /* 0x0000920000047ab9 */ /* 0x000fc40000000a00 */
[----:B------:R-:W-:Y:S02]  /*0190*/  UISETP.EQ.U32.AND UP0, UPT, URZ, UR4, UPT ;  /* 0x000000043f00728c */ /* 0x000fe4000bf02070 */
[----:B------:R-:W-:Y:S01]  /*01a0*/  UMOV UR23, 0x4 ;  /* 0x0000000400177882 */ /* 0x000fe20000000000 */
[----:B------:R-:W-:Y:S01]  /*01b0*/  PLOP3.LUT P0, PT, PT, PT, UP2, 0x80, 0x0 ;  /* 0x000000000000781c */ /* 0x000fe20003f0f028 */
[----:B------:R-:W-:Y:S02]  /*01c0*/  ULDC.64 UR8, c[0x0][0x240] ;  /* 0x0000900000087ab9 */ /* 0x000fe40000000a00 */
[----:B-----5:R-:W-:Y:S02]  /*01d0*/  UIMAD.WIDE UR8, UR12, UR23, UR8 ;  /* 0x000000170c0872a5 */ /* 0x020fe4000f8e0208 */
[----:B-1----:R-:W-:-:S06]  /*01e0*/  ULOP3.LUT UR7, UR11, UR6, UR12, 0xfe, !UPT ;  /* 0x000000060b077292 */ /* 0x002fcc000f8efe0c */
[----:B--2---:R-:W-:Y:S01]  /*01f0*/  LOP3.LUT P3, RZ, R20, UR7, RZ, 0xfc, !PT ;  /* 0x0000000714ff7c12 */ /* 0x004fe2000f86fcff */
[----:B------:R-:W-:Y:S02]  /*0200*/  ULDC.U8 UR7, c[0x0][0x312] ;  /* 0x0000c48000077ab9 */ /* 0x000fe40000000000 */
[----:B------:R-:W-:-:S04]  /*0210*/  UISETP.NE.AND UP3, UPT, UR7, URZ, UPT ;  /* 0x0000003f0700728c */ /* 0x000fc8000bf65270 */
[----:B------:R-:W-:-:S06]  /*0220*/  UISETP.EQ.OR.EX UP0, UPT, URZ, UR5, !UP3, UP0 ;  /* 0x000000053f00728c */ /* 0x000fcc000df02700 */
[----:B------:R-:W-:Y:S02]  /*0230*/  @!P3 IMAD.MOV.U32 R10, RZ, RZ, c[0x0][0x308] ;  /* 0x0000c200ff0ab624 */ /* 0x000fe400078e00ff */
[----:B------:R-:W-:Y:S01]  /*0240*/  @!P3 IMAD.MOV.U32 R11, RZ, RZ, c[0x0][0x30c] ;  /* 0x0000c300ff0bb624 */ /* 0x000fe200078e00ff */
[----:B------:R-:W-:Y:S02]  /*0250*/  ULDC.64 UR4, c[0x0][0x248] ;  /* 0x0000920000047ab9 */ /* 0x000fe40000000a00 */
[----:B------:R-:W-:Y:S01]  /*0260*/  UIMAD.WIDE UR4, UR12, UR23, UR4 ;  /* 0x000000170c0472a5 */ /* 0x000fe2000f8e0204 */
[----:B----4-:R-:W1:Y:S08]  /*0270*/  @P2 R2UR UR30, R4 ;  /* 0x00000000041e23c2 */ /* 0x010e7000000e0000 */
[----:B------:R-:W2:Y:S01]  /*0280*/  @P2 R2UR UR31, R5 ;  /* 0x00000000051f23c2 */ /* 0x000ea200000e0000 */
[----:B-1----:R-:W-:Y:S01]  /*0290*/  IMAD.U32 R4, RZ, RZ, UR30 ;  /* 0x0000001eff047e24 */ /* 0x002fe2000f8e00ff */
[----:B---3--:R-:W-:Y:S01]  /*02a0*/  @P2 IADD3 R7, P1, R2, c[0x0][0x300], RZ ;  /* 0x0000c00002072a10 */ /* 0x008fe20007f3e0ff */
[----:B------:R-:W-:Y:S01]  /*02b0*/  IMAD.U32 R2, RZ, RZ, UR8 ;  /* 0x00000008ff027e24 */ /* 0x000fe2000f8e00ff */
[----:B--2---:R-:W-:-:S03]  /*02c0*/  MOV R5, UR31 ;  /* 0x0000001f00057c02 */ /* 0x004fc60008000f00 */
[----:B------:R-:W-:Y:S01]  /*02d0*/  @P2 IMAD.X R8, RZ, RZ, R3, P1 ;  /* 0x000000ffff082224 */ /* 0x000fe200008e0603 */
[----:B------:R-:W-:Y:S01]  /*02e0*/  PLOP3.LUT P2, PT, PT, PT, UP0, 0x80, 0x0 ;  /* 0x000000000000781c */ /* 0x000fe20003f4f008 */
[----:B------:R1:W-:Y:S01]  /*02f0*/  @!P3 STG.E.64 [R10.64], R4 ;  /* 0x000000040a00b986 */ /* 0x0003e2000c101b1a */
[----:B------:R-:W-:Y:S01]  /*0300*/  IMAD.U32 R3, RZ, RZ, UR9 ;  /* 0x00000009ff037e24 */ /* 0x000fe2000f8e00ff */
[----:B------:R-:W-:Y:S01]  /*0310*/  ULDC.64 UR8, c[0x0][0x250] ;  /* 0x0000940000087ab9 */ /* 0x000fe20000000a00 */
[----:B------:R-:W-:Y:S01]  /*0320*/  PLOP3.LUT P1, PT, PT, PT, UP1, 0x80, 0x0 ;  /* 0x000000000000781c */ /* 0x000fe20003f2f018 */
[----:B------:R-:W-:Y:S01]  /*0330*/  @UP1 UIMAD.WIDE UR8, UR12, UR23, UR8 ;  /* 0x000000170c0812a5 */ /* 0x000fe2000f8e0208 */
[----:B-1----:R-:W-:Y:S01]  /*0340*/  @!P3 MOV R4, R7 ;  /* 0x000000070004b202 */ /* 0x002fe20000000f00 */
[----:B------:R-:W-:-:S05]  /*0350*/  @!P3 IMAD.MOV.U32 R5, RZ, RZ, R8 ;  /* 0x000000ffff05b224 */ /* 0x000fca00078e0008 */
[----:B------:R1:W-:Y:S04]  /*0360*/  @!P3 STG.E.64 [R10.64+0x8], R4 ;  /* 0x000008040a00b986 */ /* 0x0003e8000c101b1a */
[----:B------:R2:W3:Y:S04]  /*0370*/  @P0 LDG.E R9, [R2.64] ;  /* 0x0000001a02090981 */ /* 0x0004e8000c1e1900 */
[----:B------:R2:W4:Y:S01]  /*0380*/  @P0 LDG.E R6, [R2.64+0x4] ;  /* 0x0000041a02060981 */ /* 0x000522000c1e1900 */
[----:B-1----:R-:W-:Y:S02]  /*0390*/  IMAD.U32 R4, RZ, RZ, UR8 ;  /* 0x00000008ff047e24 */ /* 0x002fe4000f8e00ff */
[----:B------:R-:W-:Y:S01]  /*03a0*/  IMAD.U32 R5, RZ, RZ, UR9 ;  /* 0x00000009ff057e24 */ /* 0x000fe2000f8e00ff */
[----:B--2---:R-:W-:Y:S01]  /*03b0*/  MOV R2, UR4 ;  /* 0x0000000400027c02 */ /* 0x004fe20008000f00 */
[----:B------:R-:W-:-:S03]  /*03c0*/  IMAD.U32 R3, RZ, RZ, UR5 ;  /* 0x00000005ff037e24 */ /* 0x000fc6000f8e00ff */
[----:B------:R1:W2:Y:S04]  /*03d0*/  @P1 LDG.E R4, [R4.64] ;  /* 0x0000001a04041981 */ /* 0x0002a8000c1e1900 */
[----:B------:R-:W5:Y:S01]  /*03e0*/  @!P2 LDG.E R0, [R2.64] ;  /* 0x0000001a0200a981 */ /* 0x000f62000c1e1900 */
[----:B------:R-:W-:Y:S02]  /*03f0*/  UMOV UR25, 0xffffffff ;  /* 0xffffffff00197882 */ /* 0x000fe40000000000 */
[----:B------:R-:W-:Y:S02]  /*0400*/  UMOV UR15, 0xffffffff ;  /* 0xffffffff000f7882 */ /* 0x000fe40000000000 */
[----:B------:R-:W-:Y:S02]  /*0410*/  ULDC UR4, c[0x0][0x1c0] ;  /* 0x0000700000047ab9 */ /* 0x000fe40000000800 */
[----:B------:R-:W-:-:S02]  /*0420*/  UIMAD UR4, UR12, UR4, UR11 ;  /* 0x000000040c0472a4 */ /* 0x000fc4000f8e020b */
[----:B------:R-:W-:Y:S02]  /*0430*/  UMOV UR14, URZ ;  /* 0x0000003f000e7c82 */ /* 0x000fe40008000000 */
[----:B------:R-:W-:-:S04]  /*0440*/  USHF.L.U32 UR5, UR4, 0x5, URZ ;  /* 0x0000000504057899 */ /* 0x000fc8000800063f */
[----:B------:R-:W-:Y:S01]  /*0450*/  USHF.R.S32.HI UR4, URZ, 0x1f, UR5 ;  /* 0x0000001f3f047899 */ /* 0x000fe20008011405 */
[----:B-1----:R-:W-:Y:S01]  /*0460*/  SHF.R.S32.HI R5, RZ, 0x1f, R20 ;  /* 0x0000001fff057819 */ /* 0x002fe20000011414 */
[----:B---3--:R1:W3:Y:S08]  /*0470*/  @P0 R2UR UR25, R9 ;  /* 0x00000000091903c2 */ /* 0x0082f000000e0000 */
[----:B----4-:R-:W3:Y:S01]  /*0480*/  @P0 R2UR UR10, R6 ;  /* 0x00000000060a03c2 */ /* 0x010ee200000e0000 */
[----:B-1----:R-:W-:-:S07]  /*0490*/  LEA.HI R9, R5, R20, RZ, 0x5 ;  /* 0x0000001405097211 */ /* 0x002fce00078f28ff */
[----:B--2---:R1:W2:Y:S01]  /*04a0*/  @P1 R2UR UR14, R4 ;  /* 0x00000000040e13c2 */ /* 0x0042a200000e0000 */
[----:B---3--:R-:W-:-:S07]  /*04b0*/  @UP2 UIADD3 UR10, UR10, -UR25, URZ ;  /* 0x800000190a0a2290 */ /* 0x008fce000fffe03f */
[----:B-----5:R3:W4:Y:S01]  /*04c0*/  @!P2 R2UR UR15, R0 ;  /* 0x00000000000fa3c2 */ /* 0x02072200000e0000 */
[----:B------:R-:W-:Y:S01]  /*04d0*/  ISETP.NE.U32.AND P2, PT, RZ, c[0x0][0x248], PT ;  /* 0x00009200ff007a0c */ /* 0x000fe20003f45070 */
[----:B------:R-:W-:-:S03]  /*04e0*/  @!UP2 ULDC UR10, c[0x0][0x214] ;  /* 0x00008500000aaab9 */ /* 0x000fc60000000800 */
[----:B------:R-:W-:Y:S02]  /*04f0*/  ISETP.NE.AND.EX P2, PT, RZ, c[0x0][0x24c], PT, P2 ;  /* 0x00009300ff007a0c */ /* 0x000fe40003f45320 */
[----:B---3--:R-:W-:-:S05]  /*0500*/  LOP3.LUT R0, R9, 0xffffffe0, RZ, 0xc0, !PT ;  /* 0xffffffe009007812 */ /* 0x008fca00078ec0ff */
[----:B------:R-:W-:-:S05]  /*0510*/  IMAD.IADD R16, R20, 0x1, -R0 ;  /* 0x0000000114107824 */ /* 0x000fca00078e0a00 */
[--C-:B------:R-:W-:Y:S02]  /*0520*/  IADD3 R243, P1, P0, R7, UR5, R16.reuse ;  /* 0x0000000507f37c10 */ /* 0x100fe4000f83e010 */
[----:B------:R-:W-:-:S03]  /*0530*/  SHF.R.S32.HI R0, RZ, 0x1f, R16 ;  /* 0x0000001fff007819 */ /* 0x000fc60000011410 */
[----:B------:R1:W-:Y:S01]  /*0540*/  STL [R1+0x40], R243 ;  /* 0x000040f301007387 */ /* 0x0003e20000100800 */
[----:B------:R-:W-:Y:S01]  /*0550*/  IADD3.X R96, R8, UR4, R0, P1, P0 ;  /* 0x0000000408607c10 */ /* 0x000fe20008fe0400 */
[----:B-12-4-:R-:W-:Y:S05]  /*0560*/  @!P2 BRA `(.L_x_768) ;  /* 0x000000700000a947 */ /* 0x016fea0003800000 */
[----:B------:R-:W-:-:S13]  /*0570*/  PLOP3.LUT P0, PT, PT, PT, UP3, 0x80, 0x0 ;  /* 0x000000000000781c */ /* 0x000fda0003f0f038 */
[----:B------:R-:W2:Y:S04]  /*0580*/  @P0 LDG.E R0, [R2.64+0x4] ;  /* 0x0000041a02000981 */ /* 0x000ea8000c1e1900 */
[----:B------:R-:W3:Y:S01]  /*0590*/  @!P0 LDG.E R2, [R2.64] ;  /* 0x0000001a02028981 */ /* 0x000ee2000c1e1900 */
[----:B--2---:R-:W1:Y:S02]  /*05a0*/  @P0 R2UR UR7, R0 ;  /* 0x00000000000703c2 */ /* 0x004e6400000e0000 */
[----:B-1----:R-:W-:-:S11]  /*05b0*/  @UP3 UIADD3 UR7, UR7, -UR15, URZ ;  /* 0x8000000f07073290 */ /* 0x002fd6000fffe03f */
[----:B---3--:R1:W2:Y:S02]  /*05c0*/  @!P0 R2UR UR7, R2 ;  /* 0x00000000020783c2 */ /* 0x0082a400000e0000 */
[----:B-12---:R-:W-:Y:S05]  /*05d0*/  BRA `(.L_x_769) ;  /* 0x0000001000007947 */ /* 0x006fea0003800000 */
.L_x_768:
[----:B------:R-:W-:Y:S02]  /*05e0*/  ULDC UR7, c[0x0][0x218] ;  /* 0x0000860000077ab9 */ /* 0x000fe40000000800 */
.L_x_769:
        /* <DEDUP_REMOVED lines=21> */
[----:B------:R-:W-:Y:S02]  /*0740*/  UIADD3 UR4, -UR10, 0x9f, UR9 ;  /* 0x0000009f0a047890 */ /* 0x000fe4000fffe109 */
        /* <DEDUP_REMOVED lines=14> */
[----:B------:R-:W-:Y:S01]  /*0830*/  UISETP.NE.AND UP1, UPT, UR25, -0x1, UPT ;  /* 0xffffffff1900788c */ /* 0x000fe2000bf25270 */
[----:B------:R-:W1:Y:S01]  /*0840*/  LDC.U8 R232, c[0x0][0x2d8] ;  /* 0x0000b600ffe87b82 */ /* 0x000e620000000000 */
        /* <DEDUP_REMOVED lines=14> */
[----:B------:R-:W-:Y:S02]  /*0930*/  @!UP1 UIADD3 UR13, UR19, UR16, URZ ;  /* 0x00000010130d9290 */ /* 0x000fe4000fffe03f */
[----:B------:R-:W-:-:S02]  /*0940*/  @UP0 UIMAD UR7, UR17, UR5, UR33 ;  /* 0x00000005110702a4 */ /* 0x000fc4000f8e0221 */
[----:B------:R-:W-:Y:S02]  /*0950*/  @!UP1 UMOV UR6, UR18 ;  /* 0x0000001200069c82 */ /* 0x000fe40008000000 */
[----:B------:R-:W-:Y:S01]  /*0960*/  @UP0 UMOV UR16, UR32 ;  /* 0x0000002000100c82 */ /* 0x000fe20008000000 */
[----:B------:R-:W-:Y:S05]  /*0970*/  @P0 BRA `(.L_x_771) ;  /* 0x000000d000000947 */ /* 0x000fea0003800000 */
[----:B-1----:R-:W-:Y:S02]  /*0980*/  USHF.R.S32.HI UR16, URZ, 0x1f, UR14 ;  /* 0x0000001f3f107899 */ /* 0x002fe4000801140e */
        /* <DEDUP_REMOVED lines=12> */
.L_x_771:
[----:B-1----:R-:W-:Y:S01]  /*0a50*/  IABS R4, c[0x0][0x1c8] ;  /* 0x0000720000047a13 */ /* 0x002fe20000000000 */
[----:B------:R-:W1:Y:S01]  /*0a60*/  S2R R6, SR_CTAID.Z ;  /* 0x0000000000067919 */ /* 0x000e620000002700 */
[----:B------:R-:W-:Y:S02]  /*0a70*/  ULDC UR4, c[0x0][0x1c8] ;  /* 0x0000720000047ab9 */ /* 0x000fe40000000800 */
[----:B------:R-:W2:Y:S01]  /*0a80*/  I2F.RP R2, R4 ;  /* 0x0000000400027306 */ /* 0x000ea20000209400 */
[----:B------:R-:W-:Y:S02]  /*0a90*/  ULOP3.LUT UR4, UR11, UR4, URZ, 0x3c, !UPT ;  /* 0x000000040b047292 */ /* 0x000fe4000f8e3c3f */
[----:B------:R-:W-:-:S04]  /*0aa0*/  @UP0 UIADD3 UR15, UR14, UR15, URZ ;  /* 0x0000000f0e0f0290 */ /* 0x000fc8000fffe03f */
[----:B------:R-:W-:Y:S01]  /*0ab0*/  ISETP.LE.AND P1, PT, RZ, UR4, PT ;  /* 0x00000004ff007c0c */ /* 0x000fe2000bf23270 */
[----:B------:R-:W-:Y:S02]  /*0ac0*/  ULDC.64 UR4, c[0x0][0x1a0] ;  /* 0x0000680000047ab9 */ /* 0x000fe40000000a00 */
[----:B------:R-:W-:-:S04]  /*0ad0*/  @UP0 UIMAD.WIDE.U32 UR18, UR15, UR4, URZ ;  /* 0x000000040f1202a5 */ /* 0x000fc8000f8e003f */
[----:B------:R-:W-:Y:S01]  /*0ae0*/  @UP0 UIMAD UR17, UR15, UR5, UR19 ;  /* 0x000000050f1102a4 */ /* 0x000fe2000f8e0213 */
[----:B--2---:R-:W2:Y:S01]  /*0af0*/  MUFU.RCP R2, R2 ;  /* 0x0000000200027308 */ /* 0x004ea20000001000 */
[----:B------:R-:W-:Y:S02]  /*0b00*/  USHF.R.S32.HI UR15, URZ, 0x1f, UR11 ;  /* 0x0000001f3f0f7899 */ /* 0x000fe4000801140b */
[----:B------:R-:W-:Y:S01]  /*0b10*/  @UP0 UMOV UR4, UR18 ;  /* 0x0000001200040c82 */ /* 0x000fe20008000000 */
[----:B-1----:R-:W-:Y:S02]  /*0b20*/  IABS R6, R6 ;  /* 0x0000000600067213 */ /* 0x002fe40000000000 */
[----:B--2---:R-:W-:-:S04]  /*0b30*/  IADD3 R2, R2, 0xffffffe, RZ ;  /* 0x0ffffffe02027810 */ /* 0x004fc80007ffe0ff */
        /* <DEDUP_REMOVED lines=25> */
[----:B------:R-:W-:Y:S02]  /*0cd0*/  UIADD3 UR19, UR19, UR17, URZ ;  /* 0x0000001113137290 */ /* 0x000fe4000fffe03f */
[----:B------:R-:W-:Y:S02]  /*0ce0*/  ULDC.64 UR4, c[0x0][0x188] ;  /* 0x0000620000047ab9 */ /* 0x000fe40000000a00 */
[----:B------:R-:W-:Y:S02]  /*0cf0*/  UIMAD UR14, UR14, UR4, URZ ;  /* 0x000000040e0e72a4 */ /* 0x000fe4000f8e023f */
[----:B------:R-:W-:Y:S02]  /*0d00*/  UIMAD.WIDE.U32 UR18, UR12, UR4, UR18 ;  /* 0x000000040c1272a5 */ /* 0x000fe4000f8e0012 */
[----:B------:R-:W-:-:S04]  /*0d10*/  UIMAD UR5, UR12, UR5, UR14 ;  /* 0x000000050c0572a4 */ /* 0x000fc8000f8e020e */
[----:B------:R-:W-:Y:S02]  /*0d20*/  UIADD3 UR17, UR19, UR5, URZ ;  /* 0x0000000513117290 */ /* 0x000fe4000fffe03f */
[----:B------:R-:W-:Y:S02]  /*0d30*/  UMOV UR4, UR18 ;  /* 0x0000001200047c82 */ /* 0x000fe40008000000 */
.L_x_772:
[CC--:B------:R-:W-:Y:S01]  /*0d40*/  LEA.HI R0, R5.reuse, R20.reuse, RZ, 0x3 ;  /* 0x0000001405007211 */ /* 0x0c0fe200078f18ff */
[----:B------:R-:W1:Y:S01]  /*0d50*/  S2R R14, SR_CTAID.Z ;  /* 0x00000000000e7919 */ /* 0x000e620000002700 */
[CC--:B------:R-:W-:Y:S01]  /*0d60*/  LEA.HI R17, R5.reuse, R20.reuse, RZ, 0x4 ;  /* 0x0000001405117211 */ /* 0x0c0fe200078f20ff */
[----:B------:R-:W-:Y:S01]  /*0d70*/  UIADD3 UR18, -UR9, UR10, URZ ;  /* 0x0000000a09127290 */ /* 0x000fe2000fffe13f */
[----:B------:R-:W-:Y:S01]  /*0d80*/  SHF.R.S32.HI R10, RZ, 0x3, R0 ;  /* 0x00000003ff0a7819 */ /* 0x000fe20000011400 */
[----:B------:R-:W2:Y:S01]  /*0d90*/  S2R R21, SR_CTAID.X ;  /* 0x0000000000157919 */ /* 0x000ea20000002500 */
[----:B------:R-:W-:Y:S01]  /*0da0*/  LOP3.LUT R0, R0, 0xfffffff8, RZ, 0xc0, !PT ;  /* 0xfffffff800007812 */ /* 0x000fe200078ec0ff */
[----:B------:R-:W-:Y:S01]  /*0db0*/  BSSY B0, `(.L_x_773) ;  /* 0x0000054000007945 */ /* 0x000fe20003800000 */
[----:B------:R-:W-:Y:S01]  /*0dc0*/  LEA.HI R5, R5, R20, RZ, 0x6 ;  /* 0x0000001405057211 */ /* 0x000fe200078f30ff */
[----:B------:R-:W-:Y:S01]  /*0dd0*/  IMAD.SHL.U32 R2, R10, 0x40, RZ ;  /* 0x000000400a027824 */ /* 0x000fe200078e00ff */
[----:B------:R-:W-:Y:S01]  /*0de0*/  SHF.R.S32.HI R11, RZ, 0x1f, R10 ;  /* 0x0000001fff0b7819 */ /* 0x000fe2000001140a */
[----:B------:R-:W-:Y:S01]  /*0df0*/  IMAD.IADD R28, R20, 0x1, -R0 ;  /* 0x00000001141c7824 */ /* 0x000fe200078e0a00 */
[----:B------:R-:W-:Y:S01]  /*0e00*/  LOP3.LUT R0, R17, 0xfffffff0, RZ, 0xc0, !PT ;  /* 0xfffffff011007812 */ /* 0x000fe200078ec0ff */
[----:B------:R-:W-:Y:S01]  /*0e10*/  IMAD.SHL.U32 R5, R5, 0x8, RZ ;  /* 0x0000000805057824 */ /* 0x000fe200078e00ff */
[----:B------:R-:W-:Y:S01]  /*0e20*/  LOP3.LUT R3, R2, 0x1c0, RZ, 0xc0, !PT ;  /* 0x000001c002037812 */ /* 0x000fe200078ec0ff */
[----:B------:R-:W-:Y:S01]  /*0e30*/  IMAD.SHL.U32 R100, R28, 0x8, RZ ;  /* 0x000000081c647824 */ /* 0x000fe200078e00ff */
[----:B------:R-:W-:Y:S01]  /*0e40*/  SHF.R.S32.HI R92, RZ, 0x5, R9 ;  /* 0x00000005ff5c7819 */ /* 0x000fe20000011409 */
[----:B------:R-:W-:-:S03]  /*0e50*/  IMAD.IADD R0, R20, 0x1, -R0 ;  /* 0x0000000114007824 */ /* 0x000fc600078e0a00 */
[----:B------:R-:W-:Y:S02]  /*0e60*/  LOP3.LUT R2, R3, 0x38, R100, 0xf8, !PT ;  /* 0x0000003803027812 */ /* 0x000fe400078ef864 */
[----:B------:R-:W-:Y:S02]  /*0e70*/  SHF.R.U32.HI R3, RZ, 0x3, R3 ;  /* 0x00000003ff037819 */ /* 0x000fe40000011603 */
[----:B------:R-:W-:Y:S02]  /*0e80*/  SHF.R.S32.HI R6, RZ, 0x1f, R0 ;  /* 0x0000001fff067819 */ /* 0x000fe40000011400 */
[----:B------:R-:W-:Y:S02]  /*0e90*/  LOP3.LUT R3, R2, R3, RZ, 0x3c, !PT ;  /* 0x0000000302037212 */ /* 0x000fe400078e3cff */
[----:B------:R-:W-:Y:S01]  /*0ea0*/  SHF.R.S32.HI R101, RZ, 0x1f, R100 ;  /* 0x0000001fff657819 */ /* 0x000fe20000011464 */
[----:B--2---:R-:W-:Y:S01]  /*0eb0*/  IMAD.WIDE R30, R21, 0x80, R10 ;  /* 0x00000080151e7825 */ /* 0x004fe200078e020a */
[----:B------:R-:W-:-:S02]  /*0ec0*/  LEA.HI R19, R6, R0, RZ, 0x3 ;  /* 0x0000000006137211 */ /* 0x000fc400078f18ff */
[----:B------:R-:W-:Y:S01]  /*0ed0*/  IADD3 R2, P0, R100, UR6, RZ ;  /* 0x0000000664027c10 */ /* 0x000fe2000ff1e0ff */
[----:B------:R-:W-:Y:S01]  /*0ee0*/  IMAD.WIDE.U32 R6, R10, c[0x0][0x198], R100 ;  /* 0x000066000a067a25 */ /* 0x000fe200078e0064 */
[----:B------:R-:W-:Y:S01]  /*0ef0*/  LOP3.LUT R219, R3, 0xfffffe00, R5, 0xf8, !PT ;  /* 0xfffffe0003db7812 */ /* 0x000fe200078ef805 */
[----:B------:R2:W-:Y:S01]  /*0f00*/  STL.64 [R1], R100 ;  /* 0x0000006401007387 */ /* 0x0005e20000100a00 */
[----:B------:R-:W-:Y:S01]  /*0f10*/  LOP3.LUT R8, R19, 0xfffffff8, RZ, 0xc0, !PT ;  /* 0xfffffff813087812 */ /* 0x000fe200078ec0ff */
[----:B------:R-:W-:Y:S01]  /*0f20*/  IMAD R5, R11, c[0x0][0x198], RZ ;  /* 0x000066000b057a24 */ /* 0x000fe200078e02ff */
[----:B------:R-:W-:Y:S01]  /*0f30*/  IADD3.X R3, R101, UR13, RZ, P0, !PT ;  /* 0x0000000d65037c10 */ /* 0x000fe200087fe4ff */
[----:B------:R-:W-:Y:S01]  /*0f40*/  IMAD.SHL.U32 R219, R219, 0x2, RZ ;  /* 0x00000002dbdb7824 */ /* 0x000fe200078e00ff */
[----:B------:R-:W-:Y:S01]  /*0f50*/  IADD3 R6, P0, R6, UR16, RZ ;  /* 0x0000001006067c10 */ /* 0x000fe2000ff1e0ff */
[----:B------:R-:W-:Y:S01]  /*0f60*/  IMAD R5, R10, c[0x0][0x19c], R5 ;  /* 0x000067000a057a24 */ /* 0x000fe200078e0205 */
[----:B------:R-:W-:Y:S01]  /*0f70*/  IADD3 R251, R100, 0x40, RZ ;  /* 0x0000004064fb7810 */ /* 0x000fe20007ffe0ff */
[----:B------:R-:W-:Y:S01]  /*0f80*/  IMAD.IADD R18, R0, 0x1, -R8 ;  /* 0x0000000100127824 */ /* 0x000fe200078e0a08 */
[----:B------:R-:W-:Y:S01]  /*0f90*/  SHF.R.S32.HI R0, RZ, 0x1f, R4 ;  /* 0x0000001fff007819 */ /* 0x000fe20000011404 */
[----:B-1----:R-:W-:Y:S01]  /*0fa0*/  IMAD.WIDE.U32 R14, R14, c[0x0][0x1a8], R2 ;  /* 0x00006a000e0e7a25 */ /* 0x002fe200078e0002 */
[----:B------:R-:W-:-:S03]  /*0fb0*/  IADD3.X R7, R7, UR7, R5, P0, !PT ;  /* 0x0000000707077c10 */ /* 0x000fc600087fe405 */
[----:B------:R-:W-:Y:S02]  /*0fc0*/  IMAD R8, R11, c[0x0][0x1a0], RZ ;  /* 0x000068000b087a24 */ /* 0x000fe400078e02ff */
[----:B------:R-:W-:-:S04]  /*0fd0*/  IMAD.WIDE.U32 R2, R10, c[0x0][0x1a0], R100 ;  /* 0x000068000a027a25 */ /* 0x000fc800078e0064 */
[----:B------:R-:W-:Y:S01]  /*0fe0*/  IMAD R5, R10, c[0x0][0x1a4], R8 ;  /* 0x000069000a057a24 */ /* 0x000fe200078e0208 */
[----:B------:R-:W-:Y:S01]  /*0ff0*/  IADD3 R2, P0, R2, UR4, RZ ;  /* 0x0000000402027c10 */ /* 0x000fe2000ff1e0ff */
[C---:B------:R-:W-:Y:S01]  /*1000*/  IMAD R8, R0.reuse, c[0x0][0x1b0], RZ ;  /* 0x00006c0000087a24 */ /* 0x040fe200078e02ff */
[----:B------:R-:W-:Y:S01]  /*1010*/  ULDC.64 UR4, c[0x0][0x1a8] ;  /* 0x00006a0000047ab9 */ /* 0x000fe20000000a00 */
[----:B------:R-:W-:Y:S01]  /*1020*/  IMAD R0, R0, c[0x0][0x1b8], RZ ;  /* 0x00006e0000007a24 */ /* 0x000fe200078e02ff */
[----:B------:R-:W-:Y:S01]  /*1030*/  IADD3.X R3, R3, UR17, R5, P0, !PT ;  /* 0x0000001103037c10 */ /* 0x000fe200087fe405 */
[----:B------:R-:W-:Y:S01]  /*1040*/  IMAD R8, R4, c[0x0][0x1b4], R8 ;  /* 0x00006d0004087a24 */ /* 0x000fe200078e0208 */
[----:B------:R-:W-:Y:S01]  /*1050*/  ISETP.GE.AND P0, PT, R10, UR18, PT ;  /* 0x000000120a007c0c */ /* 0x000fe2000bf06270 */
[C---:B------:R-:W-:Y:S01]  /*1060*/  IMAD R0, R4.reuse, c[0x0][0x1bc], R0 ;  /* 0x00006f0004007a24 */ /* 0x040fe200078e0200 */
[----:B------:R-:W-:Y:S01]  /*1070*/  UIMAD UR4, UR15, UR4, URZ ;  /* 0x000000040f0472a4 */ /* 0x000fe2000f8e023f */
[----:B------:R-:W-:Y:S01]  /*1080*/  IMAD.WIDE.U32 R22, R4, c[0x0][0x1b8], R2 ;  /* 0x00006e0004167a25 */ /* 0x000fe200078e0002 */
[----:B------:R-:W-:-:S02]  /*1090*/  R2P PR, R18, 0x6 ;  /* 0x0000000612007804 */ /* 0x000fc40000000000 */
[----:B------:R-:W-:Y:S01]  /*10a0*/  UIMAD UR4, UR11, UR5, UR4 ;  /* 0x000000050b0472a4 */ /* 0x000fe2000f8e0204 */
[----:B------:R-:W-:-:S04]  /*10b0*/  IMAD.WIDE.U32 R246, R4, c[0x0][0x1b0], R6 ;  /* 0x00006c0004f67a25 */ /* 0x000fc800078e0006 */
[----:B------:R-:W-:Y:S01]  /*10c0*/  IMAD.IADD R25, R23, 0x1, R0 ;  /* 0x0000000117197824 */ /* 0x000fe200078e0200 */
[----:B------:R2:W-:Y:S01]  /*10d0*/  STL.64 [R1+0x18], R246 ;  /* 0x000018f601007387 */ /* 0x0005e20000100a00 */
[----:B------:R-:W-:Y:S01]  /*10e0*/  IMAD.IADD R27, R247, 0x1, R8 ;  /* 0x00000001f71b7824 */ /* 0x000fe200078e0208 */
[----:B------:R-:W-:Y:S01]  /*10f0*/  IADD3 R13, R15, UR4, RZ ;  /* 0x000000040f0d7c10 */ /* 0x000fe2000fffe0ff */
[----:B------:R-:W-:Y:S01]  /*1100*/  IMAD.MOV.U32 R4, RZ, RZ, 0x10 ;  /* 0x00000010ff047424 */ /* 0x000fe200078e00ff */
[----:B------:R2:W-:Y:S01]  /*1110*/  STL.64 [R1+0x48], R22 ;  /* 0x0000481601007387 */ /* 0x0005e20000100a00 */
[----:B------:R-:W-:-:S03]  /*1120*/  IMAD.MOV.U32 R2, RZ, RZ, 0x20 ;  /* 0x00000020ff027424 */ /* 0x000fc600078e00ff */
[----:B------:R2:W-:Y:S01]  /*1130*/  STL.64 [R1+0x8], R30 ;  /* 0x0000081e01007387 */ /* 0x0005e20000100a00 */
[----:B------:R-:W-:Y:S02]  /*1140*/  SEL R4, R4, 0xfffffff0, !P1 ;  /* 0xfffffff004047807 */ /* 0x000fe40004800000 */
[----:B------:R-:W-:Y:S01]  /*1150*/  SEL R2, R2, 0xffffffe0, !P2 ;  /* 0xffffffe002027807 */ /* 0x000fe20005000000 */
        /* <DEDUP_REMOVED lines=25> */
.L_x_774:
[----:B------:R-:W-:Y:S05]  /*12f0*/  BSYNC B0 ;  /* 0x0000000000007941 */ /* 0x000fea0003800000 */
.L_x_773:
[----:B------:R-:W-:Y:S01]  /*1300*/  IADD3 R5, R10, 0x10, RZ ;  /* 0x000000100a057810 */ /* 0x000fe20007ffe0ff */
[----:B------:R-:W-:Y:S03]  /*1310*/  BSSY B0, `(.L_x_775) ;  /* 0x000001c000007945 */ /* 0x000fe60003800000 */
[----:B------:R-:W-:-:S13]  /*1320*/  ISETP.GE.AND P0, PT, R5, UR18, PT ;  /* 0x0000001205007c0c */ /* 0x000fda000bf06270 */
[----:B------:R-:W-:Y:S05]  /*1330*/  @P0 BRA `(.L_x_776) ;  /* 0x0000019000000947 */ /* 0x000fea0003800000 */
[----:B------:R-:W-:Y:S01]  /*1340*/  IADD3 R3, P0, R30, 0x10, RZ ;  /* 0x000000101e037810 */ /* 0x000fe20007f1e0ff */
[----:B-1----:R-:W-:Y:S01]  /*1350*/  IMAD.MOV.U32 R6, RZ, RZ, R14 ;  /* 0x000000ffff067224 */ /* 0x002fe200078e000e */
        /* <DEDUP_REMOVED lines=23> */
.L_x_776:
[----:B------:R-:W-:Y:S05]  /*14d0*/  BSYNC B0 ;  /* 0x0000000000007941 */ /* 0x000fea0003800000 */
.L_x_775:
        /* <DEDUP_REMOVED lines=29> */
.L_x_778:
[----:B------:R-:W-:Y:S05]  /*16b0*/  BSYNC B0 ;  /* 0x0000000000007941 */ /* 0x000fea0003800000 */
.L_x_777:
        /* <DEDUP_REMOVED lines=29> */
.L_x_780:
[----:B------:R-:W-:Y:S05]  /*1890*/  BSYNC B0 ;  /* 0x0000000000007941 */ /* 0x000fea0003800000 */
.L_x_779:
        /* <DEDUP_REMOVED lines=29> */
.L_x_782:
[----:B------:R-:W-:Y:S05]  /*1a70*/  BSYNC B0 ;  /* 0x0000000000007941 */ /* 0x000fea0003800000 */
.L_x_781:
[----:B------:R-:W-:Y:S01]  /*1a80*/  IADD3 R0, R10, 0x50, RZ ;  /* 0x000000500a007810 */ /* 0x000fe20007ffe0ff */
[----:B------:R-:W-:Y:S03]  /*1a90*/  BSSY B0, `(.L_x_783) ;  /* 0x000001d000007945 */ /* 0x000fe60003800000 */
[----:B------:R-:W-:Y:S01]  /*1aa0*/  ISETP.GE.AND P0, PT, R0, UR18, PT ;  /* 0x0000001200007c0c */ /* 0x000fe2000bf06270 */
[----:B------:R3:W-:-:S12]  /*1ab0*/  STL [R1+0x58], R0 ;  /* 0x0000580001007387 */ /* 0x0007d80000100800 */
[----:B------:R-:W-:Y:S05]  /*1ac0*/  @P0 BRA `(.L_x_784) ;  /* 0x0000019000000947 */ /* 0x000fea0003800000 */
[----:B------:R-:W-:Y:S01]  /*1ad0*/  IADD3 R3, P0, R30, 0x50, RZ ;  /* 0x000000501e037810 */ /* 0x000fe20007f1e0ff */
[----:B-1----:R-:W-:Y:S01]  /*1ae0*/  IMAD.MOV.U32 R6, RZ, RZ, R14 ;  /* 0x000000ffff067224 */ /* 0x002fe200078e000e */
[----:B------:R-:W-:Y:S02]  /*1af0*/  ISETP.GE.AND P1, PT, R100, c[0x0][0x220], PT ;  /* 0x0000880064007a0c */ /* 0x000fe40003f26270 */
[----:B------:R-:W-:Y:S01]  /*1b00*/  MOV R7, R13 ;  /* 0x0000000d00077202 */ /* 0x000fe20000000f00 */
[----:B---3--:R-:W-:Y:S01]  /*1b10*/  IMAD.X R0, RZ, RZ, R31, P0 ;  /* 0x000000ffff007224 */ /* 0x008fe200000e061f */
        /* <DEDUP_REMOVED lines=20> */
.L_x_784:
[----:B------:R-:W-:Y:S05]  /*1c60*/  BSYNC B0 ;  /* 0x0000000000007941 */ /* 0x000fea0003800000 */
.L_x_783:
[----:B---3--:R-:W-:Y:S01]  /*1c70*/  IADD3 R0, R10, 0x60, RZ ;  /* 0x000000600a007810 */ /* 0x008fe20007ffe0ff */
        /* <DEDUP_REMOVED lines=29> */
.L_x_786:
[----:B------:R-:W-:Y:S05]  /*1e50*/  BSYNC B0 ;  /* 0x0000000000007941 */ /* 0x000fea0003800000 */
.L_x_785:
[----:B---3--:R-:W-:Y:S01]  /*1e60*/  IADD3 R0, R10, 0x70, RZ ;  /* 0x000000700a007810 */ /* 0x008fe20007ffe0ff */
[----:B------:R-:W-:Y:S01]  /*1e70*/  UMOV UR19, 0x5 ;  /* 0x0000000500137882 */ /* 0x000fe20000000000 */
[----:B------:R-:W-:Y:S01]  /*1e80*/  BSSY B0, `(.L_x_787) ;  /* 0x0000020000007945 */ /* 0x000fe20003800000 */
[----:B------:R-:W-:Y:S01]  /*1e90*/  ULDC.64 UR6, c[0x0][0x198] ;  /* 0x0000660000067ab9 */ /* 0x000fe20000000a00 */
[----:B------:R-:W-:Y:S01]  /*1ea0*/  ISETP.GE.AND P0, PT, R0, UR18, PT ;  /* 0x0000001200007c0c */ /* 0x000fe2000bf06270 */
[----:B------:R3:W-:Y:S01]  /*1eb0*/  STL [R1+0x50], R0 ;  /* 0x0000500001007387 */ /* 0x0007e20000100800 */
[----:B------:R-:W-:Y:S02]  /*1ec0*/  USHF.L.U64.HI UR7, UR6, UR19, UR7 ;  /* 0x0000001306077299 */ /* 0x000fe40008010207 */
[----:B------:R-:W-:-:S09]  /*1ed0*/  USHF.L.U32 UR11, UR6, 0x5, URZ ;  /* 0x00000005060b7899 */ /* 0x000fd2000800063f */
[----:B------:R-:W-:Y:S05]  /*1ee0*/  @P0 BRA `(.L_x_788) ;  /* 0x0000019000000947 */ /* 0x000fea0003800000 */
[----:B---3--:R-:W-:Y:S01]  /*1ef0*/  IADD3 R0, P0, R30, 0x70, RZ ;  /* 0x000000701e007810 */ /* 0x008fe20007f1e0ff */
        /* <DEDUP_REMOVED lines=24> */
.L_x_788:
[----:B------:R-:W-:Y:S05]  /*2080*/  BSYNC B0 ;  /* 0x0000000000007941 */ /* 0x000fea0003800000 */
.L_x_787:
        /* <DEDUP_REMOVED lines=11> */
[----:B-1----:R-:W-:Y:S01]  /*2140*/  IMAD.WIDE.U32 R6, R97, UR29, R244 ;  /* 0x0000001d61067c25 */ /* 0x002fe2000f8e00f4 */
[----:B------:R-:W-:-:S06]  /*2150*/  UIMAD UR4, UR13, UR11, UR4 ;  /* 0x0000000b0d0472a4 */ /* 0x000fcc000f8e0204 */
[----:B------:R-:W-:-:S05]  /*2160*/  IADD3 R3, R7, UR4, RZ ;  /* 0x0000000407037c10 */ /* 0x000fca000fffe0ff */
        /* <DEDUP_REMOVED lines=18> */
.L_x_790:
[----:B------:R-:W-:Y:S05]  /*2290*/  BSYNC B0 ;  /* 0x0000000000007941 */ /* 0x000fea0003800000 */
.L_x_789:
[----:B------:R-:W-:Y:S01]  /*22a0*/  ISETP.GE.AND P0, PT, R5, UR12, PT ;  /* 0x0000000c05007c0c */ /* 0x000fe2000bf06270 */
[----:B------:R-:W-:Y:S01]  /*22b0*/  ULDC UR21, c[0x0][0x19c] ;  /* 0x0000670000157ab9 */ /* 0x000fe20000000800 */
[----:B------:R-:W-:Y:S01]  /*22c0*/  BSSY B0, `(.L_x_791) ;  /* 0x000001a000007945 */ /* 0x000fe20003800000 */
[----:B------:R-:W-:Y:S02]  /*22d0*/  ULDC.64 UR4, c[0x0][0x1a0] ;  /* 0x0000680000047ab9 */ /* 0x000fe40000000a00 */
[----:B------:R-:W-:Y:S02]  /*22e0*/  USHF.L.U32 UR22, UR6, 0x4, URZ ;  /* 0x0000000406167899 */ /* 0x000fe4000800063f */
[----:B------:R-:W-:Y:S02]  /*22f0*/  USHF.L.U64.HI UR21, UR6, UR23, UR21 ;  /* 0x0000001706157299 */ /* 0x000fe40008010215 */
[----:B------:R-:W-:Y:S02]  /*2300*/  USHF.L.U64.HI UR19, UR4, UR19, UR5 ;  /* 0x0000001304137299 */ /* 0x000fe40008010205 */
[----:B------:R-:W-:-:S02]  /*2310*/  USHF.L.U32 UR20, UR4, 0x5, URZ ;  /* 0x0000000504147899 */ /* 0x000fc4000800063f */
[----:B------:R-:W-:Y:S05]  /*2320*/  @P0 BRA `(.L_x_792) ;  /* 0x0000013000000947 */ /* 0x000fea0003800000 */
[----:B------:R-:W-:Y:S02]  /*2330*/  ISETP.GE.AND P1, PT, R100, c[0x0][0x220], PT ;  /* 0x0000880064007a0c */ /* 0x000fe40003f26270 */
[----:B---3--:R-:W-:Y:S02]  /*2340*/  IADD3 R0, P2, R6, UR22, RZ ;  /* 0x0000001606007c10 */ /* 0x008fe4000ff5e0ff */
        /* <DEDUP_REMOVED lines=17> */
.L_x_792:
[----:B------:R-:W-:Y:S05]  /*2460*/  BSYNC B0 ;  /* 0x0000000000007941 */ /* 0x000fea0003800000 */
.L_x_791:
[----:B------:R-:W0:Y:S01]  /*2470*/  LDGDEPBAR ;  /* 0x00000000000079af */ /* 0x000e220000000000 */
[----:B------:R-:W-:Y:S01]  /*2480*/  ISETP.GE.AND P0, PT, R10, UR12, PT ;  /* 0x0000000c0a007c0c */ /* 0x000fe2000bf06270 */
[----:B-1----:R-:W-:Y:S01]  /*2490*/  IMAD.MOV.U32 R8, RZ, RZ, R24 ;  /* 0x000000ffff087224 */ /* 0x002fe200078e0018 */
[----:B---3--:R-:W-:Y:S01]  /*24a0*/  SHF.R.S32.HI R0, RZ, 0x1f, R16 ;  /* 0x0000001fff007819 */ /* 0x008fe20000011410 */
[----:B------:R-:W-:Y:S01]  /*24b0*/  IMAD.MOV.U32 R9, RZ, RZ, R25 ;  /* 0x000000ffff097224 */ /* 0x000fe200078e0019 */
[----:B------:R-:W-:Y:S01]  /*24c0*/  LEA R98, R21, R92, 0x3 ;  /* 0x0000005c15627211 */ /* 0x000fe200078e18ff */
[----:B------:R-:W-:Y:S01]  /*24d0*/  IMAD.MOV.U32 R8, RZ, RZ, R22 ;  /* 0x000000ffff087224 */ /* 0x000fe200078e0016 */
[----:B------:R-:W-:Y:S01]  /*24e0*/  LEA.HI R0, R0, R16, RZ, 0x2 ;  /* 0x0000001000007211 */ /* 0x000fe200078f10ff */
[----:B------:R-:W-:Y:S01]  /*24f0*/  UIMAD UR5, UR19, UR29, URZ ;  /* 0x0000001d130572a4 */ /* 0x000fe2000f8e023f */
[----:B------:R-:W-:Y:S01]  /*2500*/  IMAD.U32 R6, RZ, RZ, UR29 ;  /* 0x0000001dff067e24 */ /* 0x000fe2000f8e00ff */
[----:B------:R-:W-:Y:S01]  /*2510*/  SHF.L.U32 R20, R20, 0x1, RZ ;  /* 0x0000000114147819 */ /* 0x000fe200000006ff */
[----:B------:R1:W-:Y:S01]  /*2520*/  STL.64 [R1+0x30], R8 ;  /* 0x0000300801007387 */ /* 0x0003e20000100a00 */
[----:B------:R-:W-:Y:S01]  /*2530*/  SHF.R.S32.HI R12, RZ, 0x2, R0 ;  /* 0x00000002ff0c7819 */ /* 0x000fe20000011400 */
[----:B------:R-:W-:Y:S01]  /*2540*/  UIMAD UR5, UR13, UR20, UR5 ;  /* 0x000000140d0572a4 */ /* 0x000fe2000f8e0205 */
[----:B------:R-:W-:Y:S01]  /*2550*/  IMAD.WIDE.U32 R6, R6, UR20, R8 ;  /* 0x0000001406067c25 */ /* 0x000fe2000f8e0008 */
[----:B------:R1:W-:Y:S01]  /*2560*/  STL [R1+0x28], R98 ;  /* 0x0000286201007387 */ /* 0x0003e20000100800 */
[----:B------:R-:W-:Y:S01]  /*2570*/  BSSY B0, `(.L_x_793) ;  /* 0x000001a000007945 */ /* 0x000fe20003800000 */
[----:B------:R-:W-:-:S02]  /*2580*/  LOP3.LUT R252, R20, 0x6, RZ, 0xc0, !PT ;  /* 0x0000000614fc7812 */ /* 0x000fc400078ec0ff */
[----:B------:R1:W-:Y:S01]  /*2590*/  STL [R1+0x5c], R12 ;  /* 0x00005c0c01007387 */ /* 0x0003e20000100800 */
[----:B------:R-:W-:Y:S01]  /*25a0*/  IADD3 R3, R7, UR5, RZ ;  /* 0x0000000507037c10 */ /* 0x000fe2000fffe0ff */
[----:B------:R-:W-:-:S04]  /*25b0*/  DEPBAR.LE SB0, 0x0 ;  /* 0x000080000000791a */ /* 0x000fc80000000000 */
[----:B------:R-:W-:Y:S06]  /*25c0*/  BAR.SYNC.DEFER_BLOCKING 0x0 ;  /* 0x0000000000007b1d */ /* 0x000fec0000010000 */
[----:B------:R1:W-:Y:S04]  /*25d0*/  @P0 STS.128 [R219+0xa000], RZ ;  /* 0x00a000ffdb000388 */ /* 0x0003e80000000c00 */
[----:B------:R1:W-:Y:S01]  /*25e0*/  @P0 STS.128 [R219+0xb000], RZ ;  /* 0x00b000ffdb000388 */ /* 0x0003e20000000c00 */
        /* <DEDUP_REMOVED lines=18> */
.L_x_794:
[----:B------:R-:W-:Y:S05]  /*2710*/  BSYNC B0 ;  /* 0x0000000000007941 */ /* 0x000fea0003800000 */
.L_x_793:
[----:B------:R-:W-:Y:S01]  /*2720*/  ISETP.GE.AND P0, PT, R5, UR12, PT ;  /* 0x0000000c05007c0c */ /* 0x000fe2000bf06270 */
[----:B------:R-:W-:Y:S01]  /*2730*/  IMAD.U32 R0, RZ, RZ, UR10 ;  /* 0x0000000aff007e24 */ /* 0x000fe2000f8e00ff */
[----:B------:R-:W-:Y:S01]  /*2740*/  LEA R5, R92, UR9, 0x4 ;  /* 0x000000095c057c11 */ /* 0x000fe2000f8e20ff */
[----:B------:R-:W-:Y:S01]  /*2750*/  ULDC UR5, c[0x0][0x1a4] ;  /* 0x0000690000057ab9 */ /* 0x000fe20000000800 */
[----:B------:R-:W-:Y:S01]  /*2760*/  BSSY B0, `(.L_x_795) ;  /* 0x000001c000007945 */ /* 0x000fe20003800000 */
[----:B------:R-:W-:Y:S01]  /*2770*/  USHF.L.U32 UR24, UR4, 0x4, URZ ;  /* 0x0000000404187899 */ /* 0x000fe2000800063f */
[----:B------:R-:W-:Y:S01]  /*2780*/  IADD3 R5, R5, 0x1, R12 ;  /* 0x0000000105057810 */ /* 0x000fe20007ffe00c */
[----:B------:R-:W-:-:S03]  /*2790*/  USHF.L.U64.HI UR23, UR4, UR23, UR5 ;  /* 0x0000001704177299 */ /* 0x000fc60008010205 */
[----:B------:R-:W-:-:S03]  /*27a0*/  IADD3 R0, R5, UR8, -R0 ;  /* 0x0000000805007c10 */ /* 0x000fc6000fffe800 */
[----:B------:R3:W-:Y:S01]  /*27b0*/  @P0 STS.128 [R219+0xa800], RZ ;  /* 0x00a800ffdb000388 */ /* 0x0007e20000000c00 */
[----:B------:R-:W-:-:S03]  /*27c0*/  IADD3 R93, R0, c[0x0][0x2e8], RZ ;  /* 0x0000ba00005d7a10 */ /* 0x000fc60007ffe0ff */
[----:B------:R3:W-:Y:S01]  /*27d0*/  @P0 STS.128 [R219+0xb800], RZ ;  /* 0x00b800ffdb000388 */ /* 0x0007e20000000c00 */
[----:B------:R-:W-:Y:S05]  /*27e0*/  @P0 BRA `(.L_x_796) ;  /* 0x0000013000000947 */ /* 0x000fea0003800000 */
[----:B------:R-:W-:Y:S02]  /*27f0*/  ISETP.GE.AND P1, PT, R100, c[0x0][0x220], PT ;  /* 0x0000880064007a0c */ /* 0x000fe40003f26270 */
[----:B------:R-:W-:Y:S02]  /*2800*/  IADD3 R0, P2, R6, UR24, RZ ;  /* 0x0000001806007c10 */ /* 0x000fe4000ff5e0ff */
        /* <DEDUP_REMOVED lines=17> */
.L_x_796:
[----:B------:R-:W-:Y:S05]  /*2920*/  BSYNC B0 ;  /* 0x0000000000007941 */ /* 0x000fea0003800000 */
.L_x_795:
[----:B-1----:R-:W-:Y:S01]  /*2930*/  SHF.R.S32.HI R7, RZ, 0x4, R17 ;  /* 0x00000004ff077819 */ /* 0x002fe20000011411 */
[C---:B------:R-:W-:Y:S01]  /*2940*/  IMAD.SHL.U32 R6, R28.reuse, 0x40, RZ ;  /* 0x000000401c067824 */ /* 0x040fe200078e00ff */
[----:B------:R-:W-:Y:S01]  /*2950*/  R2P PR, R28, 0x6 ;  /* 0x000000061c007804 */ /* 0x000fe20000000000 */
[----:B------:R-:W-:Y:S01]  /*2960*/  IMAD.SHL.U32 R3, R18, 0x40, RZ ;  /* 0x0000004012037824 */ /* 0x000fe200078e00ff */
[----:B------:R-:W-:Y:S01]  /*2970*/  LEA.HI R0, R17, R7, RZ, 0x1 ;  /* 0x0000000711007211 */ /* 0x000fe200078f08ff */
[----:B------:R-:W-:Y:S01]  /*2980*/  IMAD.SHL.U32 R8, R19, 0x40, RZ ;  /* 0x0000004013087824 */ /* 0x000fe200078e00ff */
[----:B------:R-:W0:Y:S01]  /*2990*/  LDGDEPBAR ;  /* 0x00000000000079af */ /* 0x000e220000000000 */
[----:B------:R-:W-:Y:S01]  /*29a0*/  IMAD.SHL.U32 R5, R10, 0x8, RZ ;  /* 0x000000080a057824 */ /* 0x000fe200078e00ff */
[----:B------:R-:W-:Y:S01]  /*29b0*/  LOP3.LUT R0, R0, 0xfffffffe, RZ, 0xc0, !PT ;  /* 0xfffffffe00007812 */ /* 0x000fe200078ec0ff */
[----:B------:R-:W-:Y:S01]  /*29c0*/  UISETP.GE.AND UP0, UPT, UR28, 0x2, UPT ;  /* 0x000000021c00788c */ /* 0x000fe2000bf06270 */
[----:B------:R-:W-:Y:S01]  /*29d0*/  LOP3.LUT R3, R3, 0x1c0, RZ, 0xc0, !PT ;  /* 0x000001c003037812 */ /* 0x000fe200078ec0ff */
[----:B------:R-:W-:Y:S01]  /*29e0*/  UIADD3 UR17, UR31, 0x646e171e, URZ ;  /* 0x646e171e1f117890 */ /* 0x000fe2000fffe03f */
[----:B------:R-:W-:Y:S01]  /*29f0*/  LOP3.LUT R95, R8, 0xfffffe00, RZ, 0xc0, !PT ;  /* 0xfffffe00085f7812 */ /* 0x000fe200078ec0ff */
[----:B------:R-:W-:Y:S01]  /*2a00*/  IMAD.IADD R7, R7, 0x1, -R0 ;  /* 0x0000000107077824 */ /* 0x000fe200078e0a00 */
[----:B------:R-:W-:-:S03]  /*2a10*/  LOP3.LUT R0, R6, 0x1c0, RZ, 0xc0, !PT ;  /* 0x000001c006007812 */ /* 0x000fc600078ec0ff */
[----:B------:R-:W-:Y:S01]  /*2a20*/  IMAD.SHL.U32 R6, R7, 0x8, RZ ;  /* 0x0000000807067824 */ /* 0x000fe200078e00ff */
[----:B------:R-:W-:Y:S02]  /*2a30*/  LOP3.LUT R8, R0, 0x8, R5, 0xf8, !PT ;  /* 0x0000000800087812 */ /* 0x000fe400078ef805 */
[----:B------:R-:W-:Y:S02]  /*2a40*/  SHF.R.U32.HI R0, RZ, 0x3, R0 ;  /* 0x00000003ff007819 */ /* 0x000fe40000011600 */
[----:B------:R-:W-:Y:S02]  /*2a50*/  LOP3.LUT R6, R3, 0x8, R6, 0xf8, !PT ;  /* 0x0000000803067812 */ /* 0x000fe400078ef806 */
[----:B------:R-:W-:Y:S01]  /*2a60*/  SHF.R.U32.HI R5, RZ, 0x3, R3 ;  /* 0x00000003ff057819 */ /* 0x000fe20000011603 */
[----:B------:R-:W-:Y:S01]  /*2a70*/  IMAD R3, R92, 0x400, R95 ;  /* 0x000004005c037824 */ /* 0x000fe200078e025f */
[----:B------:R-:W-:Y:S02]  /*2a80*/  LOP3.LUT R0, R8, R0, RZ, 0x3c, !PT ;  /* 0x0000000008007212 */ /* 0x000fe400078e3cff */
[----:B------:R-:W-:-:S02]  /*2a90*/  LOP3.LUT R94, R6, R5, RZ, 0x3c, !PT ;  /* 0x00000005065e7212 */ /* 0x000fc400078e3cff */
[----:B------:R-:W-:Y:S01]  /*2aa0*/  IADD3 R5, R93, 0x40, RZ ;  /* 0x000000405d057810 */ /* 0x000fe20007ffe0ff */
[----:B------:R-:W-:Y:S01]  /*2ab0*/  IMAD R0, R7, 0x200, R0 ;  /* 0x0000020007007824 */ /* 0x000fe200078e0200 */
[----:B------:R-:W-:Y:S01]  /*2ac0*/  IADD3 R6, R93, 0x48, RZ ;  /* 0x000000485d067810 */ /* 0x000fe20007ffe0ff */
[----:B------:R-:W-:Y:S02]  /*2ad0*/  IMAD.IADD R3, R94, 0x1, R3 ;  /* 0x000000015e037824 */ /* 0x000fe400078e0203 */
[----:B------:R-:W-:Y:S02]  /*2ae0*/  IMAD.SHL.U32 R204, R0, 0x2, RZ ;  /* 0x0000000200cc7824 */ /* 0x000fe400078e00ff */
[----:B------:R-:W-:Y:S01]  /*2af0*/  IMAD.SHL.U32 R206, R3, 0x2, RZ ;  /* 0x0000000203ce7824 */ /* 0x000fe200078e00ff */
[----:B------:R-:W-:Y:S02]  /*2b00*/  IADD3 R3, R93, 0x8, RZ ;  /* 0x000000085d037810 */ /* 0x000fe40007ffe0ff */
[----:B--2---:R-:W-:Y:S01]  /*2b10*/  LDSM.16.M88.4 R20, [R204+0x8000] ;  /* 0x00800000cc14783b */ /* 0x004fe20000000200 */
[----:B------:R-:W-:Y:S01]  /*2b20*/  IADD3 R0, R204, 0x8000, RZ ;  /* 0x00008000cc007810 */ /* 0x000fe20007ffe0ff */
[----:B------:R-:W-:Y:S01]  /*2b30*/  IMAD R208, R4, 0x2, R206 ;  /* 0x0000000204d07824 */ /* 0x000fe200078e02ce */
[----:B------:R-:W-:Y:S01]  /*2b40*/  IADD3 R215, R204, 0x8020, RZ ;  /* 0x00008020ccd77810 */ /* 0x000fe20007ffe0ff */
[----:B------:R-:W1:Y:S01]  /*2b50*/  LDSM.16.M88.4 R8, [R206+0x2000] ;  /* 0x00200000ce08783b */ /* 0x000e620000000200 */
[----:B------:R-:W-:Y:S01]  /*2b60*/  @P1 IADD3 R215, R0, -0x20, RZ ;  /* 0xffffffe000d71810 */ /* 0x000fe20007ffe0ff */
[----:B------:R-:W-:-:S02]  /*2b70*/  IMAD.MOV.U32 R0, RZ, RZ, 0x40 ;  /* 0x00000040ff007424 */ /* 0x000fc400078e00ff */
[----:B------:R-:W2:Y:S01]  /*2b80*/  LDSM.16.M88.4 R24, [R204+0x8800] ;  /* 0x00880000cc18783b */ /* 0x000ea20000000200 */
[C---:B------:R-:W-:Y:S01]  /*2b90*/  IMAD R214, R2.reuse, 0x2, R206 ;  /* 0x0000000202d67824 */ /* 0x040fe200078e02ce */
[C---:B------:R-:W-:Y:S01]  /*2ba0*/  IADD3 R218, R215.reuse, 0x800, RZ ;  /* 0x00000800d7da7810 */ /* 0x040fe20007ffe0ff */
[----:B------:R-:W-:Y:S01]  /*2bb0*/  IMAD R212, R2, 0x2, R208 ;  /* 0x0000000202d47824 */ /* 0x000fe200078e02d0 */
[----:B------:R-:W5:Y:S01]  /*2bc0*/  LDSM.16.M88.4 R16, [R206] ;  /* 0x00000000ce10783b */ /* 0x000f620000000200 */
[----:B------:R-:W-:Y:S02]  /*2bd0*/  SEL R0, R0, 0xffffffc0, !P2 ;  /* 0xffffffc000007807 */ /* 0x000fe40005000000 */
[C---:B------:R-:W-:Y:S01]  /*2be0*/  IADD3 R217, R215.reuse, 0x1000, RZ ;  /* 0x00001000d7d97810 */ /* 0x040fe20007ffe0ff */
[----:B------:R-:W-:Y:S01]  /*2bf0*/  LDSM.16.M88.4 R28, [R215] ;  /* 0x00000000d71c783b */ /* 0x000fe20000000200 */
[----:B------:R-:W-:Y:S01]  /*2c00*/  IADD3 R216, R215, 0x1800, RZ ;  /* 0x00001800d7d87810 */ /* 0x000fe20007ffe0ff */
[----:B------:R-:W-:-:S02]  /*2c10*/  IMAD.IADD R213, R204, 0x1, R0 ;  /* 0x00000001ccd57824 */ /* 0x000fc400078e0200 */
[----:B------:R-:W3:Y:S01]  /*2c20*/  LDSM.16.M88.4 R12, [R208+0x2000] ;  /* 0x00200000d00c783b */ /* 0x000ee20000000200 */
[----:B------:R-:W-:Y:S02]  /*2c30*/  IMAD.IADD R211, R0, 0x1, R215 ;  /* 0x0000000100d37824 */ /* 0x000fe400078e02d7 */
[----:B------:R-:W-:Y:S01]  /*2c40*/  IMAD.U32 R0, RZ, RZ, UR29 ;  /* 0x0000001dff007e24 */ /* 0x000fe2000f8e00ff */
[----:B------:R-:W4:Y:S03]  /*2c50*/  LDSM.16.M88.4 R40, [R215+0x800] ;  /* 0x00080000d728783b */ /* 0x000f260000000200 */
[----:B------:R-:W-:Y:S01]  /*2c60*/  IMAD R0, R0, 0x20, R252 ;  /* 0x0000002000007824 */ /* 0x000fe200078e02fc */
[----:B------:R-:W3:Y:S04]  /*2c70*/  LDSM.16.M88.4 R32, [R208] ;  /* 0x00000000d020783b */ /* 0x000ee80000000200 */
[----:B------:R-:W-:Y:S04]  /*2c80*/  LDSM.16.M88.4 R36, [R213+0x8000] ;  /* 0x00800000d524783b */ /* 0x000fe80000000200 */
[----:B------:R-:W-:Y:S01]  /*2c90*/  LDSM.16.M88.4 R60, [R213+0x8800] ;  /* 0x00880000d53c783b */ /* 0x000fe20000000200 */
[C---:B-1----:R-:W-:Y:S08]  /*2ca0*/  HMMA.16816.F32 R52, R8.reuse, R20, RZ ;  /* 0x000000140834723c */ /* 0x042ff000000018ff */
[C---:B------:R-:W-:Y:S08]  /*2cb0*/  HMMA.16816.F32 R48, R8.reuse, R22, RZ ;  /* 0x000000160830723c */ /* 0x040ff000000018ff */
[C---:B--2---:R-:W-:Y:S08]  /*2cc0*/  HMMA.16816.F32 R44, R8.reuse, R24, RZ ;  /* 0x00000018082c723c */ /* 0x044ff000000018ff */
[----:B------:R-:W-:Y:S08]  /*2cd0*/  HMMA.16816.F32 R8, R8, R26, RZ ;  /* 0x0000001a0808723c */ /* 0x000ff000000018ff */
[C---:B-----5:R-:W-:Y:S08]  /*2ce0*/  HMMA.16816.F32 R72, R16.reuse, R20, RZ ;  /* 0x000000141048723c */ /* 0x060ff000000018ff */
[C---:B------:R-:W-:Y:S01]  /*2cf0*/  HMMA.16816.F32 R68, R16.reuse, R22, RZ ;  /* 0x000000161044723c */ /* 0x040fe200000018ff */
[----:B------:R-:W1:Y:S07]  /*2d00*/  LDSM.16.M88.4 R20, [R214+0x2000] ;  /* 0x00200000d614783b */ /* 0x000e6e0000000200 */
[C---:B------:R-:W-:Y:S08]  /*2d10*/  HMMA.16816.F32 R64, R16.reuse, R24, RZ ;  /* 0x000000181040723c */ /* 0x040ff000000018ff */
[----:B------:R-:W-:Y:S01]  /*2d20*/  HMMA.16816.F32 R88, R16, R26, RZ ;  /* 0x0000001a1058723c */ /* 0x000fe200000018ff */
[----:B------:R-:W2:Y:S07]  /*2d30*/  LDSM.16.M88.4 R24, [R214] ;  /* 0x00000000d618783b */ /* 0x000eae0000000200 */
[C---:B---3--:R-:W-:Y:S08]  /*2d40*/  HMMA.16816.F32 R84, R12.reuse, R28, R52 ;  /* 0x0000001c0c54723c */ /* 0x048ff00000001834 */
[C---:B----4-:R-:W-:Y:S08]  /*2d50*/  HMMA.16816.F32 R80, R12.reuse, R40, R44 ;  /* 0x000000280c50723c */ /* 0x050ff0000000182c */
[C---:B------:R-:W-:Y:S01]  /*2d60*/  HMMA.16816.F32 R76, R12.reuse, R30, R48 ;  /* 0x0000001e0c4c723c */ /* 0x040fe20000001830 */
[----:B------:R-:W-:Y:S07]  /*2d70*/  LDSM.16.M88.4 R48, [R211+0x800] ;  /* 0x00080000d330783b */ /* 0x000fee0000000200 */
[----:B------:R-:W-:Y:S01]  /*2d80*/  HMMA.16816.F32 R56, R12, R42, R8 ;  /* 0x0000002a0c38723c */ /* 0x000fe20000001808 */
[----:B------:R-:W-:Y:S04]  /*2d90*/  LDSM.16.M88.4 R12, [R211] ;  /* 0x00000000d30c783b */ /* 0x000fe80000000200 */
[----:B------:R-:W3:Y:S03]  /*2da0*/  LDSM.16.M88.4 R8, [R212+0x2000] ;  /* 0x00200000d408783b */ /* 0x000ee60000000200 */
[C---:B------:R-:W-:Y:S08]  /*2db0*/  HMMA.16816.F32 R16, R32.reuse, R40, R64 ;  /* 0x000000282010723c */ /* 0x040ff00000001840 */
[C---:B------:R-:W-:Y:S08]  /*2dc0*/  HMMA.16816.F32 R52, R32.reuse, R28, R72 ;  /* 0x0000001c2034723c */ /* 0x040ff00000001848 */
[C---:B------:R-:W-:Y:S01]  /*2dd0*/  HMMA.16816.F32 R44, R32.reuse, R30, R68 ;  /* 0x0000001e202c723c */ /* 0x040fe20000001844 */
[----:B------:R-:W4:Y:S04]  /*2de0*/  LDSM.16.M88.4 R28, [R212] ;  /* 0x00000000d41c783b */ /* 0x000f280000000200 */
[----:B------:R-:W-:Y:S03]  /*2df0*/  LDSM.16.M88.4 R68, [R215+0x1800] ;  /* 0x00180000d744783b */ /* 0x000fe60000000200 */
[----:B------:R-:W-:Y:S01]  /*2e00*/  HMMA.16816.F32 R64, R32, R42, R88 ;  /* 0x0000002a2040723c */ /* 0x000fe20000001858 */
[----:B------:R-:W-:Y:S07]  /*2e10*/  LDSM.16.M88.4 R32, [R204+0x9000] ;  /* 0x00900000cc20783b */ /* 0x000fee0000000200 */
[C---:B-1----:R-:W-:Y:S08]  /*2e20*/  HMMA.16816.F32 R72, R20.reuse, R36, R84 ;  /* 0x000000241448723c */ /* 0x042ff00000001854 */
[C---:B------:R-:W-:Y:S08]  /*2e30*/  HMMA.16816.F32 R80, R20.reuse, R60, R80 ;  /* 0x0000003c1450723c */ /* 0x040ff00000001850 */
[C---:B------:R-:W-:Y:S08]  /*2e40*/  HMMA.16816.F32 R76, R20.reuse, R38, R76 ;  /* 0x00000026144c723c */ /* 0x040ff0000000184c */
[----:B------:R-:W-:Y:S01]  /*2e50*/  HMMA.16816.F32 R56, R20, R62, R56 ;  /* 0x0000003e1438723c */ /* 0x000fe20000001838 */
[----:B------:R-:W-:Y:S07]  /*2e60*/  LDSM.16.M88.4 R20, [R206+0x4000] ;  /* 0x00400000ce14783b */ /* 0x000fee0000000200 */
[C---:B--2---:R-:W-:Y:S01]  /*2e70*/  HMMA.16816.F32 R40, R24.reuse, R60, R16 ;  /* 0x0000003c1828723c */ /* 0x044fe20000001810 */
[----:B------:R-:W1:Y:S07]  /*2e80*/  LDSM.16.M88.4 R16, [R206+0x6000] ;  /* 0x00600000ce10783b */ /* 0x000e6e0000000200 */
[C---:B------:R-:W-:Y:S08]  /*2e90*/  HMMA.16816.F32 R52, R24.reuse, R36, R52 ;  /* 0x000000241834723c */ /* 0x040ff00000001834 */
[C---:B------:R-:W-:Y:S01]  /*2ea0*/  HMMA.16816.F32 R44, R24.reuse, R38, R44 ;  /* 0x00000026182c723c */ /* 0x040fe2000000182c */
[----:B------:R-:W2:Y:S07]  /*2eb0*/  LDSM.16.M88.4 R36, [R204+0x9800] ;  /* 0x00980000cc24783b */ /* 0x000eae0000000200 */
[----:B------:R-:W-:Y:S08]  /*2ec0*/  HMMA.16816.F32 R24, R24, R62, R64 ;  /* 0x0000003e1818723c */ /* 0x000ff00000001840 */
[C---:B---3--:R-:W-:Y:S08]  /*2ed0*/  HMMA.16816.F32 R72, R8.reuse, R12, R72 ;  /* 0x0000000c0848723c */ /* 0x048ff00000001848 */
[C---:B------:R-:W-:Y:S08]  /*2ee0*/  HMMA.16816.F32 R60, R8.reuse, R14, R76 ;  /* 0x0000000e083c723c */ /* 0x040ff0000000184c */
[C---:B------:R-:W-:Y:S08]  /*2ef0*/  HMMA.16816.F32 R80, R8.reuse, R48, R80 ;  /* 0x000000300850723c */ /* 0x040ff00000001850 */
[----:B------:R-:W-:Y:S08]  /*2f00*/  HMMA.16816.F32 R76, R8, R50, R56 ;  /* 0x00000032084c723c */ /* 0x000ff00000001838 */
[C---:B----4-:R-:W-:Y:S08]  /*2f10*/  HMMA.16816.F32 R64, R28.reuse, R12, R52 ;  /* 0x0000000c1c40723c */ /* 0x050ff00000001834 */
[C---:B------:R-:W-:Y:S01]  /*2f20*/  HMMA.16816.F32 R52, R28.reuse, R14, R44 ;  /* 0x0000000e1c34723c */ /* 0x040fe2000000182c */
[----:B------:R-:W-:Y:S04]  /*2f30*/  LDSM.16.M88.4 R44, [R215+0x1000] ;  /* 0x00100000d72c783b */ /* 0x000fe80000000200 */
[----:B------:R-:W3:Y:S03]  /*2f40*/  LDSM.16.M88.4 R12, [R208+0x6000] ;  /* 0x00600000d00c783b */ /* 0x000ee60000000200 */
[C---:B------:R-:W-:Y:S01]  /*2f50*/  HMMA.16816.F32 R8, R28.reuse, R48, R40 ;  /* 0x000000301c08723c */ /* 0x040fe20000001828 */
[----:B------:R-:W-:Y:S07]  /*2f60*/  LDSM.16.M88.4 R40, [R213+0x9000] ;  /* 0x00900000d528783b */ /* 0x000fee0000000200 */
[----:B------:R-:W-:Y:S01]  /*2f70*/  HMMA.16816.F32 R48, R28, R50, R24 ;  /* 0x000000321c30723c */ /* 0x000fe20000001818 */
[----:B------:R-:W4:Y:S04]  /*2f80*/  LDSM.16.M88.4 R28, [R208+0x4000] ;  /* 0x00400000d01c783b */ /* 0x000f280000000200 */
[----:B------:R-:W-:Y:S03]  /*2f90*/  LDSM.16.M88.4 R24, [R214+0x4000] ;  /* 0x00400000d618783b */ /* 0x000fe60000000200 */
[C---:B-1----:R-:W-:Y:S08]  /*2fa0*/  HMMA.16816.F32 R56, R16.reuse, R32, R72 ;  /* 0x000000201038723c */ /* 0x042ff00000001848 */
[C---:B------:R-:W-:Y:S08]  /*2fb0*/  HMMA.16816.F32 R60, R16.reuse, R34, R60 ;  /* 0x00000022103c723c */ /* 0x040ff0000000183c */
[C---:B--2---:R-:W-:Y:S08]  /*2fc0*/  HMMA.16816.F32 R72, R16.reuse, R36, R80 ;  /* 0x000000241048723c */ /* 0x044ff00000001850 */
[----:B------:R-:W-:Y:S08]  /*2fd0*/  HMMA.16816.F32 R16, R16, R38, R76 ;  /* 0x000000261010723c */ /* 0x000ff0000000184c */
[C---:B------:R-:W-:Y:S08]  /*2fe0*/  HMMA.16816.F32 R80, R20.reuse, R32, R64 ;  /* 0x000000201450723c */ /* 0x040ff00000001840 */
[C---:B------:R-:W-:Y:S08]  /*2ff0*/  HMMA.16816.F32 R32, R20.reuse, R34, R52 ;  /* 0x000000221420723c */ /* 0x040ff00000001834 */
[----:B------:R-:W-:Y:S01]  /*3000*/  HMMA.16816.F32 R76, R20, R36, R8 ;  /* 0x00000024144c723c */ /* 0x000fe20000001808 */
[----:B------:R-:W1:Y:S07]  /*3010*/  LDSM.16.M88.4 R8, [R214+0x6000] ;  /* 0x00600000d608783b */ /* 0x000e6e0000000200 */
[C---:B---3--:R-:W-:Y:S08]  /*3020*/  HMMA.16816.F32 R56, R12.reuse, R44, R56 ;  /* 0x0000002c0c38723c */ /* 0x048ff00000001838 */
[C---:B------:R-:W-:Y:S08]  /*3030*/  HMMA.16816.F32 R52, R12.reuse, R46, R60 ;  /* 0x0000002e0c34723c */ /* 0x040ff0000000183c */
[C---:B------:R-:W-:Y:S08]  /*3040*/  HMMA.16816.F32 R72, R12.reuse, R68, R72 ;  /* 0x000000440c48723c */ /* 0x040ff00000001848 */
[----:B------:R-:W-:Y:S01]  /*3050*/  HMMA.16816.F32 R64, R12, R70, R16 ;  /* 0x000000460c40723c */ /* 0x000fe20000001810 */
[----:B------:R-:W2:Y:S04]  /*3060*/  LDSM.16.M88.4 R12, [R213+0x9800] ;  /* 0x00980000d50c783b */ /* 0x000ea80000000200 */
[----:B------:R-:W-:Y:S03]  /*3070*/  LDSM.16.M88.4 R16, [R212+0x6000] ;  /* 0x00600000d410783b */ /* 0x000fe60000000200 */
[----:B------:R-:W-:Y:S01]  /*3080*/  HMMA.16816.F32 R84, R20, R38, R48 ;  /* 0x000000261454723c */ /* 0x000fe20000001830 */
[----:B------:R-:W-:Y:S04]  /*3090*/  LDSM.16.M88.4 R20, [R212+0x4000] ;  /* 0x00400000d414783b */ /* 0x000fe80000000200 */
[----:B------:R-:W-:Y:S03]  /*30a0*/  LDSM.16.M88.4 R48, [R211+0x1800] ;  /* 0x00180000d330783b */ /* 0x000fe60000000200 */
[----:B----4-:R-:W-:Y:S01]  /*30b0*/  HMMA.16816.F32 R36, R28, R46, R32 ;  /* 0x0000002e1c24723c */ /* 0x010fe20000001820 */
[----:B------:R-:W3:Y:S01]  /*30c0*/  LDSM.16.M88.4 R32, [R211+0x1000] ;  /* 0x00100000d320783b */ /* 0x000ee20000000200 */
[----:B------:R-:W-:-:S06]  /*30d0*/  DEPBAR.LE SB0, 0x0 ;  /* 0x000080000000791a */ /* 0x000fcc0000000000 */
[C---:B------:R-:W-:Y:S08]  /*30e0*/  HMMA.16816.F32 R60, R28.reuse, R44, R80 ;  /* 0x0000002c1c3c723c */ /* 0x040ff00000001850 */
[----:B------:R-:W-:Y:S08]  /*30f0*/  HMMA.16816.F32 R44, R28, R68, R76 ;  /* 0x000000441c2c723c */ /* 0x000ff0000000184c */
[----:B-1----:R-:W-:Y:S08]  /*3100*/  HMMA.16816.F32 R56, R8, R40, R56 ;  /* 0x000000280838723c */ /* 0x002ff00000001838 */
[-C--:B------:R-:W-:Y:S08]  /*3110*/  HMMA.16816.F32 R36, R24, R42.reuse, R36 ;  /* 0x0000002a1824723c */ /* 0x080ff00000001824 */
[----:B------:R-:W-:Y:S08]  /*3120*/  HMMA.16816.F32 R52, R8, R42, R52 ;  /* 0x0000002a0834723c */ /* 0x000ff00000001834 */
[----:B------:R-:W-:Y:S08]  /*3130*/  HMMA.16816.F32 R68, R28, R70, R84 ;  /* 0x000000461c44723c */ /* 0x000ff00000001854 */
[-C--:B--2---:R-:W-:Y:S08]  /*3140*/  HMMA.16816.F32 R28, R24, R12.reuse, R44 ;  /* 0x0000000c181c723c */ /* 0x084ff0000000182c */
[----:B------:R-:W-:Y:S07]  /*3150*/  HMMA.16816.F32 R72, R8, R12, R72 ;  /* 0x0000000c0848723c */ /* 0x000fee0000001848 */
[----:B------:R-:W-:Y:S01]  /*3160*/  IMNMX R12, R6, UR8, PT ;  /* 0x00000008060c7c17 */ /* 0x000fe2000b800200 */
[----:B---3--:R-:W-:Y:S08]  /*3170*/  HMMA.16816.F32 R56, R16, R32, R56 ;  /* 0x000000201038723c */ /* 0x008ff00000001838 */
[----:B------:R-:W-:Y:S08]  /*3180*/  HMMA.16816.F32 R36, R20, R34, R36 ;  /* 0x000000221424723c */ /* 0x000ff00000001824 */
[----:B------:R-:W-:Y:S08]  /*3190*/  HMMA.16816.F32 R60, R24, R40, R60 ;  /* 0x00000028183c723c */ /* 0x000ff0000000183c */
[----:B------:R-:W-:Y:S08]  /*31a0*/  HMMA.16816.F32 R52, R16, R34, R52 ;  /* 0x000000221034723c */ /* 0x000ff00000001834 */
[----:B------:R-:W-:Y:S07]  /*31b0*/  HMMA.16816.F32 R64, R8, R14, R64 ;  /* 0x0000000e0840723c */ /* 0x000fee0000001840 */
[----:B------:R-:W-:Y:S01]  /*31c0*/  IMNMX R10, R3, UR8, PT ;  /* 0x00000008030a7c17 */ /* 0x000fe2000b800200 */
[----:B------:R-:W-:Y:S01]  /*31d0*/  HMMA.16816.F32 R40, R20, R48, R28 ;  /* 0x000000301428723c */ /* 0x000fe2000000181c */
[----:B------:R-:W-:-:S02]  /*31e0*/  IMNMX R9, R93, UR8, PT ;  /* 0x000000085d097c17 */ /* 0x000fc4000b800200 */
[C---:B------:R-:W-:Y:S02]  /*31f0*/  IADD3 R3, R0.reuse, 0x1, RZ ;  /* 0x0000000100037810 */ /* 0x040fe40007ffe0ff */
[----:B------:R-:W-:Y:S02]  /*3200*/  IMNMX R11, R5, UR8, PT ;  /* 0x00000008050b7c17 */ /* 0x000fe4000b800200 */
[----:B------:R-:W-:Y:S01]  /*3210*/  IADD3 R5, R0, 0x8, RZ ;  /* 0x0000000800057810 */ /* 0x000fe20007ffe0ff */
[----:B------:R-:W-:Y:S01]  /*3220*/  HMMA.16816.F32 R28, R24, R14, R68 ;  /* 0x0000000e181c723c */ /* 0x000fe20000001844 */
[C---:B------:R-:W-:Y:S02]  /*3230*/  ISETP.GE.AND P6, PT, R3.reuse, R9, PT ;  /* 0x000000090300720c */ /* 0x040fe40003fc6270 */
[C---:B------:R-:W-:Y:S01]  /*3240*/  ISETP.GE.AND P0, PT, R3.reuse, R10, PT ;  /* 0x0000000a0300720c */ /* 0x040fe20003f06270 */
[----:B------:R-:W-:Y:S01]  /*3250*/  BAR.SYNC.DEFER_BLOCKING 0x0 ;  /* 0x0000000000007b1d */ /* 0x000fe20000010000 */
[----:B------:R-:W-:-:S02]  /*3260*/  ISETP.GE.AND P1, PT, R3, R11, PT ;  /* 0x0000000b0300720c */ /* 0x000fc40003f26270 */
[----:B------:R-:W-:Y:S01]  /*3270*/  ISETP.GE.AND P5, PT, R3, R12, PT ;  /* 0x0000000c0300720c */ /* 0x000fe20003fa6270 */
[----:B------:R-:W-:Y:S01]  /*3280*/  HMMA.16816.F32 R24, R16, R48, R72 ;  /* 0x000000301018723c */ /* 0x000fe20000001848 */
[----:B------:R-:W-:Y:S02]  /*3290*/  IADD3 R3, R0, 0x9, RZ ;  /* 0x0000000900037810 */ /* 0x000fe40007ffe0ff */
[----:B------:R-:W-:Y:S02]  /*32a0*/  ISETP.GE.AND P2, PT, R5, R10, PT ;  /* 0x0000000a0500720c */ /* 0x000fe40003f46270 */
[----:B------:R-:W-:Y:S02]  /*32b0*/  FSEL R78, R59, -INF , !P5 ;  /* 0xff8000003b4e7808 */ /* 0x000fe40006800000 */
[-C--:B------:R-:W-:Y:S01]  /*32c0*/  ISETP.GE.AND P4, PT, R5, R9.reuse, PT ;  /* 0x000000090500720c */ /* 0x080fe20003f86270 */
[----:B------:R-:W-:Y:S01]  /*32d0*/  HMMA.16816.F32 R32, R20, R32, R60 ;  /* 0x000000201420723c */ /* 0x000fe2000000183c */
[----:B------:R-:W-:-:S02]  /*32e0*/  ISETP.GE.AND P5, PT, R3, R9, PT ;  /* 0x000000090300720c */ /* 0x000fc40003fa6270 */
[----:B------:R-:W-:Y:S02]  /*32f0*/  FSEL R76, R57, -INF , !P1 ;  /* 0xff800000394c7808 */ /* 0x000fe40004800000 */
[----:B------:R-:W-:Y:S02]  /*3300*/  FSEL R44, R38, -INF , !P2 ;  /* 0xff800000262c7808 */ /* 0x000fe40005000000 */
[C---:B------:R-:W-:Y:S01]  /*3310*/  ISETP.GE.AND P3, PT, R5.reuse, R11, PT ;  /* 0x0000000b0500720c */ /* 0x040fe20003f66270 */
[----:B------:R-:W-:Y:S01]  /*3320*/  HMMA.16816.F32 R16, R16, R50, R64 ;  /* 0x000000321010723c */ /* 0x000fe20000001840 */
[----:B------:R-:W-:Y:S02]  /*3330*/  ISETP.GE.AND P1, PT, R5, R12, PT ;  /* 0x0000000c0500720c */ /* 0x000fe40003f26270 */
[----:B------:R-:W-:Y:S02]  /*3340*/  FSEL R36, R36, -INF , !P4 ;  /* 0xff80000024247808 */ /* 0x000fe40006000000 */
[----:B------:R-:W-:-:S02]  /*3350*/  FSEL R38, R37, -INF , !P5 ;  /* 0xff80000025267808 */ /* 0x000fc40006800000 */
[C---:B------:R-:W-:Y:S01]  /*3360*/  ISETP.GE.AND P4, PT, R3.reuse, R10, PT ;  /* 0x0000000a0300720c */ /* 0x040fe20003f86270 */
[----:B------:R-:W-:Y:S01]  /*3370*/  HMMA.16816.F32 R20, R20, R50, R28 ;  /* 0x000000321414723c */ /* 0x000fe2000000181c */
[C---:B------:R-:W-:Y:S02]  /*3380*/  ISETP.GE.AND P2, PT, R3.reuse, R11, PT ;  /* 0x0000000b0300720c */ /* 0x040fe40003f46270 */
[----:B------:R-:W-:Y:S02]  /*3390*/  ISETP.GE.AND P5, PT, R3, R12, PT ;  /* 0x0000000c0300720c */ /* 0x000fe40003fa6270 */
[C---:B------:R-:W-:Y:S02]  /*33a0*/  IADD3 R5, R0.reuse, 0x10, RZ ;  /* 0x0000001000057810 */ /* 0x040fe40007ffe0ff */
[----:B------:R-:W-:Y:S02]  /*33b0*/  IADD3 R3, R0, 0x11, RZ ;  /* 0x0000001100037810 */ /* 0x000fe40007ffe0ff */
[----:B------:R-:W-:-:S02]  /*33c0*/  FSEL R77, R54, -INF , !P1 ;  /* 0xff800000364d7808 */ /* 0x000fc40004800000 */
[----:B------:R-:W-:Y:S02]  /*33d0*/  FSEL R39, R39, -INF , !P4 ;  /* 0xff80000027277808 */ /* 0x000fe40006000000 */
[----:B------:R-:W-:Y:S02]  /*33e0*/  ISETP.GE.AND P1, PT, R5, R10, PT ;  /* 0x0000000a0500720c */ /* 0x000fe40003f26270 */
[----:B------:R-:W-:Y:S02]  /*33f0*/  FSEL R60, R55, -INF , !P5 ;  /* 0xff800000373c7808 */ /* 0x000fe40006800000 */
[-C--:B------:R-:W-:Y:S02]  /*3400*/  ISETP.GE.AND P4, PT, R5, R9.reuse, PT ;  /* 0x000000090500720c */ /* 0x080fe40003f86270 */
[----:B------:R-:W-:Y:S02]  /*3410*/  ISETP.GE.AND P5, PT, R3, R9, PT ;  /* 0x000000090300720c */ /* 0x000fe40003fa6270 */
        /* <DEDUP_REMOVED lines=9> */
[----:B------:R-:W-:Y:S02]  /*34b0*/  ISETP.GE.AND P5, PT, R3, R12, PT ;  /* 0x0000000c0300720c */ /* 0x000fe40003fa6270 */
[----:B------:R-:W-:Y:S02]  /*34c0*/  IADD3 R3, R0, 0x18, RZ ;  /* 0x0000001800037810 */ /* 0x000fe40007ffe0ff */
[----:B------:R-:W-:Y:S02]  /*34d0*/  SHF.R.S32.HI R5, RZ, 0x1f, R92 ;  /* 0x0000001fff057819 */ /* 0x000fe4000001145c */
        /* <DEDUP_REMOVED lines=8> */
[----:B------:R-:W-:Y:S02]  /*3560*/  LEA.HI R3, R5, R92, RZ, 0x2 ;  /* 0x0000005c05037211 */ /* 0x000fe400078f10ff */
[----:B------:R-:W-:Y:S02]  /*3570*/  FSEL R124, R27, -INF , !P5 ;  /* 0xff8000001b7c7808 */ /* 0x000fe40006800000 */
[----:B------:R-:W-:Y:S02]  /*3580*/  ISETP.GE.AND P5, PT, R0, R9, PT ;  /* 0x000000090000720c */ /* 0x000fe40003fa6270 */
[----:B------:R-:W-:Y:S02]  /*3590*/  LOP3.LUT R3, R3, 0xfffffffc, RZ, 0xc0, !PT ;  /* 0xfffffffc03037812 */ /* 0x000fe400078ec0ff */
[----:B------:R-:W-:-:S02]  /*35a0*/  FSEL R26, R33, -INF , !P6 ;  /* 0xff800000211a7808 */ /* 0x000fc40007000000 */
[----:B------:R-:W-:Y:S01]  /*35b0*/  FSEL R27, R35, -INF , !P0 ;  /* 0xff800000231b7808 */ /* 0x000fe20004000000 */
[----:B------:R-:W-:Y:S01]  /*35c0*/  IMAD.IADD R3, R92, 0x1, -R3 ;  /* 0x000000015c037824 */ /* 0x000fe200078e0a03 */
[----:B------:R-:W-:Y:S02]  /*35d0*/  FSEL R24, R32, -INF , !P5 ;  /* 0xff80000020187808 */ /* 0x000fe40006800000 */
[C---:B------:R-:W-:Y:S02]  /*35e0*/  ISETP.GE.AND P6, PT, R0.reuse, R10, PT ;  /* 0x0000000a0000720c */ /* 0x040fe40003fc6270 */
[C---:B------:R-:W-:Y:S01]  /*35f0*/  ISETP.GE.AND P0, PT, R0.reuse, R11, PT ;  /* 0x0000000b0000720c */ /* 0x040fe20003f06270 */
[----:B------:R1:W-:Y:S01]  /*3600*/  STL [R1+0x60], R3 ;  /* 0x0000600301007387 */ /* 0x0003e20000100800 */
[C---:B------:R-:W-:Y:S02]  /*3610*/  ISETP.GE.AND P5, PT, R0.reuse, R12, PT ;  /* 0x0000000c0000720c */ /* 0x040fe40003fa6270 */
[----:B------:R-:W-:-:S02]  /*3620*/  IADD3 R0, R0, 0x19, RZ ;  /* 0x0000001900007810 */ /* 0x000fc40007ffe0ff */
[----:B------:R-:W-:Y:S02]  /*3630*/  FSEL R41, R56, -INF , !P0 ;  /* 0xff80000038297808 */ /* 0x000fe40004000000 */
[----:B------:R-:W-:Y:S02]  /*3640*/  ISETP.GE.AND P0, PT, R0, R12, PT ;  /* 0x0000000c0000720c */ /* 0x000fe40003f06270 */
[----:B------:R-:W-:Y:S02]  /*3650*/  FSEL R49, R58, -INF , !P5 ;  /* 0xff8000003a317808 */ /* 0x000fe40006800000 */
[----:B------:R-:W-:Y:S02]  /*3660*/  FSEL R58, R19, -INF , !P0 ;  /* 0xff800000133a7808 */ /* 0x000fe40004000000 */
[----:B------:R-:W-:Y:S02]  /*3670*/  PLOP3.LUT P0, PT, PT, PT, UP0, 0x80, 0x0 ;  /* 0x000000000000781c */ /* 0x000fe40003f0f008 */
[----:B------:R-:W-:-:S02]  /*3680*/  FSEL R34, R34, -INF , !P6 ;  /* 0xff80000022227808 */ /* 0x000fc40007000000 */
[----:B------:R-:W-:Y:S02]  /*3690*/  FSEL R112, R16, -INF , !P3 ;  /* 0xff80000010707808 */ /* 0x000fe40005800000 */
[----:B------:R-:W-:Y:S02]  /*36a0*/  FSEL R115, R18, -INF , !P1 ;  /* 0xff80000012737808 */ /* 0x000fe40004800000 */
[C---:B------:R-:W-:Y:S02]  /*36b0*/  ISETP.GE.AND P3, PT, R0.reuse, R9, PT ;  /* 0x000000090000720c */ /* 0x040fe40003f66270 */
[C---:B------:R-:W-:Y:S02]  /*36c0*/  ISETP.GE.AND P1, PT, R0.reuse, R10, PT ;  /* 0x0000000a0000720c */ /* 0x040fe40003f26270 */
[----:B------:R-:W-:Y:S02]  /*36d0*/  ISETP.GE.AND P6, PT, R0, R11, PT ;  /* 0x0000000b0000720c */ /* 0x000fe40003fc6270 */
[----:B------:R-:W-:-:S02]  /*36e0*/  LOP3.LUT R0, R94, R95, RZ, 0xfc, !PT ;  /* 0x0000005f5e007212 */ /* 0x000fc400078efcff */
[----:B------:R-:W-:Y:S02]  /*36f0*/  FSEL R56, R17, -INF , !P6 ;  /* 0xff80000011387808 */ /* 0x000fe40007000000 */
[----:B------:R-:W-:Y:S02]  /*3700*/  FSEL R30, R20, -INF , !P4 ;  /* 0xff800000141e7808 */ /* 0x000fe40006000000 */
[----:B------:R-:W-:Y:S02]  /*3710*/  FSEL R35, R22, -INF , !P2 ;  /* 0xff80000016237808 */ /* 0x000fe40005000000 */
[----:B------:R-:W-:Y:S02]  /*3720*/  FSEL R31, R21, -INF , !P3 ;  /* 0xff800000151f7808 */ /* 0x000fe40005800000 */
[----:B------:R-:W-:Y:S01]  /*3730*/  FSEL R40, R23, -INF , !P1 ;  /* 0xff80000017287808 */ /* 0x000fe20004800000 */
[----:B------:R-:W-:Y:S05]  /*3740*/  @!P0 BRA `(.L_x_797) ;  /* 0x000002a000008947 */ /* 0x000fea0003800000 */
[----:B-1----:R-:W-:Y:S01]  /*3750*/  UIADD3 UR5, UR28, -0x2, URZ ;  /* 0xfffffffe1c057890 */ /* 0x002fe2000fffe03f */
[----:B------:R-:W-:Y:S01]  /*3760*/  ISETP.GE.AND P3, PT, R100, c[0x0][0x220], PT ;  /* 0x0000880064007a0c */ /* 0x000fe20003f66270 */
[----:B------:R-:W-:Y:S01]  /*3770*/  BSSY B0, `(.L_x_798) ;  /* 0x0000026000007945 */ /* 0x000fe20003800000 */
[----:B------:R-:W-:Y:S01]  /*3780*/  ISETP.GE.AND P2, PT, R251, c[0x0][0x220], PT ;  /* 0x00008800fb007a0c */ /* 0x000fe20003f46270 */
[----:B------:R-:W-:-:S02]  /*3790*/  USHF.R.S32.HI UR4, URZ, 0x1f, UR5 ;  /* 0x0000001f3f047899 */ /* 0x000fc40008011405 */
[----:B------:R-:W-:Y:S01]  /*37a0*/  UIMAD UR7, UR7, UR5, URZ ;  /* 0x00000005070772a4 */ /* 0x000fe2000f8e023f */
[----:B------:R-:W-:-:S03]  /*37b0*/  IMAD.WIDE.U32 R6, R97, UR5, R244 ;  /* 0x0000000561067c25 */ /* 0x000fc6000f8e00f4 */
[----:B------:R-:W-:Y:S02]  /*37c0*/  UIMAD UR4, UR4, UR11, UR7 ;  /* 0x0000000b040472a4 */ /* 0x000fe4000f8e0207 */
[C---:B------:R-:W-:Y:S02]  /*37d0*/  IADD3 R3, P5, R6.reuse, UR22, RZ ;  /* 0x0000001606037c10 */ /* 0x040fe4000ffbe0ff */
[C---:B------:R-:W-:Y:S01]  /*37e0*/  @!P3 LEA R18, P6, R6.reuse, c[0x0][0x168], 0x1 ;  /* 0x00005a000612ba11 */ /* 0x040fe200078c08ff */
[----:B------:R1:W-:Y:S01]  /*37f0*/  @P3 STS.128 [R219+0x8000], RZ ;  /* 0x008000ffdb003388 */ /* 0x0003e20000000c00 */
[----:B------:R-:W-:Y:S02]  /*3800*/  IADD3 R5, R7, UR4, RZ ;  /* 0x0000000407057c10 */ /* 0x000fe4000fffe0ff */
[----:B------:R-:W-:Y:S02]  /*3810*/  @!P2 LEA R14, P1, R6, c[0x0][0x168], 0x1 ;  /* 0x00005a00060eaa11 */ /* 0x000fe400078208ff */
[----:B------:R-:W-:-:S02]  /*3820*/  @!P3 LEA R16, P4, R3, c[0x0][0x168], 0x1 ;  /* 0x00005a000310ba11 */ /* 0x000fc400078808ff */
[----:B------:R-:W-:Y:S02]  /*3830*/  IADD3.X R7, R5, UR21, RZ, P5, !PT ;  /* 0x0000001505077c10 */ /* 0x000fe4000affe4ff */
[C-C-:B------:R-:W-:Y:S02]  /*3840*/  @!P3 LEA.HI.X R19, R6.reuse, c[0x0][0x16c], R5.reuse, 0x1, P6 ;  /* 0x00005b000613ba11 */ /* 0x140fe400030f0c05 */
[----:B------:R-:W-:Y:S02]  /*3850*/  @!P2 LEA.HI.X R15, R6, c[0x0][0x16c], R5, 0x1, P1 ;  /* 0x00005b00060faa11 */ /* 0x000fe400008f0c05 */
[----:B------:R-:W-:Y:S01]  /*3860*/  @!P3 LEA.HI.X R17, R3, c[0x0][0x16c], R7, 0x1, P4 ;  /* 0x00005b000311ba11 */ /* 0x000fe200020f0c07 */
        /* <DEDUP_REMOVED lines=22> */
.L_x_799:
[----:B------:R-:W-:Y:S05]  /*39d0*/  BSYNC B0 ;  /* 0x0000000000007941 */ /* 0x000fea0003800000 */
.L_x_798:
[----:B------:R-:W0:Y:S02]  /*39e0*/  LDGDEPBAR ;  /* 0x00000000000079af */ /* 0x000e240000000000 */
.L_x_797:
[----:B-1----:R-:W-:Y:S01]  /*39f0*/  FMNMX.FTZ R136, R24, R26, !PT ;  /* 0x0000001a18887209 */ /* 0x002fe20007810000 */
[----:B------:R-:W-:Y:S01]  /*3a00*/  IMAD.WIDE.U32 R16, R243, -0x2daee0ad, RZ ;  /* 0xd2511f53f3107825 */ /* 0x000fe200078e00ff */
[----:B------:R-:W-:Y:S01]  /*3a10*/  FMNMX.FTZ R3, R34, R27, !PT ;  /* 0x0000001b22037209 */ /* 0x000fe20007810000 */
[----:B------:R-:W-:Y:S01]  /*3a20*/  UIADD3 UR15, UR30, -0x61c88647, URZ ;  /* 0x9e3779b91e0f7890 */ /* 0x000fe2000fffe03f */
[----:B------:R-:W-:Y:S01]  /*3a30*/  FMNMX.FTZ R136, R36, R136, !PT ;  /* 0x0000008824887209 */ /* 0x000fe20007810000 */
[----:B------:R-:W-:Y:S01]  /*3a40*/  IMAD.U32 R5, RZ, RZ, UR31 ;  /* 0x0000001fff057e24 */ /* 0x000fe2000f8e00ff */
[----:B------:R-:W-:Y:S01]  /*3a50*/  FMNMX.FTZ R3, R44, R3, !PT ;  /* 0x000000032c037209 */ /* 0x000fe20007810000 */
[----:B------:R-:W-:Y:S01]  /*3a60*/  IMAD.WIDE.U32 R234, R98, -0x326172a9, RZ ;  /* 0xcd9e8d5762ea7825 */ /* 0x000fe200078e00ff */
[----:B------:R-:W-:Y:S01]  /*3a70*/  FMNMX.FTZ R136, R38, R136, !PT ;  /* 0x0000008826887209 */ /* 0x000fe20007810000 */
[----:B------:R-:W-:Y:S01]  /*3a80*/  UIADD3 UR14, UR31, -0x4498517b, URZ ;  /* 0xbb67ae851f0e7890 */ /* 0x000fe2000fffe03f */
[----:B------:R-:W-:Y:S01]  /*3a90*/  FMNMX.FTZ R3, R39, R3, !PT ;  /* 0x0000000327037209 */ /* 0x000fe20007810000 */
[----:B------:R-:W-:Y:S01]  /*3aa0*/  UIADD3 UR12, UR31, 0x76cf5d0a, URZ ;  /* 0x76cf5d0a1f0c7890 */ /* 0x000fe2000fffe03f */
[----:B------:R-:W-:Y:S01]  /*3ab0*/  FMNMX.FTZ R136, R45, R136, !PT ;  /* 0x000000882d887209 */ /* 0x000fe20007810000 */
[----:B------:R-:W-:Y:S01]  /*3ac0*/  UIADD3 UR13, UR30, 0x3c6ef372, URZ ;  /* 0x3c6ef3721e0d7890 */ /* 0x000fe2000fffe03f */
[----:B------:R-:W-:Y:S01]  /*3ad0*/  FMNMX.FTZ R3, R48, R3, !PT ;  /* 0x0000000330037209 */ /* 0x000fe20007810000 */
[----:B------:R-:W-:Y:S01]  /*3ae0*/  UIADD3 UR10, UR31, 0x32370b8f, URZ ;  /* 0x32370b8f1f0a7890 */ /* 0x000fe2000fffe03f */
[----:B------:R-:W-:Y:S01]  /*3af0*/  FMNMX.FTZ R136, R42, R136, !PT ;  /* 0x000000882a887209 */ /* 0x000fe20007810000 */
[----:B------:R-:W-:Y:S01]  /*3b00*/  UIADD3 UR11, UR30, -0x255992d5, URZ ;  /* 0xdaa66d2b1e0b7890 */ /* 0x000fe2000fffe03f */
[----:B------:R-:W-:Y:S01]  /*3b10*/  FMNMX.FTZ R3, R43, R3, !PT ;  /* 0x000000032b037209 */ /* 0x000fe20007810000 */
[----:B------:R-:W-:Y:S01]  /*3b20*/  UIADD3 UR9, UR30, 0x78dde6e4, URZ ;  /* 0x78dde6e41e097890 */ /* 0x000fe2000fffe03f */
[----:B------:R-:W-:Y:S01]  /*3b30*/  FMNMX.FTZ R136, R30, R136, !PT ;  /* 0x000000881e887209 */ /* 0x000fe20007810000 */
[----:B------:R-:W-:Y:S01]  /*3b40*/  UIADD3 UR8, UR31, -0x126145ec, URZ ;  /* 0xed9eba141f087890 */ /* 0x000fe2000fffe03f */
[----:B------:R-:W-:Y:S01]  /*3b50*/  FMNMX.FTZ R3, R35, R3, !PT ;  /* 0x0000000323037209 */ /* 0x000fe20007810000 */
[----:B------:R-:W-:Y:S01]  /*3b60*/  UIADD3 UR6, UR31, -0x56f99767, URZ ;  /* 0xa90668991f067890 */ /* 0x000fe2000fffe03f */
[----:B------:R-:W-:Y:S01]  /*3b70*/  FMNMX.FTZ R136, R31, R136, !PT ;  /* 0x000000881f887209 */ /* 0x000fe20007810000 */
[----:B------:R-:W-:Y:S01]  /*3b80*/  UIADD3 UR16, UR30, -0x4ab325aa, URZ ;  /* 0xb54cda561e107890 */ /* 0x000fe2000fffe03f */
[----:B------:R-:W-:Y:S01]  /*3b90*/  FMNMX.FTZ R3, R40, R3, !PT ;  /* 0x0000000328037209 */ /* 0x000fe20007810000 */
[----:B------:R-:W-:Y:S01]  /*3ba0*/  IMAD.SHL.U32 R205, R0, 0x2, RZ ;  /* 0x0000000200cd7824 */ /* 0x000fe200078e00ff */
[----:B------:R-:W-:Y:S01]  /*3bb0*/  IADD3 R242, R98, 0x4, RZ ;  /* 0x0000000462f27810 */ /* 0x000fe20007ffe0ff */
[----:B------:R-:W1:Y:S01]  /*3bc0*/  SHFL.BFLY PT, R8, R136, 0x2, 0x1f ;  /* 0x0c401f0088087f89 */ /* 0x000e6200000e0000 */
[----:B------:R-:W-:Y:S01]  /*3bd0*/  LOP3.LUT R5, R17, UR29, R5, 0x96, !PT ;  /* 0x0000001d11057c12 */ /* 0x000fe2000f8e9605 */
[----:B------:R-:W-:Y:S01]  /*3be0*/  IMAD R207, R4, 0x2, R205 ;  /* 0x0000000204cf7824 */ /* 0x000fe200078e02cd */
[----:B------:R-:W-:Y:S01]  /*3bf0*/  LOP3.LUT R240, R96, UR30, RZ, 0x3c, !PT ;  /* 0x0000001e60f07c12 */ /* 0x000fe2000f8e3cff */
[----:B------:R-:W3:Y:S01]  /*3c00*/  SHFL.BFLY PT, R135, R3, 0x2, 0x1f ;  /* 0x0c401f0003877f89 */ /* 0x000ee200000e0000 */
[----:B------:R-:W-:Y:S01]  /*3c10*/  IMAD.WIDE.U32 R14, R242, -0x326172a9, RZ ;  /* 0xcd9e8d57f20e7825 */ /* 0x000fe200078e00ff */
[----:B------:R-:W-:-:S02]  /*3c20*/  UIADD3 UR7, UR30, 0x1715609d, URZ ;  /* 0x1715609d1e077890 */ /* 0x000fc4000fffe03f */
[----:B------:R-:W-:Y:S01]  /*3c30*/  LDSM.16.MT88.4 R148, [R205+0xa000] ;  /* 0x00a00000cd94783b */ /* 0x000fe20000004200 */
[----:B--2---:R-:W-:Y:S01]  /*3c40*/  IMAD.WIDE.U32 R6, R5, -0x326172a9, RZ ;  /* 0xcd9e8d5705067825 */ /* 0x004fe200078e00ff */
[----:B------:R-:W-:Y:S02]  /*3c50*/  LOP3.LUT R15, R15, R240, RZ, 0x3c, !PT ;  /* 0x000000f00f0f7212 */ /* 0x000fe400078e3cff */
[----:B------:R-:W-:Y:S01]  /*3c60*/  LDSM.16.MT88.4 R88, [R207+0xa000] ;  /* 0x00a00000cf58783b */ /* 0x000fe20000004200 */
[----:B------:R-:W-:Y:S01]  /*3c70*/  IMAD R210, R2, 0x2, R205 ;  /* 0x0000000202d27824 */ /* 0x000fe200078e02cd */
[----:B------:R-:W-:Y:S01]  /*3c80*/  LOP3.LUT R5, R7, UR15, R14, 0x96, !PT ;  /* 0x0000000f07057c12 */ /* 0x000fe2000f8e960e */
[----:B------:R-:W-:Y:S01]  /*3c90*/  IMAD.WIDE.U32 R14, R15, -0x2daee0ad, RZ ;  /* 0xd2511f530f0e7825 */ /* 0x000fe200078e00ff */
[----:B------:R-:W-:Y:S01]  /*3ca0*/  LOP3.LUT R7, R7, UR15, R234, 0x96, !PT ;  /* 0x0000000f07077c12 */ /* 0x000fe2000f8e96ea */
[----:B------:R-:W-:Y:S02]  /*3cb0*/  LDSM.16.MT88.4 R104, [R205+0xb000] ;  /* 0x00b00000cd68783b */ /* 0x000fe40000004200 */
[----:B------:R-:W-:Y:S01]  /*3cc0*/  IMAD.WIDE.U32 R28, R5, -0x2daee0ad, RZ ;  /* 0xd2511f53051c7825 */ /* 0x000fe200078e00ff */
[----:B------:R-:W-:Y:S01]  /*3cd0*/  FMNMX.FTZ R5, R49, R78, !PT ;  /* 0x0000004e31057209 */ /* 0x000fe20007810000 */
[----:B------:R-:W-:Y:S02]  /*3ce0*/  LDSM.16.MT88.4 R92, [R210+0xa000] ;  /* 0x00a00000d25c783b */ /* 0x000fe40000004200 */
[----:B------:R-:W-:Y:S01]  /*3cf0*/  IMAD R126, R232, 0x10000, R232 ;  /* 0x00010000e87e7824 */ /* 0x000fe200078e02e8 */
[----:B-1----:R-:W-:Y:S01]  /*3d00*/  FMNMX.FTZ R136, R136, R8, !PT ;  /* 0x0000000888887209 */ /* 0x002fe20007810000 */
[----:B------:R-:W-:Y:S01]  /*3d10*/  IMAD R209, R2, 0x2, R207 ;  /* 0x0000000202d17824 */ /* 0x000fe200078e02cf */
[----:B------:R-:W-:Y:S01]  /*3d20*/  LOP3.LUT R8, R235, R240, RZ, 0x3c, !PT ;  /* 0x000000f0eb087212 */ /* 0x000fe200078e3cff */
[----:B------:R-:W-:Y:S01]  /*3d30*/  LDSM.16.MT88.4 R196, [R207+0xb000] ;  /* 0x00b00000cfc4783b */ /* 0x000fe20000004200 */
[----:B------:R-:W-:-:S02]  /*3d40*/  FMNMX.FTZ R5, R77, R5, !PT ;  /* 0x000000054d057209 */ /* 0x000fc40007810000 */
[----:B---3--:R-:W-:Y:S01]  /*3d50*/  FMNMX.FTZ R135, R135, R3, !PT ;  /* 0x0000000387877209 */ /* 0x008fe20007810000 */
[----:B------:R-:W1:Y:S01]  /*3d60*/  SHFL.BFLY PT, R18, R136, 0x1, 0x1f ;  /* 0x0c201f0088127f89 */ /* 0x000e6200000e0000 */
[----:B------:R-:W-:Y:S01]  /*3d70*/  IMAD.WIDE.U32 R238, R8, -0x2daee0ad, RZ ;  /* 0xd2511f5308ee7825 */ /* 0x000fe200078e00ff */
[----:B------:R-:W-:Y:S02]  /*3d80*/  FMNMX.FTZ R8, R41, R76, !PT ;  /* 0x0000004c29087209 */ /* 0x000fe40007810000 */
[----:B------:R-:W-:Y:S01]  /*3d90*/  FMNMX.FTZ R3, R60, R5, !PT ;  /* 0x000000053c037209 */ /* 0x000fe20007810000 */
[----:B------:R-:W-:Y:S01]  /*3da0*/  LDSM.16.MT88.4 R100, [R209+0xa000] ;  /* 0x00a00000d164783b */ /* 0x000fe20000004200 */
[--C-:B------:R-:W-:Y:S02]  /*3db0*/  LOP3.LUT R13, R239, UR14, R16.reuse, 0x96, !PT ;  /* 0x0000000eef0d7c12 */ /* 0x100fe4000f8e9610 */
[----:B------:R-:W-:Y:S01]  /*3dc0*/  FMNMX.FTZ R8, R57, R8, !PT ;  /* 0x0000000839087209 */ /* 0x000fe20007810000 */
[----:B------:R-:W-:Y:S01]  /*3dd0*/  LDSM.16.MT88.4 R116, [R210+0xb000] ;  /* 0x00b00000d274783b */ /* 0x000fe20000004200 */
[----:B------:R-:W-:Y:S01]  /*3de0*/  LOP3.LUT R16, R15, UR14, R16, 0x96, !PT ;  /* 0x0000000e0f107c12 */ /* 0x000fe2000f8e9610 */
[----:B------:R-:W-:Y:S01]  /*3df0*/  IMAD.WIDE.U32 R236, R13, -0x326172a9, RZ ;  /* 0xcd9e8d570dec7825 */ /* 0x000fe200078e00ff */
[----:B------:R-:W-:Y:S01]  /*3e00*/  FMNMX.FTZ R8, R59, R8, !PT ;  /* 0x000000083b087209 */ /* 0x000fe20007810000 */
[----:B------:R-:W2:Y:S01]  /*3e10*/  SHFL.BFLY PT, R15, R135, 0x1, 0x1f ;  /* 0x0c201f00870f7f89 */ /* 0x000ea200000e0000 */
[----:B------:R-:W-:Y:S01]  /*3e20*/  LOP3.LUT R19, R29, UR12, R14, 0x96, !PT ;  /* 0x0000000c1d137c12 */ /* 0x000fe2000f8e960e */
[----:B------:R-:W-:Y:S01]  /*3e30*/  IMAD.WIDE.U32 R16, R16, -0x326172a9, RZ ;  /* 0xcd9e8d5710107825 */ /* 0x000fe200078e00ff */
[----:B------:R-:W-:Y:S01]  /*3e40*/  FMNMX.FTZ R5, R113, R8, !PT ;  /* 0x0000000871057209 */ /* 0x000fe20007810000 */
[----:B------:R-:W-:Y:S01]  /*3e50*/  LDSM.16.MT88.4 R192, [R209+0xb000] ;  /* 0x00b00000d1c0783b */ /* 0x000fe20000004200 */
[----:B------:R-:W-:-:S02]  /*3e60*/  LOP3.LUT R14, R237, UR13, R6, 0x96, !PT ;  /* 0x0000000ded0e7c12 */ /* 0x000fc4000f8e9606 */
[----:B------:R-:W-:Y:S01]  /*3e70*/  FMNMX.FTZ R8, R125, R3, !PT ;  /* 0x000000037d087209 */ /* 0x000fe20007810000 */
[----:B------:R-:W-:Y:S01]  /*3e80*/  LDSM.16.MT88.4 R172, [R209+0xa800] ;  /* 0x00a80000d1ac783b */ /* 0x000fe20000004200 */
[----:B------:R-:W-:Y:S01]  /*3e90*/  FMNMX.FTZ R13, R114, R5, !PT ;  /* 0x00000005720d7209 */ /* 0x000fe20007810000 */
[----:B------:R-:W-:Y:S01]  /*3ea0*/  IMAD.WIDE.U32 R20, R14, -0x2daee0ad, RZ ;  /* 0xd2511f530e147825 */ /* 0x000fe200078e00ff */
[----:B-1----:R-:W-:Y:S01]  /*3eb0*/  FMNMX.FTZ R136, R136, R18, !PT ;  /* 0x0000001288887209 */ /* 0x002fe20007810000 */
[----:B------:R-:W-:Y:S01]  /*3ec0*/  LDSM.16.MT88.4 R176, [R205+0xb800] ;  /* 0x00b80000cdb0783b */ /* 0x000fe20000004200 */
[----:B------:R-:W-:Y:S01]  /*3ed0*/  LOP3.LUT R29, R17, UR13, R6, 0x96, !PT ;  /* 0x0000000d111d7c12 */ /* 0x000fe2000f8e9606 */
[----:B------:R-:W-:Y:S01]  /*3ee0*/  IMAD.WIDE.U32 R6, R7, -0x2daee0ad, RZ ;  /* 0xd2511f5307067825 */ /* 0x000fe200078e00ff */
[----:B------:R-:W-:Y:S01]  /*3ef0*/  FSETP.NEU.FTZ.AND P1, PT, R136, -INF , PT ;  /* 0xff8000008800780b */ /* 0x000fe20003f3d000 */
[----:B------:R-:W-:Y:S01]  /*3f00*/  LDSM.16.MT88.4 R180, [R207+0xb800] ;  /* 0x00b80000cfb4783b */ /* 0x000fe20000004200 */
[----:B------:R-:W-:Y:S01]  /*3f10*/  FMNMX.FTZ R5, R124, R8, !PT ;  /* 0x000000087c057209 */ /* 0x000fe20007810000 */
[----:B------:R-:W-:Y:S01]  /*3f20*/  FMUL.FTZ R3, R136, c[0x0][0x23c] ;  /* 0x00008f0088037a20 */ /* 0x000fe20000410000 */
[----:B------:R-:W-:Y:S01]  /*3f30*/  LOP3.LUT R14, R21, UR10, R6, 0x96, !PT ;  /* 0x0000000a150e7c12 */ /* 0x000fe2000f8e9606 */
[----:B------:R-:W-:Y:S01]  /*3f40*/  LDSM.16.MT88.4 R184, [R210+0xb800] ;  /* 0x00b80000d2b8783b */ /* 0x000fe20000004200 */
[----:B------:R-:W-:-:S02]  /*3f50*/  FMNMX.FTZ R5, R115, R5, !PT ;  /* 0x0000000573057209 */ /* 0x000fc40007810000 */
[----:B------:R-:W-:Y:S01]  /*3f60*/  FSEL R3, R3, RZ, P1 ;  /* 0x000000ff03037208 */ /* 0x000fe20000800000 */
[----:B------:R-:W-:Y:S01]  /*3f70*/  IMAD.WIDE.U32 R46, R14, -0x326172a9, RZ ;  /* 0xcd9e8d570e2e7825 */ /* 0x000fe200078e00ff */
[----:B------:R-:W-:Y:S01]  /*3f80*/  FMNMX.FTZ R13, R112, R13, !PT ;  /* 0x0000000d700d7209 */ /* 0x000fe20007810000 */
[----:B------:R-:W-:Y:S01]  /*3f90*/  LDSM.16.MT88.4 R188, [R209+0xb800] ;  /* 0x00b80000d1bc783b */ /* 0x000fe20000004200 */
[----:B------:R-:W-:Y:S01]  /*3fa0*/  LOP3.LUT R7, R7, UR12, R238, 0x96, !PT ;  /* 0x0000000c07077c12 */ /* 0x000fe2000f8e96ee */
[--C-:B------:R-:W-:Y:S01]  /*3fb0*/  FFMA.FTZ R6, R24, c[0x0][0x23c], -R3.reuse ;  /* 0x00008f0018067a23 */ /* 0x100fe20000010803 */
[----:B------:R-:W-:Y:S01]  /*3fc0*/  FMNMX.FTZ R5, R58, R5, !PT ;  /* 0x000000053a057209 */ /* 0x000fe20007810000 */
[--C-:B------:R-:W-:Y:S01]  /*3fd0*/  FFMA.FTZ R8, R26, c[0x0][0x23c], -R3.reuse ;  /* 0x00008f001a087a23 */ /* 0x100fe20000010803 */
[----:B------:R-:W-:Y:S01]  /*3fe0*/  FMNMX.FTZ R13, R56, R13, !PT ;  /* 0x0000000d380d7209 */ /* 0x000fe20007810000 */
[----:B------:R1:W-:Y:S01]  /*3ff0*/  MUFU.EX2 R233, R6 ;  /* 0x0000000600e97308 */ /* 0x0003e20000000800 */
[----:B------:R-:W-:Y:S01]  /*4000*/  FFMA.FTZ R14, R36, c[0x0][0x23c], -R3 ;  /* 0x00008f00240e7a23 */ /* 0x000fe20000010803 */
[----:B------:R-:W3:Y:S01]  /*4010*/  SHFL.BFLY PT, R17, R5, 0x2, 0x1f ;  /* 0x0c401f0005117f89 */ /* 0x000ee200000e0000 */
[----:B--2---:R-:W-:Y:S01]  /*4020*/  FMNMX.FTZ R135, R135, R15, !PT ;  /* 0x0000000f87877209 */ /* 0x004fe20007810000 */
[----:B------:R-:W-:-:S02]  /*4030*/  IMAD.WIDE.U32 R24, R19, -0x326172a9, RZ ;  /* 0xcd9e8d5713187825 */ /* 0x000fc400078e00ff */
[----:B------:R-:W2:Y:S01]  /*4040*/  SHFL.BFLY PT, R18, R13, 0x2, 0x1f ;  /* 0x0c401f000d127f89 */ /* 0x000ea200000e0000 */
[----:B------:R-:W-:Y:S01]  /*4050*/  FSETP.NEU.FTZ.AND P1, PT, R135, -INF , PT ;  /* 0xff8000008700780b */ /* 0x000fe20003f3d000 */
[----:B------:R4:W-:Y:S01]  /*4060*/  MUFU.EX2 R230, R8 ;  /* 0x0000000800e67308 */ /* 0x0009e20000000800 */
[----:B------:R-:W-:Y:S01]  /*4070*/  LOP3.LUT R25, R25, UR11, R16, 0x96, !PT ;  /* 0x0000000b19197c12 */ /* 0x000fe2000f8e9610 */
[----:B------:R-:W-:Y:S04]  /*4080*/  STL [R1+0x2c], R240 ;  /* 0x00002cf001007387 */ /* 0x000fe80000100800 */
[----:B------:R-:W-:Y:S01]  /*4090*/  STL [R1+0x44], R242 ;  /* 0x000044f201007387 */ /* 0x000fe20000100800 */
[----:B-1----:R-:W-:Y:S01]  /*40a0*/  IMAD.WIDE.U32 R6, R7, -0x326172a9, RZ ;  /* 0xcd9e8d5707067825 */ /* 0x002fe200078e00ff */
[----:B------:R1:W-:Y:S02]  /*40b0*/  MUFU.EX2 R231, R14 ;  /* 0x0000000e00e77308 */ /* 0x0003e40000000800 */
[----:B------:R-:W-:Y:S02]  /*40c0*/  STL.64 [R1+0x38], R238 ;  /* 0x000038ee01007387 */ /* 0x000fe40000100a00 */
[----:B------:R-:W-:-:S02]  /*40d0*/  LOP3.LUT R7, R7, UR11, R236, 0x96, !PT ;  /* 0x0000000b07077c12 */ /* 0x000fc4000f8e96ec */
[----:B------:R-:W-:Y:S01]  /*40e0*/  STL.64 [R1+0x20], R236 ;  /* 0x000020ec01007387 */ /* 0x000fe20000100a00 */
[----:B----4-:R-:W-:Y:S02]  /*40f0*/  LOP3.LUT R8, R47, UR9, R6, 0x96, !PT ;  /* 0x000000092f087c12 */ /* 0x010fe4000f8e9606 */
[----:B------:R-:W-:-:S04]  /*4100*/  IMAD.WIDE.U32 R6, R7, -0x2daee0ad, RZ ;  /* 0xd2511f5307067825 */ /* 0x000fc800078e00ff */
[----:B------:R-:W-:Y:S01]  /*4110*/  IMAD.WIDE.U32 R36, R8, -0x2daee0ad, RZ ;  /* 0xd2511f5308247825 */ /* 0x000fe200078e00ff */
[----:B------:R-:W-:Y:S02]  /*4120*/  LOP3.LUT R7, R7, UR8, R20, 0x96, !PT ;  /* 0x0000000807077c12 */ /* 0x000fe4000f8e9614 */
[----:B---3--:R-:W-:Y:S01]  /*4130*/  FMNMX.FTZ R20, R17, R5, !PT ;  /* 0x0000000511147209 */ /* 0x008fe20007810000 */
[----:B------:R-:W-:Y:S01]  /*4140*/  FMUL.FTZ R8, R135, c[0x0][0x23c] ;  /* 0x00008f0087087a20 */ /* 0x000fe20000410000 */
[----:B------:R-:W-:Y:S01]  /*4150*/  LOP3.LUT R6, R37, UR6, R6, 0x96, !PT ;  /* 0x0000000625067c12 */ /* 0x000fe2000f8e9606 */
[----:B------:R-:W-:Y:S01]  /*4160*/  IMAD.WIDE.U32 R22, R7, -0x326172a9, RZ ;  /* 0xcd9e8d5707167825 */ /* 0x000fe200078e00ff */
[----:B--2---:R-:W-:Y:S01]  /*4170*/  FMNMX.FTZ R21, R18, R13, !PT ;  /* 0x0000000d12157209 */ /* 0x004fe20007810000 */
[----:B------:R-:W-:Y:S01]  /*4180*/  SHFL.BFLY PT, R19, R20, 0x1, 0x1f ;  /* 0x0c201f0014137f89 */ /* 0x000fe200000e0000 */
[----:B------:R-:W-:Y:S01]  /*4190*/  FSEL R8, R8, RZ, P1 ;  /* 0x000000ff08087208 */ /* 0x000fe20000800000 */
[----:B------:R-:W-:-:S02]  /*41a0*/  IMAD.WIDE.U32 R6, R6, -0x326172a9, RZ ;  /* 0xcd9e8d5706067825 */ /* 0x000fc400078e00ff */
[----:B------:R-:W2:Y:S02]  /*41b0*/  SHFL.BFLY PT, R18, R21, 0x1, 0x1f ;  /* 0x0c201f0015127f89 */ /* 0x000ea400000e0000 */
[----:B-1----:R-:W-:Y:S01]  /*41c0*/  FFMA.FTZ R14, R38, c[0x0][0x23c], -R3 ;  /* 0x00008f00260e7a23 */ /* 0x002fe20000010803 */
[----:B------:R-:W-:Y:S01]  /*41d0*/  LOP3.LUT R5, R7, UR16, R22, 0x96, !PT ;  /* 0x0000001007057c12 */ /* 0x000fe2000f8e9616 */
[--C-:B------:R-:W-:Y:S01]  /*41e0*/  FFMA.FTZ R13, R39, c[0x0][0x23c], -R8.reuse ;  /* 0x00008f00270d7a23 */ /* 0x100fe20000010808 */
[C---:B------:R-:W-:Y:S01]  /*41f0*/  LOP3.LUT R7, R6.reuse, 0xffff, RZ, 0xc0, !PT ;  /* 0x0000ffff06077812 */ /* 0x040fe200078ec0ff */
[----:B------:R1:W3:Y:S01]  /*4200*/  MUFU.EX2 R229, R14 ;  /* 0x0000000e00e57308 */ /* 0x0002e20000000800 */
[----:B------:R-:W-:Y:S01]  /*4210*/  LOP3.LUT R17, R6, 0xff, RZ, 0xc0, !PT ;  /* 0x000000ff06117812 */ /* 0x000fe200078ec0ff */
[----:B------:R-:W-:Y:S01]  /*4220*/  FFMA.FTZ R0, R34, c[0x0][0x23c], -R8 ;  /* 0x00008f0022007a23 */ /* 0x000fe20000010808 */
[----:B------:R-:W-:Y:S01]  /*4230*/  SHF.R.U32.HI R15, RZ, 0x10, R6 ;  /* 0x00000010ff0f7819 */ /* 0x000fe20000011606 */
[----:B------:R-:W-:Y:S01]  /*4240*/  FFMA.FTZ R2, R27, c[0x0][0x23c], -R8 ;  /* 0x00008f001b027a23 */ /* 0x000fe20000010808 */
[----:B------:R-:W-:-:S02]  /*4250*/  SHF.R.U32.HI R16, RZ, 0x18, R6 ;  /* 0x00000018ff107819 */ /* 0x000fc40000011606 */
[----:B------:R-:W-:Y:S01]  /*4260*/  LOP3.LUT R6, R5, 0xffff, RZ, 0xc0, !PT ;  /* 0x0000ffff05067812 */ /* 0x000fe200078ec0ff */
[----:B------:R4:W-:Y:S03]  /*4270*/  MUFU.EX2 R227, R13 ;  /* 0x0000000d00e37308 */ /* 0x0009e60000000800 */
[----:B------:R-:W-:Y:S01]  /*4280*/  SHF.R.U32.HI R6, RZ, 0x8, R6 ;  /* 0x00000008ff067819 */ /* 0x000fe20000011606 */
[----:B-1----:R-:W-:-:S04]  /*4290*/  FFMA.FTZ R14, R44, c[0x0][0x23c], -R8 ;  /* 0x00008f002c0e7a23 */ /* 0x002fc80000010808 */
[----:B------:R1:W-:Y:S01]  /*42a0*/  MUFU.EX2 R223, R0 ;  /* 0x0000000000df7308 */ /* 0x0003e20000000800 */
[----:B--2---:R-:W-:-:S04]  /*42b0*/  FMNMX.FTZ R134, R21, R18, !PT ;  /* 0x0000001215867209 */ /* 0x004fc80007810000 */
[----:B------:R-:W-:Y:S02]  /*42c0*/  FSETP.NEU.FTZ.AND P1, PT, R134, -INF , PT ;  /* 0xff8000008600780b */ /* 0x000fe40003f3d000 */
[----:B----4-:R-:W-:Y:S01]  /*42d0*/  LOP3.LUT R13, R15, 0xff, RZ, 0xc0, !PT ;  /* 0x000000ff0f0d7812 */ /* 0x010fe200078ec0ff */
[----:B------:R2:W4:Y:S01]  /*42e0*/  MUFU.EX2 R228, R14 ;  /* 0x0000000e00e47308 */ /* 0x0005220000000800 */
[----:B-1----:R-:W-:-:S07]  /*42f0*/  SHF.R.U32.HI R0, RZ, 0x10, R5 ;  /* 0x00000010ff007819 */ /* 0x002fce0000011605 */
[----:B------:R3:W1:Y:S01]  /*4300*/  MUFU.EX2 R222, R2 ;  /* 0x0000000200de7308 */ /* 0x0006620000000800 */
[----:B--2---:R-:W-:Y:S02]  /*4310*/  SHF.R.U32.HI R14, RZ, 0x8, R7 ;  /* 0x00000008ff0e7819 */ /* 0x004fe40000011607 */
[----:B------:R-:W-:Y:S02]  /*4320*/  LOP3.LUT R7, R5, 0xff, RZ, 0xc0, !PT ;  /* 0x000000ff05077812 */ /* 0x000fe400078ec0ff */
[----:B------:R-:W-:Y:S02]  /*4330*/  PRMT R15, R17, 0x5410, R14 ;  /* 0x00005410110f7816 */ /* 0x000fe4000000000e */
[----:B------:R-:W-:Y:S01]  /*4340*/  PRMT R14, R13, 0x5410, R16 ;  /* 0x000054100d0e7816 */ /* 0x000fe20000000010 */
[----:B------:R-:W-:Y:S01]  /*4350*/  FFMA.FTZ R13, R45, c[0x0][0x23c], -R3 ;  /* 0x00008f002d0d7a23 */ /* 0x000fe20000010803 */
[----:B------:R-:W-:Y:S02]  /*4360*/  PRMT R16, R7, 0x5410, R6 ;  /* 0x0000541007107816 */ /* 0x000fe40000000006 */
[----:B------:R-:W-:Y:S01]  /*4370*/  SHF.R.U32.HI R6, RZ, 0x18, R5 ;  /* 0x00000018ff067819 */ /* 0x000fe20000011605 */
[--C-:B------:R-:W-:Y:S01]  /*4380*/  HSET2.LE.AND R7, R14, R126.reuse, PT ;  /* 0x0000007e0e077233 */ /* 0x100fe20003803000 */
[----:B------:R-:W-:Y:S01]  /*4390*/  LOP3.LUT R5, R0, 0xff, RZ, 0xc0, !PT ;  /* 0x000000ff00057812 */ /* 0x000fe200078ec0ff */
[--C-:B------:R-:W-:Y:S01]  /*43a0*/  HSET2.LE.AND R0, R15, R126.reuse, PT ;  /* 0x0000007e0f007233 */ /* 0x100fe20003803000 */
[----:B---3--:R-:W-:Y:S01]  /*43b0*/  F2FP.PACK_AB R2, R229, R231 ;  /* 0x000000e7e502723e */ /* 0x008fe200000000ff */
[--C-:B------:R-:W-:Y:S01]  /*43c0*/  FFMA.FTZ R14, R30, c[0x0][0x23c], -R3.reuse ;  /* 0x00008f001e0e7a23 */ /* 0x100fe20000010803 */
[----:B------:R-:W-:Y:S01]  /*43d0*/  PRMT R5, R5, 0x5410, R6 ;  /* 0x0000541005057816 */ /* 0x000fe20000000006 */
[----:B------:R1:W-:Y:S01]  /*43e0*/  MUFU.EX2 R226, R13 ;  /* 0x0000000d00e27308 */ /* 0x0003e20000000800 */
[----:B------:R-:W-:Y:S01]  /*43f0*/  LOP3.LUT R6, R0, R2, RZ, 0xc0, !PT ;  /* 0x0000000200067212 */ /* 0x000fe200078ec0ff */
[--C-:B------:R-:W-:Y:S01]  /*4400*/  FFMA.FTZ R0, R42, c[0x0][0x23c], -R3.reuse ;  /* 0x00008f002a007a23 */ /* 0x100fe20000010803 */
[----:B----4-:R-:W-:Y:S01]  /*4410*/  F2FP.PACK_AB R4, R227, R228 ;  /* 0x000000e4e304723e */ /* 0x010fe200000000ff */
[----:B------:R-:W-:Y:S01]  /*4420*/  HSET2.LE.AND R5, R5, R126, PT ;  /* 0x0000007e05057233 */ /* 0x000fe20003803000 */
[----:B------:R-:W-:Y:S01]  /*4430*/  F2FP.PACK_AB R2, R230, R233 ;  /* 0x000000e9e602723e */ /* 0x000fe200000000ff */
[----:B------:R-:W-:Y:S01]  /*4440*/  FFMA.FTZ R3, R31, c[0x0][0x23c], -R3 ;  /* 0x00008f001f037a23 */ /* 0x000fe20000010803 */
[----:B------:R-:W-:Y:S01]  /*4450*/  LOP3.LUT R7, R7, R4, RZ, 0xc0, !PT ;  /* 0x0000000407077212 */ /* 0x000fe200078ec0ff */
[----:B------:R2:W-:Y:S08]  /*4460*/  MUFU.EX2 R225, R0 ;  /* 0x0000000000e17308 */ /* 0x0005f00000000800 */
[----:B------:R3:W-:Y:S01]  /*4470*/  MUFU.EX2 R224, R14 ;  /* 0x0000000e00e07308 */ /* 0x0007e20000000800 */
[----:B-1----:R-:W-:-:S04]  /*4480*/  F2FP.PACK_AB R13, R222, R223 ;  /* 0x000000dfde0d723e */ /* 0x002fc800000000ff */
[----:B------:R-:W-:Y:S01]  /*4490*/  LOP3.LUT R5, R5, R13, RZ, 0xc0, !PT ;  /* 0x0000000d05057212 */ /* 0x000fe200078ec0ff */
[--C-:B------:R-:W-:Y:S01]  /*44a0*/  FFMA.FTZ R13, R35, c[0x0][0x23c], -R8.reuse ;  /* 0x00008f00230d7a23 */ /* 0x100fe20000010808 */
[----:B--2---:R-:W-:Y:S01]  /*44b0*/  HSET2.LE.AND R0, R16, R126, PT ;  /* 0x0000007e10007233 */ /* 0x004fe20003803000 */
[----:B------:R-:W-:Y:S02]  /*44c0*/  IMAD.WIDE.U32 R16, R25, -0x2daee0ad, RZ ;  /* 0xd2511f5319107825 */ /* 0x000fe400078e00ff */
[----:B------:R1:W-:Y:S02]  /*44d0*/  MUFU.EX2 R220, R13 ;  /* 0x0000000d00dc7308 */ /* 0x0003e40000000800 */
[----:B------:R-:W-:Y:S01]  /*44e0*/  LOP3.LUT R4, R0, R2, RZ, 0xc0, !PT ;  /* 0x0000000200047212 */ /* 0x000fe200078ec0ff */
[----:B------:R-:W-:Y:S02]  /*44f0*/  FFMA.FTZ R0, R48, c[0x0][0x23c], -R8 ;  /* 0x00008f0030007a23 */ /* 0x000fe40000010808 */
[----:B---3--:R-:W-:-:S03]  /*4500*/  IMAD.WIDE.U32 R14, R29, -0x2daee0ad, RZ ;  /* 0xd2511f531d0e7825 */ /* 0x008fc600078e00ff */
[----:B------:R2:W-:Y:S01]  /*4510*/  MUFU.EX2 R221, R0 ;  /* 0x0000000000dd7308 */ /* 0x0005e20000000800 */
[----:B------:R-:W-:Y:S01]  /*4520*/  HMMA.16816.F32 R140, R4, R148, RZ ;  /* 0x00000094048c723c */ /* 0x000fe200000018ff */
[----:B------:R-:W-:Y:S01]  /*4530*/  LOP3.LUT R2, R15, UR10, R28, 0x96, !PT ;  /* 0x0000000a0f027c12 */ /* 0x000fe2000f8e961c */
[----:B------:R-:W-:Y:S01]  /*4540*/  FFMA.FTZ R28, R43, c[0x0][0x23c], -R8 ;  /* 0x00008f002b1c7a23 */ /* 0x000fe20000010808 */
[----:B------:R-:W-:-:S03]  /*4550*/  LOP3.LUT R22, R17, UR8, R14, 0x96, !PT ;  /* 0x0000000811167c12 */ /* 0x000fc6000f8e960e */
[----:B------:R-:W-:Y:S01]  /*4560*/  IMAD.WIDE.U32 R32, R2, -0x326172a9, RZ ;  /* 0xcd9e8d5702207825 */ /* 0x000fe200078e00ff */
[----:B------:R3:W-:Y:S01]  /*4570*/  MUFU.EX2 R241, R3 ;  /* 0x0000000300f17308 */ /* 0x0007e20000000800 */
[----:B------:R-:W-:Y:S01]  /*4580*/  FMNMX.FTZ R2, R20, R19, !PT ;  /* 0x0000001314027209 */ /* 0x000fe20007810000 */
[C---:B------:R-:W-:Y:S01]  /*4590*/  HMMA.16816.F32 R72, R4.reuse, R88, RZ ;  /* 0x000000580448723c */ /* 0x040fe200000018ff */
[----:B-1----:R-:W-:Y:S02]  /*45a0*/  FMUL.FTZ R13, R134, c[0x0][0x23c] ;  /* 0x00008f00860d7a20 */ /* 0x002fe40000410000 */
[----:B------:R-:W-:Y:S01]  /*45b0*/  IMAD.WIDE.U32 R30, R22, -0x326172a9, RZ ;  /* 0xcd9e8d57161e7825 */ /* 0x000fe200078e00ff */
[----:B--2---:R-:W-:Y:S02]  /*45c0*/  LOP3.LUT R0, R33, UR9, R24, 0x96, !PT ;  /* 0x0000000921007c12 */ /* 0x004fe4000f8e9618 */
[----:B------:R-:W-:Y:S01]  /*45d0*/  MUFU.EX2 R137, R28 ;  /* 0x0000001c00897308 */ /* 0x000fe20000000800 */
[----:B------:R-:W-:Y:S01]  /*45e0*/  FSEL R13, R13, RZ, P1 ;  /* 0x000000ff0d0d7208 */ /* 0x000fe20000800000 */
[----:B------:R-:W-:Y:S01]  /*45f0*/  HMMA.16816.F32 R52, R4, R92, RZ ;  /* 0x0000005c0434723c */ /* 0x000fe200000018ff */
[----:B------:R-:W-:Y:S01]  /*4600*/  FSETP.NEU.FTZ.AND P1, PT, R2, -INF , PT ;  /* 0xff8000000200780b */ /* 0x000fe20003f3d000 */
[----:B------:R-:W-:Y:S01]  /*4610*/  IMAD.WIDE.U32 R34, R0, -0x2daee0ad, RZ ;  /* 0xd2511f5300227825 */ /* 0x000fe200078e00ff */
[----:B---3--:R-:W-:-:S03]  /*4620*/  LOP3.LUT R3, R23, UR7, R46, 0x96, !PT ;  /* 0x0000000717037c12 */ /* 0x008fc6000f8e962e */
[----:B------:R-:W-:Y:S01]  /*4630*/  FFMA.FTZ R0, R40, c[0x0][0x23c], -R8 ;  /* 0x00008f0028007a23 */ /* 0x000fe20000010808 */
[----:B------:R-:W-:Y:S01]  /*4640*/  LOP3.LUT R16, R35, UR6, R16, 0x96, !PT ;  /* 0x0000000623107c12 */ /* 0x000fe2000f8e9610 */
[C---:B------:R-:W-:Y:S01]  /*4650*/  HMMA.16816.F32 R68, R4.reuse, R100, RZ ;  /* 0x000000640444723c */ /* 0x040fe200000018ff */
[----:B------:R-:W1:Y:S01]  /*4660*/  LDSM.16.MT88.4 R44, [R205+0xa800] ;  /* 0x00a80000cd2c783b */ /* 0x000e620000004200 */
[----:B------:R-:W-:Y:S01]  /*4670*/  IMAD.WIDE.U32 R14, R3, -0x2daee0ad, RZ ;  /* 0xd2511f53030e7825 */ /* 0x000fe200078e00ff */
[----:B------:R2:W-:Y:S04]  /*4680*/  MUFU.EX2 R248, R0 ;  /* 0x0000000000f87308 */ /* 0x0005e80000000800 */
[----:B------:R-:W-:Y:S01]  /*4690*/  LOP3.LUT R3, R15, UR17, R36, 0x96, !PT ;  /* 0x000000110f037c12 */ /* 0x000fe2000f8e9624 */
[----:B------:R-:W-:Y:S01]  /*46a0*/  HMMA.16816.F32 R84, R4, R104, RZ ;  /* 0x000000680454723c */ /* 0x000fe200000018ff */
[----:B------:R-:W-:-:S02]  /*46b0*/  LOP3.LUT R8, R14, 0xffff, RZ, 0xc0, !PT ;  /* 0x0000ffff0e087812 */ /* 0x000fc400078ec0ff */
[----:B------:R-:W-:Y:S02]  /*46c0*/  LOP3.LUT R17, R14, 0xff, RZ, 0xc0, !PT ;  /* 0x000000ff0e117812 */ /* 0x000fe400078ec0ff */
[--C-:B------:R-:W-:Y:S02]  /*46d0*/  SHF.R.U32.HI R18, RZ, 0x10, R14.reuse ;  /* 0x00000010ff127819 */ /* 0x100fe4000001160e */
[----:B------:R-:W-:Y:S01]  /*46e0*/  SHF.R.U32.HI R19, RZ, 0x18, R14 ;  /* 0x00000018ff137819 */ /* 0x000fe2000001160e */
[----:B------:R-:W-:Y:S01]  /*46f0*/  IMAD.WIDE.U32 R14, R16, -0x326172a9, RZ ;  /* 0xcd9e8d57100e7825 */ /* 0x000fe200078e00ff */
[----:B------:R-:W-:Y:S01]  /*4700*/  SHF.R.U32.HI R8, RZ, 0x8, R8 ;  /* 0x00000008ff087819 */ /* 0x000fe20000011608 */
[C---:B------:R-:W-:Y:S02]  /*4710*/  HMMA.16816.F32 R156, R4.reuse, R196, RZ ;  /* 0x000000c4049c723c */ /* 0x040fe400000018ff */
[--C-:B--2---:R-:W-:Y:S01]  /*4720*/  FFMA.FTZ R0, R41, c[0x0][0x23c], -R13.reuse ;  /* 0x00008f0029007a23 */ /* 0x104fe2000001080d */
[C---:B------:R-:W-:Y:S01]  /*4730*/  LOP3.LUT R20, R14.reuse, 0xffff, RZ, 0xc0, !PT ;  /* 0x0000ffff0e147812 */ /* 0x040fe200078ec0ff */
[----:B------:R-:W-:Y:S01]  /*4740*/  FFMA.FTZ R16, R57, c[0x0][0x23c], -R13 ;  /* 0x00008f0039107a23 */ /* 0x000fe2000001080d */
[----:B------:R-:W-:Y:S01]  /*4750*/  LOP3.LUT R23, R14, 0xff, RZ, 0xc0, !PT ;  /* 0x000000ff0e177812 */ /* 0x000fe200078ec0ff */
[----:B------:R2:W-:Y:S01]  /*4760*/  MUFU.EX2 R203, R0 ;  /* 0x0000000000cb7308 */ /* 0x0005e20000000800 */
[--C-:B------:R-:W-:Y:S01]  /*4770*/  SHF.R.U32.HI R21, RZ, 0x10, R14.reuse ;  /* 0x00000010ff157819 */ /* 0x100fe2000001160e */
[----:B------:R-:W-:Y:S01]  /*4780*/  HMMA.16816.F32 R160, R4, R116, RZ ;  /* 0x0000007404a0723c */ /* 0x000fe200000018ff */
[----:B------:R-:W-:-:S02]  /*4790*/  SHF.R.U32.HI R22, RZ, 0x18, R14 ;  /* 0x00000018ff167819 */ /* 0x000fc4000001160e */
[----:B------:R-:W-:Y:S02]  /*47a0*/  LOP3.LUT R14, R3, 0xffff, RZ, 0xc0, !PT ;  /* 0x0000ffff030e7812 */ /* 0x000fe400078ec0ff */
[----:B------:R-:W-:Y:S01]  /*47b0*/  PRMT R24, R17, 0x5410, R8 ;  /* 0x0000541011187816 */ /* 0x000fe20000000008 */
[----:B------:R3:W-:Y:S01]  /*47c0*/  MUFU.EX2 R202, R16 ;  /* 0x0000001000ca7308 */ /* 0x0007e20000000800 */
[----:B------:R-:W-:Y:S01]  /*47d0*/  FMUL.FTZ R8, R2, c[0x0][0x23c] ;  /* 0x00008f0002087a20 */ /* 0x000fe20000410000 */
[----:B------:R-:W-:Y:S01]  /*47e0*/  LOP3.LUT R17, R18, 0xff, RZ, 0xc0, !PT ;  /* 0x000000ff12117812 */ /* 0x000fe200078ec0ff */
[----:B------:R-:W-:Y:S03]  /*47f0*/  HMMA.16816.F32 R164, R4, R192, RZ ;  /* 0x000000c004a4723c */ /* 0x000fe600000018ff */
[----:B------:R-:W-:Y:S01]  /*4800*/  FSEL R8, R8, RZ, P1 ;  /* 0x000000ff08087208 */ /* 0x000fe20000800000 */
[----:B--2---:R-:W-:Y:S01]  /*4810*/  FFMA.FTZ R0, R76, c[0x0][0x23c], -R13 ;  /* 0x00008f004c007a23 */ /* 0x004fe2000001080d */
[----:B------:R-:W-:-:S03]  /*4820*/  PRMT R27, R17, 0x5410, R19 ;  /* 0x00005410111b7816 */ /* 0x000fc60000000013 */
[--C-:B------:R-:W-:Y:S01]  /*4830*/  FFMA.FTZ R19, R60, c[0x0][0x23c], -R8.reuse ;  /* 0x00008f003c137a23 */ /* 0x100fe20000010808 */
[----:B------:R2:W4:Y:S01]  /*4840*/  MUFU.EX2 R200, R0 ;  /* 0x0000000000c87308 */ /* 0x0005220000000800 */
[----:B------:R-:W-:Y:S01]  /*4850*/  FFMA.FTZ R17, R49, c[0x0][0x23c], -R8 ;  /* 0x00008f0031117a23 */ /* 0x000fe20000010808 */
[----:B------:R-:W-:Y:S01]  /*4860*/  HMMA.16816.F32 R152, R4, R150, RZ ;  /* 0x000000960498723c */ /* 0x000fe200000018ff */
[----:B------:R-:W5:Y:S01]  /*4870*/  LDSM.16.MT88.4 R60, [R207+0xa800] ;  /* 0x00a80000cf3c783b */ /* 0x000f620000004200 */
[----:B---3--:R-:W-:-:S04]  /*4880*/  LOP3.LUT R16, R3, 0xff, RZ, 0xc0, !PT ;  /* 0x000000ff03107812 */ /* 0x008fc800078ec0ff */
[----:B------:R-:W-:Y:S02]  /*4890*/  MUFU.EX2 R138, R19 ;  /* 0x00000013008a7308 */ /* 0x000fe40000000800 */
[----:B------:R-:W-:Y:S01]  /*48a0*/  HMMA.16816.F32 R48, R4, R90, RZ ;  /* 0x0000005a0430723c */ /* 0x000fe200000018ff */
[----:B--2---:R-:W-:Y:S01]  /*48b0*/  LOP3.LUT R0, R15, UR16, R30, 0x96, !PT ;  /* 0x000000100f007c12 */ /* 0x004fe2000f8e961e */
[----:B------:R-:W-:-:S04]  /*48c0*/  FFMA.FTZ R15, R59, c[0x0][0x23c], -R13 ;  /* 0x00008f003b0f7a23 */ /* 0x000fc8000001080d */
[----:B------:R2:W-:Y:S02]  /*48d0*/  MUFU.EX2 R139, R17 ;  /* 0x00000011008b7308 */ /* 0x0005e40000000800 */
[----:B------:R-:W-:Y:S01]  /*48e0*/  HMMA.16816.F32 R64, R4, R94, RZ ;  /* 0x0000005e0440723c */ /* 0x000fe200000018ff */
[----:B------:R-:W-:-:S05]  /*48f0*/  LOP3.LUT R18, R0, 0xff, RZ, 0xc0, !PT ;  /* 0x000000ff00127812 */ /* 0x000fca00078ec0ff */
[----:B------:R3:W-:Y:S02]  /*4900*/  MUFU.EX2 R201, R15 ;  /* 0x0000000f00c97308 */ /* 0x0007e40000000800 */
[----:B------:R-:W-:Y:S01]  /*4910*/  HMMA.16816.F32 R80, R4, R102, RZ ;  /* 0x000000660450723c */ /* 0x000fe200000018ff */
[----:B--2---:R-:W-:-:S07]  /*4920*/  SHF.R.U32.HI R17, RZ, 0x18, R0 ;  /* 0x00000018ff117819 */ /* 0x004fce0000011600 */
[----:B------:R-:W-:Y:S01]  /*4930*/  HMMA.16816.F32 R96, R4, R106, RZ ;  /* 0x0000006a0460723c */ /* 0x000fe200000018ff */
[----:B---3--:R-:W-:-:S07]  /*4940*/  SHF.R.U32.HI R15, RZ, 0x8, R14 ;  /* 0x00000008ff0f7819 */ /* 0x008fce000001160e */
[C---:B------:R-:W-:Y:S01]  /*4950*/  HMMA.16816.F32 R108, R4.reuse, R198, RZ ;  /* 0x000000c6046c723c */ /* 0x040fe200000018ff */
[----:B------:R-:W-:Y:S02]  /*4960*/  SHF.R.U32.HI R14, RZ, 0x10, R3 ;  /* 0x00000010ff0e7819 */ /* 0x000fe40000011603 */
[----:B------:R-:W-:Y:S02]  /*4970*/  PRMT R26, R16, 0x5410, R15 ;  /* 0x00005410101a7816 */ /* 0x000fe4000000000f */
[----:B------:R-:W-:Y:S02]  /*4980*/  SHF.R.U32.HI R16, RZ, 0x18, R3 ;  /* 0x00000018ff107819 */ /* 0x000fe40000011603 */
[----:B------:R-:W-:Y:S01]  /*4990*/  LOP3.LUT R3, R14, 0xff, RZ, 0xc0, !PT ;  /* 0x000000ff0e037812 */ /* 0x000fe200078ec0ff */
[----:B------:R-:W-:Y:S01]  /*49a0*/  HMMA.16816.F32 R120, R4, R118, RZ ;  /* 0x000000760478723c */ /* 0x000fe200000018ff */
[----:B------:R-:W-:Y:S02]  /*49b0*/  SHF.R.U32.HI R15, RZ, 0x8, R20 ;  /* 0x00000008ff0f7819 */ /* 0x000fe40000011614 */
[----:B------:R-:W-:Y:S01]  /*49c0*/  PRMT R25, R3, 0x5410, R16 ;  /* 0x0000541003197816 */ /* 0x000fe20000000010 */
[----:B------:R-:W-:Y:S01]  /*49d0*/  FFMA.FTZ R3, R77, c[0x0][0x23c], -R8 ;  /* 0x00008f004d037a23 */ /* 0x000fe20000010808 */
[----:B------:R-:W-:-:S02]  /*49e0*/  LOP3.LUT R14, R21, 0xff, RZ, 0xc0, !PT ;  /* 0x000000ff150e7812 */ /* 0x000fc400078ec0ff */
[----:B------:R-:W-:Y:S01]  /*49f0*/  PRMT R21, R23, 0x5410, R15 ;  /* 0x0000541017157816 */ /* 0x000fe2000000000f */
[----:B------:R2:W3:Y:S01]  /*4a00*/  MUFU.EX2 R133, R3 ;  /* 0x0000000300857308 */ /* 0x0004e20000000800 */
[----:B------:R-:W-:Y:S02]  /*4a10*/  PRMT R20, R14, 0x5410, R22 ;  /* 0x000054100e147816 */ /* 0x000fe40000000016 */
[----:B------:R-:W-:Y:S02]  /*4a20*/  LOP3.LUT R14, R0, 0xffff, RZ, 0xc0, !PT ;  /* 0x0000ffff000e7812 */ /* 0x000fe400078ec0ff */
[----:B------:R-:W-:Y:S01]  /*4a30*/  SHF.R.U32.HI R15, RZ, 0x10, R0 ;  /* 0x00000010ff0f7819 */ /* 0x000fe20000011600 */
[----:B------:R-:W-:Y:S01]  /*4a40*/  HSET2.LE.AND R0, R24, R126, PT ;  /* 0x0000007e18007233 */ /* 0x000fe20003803000 */
[----:B------:R-:W-:Y:S02]  /*4a50*/  SHF.R.U32.HI R16, RZ, 0x8, R14 ;  /* 0x00000008ff107819 */ /* 0x000fe4000001160e */
[----:B------:R-:W-:-:S02]  /*4a60*/  LOP3.LUT R14, R15, 0xff, RZ, 0xc0, !PT ;  /* 0x000000ff0f0e7812 */ /* 0x000fc400078ec0ff */
[----:B------:R-:W-:Y:S02]  /*4a70*/  PRMT R16, R18, 0x5410, R16 ;  /* 0x0000541012107816 */ /* 0x000fe40000000010 */
[----:B------:R-:W-:Y:S01]  /*4a80*/  PRMT R18, R14, 0x5410, R17 ;  /* 0x000054100e127816 */ /* 0x000fe20000000011 */
[--C-:B------:R-:W-:Y:S01]  /*4a90*/  HSET2.LE.AND R14, R20, R126.reuse, PT ;  /* 0x0000007e140e7233 */ /* 0x100fe20003803000 */
[----:B----4-:R-:W-:Y:S01]  /*4aa0*/  F2FP.PACK_AB R17, R200, R203 ;  /* 0x000000cbc811723e */ /* 0x010fe200000000ff */
[--C-:B------:R-:W-:Y:S01]  /*4ab0*/  HSET2.LE.AND R16, R16, R126.reuse, PT ;  /* 0x0000007e10107233 */ /* 0x100fe20003803000 */
[----:B--2---:R-:W-:Y:S01]  /*4ac0*/  F2FP.PACK_AB R3, R241, R224 ;  /* 0x000000e0f103723e */ /* 0x004fe200000000ff */
[----:B------:R-:W-:Y:S01]  /*4ad0*/  HSET2.LE.AND R20, R18, R126, PT ;  /* 0x0000007e12147233 */ /* 0x000fe20003803000 */
[----:B---3--:R-:W-:Y:S02]  /*4ae0*/  F2FP.PACK_AB R15, R138, R133 ;  /* 0x000000858a0f723e */ /* 0x008fe400000000ff */
[----:B------:R-:W-:Y:S01]  /*4af0*/  LOP3.LUT R130, R0, R3, RZ, 0xc0, !PT ;  /* 0x0000000300827212 */ /* 0x000fe200078ec0ff */
[----:B------:R-:W-:Y:S01]  /*4b00*/  FFMA.FTZ R0, R78, c[0x0][0x23c], -R8 ;  /* 0x00008f004e007a23 */ /* 0x000fe20000010808 */
[----:B------:R-:W-:Y:S01]  /*4b10*/  F2FP.PACK_AB R3, R201, R202 ;  /* 0x000000cac903723e */ /* 0x000fe200000000ff */
[----:B------:R-:W2:Y:S01]  /*4b20*/  LDSM.16.MT88.4 R76, [R210+0xa800] ;  /* 0x00a80000d24c783b */ /* 0x000ea20000004200 */
[----:B------:R-:W-:Y:S01]  /*4b30*/  LOP3.LUT R19, R14, R15, RZ, 0xc0, !PT ;  /* 0x0000000f0e137212 */ /* 0x000fe200078ec0ff */
[----:B------:R3:W4:Y:S01]  /*4b40*/  MUFU.EX2 R132, R0 ;  /* 0x0000000000847308 */ /* 0x0007220000000800 */
[----:B------:R-:W-:-:S02]  /*4b50*/  F2FP.PACK_AB R14, R248, R220 ;  /* 0x000000dcf80e723e */ /* 0x000fc400000000ff */
[----:B------:R-:W-:Y:S01]  /*4b60*/  LOP3.LUT R16, R16, R17, RZ, 0xc0, !PT ;  /* 0x0000001110107212 */ /* 0x000fe200078ec0ff */
[----:B---3--:R-:W-:Y:S01]  /*4b70*/  HSET2.LE.AND R0, R21, R126, PT ;  /* 0x0000007e15007233 */ /* 0x008fe20003803000 */
[----:B----4-:R-:W-:-:S04]  /*4b80*/  F2FP.PACK_AB R21, R132, R139 ;  /* 0x0000008b8415723e */ /* 0x010fc800000000ff */
[----:B------:R-:W-:Y:S01]  /*4b90*/  LOP3.LUT R18, R0, R3, RZ, 0xc0, !PT ;  /* 0x0000000300127212 */ /* 0x000fe200078ec0ff */
[--C-:B------:R-:W-:Y:S01]  /*4ba0*/  HSET2.LE.AND R0, R27, R126.reuse, PT ;  /* 0x0000007e1b007233 */ /* 0x100fe20003803000 */
[----:B------:R-:W-:Y:S01]  /*4bb0*/  LOP3.LUT R17, R20, R21, RZ, 0xc0, !PT ;  /* 0x0000001514117212 */ /* 0x000fe200078ec0ff */
[----:B------:R-:W-:Y:S01]  /*4bc0*/  HSET2.LE.AND R3, R26, R126, PT ;  /* 0x0000007e1a037233 */ /* 0x000fe20003803000 */
[----:B------:R-:W-:Y:S02]  /*4bd0*/  HMMA.16816.F32 R20, R4, R194, RZ ;  /* 0x000000c20414723c */ /* 0x000fe400000018ff */
[----:B------:R-:W-:Y:S01]  /*4be0*/  LOP3.LUT R131, R0, R14, RZ, 0xc0, !PT ;  /* 0x0000000e00837212 */ /* 0x000fe200078ec0ff */
[----:B------:R-:W-:-:S04]  /*4bf0*/  FFMA.FTZ R0, R113, c[0x0][0x23c], -R13 ;  /* 0x00008f0071007a23 */ /* 0x000fc8000001080d */
[----:B------:R3:W-:Y:S01]  /*4c00*/  MUFU.EX2 R35, R0 ;  /* 0x0000000000237308 */ /* 0x0007e20000000800 */
[----:B------:R-:W-:Y:S01]  /*4c10*/  F2FP.PACK_AB R4, R225, R226 ;  /* 0x000000e2e104723e */ /* 0x000fe200000000ff */
[----:B------:R-:W-:Y:S01]  /*4c20*/  HSET2.LE.AND R5, R25, R126, PT ;  /* 0x0000007e19057233 */ /* 0x000fe20003803000 */
[----:B------:R-:W-:Y:S01]  /*4c30*/  F2FP.PACK_AB R6, R137, R221 ;  /* 0x000000dd8906723e */ /* 0x000fe200000000ff */
[----:B------:R-:W-:Y:S01]  /*4c40*/  HMMA.16816.F32 R144, R16, R148, RZ ;  /* 0x000000941090723c */ /* 0x000fe200000018ff */
[----:B------:R-:W-:Y:S01]  /*4c50*/  LOP3.LUT R128, R3, R4, RZ, 0xc0, !PT ;  /* 0x0000000403807212 */ /* 0x000fe200078ec0ff */
[----:B------:R-:W-:Y:S01]  /*4c60*/  FFMA.FTZ R3, R124, c[0x0][0x23c], -R8 ;  /* 0x00008f007c037a23 */ /* 0x000fe20000010808 */
[----:B------:R-:W-:-:S03]  /*4c70*/  LOP3.LUT R129, R5, R6, RZ, 0xc0, !PT ;  /* 0x0000000605817212 */ /* 0x000fc600078ec0ff */
[----:B------:R4:W-:Y:S02]  /*4c80*/  MUFU.EX2 R28, R3 ;  /* 0x00000003001c7308 */ /* 0x0009e40000000800 */
[----:B------:R-:W-:Y:S01]  /*4c90*/  HMMA.16816.F32 R148, R16, R150, RZ ;  /* 0x000000961094723c */ /* 0x000fe200000018ff */
[----:B---3--:R-:W-:-:S05]  /*4ca0*/  FFMA.FTZ R0, R114, c[0x0][0x23c], -R13 ;  /* 0x00008f0072007a23 */ /* 0x008fca000001080d */
[----:B------:R3:W-:Y:S02]  /*4cb0*/  MUFU.EX2 R33, R0 ;  /* 0x0000000000217308 */ /* 0x0007e40000000800 */
[----:B-1----:R-:W-:Y:S01]  /*4cc0*/  HMMA.16816.F32 R140, R128, R44, R140 ;  /* 0x0000002c808c723c */ /* 0x002fe2000000188c */
[----:B----4-:R-:W-:-:S07]  /*4cd0*/  FFMA.FTZ R3, R115, c[0x0][0x23c], -R8 ;  /* 0x00008f0073037a23 */ /* 0x010fce0000010808 */
[----:B-----5:R-:W-:Y:S01]  /*4ce0*/  HMMA.16816.F32 R36, R128, R60, R72 ;  /* 0x0000003c8024723c */ /* 0x020fe20000001848 */
[----:B------:R-:W-:Y:S01]  /*4cf0*/  MUFU.EX2 R15, R3 ;  /* 0x00000003000f7308 */ /* 0x000fe20000000800 */
[----:B---3--:R-:W-:-:S06]  /*4d00*/  FFMA.FTZ R0, R112, c[0x0][0x23c], -R13 ;  /* 0x00008f0070007a23 */ /* 0x008fcc000001080d */
[C---:B--2---:R-:W-:Y:S01]  /*4d10*/  HMMA.16816.F32 R52, R128.reuse, R76, R52 ;  /* 0x0000004c8034723c */ /* 0x044fe20000001834 */
[----:B------:R1:W-:Y:S07]  /*4d20*/  MUFU.EX2 R30, R0 ;  /* 0x00000000001e7308 */ /* 0x0003ee0000000800 */
[C---:B------:R-:W-:Y:S08]  /*4d30*/  HMMA.16816.F32 R68, R128.reuse, R172, R68 ;  /* 0x000000ac8044723c */ /* 0x040ff00000001844 */
[----:B------:R-:W-:Y:S01]  /*4d40*/  HMMA.16816.F32 R84, R128, R176, R84 ;  /* 0x000000b08054723c */ /* 0x000fe20000001854 */
[----:B-1----:R-:W-:-:S04]  /*4d50*/  FFMA.FTZ R0, R56, c[0x0][0x23c], -R13 ;  /* 0x00008f0038007a23 */ /* 0x002fc8000001080d */
[----:B------:R1:W-:Y:S03]  /*4d60*/  MUFU.EX2 R249, R0 ;  /* 0x0000000000f97308 */ /* 0x0003e60000000800 */
[C---:B------:R-:W-:Y:S08]  /*4d70*/  HMMA.16816.F32 R156, R128.reuse, R180, R156 ;  /* 0x000000b4809c723c */ /* 0x040ff0000000189c */
[----:B------:R-:W-:Y:S01]  /*4d80*/  HMMA.16816.F32 R160, R128, R184, R160 ;  /* 0x000000b880a0723c */ /* 0x000fe200000018a0 */
[----:B-1----:R-:W-:-:S07]  /*4d90*/  FFMA.FTZ R0, R125, c[0x0][0x23c], -R8 ;  /* 0x00008f007d007a23 */ /* 0x002fce0000010808 */
[C---:B------:R-:W-:Y:S01]  /*4da0*/  HMMA.16816.F32 R164, R128.reuse, R188, R164 ;  /* 0x000000bc80a4723c */ /* 0x040fe200000018a4 */
[----:B------:R-:W-:Y:S01]  /*4db0*/  FFMA.FTZ R8, R58, c[0x0][0x23c], -R8 ;  /* 0x00008f003a087a23 */ /* 0x000fe20000010808 */
[----:B------:R1:W-:Y:S06]  /*4dc0*/  MUFU.EX2 R29, R0 ;  /* 0x00000000001d7308 */ /* 0x0003ec0000000800 */
[C---:B------:R-:W-:Y:S02]  /*4dd0*/  HMMA.16816.F32 R152, R128.reuse, R46, R152 ;  /* 0x0000002e8098723c */ /* 0x040fe40000001898 */
[----:B------:R-:W2:Y:S06]  /*4de0*/  MUFU.EX2 R250, R8 ;  /* 0x0000000800fa7308 */ /* 0x000eac0000000800 */
[----:B------:R-:W-:Y:S01]  /*4df0*/  HMMA.16816.F32 R48, R128, R62, R48 ;  /* 0x0000003e8030723c */ /* 0x000fe20000001830 */
[----:B-1----:R-:W-:-:S05]  /*4e00*/  LOP3.LUT R0, R31, UR7, R32, 0x96, !PT ;  /* 0x000000071f007c12 */ /* 0x002fca000f8e9620 */
[----:B------:R-:W-:Y:S02]  /*4e10*/  IMAD.WIDE.U32 R4, R0, -0x2daee0ad, RZ ;  /* 0xd2511f5300047825 */ /* 0x000fe400078e00ff */
[C---:B------:R-:W-:Y:S03]  /*4e20*/  HMMA.16816.F32 R64, R128.reuse, R78, R64 ;  /* 0x0000004e8040723c */ /* 0x040fe60000001840 */
[----:B------:R-:W-:Y:S02]  /*4e30*/  LOP3.LUT R0, R4, 0xffff, RZ, 0xc0, !PT ;  /* 0x0000ffff04007812 */ /* 0x000fe400078ec0ff */
[----:B------:R-:W-:Y:S02]  /*4e40*/  SHF.R.U32.HI R3, RZ, 0x10, R4 ;  /* 0x00000010ff037819 */ /* 0x000fe40000011604 */
[----:B------:R-:W-:Y:S01]  /*4e50*/  SHF.R.U32.HI R6, RZ, 0x8, R0 ;  /* 0x00000008ff067819 */ /* 0x000fe20000011600 */
[----:B------:R-:W-:Y:S01]  /*4e60*/  HMMA.16816.F32 R80, R128, R174, R80 ;  /* 0x000000ae8050723c */ /* 0x000fe20000001850 */
[----:B------:R-:W-:-:S02]  /*4e70*/  LOP3.LUT R0, R5, UR17, R34, 0x96, !PT ;  /* 0x0000001105007c12 */ /* 0x000fc4000f8e9622 */
[----:B------:R-:W-:Y:S02]  /*4e80*/  LOP3.LUT R7, R4, 0xff, RZ, 0xc0, !PT ;  /* 0x000000ff04077812 */ /* 0x000fe400078ec0ff */
[----:B------:R-:W-:Y:S02]  /*4e90*/  SHF.R.U32.HI R13, RZ, 0x18, R4 ;  /* 0x00000018ff0d7819 */ /* 0x000fe40000011604 */
[----:B------:R-:W-:Y:S01]  /*4ea0*/  LOP3.LUT R5, R3, 0xff, RZ, 0xc0, !PT ;  /* 0x000000ff03057812 */ /* 0x000fe200078ec0ff */
[----:B------:R-:W-:Y:S01]  /*4eb0*/  HMMA.16816.F32 R96, R128, R178, R96 ;  /* 0x000000b28060723c */ /* 0x000fe20000001860 */
[----:B------:R-:W-:Y:S02]  /*4ec0*/  LOP3.LUT R3, R0, 0xffff, RZ, 0xc0, !PT ;  /* 0x0000ffff00037812 */ /* 0x000fe400078ec0ff */
[----:B------:R-:W-:Y:S02]  /*4ed0*/  SHF.R.U32.HI R4, RZ, 0x10, R0 ;  /* 0x00000010ff047819 */ /* 0x000fe40000011600 */
[----:B------:R-:W-:-:S02]  /*4ee0*/  PRMT R14, R7, 0x5410, R6 ;  /* 0x00005410070e7816 */ /* 0x000fc40000000006 */
[----:B------:R-:W-:Y:S01]  /*4ef0*/  LOP3.LUT R6, R0, 0xff, RZ, 0xc0, !PT ;  /* 0x000000ff00067812 */ /* 0x000fe200078ec0ff */
[C---:B------:R-:W-:Y:S01]  /*4f00*/  HMMA.16816.F32 R108, R128.reuse, R182, R108 ;  /* 0x000000b6806c723c */ /* 0x040fe2000000186c */
[----:B------:R-:W-:Y:S02]  /*4f10*/  SHF.R.U32.HI R7, RZ, 0x18, R0 ;  /* 0x00000018ff077819 */ /* 0x000fe40000011600 */
[----:B------:R-:W-:Y:S02]  /*4f20*/  SHF.R.U32.HI R3, RZ, 0x8, R3 ;  /* 0x00000008ff037819 */ /* 0x000fe40000011603 */
[----:B------:R-:W-:Y:S02]  /*4f30*/  LOP3.LUT R0, R4, 0xff, RZ, 0xc0, !PT ;  /* 0x000000ff04007812 */ /* 0x000fe400078ec0ff */
[----:B------:R-:W-:Y:S01]  /*4f40*/  PRMT R4, R5, 0x5410, R13 ;  /* 0x0000541005047816 */ /* 0x000fe2000000000d */
[----:B------:R-:W-:Y:S01]  /*4f50*/  HMMA.16816.F32 R120, R128, R186, R120 ;  /* 0x000000ba8078723c */ /* 0x000fe20000001878 */
[----:B------:R-:W-:-:S02]  /*4f60*/  PRMT R6, R6, 0x5410, R3 ;  /* 0x0000541006067816 */ /* 0x000fc40000000003 */
[----:B------:R-:W-:Y:S01]  /*4f70*/  PRMT R7, R0, 0x5410, R7 ;  /* 0x0000541000077816 */ /* 0x000fe20000000007 */
[--C-:B------:R-:W-:Y:S01]  /*4f80*/  HSET2.LE.AND R4, R4, R126.reuse, PT ;  /* 0x0000007e04047233 */ /* 0x100fe20003803000 */
[----:B--2---:R-:W-:Y:S01]  /*4f90*/  F2FP.PACK_AB R5, R250, R15 ;  /* 0x0000000ffa05723e */ /* 0x004fe200000000ff */
[--C-:B------:R-:W-:Y:S01]  /*4fa0*/  HSET2.LE.AND R6, R6, R126.reuse, PT ;  /* 0x0000007e06067233 */ /* 0x100fe20003803000 */
[----:B------:R-:W-:Y:S01]  /*4fb0*/  F2FP.PACK_AB R3, R249, R30 ;  /* 0x0000001ef903723e */ /* 0x000fe200000000ff */
[--C-:B------:R-:W-:Y:S01]  /*4fc0*/  HSET2.LE.AND R8, R7, R126.reuse, PT ;  /* 0x0000007e07087233 */ /* 0x100fe20003803000 */
[----:B------:R-:W-:Y:S01]  /*4fd0*/  F2FP.PACK_AB R7, R33, R35 ;  /* 0x000000232107723e */ /* 0x000fe200000000ff */
[----:B------:R-:W-:Y:S01]  /*4fe0*/  HSET2.LE.AND R0, R14, R126, PT ;  /* 0x0000007e0e007233 */ /* 0x000fe20003803000 */
[----:B------:R-:W-:Y:S01]  /*4ff0*/  LOP3.LUT R171, R4, R5, RZ, 0xc0, !PT ;  /* 0x0000000504ab7212 */ /* 0x000fe200078ec0ff */
[----:B------:R-:W-:Y:S01]  /*5000*/  HMMA.16816.F32 R128, R128, R190, R20 ;  /* 0x000000be8080723c */ /* 0x000fe20000001814 */
[----:B------:R-:W-:-:S02]  /*5010*/  LOP3.LUT R168, R6, R7, RZ, 0xc0, !PT ;  /* 0x0000000706a87212 */ /* 0x000fc400078ec0ff */
[----:B------:R-:W-:Y:S01]  /*5020*/  LOP3.LUT R170, R0, R3, RZ, 0xc0, !PT ;  /* 0x0000000300aa7212 */ /* 0x000fe200078ec0ff */
[----:B------:R-:W-:Y:S01]  /*5030*/  FADD.FTZ R3, R233, R230 ;  /* 0x000000e6e9037221 */ /* 0x000fe20000010000 */
[----:B------:R-:W-:-:S03]  /*5040*/  F2FP.PACK_AB R0, R28, R29 ;  /* 0x0000001d1c00723e */ /* 0x000fc600000000ff */
[C---:B------:R-:W-:Y:S01]  /*5050*/  HMMA.16816.F32 R4, R16.reuse, R90, RZ ;  /* 0x0000005a1004723c */ /* 0x040fe200000018ff */
[----:B------:R-:W-:Y:S01]  /*5060*/  LOP3.LUT R169, R8, R0, RZ, 0xc0, !PT ;  /* 0x0000000008a97212 */ /* 0x000fe200078ec0ff */
[----:B------:R-:W-:Y:S02]  /*5070*/  FADD.FTZ R0, R223, R222 ;  /* 0x000000dedf007221 */ /* 0x000fe40000010000 */
[----:B------:R-:W-:Y:S02]  /*5080*/  FADD.FTZ R3, R231, R3 ;  /* 0x00000003e7037221 */ /* 0x000fe40000010000 */
[----:B------:R-:W-:Y:S02]  /*5090*/  FADD.FTZ R0, R228, R0 ;  /* 0x00000000e4007221 */ /* 0x000fe40000010000 */
[----:B------:R-:W-:Y:S01]  /*50a0*/  HMMA.16816.F32 R40, R16, R88, RZ ;  /* 0x000000581028723c */ /* 0x000fe200000018ff */
[----:B------:R-:W-:-:S07]  /*50b0*/  FADD.FTZ R3, R229, R3 ;  /* 0x00000003e5037221 */ /* 0x000fce0000010000 */
[C---:B------:R-:W-:Y:S08]  /*50c0*/  HMMA.16816.F32 R56, R16.reuse, R92, RZ ;  /* 0x0000005c1038723c */ /* 0x040ff000000018ff */
        /* <DEDUP_REMOVED lines=13> */
[C---:B------:R-:W-:Y:S07]  /*51a0*/  HMMA.16816.F32 R44, R168.reuse, R62, R4 ;  /* 0x0000003ea82c723c */ /* 0x040fee0000001804 */
        /* <DEDUP_REMOVED lines=11> */
[C---:B------:R-:W-:Y:S01]  /*5260*/  HMMA.16816.F32 R60, R168.reuse, R78, R20 ;  /* 0x0000004ea83c723c */ /* 0x040fe20000001814 */
[----:B------:R-:W-:Y:S02]  /*5270*/  FADD.FTZ R3, R35, R6 ;  /* 0x0000000623037221 */ /* 0x000fe40000010000 */
[----:B------:R-:W-:Y:S02]  /*5280*/  FADD.FTZ R0, R29, R0 ;  /* 0x000000001d007221 */ /* 0x000fe40000010000 */
[----:B------:R-:W-:Y:S02]  /*5290*/  FADD.FTZ R5, R225, R5 ;  /* 0x00000005e1057221 */ /* 0x000fe40000010000 */
        /* <DEDUP_REMOVED lines=13> */
[----:B------:R-:W-:-:S05]  /*5370*/  FADD.FTZ R250, R250, R0 ;  /* 0x00000000fafa7221 */ /* 0x000fca0000010000 */
[C---:B------:R-:W-:Y:S08]  /*5380*/  HMMA.16816.F32 R112, R168.reuse, R184, R112 ;  /* 0x000000b8a870723c */ /* 0x040ff00000001870 */
[C---:B------:R-:W-:Y:S08]  /*5390*/  HMMA.16816.F32 R124, R168.reuse, R188, R124 ;  /* 0x000000bca87c723c */ /* 0x040ff0000000187c */
[C---:B------:R-:W-:Y:S08]  /*53a0*/  HMMA.16816.F32 R76, R168.reuse, R174, R24 ;  /* 0x000000aea84c723c */ /* 0x040ff00000001818 */
[C---:B------:R-:W-:Y:S08]  /*53b0*/  HMMA.16816.F32 R92, R168.reuse, R178, R92 ;  /* 0x000000b2a85c723c */ /* 0x040ff0000000185c */
[C---:B------:R-:W-:Y:S08]  /*53c0*/  HMMA.16816.F32 R104, R168.reuse, R182, R104 ;  /* 0x000000b6a868723c */ /* 0x040ff00000001868 */
[C---:B------:R-:W-:Y:S08]  /*53d0*/  HMMA.16816.F32 R116, R168.reuse, R186, R116 ;  /* 0x000000baa874723c */ /* 0x040ff00000001874 */
[----:B------:R-:W-:Y:S01]  /*53e0*/  HMMA.16816.F32 R168, R168, R190, R16 ;  /* 0x000000bea8a8723c */ /* 0x000fe20000001810 */
[----:B------:R-:W-:Y:S11]  /*53f0*/  @!P0 BRA `(.L_x_800) ;  /* 0x0000dbb000008947 */ /* 0x000ff60003800000 */
[----:B------:R-:W2:Y:S01]  /*5400*/  LDL.64 R192, [R1] ;  /* 0x0000000001c07983 */ /* 0x000ea20000100a00 */
[----:B------:R-:W-:-:S04]  /*5410*/  DEPBAR.LE SB0, 0x0 ;  /* 0x000080000000791a */ /* 0x000fc80000000000 */
[----:B------:R-:W3:Y:S01]  /*5420*/  LDL.64 R196, [R1+0x30] ;  /* 0x0000300001c47983 */ /* 0x000ee20000100a00 */
[----:B------:R-:W-:-:S03]  /*5430*/  UIADD3 UR29, UR28, -0x2, URZ ;  /* 0xfffffffe1c1d7890 */ /* 0x000fc6000fffe03f */
[----:B------:R-:W-:Y:S01]  /*5440*/  BAR.SYNC.DEFER_BLOCKING 0x0 ;  /* 0x0000000000007b1d */ /* 0x000fe20000010000 */
[----:B------:R-:W-:Y:S01]  /*5450*/  ISETP.GE.AND P2, PT, R251, c[0x0][0x220], PT ;  /* 0x00008800fb007a0c */ /* 0x000fe20003f46270 */
[----:B------:R-:W-:Y:S01]  /*5460*/  USHF.R.S32.HI UR5, URZ, 0x1f, UR29 ;  /* 0x0000001f3f057899 */ /* 0x000fe2000801141d */
[----:B------:R-:W-:Y:S01]  /*5470*/  IMAD.U32 R4, RZ, RZ, UR29 ;  /* 0x0000001dff047e24 */ /* 0x000fe2000f8e00ff */
[----:B------:R-:W-:Y:S02]  /*5480*/  UIMAD UR4, UR19, UR29, URZ ;  /* 0x0000001d130472a4 */ /* 0x000fe4000f8e023f */
[----:B------:R-:W-:Y:S02]  /*5490*/  UISETP.GE.AND UP0, UPT, UR28, 0x3, UPT ;  /* 0x000000031c00788c */ /* 0x000fe4000bf06270 */
[----:B------:R-:W-:Y:S01]  /*54a0*/  UIMAD UR4, UR5, UR20, UR4 ;  /* 0x00000014050472a4 */ /* 0x000fe2000f8e0204 */
[----:B--2---:R-:W-:Y:S01]  /*54b0*/  ISETP.GE.AND P3, PT, R192, c[0x0][0x220], PT ;  /* 0x00008800c0007a0c */ /* 0x004fe20003f66270 */
[----:B---3--:R-:W-:-:S05]  /*54c0*/  IMAD.WIDE.U32 R4, R4, UR20, R196 ;  /* 0x0000001404047c25 */ /* 0x008fca000f8e00c4 */
[----:B------:R-:W-:Y:S02]  /*54d0*/  IADD3 R3, R5, UR4, RZ ;  /* 0x0000000405037c10 */ /* 0x000fe4000fffe0ff */
[----:B------:R-:W-:-:S05]  /*54e0*/  IADD3 R0, P0, R4, UR24, RZ ;  /* 0x0000001804007c10 */ /* 0x000fca000ff1e0ff */
[----:B------:R-:W-:Y:S01]  /*54f0*/  @P3 STS.128 [R219+0xa000], RZ ;  /* 0x00a000ffdb003388 */ /* 0x000fe20000000c00 */
[C---:B------:R-:W-:Y:S02]  /*5500*/  @!P3 LEA R18, P5, R4.reuse, c[0x0][0x170], 0x1 ;  /* 0x00005c000412ba11 */ /* 0x040fe400078a08ff */
[----:B------:R-:W-:Y:S02]  /*5510*/  @!P2 LEA R14, P1, R4, c[0x0][0x170], 0x1 ;  /* 0x00005c00040eaa11 */ /* 0x000fe400078208ff */
[----:B------:R-:W-:Y:S02]  /*5520*/  IADD3.X R5, R3, UR23, RZ, P0, !PT ;  /* 0x0000001703057c10 */ /* 0x000fe400087fe4ff */
[----:B------:R-:W-:Y:S02]  /*5530*/  @!P3 LEA R16, P4, R0, c[0x0][0x170], 0x1 ;  /* 0x00005c000010ba11 */ /* 0x000fe400078808ff */
[----:B------:R-:W-:Y:S02]  /*5540*/  @!P3 LEA.HI.X R19, R4, c[0x0][0x174], R3, 0x1, P5 ;  /* 0x00005d000413ba11 */ /* 0x000fe400028f0c03 */
[----:B------:R-:W-:-:S02]  /*5550*/  @!P2 LEA R6, P0, R0, c[0x0][0x170], 0x1 ;  /* 0x00005c000006aa11 */ /* 0x000fc400078008ff */
[----:B------:R-:W-:Y:S01]  /*5560*/  @!P2 LEA.HI.X R15, R4, c[0x0][0x174], R3, 0x1, P1 ;  /* 0x00005d00040faa11 */ /* 0x000fe200008f0c03 */
[----:B------:R-:W-:Y:S01]  /*5570*/  @!PT LDS RZ, [RZ] ;  /* 0x00000000fffff984 */ /* 0x000fe20000000800 */
[----:B------:R-:W-:Y:S01]  /*5580*/  @!PT LDS RZ, [RZ] ;  /* 0x00000000fffff984 */ /* 0x000fe20000000800 */
[----:B------:R-:W-:Y:S01]  /*5590*/  @!PT LDS RZ, [RZ] ;  /* 0x00000000fffff984 */ /* 0x000fe20000000800 */
[----:B------:R1:W-:Y:S01]  /*55a0*/  @!P3 LDGSTS.E.BYPASS.LTC128B.128 [R219+0xa000], [R18.64] ;  /* 0x0a00000012dbbfae */ /* 0x0003e2000b901d5a */
[C-C-:B------:R-:W-:Y:S02]  /*55b0*/  @!P3 LEA.HI.X R17, R0.reuse, c[0x0][0x174], R5.reuse, 0x1, P4 ;  /* 0x00005d000011ba11 */ /* 0x140fe400020f0c05 */
[----:B------:R-:W-:Y:S01]  /*55c0*/  @!P2 LEA.HI.X R7, R0, c[0x0][0x174], R5, 0x1, P0 ;  /* 0x00005d000007aa11 */ /* 0x000fe200000f0c05 */
[----:B------:R-:W-:Y:S01]  /*55d0*/  @P2 STS.128 [R219+0xb000], RZ ;  /* 0x00b000ffdb002388 */ /* 0x000fe20000000c00 */
[----:B------:R-:W-:-:S03]  /*55e0*/  IMAD.U32 R0, RZ, RZ, UR29 ;  /* 0x0000001dff007e24 */ /* 0x000fc6000f8e00ff */
[----:B------:R-:W-:Y:S01]  /*55f0*/  @!PT LDS RZ, [RZ] ;  /* 0x00000000fffff984 */ /* 0x000fe20000000800 */
[----:B------:R-:W-:Y:S01]  /*5600*/  @!PT LDS RZ, [RZ] ;  /* 0x00000000fffff984 */ /* 0x000fe20000000800 */
[----:B------:R-:W-:Y:S01]  /*5610*/  @!PT LDS RZ, [RZ] ;  /* 0x00000000fffff984 */ /* 0x000fe20000000800 */
[----:B------:R2:W-:Y:S01]  /*5620*/  @!P2 LDGSTS.E.BYPASS.LTC128B.128 [R219+0xb000], [R14.64+0x80] ;  /* 0x0b0000800edbafae */ /* 0x0005e2000b901d5a */
[----:B------:R-:W-:-:S03]  /*5630*/  IMAD R0, R0, 0x20, R252 ;  /* 0x0000002000007824 */ /* 0x000fc600078e02fc */
[----:B------:R-:W-:Y:S02]  /*5640*/  @P3 STS.128 [R219+0xa800], RZ ;  /* 0x00a800ffdb003388 */ /* 0x000fe40000000c00 */
[----:B------:R-:W-:Y:S02]  /*5650*/  IADD3 R3, R0, 0x9, RZ ;  /* 0x0000000900037810 */ /* 0x000fe40007ffe0ff */
[----:B------:R-:W-:Y:S01]  /*5660*/  @!PT LDS RZ, [RZ] ;  /* 0x00000000fffff984 */ /* 0x000fe20000000800 */
[----:B------:R-:W-:Y:S01]  /*5670*/  @!PT LDS RZ, [RZ] ;  /* 0x00000000fffff984 */ /* 0x000fe20000000800 */
[----:B------:R-:W-:Y:S01]  /*5680*/  @!PT LDS RZ, [RZ] ;  /* 0x00000000fffff984 */ /* 0x000fe20000000800 */
[----:B------:R1:W-:Y:S02]  /*5690*/  @!P3 LDGSTS.E.BYPASS.LTC128B.128 [R219+0xa800], [R16.64] ;  /* 0x0a80000010dbbfae */ /* 0x0003e4000b901d5a */
[----:B------:R-:W-:Y:S02]  /*56a0*/  ISETP.GE.AND P1, PT, R3, R9, PT ;  /* 0x000000090300720c */ /* 0x000fe40003f26270 */
[----:B------:R-:W-:Y:S04]  /*56b0*/  @P2 STS.128 [R219+0xb800], RZ ;  /* 0x00b800ffdb002388 */ /* 0x000fe80000000c00 */
[----:B------:R-:W-:Y:S01]  /*56c0*/  @!PT LDS RZ, [RZ] ;  /* 0x00000000fffff984 */ /* 0x000fe20000000800 */
[----:B------:R-:W-:Y:S01]  /*56d0*/  @!PT LDS RZ, [RZ] ;  /* 0x00000000fffff984 */ /* 0x000fe20000000800 */
[----:B------:R-:W-:Y:S01]  /*56e0*/  @!PT LDS RZ, [RZ] ;  /* 0x00000000fffff984 */ /* 0x000fe20000000800 */
[----:B------:R3:W-:Y:S04]  /*56f0*/  @!P2 LDGSTS.E.BYPASS.LTC128B.128 [R219+0xb800], [R6.64+0x80] ;  /* 0x0b80008006dbafae */ /* 0x0007e8000b901d5a */
[----:B------:R-:W-:Y:S04]  /*5700*/  LDSM.16.M88.4 R28, [R204+0x8000] ;  /* 0x00800000cc1c783b */ /* 0x000fe80000000200 */
[----:B------:R-:W-:Y:S04]  /*5710*/  LDSM.16.M88.4 R24, [R204+0x8800] ;  /* 0x00880000cc18783b */ /* 0x000fe80000000200 */
[----:B------:R-:W4:Y:S04]  /*5720*/  LDSM.16.M88.4 R20, [R206] ;  /* 0x00000000ce14783b */ /* 0x000f280000000200 */
[----:B------:R-:W-:Y:S04]  /*5730*/  LDSM.16.M88.4 R172, [R215] ;  /* 0x00000000d7ac783b */ /* 0x000fe80000000200 */
[----:B-1----:R-:W1:Y:S04]  /*5740*/  LDSM.16.M88.4 R16, [R206+0x2000] ;  /* 0x00200000ce10783b */ /* 0x002e680000000200 */
[----:B------:R-:W-:Y:S04]  /*5750*/  LDSM.16.M88.4 R32, [R218] ;  /* 0x00000000da20783b */ /* 0x000fe80000000200 */
[----:B---3--:R-:W3:Y:S04]  /*5760*/  LDSM.16.M88.4 R4, [R208+0x2000] ;  /* 0x00200000d004783b */ /* 0x008ee80000000200 */
[----:B------:R-:W0:Y:S01]  /*5770*/  LDGDEPBAR ;  /* 0x00000000000079af */ /* 0x000e220000000000 */
[-C--:B----4-:R-:W-:Y:S08]  /*5780*/  HMMA.16816.F32 R224, R20, R28.reuse, RZ ;  /* 0x0000001c14e0723c */ /* 0x090ff000000018ff */
[C---:B-1----:R-:W-:Y:S08]  /*5790*/  HMMA.16816.F32 R188, R16.reuse, R28, RZ ;  /* 0x0000001c10bc723c */ /* 0x042ff000000018ff */
[C---:B------:R-:W-:Y:S08]  /*57a0*/  HMMA.16816.F32 R180, R16.reuse, R24, RZ ;  /* 0x0000001810b4723c */ /* 0x040ff000000018ff */
[C---:B------:R-:W-:Y:S08]  /*57b0*/  HMMA.16816.F32 R184, R16.reuse, R30, RZ ;  /* 0x0000001e10b8723c */ /* 0x040ff000000018ff */
[----:B------:R-:W-:Y:S01]  /*57c0*/  HMMA.16816.F32 R176, R16, R26, RZ ;  /* 0x0000001a10b0723c */ /* 0x000fe200000018ff */
[----:B------:R-:W1:Y:S07]  /*57d0*/  LDSM.16.M88.4 R16, [R208] ;  /* 0x00000000d010783b */ /* 0x000e6e0000000200 */
[C---:B------:R-:W-:Y:S08]  /*57e0*/  HMMA.16816.F32 R220, R20.reuse, R30, RZ ;  /* 0x0000001e14dc723c */ /* 0x040ff000000018ff */
[C---:B------:R-:W-:Y:S08]  /*57f0*/  HMMA.16816.F32 R196, R20.reuse, R24, RZ ;  /* 0x0000001814c4723c */ /* 0x040ff000000018ff */
[----:B------:R-:W-:Y:S01]  /*5800*/  HMMA.16816.F32 R192, R20, R26, RZ ;  /* 0x0000001a14c0723c */ /* 0x000fe200000018ff */
[----:B------:R-:W-:Y:S04]  /*5810*/  LDSM.16.M88.4 R24, [R213+0x8000] ;  /* 0x00800000d518783b */ /* 0x000fe80000000200 */
[----:B------:R-:W-:Y:S03]  /*5820*/  LDSM.16.M88.4 R20, [R213+0x8800] ;  /* 0x00880000d514783b */ /* 0x000fe60000000200 */
[C---:B---3--:R-:W-:Y:S08]  /*5830*/  HMMA.16816.F32 R200, R4.reuse, R172, R188 ;  /* 0x000000ac04c8723c */ /* 0x048ff000000018bc */
[C---:B------:R-:W-:Y:S08]  /*5840*/  HMMA.16816.F32 R188, R4.reuse, R32, R180 ;  /* 0x0000002004bc723c */ /* 0x040ff000000018b4 */
[C---:B------:R-:W-:Y:S08]  /*5850*/  HMMA.16816.F32 R184, R4.reuse, R174, R184 ;  /* 0x000000ae04b8723c */ /* 0x040ff000000018b8 */
[----:B------:R-:W-:Y:S01]  /*5860*/  HMMA.16816.F32 R28, R4, R34, R176 ;  /* 0x00000022041c723c */ /* 0x000fe200000018b0 */
[----:B------:R-:W3:Y:S07]  /*5870*/  LDSM.16.M88.4 R4, [R214+0x2000] ;  /* 0x00200000d604783b */ /* 0x000eee0000000200 */
[C---:B-1----:R-:W-:Y:S08]  /*5880*/  HMMA.16816.F32 R224, R16.reuse, R172, R224 ;  /* 0x000000ac10e0723c */ /* 0x042ff000000018e0 */
[C---:B------:R-:W-:Y:S08]  /*5890*/  HMMA.16816.F32 R228, R16.reuse, R32, R196 ;  /* 0x0000002010e4723c */ /* 0x040ff000000018c4 */
[C---:B------:R-:W-:Y:S08]  /*58a0*/  HMMA.16816.F32 R176, R16.reuse, R174, R220 ;  /* 0x000000ae10b0723c */ /* 0x040ff000000018dc */
[----:B------:R-:W-:Y:S01]  /*58b0*/  HMMA.16816.F32 R180, R16, R34, R192 ;  /* 0x0000002210b4723c */ /* 0x000fe200000018c0 */
[----:B------:R-:W1:Y:S04]  /*58c0*/  LDSM.16.M88.4 R16, [R214] ;  /* 0x00000000d610783b */ /* 0x000e680000000200 */
[----:B------:R-:W-:Y:S03]  /*58d0*/  LDSM.16.M88.4 R32, [R211] ;  /* 0x00000000d320783b */ /* 0x000fe60000000200 */
[C---:B---3--:R-:W-:Y:S08]  /*58e0*/  HMMA.16816.F32 R192, R4.reuse, R24, R200 ;  /* 0x0000001804c0723c */ /* 0x048ff000000018c8 */
[C---:B------:R-:W-:Y:S08]  /*58f0*/  HMMA.16816.F32 R196, R4.reuse, R20, R188 ;  /* 0x0000001404c4723c */ /* 0x040ff000000018bc */
[C---:B------:R-:W-:Y:S08]  /*5900*/  HMMA.16816.F32 R184, R4.reuse, R26, R184 ;  /* 0x0000001a04b8723c */ /* 0x040ff000000018b8 */
[----:B------:R-:W-:Y:S01]  /*5910*/  HMMA.16816.F32 R172, R4, R22, R28 ;  /* 0x0000001604ac723c */ /* 0x000fe2000000181c */
[----:B------:R-:W3:Y:S04]  /*5920*/  LDSM.16.M88.4 R4, [R212+0x2000] ;  /* 0x00200000d404783b */ /* 0x000ee80000000200 */
[----:B------:R-:W4:Y:S03]  /*5930*/  LDSM.16.M88.4 R28, [R211+0x800] ;  /* 0x00080000d31c783b */ /* 0x000f260000000200 */
[C---:B-1----:R-:W-:Y:S08]  /*5940*/  HMMA.16816.F32 R200, R16.reuse, R26, R176 ;  /* 0x0000001a10c8723c */ /* 0x042ff000000018b0 */
[C---:B------:R-:W-:Y:S01]  /*5950*/  HMMA.16816.F32 R220, R16.reuse, R24, R224 ;  /* 0x0000001810dc723c */ /* 0x040fe200000018e0 */
[----:B------:R-:W-:Y:S07]  /*5960*/  LDSM.16.M88.4 R24, [R204+0x9000] ;  /* 0x00900000cc18783b */ /* 0x000fee0000000200 */
[C---:B------:R-:W-:Y:S08]  /*5970*/  HMMA.16816.F32 R176, R16.reuse, R20, R228 ;  /* 0x0000001410b0723c */ /* 0x040ff000000018e4 */
[----:B------:R-:W-:Y:S01]  /*5980*/  HMMA.16816.F32 R180, R16, R22, R180 ;  /* 0x0000001610b4723c */ /* 0x000fe200000018b4 */
[----:B------:R-:W1:Y:S04]  /*5990*/  LDSM.16.M88.4 R16, [R212] ;  /* 0x00000000d410783b */ /* 0x000e680000000200 */
[----:B------:R-:W-:Y:S03]  /*59a0*/  LDSM.16.M88.4 R20, [R204+0x9800] ;  /* 0x00980000cc14783b */ /* 0x000fe60000000200 */
[C---:B---3--:R-:W-:Y:S08]  /*59b0*/  HMMA.16816.F32 R188, R4.reuse, R34, R184 ;  /* 0x0000002204bc723c */ /* 0x048ff000000018b8 */
[C---:B------:R-:W-:Y:S08]  /*59c0*/  HMMA.16816.F32 R192, R4.reuse, R32, R192 ;  /* 0x0000002004c0723c */ /* 0x040ff000000018c0 */
[C---:B----4-:R-:W-:Y:S08]  /*59d0*/  HMMA.16816.F32 R184, R4.reuse, R28, R196 ;  /* 0x0000001c04b8723c */ /* 0x050ff000000018c4 */
[----:B------:R-:W-:Y:S01]  /*59e0*/  HMMA.16816.F32 R172, R4, R30, R172 ;  /* 0x0000001e04ac723c */ /* 0x000fe200000018ac */
[----:B------:R-:W3:Y:S07]  /*59f0*/  LDSM.16.M88.4 R4, [R206+0x6000] ;  /* 0x00600000ce04783b */ /* 0x000eee0000000200 */
[C---:B-1----:R-:W-:Y:S08]  /*5a00*/  HMMA.16816.F32 R220, R16.reuse, R32, R220 ;  /* 0x0000002010dc723c */ /* 0x042ff000000018dc */
[C---:B------:R-:W-:Y:S08]  /*5a10*/  HMMA.16816.F32 R200, R16.reuse, R34, R200 ;  /* 0x0000002210c8723c */ /* 0x040ff000000018c8 */
[C---:B------:R-:W-:Y:S01]  /*5a20*/  HMMA.16816.F32 R196, R16.reuse, R28, R176 ;  /* 0x0000001c10c4723c */ /* 0x040fe200000018b0 */
[----:B------:R-:W-:Y:S07]  /*5a30*/  LDSM.16.M88.4 R176, [R217] ;  /* 0x00000000d9b0783b */ /* 0x000fee0000000200 */
[----:B------:R-:W-:Y:S01]  /*5a40*/  HMMA.16816.F32 R180, R16, R30, R180 ;  /* 0x0000001e10b4723c */ /* 0x000fe200000018b4 */
[----:B------:R-:W1:Y:S04]  /*5a50*/  LDSM.16.M88.4 R16, [R206+0x4000] ;  /* 0x00400000ce10783b */ /* 0x000e680000000200 */
[----:B------:R-:W-:Y:S03]  /*5a60*/  LDSM.16.M88.4 R28, [R216] ;  /* 0x00000000d81c783b */ /* 0x000fe60000000200 */
[C---:B---3--:R-:W-:Y:S08]  /*5a70*/  HMMA.16816.F32 R192, R4.reuse, R24, R192 ;  /* 0x0000001804c0723c */ /* 0x048ff000000018c0 */
[C---:B------:R-:W-:Y:S08]  /*5a80*/  HMMA.16816.F32 R188, R4.reuse, R26, R188 ;  /* 0x0000001a04bc723c */ /* 0x040ff000000018bc */
[C---:B------:R-:W-:Y:S08]  /*5a90*/  HMMA.16816.F32 R184, R4.reuse, R20, R184 ;  /* 0x0000001404b8723c */ /* 0x040ff000000018b8 */
[----:B------:R-:W-:Y:S01]  /*5aa0*/  HMMA.16816.F32 R32, R4, R22, R172 ;  /* 0x000000160420723c */ /* 0x000fe200000018ac */
[----:B------:R-:W3:Y:S04]  /*5ab0*/  LDSM.16.M88.4 R4, [R208+0x6000] ;  /* 0x00600000d004783b */ /* 0x000ee80000000200 */
[----:B------:R-:W-:Y:S03]  /*5ac0*/  LDSM.16.M88.4 R172, [R213+0x9800] ;  /* 0x00980000d5ac783b */ /* 0x000fe60000000200 */
[C---:B-1----:R-:W-:Y:S08]  /*5ad0*/  HMMA.16816.F32 R228, R16.reuse, R24, R220 ;  /* 0x0000001810e4723c */ /* 0x042ff000000018dc */
[C---:B------:R-:W-:Y:S01]  /*5ae0*/  HMMA.16816.F32 R224, R16.reuse, R26, R200 ;  /* 0x0000001a10e0723c */ /* 0x040fe200000018c8 */
[----:B------:R-:W-:Y:S07]  /*5af0*/  LDSM.16.M88.4 R24, [R214+0x4000] ;  /* 0x00400000d618783b */ /* 0x000fee0000000200 */
[C---:B------:R-:W-:Y:S08]  /*5b00*/  HMMA.16816.F32 R220, R16.reuse, R20, R196 ;  /* 0x0000001410dc723c */ /* 0x040ff000000018c4 */
[----:B------:R-:W-:Y:S01]  /*5b10*/  HMMA.16816.F32 R200, R16, R22, R180 ;  /* 0x0000001610c8723c */ /* 0x000fe200000018b4 */
[----:B------:R-:W1:Y:S07]  /*5b20*/  LDSM.16.M88.4 R16, [R208+0x4000] ;  /* 0x00400000d010783b */ /* 0x000e6e0000000200 */
[C---:B---3--:R-:W-:Y:S08]  /*5b30*/  HMMA.16816.F32 R196, R4.reuse, R176, R192 ;  /* 0x000000b004c4723c */ /* 0x048ff000000018c0 */
[C---:B------:R-:W-:Y:S08]  /*5b40*/  HMMA.16816.F32 R188, R4.reuse, R178, R188 ;  /* 0x000000b204bc723c */ /* 0x040ff000000018bc */
[C---:B------:R-:W-:Y:S08]  /*5b50*/  HMMA.16816.F32 R184, R4.reuse, R28, R184 ;  /* 0x0000001c04b8723c */ /* 0x040ff000000018b8 */
[----:B------:R-:W-:Y:S01]  /*5b60*/  HMMA.16816.F32 R180, R4, R30, R32 ;  /* 0x0000001e04b4723c */ /* 0x000fe20000001820 */
[----:B------:R-:W3:Y:S04]  /*5b70*/  LDSM.16.M88.4 R4, [R214+0x6000] ;  /* 0x00600000d604783b */ /* 0x000ee80000000200 */
[----:B------:R-:W4:Y:S03]  /*5b80*/  LDSM.16.M88.4 R32, [R213+0x9000] ;  /* 0x00900000d520783b */ /* 0x000f260000000200 */
[C---:B-1----:R-:W-:Y:S08]  /*5b90*/  HMMA.16816.F32 R20, R16.reuse, R176, R228 ;  /* 0x000000b01014723c */ /* 0x042ff000000018e4 */
[C---:B------:R-:W-:Y:S08]  /*5ba0*/  HMMA.16816.F32 R176, R16.reuse, R178, R224 ;  /* 0x000000b210b0723c */ /* 0x040ff000000018e0 */
[C---:B------:R-:W-:Y:S08]  /*5bb0*/  HMMA.16816.F32 R220, R16.reuse, R28, R220 ;  /* 0x0000001c10dc723c */ /* 0x040ff000000018dc */
[----:B------:R-:W-:Y:S01]  /*5bc0*/  HMMA.16816.F32 R192, R16, R30, R200 ;  /* 0x0000001e10c0723c */ /* 0x000fe200000018c8 */
[----:B------:R-:W-:Y:S04]  /*5bd0*/  LDSM.16.M88.4 R28, [R211+0x1000] ;  /* 0x00100000d31c783b */ /* 0x000fe80000000200 */
[----:B------:R-:W1:Y:S03]  /*5be0*/  LDSM.16.M88.4 R16, [R212+0x6000] ;  /* 0x00600000d410783b */ /* 0x000e660000000200 */
[C---:B---3--:R-:W-:Y:S08]  /*5bf0*/  HMMA.16816.F32 R200, R4.reuse, R174, R180 ;  /* 0x000000ae04c8723c */ /* 0x048ff000000018b4 */
[C---:B----4-:R-:W-:Y:S08]  /*5c00*/  HMMA.16816.F32 R224, R4.reuse, R32, R196 ;  /* 0x0000002004e0723c */ /* 0x050ff000000018c4 */
[----:B------:R-:W-:Y:S08]  /*5c10*/  HMMA.16816.F32 R196, R4, R172, R184 ;  /* 0x000000ac04c4723c */ /* 0x000ff000000018b8 */
[----:B------:R-:W-:Y:S01]  /*5c20*/  HMMA.16816.F32 R184, R24, R32, R20 ;  /* 0x0000002018b8723c */ /* 0x000fe20000001814 */
[----:B------:R-:W3:Y:S07]  /*5c30*/  LDSM.16.M88.4 R20, [R212+0x4000] ;  /* 0x00400000d414783b */ /* 0x000eee0000000200 */
[-C--:B------:R-:W-:Y:S08]  /*5c40*/  HMMA.16816.F32 R188, R4, R34.reuse, R188 ;  /* 0x0000002204bc723c */ /* 0x080ff000000018bc */
[----:B------:R-:W-:Y:S01]  /*5c50*/  HMMA.16816.F32 R4, R24, R34, R176 ;  /* 0x000000221804723c */ /* 0x000fe200000018b0 */
[----:B------:R-:W4:Y:S01]  /*5c60*/  LDSM.16.M88.4 R32, [R211+0x1800] ;  /* 0x00180000d320783b */ /* 0x000f220000000200 */
[----:B------:R-:W-:-:S06]  /*5c70*/  DEPBAR.LE SB0, 0x0 ;  /* 0x000080000000791a */ /* 0x000fcc0000000000 */
[C---:B------:R-:W-:Y:S08]  /*5c80*/  HMMA.16816.F32 R180, R24.reuse, R172, R220 ;  /* 0x000000ac18b4723c */ /* 0x040ff000000018dc */
[----:B------:R-:W-:Y:S08]  /*5c90*/  HMMA.16816.F32 R192, R24, R174, R192 ;  /* 0x000000ae18c0723c */ /* 0x000ff000000018c0 */
[-C--:B-1----:R-:W-:Y:S08]  /*5ca0*/  HMMA.16816.F32 R172, R16, R30.reuse, R188 ;  /* 0x0000001e10ac723c */ /* 0x082ff000000018bc */
[C---:B---3--:R-:W-:Y:S07]  /*5cb0*/  HMMA.16816.F32 R24, R20.reuse, R30, R4 ;  /* 0x0000001e1418723c */ /* 0x048fee0000001804 */
[----:B------:R-:W-:Y:S01]  /*5cc0*/  IADD3 R4, R0, 0x8, RZ ;  /* 0x0000000800047810 */ /* 0x000fe20007ffe0ff */
[----:B------:R-:W-:Y:S03]  /*5cd0*/  HMMA.16816.F32 R184, R20, R28, R184 ;  /* 0x0000001c14b8723c */ /* 0x000fe600000018b8 */
[----:B------:R-:W-:-:S02]  /*5ce0*/  ISETP.GE.AND P6, PT, R4, R9, PT ;  /* 0x000000090400720c */ /* 0x000fc40003fc6270 */
[C---:B------:R-:W-:Y:S02]  /*5cf0*/  ISETP.GE.AND P0, PT, R4.reuse, R10, PT ;  /* 0x0000000a0400720c */ /* 0x040fe40003f06270 */
[C---:B------:R-:W-:Y:S01]  /*5d00*/  ISETP.GE.AND P5, PT, R4.reuse, R11, PT ;  /* 0x0000000b0400720c */ /* 0x040fe20003fa6270 */
[-C--:B----4-:R-:W-:Y:S01]  /*5d10*/  HMMA.16816.F32 R180, R20, R32.reuse, R180 ;  /* 0x0000002014b4723c */ /* 0x090fe200000018b4 */
[----:B------:R-:W-:Y:S02]  /*5d20*/  ISETP.GE.AND P4, PT, R4, R12, PT ;  /* 0x0000000c0400720c */ /* 0x000fe40003f86270 */
[----:B------:R-:W-:Y:S02]  /*5d30*/  FSEL R138, R172, -INF , !P5 ;  /* 0xff800000ac8a7808 */ /* 0x000fe40006800000 */
[----:B------:R-:W-:Y:S02]  /*5d40*/  FSEL R174, R174, -INF , !P4 ;  /* 0xff800000aeae7808 */ /* 0x000fe40006000000 */
[----:B------:R-:W-:Y:S01]  /*5d50*/  IADD3 R4, R0, 0x10, RZ ;  /* 0x0000001000047810 */ /* 0x000fe20007ffe0ff */
[----:B------:R-:W-:Y:S01]  /*5d60*/  HMMA.16816.F32 R176, R16, R32, R196 ;  /* 0x0000002010b0723c */ /* 0x000fe200000018c4 */
[----:B------:R-:W-:-:S02]  /*5d70*/  FSEL R132, R24, -INF , !P6 ;  /* 0xff80000018847808 */ /* 0x000fc40007000000 */
[----:B------:R-:W-:Y:S02]  /*5d80*/  FSEL R137, R26, -INF , !P0 ;  /* 0xff8000001a897808 */ /* 0x000fe40004000000 */
[----:B------:R-:W-:Y:S01]  /*5d90*/  FSEL R133, R25, -INF , !P1 ;  /* 0xff80000019857808 */ /* 0x000fe20004800000 */
[----:B------:R-:W-:Y:S01]  /*5da0*/  BAR.SYNC.DEFER_BLOCKING 0x0 ;  /* 0x0000000000007b1d */ /* 0x000fe20000010000 */
[C---:B------:R-:W-:Y:S01]  /*5db0*/  ISETP.GE.AND P6, PT, R3.reuse, R10, PT ;  /* 0x0000000a0300720c */ /* 0x040fe20003fc6270 */
[----:B------:R-:W-:Y:S01]  /*5dc0*/  HMMA.16816.F32 R28, R16, R28, R224 ;  /* 0x0000001c101c723c */ /* 0x000fe200000018e0 */
[C---:B------:R-:W-:Y:S02]  /*5dd0*/  ISETP.GE.AND P0, PT, R3.reuse, R11, PT ;  /* 0x0000000b0300720c */ /* 0x040fe40003f06270 */
[----:B------:R-:W-:Y:S02]  /*5de0*/  ISETP.GE.AND P1, PT, R3, R12, PT ;  /* 0x0000000c0300720c */ /* 0x000fe40003f26270 */
[----:B------:R-:W-:-:S02]  /*5df0*/  IADD3 R3, R0, 0x1, RZ ;  /* 0x0000000100037810 */ /* 0x000fc40007ffe0ff */
[----:B------:R-:W-:Y:S01]  /*5e00*/  FSEL R32, R27, -INF , !P6 ;  /* 0xff8000001b207808 */ /* 0x000fe20007000000 */
[-C--:B------:R-:W-:Y:S01]  /*5e10*/  HMMA.16816.F32 R16, R16, R34.reuse, R200 ;  /* 0x000000221010723c */ /* 0x080fe200000018c8 */
[----:B------:R-:W-:Y:S02]  /*5e20*/  FSEL R33, R173, -INF , !P0 ;  /* 0xff800000ad217808 */ /* 0x000fe40004000000 */
[C---:B------:R-:W-:Y:S02]  /*5e30*/  ISETP.GE.AND P6, PT, R3.reuse, R9, PT ;  /* 0x000000090300720c */ /* 0x040fe40003fc6270 */
[C---:B------:R-:W-:Y:S02]  /*5e40*/  ISETP.GE.AND P4, PT, R3.reuse, R10, PT ;  /* 0x0000000a0300720c */ /* 0x040fe40003f86270 */
[C---:B------:R-:W-:Y:S01]  /*5e50*/  ISETP.GE.AND P5, PT, R3.reuse, R11, PT ;  /* 0x0000000b0300720c */ /* 0x040fe20003fa6270 */
[----:B------:R-:W-:Y:S01]  /*5e60*/  HMMA.16816.F32 R20, R20, R34, R192 ;  /* 0x000000221414723c */ /* 0x000fe200000018c0 */
[----:B------:R-:W-:-:S02]  /*5e70*/  ISETP.GE.AND P0, PT, R3, R12, PT ;  /* 0x0000000c0300720c */ /* 0x000fc40003f06270 */
[----:B------:R-:W-:Y:S02]  /*5e80*/  IADD3 R3, R0, 0x11, RZ ;  /* 0x0000001100037810 */ /* 0x000fe40007ffe0ff */
[----:B------:R-:W-:Y:S02]  /*5e90*/  FSEL R139, R175, -INF , !P1 ;  /* 0xff800000af8b7808 */ /* 0x000fe40004800000 */
[----:B------:R-:W-:Y:S02]  /*5ea0*/  FSEL R27, R187, -INF , !P4 ;  /* 0xff800000bb1b7808 */ /* 0x000fe40006000000 */
[-C--:B------:R-:W-:Y:S02]  /*5eb0*/  ISETP.GE.AND P1, PT, R4, R9.reuse, PT ;  /* 0x000000090400720c */ /* 0x080fe40003f26270 */
[----:B------:R-:W-:Y:S02]  /*5ec0*/  ISETP.GE.AND P4, PT, R3, R9, PT ;  /* 0x000000090300720c */ /* 0x000fe40003f86270 */
[----:B------:R-:W-:-:S02]  /*5ed0*/  FSEL R26, R185, -INF , !P6 ;  /* 0xff800000b91a7808 */ /* 0x000fc40007000000 */
[----:B------:R-:W-:Y:S02]  /*5ee0*/  FSEL R187, R180, -INF , !P1 ;  /* 0xff800000b4bb7808 */ /* 0x000fe40004800000 */
[----:B------:R-:W-:Y:S02]  /*5ef0*/  FSEL R185, R181, -INF , !P4 ;  /* 0xff800000b5b97808 */ /* 0x000fe40006000000 */
[C---:B------:R-:W-:Y:S02]  /*5f00*/  ISETP.GE.AND P1, PT, R4.reuse, R11, PT ;  /* 0x0000000b0400720c */ /* 0x040fe40003f26270 */
[----:B------:R-:W-:Y:S02]  /*5f10*/  ISETP.GE.AND P4, PT, R4, R12, PT ;  /* 0x0000000c0400720c */ /* 0x000fe40003f86270 */
[----:B------:R-:W-:Y:S02]  /*5f20*/  FSEL R197, R176, -INF , !P1 ;  /* 0xff800000b0c57808 */ /* 0x000fe40004800000 */
[----:B------:R-:W-:-:S02]  /*5f30*/  FSEL R198, R178, -INF , !P4 ;  /* 0xff800000b2c67808 */ /* 0x000fc40006000000 */
[----:B------:R-:W-:Y:S02]  /*5f40*/  ISETP.GE.AND P6, PT, R4, R10, PT ;  /* 0x0000000a0400720c */ /* 0x000fe40003fc6270 */
[----:B------:R-:W-:Y:S02]  /*5f50*/  ISETP.GE.AND P1, PT, R0, R9, PT ;  /* 0x000000090000720c */ /* 0x000fe40003f26270 */
[----:B------:R-:W-:Y:S02]  /*5f60*/  ISETP.GE.AND P4, PT, R3, R11, PT ;  /* 0x0000000b0300720c */ /* 0x000fe40003f86270 */
[----:B------:R-:W-:Y:S02]  /*5f70*/  FSEL R196, R182, -INF , !P6 ;  /* 0xff800000b6c47808 */ /* 0x000fe40007000000 */
[----:B------:R-:W-:Y:S02]  /*5f80*/  FSEL R24, R184, -INF , !P1 ;  /* 0xff800000b8187808 */ /* 0x000fe40004800000 */
[----:B------:R-:W-:-:S02]  /*5f90*/  FSEL R192, R177, -INF , !P4 ;  /* 0xff800000b1c07808 */ /* 0x000fc40006000000 */
[C---:B------:R-:W-:Y:S02]  /*5fa0*/  ISETP.GE.AND P6, PT, R3.reuse, R10, PT ;  /* 0x0000000a0300720c */ /* 0x040fe40003fc6270 */
[----:B------:R-:W-:Y:S02]  /*5fb0*/  ISETP.GE.AND P1, PT, R3, R12, PT ;  /* 0x0000000c0300720c */ /* 0x000fe40003f26270 */
[C---:B------:R-:W-:Y:S02]  /*5fc0*/  ISETP.GE.AND P4, PT, R0.reuse, R11, PT ;  /* 0x0000000b0000720c */ /* 0x040fe40003f86270 */
[----:B------:R-:W-:Y:S02]  /*5fd0*/  IADD3 R3, R0, 0x18, RZ ;  /* 0x0000001800037810 */ /* 0x000fe40007ffe0ff */
[----:B------:R-:W-:Y:S02]  /*5fe0*/  FSEL R188, R183, -INF , !P6 ;  /* 0xff800000b7bc7808 */ /* 0x000fe40007000000 */
[----:B------:R-:W-:-:S02]  /*5ff0*/  FSEL R31, R31, -INF , !P0 ;  /* 0xff8000001f1f7808 */ /* 0x000fc40004000000 */
[----:B------:R-:W-:Y:S02]  /*6000*/  FSEL R28, R28, -INF , !P4 ;  /* 0xff8000001c1c7808 */ /* 0x000fe40006000000 */
[C---:B------:R-:W-:Y:S02]  /*6010*/  ISETP.GE.AND P6, PT, R0.reuse, R10, PT ;  /* 0x0000000a0000720c */ /* 0x040fe40003fc6270 */
[-C--:B------:R-:W-:Y:S02]  /*6020*/  ISETP.GE.AND P0, PT, R3, R12.reuse, PT ;  /* 0x0000000c0300720c */ /* 0x080fe40003f06270 */
[C---:B------:R-:W-:Y:S02]  /*6030*/  ISETP.GE.AND P4, PT, R0.reuse, R12, PT ;  /* 0x0000000c0000720c */ /* 0x040fe40003f86270 */
[----:B------:R-:W-:Y:S02]  /*6040*/  IADD3 R0, R0, 0x19, RZ ;  /* 0x0000001900007810 */ /* 0x000fe40007ffe0ff */
[----:B------:R-:W-:-:S02]  /*6050*/  FSEL R191, R18, -INF , !P0 ;  /* 0xff80000012bf7808 */ /* 0x000fc40004000000 */
[----:B------:R-:W-:Y:S02]  /*6060*/  ISETP.GE.AND P0, PT, R0, R11, PT ;  /* 0x0000000b0000720c */ /* 0x000fe40003f06270 */
[----:B------:R-:W-:Y:S02]  /*6070*/  FSEL R25, R186, -INF , !P6 ;  /* 0xff800000ba197808 */ /* 0x000fe40007000000 */
[----:B------:R-:W-:Y:S02]  /*6080*/  FSEL R186, R17, -INF , !P0 ;  /* 0xff80000011ba7808 */ /* 0x000fe40004000000 */
[----:B------:R-:W-:Y:S02]  /*6090*/  PLOP3.LUT P0, PT, PT, PT, UP0, 0x80, 0x0 ;  /* 0x000000000000781c */ /* 0x000fe40003f0f008 */
[----:B------:R-:W-:Y:S02]  /*60a0*/  FSEL R193, R179, -INF , !P1 ;  /* 0xff800000b3c17808 */ /* 0x000fe40004800000 */
[----:B------:R-:W-:-:S02]  /*60b0*/  ISETP.GE.AND P1, PT, R3, R9, PT ;  /* 0x000000090300720c */ /* 0x000fc40003f26270 */
[----:B------:R-:W-:Y:S02]  /*60c0*/  ISETP.GE.AND P6, PT, R3, R11, PT ;  /* 0x0000000b0300720c */ /* 0x000fe40003fc6270 */
[----:B------:R-:W-:Y:S02]  /*60d0*/  FSEL R29, R29, -INF , !P5 ;  /* 0xff8000001d1d7808 */ /* 0x000fe40006800000 */
[----:B------:R-:W-:Y:S02]  /*60e0*/  FSEL R30, R30, -INF , !P4 ;  /* 0xff8000001e1e7808 */ /* 0x000fe40006000000 */
[----:B------:R-:W-:Y:S02]  /*60f0*/  FSEL R190, R16, -INF , !P6 ;  /* 0xff80000010be7808 */ /* 0x000fe40007000000 */
[----:B------:R-:W-:Y:S02]  /*6100*/  FSEL R178, R20, -INF , !P1 ;  /* 0xff80000014b27808 */ /* 0x000fe40004800000 */
        /* <DEDUP_REMOVED lines=8> */
[----:B------:R-:W-:Y:S05]  /*6190*/  @!P0 BRA `(.L_x_801) ;  /* 0x000002e000008947 */ /* 0x000fea0003800000 */
[----:B--2---:R-:W-:Y:S01]  /*61a0*/  UIADD3 UR33, UR28, -0x3, URZ ;  /* 0xfffffffd1c217890 */ /* 0x004fe2000fffe03f */
[----:B------:R1:W-:Y:S01]  /*61b0*/  @P3 STS.128 [R219+0x8000], RZ ;  /* 0x008000ffdb003388 */ /* 0x0003e20000000c00 */
[----:B------:R-:W-:Y:S01]  /*61c0*/  ULDC.64 UR4, c[0x0][0x198] ;  /* 0x0000660000047ab9 */ /* 0x000fe20000000a00 */
[----:B------:R-:W-:Y:S01]  /*61d0*/  BSSY B0, `(.L_x_802) ;  /* 0x0000029000007945 */ /* 0x000fe20003800000 */
[----:B------:R-:W-:Y:S02]  /*61e0*/  USHF.R.S32.HI UR32, URZ, 0x1f, UR33 ;  /* 0x0000001f3f207899 */ /* 0x000fe40008011421 */
[----:B------:R-:W-:Y:S02]  /*61f0*/  UIMAD.WIDE.U32 UR34, UR33, UR4, URZ ;  /* 0x00000004212272a5 */ /* 0x000fe4000f8e003f */
[----:B------:R-:W-:-:S04]  /*6200*/  UIMAD UR32, UR32, UR4, URZ ;  /* 0x00000004202072a4 */ /* 0x000fc8000f8e023f */
[----:B------:R-:W-:Y:S01]  /*6210*/  UIMAD UR5, UR33, UR5, UR32 ;  /* 0x00000005210572a4 */ /* 0x000fe2000f8e0220 */
[----:B------:R-:W-:Y:S02]  /*6220*/  IMAD.U32 R0, RZ, RZ, UR34 ;  /* 0x00000022ff007e24 */ /* 0x000fe4000f8e00ff */
[----:B------:R-:W-:Y:S01]  /*6230*/  IMAD.U32 R5, RZ, RZ, UR34 ;  /* 0x00000022ff057e24 */ /* 0x000fe2000f8e00ff */
[----:B------:R-:W-:Y:S02]  /*6240*/  UIADD3 UR5, UR35, UR5, URZ ;  /* 0x0000000523057290 */ /* 0x000fe4000fffe03f */
[----:B------:R-:W-:-:S04]  /*6250*/  LEA R0, P1, R0, R246, 0x5 ;  /* 0x000000f600007211 */ /* 0x000fc800078228ff */
[----:B------:R-:W-:Y:S01]  /*6260*/  IMAD.U32 R4, RZ, RZ, UR5 ;  /* 0x00000005ff047e24 */ /* 0x000fe2000f8e00ff */
[C---:B------:R-:W-:Y:S02]  /*6270*/  IADD3 R3, P5, R0.reuse, UR22, RZ ;  /* 0x0000001600037c10 */ /* 0x040fe4000ffbe0ff */
[C---:B------:R-:W-:Y:S02]  /*6280*/  @!P3 LEA R16, P6, R0.reuse, c[0x0][0x168], 0x1 ;  /* 0x00005a000010ba11 */ /* 0x040fe400078c08ff */
[----:B------:R-:W-:Y:S02]  /*6290*/  LEA.HI.X R4, R5, R245, R4, 0x5, P1 ;  /* 0x000000f505047211 */ /* 0x000fe400008f2c04 */
[----:B------:R-:W-:Y:S02]  /*62a0*/  @!P2 LEA R6, P1, R0, c[0x0][0x168], 0x1 ;  /* 0x00005a000006aa11 */ /* 0x000fe400078208ff */
[----:B------:R-:W-:Y:S02]  /*62b0*/  @!P3 LEA R14, P4, R3, c[0x0][0x168], 0x1 ;  /* 0x00005a00030eba11 */ /* 0x000fe400078808ff */
[----:B------:R-:W-:-:S02]  /*62c0*/  IADD3.X R5, R4, UR21, RZ, P5, !PT ;  /* 0x0000001504057c10 */ /* 0x000fc4000affe4ff */
        /* <DEDUP_REMOVED lines=25> */
.L_x_803:
[----:B------:R-:W-:Y:S05]  /*6460*/  BSYNC B0 ;  /* 0x0000000000007941 */ /* 0x000fea0003800000 */
.L_x_802:
[----:B------:R-:W0:Y:S02]  /*6470*/  LDGDEPBAR ;  /* 0x00000000000079af */ /* 0x000e240000000000 */
.L_x_801:
[----:B--2---:R-:W-:Y:S01]  /*6480*/  FMNMX.FTZ R0, R136, R24, !PT ;  /* 0x0000001888007209 */ /* 0x004fe20007810000 */
[----:B-1----:R-:W-:Y:S01]  /*6490*/  IMAD.WIDE.U32 R6, R243, -0x2daee0ad, RZ ;  /* 0xd2511f53f3067825 */ /* 0x002fe200078e00ff */
[----:B------:R-:W-:Y:S02]  /*64a0*/  MOV R4, UR31 ;  /* 0x0000001f00047c02 */ /* 0x000fe40008000f00 */
[----:B------:R-:W-:Y:S01]  /*64b0*/  FMNMX.FTZ R0, R26, R0, !PT ;  /* 0x000000001a007209 */ /* 0x000fe20007810000 */
[----:B------:R-:W-:Y:S01]  /*64c0*/  IMAD.WIDE.U32 R18, R242, -0x326172a9, RZ ;  /* 0xcd9e8d57f2127825 */ /* 0x000fe200078e00ff */
[----:B------:R-:W-:Y:S02]  /*64d0*/  LOP3.LUT R4, R7, UR29, R4, 0x96, !PT ;  /* 0x0000001d07047c12 */ /* 0x000fe4000f8e9604 */
[----:B------:R-:W-:Y:S02]  /*64e0*/  FMNMX.FTZ R0, R132, R0, !PT ;  /* 0x0000000084007209 */ /* 0x000fe40007810000 */
[----:B------:R-:W-:Y:S01]  /*64f0*/  LOP3.LUT R14, R19, R240, RZ, 0x3c, !PT ;  /* 0x000000f0130e7212 */ /* 0x000fe200078e3cff */
[----:B------:R-:W-:Y:S01]  /*6500*/  IMAD.WIDE.U32 R4, R4, -0x326172a9, RZ ;  /* 0xcd9e8d5704047825 */ /* 0x000fe200078e00ff */
[----:B------:R-:W-:-:S02]  /*6510*/  FMNMX.FTZ R0, R133, R0, !PT ;  /* 0x0000000085007209 */ /* 0x000fc40007810000 */
[----:B------:R-:W-:Y:S01]  /*6520*/  FMNMX.FTZ R3, R135, R25, !PT ;  /* 0x0000001987037209 */ /* 0x000fe20007810000 */
[----:B------:R-:W-:Y:S01]  /*6530*/  IMAD.WIDE.U32 R14, R14, -0x2daee0ad, RZ ;  /* 0xd2511f530e0e7825 */ /* 0x000fe200078e00ff */
[----:B------:R-:W-:Y:S02]  /*6540*/  FMNMX.FTZ R0, R187, R0, !PT ;  /* 0x00000000bb007209 */ /* 0x000fe40007810000 */
[----:B------:R-:W-:Y:S02]  /*6550*/  LOP3.LUT R18, R5, UR15, R18, 0x96, !PT ;  /* 0x0000000f05127c12 */ /* 0x000fe4000f8e9612 */
[----:B------:R-:W-:Y:S02]  /*6560*/  FMNMX.FTZ R0, R185, R0, !PT ;  /* 0x00000000b9007209 */ /* 0x000fe40007810000 */
[----:B------:R-:W-:Y:S01]  /*6570*/  LOP3.LUT R16, R15, UR14, R6, 0x96, !PT ;  /* 0x0000000e0f107c12 */ /* 0x000fe2000f8e9606 */
[----:B------:R-:W-:Y:S01]  /*6580*/  IMAD.WIDE.U32 R18, R18, -0x2daee0ad, RZ ;  /* 0xd2511f5312127825 */ /* 0x000fe200078e00ff */
[----:B------:R-:W-:-:S02]  /*6590*/  FMNMX.FTZ R0, R178, R0, !PT ;  /* 0x00000000b2007209 */ /* 0x000fc40007810000 */
[----:B------:R-:W-:Y:S01]  /*65a0*/  LOP3.LUT R6, R5, UR15, R234, 0x96, !PT ;  /* 0x0000000f05067c12 */ /* 0x000fe2000f8e96ea */
[----:B------:R-:W-:Y:S01]  /*65b0*/  IMAD.WIDE.U32 R16, R16, -0x326172a9, RZ ;  /* 0xcd9e8d5710107825 */ /* 0x000fe200078e00ff */
[----:B------:R-:W-:Y:S02]  /*65c0*/  FMNMX.FTZ R0, R175, R0, !PT ;  /* 0x00000000af007209 */ /* 0x000fe40007810000 */
[----:B------:R-:W-:Y:S01]  /*65d0*/  LOP3.LUT R22, R237, UR13, R4, 0x96, !PT ;  /* 0x0000000ded167c12 */ /* 0x000fe2000f8e9604 */
[----:B------:R-:W-:Y:S01]  /*65e0*/  IMAD.WIDE.U32 R6, R6, -0x2daee0ad, RZ ;  /* 0xd2511f5306067825 */ /* 0x000fe200078e00ff */
[----:B------:R-:W-:Y:S01]  /*65f0*/  LOP3.LUT R14, R19, UR12, R14, 0x96, !PT ;  /* 0x0000000c130e7c12 */ /* 0x000fe2000f8e960e */
[----:B------:R-:W1:Y:S01]  /*6600*/  SHFL.BFLY PT, R8, R0, 0x2, 0x1f ;  /* 0x0c401f0000087f89 */ /* 0x000e6200000e0000 */
[----:B------:R-:W-:Y:S01]  /*6610*/  LOP3.LUT R15, R17, UR13, R4, 0x96, !PT ;  /* 0x0000000d110f7c12 */ /* 0x000fe2000f8e9604 */
[----:B------:R-:W-:Y:S01]  /*6620*/  IMAD.WIDE.U32 R22, R22, -0x2daee0ad, RZ ;  /* 0xd2511f5316167825 */ /* 0x000fe200078e00ff */
[----:B------:R-:W-:-:S02]  /*6630*/  LOP3.LUT R4, R7, UR12, R238, 0x96, !PT ;  /* 0x0000000c07047c12 */ /* 0x000fc4000f8e96ee */
[----:B------:R-:W-:Y:S02]  /*6640*/  FMNMX.FTZ R3, R27, R3, !PT ;  /* 0x000000031b037209 */ /* 0x000fe40007810000 */
[----:B------:R-:W-:Y:S01]  /*6650*/  LOP3.LUT R20, R23, UR10, R6, 0x96, !PT ;  /* 0x0000000a17147c12 */ /* 0x000fe2000f8e9606 */
[----:B------:R-:W-:Y:S01]  /*6660*/  IMAD.WIDE.U32 R6, R14, -0x326172a9, RZ ;  /* 0xcd9e8d570e067825 */ /* 0x000fe200078e00ff */
[----:B------:R-:W-:Y:S02]  /*6670*/  FMNMX.FTZ R3, R137, R3, !PT ;  /* 0x0000000389037209 */ /* 0x000fe40007810000 */
[----:B------:R-:W-:Y:S01]  /*6680*/  PRMT R240, R232, 0x7054, R232 ;  /* 0x00007054e8f07816 */ /* 0x000fe200000000e8 */
[----:B------:R-:W-:Y:S01]  /*6690*/  IMAD.WIDE.U32 R14, R15, -0x2daee0ad, RZ ;  /* 0xd2511f530f0e7825 */ /* 0x000fe200078e00ff */
[----:B------:R-:W-:-:S03]  /*66a0*/  LOP3.LUT R19, R7, UR11, R16, 0x96, !PT ;  /* 0x0000000b07137c12 */ /* 0x000fc6000f8e9610 */
[----:B------:R-:W-:Y:S01]  /*66b0*/  IMAD.WIDE.U32 R4, R4, -0x326172a9, RZ ;  /* 0xcd9e8d5704047825 */ /* 0x000fe200078e00ff */
[----:B------:R-:W-:-:S03]  /*66c0*/  LOP3.LUT R16, R15, UR10, R18, 0x96, !PT ;  /* 0x0000000a0f107c12 */ /* 0x000fc6000f8e9612 */
[----:B------:R-:W-:Y:S01]  /*66d0*/  IMAD.WIDE.U32 R20, R20, -0x326172a9, RZ ;  /* 0xcd9e8d5714147825 */ /* 0x000fe200078e00ff */
[----:B------:R-:W-:-:S03]  /*66e0*/  LOP3.LUT R5, R5, UR11, R236, 0x96, !PT ;  /* 0x0000000b05057c12 */ /* 0x000fc6000f8e96ec */
[----:B------:R-:W-:Y:S01]  /*66f0*/  IMAD.WIDE.U32 R16, R16, -0x326172a9, RZ ;  /* 0xcd9e8d5710107825 */ /* 0x000fe200078e00ff */
[----:B------:R-:W-:Y:S02]  /*6700*/  LOP3.LUT R7, R21, UR9, R4, 0x96, !PT ;  /* 0x0000000915077c12 */ /* 0x000fe4000f8e9604 */
[----:B-1----:R-:W-:Y:S01]  /*6710*/  FMNMX.FTZ R8, R0, R8, !PT ;  /* 0x0000000800087209 */ /* 0x002fe20007810000 */
[----:B------:R-:W-:Y:S01]  /*6720*/  IMAD.WIDE.U32 R4, R5, -0x2daee0ad, RZ ;  /* 0xd2511f5305047825 */ /* 0x000fe200078e00ff */
[----:B------:R-:W-:-:S03]  /*6730*/  FMNMX.FTZ R0, R32, R3, !PT ;  /* 0x0000000320007209 */ /* 0x000fc60007810000 */
[----:B------:R-:W-:Y:S01]  /*6740*/  IMAD.WIDE.U32 R176, R7, -0x2daee0ad, RZ ;  /* 0xd2511f5307b07825 */ /* 0x000fe200078e00ff */
[----:B------:R-:W-:Y:S02]  /*6750*/  LOP3.LUT R7, R17, UR9, R6, 0x96, !PT ;  /* 0x0000000911077c12 */ /* 0x000fe4000f8e9606 */
[----:B------:R-:W-:Y:S01]  /*6760*/  FMNMX.FTZ R0, R196, R0, !PT ;  /* 0x00000000c4007209 */ /* 0x000fe20007810000 */
[----:B------:R-:W-:Y:S01]  /*6770*/  IMAD.WIDE.U32 R18, R19, -0x2daee0ad, RZ ;  /* 0xd2511f5313127825 */ /* 0x000fe200078e00ff */
[----:B------:R-:W-:Y:S02]  /*6780*/  LOP3.LUT R5, R5, UR8, R22, 0x96, !PT ;  /* 0x0000000805057c12 */ /* 0x000fe4000f8e9616 */
[----:B------:R-:W-:Y:S01]  /*6790*/  LOP3.LUT R6, R177, UR6, R4, 0x96, !PT ;  /* 0x00000006b1067c12 */ /* 0x000fe2000f8e9604 */
[----:B------:R-:W-:Y:S01]  /*67a0*/  IMAD.WIDE.U32 R172, R7, -0x2daee0ad, RZ ;  /* 0xd2511f5307ac7825 */ /* 0x000fe200078e00ff */
[----:B------:R-:W-:Y:S02]  /*67b0*/  LOP3.LUT R14, R19, UR8, R14, 0x96, !PT ;  /* 0x00000008130e7c12 */ /* 0x000fe4000f8e960e */
[----:B------:R-:W-:Y:S01]  /*67c0*/  FMNMX.FTZ R0, R188, R0, !PT ;  /* 0x00000000bc007209 */ /* 0x000fe20007810000 */
[----:B------:R-:W-:Y:S01]  /*67d0*/  IMAD.WIDE.U32 R4, R5, -0x326172a9, RZ ;  /* 0xcd9e8d5705047825 */ /* 0x000fe200078e00ff */
[----:B------:R-:W-:-:S02]  /*67e0*/  LOP3.LUT R18, R173, UR6, R18, 0x96, !PT ;  /* 0x00000006ad127c12 */ /* 0x000fc4000f8e9612 */
[----:B------:R-:W-:Y:S01]  /*67f0*/  FMNMX.FTZ R3, R184, R0, !PT ;  /* 0x00000000b8037209 */ /* 0x000fe20007810000 */
[----:B------:R-:W-:Y:S01]  /*6800*/  IMAD.WIDE.U32 R6, R6, -0x326172a9, RZ ;  /* 0xcd9e8d5706067825 */ /* 0x000fe200078e00ff */
[----:B------:R-:W-:Y:S02]  /*6810*/  LOP3.LUT R177, R5, UR7, R20, 0x96, !PT ;  /* 0x0000000705b17c12 */ /* 0x000fe4000f8e9614 */
[----:B------:R-:W-:Y:S01]  /*6820*/  FMNMX.FTZ R3, R179, R3, !PT ;  /* 0x00000003b3037209 */ /* 0x000fe20007810000 */
[----:B------:R-:W-:Y:S01]  /*6830*/  IMAD.WIDE.U32 R14, R14, -0x326172a9, RZ ;  /* 0xcd9e8d570e0e7825 */ /* 0x000fe200078e00ff */
[----:B------:R-:W-:Y:S02]  /*6840*/  LOP3.LUT R0, R7, UR16, R4, 0x96, !PT ;  /* 0x0000001007007c12 */ /* 0x000fe4000f8e9604 */
[----:B------:R-:W-:Y:S01]  /*6850*/  LOP3.LUT R13, R6, 0xffff, RZ, 0xc0, !PT ;  /* 0x0000ffff060d7812 */ /* 0x000fe200078ec0ff */
[----:B------:R-:W-:Y:S01]  /*6860*/  IMAD.WIDE.U32 R4, R18, -0x326172a9, RZ ;  /* 0xcd9e8d5712047825 */ /* 0x000fe200078e00ff */
[----:B------:R-:W-:-:S02]  /*6870*/  LOP3.LUT R173, R15, UR7, R16, 0x96, !PT ;  /* 0x000000070fad7c12 */ /* 0x000fc4000f8e9610 */
[----:B------:R-:W-:Y:S02]  /*6880*/  LOP3.LUT R15, R6, 0xff, RZ, 0xc0, !PT ;  /* 0x000000ff060f7812 */ /* 0x000fe400078ec0ff */
[--C-:B------:R-:W-:Y:S02]  /*6890*/  SHF.R.U32.HI R16, RZ, 0x10, R6.reuse ;  /* 0x00000010ff107819 */ /* 0x100fe40000011606 */
[----:B------:R-:W-:Y:S02]  /*68a0*/  SHF.R.U32.HI R17, RZ, 0x18, R6 ;  /* 0x00000018ff117819 */ /* 0x000fe40000011606 */
[----:B------:R-:W-:Y:S02]  /*68b0*/  LOP3.LUT R6, R5, UR16, R14, 0x96, !PT ;  /* 0x0000001005067c12 */ /* 0x000fe4000f8e960e */
[----:B------:R-:W1:Y:S01]  /*68c0*/  SHFL.BFLY PT, R14, R3, 0x2, 0x1f ;  /* 0x0c401f00030e7f89 */ /* 0x000e6200000e0000 */
[----:B------:R-:W-:Y:S02]  /*68d0*/  FMNMX.FTZ R7, R134, R28, !PT ;  /* 0x0000001c86077209 */ /* 0x000fe40007810000 */
[----:B------:R-:W-:-:S02]  /*68e0*/  LOP3.LUT R18, R4, 0xffff, RZ, 0xc0, !PT ;  /* 0x0000ffff04127812 */ /* 0x000fc400078ec0ff */
[----:B------:R-:W-:Y:S02]  /*68f0*/  LOP3.LUT R19, R4, 0xff, RZ, 0xc0, !PT ;  /* 0x000000ff04137812 */ /* 0x000fe400078ec0ff */
[--C-:B------:R-:W-:Y:S02]  /*6900*/  SHF.R.U32.HI R21, RZ, 0x10, R4.reuse ;  /* 0x00000010ff157819 */ /* 0x100fe40000011604 */
[----:B------:R-:W-:Y:S02]  /*6910*/  SHF.R.U32.HI R20, RZ, 0x18, R4 ;  /* 0x00000018ff147819 */ /* 0x000fe40000011604 */
[----:B------:R-:W-:Y:S02]  /*6920*/  FMNMX.FTZ R4, R29, R7, !PT ;  /* 0x000000071d047209 */ /* 0x000fe40007810000 */
[----:B------:R-:W-:Y:S02]  /*6930*/  SHF.R.U32.HI R13, RZ, 0x8, R13 ;  /* 0x00000008ff0d7819 */ /* 0x000fe4000001160d */
[----:B------:R-:W-:-:S02]  /*6940*/  FMNMX.FTZ R4, R138, R4, !PT ;  /* 0x000000048a047209 */ /* 0x000fc40007810000 */
[----:B------:R-:W-:Y:S02]  /*6950*/  PRMT R34, R15, 0x5410, R13 ;  /* 0x000054100f227816 */ /* 0x000fe4000000000d */
[----:B------:R-:W-:Y:S01]  /*6960*/  FMNMX.FTZ R5, R33, R4, !PT ;  /* 0x0000000421057209 */ /* 0x000fe20007810000 */
[----:B------:R-:W2:Y:S01]  /*6970*/  SHFL.BFLY PT, R15, R8, 0x1, 0x1f ;  /* 0x0c201f00080f7f89 */ /* 0x000ea200000e0000 */
[----:B------:R-:W-:Y:S02]  /*6980*/  LOP3.LUT R7, R16, 0xff, RZ, 0xc0, !PT ;  /* 0x000000ff10077812 */ /* 0x000fe400078ec0ff */
[----:B------:R-:W-:Y:S02]  /*6990*/  LOP3.LUT R4, R0, 0xffff, RZ, 0xc0, !PT ;  /* 0x0000ffff00047812 */ /* 0x000fe400078ec0ff */
[----:B------:R-:W-:Y:S02]  /*69a0*/  FMNMX.FTZ R13, R197, R5, !PT ;  /* 0x00000005c50d7209 */ /* 0x000fe40007810000 */
[----:B------:R-:W-:-:S02]  /*69b0*/  PRMT R35, R7, 0x5410, R17 ;  /* 0x0000541007237816 */ /* 0x000fc40000000011 */
[----:B------:R-:W-:Y:S02]  /*69c0*/  SHF.R.U32.HI R7, RZ, 0x8, R4 ;  /* 0x00000008ff077819 */ /* 0x000fe40000011604 */
[----:B------:R-:W-:Y:S02]  /*69d0*/  LOP3.LUT R4, R0, 0xff, RZ, 0xc0, !PT ;  /* 0x000000ff00047812 */ /* 0x000fe400078ec0ff */
[----:B------:R-:W-:Y:S02]  /*69e0*/  FMNMX.FTZ R13, R192, R13, !PT ;  /* 0x0000000dc00d7209 */ /* 0x000fe40007810000 */
[----:B-1----:R-:W-:Y:S02]  /*69f0*/  FMNMX.FTZ R5, R3, R14, !PT ;  /* 0x0000000e03057209 */ /* 0x002fe40007810000 */
[----:B------:R-:W-:Y:S02]  /*6a00*/  SHF.R.U32.HI R3, RZ, 0x10, R0 ;  /* 0x00000010ff037819 */ /* 0x000fe40000011600 */
[----:B------:R-:W-:-:S02]  /*6a10*/  PRMT R23, R4, 0x5410, R7 ;  /* 0x0000541004177816 */ /* 0x000fc40000000007 */
[----:B------:R-:W-:Y:S02]  /*6a20*/  FMNMX.FTZ R13, R190, R13, !PT ;  /* 0x0000000dbe0d7209 */ /* 0x000fe40007810000 */
[----:B------:R-:W-:Y:S02]  /*6a30*/  FMNMX.FTZ R4, R2, R30, !PT ;  /* 0x0000001e02047209 */ /* 0x000fe40007810000 */
[----:B------:R-:W-:Y:S02]  /*6a40*/  LOP3.LUT R7, R3, 0xff, RZ, 0xc0, !PT ;  /* 0x000000ff03077812 */ /* 0x000fe400078ec0ff */
[----:B------:R-:W-:Y:S02]  /*6a50*/  FMNMX.FTZ R3, R186, R13, !PT ;  /* 0x0000000dba037209 */ /* 0x000fe40007810000 */
[----:B------:R-:W-:Y:S02]  /*6a60*/  FMNMX.FTZ R4, R31, R4, !PT ;  /* 0x000000041f047209 */ /* 0x000fe40007810000 */
[----:B------:R-:W-:Y:S01]  /*6a70*/  SHF.R.U32.HI R14, RZ, 0x18, R0 ;  /* 0x00000018ff0e7819 */ /* 0x000fe20000011600 */
[----:B------:R-:W-:Y:S01]  /*6a80*/  SHFL.BFLY PT, R13, R3, 0x2, 0x1f ;  /* 0x0c401f00030d7f89 */ /* 0x000fe200000e0000 */
[----:B------:R-:W-:-:S02]  /*6a90*/  FMNMX.FTZ R4, R174, R4, !PT ;  /* 0x00000004ae047209 */ /* 0x000fc40007810000 */
[----:B------:R-:W-:Y:S02]  /*6aa0*/  PRMT R22, R7, 0x5410, R14 ;  /* 0x0000541007167816 */ /* 0x000fe4000000000e */
[----:B--2---:R-:W-:Y:S01]  /*6ab0*/  FMNMX.FTZ R231, R8, R15, !PT ;  /* 0x0000000f08e77209 */ /* 0x004fe20007810000 */
[----:B------:R-:W1:Y:S01]  /*6ac0*/  SHFL.BFLY PT, R14, R5, 0x1, 0x1f ;  /* 0x0c201f00050e7f89 */ /* 0x000e6200000e0000 */
[----:B------:R-:W-:Y:S02]  /*6ad0*/  SHF.R.U32.HI R0, RZ, 0x8, R18 ;  /* 0x00000008ff007819 */ /* 0x000fe40000011612 */
[----:B------:R-:W-:Y:S02]  /*6ae0*/  FMNMX.FTZ R4, R139, R4, !PT ;  /* 0x000000048b047209 */ /* 0x000fe40007810000 */
[----:B------:R-:W-:Y:S01]  /*6af0*/  PRMT R18, R19, 0x5410, R0 ;  /* 0x0000541013127816 */ /* 0x000fe20000000000 */
[----:B------:R-:W-:Y:S01]  /*6b00*/  FMUL.FTZ R0, R231, c[0x0][0x23c] ;  /* 0x00008f00e7007a20 */ /* 0x000fe20000410000 */
[----:B------:R-:W-:-:S02]  /*6b10*/  FMNMX.FTZ R4, R198, R4, !PT ;  /* 0x00000004c6047209 */ /* 0x000fc40007810000 */
[----:B------:R-:W-:Y:S01]  /*6b20*/  FSETP.NEU.FTZ.AND P6, PT, R231, -INF , PT ;  /* 0xff800000e700780b */ /* 0x000fe20003fdd000 */
[----:B------:R-:W-:Y:S01]  /*6b30*/  HSET2.LE.AND R18, R18, R240, PT ;  /* 0x000000f012127233 */ /* 0x000fe20003803000 */
[----:B------:R-:W-:Y:S02]  /*6b40*/  FMNMX.FTZ R7, R193, R4, !PT ;  /* 0x00000004c1077209 */ /* 0x000fe40007810000 */
[----:B------:R-:W-:Y:S02]  /*6b50*/  FSEL R0, R0, RZ, P6 ;  /* 0x000000ff00007208 */ /* 0x000fe40003000000 */
[----:B------:R-:W-:-:S03]  /*6b60*/  FMNMX.FTZ R7, R191, R7, !PT ;  /* 0x00000007bf077209 */ /* 0x000fc60007810000 */
[--C-:B------:R-:W-:Y:S01]  /*6b70*/  FFMA.FTZ R4, R24, c[0x0][0x23c], -R0.reuse ;  /* 0x00008f0018047a23 */ /* 0x100fe20000010800 */
[----:B------:R-:W-:Y:S01]  /*6b80*/  FMNMX.FTZ R7, R189, R7, !PT ;  /* 0x00000007bd077209 */ /* 0x000fe20007810000 */
[--C-:B------:R-:W-:Y:S02]  /*6b90*/  FFMA.FTZ R8, R26, c[0x0][0x23c], -R0.reuse ;  /* 0x00008f001a087a23 */ /* 0x100fe40000010800 */
[----:B------:R2:W-:Y:S01]  /*6ba0*/  MUFU.EX2 R194, R4 ;  /* 0x0000000400c27308 */ /* 0x0005e20000000800 */
[----:B-1----:R-:W-:Y:S01]  /*6bb0*/  FMNMX.FTZ R230, R5, R14, !PT ;  /* 0x0000000e05e67209 */ /* 0x002fe20007810000 */
[----:B------:R-:W-:-:S03]  /*6bc0*/  FFMA.FTZ R5, R133, c[0x0][0x23c], -R0 ;  /* 0x00008f0085057a23 */ /* 0x000fc60000010800 */
[----:B------:R-:W-:-:S03]  /*6bd0*/  FSETP.NEU.FTZ.AND P5, PT, R230, -INF , PT ;  /* 0xff800000e600780b */ /* 0x000fc60003fbd000 */
[----:B------:R1:W-:Y:S01]  /*6be0*/  MUFU.EX2 R183, R5 ;  /* 0x0000000500b77308 */ /* 0x0003e20000000800 */
[----:B--2---:R-:W-:Y:S01]  /*6bf0*/  FMNMX.FTZ R4, R3, R13, !PT ;  /* 0x0000000d03047209 */ /* 0x004fe20007810000 */
[----:B------:R-:W-:Y:S01]  /*6c00*/  FFMA.FTZ R3, R132, c[0x0][0x23c], -R0 ;  /* 0x00008f0084037a23 */ /* 0x000fe20000010800 */
[----:B------:R-:W2:Y:S05]  /*6c10*/  SHFL.BFLY PT, R13, R7, 0x2, 0x1f ;  /* 0x0c401f00070d7f89 */ /* 0x000eaa00000e0000 */
[----:B------:R-:W3:Y:S01]  /*6c20*/  MUFU.EX2 R180, R8 ;  /* 0x0000000800b47308 */ /* 0x000ee20000000800 */
[----:B------:R-:W4:Y:S01]  /*6c30*/  SHFL.BFLY PT, R14, R4, 0x1, 0x1f ;  /* 0x0c201f00040e7f89 */ /* 0x000f2200000e0000 */
[----:B-1----:R-:W-:-:S06]  /*6c40*/  LOP3.LUT R5, R21, 0xff, RZ, 0xc0, !PT ;  /* 0x000000ff15057812 */ /* 0x002fcc00078ec0ff */
[----:B------:R1:W-:Y:S01]  /*6c50*/  MUFU.EX2 R195, R3 ;  /* 0x0000000300c37308 */ /* 0x0003e20000000800 */
[----:B------:R-:W-:-:S05]  /*6c60*/  PRMT R19, R5, 0x5410, R20 ;  /* 0x0000541005137816 */ /* 0x000fca0000000014 */
[----:B------:R-:W-:Y:S01]  /*6c70*/  HSET2.LE.AND R19, R19, R240, PT ;  /* 0x000000f013137233 */ /* 0x000fe20003803000 */
[----:B--2---:R-:W-:Y:S01]  /*6c80*/  FMNMX.FTZ R5, R7, R13, !PT ;  /* 0x0000000d07057209 */ /* 0x004fe20007810000 */
[----:B-1----:R-:W-:Y:S01]  /*6c90*/  FMUL.FTZ R3, R230, c[0x0][0x23c] ;  /* 0x00008f00e6037a20 */ /* 0x002fe20000410000 */
[----:B------:R-:W-:Y:S02]  /*6ca0*/  LOP3.LUT R7, R6, 0xffff, RZ, 0xc0, !PT ;  /* 0x0000ffff06077812 */ /* 0x000fe400078ec0ff */
[----:B----4-:R-:W-:Y:S02]  /*6cb0*/  FMNMX.FTZ R229, R4, R14, !PT ;  /* 0x0000000e04e57209 */ /* 0x010fe40007810000 */
[----:B------:R-:W1:Y:S01]  /*6cc0*/  SHFL.BFLY PT, R14, R5, 0x1, 0x1f ;  /* 0x0c201f00050e7f89 */ /* 0x000e6200000e0000 */
[----:B------:R-:W-:Y:S02]  /*6cd0*/  FSEL R3, R3, RZ, P5 ;  /* 0x000000ff03037208 */ /* 0x000fe40002800000 */
[----:B------:R-:W-:Y:S01]  /*6ce0*/  SHF.R.U32.HI R7, RZ, 0x8, R7 ;  /* 0x00000008ff077819 */ /* 0x000fe20000011607 */
[----:B------:R-:W-:Y:S01]  /*6cf0*/  FMUL.FTZ R13, R229, c[0x0][0x23c] ;  /* 0x00008f00e50d7a20 */ /* 0x000fe20000410000 */
[----:B------:R-:W-:Y:S01]  /*6d00*/  LOP3.LUT R4, R6, 0xff, RZ, 0xc0, !PT ;  /* 0x000000ff06047812 */ /* 0x000fe200078ec0ff */
[----:B------:R-:W-:Y:S01]  /*6d10*/  FFMA.FTZ R8, R25, c[0x0][0x23c], -R3 ;  /* 0x00008f0019087a23 */ /* 0x000fe20000010803 */
[----:B---3--:R-:W-:-:S02]  /*6d20*/  MOV R25, R180 ;  /* 0x000000b400197202 */ /* 0x008fc40000000f00 */
[----:B------:R-:W-:Y:S01]  /*6d30*/  PRMT R16, R4, 0x5410, R7 ;  /* 0x0000541004107816 */ /* 0x000fe20000000007 */
[----:B------:R2:W-:Y:S01]  /*6d40*/  MUFU.EX2 R180, R8 ;  /* 0x0000000800b47308 */ /* 0x0005e20000000800 */
[----:B------:R-:W-:Y:S01]  /*6d50*/  FFMA.FTZ R7, R32, c[0x0][0x23c], -R3 ;  /* 0x00008f0020077a23 */ /* 0x000fe20000010803 */
[----:B------:R-:W-:Y:S02]  /*6d60*/  FSETP.NEU.FTZ.AND P4, PT, R229, -INF , PT ;  /* 0xff800000e500780b */ /* 0x000fe40003f9d000 */
[----:B------:R-:W-:Y:S02]  /*6d70*/  SHF.R.U32.HI R4, RZ, 0x10, R6 ;  /* 0x00000010ff047819 */ /* 0x000fe40000011606 */
[----:B------:R-:W-:Y:S02]  /*6d80*/  FSEL R13, R13, RZ, P4 ;  /* 0x000000ff0d0d7208 */ /* 0x000fe40002000000 */
[----:B------:R3:W-:Y:S01]  /*6d90*/  MUFU.EX2 R182, R7 ;  /* 0x0000000700b67308 */ /* 0x0007e20000000800 */
[----:B------:R-:W-:-:S02]  /*6da0*/  LOP3.LUT R4, R4, 0xff, RZ, 0xc0, !PT ;  /* 0x000000ff04047812 */ /* 0x000fc400078ec0ff */
[----:B-1----:R-:W-:Y:S01]  /*6db0*/  FMNMX.FTZ R228, R5, R14, !PT ;  /* 0x0000000e05e47209 */ /* 0x002fe20007810000 */
[----:B--2---:R-:W-:Y:S01]  /*6dc0*/  FFMA.FTZ R8, R27, c[0x0][0x23c], -R3 ;  /* 0x00008f001b087a23 */ /* 0x004fe20000010803 */
[----:B------:R-:W-:Y:S02]  /*6dd0*/  FSEL R5, R231, RZ, P6 ;  /* 0x000000ffe7057208 */ /* 0x000fe40003000000 */
[----:B------:R-:W-:Y:S01]  /*6de0*/  FSETP.NEU.FTZ.AND P1, PT, R228, -INF , PT ;  /* 0xff800000e400780b */ /* 0x000fe20003f3d000 */
[----:B------:R1:W-:Y:S01]  /*6df0*/  MUFU.EX2 R21, R8 ;  /* 0x0000000800157308 */ /* 0x0003e20000000800 */
[----:B---3--:R-:W-:Y:S01]  /*6e00*/  SHF.R.U32.HI R7, RZ, 0x18, R6 ;  /* 0x00000018ff077819 */ /* 0x008fe20000011606 */
[----:B------:R-:W-:-:S03]  /*6e10*/  FFMA.FTZ R6, R28, c[0x0][0x23c], -R13 ;  /* 0x00008f001c067a23 */ /* 0x000fc6000001080d */
[----:B------:R-:W-:Y:S01]  /*6e20*/  PRMT R17, R4, 0x5410, R7 ;  /* 0x0000541004117816 */ /* 0x000fe20000000007 */
[----:B------:R-:W-:Y:S02]  /*6e30*/  FFMA.FTZ R4, R138, c[0x0][0x23c], -R13 ;  /* 0x00008f008a047a23 */ /* 0x000fe4000001080d */
[----:B------:R2:W-:Y:S01]  /*6e40*/  MUFU.EX2 R26, R6 ;  /* 0x00000006001a7308 */ /* 0x0005e20000000800 */
[----:B------:R-:W-:Y:S01]  /*6e50*/  FADD.FTZ R7, R136, -R5 ;  /* 0x8000000588077221 */ /* 0x000fe20000010000 */
[----:B------:R-:W-:-:S03]  /*6e60*/  FSEL R5, R229, RZ, P4 ;  /* 0x000000ffe5057208 */ /* 0x000fc60002000000 */
[----:B------:R-:W-:Y:S02]  /*6e70*/  FMUL.FTZ R7, R7, c[0x0][0x23c] ;  /* 0x00008f0007077a20 */ /* 0x000fe40000410000 */
[----:B-1----:R-:W-:Y:S01]  /*6e80*/  FFMA.FTZ R8, R137, c[0x0][0x23c], -R3 ;  /* 0x00008f0089087a23 */ /* 0x002fe20000010803 */
[----:B------:R1:W-:Y:S08]  /*6e90*/  MUFU.EX2 R181, R4 ;  /* 0x0000000400b57308 */ /* 0x0003f00000000800 */
[----:B------:R3:W-:Y:S01]  /*6ea0*/  MUFU.EX2 R24, R8 ;  /* 0x0000000800187308 */ /* 0x0007e20000000800 */
[----:B--2---:R-:W-:-:S05]  /*6eb0*/  FSEL R6, R230, RZ, P5 ;  /* 0x000000ffe6067208 */ /* 0x004fca0002800000 */
[----:B------:R-:W-:Y:S02]  /*6ec0*/  FADD.FTZ R14, R135, -R6 ;  /* 0x80000006870e7221 */ /* 0x000fe40000010000 */
[----:B-1----:R-:W-:Y:S02]  /*6ed0*/  FFMA.FTZ R4, R33, c[0x0][0x23c], -R13 ;  /* 0x00008f0021047a23 */ /* 0x002fe4000001080d */
[----:B------:R-:W-:Y:S01]  /*6ee0*/  FADD.FTZ R6, R134, -R5 ;  /* 0x8000000586067221 */ /* 0x000fe20000010000 */
[----:B------:R-:W-:Y:S01]  /*6ef0*/  FSEL R5, R228, RZ, P1 ;  /* 0x000000ffe4057208 */ /* 0x000fe20000800000 */
[----:B------:R1:W2:Y:S01]  /*6f00*/  MUFU.EX2 R133, R4 ;  /* 0x0000000400857308 */ /* 0x0002a20000000800 */
[----:B------:R-:W-:Y:S02]  /*6f10*/  FMUL.FTZ R14, R14, c[0x0][0x23c] ;  /* 0x00008f000e0e7a20 */ /* 0x000fe40000410000 */
[----:B------:R-:W-:Y:S02]  /*6f20*/  FMUL.FTZ R27, R6, c[0x0][0x23c] ;  /* 0x00008f00061b7a20 */ /* 0x000fe40000410000 */
[----:B---3--:R-:W-:-:S02]  /*6f30*/  FMUL.FTZ R8, R228, c[0x0][0x23c] ;  /* 0x00008f00e4087a20 */ /* 0x008fc40000410000 */
[----:B------:R-:W-:Y:S01]  /*6f40*/  FADD.FTZ R15, R2, -R5 ;  /* 0x80000005020f7221 */ /* 0x000fe20000010000 */
[----:B------:R-:W-:Y:S01]  /*6f50*/  HSET2.LE.AND R5, R22, R240, PT ;  /* 0x000000f016057233 */ /* 0x000fe20003803000 */
[----:B------:R-:W3:Y:S01]  /*6f60*/  MUFU.EX2 R28, R14 ;  /* 0x0000000e001c7308 */ /* 0x000ee20000000800 */
[----:B------:R-:W-:Y:S01]  /*6f70*/  FSEL R8, R8, RZ, P1 ;  /* 0x000000ff08087208 */ /* 0x000fe20000800000 */
[----:B------:R-:W-:-:S04]  /*6f80*/  FMUL.FTZ R15, R15, c[0x0][0x23c] ;  /* 0x00008f000f0f7a20 */ /* 0x000fc80000410000 */
[----:B-1----:R-:W-:Y:S01]  /*6f90*/  FFMA.FTZ R4, R174, c[0x0][0x23c], -R8 ;  /* 0x00008f00ae047a23 */ /* 0x002fe20000010808 */
[----:B--2---:R-:W-:Y:S01]  /*6fa0*/  F2FP.PACK_AB R2, R133, R181 ;  /* 0x000000b58502723e */ /* 0x004fe200000000ff */
[----:B------:R-:W1:Y:S01]  /*6fb0*/  MUFU.EX2 R27, R27 ;  /* 0x0000001b001b7308 */ /* 0x000e620000000800 */
[----:B------:R-:W-:Y:S02]  /*6fc0*/  MOV R174, R195 ;  /* 0x000000c300ae7202 */ /* 0x000fe40000000f00 */
[----:B------:R-:W-:Y:S02]  /*6fd0*/  LOP3.LUT R18, R18, R2, RZ, 0xc0, !PT ;  /* 0x0000000212127212 */ /* 0x000fe400078ec0ff */
[----:B------:R-:W-:Y:S01]  /*6fe0*/  F2FP.PACK_AB R6, R183, R174 ;  /* 0x000000aeb706723e */ /* 0x000fe200000000ff */
[-C--:B---3--:R-:W-:Y:S02]  /*6ff0*/  FMUL.FTZ R142, R142, R28.reuse ;  /* 0x0000001c8e8e7220 */ /* 0x088fe40000410000 */
[----:B------:R2:W-:Y:S01]  /*7000*/  MUFU.EX2 R137, R4 ;  /* 0x0000000400897308 */ /* 0x0005e20000000800 */
[----:B------:R-:W-:-:S02]  /*7010*/  FMUL.FTZ R143, R143, R28 ;  /* 0x0000001c8f8f7220 */ /* 0x000fc40000410000 */
[-C--:B------:R-:W-:Y:S02]  /*7020*/  FMUL.FTZ R154, R154, R28.reuse ;  /* 0x0000001c9a9a7220 */ /* 0x080fe40000410000 */
[-C--:B------:R-:W-:Y:S02]  /*7030*/  FMUL.FTZ R155, R155, R28.reuse ;  /* 0x0000001c9b9b7220 */ /* 0x080fe40000410000 */
[----:B------:R-:W-:Y:S02]  /*7040*/  FMUL.FTZ R38, R38, R28 ;  /* 0x0000001c26267220 */ /* 0x000fe40000410000 */
[-C--:B-1----:R-:W-:Y:S02]  /*7050*/  FMUL.FTZ R144, R144, R27.reuse ;  /* 0x0000001b90907220 */ /* 0x082fe40000410000 */
[-C--:B------:R-:W-:Y:S02]  /*7060*/  FMUL.FTZ R145, R145, R27.reuse ;  /* 0x0000001b91917220 */ /* 0x080fe40000410000 */
[----:B------:R-:W-:-:S02]  /*7070*/  FMUL.FTZ R148, R148, R27 ;  /* 0x0000001b94947220 */ /* 0x000fc40000410000 */
[-C--:B------:R-:W-:Y:S02]  /*7080*/  FMUL.FTZ R149, R149, R27.reuse ;  /* 0x0000001b95957220 */ /* 0x080fe40000410000 */
[----:B--2---:R-:W-:Y:S02]  /*7090*/  FFMA.FTZ R4, R139, c[0x0][0x23c], -R8 ;  /* 0x00008f008b047a23 */ /* 0x004fe40000010808 */
[-C--:B------:R-:W-:Y:S02]  /*70a0*/  FMUL.FTZ R39, R39, R28.reuse ;  /* 0x0000001c27277220 */ /* 0x080fe40000410000 */
[----:B------:R-:W1:Y:S01]  /*70b0*/  MUFU.EX2 R132, R4 ;  /* 0x0000000400847308 */ /* 0x000e620000000800 */
        /* <DEDUP_REMOVED lines=8> */
[----:B-1----:R-:W-:Y:S01]  /*7140*/  F2FP.PACK_AB R2, R132, R137 ;  /* 0x000000898402723e */ /* 0x002fe200000000ff */
[----:B------:R-:W-:-:S02]  /*7150*/  FFMA.FTZ R4, R29, c[0x0][0x23c], -R13 ;  /* 0x00008f001d047a23 */ /* 0x000fc4000001080d */
[----:B------:R1:W2:Y:S01]  /*7160*/  MUFU.EX2 R29, R7 ;  /* 0x00000007001d7308 */ /* 0x0002a20000000800 */
[----:B------:R-:W-:Y:S01]  /*7170*/  LOP3.LUT R19, R19, R2, RZ, 0xc0, !PT ;  /* 0x0000000213137212 */ /* 0x000fe200078ec0ff */
[-C--:B------:R-:W-:Y:S01]  /*7180*/  FMUL.FTZ R56, R56, R27.reuse ;  /* 0x0000001b38387220 */ /* 0x080fe20000410000 */
[----:B------:R-:W-:Y:S01]  /*7190*/  F2FP.PACK_AB R2, R25, R194 ;  /* 0x000000c21902723e */ /* 0x000fe200000000ff */
[-C--:B------:R-:W-:Y:S02]  /*71a0*/  FMUL.FTZ R57, R57, R27.reuse ;  /* 0x0000001b39397220 */ /* 0x080fe40000410000 */
[-C--:B------:R-:W-:Y:S02]  /*71b0*/  FMUL.FTZ R66, R66, R28.reuse ;  /* 0x0000001c42427220 */ /* 0x080fe40000410000 */
[----:B------:R3:W4:Y:S01]  /*71c0*/  MUFU.EX2 R252, R4 ;  /* 0x0000000400fc7308 */ /* 0x0007220000000800 */
[----:B------:R-:W-:Y:S02]  /*71d0*/  FMUL.FTZ R67, R67, R28 ;  /* 0x0000001c43437220 */ /* 0x000fe40000410000 */
[----:B------:R-:W-:-:S02]  /*71e0*/  FMUL.FTZ R60, R60, R27 ;  /* 0x0000001b3c3c7220 */ /* 0x000fc40000410000 */
[----:B------:R-:W-:Y:S02]  /*71f0*/  FMUL.FTZ R61, R61, R27 ;  /* 0x0000001b3d3d7220 */ /* 0x000fe40000410000 */
[----:B------:R-:W-:Y:S01]  /*7200*/  FMUL.FTZ R70, R70, R28 ;  /* 0x0000001c46467220 */ /* 0x000fe20000410000 */
[----:B-1----:R-:W-:Y:S01]  /*7210*/  F2FP.PACK_AB R7, R182, R24 ;  /* 0x00000018b607723e */ /* 0x002fe200000000ff */
[-C--:B--2---:R-:W-:Y:S02]  /*7220*/  FMUL.FTZ R140, R140, R29.reuse ;  /* 0x0000001d8c8c7220 */ /* 0x084fe40000410000 */
[-C--:B------:R-:W-:Y:S02]  /*7230*/  FMUL.FTZ R141, R141, R29.reuse ;  /* 0x0000001d8d8d7220 */ /* 0x080fe40000410000 */
[-C--:B------:R-:W-:Y:S02]  /*7240*/  FMUL.FTZ R152, R152, R29.reuse ;  /* 0x0000001d98987220 */ /* 0x080fe40000410000 */
[----:B------:R-:W-:-:S02]  /*7250*/  FMUL.FTZ R153, R153, R29 ;  /* 0x0000001d99997220 */ /* 0x000fc40000410000 */
[----:B---3--:R-:W-:Y:S01]  /*7260*/  FFMA.FTZ R4, R30, c[0x0][0x23c], -R8 ;  /* 0x00008f001e047a23 */ /* 0x008fe20000010808 */
[----:B------:R-:W-:Y:S01]  /*7270*/  MOV R30, R26 ;  /* 0x0000001a001e7202 */ /* 0x000fe20000000f00 */
[-C--:B------:R-:W-:Y:S01]  /*7280*/  FMUL.FTZ R36, R36, R29.reuse ;  /* 0x0000001d24247220 */ /* 0x080fe20000410000 */
[----:B------:R1:W2:Y:S01]  /*7290*/  MUFU.EX2 R26, R15 ;  /* 0x0000000f001a7308 */ /* 0x0002a20000000800 */
[-C--:B------:R-:W-:Y:S01]  /*72a0*/  FMUL.FTZ R37, R37, R29.reuse ;  /* 0x0000001d25257220 */ /* 0x080fe20000410000 */
[----:B----4-:R-:W-:Y:S01]  /*72b0*/  F2FP.PACK_AB R14, R252, R30 ;  /* 0x0000001efc0e723e */ /* 0x010fe200000000ff */
[-C--:B------:R-:W-:Y:S02]  /*72c0*/  FMUL.FTZ R48, R48, R29.reuse ;  /* 0x0000001d30307220 */ /* 0x080fe40000410000 */
[-C--:B------:R-:W-:Y:S02]  /*72d0*/  FMUL.FTZ R49, R49, R29.reuse ;  /* 0x0000001d31317220 */ /* 0x080fe40000410000 */
[-C--:B------:R-:W-:Y:S01]  /*72e0*/  FMUL.FTZ R52, R52, R29.reuse ;  /* 0x0000001d34347220 */ /* 0x080fe20000410000 */
[----:B------:R3:W-:Y:S01]  /*72f0*/  MUFU.EX2 R243, R4 ;  /* 0x0000000400f37308 */ /* 0x0007e20000000800 */
[----:B------:R-:W-:-:S02]  /*7300*/  FMUL.FTZ R53, R53, R29 ;  /* 0x0000001d35357220 */ /* 0x000fc40000410000 */
[-C--:B------:R-:W-:Y:S02]  /*7310*/  FMUL.FTZ R64, R64, R29.reuse ;  /* 0x0000001d40407220 */ /* 0x080fe40000410000 */
[-C--:B------:R-:W-:Y:S02]  /*7320*/  FMUL.FTZ R65, R65, R29.reuse ;  /* 0x0000001d41417220 */ /* 0x080fe40000410000 */
[----:B------:R-:W-:Y:S01]  /*7330*/  FMUL.FTZ R68, R68, R29 ;  /* 0x0000001d44447220 */ /* 0x000fe20000410000 */
[----:B-1----:R-:W-:Y:S01]  /*7340*/  MOV R15, R194 ;  /* 0x000000c2000f7202 */ /* 0x002fe20000000f00 */
[-C--:B--2---:R-:W-:Y:S02]  /*7350*/  FMUL.FTZ R146, R146, R26.reuse ;  /* 0x0000001a92927220 */ /* 0x084fe40000410000 */
[-C--:B------:R-:W-:Y:S02]  /*7360*/  FMUL.FTZ R147, R147, R26.reuse ;  /* 0x0000001a93937220 */ /* 0x080fe40000410000 */
[----:B------:R-:W-:-:S02]  /*7370*/  FMUL.FTZ R150, R150, R26 ;  /* 0x0000001a96967220 */ /* 0x000fc40000410000 */
[-C--:B------:R-:W-:Y:S02]  /*7380*/  FMUL.FTZ R151, R151, R26.reuse ;  /* 0x0000001a97977220 */ /* 0x080fe40000410000 */
[----:B---3--:R-:W-:Y:S01]  /*7390*/  FFMA.FTZ R4, R31, c[0x0][0x23c], -R8 ;  /* 0x00008f001f047a23 */ /* 0x008fe20000010808 */
[----:B------:R-:W-:Y:S01]  /*73a0*/  MOV R31, R21 ;  /* 0x00000015001f7202 */ /* 0x000fe20000000f00 */
[-C--:B------:R-:W-:Y:S02]  /*73b0*/  FMUL.FTZ R42, R42, R26.reuse ;  /* 0x0000001a2a2a7220 */ /* 0x080fe40000410000 */
[----:B------:R1:W2:Y:S01]  /*73c0*/  MUFU.EX2 R242, R4 ;  /* 0x0000000400f27308 */ /* 0x0002a20000000800 */
[-C--:B------:R-:W-:Y:S02]  /*73d0*/  FMUL.FTZ R43, R43, R26.reuse ;  /* 0x0000001a2b2b7220 */ /* 0x080fe40000410000 */
[-C--:B------:R-:W-:Y:S02]  /*73e0*/  FMUL.FTZ R46, R46, R26.reuse ;  /* 0x0000001a2e2e7220 */ /* 0x080fe40000410000 */
[----:B------:R-:W-:-:S02]  /*73f0*/  FMUL.FTZ R47, R47, R26 ;  /* 0x0000001a2f2f7220 */ /* 0x000fc40000410000 */
[-C--:B------:R-:W-:Y:S02]  /*7400*/  FMUL.FTZ R58, R58, R26.reuse ;  /* 0x0000001a3a3a7220 */ /* 0x080fe40000410000 */
[-C--:B------:R-:W-:Y:S02]  /*7410*/  FMUL.FTZ R59, R59, R26.reuse ;  /* 0x0000001a3b3b7220 */ /* 0x080fe40000410000 */
[-C--:B------:R-:W-:Y:S02]  /*7420*/  FMUL.FTZ R62, R62, R26.reuse ;  /* 0x0000001a3e3e7220 */ /* 0x080fe40000410000 */
[----:B------:R-:W-:Y:S02]  /*7430*/  FMUL.FTZ R63, R63, R26 ;  /* 0x0000001a3f3f7220 */ /* 0x000fe40000410000 */
[-C--:B------:R-:W-:Y:S01]  /*7440*/  FMUL.FTZ R69, R69, R29.reuse ;  /* 0x0000001d45457220 */ /* 0x080fe20000410000 */
[----:B-1----:R-:W-:Y:S01]  /*7450*/  HSET2.LE.AND R4, R23, R240, PT ;  /* 0x000000f017047233 */ /* 0x002fe20003803000 */
[----:B------:R-:W-:Y:S01]  /*7460*/  FMUL.FTZ R71, R71, R28 ;  /* 0x0000001c47477220 */ /* 0x000fe20000410000 */
[----:B------:R-:W1:Y:S01]  /*7470*/  LDSM.16.MT88.4 R20, [R205+0xa000] ;  /* 0x00a00000cd14783b */ /* 0x000e620000004200 */
[----:B------:R-:W-:-:S02]  /*7480*/  FMUL.FTZ R80, R80, R29 ;  /* 0x0000001d50507220 */ /* 0x000fc40000410000 */
[----:B------:R-:W-:Y:S01]  /*7490*/  LOP3.LUT R4, R4, R2, RZ, 0xc0, !PT ;  /* 0x0000000204047212 */ /* 0x000fe200078ec0ff */
[-C--:B------:R-:W-:Y:S01]  /*74a0*/  FMUL.FTZ R81, R81, R29.reuse ;  /* 0x0000001d51517220 */ /* 0x080fe20000410000 */
[----:B------:R-:W-:Y:S01]  /*74b0*/  F2FP.PACK_AB R2, R31, R180 ;  /* 0x000000b41f02723e */ /* 0x000fe200000000ff */
[-C--:B------:R-:W-:Y:S02]  /*74c0*/  FMUL.FTZ R84, R84, R29.reuse ;  /* 0x0000001d54547220 */ /* 0x080fe40000410000 */
[----:B------:R-:W-:Y:S01]  /*74d0*/  FMUL.FTZ R82, R82, R28 ;  /* 0x0000001c52527220 */ /* 0x000fe20000410000 */
[----:B------:R-:W-:Y:S01]  /*74e0*/  LOP3.LUT R5, R5, R2, RZ, 0xc0, !PT ;  /* 0x0000000205057212 */ /* 0x000fe200078ec0ff */
[----:B------:R-:W-:Y:S01]  /*74f0*/  HSET2.LE.AND R2, R34, R240, PT ;  /* 0x000000f022027233 */ /* 0x000fe20003803000 */
[----:B------:R-:W-:Y:S02]  /*7500*/  FMUL.FTZ R83, R83, R28 ;  /* 0x0000001c53537220 */ /* 0x000fe40000410000 */
[----:B------:R-:W-:-:S02]  /*7510*/  FMUL.FTZ R85, R85, R29 ;  /* 0x0000001d55557220 */ /* 0x000fc40000410000 */
[----:B------:R-:W-:Y:S01]  /*7520*/  LOP3.LUT R6, R2, R6, RZ, 0xc0, !PT ;  /* 0x0000000602067212 */ /* 0x000fe200078ec0ff */
[--C-:B------:R-:W-:Y:S01]  /*7530*/  HSET2.LE.AND R2, R35, R240.reuse, PT ;  /* 0x000000f023027233 */ /* 0x100fe20003803000 */
[-C--:B------:R-:W-:Y:S01]  /*7540*/  FMUL.FTZ R96, R96, R29.reuse ;  /* 0x0000001d60607220 */ /* 0x080fe20000410000 */
[----:B------:R-:W3:Y:S01]  /*7550*/  LDSM.16.MT88.4 R32, [R207+0xa000] ;  /* 0x00a00000cf20783b */ /* 0x000ee20000004200 */
[----:B------:R-:W-:Y:S02]  /*7560*/  FMUL.FTZ R97, R97, R29 ;  /* 0x0000001d61617220 */ /* 0x000fe40000410000 */
[----:B------:R-:W-:Y:S01]  /*7570*/  LOP3.LUT R7, R2, R7, RZ, 0xc0, !PT ;  /* 0x0000000702077212 */ /* 0x000fe200078ec0ff */
[----:B------:R-:W-:Y:S01]  /*7580*/  HSET2.LE.AND R2, R16, R240, PT ;  /* 0x000000f010027233 */ /* 0x000fe20003803000 */
[-C--:B------:R-:W-:Y:S02]  /*7590*/  FMUL.FTZ R86, R86, R28.reuse ;  /* 0x0000001c56567220 */ /* 0x080fe40000410000 */
[----:B------:R-:W-:-:S02]  /*75a0*/  FMUL.FTZ R87, R87, R28 ;  /* 0x0000001c57577220 */ /* 0x000fc40000410000 */
[----:B------:R-:W-:Y:S01]  /*75b0*/  LOP3.LUT R16, R2, R14, RZ, 0xc0, !PT ;  /* 0x0000000e02107212 */ /* 0x000fe200078ec0ff */
[----:B------:R-:W-:Y:S01]  /*75c0*/  HSET2.LE.AND R2, R17, R240, PT ;  /* 0x000000f011027233 */ /* 0x000fe20003803000 */
[----:B--2---:R-:W-:Y:S01]  /*75d0*/  F2FP.PACK_AB R14, R242, R243 ;  /* 0x000000f3f20e723e */ /* 0x004fe200000000ff */
[-C--:B------:R-:W-:Y:S02]  /*75e0*/  FMUL.FTZ R98, R98, R28.reuse ;  /* 0x0000001c62627220 */ /* 0x080fe40000410000 */
[----:B------:R-:W-:Y:S01]  /*75f0*/  FMUL.FTZ R99, R99, R28 ;  /* 0x0000001c63637220 */ /* 0x000fe20000410000 */
[----:B------:R-:W-:Y:S01]  /*7600*/  LOP3.LUT R17, R2, R14, RZ, 0xc0, !PT ;  /* 0x0000000e02117212 */ /* 0x000fe200078ec0ff */
[----:B------:R-:W-:Y:S01]  /*7610*/  FFMA.FTZ R2, R187, c[0x0][0x23c], -R0 ;  /* 0x00008f00bb027a23 */ /* 0x000fe20000010800 */
[----:B------:R-:W-:Y:S01]  /*7620*/  MOV R14, R181 ;  /* 0x000000b5000e7202 */ /* 0x000fe20000000f00 */
[-C--:B------:R-:W-:Y:S02]  /*7630*/  FMUL.FTZ R156, R156, R29.reuse ;  /* 0x0000001d9c9c7220 */ /* 0x080fe40000410000 */
[----:B------:R2:W-:Y:S01]  /*7640*/  MUFU.EX2 R194, R2 ;  /* 0x0000000200c27308 */ /* 0x0005e20000000800 */
[----:B------:R-:W-:Y:S01]  /*7650*/  FMUL.FTZ R157, R157, R29 ;  /* 0x0000001d9d9d7220 */ /* 0x000fe20000410000 */
[----:B-1----:R-:W-:Y:S01]  /*7660*/  HMMA.16816.F32 R140, R4, R20, R140 ;  /* 0x00000014048c723c */ /* 0x002fe2000000188c */
[----:B------:R-:W-:-:S02]  /*7670*/  FMUL.FTZ R158, R158, R28 ;  /* 0x0000001c9e9e7220 */ /* 0x000fc40000410000 */
[-C--:B------:R-:W-:Y:S02]  /*7680*/  FMUL.FTZ R159, R159, R28.reuse ;  /* 0x0000001c9f9f7220 */ /* 0x080fe40000410000 */
[-C--:B------:R-:W-:Y:S02]  /*7690*/  FMUL.FTZ R108, R108, R29.reuse ;  /* 0x0000001d6c6c7220 */ /* 0x080fe40000410000 */
[-C--:B------:R-:W-:Y:S01]  /*76a0*/  FMUL.FTZ R109, R109, R29.reuse ;  /* 0x0000001d6d6d7220 */ /* 0x080fe20000410000 */
[----:B------:R-:W-:Y:S01]  /*76b0*/  HMMA.16816.F32 R144, R16, R20, R144 ;  /* 0x000000141090723c */ /* 0x000fe20000001890 */
[-C--:B------:R-:W-:Y:S02]  /*76c0*/  FMUL.FTZ R110, R110, R28.reuse ;  /* 0x0000001c6e6e7220 */ /* 0x080fe40000410000 */
[----:B------:R-:W-:Y:S02]  /*76d0*/  FMUL.FTZ R111, R111, R28 ;  /* 0x0000001c6f6f7220 */ /* 0x000fe40000410000 */
[----:B------:R-:W-:-:S02]  /*76e0*/  FMUL.FTZ R160, R160, R29 ;  /* 0x0000001da0a07220 */ /* 0x000fc40000410000 */
[----:B--2---:R-:W-:Y:S01]  /*76f0*/  FFMA.FTZ R2, R185, c[0x0][0x23c], -R0 ;  /* 0x00008f00b9027a23 */ /* 0x004fe20000010800 */
[-C--:B------:R-:W-:Y:S01]  /*7700*/  HMMA.16816.F32 R152, R4, R22.reuse, R152 ;  /* 0x000000160498723c */ /* 0x080fe20000001898 */
[-C--:B------:R-:W-:Y:S02]  /*7710*/  FMUL.FTZ R161, R161, R29.reuse ;  /* 0x0000001da1a17220 */ /* 0x080fe40000410000 */
[----:B------:R1:W-:Y:S01]  /*7720*/  MUFU.EX2 R195, R2 ;  /* 0x0000000200c37308 */ /* 0x0003e20000000800 */
[-C--:B------:R-:W-:Y:S02]  /*7730*/  FMUL.FTZ R162, R162, R28.reuse ;  /* 0x0000001ca2a27220 */ /* 0x080fe40000410000 */
[----:B------:R-:W-:Y:S02]  /*7740*/  FMUL.FTZ R163, R163, R28 ;  /* 0x0000001ca3a37220 */ /* 0x000fe40000410000 */
[----:B------:R-:W-:Y:S01]  /*7750*/  HMMA.16816.F32 R244, R16, R22, R148 ;  /* 0x0000001610f4723c */ /* 0x000fe20000001894 */
[----:B------:R-:W2:Y:S01]  /*7760*/  LDSM.16.MT88.4 R20, [R210+0xa000] ;  /* 0x00a00000d214783b */ /* 0x000ea20000004200 */
[----:B------:R-:W-:-:S02]  /*7770*/  FMUL.FTZ R120, R120, R29 ;  /* 0x0000001d78787220 */ /* 0x000fc40000410000 */
[-C--:B------:R-:W-:Y:S02]  /*7780*/  FMUL.FTZ R121, R121, R29.reuse ;  /* 0x0000001d79797220 */ /* 0x080fe40000410000 */
[----:B------:R-:W-:Y:S01]  /*7790*/  FMUL.FTZ R164, R164, R29 ;  /* 0x0000001da4a47220 */ /* 0x000fe20000410000 */
[----:B------:R-:W-:Y:S01]  /*77a0*/  MOV R149, R133 ;  /* 0x0000008500957202 */ /* 0x000fe20000000f00 */
[-C--:B---3--:R-:W-:Y:S01]  /*77b0*/  HMMA.16816.F32 R232, R4, R32.reuse, R36 ;  /* 0x0000002004e8723c */ /* 0x088fe20000001824 */
[----:B------:R-:W3:Y:S01]  /*77c0*/  LDSM.16.MT88.4 R36, [R209+0xa000] ;  /* 0x00a00000d124783b */ /* 0x000ee20000004200 */
[----:B------:R-:W-:Y:S01]  /*77d0*/  FMUL.FTZ R165, R165, R29 ;  /* 0x0000001da5a57220 */ /* 0x000fe20000410000 */
[----:B------:R-:W-:Y:S01]  /*77e0*/  MOV R148, R132 ;  /* 0x0000008400947202 */ /* 0x000fe20000000f00 */
[--C-:B-1----:R-:W-:Y:S01]  /*77f0*/  FFMA.FTZ R2, R178, c[0x0][0x23c], -R0.reuse ;  /* 0x00008f00b2027a23 */ /* 0x102fe20000010800 */
[----:B------:R-:W-:Y:S01]  /*7800*/  MOV R151, R137 ;  /* 0x0000008900977202 */ /* 0x000fe20000000f00 */
[----:B------:R-:W-:Y:S01]  /*7810*/  FFMA.FTZ R0, R175, c[0x0][0x23c], -R0 ;  /* 0x00008f00af007a23 */ /* 0x000fe20000010800 */
[----:B------:R-:W-:Y:S01]  /*7820*/  MOV R150, R180 ;  /* 0x000000b400967202 */ /* 0x000fe20000000f00 */
[----:B------:R-:W-:Y:S01]  /*7830*/  HMMA.16816.F32 R224, R16, R32, R40 ;  /* 0x0000002010e0723c */ /* 0x000fe20000001828 */
[----:B------:R-:W-:Y:S01]  /*7840*/  LDSM.16.MT88.4 R40, [R210+0xb000] ;  /* 0x00b00000d228783b */ /* 0x000fe20000004200 */
[-C--:B------:R-:W-:Y:S01]  /*7850*/  FMUL.FTZ R122, R122, R28.reuse ;  /* 0x0000001c7a7a7220 */ /* 0x080fe20000410000 */
[----:B------:R1:W-:Y:S01]  /*7860*/  MUFU.EX2 R187, R0 ;  /* 0x0000000000bb7308 */ /* 0x0003e20000000800 */
[----:B------:R-:W-:-:S02]  /*7870*/  FMUL.FTZ R123, R123, R28 ;  /* 0x0000001c7b7b7220 */ /* 0x000fc40000410000 */
[-C--:B------:R-:W-:Y:S02]  /*7880*/  FMUL.FTZ R128, R128, R29.reuse ;  /* 0x0000001d80807220 */ /* 0x080fe40000410000 */
[-C--:B------:R-:W-:Y:S01]  /*7890*/  HMMA.16816.F32 R48, R4, R34.reuse, R48 ;  /* 0x000000220430723c */ /* 0x080fe20000001830 */
[----:B------:R-:W-:Y:S02]  /*78a0*/  FMUL.FTZ R129, R129, R29 ;  /* 0x0000001d81817220 */ /* 0x000fe40000410000 */
[-C--:B------:R-:W-:Y:S01]  /*78b0*/  FMUL.FTZ R166, R166, R28.reuse ;  /* 0x0000001ca6a67220 */ /* 0x080fe20000410000 */
[----:B------:R-:W4:Y:S01]  /*78c0*/  MUFU.EX2 R199, R2 ;  /* 0x0000000200c77308 */ /* 0x000f220000000800 */
[-C--:B------:R-:W-:Y:S02]  /*78d0*/  FMUL.FTZ R167, R167, R28.reuse ;  /* 0x0000001ca7a77220 */ /* 0x080fe40000410000 */
[-C--:B------:R-:W-:Y:S01]  /*78e0*/  FMUL.FTZ R130, R130, R28.reuse ;  /* 0x0000001c82827220 */ /* 0x080fe20000410000 */
[----:B------:R-:W-:Y:S01]  /*78f0*/  HMMA.16816.F32 R220, R16, R34, R44 ;  /* 0x0000002210dc723c */ /* 0x000fe2000000182c */
[----:B------:R-:W5:Y:S01]  /*7900*/  LDSM.16.MT88.4 R32, [R207+0xb000] ;  /* 0x00b00000cf20783b */ /* 0x000f620000004200 */
[----:B------:R-:W-:-:S02]  /*7910*/  FMUL.FTZ R131, R131, R28 ;  /* 0x0000001c83837220 */ /* 0x000fc40000410000 */
[----:B-1----:R-:W-:Y:S01]  /*7920*/  FFMA.FTZ R0, R196, c[0x0][0x23c], -R3 ;  /* 0x00008f00c4007a23 */ /* 0x002fe20000010803 */
[----:B------:R-:W-:Y:S01]  /*7930*/  LDSM.16.MT88.4 R44, [R209+0xb000] ;  /* 0x00b00000d12c783b */ /* 0x000fe20000004200 */
[-C--:B------:R-:W-:Y:S01]  /*7940*/  FMUL.FTZ R92, R92, R27.reuse ;  /* 0x0000001b5c5c7220 */ /* 0x080fe20000410000 */
[----:B------:R-:W-:Y:S01]  /*7950*/  MOV R196, R148 ;  /* 0x0000009400c47202 */ /* 0x000fe20000000f00 */
[-C--:B------:R-:W-:Y:S01]  /*7960*/  FMUL.FTZ R93, R93, R27.reuse ;  /* 0x0000001b5d5d7220 */ /* 0x080fe20000410000 */
[----:B--2---:R-:W-:Y:S01]  /*7970*/  HMMA.16816.F32 R52, R4, R20, R52 ;  /* 0x000000140434723c */ /* 0x004fe20000001834 */
[-C--:B------:R-:W-:Y:S01]  /*7980*/  FMUL.FTZ R94, R94, R26.reuse ;  /* 0x0000001a5e5e7220 */ /* 0x080fe20000410000 */
[----:B------:R1:W-:Y:S01]  /*7990*/  MUFU.EX2 R185, R0 ;  /* 0x0000000000b97308 */ /* 0x0003e20000000800 */
[----:B------:R-:W-:Y:S01]  /*79a0*/  FMUL.FTZ R95, R95, R26 ;  /* 0x0000001a5f5f7220 */ /* 0x000fe20000410000 */
[----:B------:R-:W-:Y:S01]  /*79b0*/  MOV R148, R14 ;  /* 0x0000000e00947202 */ /* 0x000fe20000000f00 */
[----:B------:R-:W-:-:S02]  /*79c0*/  FMUL.FTZ R88, R88, R27 ;  /* 0x0000001b58587220 */ /* 0x000fc40000410000 */
[-C--:B------:R-:W-:Y:S01]  /*79d0*/  FMUL.FTZ R89, R89, R27.reuse ;  /* 0x0000001b59597220 */ /* 0x080fe20000410000 */
[----:B------:R-:W-:Y:S01]  /*79e0*/  HMMA.16816.F32 R236, R16, R20, R56 ;  /* 0x0000001410ec723c */ /* 0x000fe20000001838 */
[-C--:B------:R-:W-:Y:S02]  /*79f0*/  FMUL.FTZ R90, R90, R26.reuse ;  /* 0x0000001a5a5a7220 */ /* 0x080fe40000410000 */
[-C--:B------:R-:W-:Y:S02]  /*7a00*/  FMUL.FTZ R91, R91, R26.reuse ;  /* 0x0000001a5b5b7220 */ /* 0x080fe40000410000 */
[-C--:B------:R-:W-:Y:S02]  /*7a10*/  FMUL.FTZ R100, R100, R27.reuse ;  /* 0x0000001b64647220 */ /* 0x080fe40000410000 */
[----:B------:R-:W-:Y:S01]  /*7a20*/  FMUL.FTZ R101, R101, R27 ;  /* 0x0000001b65657220 */ /* 0x000fe20000410000 */
[----:B------:R-:W-:Y:S01]  /*7a30*/  HMMA.16816.F32 R64, R4, R22, R64 ;  /* 0x000000160440723c */ /* 0x000fe20000001840 */
[----:B------:R-:W-:-:S02]  /*7a40*/  FMUL.FTZ R102, R102, R26 ;  /* 0x0000001a66667220 */ /* 0x000fc40000410000 */
[----:B-1----:R-:W-:Y:S01]  /*7a50*/  FFMA.FTZ R0, R188, c[0x0][0x23c], -R3 ;  /* 0x00008f00bc007a23 */ /* 0x002fe20000010803 */
[----:B------:R-:W-:Y:S01]  /*7a60*/  MOV R188, R149 ;  /* 0x0000009500bc7202 */ /* 0x000fe20000000f00 */
[----:B------:R-:W-:Y:S01]  /*7a70*/  FMUL.FTZ R103, R103, R26 ;  /* 0x0000001a67677220 */ /* 0x000fe20000410000 */
[----:B------:R-:W-:Y:S01]  /*7a80*/  MOV R149, R24 ;  /* 0x0000001800957202 */ /* 0x000fe20000000f00 */
[-C--:B------:R-:W-:Y:S01]  /*7a90*/  FMUL.FTZ R104, R104, R27.reuse ;  /* 0x0000001b68687220 */ /* 0x080fe20000410000 */
[----:B------:R-:W-:Y:S01]  /*7aa0*/  HMMA.16816.F32 R200, R16, R22, R60 ;  /* 0x0000001610c8723c */ /* 0x000fe2000000183c */
[----:B------:R-:W1:Y:S01]  /*7ab0*/  LDSM.16.MT88.4 R20, [R205+0xb000] ;  /* 0x00b00000cd14783b */ /* 0x000e620000004200 */
[----:B------:R-:W-:Y:S02]  /*7ac0*/  FMUL.FTZ R105, R105, R27 ;  /* 0x0000001b69697220 */ /* 0x000fe40000410000 */
[-C--:B------:R-:W-:Y:S02]  /*7ad0*/  FMUL.FTZ R106, R106, R26.reuse ;  /* 0x0000001a6a6a7220 */ /* 0x080fe40000410000 */
[----:B------:R-:W-:Y:S01]  /*7ae0*/  FMUL.FTZ R107, R107, R26 ;  /* 0x0000001a6b6b7220 */ /* 0x000fe20000410000 */
[----:B------:R-:W-:Y:S01]  /*7af0*/  MOV R63, R183 ;  /* 0x000000b7003f7202 */ /* 0x000fe20000000f00 */
[----:B---3--:R-:W-:Y:S01]  /*7b00*/  HMMA.16816.F32 R68, R4, R36, R68 ;  /* 0x000000240444723c */ /* 0x008fe20000001844 */
[-C--:B------:R-:W-:Y:S01]  /*7b10*/  FMUL.FTZ R72, R72, R27.reuse ;  /* 0x0000001b48487220 */ /* 0x080fe20000410000 */
[----:B------:R-:W-:Y:S01]  /*7b20*/  MOV R62, R182 ;  /* 0x000000b6003e7202 */ /* 0x000fe20000000f00 */
[----:B------:R-:W-:-:S02]  /*7b30*/  FMUL.FTZ R73, R73, R27 ;  /* 0x0000001b49497220 */ /* 0x000fc40000410000 */
[-C--:B------:R-:W-:Y:S02]  /*7b40*/  FMUL.FTZ R74, R74, R26.reuse ;  /* 0x0000001a4a4a7220 */ /* 0x080fe40000410000 */
[-C--:B------:R-:W-:Y:S01]  /*7b50*/  FMUL.FTZ R75, R75, R26.reuse ;  /* 0x0000001a4b4b7220 */ /* 0x080fe20000410000 */
[C---:B------:R-:W-:Y:S01]  /*7b60*/  HMMA.16816.F32 R80, R4.reuse, R38, R80 ;  /* 0x000000260450723c */ /* 0x040fe20000001850 */
[-C--:B------:R-:W-:Y:S02]  /*7b70*/  FMUL.FTZ R76, R76, R27.reuse ;  /* 0x0000001b4c4c7220 */ /* 0x080fe40000410000 */
[-C--:B------:R-:W-:Y:S02]  /*7b80*/  FMUL.FTZ R77, R77, R27.reuse ;  /* 0x0000001b4d4d7220 */ /* 0x080fe40000410000 */
[-C--:B------:R-:W-:Y:S02]  /*7b90*/  FMUL.FTZ R78, R78, R26.reuse ;  /* 0x0000001a4e4e7220 */ /* 0x080fe40000410000 */
[----:B------:R-:W-:Y:S01]  /*7ba0*/  FMUL.FTZ R79, R79, R26 ;  /* 0x0000001a4f4f7220 */ /* 0x000fe20000410000 */
[----:B-----5:R-:W-:Y:S01]  /*7bb0*/  HMMA.16816.F32 R156, R4, R32, R156 ;  /* 0x00000020049c723c */ /* 0x020fe2000000189c */
        /* <DEDUP_REMOVED lines=8> */
[-C--:B------:R-:W-:Y:S01]  /*7c40*/  FMUL.FTZ R119, R119, R26.reuse ;  /* 0x0000001a77777220 */ /* 0x080fe20000410000 */
[C---:B------:R-:W-:Y:S01]  /*7c50*/  HMMA.16816.F32 R160, R4.reuse, R40, R160 ;  /* 0x0000002804a0723c */ /* 0x040fe200000018a0 */
        /* <DEDUP_REMOVED lines=8> */
[----:B------:R-:W-:Y:S01]  /*7ce0*/  FMUL.FTZ R171, R171, R26 ;  /* 0x0000001aabab7220 */ /* 0x000fe20000410000 */
[C---:B------:R-:W-:Y:S08]  /*7cf0*/  HMMA.16816.F32 R96, R4.reuse, R22, R96 ;  /* 0x000000160460723c */ /* 0x040ff00000001860 */
[C---:B------:R-:W-:Y:S08]  /*7d00*/  HMMA.16816.F32 R120, R4.reuse, R42, R120 ;  /* 0x0000002a0478723c */ /* 0x040ff00000001878 */
[C---:B------:R-:W-:Y:S08]  /*7d10*/  HMMA.16816.F32 R164, R4.reuse, R44, R164 ;  /* 0x0000002c04a4723c */ /* 0x040ff000000018a4 */
[----:B------:R-:W-:Y:S07]  /*7d20*/  HMMA.16816.F32 R56, R4, R46, R128 ;  /* 0x0000002e0438723c */ /* 0x000fee0000001880 */
[--C-:B------:R-:W-:Y:S01]  /*7d30*/  FFMA.FTZ R4, R184, c[0x0][0x23c], -R3.reuse ;  /* 0x00008f00b8047a23 */ /* 0x100fe20000010803 */
[C---:B------:R-:W-:Y:S01]  /*7d40*/  HMMA.16816.F32 R136, R16.reuse, R22, R92 ;  /* 0x000000161088723c */ /* 0x040fe2000000185c */
[----:B------:R-:W-:Y:S01]  /*7d50*/  FFMA.FTZ R5, R179, c[0x0][0x23c], -R3 ;  /* 0x00008f00b3057a23 */ /* 0x000fe20000010803 */
[----:B------:R-:W-:Y:S01]  /*7d60*/  LDSM.16.MT88.4 R92, [R205+0xb800] ;  /* 0x00b80000cd5c783b */ /* 0x000fe20000004200 */
[----:B------:R-:W-:Y:S01]  /*7d70*/  IMAD.WIDE.U32 R2, R173, -0x2daee0ad, RZ ;  /* 0xd2511f53ad027825 */ /* 0x000fe200078e00ff */
[----:B------:R1:W-:Y:S03]  /*7d80*/  MUFU.EX2 R184, R4 ;  /* 0x0000000400b87308 */ /* 0x0003e60000000800 */
[----:B------:R-:W-:Y:S01]  /*7d90*/  FFMA.FTZ R22, R198, c[0x0][0x23c], -R8 ;  /* 0x00008f00c6167a23 */ /* 0x000fe20000010808 */
[C---:B------:R-:W-:Y:S01]  /*7da0*/  LOP3.LUT R6, R2.reuse, 0xffff, RZ, 0xc0, !PT ;  /* 0x0000ffff02067812 */ /* 0x040fe200078ec0ff */
[----:B------:R-:W-:Y:S01]  /*7db0*/  HMMA.16816.F32 R88, R16, R20, R88 ;  /* 0x000000141058723c */ /* 0x000fe20000001858 */
[----:B------:R-:W-:-:S02]  /*7dc0*/  LOP3.LUT R24, R2, 0xff, RZ, 0xc0, !PT ;  /* 0x000000ff02187812 */ /* 0x000fc400078ec0ff */
[--C-:B------:R-:W-:Y:S01]  /*7dd0*/  SHF.R.U32.HI R14, RZ, 0x10, R2.reuse ;  /* 0x00000010ff0e7819 */ /* 0x100fe20000011602 */
[----:B------:R2:W3:Y:S01]  /*7de0*/  MUFU.EX2 R178, R5 ;  /* 0x0000000500b27308 */ /* 0x0004e20000000800 */
[----:B------:R-:W-:Y:S02]  /*7df0*/  SHF.R.U32.HI R23, RZ, 0x18, R2 ;  /* 0x00000018ff177819 */ /* 0x000fe40000011602 */
[----:B------:R-:W-:Y:S01]  /*7e00*/  SHF.R.U32.HI R7, RZ, 0x8, R6 ;  /* 0x00000008ff077819 */ /* 0x000fe20000011606 */
[----:B------:R-:W-:Y:S01]  /*7e10*/  HMMA.16816.F32 R100, R16, R32, R100 ;  /* 0x000000201064723c */ /* 0x000fe20000001864 */
[----:B------:R-:W-:Y:S02]  /*7e20*/  LOP3.LUT R6, R14, 0xff, RZ, 0xc0, !PT ;  /* 0x000000ff0e067812 */ /* 0x000fe400078ec0ff */
[----:B-1----:R-:W-:Y:S01]  /*7e30*/  LOP3.LUT R4, R3, UR17, R172, 0x96, !PT ;  /* 0x0000001103047c12 */ /* 0x002fe2000f8e96ac */
[----:B------:R-:W-:Y:S01]  /*7e40*/  IMAD.WIDE.U32 R2, R177, -0x2daee0ad, RZ ;  /* 0xd2511f53b1027825 */ /* 0x000fe200078e00ff */
[----:B------:R1:W5:Y:S01]  /*7e50*/  MUFU.EX2 R179, R0 ;  /* 0x0000000000b37308 */ /* 0x0003620000000800 */
[----:B------:R-:W-:-:S02]  /*7e60*/  MOV R198, R31 ;  /* 0x0000001f00c67202 */ /* 0x000fc40000000f00 */
[----:B------:R-:W-:Y:S01]  /*7e70*/  FFMA.FTZ R31, R193, c[0x0][0x23c], -R8 ;  /* 0x00008f00c11f7a23 */ /* 0x000fe20000010808 */
[----:B------:R-:W-:Y:S01]  /*7e80*/  LOP3.LUT R21, R2, 0xff, RZ, 0xc0, !PT ;  /* 0x000000ff02157812 */ /* 0x000fe200078ec0ff */
[C---:B------:R-:W-:Y:S01]  /*7e90*/  HMMA.16816.F32 R132, R16.reuse, R34, R104 ;  /* 0x000000221084723c */ /* 0x040fe20000001868 */
[----:B------:R-:W-:Y:S01]  /*7ea0*/  SHF.R.U32.HI R20, RZ, 0x10, R2 ;  /* 0x00000010ff147819 */ /* 0x000fe20000011602 */
[----:B--2---:R-:W-:Y:S01]  /*7eb0*/  FFMA.FTZ R5, R197, c[0x0][0x23c], -R13 ;  /* 0x00008f00c5057a23 */ /* 0x004fe2000001080d */
[----:B------:R-:W-:Y:S01]  /*7ec0*/  MOV R193, R25 ;  /* 0x0000001900c17202 */ /* 0x000fe20000000f00 */
[--C-:B------:R-:W-:Y:S01]  /*7ed0*/  FFMA.FTZ R25, R191, c[0x0][0x23c], -R8.reuse ;  /* 0x00008f00bf197a23 */ /* 0x100fe20000010808 */
[----:B------:R-:W-:Y:S01]  /*7ee0*/  PRMT R23, R6, 0x5410, R23 ;  /* 0x0000541006177816 */ /* 0x000fe20000000017 */
[----:B------:R2:W-:Y:S01]  /*7ef0*/  MUFU.EX2 R175, R5 ;  /* 0x0000000500af7308 */ /* 0x0005e20000000800 */
[----:B------:R-:W-:Y:S01]  /*7f00*/  MOV R191, R30 ;  /* 0x0000001e00bf7202 */ /* 0x000fe20000000f00 */
[----:B------:R-:W-:Y:S01]  /*7f10*/  FFMA.FTZ R30, R189, c[0x0][0x23c], -R8 ;  /* 0x00008f00bd1e7a23 */ /* 0x000fe20000010808 */
[----:B------:R-:W-:Y:S01]  /*7f20*/  LOP3.LUT R8, R4, 0xff, RZ, 0xc0, !PT ;  /* 0x000000ff04087812 */ /* 0x000fe200078ec0ff */
[----:B------:R-:W-:Y:S01]  /*7f30*/  HMMA.16816.F32 R72, R16, R36, R72 ;  /* 0x000000241048723c */ /* 0x000fe20000001848 */
[----:B-1----:R-:W-:Y:S01]  /*7f40*/  LOP3.LUT R0, R3, UR17, R176, 0x96, !PT ;  /* 0x0000001103007c12 */ /* 0x002fe2000f8e96b0 */
[----:B------:R-:W-:Y:S01]  /*7f50*/  LDSM.16.MT88.4 R104, [R207+0xb800] ;  /* 0x00b80000cf68783b */ /* 0x000fe20000004200 */
[----:B------:R-:W-:Y:S01]  /*7f60*/  MOV R176, R151 ;  /* 0x0000009700b07202 */ /* 0x000fe20000000f00 */
[----:B------:R-:W-:Y:S01]  /*7f70*/  MUFU.EX2 R25, R25 ;  /* 0x0000001900197308 */ /* 0x000fe20000000800 */
[----:B------:R-:W-:-:S02]  /*7f80*/  MOV R151, R15 ;  /* 0x0000000f00977202 */ /* 0x000fc40000000f00 */
[----:B------:R-:W-:Y:S01]  /*7f90*/  SHF.R.U32.HI R15, RZ, 0x18, R2 ;  /* 0x00000018ff0f7819 */ /* 0x000fe20000011602 */
[C---:B------:R-:W-:Y:S01]  /*7fa0*/  HMMA.16816.F32 R180, R16.reuse, R38, R76 ;  /* 0x0000002610b4723c */ /* 0x040fe2000000184c */
[----:B------:R-:W-:Y:S01]  /*7fb0*/  SHF.R.U32.HI R6, RZ, 0x10, R0 ;  /* 0x00000010ff067819 */ /* 0x000fe20000011600 */
[----:B------:R-:W-:Y:S01]  /*7fc0*/  LDSM.16.MT88.4 R76, [R209+0xa800] ;  /* 0x00a80000d14c783b */ /* 0x000fe20000004200 */
[----:B------:R-:W-:Y:S01]  /*7fd0*/  LOP3.LUT R14, R0, 0xff, RZ, 0xc0, !PT ;  /* 0x000000ff000e7812 */ /* 0x000fe200078ec0ff */
[----:B------:R-:W-:Y:S01]  /*7fe0*/  MUFU.EX2 R30, R30 ;  /* 0x0000001e001e7308 */ /* 0x000fe20000000800 */
[----:B--2---:R-:W-:Y:S01]  /*7ff0*/  LOP3.LUT R5, R2, 0xffff, RZ, 0xc0, !PT ;  /* 0x0000ffff02057812 */ /* 0x004fe200078ec0ff */
[--C-:B------:R-:W-:Y:S01]  /*8000*/  FFMA.FTZ R3, R192, c[0x0][0x23c], -R13.reuse ;  /* 0x00008f00c0037a23 */ /* 0x100fe2000001080d */
[----:B------:R-:W-:Y:S01]  /*8010*/  MOV R197, R62 ;  /* 0x0000003e00c57202 */ /* 0x000fe20000000f00 */
[--C-:B------:R-:W-:Y:S01]  /*8020*/  FFMA.FTZ R2, R190, c[0x0][0x23c], -R13.reuse ;  /* 0x00008f00be027a23 */ /* 0x100fe2000001080d */
[----:B------:R-:W-:Y:S01]  /*8030*/  HMMA.16816.F32 R112, R16, R40, R112 ;  /* 0x000000281070723c */ /* 0x000fe20000001870 */
[----:B------:R-:W-:Y:S01]  /*8040*/  FFMA.FTZ R13, R186, c[0x0][0x23c], -R13 ;  /* 0x00008f00ba0d7a23 */ /* 0x000fe2000001080d */
[----:B------:R-:W-:Y:S01]  /*8050*/  MOV R186, R174 ;  /* 0x000000ae00ba7202 */ /* 0x000fe20000000f00 */
[----:B------:R1:W-:Y:S01]  /*8060*/  MUFU.EX2 R173, R2 ;  /* 0x0000000200ad7308 */ /* 0x0003e20000000800 */
[----:B------:R-:W-:-:S02]  /*8070*/  MOV R177, R63 ;  /* 0x0000003f00b17202 */ /* 0x000fc40000000f00 */
[----:B------:R-:W-:Y:S01]  /*8080*/  MOV R192, R148 ;  /* 0x0000009400c07202 */ /* 0x000fe20000000f00 */
[----:B------:R-:W-:Y:S01]  /*8090*/  LDSM.16.MT88.4 R60, [R210+0xa800] ;  /* 0x00a80000d23c783b */ /* 0x000fe20000004200 */
[C---:B------:R-:W-:Y:S01]  /*80a0*/  HMMA.16816.F32 R32, R16.reuse, R42, R116 ;  /* 0x0000002a1020723c */ /* 0x040fe20000001874 */
[----:B------:R-:W-:Y:S02]  /*80b0*/  MOV R190, R149 ;  /* 0x0000009500be7202 */ /* 0x000fe40000000f00 */
[----:B------:R2:W-:Y:S01]  /*80c0*/  MUFU.EX2 R174, R3 ;  /* 0x0000000300ae7308 */ /* 0x0005e20000000800 */
[----:B------:R-:W-:Y:S01]  /*80d0*/  MOV R189, R150 ;  /* 0x0000009600bd7202 */ /* 0x000fe20000000f00 */
[----:B------:R-:W-:Y:S03]  /*80e0*/  LDSM.16.MT88.4 R116, [R210+0xb800] ;  /* 0x00b80000d274783b */ /* 0x000fe60000004200 */
[----:B------:R-:W-:Y:S01]  /*80f0*/  HMMA.16816.F32 R124, R16, R44, R124 ;  /* 0x0000002c107c723c */ /* 0x000fe2000000187c */
[----:B-1----:R-:W-:-:S02]  /*8100*/  LOP3.LUT R2, R20, 0xff, RZ, 0xc0, !PT ;  /* 0x000000ff14027812 */ /* 0x002fc400078ec0ff */
[----:B------:R1:W1:Y:S01]  /*8110*/  MUFU.EX2 R172, R13 ;  /* 0x0000000d00ac7308 */ /* 0x0002620000000800 */
[----:B------:R-:W-:Y:S02]  /*8120*/  PRMT R20, R24, 0x5410, R7 ;  /* 0x0000541018147816 */ /* 0x000fe40000000007 */
[----:B------:R-:W-:Y:S02]  /*8130*/  PRMT R15, R2, 0x5410, R15 ;  /* 0x00005410020f7816 */ /* 0x000fe4000000000f */
[----:B------:R-:W-:Y:S01]  /*8140*/  HMMA.16816.F32 R16, R16, R46, R168 ;  /* 0x0000002e1010723c */ /* 0x000fe200000018a8 */
[----:B------:R-:W-:Y:S01]  /*8150*/  LOP3.LUT R2, R0, 0xffff, RZ, 0xc0, !PT ;  /* 0x0000ffff00027812 */ /* 0x000fe200078ec0ff */
[----:B------:R-:W5:Y:S01]  /*8160*/  LDSM.16.MT88.4 R44, [R207+0xa800] ;  /* 0x00a80000cf2c783b */ /* 0x000f620000004200 */
[----:B--2---:R-:W-:Y:S01]  /*8170*/  SHF.R.U32.HI R3, RZ, 0x8, R5 ;  /* 0x00000008ff037819 */ /* 0x004fe20000011605 */
[----:B------:R-:W-:Y:S01]  /*8180*/  MUFU.EX2 R22, R22 ;  /* 0x0000001600167308 */ /* 0x000fe20000000800 */
[----:B------:R-:W-:-:S02]  /*8190*/  SHF.R.U32.HI R5, RZ, 0x10, R4 ;  /* 0x00000010ff057819 */ /* 0x000fc40000011604 */
[----:B------:R-:W-:Y:S02]  /*81a0*/  PRMT R21, R21, 0x5410, R3 ;  /* 0x0000541015157816 */ /* 0x000fe40000000003 */
[----:B------:R-:W-:Y:S02]  /*81b0*/  LOP3.LUT R3, R4, 0xffff, RZ, 0xc0, !PT ;  /* 0x0000ffff04037812 */ /* 0x000fe400078ec0ff */
[----:B------:R-:W-:Y:S01]  /*81c0*/  SHF.R.U32.HI R7, RZ, 0x18, R4 ;  /* 0x00000018ff077819 */ /* 0x000fe20000011604 */
[----:B------:R-:W2:Y:S01]  /*81d0*/  MUFU.EX2 R31, R31 ;  /* 0x0000001f001f7308 */ /* 0x000ea20000000800 */
[----:B-1----:R-:W-:Y:S02]  /*81e0*/  SHF.R.U32.HI R13, RZ, 0x18, R0 ;  /* 0x00000018ff0d7819 */ /* 0x002fe40000011600 */
[----:B------:R-:W-:Y:S02]  /*81f0*/  SHF.R.U32.HI R4, RZ, 0x8, R3 ;  /* 0x00000008ff047819 */ /* 0x000fe40000011603 */
[----:B------:R-:W-:-:S02]  /*8200*/  SHF.R.U32.HI R2, RZ, 0x8, R2 ;  /* 0x00000008ff027819 */ /* 0x000fc40000011602 */
[----:B------:R-:W-:Y:S02]  /*8210*/  LOP3.LUT R0, R6, 0xff, RZ, 0xc0, !PT ;  /* 0x000000ff06007812 */ /* 0x000fe400078ec0ff */
[----:B------:R-:W-:Y:S02]  /*8220*/  LOP3.LUT R3, R5, 0xff, RZ, 0xc0, !PT ;  /* 0x000000ff05037812 */ /* 0x000fe400078ec0ff */
[----:B------:R-:W-:Y:S01]  /*8230*/  PRMT R6, R8, 0x5410, R4 ;  /* 0x0000541008067816 */ /* 0x000fe20000000004 */
[--C-:B------:R-:W-:Y:S01]  /*8240*/  HSET2.LE.AND R8, R23, R240.reuse, PT ;  /* 0x000000f017087233 */ /* 0x100fe20003803000 */
[----:B------:R-:W-:Y:S02]  /*8250*/  PRMT R5, R14, 0x5410, R2 ;  /* 0x000054100e057816 */ /* 0x000fe40000000002 */
[----:B------:R-:W-:Y:S01]  /*8260*/  PRMT R2, R0, 0x5410, R13 ;  /* 0x0000541000027816 */ /* 0x000fe2000000000d */
[--C-:B------:R-:W-:Y:S01]  /*8270*/  HSET2.LE.AND R13, R6, R240.reuse, PT ;  /* 0x000000f0060d7233 */ /* 0x100fe20003803000 */
[----:B------:R-:W-:Y:S01]  /*8280*/  PRMT R4, R3, 0x5410, R7 ;  /* 0x0000541003047816 */ /* 0x000fe20000000007 */
[--C-:B------:R-:W-:Y:S01]  /*8290*/  HSET2.LE.AND R0, R21, R240.reuse, PT ;  /* 0x000000f015007233 */ /* 0x100fe20003803000 */
[----:B------:R-:W-:Y:S01]  /*82a0*/  MOV R24, R151 ;  /* 0x0000009700187202 */ /* 0x000fe20000000f00 */
[--C-:B------:R-:W-:Y:S01]  /*82b0*/  HSET2.LE.AND R6, R2, R240.reuse, PT ;  /* 0x000000f002067233 */ /* 0x100fe20003803000 */
[----:B----4-:R-:W-:Y:S01]  /*82c0*/  F2FP.PACK_AB R2, R187, R199 ;  /* 0x000000c7bb02723e */ /* 0x010fe200000000ff */
[--C-:B------:R-:W-:Y:S01]  /*82d0*/  HSET2.LE.AND R5, R5, R240.reuse, PT ;  /* 0x000000f005057233 */ /* 0x100fe20003803000 */
[----:B------:R-:W1:Y:S01]  /*82e0*/  LDSM.16.MT88.4 R148, [R205+0xa800] ;  /* 0x00a80000cd94783b */ /* 0x000e620000004200 */
[--C-:B------:R-:W-:Y:S01]  /*82f0*/  HSET2.LE.AND R14, R4, R240.reuse, PT ;  /* 0x000000f0040e7233 */ /* 0x100fe20003803000 */
[----:B------:R-:W-:Y:S01]  /*8300*/  LOP3.LUT R130, R0, R2, RZ, 0xc0, !PT ;  /* 0x0000000200827212 */ /* 0x000fe200078ec0ff */
[--C-:B------:R-:W-:Y:S01]  /*8310*/  HSET2.LE.AND R7, R20, R240.reuse, PT ;  /* 0x000000f014077233 */ /* 0x100fe20003803000 */
[----:B------:R-:W-:Y:S01]  /*8320*/  F2FP.PACK_AB R2, R195, R194 ;  /* 0x000000c2c302723e */ /* 0x000fe200000000ff */
[----:B------:R-:W-:Y:S01]  /*8330*/  HSET2.LE.AND R3, R15, R240, PT ;  /* 0x000000f00f037233 */ /* 0x000fe20003803000 */
[----:B---3--:R-:W-:-:S02]  /*8340*/  F2FP.PACK_AB R4, R178, R184 ;  /* 0x000000b8b204723e */ /* 0x008fc400000000ff */
[----:B------:R-:W-:Y:S02]  /*8350*/  LOP3.LUT R128, R5, R2, RZ, 0xc0, !PT ;  /* 0x0000000205807212 */ /* 0x000fe400078ec0ff */
[----:B-----5:R-:W-:Y:S02]  /*8360*/  F2FP.PACK_AB R0, R179, R185 ;  /* 0x000000b9b300723e */ /* 0x020fe400000000ff */
[----:B------:R-:W-:Y:S02]  /*8370*/  F2FP.PACK_AB R2, R172, R173 ;  /* 0x000000adac02723e */ /* 0x000fe400000000ff */
[----:B------:R-:W-:Y:S01]  /*8380*/  LOP3.LUT R131, R3, R4, RZ, 0xc0, !PT ;  /* 0x0000000403837212 */ /* 0x000fe200078ec0ff */
[----:B------:R-:W-:Y:S01]  /*8390*/  FFMA.FTZ R3, R241, R29, R24 ;  /* 0x0000001df1037223 */ /* 0x000fe20000010018 */
[----:B------:R-:W-:Y:S02]  /*83a0*/  LOP3.LUT R129, R6, R0, RZ, 0xc0, !PT ;  /* 0x0000000006817212 */ /* 0x000fe400078ec0ff */
[----:B------:R-:W-:-:S02]  /*83b0*/  LOP3.LUT R170, R7, R2, RZ, 0xc0, !PT ;  /* 0x0000000207aa7212 */ /* 0x000fc400078ec0ff */
[----:B------:R-:W3:Y:S01]  /*83c0*/  LDSM.16.MT88.4 R4, [R209+0xb800] ;  /* 0x00b80000d104783b */ /* 0x000ee20000004200 */
[----:B------:R-:W-:Y:S02]  /*83d0*/  F2FP.PACK_AB R0, R30, R25 ;  /* 0x000000191e00723e */ /* 0x000fe400000000ff */
[----:B------:R-:W-:Y:S01]  /*83e0*/  F2FP.PACK_AB R2, R174, R175 ;  /* 0x000000afae02723e */ /* 0x000fe200000000ff */
[C---:B------:R-:W-:Y:S01]  /*83f0*/  HMMA.16816.F32 R36, R128.reuse, R44, R232 ;  /* 0x0000002c8024723c */ /* 0x040fe200000018e8 */
[----:B------:R-:W-:Y:S01]  /*8400*/  LOP3.LUT R171, R8, R0, RZ, 0xc0, !PT ;  /* 0x0000000008ab7212 */ /* 0x000fe200078ec0ff */
[----:B------:R-:W-:Y:S01]  /*8410*/  FFMA.FTZ R8, R248, R28, R189 ;  /* 0x0000001cf8087223 */ /* 0x000fe200000100bd */
[----:B--2---:R-:W-:Y:S02]  /*8420*/  F2FP.PACK_AB R0, R31, R22 ;  /* 0x000000161f00723e */ /* 0x004fe400000000ff */
[----:B------:R-:W-:Y:S01]  /*8430*/  LOP3.LUT R168, R13, R2, RZ, 0xc0, !PT ;  /* 0x000000020da87212 */ /* 0x000fe200078ec0ff */
[----:B------:R-:W-:Y:S01]  /*8440*/  FFMA.FTZ R2, R249, R27, R191 ;  /* 0x0000001bf9027223 */ /* 0x000fe200000100bf */
[----:B------:R-:W-:Y:S01]  /*8450*/  LOP3.LUT R169, R14, R0, RZ, 0xc0, !PT ;  /* 0x000000000ea97212 */ /* 0x000fe200078ec0ff */
[----:B------:R-:W-:Y:S01]  /*8460*/  FFMA.FTZ R0, R250, R26, R243 ;  /* 0x0000001afa007223 */ /* 0x000fe200000100f3 */
[----:B------:R-:W-:Y:S01]  /*8470*/  HMMA.16816.F32 R48, R128, R46, R48 ;  /* 0x0000002e8030723c */ /* 0x000fe20000001830 */
[----:B------:R-:W-:-:S02]  /*8480*/  FADD.FTZ R13, R193, R3 ;  /* 0x00000003c10d7221 */ /* 0x000fc40000010000 */
[----:B------:R-:W-:Y:S02]  /*8490*/  FADD.FTZ R2, R252, R2 ;  /* 0x00000002fc027221 */ /* 0x000fe40000010000 */
[----:B------:R-:W-:Y:S02]  /*84a0*/  FADD.FTZ R3, R198, R8 ;  /* 0x00000008c6037221 */ /* 0x000fe40000010000 */
[----:B------:R-:W-:Y:S01]  /*84b0*/  FADD.FTZ R2, R192, R2 ;  /* 0x00000002c0027221 */ /* 0x000fe20000010000 */
[----:B-1----:R-:W-:Y:S01]  /*84c0*/  HMMA.16816.F32 R140, R128, R148, R140 ;  /* 0x00000094808c723c */ /* 0x002fe2000000188c */
        /* <DEDUP_REMOVED lines=11> */
[----:B------:R-:W-:Y:S01]  /*8580*/  FADD.FTZ R249, R172, R2 ;  /* 0x00000002acf97221 */ /* 0x000fe20000010000 */
[----:B------:R-:W-:Y:S01]  /*8590*/  MOV R2, R228 ;  /* 0x000000e400027202 */ /* 0x000fe20000000f00 */
[----:B------:R-:W-:-:S03]  /*85a0*/  FADD.FTZ R248, R178, R3 ;  /* 0x00000003b2f87221 */ /* 0x000fc60000010000 */
[-C--:B---3--:R-:W-:Y:S08]  /*85b0*/  HMMA.16816.F32 R164, R128, R4.reuse, R164 ;  /* 0x0000000480a4723c */ /* 0x088ff000000018a4 */
[----:B------:R-:W-:Y:S07]  /*85c0*/  HMMA.16816.F32 R124, R168, R4, R124 ;  /* 0x00000004a87c723c */ /* 0x000fee000000187c */
        /* <DEDUP_REMOVED lines=34> */
[C---:B------:R-:W-:Y:S07]  /*87f0*/  HMMA.16816.F32 R92, R168.reuse, R94, R136 ;  /* 0x0000005ea85c723c */ /* 0x040fee0000001888 */
[----:B------:R-:W-:Y:S01]  /*8800*/  MOV R136, R231 ;  /* 0x000000e700887202 */ /* 0x000fe20000000f00 */
[C---:B------:R-:W-:Y:S07]  /*8810*/  HMMA.16816.F32 R104, R168.reuse, R106, R132 ;  /* 0x0000006aa868723c */ /* 0x040fee0000001884 */
[----:B------:R-:W-:Y:S01]  /*8820*/  MOV R135, R230 ;  /* 0x000000e600877202 */ /* 0x000fe20000000f00 */
[----:B------:R-:W-:Y:S01]  /*8830*/  HMMA.16816.F32 R116, R168, R118, R32 ;  /* 0x00000076a874723c */ /* 0x000fe20000001820 */
[----:B------:R-:W-:-:S07]  /*8840*/  MOV R134, R229 ;  /* 0x000000e500867202 */ /* 0x000fce0000000f00 */
[----:B------:R-:W-:Y:S01]  /*8850*/  HMMA.16816.F32 R168, R168, R6, R16 ;  /* 0x00000006a8a8723c */ /* 0x000fe20000001810 */
[----:B------:R-:W-:Y:S11]  /*8860*/  @!P0 BRA `(.L_x_800) ;  /* 0x0000a74000008947 */ /* 0x000ff60003800000 */
[----:B------:R-:W2:Y:S04]  /*8870*/  LDL.64 R176, [R1+0x48] ;  /* 0x0000480001b07983 */ /* 0x000ea80000100a00 */
[----:B------:R-:W3:Y:S01]  /*8880*/  LDL.64 R196, [R1+0x30] ;  /* 0x0000300001c47983 */ /* 0x000ee20000100a00 */
[----:B------:R-:W-:Y:S01]  /*8890*/  UIADD3 UR29, UR28, -0x3, URZ ;  /* 0xfffffffd1c1d7890 */ /* 0x000fe2000fffe03f */
[----:B------:R-:W-:-:S04]  /*88a0*/  DEPBAR.LE SB0, 0x0 ;  /* 0x000080000000791a */ /* 0x000fc80000000000 */
[----:B------:R-:W-:Y:S01]  /*88b0*/  USHF.R.S32.HI UR32, URZ, 0x1f, UR29 ;  /* 0x0000001f3f207899 */ /* 0x000fe2000801141d */
[----:B------:R-:W-:Y:S01]  /*88c0*/  BAR.SYNC.DEFER_BLOCKING 0x0 ;  /* 0x0000000000007b1d */ /* 0x000fe20000010000 */
[----:B------:R-:W-:-:S05]  /*88d0*/  UISETP.GE.AND UP0, UPT, UR28, 0x4, UPT ;  /* 0x000000041c00788c */ /* 0x000fca000bf06270 */
[----:B------:R-:W-:Y:S02]  /*88e0*/  ULDC.64 UR4, c[0x0][0x1a0] ;  /* 0x0000680000047ab9 */ /* 0x000fe40000000a00 */
[----:B------:R-:W-:Y:S02]  /*88f0*/  UIMAD UR32, UR32, UR4, URZ ;  /* 0x00000004202072a4 */ /* 0x000fe4000f8e023f */
[----:B------:R-:W-:Y:S02]  /*8900*/  UIMAD.WIDE.U32 UR34, UR29, UR4, URZ ;  /* 0x000000041d2272a5 */ /* 0x000fe4000f8e003f */
[----:B------:R-:W-:-:S04]  /*8910*/  UIMAD UR5, UR29, UR5, UR32 ;  /* 0x000000051d0572a4 */ /* 0x000fc8000f8e0220 */
[----:B------:R-:W-:Y:S01]  /*8920*/  UIADD3 UR5, UR35, UR5, URZ ;  /* 0x0000000523057290 */ /* 0x000fe2000fffe03f */
[----:B------:R-:W-:Y:S02]  /*8930*/  IMAD.U32 R0, RZ, RZ, UR34 ;  /* 0x00000022ff007e24 */ /* 0x000fe4000f8e00ff */
[----:B------:R-:W-:-:S03]  /*8940*/  IMAD.U32 R4, RZ, RZ, UR34 ;  /* 0x00000022ff047e24 */ /* 0x000fc6000f8e00ff */
[----:B------:R-:W-:Y:S01]  /*8950*/  IMAD.U32 R3, RZ, RZ, UR5 ;  /* 0x00000005ff037e24 */ /* 0x000fe2000f8e00ff */
[----:B------:R-:W-:Y:S01]  /*8960*/  @P3 STS.128 [R219+0xa000], RZ ;  /* 0x00a000ffdb003388 */ /* 0x000fe20000000c00 */
[----:B--2---:R-:W-:-:S04]  /*8970*/  LEA R0, P1, R0, R176, 0x5 ;  /* 0x000000b000007211 */ /* 0x004fc800078228ff */
[----:B------:R-:W-:Y:S02]  /*8980*/  IADD3 R2, P0, R0, UR24, RZ ;  /* 0x0000001800027c10 */ /* 0x000fe4000ff1e0ff */
[----:B---3--:R-:W-:Y:S02]  /*8990*/  LEA.HI.X R3, R4, R197, R3, 0x5, P1 ;  /* 0x000000c504037211 */ /* 0x008fe400008f2c03 */
[C---:B------:R-:W-:Y:S02]  /*89a0*/  @!P3 LEA R16, P5, R0.reuse, c[0x0][0x170], 0x1 ;  /* 0x00005c000010ba11 */ /* 0x040fe400078a08ff */
[----:B------:R-:W-:Y:S02]  /*89b0*/  @!P2 LEA R6, P1, R0, c[0x0][0x170], 0x1 ;  /* 0x00005c000006aa11 */ /* 0x000fe400078208ff */
[----:B------:R-:W-:Y:S02]  /*89c0*/  @!P3 LEA R14, P4, R2, c[0x0][0x170], 0x1 ;  /* 0x00005c00020eba11 */ /* 0x000fe400078808ff */
[----:B------:R-:W-:-:S02]  /*89d0*/  IADD3.X R5, R3, UR23, RZ, P0, !PT ;  /* 0x0000001703057c10 */ /* 0x000fc400087fe4ff */
[--C-:B------:R-:W-:Y:S02]  /*89e0*/  @!P3 LEA.HI.X R17, R0, c[0x0][0x174], R3.reuse, 0x1, P5 ;  /* 0x00005d000011ba11 */ /* 0x100fe400028f0c03 */
[----:B------:R-:W-:Y:S02]  /*89f0*/  @!P2 LEA R4, P0, R2, c[0x0][0x170], 0x1 ;  /* 0x00005c000204aa11 */ /* 0x000fe400078008ff */
        /* <DEDUP_REMOVED lines=8> */
[----:B------:R-:W-:-:S03]  /*8a80*/  PLOP3.LUT P0, PT, PT, PT, UP0, 0x80, 0x0 ;  /* 0x000000000000781c */ /* 0x000fc60003f0f008 */
        /* <DEDUP_REMOVED lines=15> */
[----:B-1----:R-:W1:Y:S04]  /*8b80*/  LDSM.16.M88.4 R16, [R206+0x2000] ;  /* 0x00200000ce10783b */ /* 0x002e680000000200 */
[----:B------:R-:W4:Y:S04]  /*8b90*/  LDSM.16.M88.4 R28, [R204+0x8800] ;  /* 0x00880000cc1c783b */ /* 0x000f280000000200 */
[----:B------:R-:W5:Y:S04]  /*8ba0*/  LDSM.16.M88.4 R20, [R206] ;  /* 0x00000000ce14783b */ /* 0x000f680000000200 */
[----:B------:R-:W-:Y:S04]  /*8bb0*/  LDSM.16.M88.4 R136, [R215] ;  /* 0x00000000d788783b */ /* 0x000fe80000000200 */
[----:B------:R-:W-:Y:S04]  /*8bc0*/  LDSM.16.M88.4 R132, [R218] ;  /* 0x00000000da84783b */ /* 0x000fe80000000200 */
[----:B--2---:R-:W2:Y:S04]  /*8bd0*/  LDSM.16.M88.4 R4, [R208+0x2000] ;  /* 0x00200000d004783b */ /* 0x004ea80000000200 */
[----:B------:R-:W2:Y:S04]  /*8be0*/  LDSM.16.M88.4 R24, [R208] ;  /* 0x00000000d018783b */ /* 0x000ea80000000200 */
[----:B------:R-:W0:Y:S01]  /*8bf0*/  LDGDEPBAR ;  /* 0x00000000000079af */ /* 0x000e220000000000 */
[C---:B-1----:R-:W-:Y:S08]  /*8c00*/  HMMA.16816.F32 R180, R16.reuse, R32, RZ ;  /* 0x0000002010b4723c */ /* 0x042ff000000018ff */
[C---:B----4-:R-:W-:Y:S08]  /*8c10*/  HMMA.16816.F32 R172, R16.reuse, R28, RZ ;  /* 0x0000001c10ac723c */ /* 0x050ff000000018ff */
[C---:B------:R-:W-:Y:S08]  /*8c20*/  HMMA.16816.F32 R176, R16.reuse, R34, RZ ;  /* 0x0000002210b0723c */ /* 0x040ff000000018ff */
[----:B------:R-:W-:Y:S08]  /*8c30*/  HMMA.16816.F32 R16, R16, R30, RZ ;  /* 0x0000001e1010723c */ /* 0x000ff000000018ff */
[C---:B-----5:R-:W-:Y:S08]  /*8c40*/  HMMA.16816.F32 R192, R20.reuse, R28, RZ ;  /* 0x0000001c14c0723c */ /* 0x060ff000000018ff */
[----:B------:R-:W-:Y:S08]  /*8c50*/  HMMA.16816.F32 R188, R20, R30, RZ ;  /* 0x0000001e14bc723c */ /* 0x000ff000000018ff */
[----:B--2---:R-:W-:Y:S08]  /*8c60*/  HMMA.16816.F32 R184, R4, R136, R180 ;  /* 0x0000008804b8723c */ /* 0x004ff000000018b4 */
[C---:B------:R-:W-:Y:S08]  /*8c70*/  HMMA.16816.F32 R196, R20.reuse, R32, RZ ;  /* 0x0000002014c4723c */ /* 0x040ff000000018ff */
[----:B------:R-:W-:Y:S01]  /*8c80*/  HMMA.16816.F32 R200, R20, R34, RZ ;  /* 0x0000002214c8723c */ /* 0x000fe200000018ff */
[----:B------:R-:W-:Y:S04]  /*8c90*/  LDSM.16.M88.4 R20, [R213+0x8000] ;  /* 0x00800000d514783b */ /* 0x000fe80000000200 */
[----:B------:R-:W-:Y:S03]  /*8ca0*/  LDSM.16.M88.4 R32, [R213+0x8800] ;  /* 0x00880000d520783b */ /* 0x000fe60000000200 */
[C---:B------:R-:W-:Y:S08]  /*8cb0*/  HMMA.16816.F32 R180, R4.reuse, R132, R172 ;  /* 0x0000008404b4723c */ /* 0x040ff000000018ac */
[C---:B------:R-:W-:Y:S08]  /*8cc0*/  HMMA.16816.F32 R176, R4.reuse, R138, R176 ;  /* 0x0000008a04b0723c */ /* 0x040ff000000018b0 */
[----:B------:R-:W-:Y:S01]  /*8cd0*/  HMMA.16816.F32 R28, R4, R134, R16 ;  /* 0x00000086041c723c */ /* 0x000fe20000001810 */
[----:B------:R-:W1:Y:S04]  /*8ce0*/  LDSM.16.M88.4 R4, [R214+0x2000] ;  /* 0x00200000d604783b */ /* 0x000e680000000200 */
[----:B------:R-:W2:Y:S03]  /*8cf0*/  LDSM.16.M88.4 R16, [R214] ;  /* 0x00000000d610783b */ /* 0x000ea60000000200 */
[C---:B------:R-:W-:Y:S08]  /*8d00*/  HMMA.16816.F32 R172, R24.reuse, R136, R196 ;  /* 0x0000008818ac723c */ /* 0x040ff000000018c4 */
[C---:B------:R-:W-:Y:S08]  /*8d10*/  HMMA.16816.F32 R220, R24.reuse, R132, R192 ;  /* 0x0000008418dc723c */ /* 0x040ff000000018c0 */
[C---:B------:R-:W-:Y:S08]  /*8d20*/  HMMA.16816.F32 R192, R24.reuse, R138, R200 ;  /* 0x0000008a18c0723c */ /* 0x040ff000000018c8 */
[----:B------:R-:W-:Y:S01]  /*8d30*/  HMMA.16816.F32 R136, R24, R134, R188 ;  /* 0x000000861888723c */ /* 0x000fe200000018bc */
[----:B------:R-:W-:Y:S04]  /*8d40*/  LDSM.16.M88.4 R24, [R212] ;  /* 0x00000000d418783b */ /* 0x000fe80000000200 */
[----:B------:R-:W-:Y:S03]  /*8d50*/  LDSM.16.M88.4 R132, [R211+0x800] ;  /* 0x00080000d384783b */ /* 0x000fe60000000200 */
[C---:B-1----:R-:W-:Y:S08]  /*8d60*/  HMMA.16816.F32 R188, R4.reuse, R20, R184 ;  /* 0x0000001404bc723c */ /* 0x042ff000000018b8 */
[C---:B------:R-:W-:Y:S08]  /*8d70*/  HMMA.16816.F32 R200, R4.reuse, R32, R180 ;  /* 0x0000002004c8723c */ /* 0x040ff000000018b4 */
[C---:B------:R-:W-:Y:S08]  /*8d80*/  HMMA.16816.F32 R196, R4.reuse, R22, R176 ;  /* 0x0000001604c4723c */ /* 0x040ff000000018b0 */
[----:B------:R-:W-:Y:S01]  /*8d90*/  HMMA.16816.F32 R184, R4, R34, R28 ;  /* 0x0000002204b8723c */ /* 0x000fe2000000181c */
[----:B------:R-:W1:Y:S04]  /*8da0*/  LDSM.16.M88.4 R4, [R212+0x2000] ;  /* 0x00200000d404783b */ /* 0x000e680000000200 */
[----:B------:R-:W4:Y:S03]  /*8db0*/  LDSM.16.M88.4 R28, [R211] ;  /* 0x00000000d31c783b */ /* 0x000f260000000200 */
[C---:B--2---:R-:W-:Y:S08]  /*8dc0*/  HMMA.16816.F32 R180, R16.reuse, R20, R172 ;  /* 0x0000001410b4723c */ /* 0x044ff000000018ac */
[C---:B------:R-:W-:Y:S01]  /*8dd0*/  HMMA.16816.F32 R172, R16.reuse, R22, R192 ;  /* 0x0000001610ac723c */ /* 0x040fe200000018c0 */
[----:B------:R-:W-:Y:S07]  /*8de0*/  LDSM.16.M88.4 R20, [R206+0x6000] ;  /* 0x00600000ce14783b */ /* 0x000fee0000000200 */
[C---:B------:R-:W-:Y:S08]  /*8df0*/  HMMA.16816.F32 R176, R16.reuse, R32, R220 ;  /* 0x0000002010b0723c */ /* 0x040ff000000018dc */
[----:B------:R-:W-:Y:S01]  /*8e00*/  HMMA.16816.F32 R136, R16, R34, R136 ;  /* 0x000000221088723c */ /* 0x000fe20000001888 */
[----:B------:R-:W2:Y:S04]  /*8e10*/  LDSM.16.M88.4 R32, [R204+0x9000] ;  /* 0x00900000cc20783b */ /* 0x000ea80000000200 */
[----:B------:R-:W-:Y:S03]  /*8e20*/  LDSM.16.M88.4 R16, [R206+0x4000] ;  /* 0x00400000ce10783b */ /* 0x000fe60000000200 */
[C---:B-1----:R-:W-:Y:S08]  /*8e30*/  HMMA.16816.F32 R220, R4.reuse, R132, R200 ;  /* 0x0000008404dc723c */ /* 0x042ff000000018c8 */
[C---:B----4-:R-:W-:Y:S08]  /*8e40*/  HMMA.16816.F32 R224, R4.reuse, R30, R196 ;  /* 0x0000001e04e0723c */ /* 0x050ff000000018c4 */
[-C--:B------:R-:W-:Y:S08]  /*8e50*/  HMMA.16816.F32 R188, R4, R28.reuse, R188 ;  /* 0x0000001c04bc723c */ /* 0x080ff000000018bc */
[C---:B------:R-:W-:Y:S08]  /*8e60*/  HMMA.16816.F32 R196, R24.reuse, R28, R180 ;  /* 0x0000001c18c4723c */ /* 0x040ff000000018b4 */
[----:B------:R-:W-:Y:S01]  /*8e70*/  HMMA.16816.F32 R192, R24, R30, R172 ;  /* 0x0000001e18c0723c */ /* 0x000fe200000018ac */
[----:B------:R-:W1:Y:S04]  /*8e80*/  LDSM.16.M88.4 R28, [R204+0x9800] ;  /* 0x00980000cc1c783b */ /* 0x000e680000000200 */
[----:B------:R-:W-:Y:S03]  /*8e90*/  LDSM.16.M88.4 R172, [R217] ;  /* 0x00000000d9ac783b */ /* 0x000fe60000000200 */
[-C--:B------:R-:W-:Y:S01]  /*8ea0*/  HMMA.16816.F32 R200, R4, R134.reuse, R184 ;  /* 0x0000008604c8723c */ /* 0x080fe200000018b8 */
[----:B------:R-:W4:Y:S07]  /*8eb0*/  LDSM.16.M88.4 R4, [R208+0x6000] ;  /* 0x00600000d004783b */ /* 0x000f2e0000000200 */
[C---:B------:R-:W-:Y:S01]  /*8ec0*/  HMMA.16816.F32 R180, R24.reuse, R134, R136 ;  /* 0x0000008618b4723c */ /* 0x040fe20000001888 */
[----:B------:R-:W5:Y:S07]  /*8ed0*/  LDSM.16.M88.4 R136, [R216] ;  /* 0x00000000d888783b */ /* 0x000f6e0000000200 */
[----:B------:R-:W-:Y:S01]  /*8ee0*/  HMMA.16816.F32 R184, R24, R132, R176 ;  /* 0x0000008418b8723c */ /* 0x000fe200000018b0 */
[----:B------:R-:W3:Y:S07]  /*8ef0*/  LDSM.16.M88.4 R24, [R208+0x4000] ;  /* 0x00400000d018783b */ /* 0x000eee0000000200 */
[C---:B--2---:R-:W-:Y:S08]  /*8f00*/  HMMA.16816.F32 R176, R20.reuse, R32, R188 ;  /* 0x0000002014b0723c */ /* 0x044ff000000018bc */
[C---:B------:R-:W-:Y:S08]  /*8f10*/  HMMA.16816.F32 R132, R20.reuse, R34, R224 ;  /* 0x000000221484723c */ /* 0x040ff000000018e0 */
[C---:B-1----:R-:W-:Y:S08]  /*8f20*/  HMMA.16816.F32 R188, R20.reuse, R28, R220 ;  /* 0x0000001c14bc723c */ /* 0x042ff000000018dc */
[----:B------:R-:W-:Y:S08]  /*8f30*/  HMMA.16816.F32 R20, R20, R30, R200 ;  /* 0x0000001e1414723c */ /* 0x000ff000000018c8 */
[C---:B------:R-:W-:Y:S08]  /*8f40*/  HMMA.16816.F32 R200, R16.reuse, R34, R192 ;  /* 0x0000002210c8723c */ /* 0x040ff000000018c0 */
[C---:B------:R-:W-:Y:S01]  /*8f50*/  HMMA.16816.F32 R220, R16.reuse, R32, R196 ;  /* 0x0000002010dc723c */ /* 0x040fe200000018c4 */
[----:B------:R-:W-:Y:S07]  /*8f60*/  LDSM.16.M88.4 R32, [R213+0x9000] ;  /* 0x00900000d520783b */ /* 0x000fee0000000200 */
[C---:B------:R-:W-:Y:S08]  /*8f70*/  HMMA.16816.F32 R192, R16.reuse, R30, R180 ;  /* 0x0000001e10c0723c */ /* 0x040ff000000018b4 */
[----:B------:R-:W-:Y:S08]  /*8f80*/  HMMA.16816.F32 R196, R16, R28, R184 ;  /* 0x0000001c10c4723c */ /* 0x000ff000000018b8 */
[C---:B----4-:R-:W-:Y:S08]  /*8f90*/  HMMA.16816.F32 R180, R4.reuse, R172, R176 ;  /* 0x000000ac04b4723c */ /* 0x050ff000000018b0 */
[C---:B------:R-:W-:Y:S01]  /*8fa0*/  HMMA.16816.F32 R176, R4.reuse, R174, R132 ;  /* 0x000000ae04b0723c */ /* 0x040fe20000001884 */
[----:B------:R-:W-:Y:S07]  /*8fb0*/  LDSM.16.M88.4 R132, [R213+0x9800] ;  /* 0x00980000d584783b */ /* 0x000fee0000000200 */
[C---:B-----5:R-:W-:Y:S08]  /*8fc0*/  HMMA.16816.F32 R28, R4.reuse, R136, R188 ;  /* 0x00000088041c723c */ /* 0x060ff000000018bc */
[----:B------:R-:W-:Y:S01]  /*8fd0*/  HMMA.16816.F32 R16, R4, R138, R20 ;  /* 0x0000008a0410723c */ /* 0x000fe20000001814 */
[----:B------:R-:W1:Y:S04]  /*8fe0*/  LDSM.16.M88.4 R4, [R214+0x6000] ;  /* 0x00600000d604783b */ /* 0x000e680000000200 */
[----:B------:R-:W2:Y:S03]  /*8ff0*/  LDSM.16.M88.4 R20, [R214+0x4000] ;  /* 0x00400000d614783b */ /* 0x000ea60000000200 */
[C---:B---3--:R-:W-:Y:S08]  /*9000*/  HMMA.16816.F32 R184, R24.reuse, R172, R220 ;  /* 0x000000ac18b8723c */ /* 0x048ff000000018dc */
[C---:B------:R-:W-:Y:S08]  /*9010*/  HMMA.16816.F32 R220, R24.reuse, R174, R200 ;  /* 0x000000ae18dc723c */ /* 0x040ff000000018c8 */
[C---:B------:R-:W-:Y:S08]  /*9020*/  HMMA.16816.F32 R200, R24.reuse, R136, R196 ;  /* 0x0000008818c8723c */ /* 0x040ff000000018c4 */
[----:B------:R-:W-:Y:S01]  /*9030*/  HMMA.16816.F32 R196, R24, R138, R192 ;  /* 0x0000008a18c4723c */ /* 0x000fe200000018c0 */
[----:B------:R-:W-:Y:S07]  /*9040*/  LDSM.16.M88.4 R24, [R211+0x1800] ;  /* 0x00180000d318783b */ /* 0x000fee0000000200 */
[C---:B-1----:R-:W-:Y:S08]  /*9050*/  HMMA.16816.F32 R192, R4.reuse, R32, R180 ;  /* 0x0000002004c0723c */ /* 0x042ff000000018b4 */
[C---:B------:R-:W-:Y:S08]  /*9060*/  HMMA.16816.F32 R188, R4.reuse, R34, R176 ;  /* 0x0000002204bc723c */ /* 0x040ff000000018b0 */
[C---:B------:R-:W-:Y:S01]  /*9070*/  HMMA.16816.F32 R180, R4.reuse, R132, R28 ;  /* 0x0000008404b4723c */ /* 0x040fe2000000181c */
[----:B------:R-:W-:Y:S07]  /*9080*/  LDSM.16.M88.4 R28, [R211+0x1000] ;  /* 0x00100000d31c783b */ /* 0x000fee0000000200 */
[----:B------:R-:W-:Y:S01]  /*9090*/  HMMA.16816.F32 R176, R4, R134, R16 ;  /* 0x0000008604b0723c */ /* 0x000fe20000001810 */
[----:B------:R-:W1:Y:S04]  /*90a0*/  LDSM.16.M88.4 R4, [R212+0x6000] ;  /* 0x00600000d404783b */ /* 0x000e680000000200 */
[----:B------:R-:W3:Y:S01]  /*90b0*/  LDSM.16.M88.4 R16, [R212+0x4000] ;  /* 0x00400000d410783b */ /* 0x000ee20000000200 */
[----:B------:R-:W-:-:S04]  /*90c0*/  DEPBAR.LE SB0, 0x0 ;  /* 0x000080000000791a */ /* 0x000fc80000000000 */
[C---:B--2---:R-:W-:Y:S08]  /*90d0*/  HMMA.16816.F32 R172, R20.reuse, R32, R184 ;  /* 0x0000002014ac723c */ /* 0x044ff000000018b8 */
[C---:B------:R-:W-:Y:S08]  /*90e0*/  HMMA.16816.F32 R136, R20.reuse, R34, R220 ;  /* 0x000000221488723c */ /* 0x040ff000000018dc */
[C---:B------:R-:W-:Y:S08]  /*90f0*/  HMMA.16816.F32 R32, R20.reuse, R132, R200 ;  /* 0x000000841420723c */ /* 0x040ff000000018c8 */
[----:B------:R-:W-:Y:S08]  /*9100*/  HMMA.16816.F32 R20, R20, R134, R196 ;  /* 0x000000861414723c */ /* 0x000ff000000018c4 */
[C---:B-1----:R-:W-:Y:S08]  /*9110*/  HMMA.16816.F32 R192, R4.reuse, R28, R192 ;  /* 0x0000001c04c0723c */ /* 0x042ff000000018c0 */
[C---:B------:R-:W-:Y:S08]  /*9120*/  HMMA.16816.F32 R188, R4.reuse, R30, R188 ;  /* 0x0000001e04bc723c */ /* 0x040ff000000018bc */
[C---:B------:R-:W-:Y:S08]  /*9130*/  HMMA.16816.F32 R180, R4.reuse, R24, R180 ;  /* 0x0000001804b4723c */ /* 0x040ff000000018b4 */
[----:B------:R-:W-:Y:S08]  /*9140*/  HMMA.16816.F32 R176, R4, R26, R176 ;  /* 0x0000001a04b0723c */ /* 0x000ff000000018b0 */
[C---:B---3--:R-:W-:Y:S08]  /*9150*/  HMMA.16816.F32 R172, R16.reuse, R28, R172 ;  /* 0x0000001c10ac723c */ /* 0x048ff000000018ac */
[C---:B------:R-:W-:Y:S08]  /*9160*/  HMMA.16816.F32 R136, R16.reuse, R30, R136 ;  /* 0x0000001e1088723c */ /* 0x040ff00000001888 */
[C---:B------:R-:W-:Y:S08]  /*9170*/  HMMA.16816.F32 R32, R16.reuse, R24, R32 ;  /* 0x000000181020723c */ /* 0x040ff00000001820 */
[----:B------:R-:W-:Y:S01]  /*9180*/  HMMA.16816.F32 R20, R16, R26, R20 ;  /* 0x0000001a1014723c */ /* 0x000fe20000001814 */
[----:B------:R-:W-:Y:S06]  /*9190*/  BAR.SYNC.DEFER_BLOCKING 0x0 ;  /* 0x0000000000007b1d */ /* 0x000fec0000010000 */
        /* <DEDUP_REMOVED lines=16> */
[----:B------:R-:W-:Y:S02]  /*92a0*/  IADD3 R2, P5, R0, UR22, RZ ;  /* 0x0000001600027c10 */ /* 0x000fe4000ffbe0ff */
[----:B---3--:R-:W-:Y:S02]  /*92b0*/  LEA.HI.X R3, R4, R247, R3, 0x5, P1 ;  /* 0x000000f704037211 */ /* 0x008fe400008f2c03 */
[C---:B------:R-:W-:Y:S02]  /*92c0*/  @!P3 LEA R14, P6, R0.reuse, c[0x0][0x168], 0x1 ;  /* 0x00005a00000eba11 */ /* 0x040fe400078c08ff */
        /* <DEDUP_REMOVED lines=28> */
.L_x_806:
[----:B------:R-:W-:Y:S05]  /*9490*/  BSYNC B0 ;  /* 0x0000000000007941 */ /* 0x000fea0003800000 */
.L_x_805:
[----:B------:R-:W0:Y:S02]  /*94a0*/  LDGDEPBAR ;  /* 0x00000000000079af */ /* 0x000e240000000000 */
.L_x_804:
[----:B------:R-:W2:Y:S04]  /*94b0*/  LDL R0, [R1+0x28] ;  /* 0x0000280001007983 */ /* 0x000ea80000100800 */
[----:B-1----:R-:W3:Y:S04]  /*94c0*/  LDL.64 R4, [R1+0x38] ;  /* 0x0000380001047983 */ /* 0x002ee80000100a00 */
[----:B------:R-:W4:Y:S04]  /*94d0*/  LDL R3, [R1+0x44] ;  /* 0x0000440001037983 */ /* 0x000f280000100800 */
[----:B------:R-:W5:Y:S04]  /*94e0*/  LDL R2, [R1+0x40] ;  /* 0x0000400001027983 */ /* 0x000f680000100800 */
[----:B------:R-:W4:Y:S04]  /*94f0*/  LDL R7, [R1+0x2c] ;  /* 0x00002c0001077983 */ /* 0x000f280000100800 */
[----:B------:R-:W4:Y:S04]  /*9500*/  LDL.64 R246, [R1+0x20] ;  /* 0x0000200001f67983 */ /* 0x000f280000100a00 */
[----:B------:R-:W1:Y:S02]  /*9510*/  S2R R6, SR_TID.X ;  /* 0x0000000000067919 */ /* 0x000e640000002100 */
[----:B-1----:R-:W-:-:S05]  /*9520*/  IMAD.SHL.U32 R6, R6, 0x2, RZ ;  /* 0x0000000206067824 */ /* 0x002fca00078e00ff */
[----:B------:R-:W-:Y:S01]  /*9530*/  LOP3.LUT R6, R6, 0x6, RZ, 0xc0, !PT ;  /* 0x0000000606067812 */ /* 0x000fe200078ec0ff */
[----:B------:R-:W1:Y:S01]  /*9540*/  LDC.U8 R203, c[0x0][0x2d8] ;  /* 0x0000b600ffcb7b82 */ /* 0x000e620000000000 */
[----:B--2---:R-:W-:Y:S01]  /*9550*/  MOV R245, R0 ;  /* 0x0000000000f57202 */ /* 0x004fe20000000f00 */
[----:B------:R-:W-:-:S04]  /*9560*/  IMAD.U32 R0, RZ, RZ, UR29 ;  /* 0x0000001dff007e24 */ /* 0x000fc8000f8e00ff */
[----:B------:R-:W-:Y:S02]  /*9570*/  IMAD R0, R0, 0x20, R6 ;  /* 0x0000002000007824 */ /* 0x000fe400078e0206 */
[----:B---3--:R-:W-:-:S03]  /*9580*/  IMAD.MOV.U32 R19, RZ, RZ, R5 ;  /* 0x000000ffff137224 */ /* 0x008fc600078e0005 */
[C---:B------:R-:W-:Y:S02]  /*9590*/  ISETP.GE.AND P4, PT, R0.reuse, R9, PT ;  /* 0x000000090000720c */ /* 0x040fe40003f86270 */
[C---:B------:R-:W-:Y:S02]  /*95a0*/  ISETP.GE.AND P1, PT, R0.reuse, R10, PT ;  /* 0x0000000a0000720c */ /* 0x040fe40003f26270 */
[C---:B------:R-:W-:Y:S02]  /*95b0*/  IADD3 R6, R0.reuse, 0x1, RZ ;  /* 0x0000000100067810 */ /* 0x040fe40007ffe0ff */
[----:B------:R-:W-:Y:S02]  /*95c0*/  IADD3 R5, R0, 0x8, RZ ;  /* 0x0000000800057810 */ /* 0x000fe40007ffe0ff */
[----:B------:R-:W-:Y:S02]  /*95d0*/  FSEL R13, R172, -INF , !P4 ;  /* 0xff800000ac0d7808 */ /* 0x000fe40006000000 */
[----:B------:R-:W-:-:S02]  /*95e0*/  FSEL R26, R174, -INF , !P1 ;  /* 0xff800000ae1a7808 */ /* 0x000fc40004800000 */
[----:B------:R-:W-:Y:S02]  /*95f0*/  MOV R18, R4 ;  /* 0x0000000400127202 */ /* 0x000fe40000000f00 */
[----:B------:R-:W-:Y:S02]  /*9600*/  ISETP.GE.AND P4, PT, R6, R10, PT ;  /* 0x0000000a0600720c */ /* 0x000fe40003f86270 */
[----:B------:R-:W-:Y:S02]  /*9610*/  ISETP.GE.AND P1, PT, R5, R9, PT ;  /* 0x000000090500720c */ /* 0x000fe40003f26270 */
[----:B------:R-:W-:Y:S01]  /*9620*/  IADD3 R4, R0, 0x9, RZ ;  /* 0x0000000900047810 */ /* 0x000fe20007ffe0ff */
[----:B----4-:R-:W-:Y:S01]  /*9630*/  IMAD.MOV.U32 R14, RZ, RZ, R3 ;  /* 0x000000ffff0e7224 */ /* 0x010fe200078e0003 */
[----:B------:R-:W-:Y:S02]  /*9640*/  FSEL R29, R175, -INF , !P4 ;  /* 0xff800000af1d7808 */ /* 0x000fe40006000000 */
[----:B------:R-:W-:-:S02]  /*9650*/  FSEL R25, R136, -INF , !P1 ;  /* 0xff80000088197808 */ /* 0x000fc40004800000 */
[----:B-----5:R-:W-:Y:S02]  /*9660*/  MOV R15, R2 ;  /* 0x00000002000f7202 */ /* 0x020fe40000000f00 */
[----:B------:R-:W-:Y:S02]  /*9670*/  ISETP.GE.AND P5, PT, R6, R9, PT ;  /* 0x000000090600720c */ /* 0x000fe40003fa6270 */
[-C--:B------:R-:W-:Y:S02]  /*9680*/  ISETP.GE.AND P4, PT, R5, R10.reuse, PT ;  /* 0x0000000a0500720c */ /* 0x080fe40003f86270 */
[----:B------:R-:W-:Y:S02]  /*9690*/  ISETP.GE.AND P1, PT, R4, R10, PT ;  /* 0x0000000a0400720c */ /* 0x000fe40003f26270 */
[C---:B------:R-:W-:Y:S02]  /*96a0*/  IADD3 R3, R0.reuse, 0x10, RZ ;  /* 0x0000001000037810 */ /* 0x040fe40007ffe0ff */
[----:B------:R-:W-:-:S02]  /*96b0*/  IADD3 R2, R0, 0x11, RZ ;  /* 0x0000001100027810 */ /* 0x000fc40007ffe0ff */
[----:B------:R-:W-:Y:S02]  /*96c0*/  FSEL R24, R173, -INF , !P5 ;  /* 0xff800000ad187808 */ /* 0x000fe40006800000 */
[----:B------:R-:W-:Y:S02]  /*96d0*/  FSEL R30, R138, -INF , !P4 ;  /* 0xff8000008a1e7808 */ /* 0x000fe40006000000 */
[----:B------:R-:W-:Y:S02]  /*96e0*/  FSEL R132, R139, -INF , !P1 ;  /* 0xff8000008b847808 */ /* 0x000fe40004800000 */
[-C--:B------:R-:W-:Y:S02]  /*96f0*/  ISETP.GE.AND P5, PT, R4, R9.reuse, PT ;  /* 0x000000090400720c */ /* 0x080fe40003fa6270 */
[-C--:B------:R-:W-:Y:S02]  /*9700*/  ISETP.GE.AND P4, PT, R3, R9.reuse, PT ;  /* 0x000000090300720c */ /* 0x080fe40003f86270 */
[----:B------:R-:W-:-:S02]  /*9710*/  ISETP.GE.AND P1, PT, R2, R9, PT ;  /* 0x000000090200720c */ /* 0x000fc40003f26270 */
[----:B------:R-:W-:Y:S01]  /*9720*/  IADD3 R8, R0, 0x18, RZ ;  /* 0x0000001800087810 */ /* 0x000fe20007ffe0ff */
[----:B------:R-:W-:Y:S01]  /*9730*/  IMAD.MOV.U32 R252, RZ, RZ, R7 ;  /* 0x000000fffffc7224 */ /* 0x000fe200078e0007 */
[----:B------:R-:W-:Y:S02]  /*9740*/  FSEL R27, R137, -INF , !P5 ;  /* 0xff800000891b7808 */ /* 0x000fe40006800000 */
[----:B------:R-:W-:Y:S02]  /*9750*/  FSEL R226, R32, -INF , !P4 ;  /* 0xff80000020e27808 */ /* 0x000fe40006000000 */
[----:B------:R-:W-:Y:S02]  /*9760*/  FSEL R227, R33, -INF , !P1 ;  /* 0xff80000021e37808 */ /* 0x000fe40004800000 */
[-C--:B------:R-:W-:Y:S02]  /*9770*/  ISETP.GE.AND P5, PT, R3, R10.reuse, PT ;  /* 0x0000000a0300720c */ /* 0x080fe40003fa6270 */
[----:B------:R-:W-:-:S02]  /*9780*/  ISETP.GE.AND P4, PT, R2, R10, PT ;  /* 0x0000000a0200720c */ /* 0x000fc40003f86270 */
[-C--:B------:R-:W-:Y:S02]  /*9790*/  ISETP.GE.AND P1, PT, R8, R9.reuse, PT ;  /* 0x000000090800720c */ /* 0x080fe40003f26270 */
[----:B------:R-:W-:Y:S02]  /*97a0*/  IADD3 R7, R0, 0x19, RZ ;  /* 0x0000001900077810 */ /* 0x000fe40007ffe0ff */
[----:B------:R-:W-:Y:S02]  /*97b0*/  FSEL R237, R34, -INF , !P5 ;  /* 0xff80000022ed7808 */ /* 0x000fe40006800000 */
[----:B------:R-:W-:Y:S02]  /*97c0*/  FSEL R239, R35, -INF , !P4 ;  /* 0xff80000023ef7808 */ /* 0x000fe40006000000 */
[----:B------:R-:W-:Y:S02]  /*97d0*/  FSEL R225, R20, -INF , !P1 ;  /* 0xff80000014e17808 */ /* 0x000fe40004800000 */
[----:B------:R-:W-:-:S02]  /*97e0*/  ISETP.GE.AND P4, PT, R7, R9, PT ;  /* 0x000000090700720c */ /* 0x000fc40003f86270 */
[-C--:B------:R-:W-:Y:S02]  /*97f0*/  ISETP.GE.AND P5, PT, R8, R10.reuse, PT ;  /* 0x0000000a0800720c */ /* 0x080fe40003fa6270 */
[----:B------:R-:W-:Y:S02]  /*9800*/  ISETP.GE.AND P1, PT, R7, R10, PT ;  /* 0x0000000a0700720c */ /* 0x000fe40003f26270 */
[----:B------:R-:W-:Y:S02]  /*9810*/  FSEL R224, R21, -INF , !P4 ;  /* 0xff80000015e07808 */ /* 0x000fe40006000000 */
[----:B------:R-:W-:Y:S02]  /*9820*/  FSEL R242, R22, -INF , !P5 ;  /* 0xff80000016f27808 */ /* 0x000fe40006800000 */
[----:B------:R-:W-:Y:S02]  /*9830*/  FSEL R240, R23, -INF , !P1 ;  /* 0xff80000017f07808 */ /* 0x000fe40004800000 */
[----:B------:R-:W-:-:S02]  /*9840*/  ISETP.GE.AND P6, PT, R0, R11, PT ;  /* 0x0000000b0000720c */ /* 0x000fc40003fc6270 */
[-C--:B------:R-:W-:Y:S02]  /*9850*/  ISETP.GE.AND P4, PT, R0, R12.reuse, PT ;  /* 0x0000000c0000720c */ /* 0x080fe40003f86270 */
[C---:B------:R-:W-:Y:S02]  /*9860*/  ISETP.GE.AND P5, PT, R6.reuse, R11, PT ;  /* 0x0000000b0600720c */ /* 0x040fe40003fa6270 */
[----:B------:R-:W-:Y:S02]  /*9870*/  ISETP.GE.AND P1, PT, R6, R12, PT ;  /* 0x0000000c0600720c */ /* 0x000fe40003f26270 */
[----:B------:R-:W-:Y:S02]  /*9880*/  FSEL R28, R192, -INF , !P6 ;  /* 0xff800000c01c7808 */ /* 0x000fe40007000000 */
[----:B------:R-:W-:Y:S02]  /*9890*/  FSEL R33, R194, -INF , !P4 ;  /* 0xff800000c2217808 */ /* 0x000fe40006000000 */
[----:B------:R-:W-:-:S02]  /*98a0*/  FSEL R31, R193, -INF , !P5 ;  /* 0xff800000c11f7808 */ /* 0x000fc40006800000 */
[----:B------:R-:W-:Y:S01]  /*98b0*/  FSEL R35, R195, -INF , !P1 ;  /* 0xff800000c3237808 */ /* 0x000fe20004800000 */
[----:B------:R-:W-:Y:S01]  /*98c0*/  IMAD.U32 R0, RZ, RZ, UR31 ;  /* 0x0000001fff007e24 */ /* 0x000fe2000f8e00ff */
[CC--:B------:R-:W-:Y:S02]  /*98d0*/  ISETP.GE.AND P4, PT, R5.reuse, R11.reuse, PT ;  /* 0x0000000b0500720c */ /* 0x0c0fe40003f86270 */
[-C--:B------:R-:W-:Y:S02]  /*98e0*/  ISETP.GE.AND P6, PT, R5, R12.reuse, PT ;  /* 0x0000000c0500720c */ /* 0x080fe40003fc6270 */
[C---:B------:R-:W-:Y:S02]  /*98f0*/  ISETP.GE.AND P5, PT, R4.reuse, R11, PT ;  /* 0x0000000b0400720c */ /* 0x040fe40003fa6270 */
[----:B------:R-:W-:Y:S01]  /*9900*/  ISETP.GE.AND P1, PT, R4, R12, PT ;  /* 0x0000000c0400720c */ /* 0x000fe20003f26270 */
[----:B------:R-:W-:Y:S01]  /*9910*/  IMAD.WIDE.U32 R4, R15, -0x2daee0ad, RZ ;  /* 0xd2511f530f047825 */ /* 0x000fe200078e00ff */
[----:B------:R-:W-:-:S02]  /*9920*/  FSEL R34, R189, -INF , !P5 ;  /* 0xff800000bd227808 */ /* 0x000fc40006800000 */
[----:B------:R-:W-:Y:S01]  /*9930*/  FSEL R137, R191, -INF , !P1 ;  /* 0xff800000bf897808 */ /* 0x000fe20004800000 */
[----:B------:R-:W-:Y:S01]  /*9940*/  IMAD.WIDE.U32 R16, R14, -0x326172a9, RZ ;  /* 0xcd9e8d570e107825 */ /* 0x000fe200078e00ff */
[C---:B------:R-:W-:Y:S02]  /*9950*/  ISETP.GE.AND P1, PT, R2.reuse, R11, PT ;  /* 0x0000000b0200720c */ /* 0x040fe40003f26270 */
[----:B------:R-:W-:Y:S02]  /*9960*/  ISETP.GE.AND P5, PT, R2, R12, PT ;  /* 0x0000000c0200720c */ /* 0x000fe40003fa6270 */
[----:B------:R-:W-:Y:S02]  /*9970*/  LOP3.LUT R2, R5, UR29, R0, 0x96, !PT ;  /* 0x0000001d05027c12 */ /* 0x000fe4000f8e9600 */
[----:B------:R-:W-:Y:S02]  /*9980*/  LOP3.LUT R0, R17, R252, RZ, 0x3c, !PT ;  /* 0x000000fc11007212 */ /* 0x000fe400078e3cff */
[----:B------:R-:W-:-:S02]  /*9990*/  FSEL R32, R188, -INF , !P4 ;  /* 0xff800000bc207808 */ /* 0x000fc40006000000 */
[----:B------:R-:W-:Y:S01]  /*99a0*/  FSEL R133, R190, -INF , !P6 ;  /* 0xff800000be857808 */ /* 0x000fe20007000000 */
[----:B------:R-:W-:Y:S01]  /*99b0*/  IMAD R5, R245, -0x326172a9, RZ ;  /* 0xcd9e8d57f5057824 */ /* 0x000fe200078e02ff */
[C---:B------:R-:W-:Y:S02]  /*99c0*/  ISETP.GE.AND P4, PT, R3.reuse, R11, PT ;  /* 0x0000000b0300720c */ /* 0x040fe40003f86270 */
[----:B------:R-:W-:Y:S01]  /*99d0*/  ISETP.GE.AND P6, PT, R3, R12, PT ;  /* 0x0000000c0300720c */ /* 0x000fe20003fc6270 */
[----:B------:R-:W-:-:S04]  /*99e0*/  IMAD.WIDE.U32 R2, R2, -0x326172a9, RZ ;  /* 0xcd9e8d5702027825 */ /* 0x000fc800078e00ff */
[----:B------:R-:W-:Y:S01]  /*99f0*/  IMAD.WIDE.U32 R14, R0, -0x2daee0ad, RZ ;  /* 0xd2511f53000e7825 */ /* 0x000fe200078e00ff */
[----:B------:R-:W-:Y:S02]  /*9a00*/  FMNMX.FTZ R0, R231, R13, !PT ;  /* 0x0000000de7007209 */ /* 0x000fe40007810000 */
[----:B------:R-:W-:Y:S02]  /*9a10*/  LOP3.LUT R5, R3, UR15, R5, 0x96, !PT ;  /* 0x0000000f03057c12 */ /* 0x000fe4000f8e9605 */
[----:B------:R-:W-:Y:S02]  /*9a20*/  LOP3.LUT R22, R247, UR13, R2, 0x96, !PT ;  /* 0x0000000df7167c12 */ /* 0x000fe4000f8e9602 */
[----:B------:R-:W-:Y:S02]  /*9a30*/  FSEL R238, R181, -INF , !P1 ;  /* 0xff800000b5ee7808 */ /* 0x000fe40004800000 */
[----:B------:R-:W-:Y:S02]  /*9a40*/  FMNMX.FTZ R0, R24, R0, !PT ;  /* 0x0000000018007209 */ /* 0x000fe40007810000 */
[----:B------:R-:W-:Y:S01]  /*9a50*/  ISETP.GE.AND P1, PT, R7, R11, PT ;  /* 0x0000000b0700720c */ /* 0x000fe20003f26270 */
[----:B------:R-:W-:Y:S01]  /*9a60*/  IMAD.WIDE.U32 R22, R22, -0x2daee0ad, RZ ;  /* 0xd2511f5316167825 */ /* 0x000fe200078e00ff */
[----:B------:R-:W-:-:S02]  /*9a70*/  LOP3.LUT R6, R15, UR14, R4, 0x96, !PT ;  /* 0x0000000e0f067c12 */ /* 0x000fc4000f8e9604 */
[----:B------:R-:W-:Y:S01]  /*9a80*/  LOP3.LUT R16, R3, UR15, R16, 0x96, !PT ;  /* 0x0000000f03107c12 */ /* 0x000fe2000f8e9610 */
[----:B------:R-:W-:Y:S01]  /*9a90*/  IMAD.WIDE.U32 R4, R5, -0x2daee0ad, RZ ;  /* 0xd2511f5305047825 */ /* 0x000fe200078e00ff */
[----:B------:R-:W-:Y:S02]  /*9aa0*/  FMNMX.FTZ R0, R25, R0, !PT ;  /* 0x0000000019007209 */ /* 0x000fe40007810000 */
[----:B------:R-:W-:Y:S01]  /*9ab0*/  FSEL R244, R177, -INF , !P1 ;  /* 0xff800000b1f47808 */ /* 0x000fe20004800000 */
[----:B------:R-:W-:Y:S01]  /*9ac0*/  IMAD.WIDE.U32 R16, R16, -0x2daee0ad, RZ ;  /* 0xd2511f5310107825 */ /* 0x000fe200078e00ff */
[----:B------:R-:W-:Y:S02]  /*9ad0*/  ISETP.GE.AND P1, PT, R7, R12, PT ;  /* 0x0000000c0700720c */ /* 0x000fe40003f26270 */
[----:B------:R-:W-:Y:S01]  /*9ae0*/  LOP3.LUT R3, R5, UR12, R18, 0x96, !PT ;  /* 0x0000000c05037c12 */ /* 0x000fe2000f8e9612 */
[----:B------:R-:W-:Y:S01]  /*9af0*/  IMAD.WIDE.U32 R6, R6, -0x326172a9, RZ ;  /* 0xcd9e8d5706067825 */ /* 0x000fe200078e00ff */
[----:B------:R-:W-:-:S02]  /*9b00*/  LOP3.LUT R20, R23, UR10, R4, 0x96, !PT ;  /* 0x0000000a17147c12 */ /* 0x000fc4000f8e9604 */
[----:B------:R-:W-:Y:S02]  /*9b10*/  FMNMX.FTZ R0, R27, R0, !PT ;  /* 0x000000001b007209 */ /* 0x000fe40007810000 */
[----:B------:R-:W-:Y:S01]  /*9b20*/  LOP3.LUT R4, R7, UR13, R2, 0x96, !PT ;  /* 0x0000000d07047c12 */ /* 0x000fe2000f8e9602 */
[----:B------:R-:W-:Y:S01]  /*9b30*/  IMAD.WIDE.U32 R2, R3, -0x326172a9, RZ ;  /* 0xcd9e8d5703027825 */ /* 0x000fe200078e00ff */
[----:B------:R-:W-:Y:S02]  /*9b40*/  LOP3.LUT R18, R17, UR12, R14, 0x96, !PT ;  /* 0x0000000c11127c12 */ /* 0x000fe4000f8e960e */
[----:B------:R-:W-:Y:S01]  /*9b50*/  FMNMX.FTZ R0, R226, R0, !PT ;  /* 0x00000000e2007209 */ /* 0x000fe20007810000 */
[----:B------:R-:W-:Y:S01]  /*9b60*/  IMAD.WIDE.U32 R20, R20, -0x326172a9, RZ ;  /* 0xcd9e8d5714147825 */ /* 0x000fe200078e00ff */
[----:B------:R-:W-:Y:S02]  /*9b70*/  LOP3.LUT R3, R3, UR11, R246, 0x96, !PT ;  /* 0x0000000b03037c12 */ /* 0x000fe4000f8e96f6 */
[----:B------:R-:W-:Y:S01]  /*9b80*/  FMNMX.FTZ R136, R227, R0, !PT ;  /* 0x00000000e3887209 */ /* 0x000fe20007810000 */
[----:B------:R-:W-:Y:S01]  /*9b90*/  IMAD.WIDE.U32 R18, R18, -0x326172a9, RZ ;  /* 0xcd9e8d5712127825 */ /* 0x000fe200078e00ff */
[----:B------:R-:W-:-:S02]  /*9ba0*/  FMNMX.FTZ R0, R230, R26, !PT ;  /* 0x0000001ae6007209 */ /* 0x000fc40007810000 */
[----:B------:R-:W-:Y:S01]  /*9bb0*/  LOP3.LUT R7, R21, UR9, R2, 0x96, !PT ;  /* 0x0000000915077c12 */ /* 0x000fe2000f8e9602 */
[----:B------:R-:W-:Y:S01]  /*9bc0*/  IMAD.WIDE.U32 R4, R4, -0x2daee0ad, RZ ;  /* 0xd2511f5304047825 */ /* 0x000fe200078e00ff */
[----:B------:R-:W-:Y:S02]  /*9bd0*/  FMNMX.FTZ R0, R29, R0, !PT ;  /* 0x000000001d007209 */ /* 0x000fe40007810000 */
[----:B------:R-:W-:Y:S01]  /*9be0*/  LOP3.LUT R14, R19, UR11, R6, 0x96, !PT ;  /* 0x0000000b130e7c12 */ /* 0x000fe2000f8e9606 */
[----:B------:R-:W-:Y:S01]  /*9bf0*/  IMAD.WIDE.U32 R2, R3, -0x2daee0ad, RZ ;  /* 0xd2511f5303027825 */ /* 0x000fe200078e00ff */
[----:B------:R-:W-:Y:S02]  /*9c00*/  FSEL R236, R180, -INF , !P4 ;  /* 0xff800000b4ec7808 */ /* 0x000fe40006000000 */
[----:B------:R-:W-:Y:S01]  /*9c10*/  LOP3.LUT R16, R5, UR10, R16, 0x96, !PT ;  /* 0x0000000a05107c12 */ /* 0x000fe2000f8e9610 */
[----:B------:R-:W-:Y:S01]  /*9c20*/  IMAD.WIDE.U32 R174, R7, -0x2daee0ad, RZ ;  /* 0xd2511f5307ae7825 */ /* 0x000fe200078e00ff */
[----:B------:R-:W-:-:S02]  /*9c30*/  ISETP.GE.AND P4, PT, R8, R11, PT ;  /* 0x0000000b0800720c */ /* 0x000fc40003f86270 */
[----:B------:R-:W-:Y:S01]  /*9c40*/  FMNMX.FTZ R0, R30, R0, !PT ;  /* 0x000000001e007209 */ /* 0x000fe20007810000 */
[----:B------:R-:W-:Y:S01]  /*9c50*/  IMAD.WIDE.U32 R14, R14, -0x2daee0ad, RZ ;  /* 0xd2511f530e0e7825 */ /* 0x000fe200078e00ff */
[----:B------:R-:W-:Y:S02]  /*9c60*/  LOP3.LUT R5, R3, UR8, R22, 0x96, !PT ;  /* 0x0000000803057c12 */ /* 0x000fe4000f8e9616 */
[----:B------:R-:W-:Y:S01]  /*9c70*/  LOP3.LUT R2, R175, UR6, R2, 0x96, !PT ;  /* 0x00000006af027c12 */ /* 0x000fe2000f8e9602 */
[----:B------:R-:W-:Y:S01]  /*9c80*/  IMAD.WIDE.U32 R6, R16, -0x326172a9, RZ ;  /* 0xcd9e8d5710067825 */ /* 0x000fe200078e00ff */
[----:B------:R-:W-:Y:S02]  /*9c90*/  FSEL R243, R176, -INF , !P4 ;  /* 0xff800000b0f37808 */ /* 0x000fe40006000000 */
[----:B------:R-:W-:Y:S02]  /*9ca0*/  FMNMX.FTZ R0, R132, R0, !PT ;  /* 0x0000000084007209 */ /* 0x000fe40007810000 */
[----:B------:R-:W-:-:S02]  /*9cb0*/  ISETP.GE.AND P4, PT, R8, R12, PT ;  /* 0x0000000c0800720c */ /* 0x000fc40003f86270 */
[----:B------:R-:W-:Y:S01]  /*9cc0*/  FMNMX.FTZ R8, R229, R28, !PT ;  /* 0x0000001ce5087209 */ /* 0x000fe20007810000 */
[----:B------:R-:W-:Y:S01]  /*9cd0*/  IMAD.WIDE.U32 R2, R2, -0x326172a9, RZ ;  /* 0xcd9e8d5702027825 */ /* 0x000fe200078e00ff */
[----:B------:R-:W-:Y:S02]  /*9ce0*/  LOP3.LUT R19, R15, UR8, R4, 0x96, !PT ;  /* 0x000000080f137c12 */ /* 0x000fe4000f8e9604 */
[----:B------:R-:W-:Y:S01]  /*9cf0*/  FMNMX.FTZ R0, R237, R0, !PT ;  /* 0x00000000ed007209 */ /* 0x000fe20007810000 */
[----:B------:R-:W-:Y:S01]  /*9d00*/  IMAD.WIDE.U32 R4, R5, -0x326172a9, RZ ;  /* 0xcd9e8d5705047825 */ /* 0x000fe200078e00ff */
[----:B------:R-:W-:Y:S02]  /*9d10*/  FMNMX.FTZ R136, R225, R136, !PT ;  /* 0x00000088e1887209 */ /* 0x000fe40007810000 */
[----:B------:R-:W-:Y:S02]  /*9d20*/  LOP3.LUT R18, R7, UR9, R18, 0x96, !PT ;  /* 0x0000000907127c12 */ /* 0x000fe4000f8e9612 */
[----:B------:R-:W-:-:S02]  /*9d30*/  FMNMX.FTZ R7, R31, R8, !PT ;  /* 0x000000081f077209 */ /* 0x000fc40007810000 */
[----:B------:R-:W-:Y:S02]  /*9d40*/  FMNMX.FTZ R135, R239, R0, !PT ;  /* 0x00000000ef877209 */ /* 0x000fe40007810000 */
[----:B------:R-:W-:Y:S02]  /*9d50*/  FMNMX.FTZ R136, R224, R136, !PT ;  /* 0x00000088e0887209 */ /* 0x000fe40007810000 */
[----:B------:R-:W-:Y:S02]  /*9d60*/  LOP3.LUT R0, R3, UR16, R4, 0x96, !PT ;  /* 0x0000001003007c12 */ /* 0x000fe4000f8e9604 */
[----:B------:R-:W-:Y:S01]  /*9d70*/  FMNMX.FTZ R4, R32, R7, !PT ;  /* 0x0000000720047209 */ /* 0x000fe20007810000 */
[----:B------:R-:W2:Y:S01]  /*9d80*/  SHFL.BFLY PT, R21, R136, 0x2, 0x1f ;  /* 0x0c401f0088157f89 */ /* 0x000ea200000e0000 */
[----:B------:R-:W-:Y:S01]  /*9d90*/  LOP3.LUT R8, R2, 0xffff, RZ, 0xc0, !PT ;  /* 0x0000ffff02087812 */ /* 0x000fe200078ec0ff */
[----:B------:R-:W-:Y:S01]  /*9da0*/  IMAD.WIDE.U32 R172, R18, -0x2daee0ad, RZ ;  /* 0xd2511f5312ac7825 */ /* 0x000fe200078e00ff */
[----:B------:R-:W-:-:S02]  /*9db0*/  LOP3.LUT R17, R2, 0xff, RZ, 0xc0, !PT ;  /* 0x000000ff02117812 */ /* 0x000fc400078ec0ff */
[--C-:B------:R-:W-:Y:S02]  /*9dc0*/  SHF.R.U32.HI R15, RZ, 0x10, R2.reuse ;  /* 0x00000010ff0f7819 */ /* 0x100fe40000011602 */
[----:B------:R-:W-:Y:S02]  /*9dd0*/  SHF.R.U32.HI R16, RZ, 0x18, R2 ;  /* 0x00000018ff107819 */ /* 0x000fe40000011602 */
[----:B------:R-:W-:Y:S02]  /*9de0*/  FMNMX.FTZ R2, R34, R4, !PT ;  /* 0x0000000422027209 */ /* 0x000fe40007810000 */
[----:B------:R-:W-:Y:S01]  /*9df0*/  LOP3.LUT R175, R5, UR7, R20, 0x96, !PT ;  /* 0x0000000705af7c12 */ /* 0x000fe2000f8e9614 */
[----:B------:R-:W-:Y:S01]  /*9e00*/  IMAD.WIDE.U32 R4, R19, -0x326172a9, RZ ;  /* 0xcd9e8d5713047825 */ /* 0x000fe200078e00ff */
[----:B------:R-:W-:Y:S02]  /*9e10*/  FMNMX.FTZ R135, R242, R135, !PT ;  /* 0x00000087f2877209 */ /* 0x000fe40007810000 */
[----:B------:R-:W-:-:S02]  /*9e20*/  FMNMX.FTZ R7, R236, R2, !PT ;  /* 0x00000002ec077209 */ /* 0x000fc40007810000 */
[----:B------:R-:W-:Y:S02]  /*9e30*/  LOP3.LUT R3, R173, UR6, R14, 0x96, !PT ;  /* 0x00000006ad037c12 */ /* 0x000fe4000f8e960e */
[----:B------:R-:W-:Y:S02]  /*9e40*/  LOP3.LUT R173, R5, UR7, R6, 0x96, !PT ;  /* 0x0000000705ad7c12 */ /* 0x000fe4000f8e9606 */
[----:B------:R-:W-:Y:S02]  /*9e50*/  FMNMX.FTZ R135, R240, R135, !PT ;  /* 0x00000087f0877209 */ /* 0x000fe40007810000 */
[----:B------:R-:W-:Y:S01]  /*9e60*/  FMNMX.FTZ R5, R238, R7, !PT ;  /* 0x00000007ee057209 */ /* 0x000fe20007810000 */
[----:B------:R-:W-:Y:S01]  /*9e70*/  IMAD.WIDE.U32 R2, R3, -0x326172a9, RZ ;  /* 0xcd9e8d5703027825 */ /* 0x000fe200078e00ff */
[----:B------:R-:W-:Y:S02]  /*9e80*/  SHF.R.U32.HI R8, RZ, 0x8, R8 ;  /* 0x00000008ff087819 */ /* 0x000fe40000011608 */
[----:B------:R-:W-:Y:S01]  /*9e90*/  LOP3.LUT R14, R15, 0xff, RZ, 0xc0, !PT ;  /* 0x000000ff0f0e7812 */ /* 0x000fe200078ec0ff */
[----:B------:R-:W3:Y:S01]  /*9ea0*/  SHFL.BFLY PT, R18, R135, 0x2, 0x1f ;  /* 0x0c401f0087127f89 */ /* 0x000ee200000e0000 */
[----:B------:R-:W-:-:S02]  /*9eb0*/  FMNMX.FTZ R5, R243, R5, !PT ;  /* 0x00000005f3057209 */ /* 0x000fc40007810000 */
[----:B------:R-:W-:Y:S02]  /*9ec0*/  PRMT R23, R17, 0x5410, R8 ;  /* 0x0000541011177816 */ /* 0x000fe40000000008 */
[----:B------:R-:W-:Y:S02]  /*9ed0*/  PRMT R138, R14, 0x5410, R16 ;  /* 0x000054100e8a7816 */ /* 0x000fe40000000010 */
[C---:B------:R-:W-:Y:S02]  /*9ee0*/  LOP3.LUT R14, R2.reuse, 0xffff, RZ, 0xc0, !PT ;  /* 0x0000ffff020e7812 */ /* 0x040fe400078ec0ff */
[----:B------:R-:W-:Y:S02]  /*9ef0*/  LOP3.LUT R16, R2, 0xff, RZ, 0xc0, !PT ;  /* 0x000000ff02107812 */ /* 0x000fe400078ec0ff */
[--C-:B------:R-:W-:Y:S02]  /*9f00*/  SHF.R.U32.HI R15, RZ, 0x10, R2.reuse ;  /* 0x00000010ff0f7819 */ /* 0x100fe40000011602 */
[----:B------:R-:W-:-:S02]  /*9f10*/  SHF.R.U32.HI R17, RZ, 0x18, R2 ;  /* 0x00000018ff117819 */ /* 0x000fc40000011602 */
[----:B------:R-:W-:Y:S02]  /*9f20*/  LOP3.LUT R4, R3, UR16, R4, 0x96, !PT ;  /* 0x0000001003047c12 */ /* 0x000fe4000f8e9604 */
[----:B------:R-:W-:Y:S02]  /*9f30*/  FMNMX.FTZ R2, R244, R5, !PT ;  /* 0x00000005f4027209 */ /* 0x000fe40007810000 */
[--C-:B------:R-:W-:Y:S02]  /*9f40*/  SHF.R.U32.HI R3, RZ, 0x10, R0.reuse ;  /* 0x00000010ff037819 */ /* 0x100fe40000011600 */
[C---:B------:R-:W-:Y:S01]  /*9f50*/  LOP3.LUT R6, R0.reuse, 0xffff, RZ, 0xc0, !PT ;  /* 0x0000ffff00067812 */ /* 0x040fe200078ec0ff */
[----:B------:R-:W4:Y:S01]  /*9f60*/  SHFL.BFLY PT, R134, R2, 0x2, 0x1f ;  /* 0x0c401f0002867f89 */ /* 0x000f2200000e0000 */
[----:B------:R-:W-:Y:S02]  /*9f70*/  LOP3.LUT R7, R0, 0xff, RZ, 0xc0, !PT ;  /* 0x000000ff00077812 */ /* 0x000fe400078ec0ff */
[----:B------:R-:W-:-:S02]  /*9f80*/  SHF.R.U32.HI R0, RZ, 0x18, R0 ;  /* 0x00000018ff007819 */ /* 0x000fc40000011600 */
[----:B------:R-:W-:Y:S02]  /*9f90*/  LOP3.LUT R3, R3, 0xff, RZ, 0xc0, !PT ;  /* 0x000000ff03037812 */ /* 0x000fe400078ec0ff */
[----:B--2---:R-:W-:Y:S02]  /*9fa0*/  FMNMX.FTZ R136, R136, R21, !PT ;  /* 0x0000001588887209 */ /* 0x004fe40007810000 */
[----:B------:R-:W-:Y:S02]  /*9fb0*/  PRMT R21, R3, 0x5410, R0 ;  /* 0x0000541003157816 */ /* 0x000fe40000000000 */
[----:B------:R-:W-:-:S04]  /*9fc0*/  FMNMX.FTZ R0, R228, R33, !PT ;  /* 0x00000021e4007209 */ /* 0x000fc80007810000 */
[----:B------:R-:W-:Y:S01]  /*9fd0*/  FMNMX.FTZ R3, R35, R0, !PT ;  /* 0x0000000023037209 */ /* 0x000fe20007810000 */
[----:B------:R-:W2:Y:S01]  /*9fe0*/  SHFL.BFLY PT, R19, R136, 0x1, 0x1f ;  /* 0x0c201f0088137f89 */ /* 0x000ea200000e0000 */
[----:B------:R-:W-:Y:S02]  /*9ff0*/  SHF.R.U32.HI R6, RZ, 0x8, R6 ;  /* 0x00000008ff067819 */ /* 0x000fe40000011606 */
[----:B------:R-:W-:Y:S02]  /*a000*/  FMNMX.FTZ R3, R133, R3, !PT ;  /* 0x0000000385037209 */ /* 0x000fe40007810000 */
[----:B---3--:R-:W-:Y:S02]  /*a010*/  FMNMX.FTZ R135, R18, R135, !PT ;  /* 0x0000008712877209 */ /* 0x008fe40007810000 */
[----:B------:R-:W-:Y:S02]  /*a020*/  FSEL R139, R182, -INF , !P6 ;  /* 0xff800000b68b7808 */ /* 0x000fe40007000000 */
[----:B------:R-:W-:-:S02]  /*a030*/  FMNMX.FTZ R3, R137, R3, !PT ;  /* 0x0000000389037209 */ /* 0x000fc40007810000 */
[----:B------:R-:W-:Y:S02]  /*a040*/  PRMT R22, R7, 0x5410, R6 ;  /* 0x0000541007167816 */ /* 0x000fe40000000006 */
[----:B------:R-:W3:Y:S01]  /*a050*/  SHFL.BFLY PT, R6, R135, 0x1, 0x1f ;  /* 0x0c201f0087067f89 */ /* 0x000ee200000e0000 */
[----:B------:R-:W-:Y:S02]  /*a060*/  FSEL R185, R183, -INF , !P5 ;  /* 0xff800000b7b97808 */ /* 0x000fe40006800000 */
[----:B------:R-:W-:Y:S02]  /*a070*/  FMNMX.FTZ R3, R139, R3, !PT ;  /* 0x000000038b037209 */ /* 0x000fe40007810000 */
[----:B----4-:R-:W-:Y:S02]  /*a080*/  FMNMX.FTZ R134, R134, R2, !PT ;  /* 0x0000000286867209 */ /* 0x010fe40007810000 */
[----:B------:R-:W-:Y:S02]  /*a090*/  FSEL R187, R178, -INF , !P4 ;  /* 0xff800000b2bb7808 */ /* 0x000fe40006000000 */
[----:B------:R-:W-:-:S02]  /*a0a0*/  FMNMX.FTZ R2, R185, R3, !PT ;  /* 0x00000003b9027209 */ /* 0x000fc40007810000 */
[----:B------:R-:W-:Y:S02]  /*a0b0*/  FSEL R184, R179, -INF , !P1 ;  /* 0xff800000b3b87808 */ /* 0x000fe40004800000 */
[----:B------:R-:W-:-:S04]  /*a0c0*/  FMNMX.FTZ R2, R187, R2, !PT ;  /* 0x00000002bb027209 */ /* 0x000fc80007810000 */
[----:B------:R-:W-:Y:S02]  /*a0d0*/  FMNMX.FTZ R2, R184, R2, !PT ;  /* 0x00000002b8027209 */ /* 0x000fe40007810000 */
[----:B--2---:R-:W-:-:S03]  /*a0e0*/  FMNMX.FTZ R136, R136, R19, !PT ;  /* 0x0000001388887209 */ /* 0x004fc60007810000 */
[----:B------:R-:W2:Y:S01]  /*a0f0*/  SHFL.BFLY PT, R7, R2, 0x2, 0x1f ;  /* 0x0c401f0002077f89 */ /* 0x000ea200000e0000 */
[C---:B------:R-:W-:Y:S01]  /*a100*/  FSETP.NEU.FTZ.AND P6, PT, R136.reuse, -INF , PT ;  /* 0xff8000008800780b */ /* 0x040fe20003fdd000 */
[----:B------:R-:W-:Y:S01]  /*a110*/  FMUL.FTZ R5, R136, c[0x0][0x23c] ;  /* 0x00008f0088057a20 */ /* 0x000fe20000410000 */
[----:B---3--:R-:W-:Y:S02]  /*a120*/  FMNMX.FTZ R135, R135, R6, !PT ;  /* 0x0000000687877209 */ /* 0x008fe40007810000 */
[----:B------:R-:W3:Y:S02]  /*a130*/  SHFL.BFLY PT, R6, R134, 0x1, 0x1f ;  /* 0x0c201f0086067f89 */ /* 0x000ee400000e0000 */
[----:B------:R-:W-:Y:S01]  /*a140*/  FSEL R0, R5, RZ, P6 ;  /* 0x000000ff05007208 */ /* 0x000fe20003000000 */
[C---:B------:R-:W-:Y:S01]  /*a150*/  FMUL.FTZ R8, R135.reuse, c[0x0][0x23c] ;  /* 0x00008f0087087a20 */ /* 0x040fe20000410000 */
[----:B------:R-:W-:-:S03]  /*a160*/  FSETP.NEU.FTZ.AND P5, PT, R135, -INF , PT ;  /* 0xff8000008700780b */ /* 0x000fc60003fbd000 */
[--C-:B------:R-:W-:Y:S01]  /*a170*/  FFMA.FTZ R3, R25, c[0x0][0x23c], -R0.reuse ;  /* 0x00008f0019037a23 */ /* 0x100fe20000010800 */
[----:B------:R-:W-:Y:S01]  /*a180*/  FSEL R8, R8, RZ, P5 ;  /* 0x000000ff08087208 */ /* 0x000fe20002800000 */
[----:B------:R-:W-:Y:S02]  /*a190*/  FFMA.FTZ R5, R24, c[0x0][0x23c], -R0 ;  /* 0x00008f0018057a23 */ /* 0x000fe40000010800 */
[----:B------:R4:W-:Y:S01]  /*a1a0*/  MUFU.EX2 R232, R3 ;  /* 0x0000000300e87308 */ /* 0x0009e20000000800 */
[----:B--2---:R-:W-:-:S07]  /*a1b0*/  FMNMX.FTZ R2, R7, R2, !PT ;  /* 0x0000000207027209 */ /* 0x004fce0007810000 */
[----:B------:R2:W-:Y:S01]  /*a1c0*/  MUFU.EX2 R234, R5 ;  /* 0x0000000500ea7308 */ /* 0x0005e20000000800 */
[--C-:B----4-:R-:W-:Y:S01]  /*a1d0*/  FFMA.FTZ R3, R27, c[0x0][0x23c], -R0.reuse ;  /* 0x00008f001b037a23 */ /* 0x110fe20000010800 */
[----:B------:R-:W4:Y:S06]  /*a1e0*/  SHFL.BFLY PT, R7, R2, 0x1, 0x1f ;  /* 0x0c201f0002077f89 */ /* 0x000f2c00000e0000 */
[----:B------:R5:W1:Y:S01]  /*a1f0*/  MUFU.EX2 R233, R3 ;  /* 0x0000000300e97308 */ /* 0x000a620000000800 */
[----:B------:R-:W-:Y:S02]  /*a200*/  FFMA.FTZ R13, R13, c[0x0][0x23c], -R0 ;  /* 0x00008f000d0d7a23 */ /* 0x000fe40000010800 */
[----:B--2---:R-:W-:Y:S01]  /*a210*/  FFMA.FTZ R5, R26, c[0x0][0x23c], -R8 ;  /* 0x00008f001a057a23 */ /* 0x004fe20000010808 */
[----:B---3--:R-:W-:-:S04]  /*a220*/  FMNMX.FTZ R134, R134, R6, !PT ;  /* 0x0000000686867209 */ /* 0x008fc80007810000 */
[----:B------:R2:W-:Y:S01]  /*a230*/  MUFU.EX2 R202, R5 ;  /* 0x0000000500ca7308 */ /* 0x0005e20000000800 */
[----:B-----5:R-:W-:-:S04]  /*a240*/  SHF.R.U32.HI R3, RZ, 0x8, R14 ;  /* 0x00000008ff037819 */ /* 0x020fc8000001160e */
[----:B------:R-:W-:Y:S02]  /*a250*/  PRMT R25, R16, 0x5410, R3 ;  /* 0x0000541010197816 */ /* 0x000fe40000000003 */
[----:B------:R-:W-:Y:S01]  /*a260*/  LOP3.LUT R3, R15, 0xff, RZ, 0xc0, !PT ;  /* 0x000000ff0f037812 */ /* 0x000fe200078ec0ff */
[----:B--2---:R-:W-:Y:S01]  /*a270*/  FFMA.FTZ R5, R29, c[0x0][0x23c], -R8 ;  /* 0x00008f001d057a23 */ /* 0x004fe20000010808 */
[----:B------:R2:W-:Y:S02]  /*a280*/  MUFU.EX2 R235, R13 ;  /* 0x0000000d00eb7308 */ /* 0x0005e40000000800 */
[----:B------:R-:W-:Y:S02]  /*a290*/  PRMT R29, R3, 0x5410, R17 ;  /* 0x00005410031d7816 */ /* 0x000fe40000000011 */
[----:B------:R-:W-:Y:S02]  /*a2a0*/  LOP3.LUT R3, R4, 0xffff, RZ, 0xc0, !PT ;  /* 0x0000ffff04037812 */ /* 0x000fe400078ec0ff */
[----:B------:R-:W-:-:S02]  /*a2b0*/  FSETP.NEU.FTZ.AND P4, PT, R134, -INF , PT ;  /* 0xff8000008600780b */ /* 0x000fc40003f9d000 */
[----:B------:R3:W-:Y:S01]  /*a2c0*/  MUFU.EX2 R201, R5 ;  /* 0x0000000500c97308 */ /* 0x0007e20000000800 */
[----:B------:R-:W-:Y:S02]  /*a2d0*/  SHF.R.U32.HI R6, RZ, 0x8, R3 ;  /* 0x00000008ff067819 */ /* 0x000fe40000011603 */
[----:B------:R-:W-:Y:S01]  /*a2e0*/  LOP3.LUT R3, R4, 0xff, RZ, 0xc0, !PT ;  /* 0x000000ff04037812 */ /* 0x000fe200078ec0ff */
[----:B--2---:R-:W-:Y:S02]  /*a2f0*/  FMUL.FTZ R13, R134, c[0x0][0x23c] ;  /* 0x00008f00860d7a20 */ /* 0x004fe40000410000 */
[----:B---3--:R-:W-:-:S03]  /*a300*/  FFMA.FTZ R5, R30, c[0x0][0x23c], -R8 ;  /* 0x00008f001e057a23 */ /* 0x008fc60000010808 */
[----:B------:R-:W-:Y:S01]  /*a310*/  FSEL R13, R13, RZ, P4 ;  /* 0x000000ff0d0d7208 */ /* 0x000fe20002000000 */
[----:B------:R2:W-:Y:S01]  /*a320*/  MUFU.EX2 R199, R5 ;  /* 0x0000000500c77308 */ /* 0x0005e20000000800 */
[----:B------:R-:W-:-:S03]  /*a330*/  PRMT R20, R3, 0x5410, R6 ;  /* 0x0000541003147816 */ /* 0x000fc60000000006 */
[----:B------:R-:W-:Y:S01]  /*a340*/  FFMA.FTZ R3, R28, c[0x0][0x23c], -R13 ;  /* 0x00008f001c037a23 */ /* 0x000fe2000001080d */
[----:B----4-:R-:W-:-:S03]  /*a350*/  FMNMX.FTZ R2, R2, R7, !PT ;  /* 0x0000000702027209 */ /* 0x010fc60007810000 */
[----:B------:R-:W-:Y:S01]  /*a360*/  MUFU.EX2 R198, R3 ;  /* 0x0000000300c67308 */ /* 0x000fe20000000800 */
[----:B--2---:R-:W-:-:S07]  /*a370*/  FFMA.FTZ R5, R132, c[0x0][0x23c], -R8 ;  /* 0x00008f0084057a23 */ /* 0x004fce0000010808 */
[----:B------:R2:W3:Y:S01]  /*a380*/  MUFU.EX2 R200, R5 ;  /* 0x0000000500c87308 */ /* 0x0004e20000000800 */
[C---:B------:R-:W-:Y:S01]  /*a390*/  FMUL.FTZ R15, R2.reuse, c[0x0][0x23c] ;  /* 0x00008f00020f7a20 */ /* 0x040fe20000410000 */
[----:B------:R-:W-:Y:S02]  /*a3a0*/  FSETP.NEU.FTZ.AND P1, PT, R2, -INF , PT ;  /* 0xff8000000200780b */ /* 0x000fe40003f3d000 */
[--C-:B--2---:R-:W-:Y:S02]  /*a3b0*/  SHF.R.U32.HI R5, RZ, 0x10, R4.reuse ;  /* 0x00000010ff057819 */ /* 0x104fe40000011604 */
[----:B------:R-:W-:Y:S02]  /*a3c0*/  SHF.R.U32.HI R4, RZ, 0x18, R4 ;  /* 0x00000018ff047819 */ /* 0x000fe40000011604 */
[----:B------:R-:W-:-:S04]  /*a3d0*/  LOP3.LUT R3, R5, 0xff, RZ, 0xc0, !PT ;  /* 0x000000ff05037812 */ /* 0x000fc800078ec0ff */
[----:B------:R-:W-:Y:S01]  /*a3e0*/  PRMT R24, R3, 0x5410, R4 ;  /* 0x0000541003187816 */ /* 0x000fe20000000004 */
[----:B------:R-:W-:Y:S01]  /*a3f0*/  FFMA.FTZ R3, R32, c[0x0][0x23c], -R13 ;  /* 0x00008f0020037a23 */ /* 0x000fe2000001080d */
[----:B------:R-:W-:-:S03]  /*a400*/  FSEL R15, R15, RZ, P1 ;  /* 0x000000ff0f0f7208 */ /* 0x000fc60000800000 */
[----:B------:R2:W-:Y:S01]  /*a410*/  MUFU.EX2 R196, R3 ;  /* 0x0000000300c47308 */ /* 0x0005e20000000800 */
[----:B-1----:R-:W-:Y:S02]  /*a420*/  PRMT R203, R203, 0x7054, R203 ;  /* 0x00007054cbcb7816 */ /* 0x002fe400000000cb */
[----:B--2---:R-:W-:-:S05]  /*a430*/  FSEL R3, R136, RZ, P6 ;  /* 0x000000ff88037208 */ /* 0x004fca0003000000 */
[----:B------:R-:W-:Y:S02]  /*a440*/  FADD.FTZ R6, R231, -R3 ;  /* 0x80000003e7067221 */ /* 0x000fe40000010000 */
[----:B------:R-:W-:-:S04]  /*a450*/  FFMA.FTZ R3, R33, c[0x0][0x23c], -R15 ;  /* 0x00008f0021037a23 */ /* 0x000fc8000001080f */
[----:B------:R1:W-:Y:S01]  /*a460*/  MUFU.EX2 R190, R3 ;  /* 0x0000000300be7308 */ /* 0x0003e20000000800 */
[--C-:B------:R-:W-:Y:S01]  /*a470*/  FFMA.FTZ R4, R34, c[0x0][0x23c], -R13.reuse ;  /* 0x00008f0022047a23 */ /* 0x100fe2000001080d */
[--C-:B------:R-:W-:Y:S02]  /*a480*/  HSET2.LE.AND R18, R23, R203.reuse, PT ;  /* 0x000000cb17127233 */ /* 0x100fe40003803000 */
[----:B------:R-:W-:Y:S01]  /*a490*/  HSET2.LE.AND R19, R138, R203, PT ;  /* 0x000000cb8a137233 */ /* 0x000fe20003803000 */
[----:B------:R-:W-:-:S03]  /*a4a0*/  FFMA.FTZ R5, R31, c[0x0][0x23c], -R13 ;  /* 0x00008f001f057a23 */ /* 0x000fc6000001080d */
[----:B------:R2:W-:Y:S01]  /*a4b0*/  MUFU.EX2 R191, R4 ;  /* 0x0000000400bf7308 */ /* 0x0005e20000000800 */
[----:B-1----:R-:W-:Y:S01]  /*a4c0*/  FFMA.FTZ R3, R35, c[0x0][0x23c], -R15 ;  /* 0x00008f0023037a23 */ /* 0x002fe2000001080f */
[----:B------:R-:W-:-:S06]  /*a4d0*/  HSET2.LE.AND R16, R22, R203, PT ;  /* 0x000000cb16107233 */ /* 0x000fcc0003803000 */
[----:B------:R-:W1:Y:S01]  /*a4e0*/  MUFU.EX2 R197, R5 ;  /* 0x0000000500c57308 */ /* 0x000e620000000800 */
[----:B------:R-:W-:Y:S01]  /*a4f0*/  HSET2.LE.AND R17, R21, R203, PT ;  /* 0x000000cb15117233 */ /* 0x000fe20003803000 */
[----:B------:R-:W-:Y:S06]  /*a500*/  LDSM.16.MT88.4 R32, [R207+0xa000] ;  /* 0x00a00000cf20783b */ /* 0x000fec0000004200 */
[----:B------:R4:W5:Y:S01]  /*a510*/  MUFU.EX2 R189, R3 ;  /* 0x0000000300bd7308 */ /* 0x0009620000000800 */
[----:B--2---:R-:W-:-:S05]  /*a520*/  FSEL R4, R135, RZ, P5 ;  /* 0x000000ff87047208 */ /* 0x004fca0002800000 */
[----:B------:R-:W-:Y:S01]  /*a530*/  FADD.FTZ R7, R230, -R4 ;  /* 0x80000004e6077221 */ /* 0x000fe20000010000 */
[----:B----4-:R-:W-:-:S04]  /*a540*/  F2FP.PACK_AB R3, R233, R232 ;  /* 0x000000e8e903723e */ /* 0x010fc800000000ff */
[----:B------:R-:W-:Y:S02]  /*a550*/  LOP3.LUT R18, R18, R3, RZ, 0xc0, !PT ;  /* 0x0000000312127212 */ /* 0x000fe400078ec0ff */
[----:B---3--:R-:W-:Y:S02]  /*a560*/  F2FP.PACK_AB R3, R200, R199 ;  /* 0x000000c7c803723e */ /* 0x008fe400000000ff */
[----:B------:R-:W-:Y:S02]  /*a570*/  FSEL R4, R2, RZ, P1 ;  /* 0x000000ff02047208 */ /* 0x000fe40000800000 */
[----:B------:R-:W-:Y:S02]  /*a580*/  LOP3.LUT R19, R19, R3, RZ, 0xc0, !PT ;  /* 0x0000000313137212 */ /* 0x000fe400078ec0ff */
[----:B------:R-:W-:Y:S01]  /*a590*/  F2FP.PACK_AB R3, R234, R235 ;  /* 0x000000ebea03723e */ /* 0x000fe200000000ff */
[----:B------:R-:W-:-:S03]  /*a5a0*/  FADD.FTZ R14, R228, -R4 ;  /* 0x80000004e40e7221 */ /* 0x000fc60000010000 */
[----:B------:R-:W-:Y:S01]  /*a5b0*/  LOP3.LUT R16, R16, R3, RZ, 0xc0, !PT ;  /* 0x0000000310107212 */ /* 0x000fe200078ec0ff */
[----:B------:R-:W-:Y:S01]  /*a5c0*/  FFMA.FTZ R4, R133, c[0x0][0x23c], -R15 ;  /* 0x00008f0085047a23 */ /* 0x000fe2000001080f */
[----:B------:R-:W-:Y:S02]  /*a5d0*/  F2FP.PACK_AB R3, R201, R202 ;  /* 0x000000cac903723e */ /* 0x000fe400000000ff */
[----:B------:R-:W-:Y:S01]  /*a5e0*/  FSEL R5, R134, RZ, P4 ;  /* 0x000000ff86057208 */ /* 0x000fe20002000000 */
[----:B------:R2:W-:Y:S01]  /*a5f0*/  MUFU.EX2 R188, R4 ;  /* 0x0000000400bc7308 */ /* 0x0005e20000000800 */
[----:B------:R-:W-:Y:S01]  /*a600*/  LOP3.LUT R17, R17, R3, RZ, 0xc0, !PT ;  /* 0x0000000311117212 */ /* 0x000fe200078ec0ff */
[----:B------:R-:W-:Y:S02]  /*a610*/  HSET2.LE.AND R3, R20, R203, PT ;  /* 0x000000cb14037233 */ /* 0x000fe40003803000 */
[----:B------:R-:W3:Y:S01]  /*a620*/  LDSM.16.MT88.4 R20, [R205+0xa000] ;  /* 0x00a00000cd14783b */ /* 0x000ee20000004200 */
[----:B------:R-:W-:-:S04]  /*a630*/  FADD.FTZ R5, R229, -R5 ;  /* 0x80000005e5057221 */ /* 0x000fc80000010000 */
[----:B------:R-:W-:Y:S02]  /*a640*/  FMUL.FTZ R5, R5, c[0x0][0x23c] ;  /* 0x00008f0005057a20 */ /* 0x000fe40000410000 */
[----:B--2---:R-:W-:-:S04]  /*a650*/  FFMA.FTZ R4, R137, c[0x0][0x23c], -R15 ;  /* 0x00008f0089047a23 */ /* 0x004fc8000001080f */
[----:B------:R1:W2:Y:S01]  /*a660*/  MUFU.EX2 R186, R4 ;  /* 0x0000000400ba7308 */ /* 0x0002a20000000800 */
[----:B------:R-:W-:Y:S02]  /*a670*/  FMUL.FTZ R6, R6, c[0x0][0x23c] ;  /* 0x00008f0006067a20 */ /* 0x000fe40000410000 */
[----:B------:R-:W-:Y:S02]  /*a680*/  FMUL.FTZ R7, R7, c[0x0][0x23c] ;  /* 0x00008f0007077a20 */ /* 0x000fe40000410000 */
[----:B------:R-:W-:-:S03]  /*a690*/  FMUL.FTZ R14, R14, c[0x0][0x23c] ;  /* 0x00008f000e0e7a20 */ /* 0x000fc60000410000 */
[----:B------:R5:W-:Y:S01]  /*a6a0*/  MUFU.EX2 R26, R5 ;  /* 0x00000005001a7308 */ /* 0x000be20000000800 */
[----:B-1----:R-:W-:-:S04]  /*a6b0*/  F2FP.PACK_AB R4, R197, R198 ;  /* 0x000000c6c504723e */ /* 0x002fc800000000ff */
[----:B------:R-:W-:Y:S01]  /*a6c0*/  LOP3.LUT R4, R3, R4, RZ, 0xc0, !PT ;  /* 0x0000000403047212 */ /* 0x000fe200078ec0ff */
[--C-:B------:R-:W-:Y:S01]  /*a6d0*/  HSET2.LE.AND R3, R24, R203.reuse, PT ;  /* 0x000000cb18037233 */ /* 0x100fe20003803000 */
[----:B-----5:R-:W-:Y:S01]  /*a6e0*/  F2FP.PACK_AB R5, R189, R190 ;  /* 0x000000bebd05723e */ /* 0x020fe200000000ff */
[----:B------:R1:W4:Y:S03]  /*a6f0*/  MUFU.EX2 R28, R6 ;  /* 0x00000006001c7308 */ /* 0x0003260000000800 */
[----:B------:R-:W-:Y:S01]  /*a700*/  LOP3.LUT R5, R3, R5, RZ, 0xc0, !PT ;  /* 0x0000000503057212 */ /* 0x000fe200078ec0ff */
[----:B------:R-:W-:-:S04]  /*a710*/  HSET2.LE.AND R3, R25, R203, PT ;  /* 0x000000cb19037233 */ /* 0x000fc80003803000 */
[----:B------:R5:W3:Y:S08]  /*a720*/  MUFU.EX2 R27, R7 ;  /* 0x00000007001b7308 */ /* 0x000af00000000800 */
[----:B------:R-:W3:Y:S01]  /*a730*/  MUFU.EX2 R25, R14 ;  /* 0x0000000e00197308 */ /* 0x000ee20000000800 */
[----:B-1----:R-:W-:-:S04]  /*a740*/  F2FP.PACK_AB R6, R191, R196 ;  /* 0x000000c4bf06723e */ /* 0x002fc800000000ff */
[----:B------:R-:W-:Y:S02]  /*a750*/  LOP3.LUT R6, R3, R6, RZ, 0xc0, !PT ;  /* 0x0000000603067212 */ /* 0x000fe400078ec0ff */
[----:B--2---:R-:W-:Y:S01]  /*a760*/  F2FP.PACK_AB R3, R186, R188 ;  /* 0x000000bcba03723e */ /* 0x004fe200000000ff */
[----:B-----5:R-:W-:Y:S01]  /*a770*/  HSET2.LE.AND R7, R29, R203, PT ;  /* 0x000000cb1d077233 */ /* 0x020fe20003803000 */
[-C--:B----4-:R-:W-:Y:S02]  /*a780*/  FMUL.FTZ R140, R140, R28.reuse ;  /* 0x0000001c8c8c7220 */ /* 0x090fe40000410000 */
[----:B------:R-:W-:Y:S02]  /*a790*/  FMUL.FTZ R141, R141, R28 ;  /* 0x0000001c8d8d7220 */ /* 0x000fe40000410000 */
[----:B---3--:R-:W-:Y:S01]  /*a7a0*/  FMUL.FTZ R142, R142, R27 ;  /* 0x0000001b8e8e7220 */ /* 0x008fe20000410000 */
[----:B------:R-:W-:Y:S01]  /*a7b0*/  LOP3.LUT R7, R7, R3, RZ, 0xc0, !PT ;  /* 0x0000000307077212 */ /* 0x000fe200078ec0ff */
        /* <DEDUP_REMOVED lines=17> */
[-C--:B------:R-:W-:Y:S08]  /*a8d0*/  HMMA.16816.F32 R140, R16, R20.reuse, R140 ;  /* 0x00000014108c723c */ /* 0x080ff0000000188c */
[C---:B------:R-:W-:Y:S08]  /*a8e0*/  HMMA.16816.F32 R144, R4.reuse, R20, R144 ;  /* 0x000000140490723c */ /* 0x040ff00000001890 */
[-C--:B------:R-:W-:Y:S08]  /*a8f0*/  HMMA.16816.F32 R148, R4, R22.reuse, R148 ;  /* 0x000000160494723c */ /* 0x080ff00000001894 */
[C---:B------:R-:W-:Y:S08]  /*a900*/  HMMA.16816.F32 R192, R16.reuse, R22, R152 ;  /* 0x0000001610c0723c */ /* 0x040ff00000001898 */
[----:B------:R-:W-:Y:S01]  /*a910*/  HMMA.16816.F32 R20, R16, R32, R36 ;  /* 0x000000201014723c */ /* 0x000fe20000001824 */
[----:B------:R-:W-:-:S02]  /*a920*/  FMUL.FTZ R40, R40, R26 ;  /* 0x0000001a28287220 */ /* 0x000fc40000410000 */
[----:B------:R-:W-:Y:S02]  /*a930*/  FMUL.FTZ R41, R41, R26 ;  /* 0x0000001a29297220 */ /* 0x000fe40000410000 */
[-C--:B------:R-:W-:Y:S02]  /*a940*/  FMUL.FTZ R42, R42, R25.reuse ;  /* 0x000000192a2a7220 */ /* 0x080fe40000410000 */
[----:B------:R-:W-:Y:S11]  /*a950*/  FMUL.FTZ R43, R43, R25 ;  /* 0x000000192b2b7220 */ /* 0x000ff60000410000 */
[----:B------:R-:W-:Y:S06]  /*a960*/  @!UPT UIADD3 URZ, URZ, URZ, URZ ;  /* 0x0000003f3f3ff290 */ /* 0x000fec000fffe03f */
[----:B------:R-:W-:Y:S01]  /*a970*/  MOV R177, R20 ;  /* 0x0000001400b17202 */ /* 0x000fe20000000f00 */
[----:B------:R-:W-:Y:S01]  /*a980*/  IMAD.MOV.U32 R176, RZ, RZ, R21 ;  /* 0x000000ffffb07224 */ /* 0x000fe200078e0015 */
[----:B------:R-:W-:Y:S01]  /*a990*/  MOV R154, R23 ;  /* 0x00000017009a7202 */ /* 0x000fe20000000f00 */
[----:B------:R-:W-:Y:S02]  /*a9a0*/  IMAD.MOV.U32 R155, RZ, RZ, R22 ;  /* 0x000000ffff9b7224 */ /* 0x000fe400078e0016 */
[----:B------:R-:W-:Y:S01]  /*a9b0*/  HMMA.16816.F32 R20, R4, R32, R40 ;  /* 0x000000200414723c */ /* 0x000fe20000001828 */
[-C--:B------:R-:W-:Y:S02]  /*a9c0*/  FMUL.FTZ R48, R48, R28.reuse ;  /* 0x0000001c30307220 */ /* 0x080fe40000410000 */
[----:B------:R-:W-:Y:S02]  /*a9d0*/  FMUL.FTZ R49, R49, R28 ;  /* 0x0000001c31317220 */ /* 0x000fe40000410000 */
[----:B------:R-:W-:-:S02]  /*a9e0*/  FMUL.FTZ R50, R50, R27 ;  /* 0x0000001b32327220 */ /* 0x000fc40000410000 */
[----:B------:R-:W-:Y:S11]  /*a9f0*/  FMUL.FTZ R51, R51, R27 ;  /* 0x0000001b33337220 */ /* 0x000ff60000410000 */
[----:B------:R-:W-:Y:S06]  /*aa00*/  @!UPT UIADD3 URZ, URZ, URZ, URZ ;  /* 0x0000003f3f3ff290 */ /* 0x000fec000fffe03f */
[----:B------:R-:W-:Y:S01]  /*aa10*/  IMAD.MOV.U32 R41, RZ, RZ, R22 ;  /* 0x000000ffff297224 */ /* 0x000fe200078e0016 */
[----:B------:R-:W-:Y:S01]  /*aa20*/  MOV R33, R20 ;  /* 0x0000001400217202 */ /* 0x000fe20000000f00 */
[----:B------:R-:W-:Y:S02]  /*aa30*/  IMAD.MOV.U32 R40, RZ, RZ, R23 ;  /* 0x000000ffff287224 */ /* 0x000fe400078e0017 */
[----:B------:R-:W-:Y:S02]  /*aa40*/  IMAD.MOV.U32 R32, RZ, RZ, R21 ;  /* 0x000000ffff207224 */ /* 0x000fe400078e0015 */
[----:B------:R-:W1:Y:S01]  /*aa50*/  LDSM.16.MT88.4 R20, [R210+0xa000] ;  /* 0x00a00000d214783b */ /* 0x000e620000004200 */
[----:B------:R-:W-:Y:S01]  /*aa60*/  HMMA.16816.F32 R36, R16, R34, R48 ;  /* 0x000000221024723c */ /* 0x000fe20000001830 */
[-C--:B------:R-:W-:Y:S02]  /*aa70*/  FMUL.FTZ R44, R44, R26.reuse ;  /* 0x0000001a2c2c7220 */ /* 0x080fe40000410000 */
[----:B------:R-:W-:-:S02]  /*aa80*/  FMUL.FTZ R45, R45, R26 ;  /* 0x0000001a2d2d7220 */ /* 0x000fc40000410000 */
[-C--:B------:R-:W-:Y:S02]  /*aa90*/  FMUL.FTZ R46, R46, R25.reuse ;  /* 0x000000192e2e7220 */ /* 0x080fe40000410000 */
[----:B------:R-:W-:Y:S02]  /*aaa0*/  FMUL.FTZ R47, R47, R25 ;  /* 0x000000192f2f7220 */ /* 0x000fe40000410000 */
[-C--:B------:R-:W-:Y:S02]  /*aab0*/  FMUL.FTZ R52, R52, R28.reuse ;  /* 0x0000001c34347220 */ /* 0x080fe40000410000 */
[----:B------:R-:W-:Y:S02]  /*aac0*/  FMUL.FTZ R53, R53, R28 ;  /* 0x0000001c35357220 */ /* 0x000fe40000410000 */
[-C--:B------:R-:W-:Y:S02]  /*aad0*/  FMUL.FTZ R54, R54, R27.reuse ;  /* 0x0000001b36367220 */ /* 0x080fe40000410000 */
[----:B------:R-:W-:Y:S01]  /*aae0*/  FMUL.FTZ R55, R55, R27 ;  /* 0x0000001b37377220 */ /* 0x000fe20000410000 */
[----:B------:R-:W-:Y:S08]  /*aaf0*/  HMMA.16816.F32 R228, R4, R34, R44 ;  /* 0x0000002204e4723c */ /* 0x000ff0000000182c */
[----:B------:R-:W-:Y:S01]  /*ab00*/  IMAD.MOV.U32 R42, RZ, RZ, R38 ;  /* 0x000000ffff2a7224 */ /* 0x000fe200078e0026 */
[----:B------:R-:W-:Y:S01]  /*ab10*/  MOV R35, R39 ;  /* 0x0000002700237202 */ /* 0x000fe20000000f00 */
[----:B------:R-:W-:-:S02]  /*ab20*/  IMAD.MOV.U32 R34, RZ, RZ, R37 ;  /* 0x000000ffff227224 */ /* 0x000fc400078e0025 */
[----:B------:R-:W-:Y:S02]  /*ab30*/  IMAD.MOV.U32 R138, RZ, RZ, R36 ;  /* 0x000000ffff8a7224 */ /* 0x000fe400078e0024 */
[----:B-1----:R-:W-:Y:S01]  /*ab40*/  HMMA.16816.F32 R36, R16, R20, R52 ;  /* 0x000000141024723c */ /* 0x002fe20000001834 */
[-C--:B------:R-:W-:Y:S02]  /*ab50*/  FMUL.FTZ R64, R64, R28.reuse ;  /* 0x0000001c40407220 */ /* 0x080fe40000410000 */
[----:B------:R-:W-:Y:S02]  /*ab60*/  FMUL.FTZ R65, R65, R28 ;  /* 0x0000001c41417220 */ /* 0x000fe40000410000 */
[-C--:B------:R-:W-:Y:S02]  /*ab70*/  FMUL.FTZ R66, R66, R27.reuse ;  /* 0x0000001b42427220 */ /* 0x080fe40000410000 */
[----:B------:R-:W-:-:S07]  /*ab80*/  FMUL.FTZ R67, R67, R27 ;  /* 0x0000001b43437220 */ /* 0x000fce0000410000 */
[----:B------:R-:W-:Y:S10]  /*ab90*/  HMMA.16816.F32 R44, R16, R22, R64 ;  /* 0x00000016102c723c */ /* 0x000ff40000001840 */
[----:B------:R-:W-:Y:S01]  /*aba0*/  MOV R137, R37 ;  /* 0x0000002500897202 */ /* 0x000fe20000000f00 */
[----:B------:R-:W-:Y:S01]  /*abb0*/  IMAD.MOV.U32 R31, RZ, RZ, R38 ;  /* 0x000000ffff1f7224 */ /* 0x000fe200078e0026 */
[----:B------:R-:W-:Y:S01]  /*abc0*/  MOV R14, R36 ;  /* 0x00000024000e7202 */ /* 0x000fe20000000f00 */
[----:B------:R-:W-:-:S02]  /*abd0*/  IMAD.MOV.U32 R24, RZ, RZ, R39 ;  /* 0x000000ffff187224 */ /* 0x000fc400078e0027 */
[----:B------:R-:W1:Y:S01]  /*abe0*/  LDSM.16.MT88.4 R36, [R209+0xa000] ;  /* 0x00a00000d124783b */ /* 0x000e620000004200 */
[-C--:B------:R-:W-:Y:S02]  /*abf0*/  FMUL.FTZ R56, R56, R26.reuse ;  /* 0x0000001a38387220 */ /* 0x080fe40000410000 */
[----:B------:R-:W-:Y:S02]  /*ac00*/  FMUL.FTZ R57, R57, R26 ;  /* 0x0000001a39397220 */ /* 0x000fe40000410000 */
[-C--:B------:R-:W-:Y:S02]  /*ac10*/  FMUL.FTZ R58, R58, R25.reuse ;  /* 0x000000193a3a7220 */ /* 0x080fe40000410000 */
[----:B------:R-:W-:Y:S02]  /*ac20*/  FMUL.FTZ R59, R59, R25 ;  /* 0x000000193b3b7220 */ /* 0x000fe40000410000 */
[----:B------:R-:W-:Y:S01]  /*ac30*/  IMAD.MOV.U32 R133, RZ, RZ, R45 ;  /* 0x000000ffff857224 */ /* 0x000fe200078e002d */
[----:B------:R-:W-:Y:S01]  /*ac40*/  MOV R132, R46 ;  /* 0x0000002e00847202 */ /* 0x000fe20000000f00 */
[----:B------:R-:W-:-:S03]  /*ac50*/  IMAD.MOV.U32 R3, RZ, RZ, R44 ;  /* 0x000000ffff037224 */ /* 0x000fc600078e002c */
[----:B------:R-:W-:Y:S07]  /*ac60*/  HMMA.16816.F32 R56, R4, R20, R56 ;  /* 0x000000140438723c */ /* 0x000fee0000001838 */
[----:B------:R-:W-:Y:S02]  /*ac70*/  IMAD.MOV.U32 R20, RZ, RZ, R47 ;  /* 0x000000ffff147224 */ /* 0x000fe400078e002f */
        /* <DEDUP_REMOVED lines=13> */
[-C--:B-1----:R-:W-:Y:S01]  /*ad50*/  HMMA.16816.F32 R68, R16, R36.reuse, R68 ;  /* 0x000000241044723c */ /* 0x082fe20000001844 */
[----:B------:R-:W-:Y:S01]  /*ad60*/  IMAD.MOV.U32 R64, RZ, RZ, R42 ;  /* 0x000000ffff407224 */ /* 0x000fe200078e002a */
[----:B------:R-:W-:Y:S01]  /*ad70*/  MOV R65, R35 ;  /* 0x0000002300417202 */ /* 0x000fe20000000f00 */
[----:B------:R-:W-:Y:S01]  /*ad80*/  IMAD.MOV.U32 R48, RZ, RZ, R41 ;  /* 0x000000ffff307224 */ /* 0x000fe200078e0029 */
[----:B------:R-:W-:Y:S01]  /*ad90*/  MOV R49, R40 ;  /* 0x0000002800317202 */ /* 0x000fe20000000f00 */
[----:B------:R-:W-:Y:S01]  /*ada0*/  IMAD.MOV.U32 R66, RZ, RZ, R33 ;  /* 0x000000ffff427224 */ /* 0x000fe200078e0021 */
[----:B------:R-:W-:Y:S01]  /*adb0*/  LDSM.16.MT88.4 R40, [R210+0xb000] ;  /* 0x00b00000d228783b */ /* 0x000fe20000004200 */
[----:B------:R-:W-:Y:S01]  /*adc0*/  IMAD.MOV.U32 R67, RZ, RZ, R32 ;  /* 0x000000ffff437224 */ /* 0x000fe200078e0020 */
[C---:B------:R-:W-:Y:S07]  /*add0*/  HMMA.16816.F32 R72, R4.reuse, R36, R72 ;  /* 0x000000240448723c */ /* 0x040fee0000001848 */
[----:B------:R-:W-:Y:S01]  /*ade0*/  IMAD.MOV.U32 R37, RZ, RZ, R34 ;  /* 0x000000ffff257224 */ /* 0x000fe200078e0022 */
[----:B------:R-:W-:Y:S01]  /*adf0*/  HMMA.16816.F32 R60, R4, R22, R60 ;  /* 0x00000016043c723c */ /* 0x000fe2000000183c */
[----:B------:R-:W-:Y:S01]  /*ae00*/  IMAD.MOV.U32 R36, RZ, RZ, R20 ;  /* 0x000000ffff247224 */ /* 0x000fe200078e0014 */
[----:B------:R-:W-:Y:S04]  /*ae10*/  LDSM.16.MT88.4 R32, [R207+0xb000] ;  /* 0x00b00000cf20783b */ /* 0x000fe80000004200 */
[----:B------:R-:W1:Y:S01]  /*ae20*/  LDSM.16.MT88.4 R20, [R205+0xb000] ;  /* 0x00b00000cd14783b */ /* 0x000e620000004200 */
[----:B------:R-:W-:-:S02]  /*ae30*/  FMUL.FTZ R168, R168, R26 ;  /* 0x0000001aa8a87220 */ /* 0x000fc40000410000 */
[----:B------:R-:W-:Y:S02]  /*ae40*/  FMUL.FTZ R169, R169, R26 ;  /* 0x0000001aa9a97220 */ /* 0x000fe40000410000 */
[-C--:B------:R-:W-:Y:S02]  /*ae50*/  FMUL.FTZ R170, R170, R25.reuse ;  /* 0x00000019aaaa7220 */ /* 0x080fe40000410000 */
[----:B------:R-:W-:-:S07]  /*ae60*/  FMUL.FTZ R171, R171, R25 ;  /* 0x00000019abab7220 */ /* 0x000fce0000410000 */
[----:B--2---:R-:W-:Y:S07]  /*ae70*/  HMMA.16816.F32 R52, R4, R46, R168 ;  /* 0x0000002e0434723c */ /* 0x004fee00000018a8 */
[----:B------:R-:W-:Y:S02]  /*ae80*/  IMAD.MOV.U32 R169, RZ, RZ, R3 ;  /* 0x000000ffffa97224 */ /* 0x000fe400078e0003 */
[----:B------:R-:W-:Y:S02]  /*ae90*/  FFMA.FTZ R3, R226, c[0x0][0x23c], -R0 ;  /* 0x00008f00e2037a23 */ /* 0x000fe40000010800 */
[----:B------:R-:W-:-:S02]  /*aea0*/  IMAD.MOV.U32 R171, RZ, RZ, R132 ;  /* 0x000000ffffab7224 */ /* 0x000fc400078e0084 */
[----:B------:R2:W-:Y:S01]  /*aeb0*/  MUFU.EX2 R132, R3 ;  /* 0x0000000300847308 */ /* 0x0005e20000000800 */
[-C--:B------:R-:W-:Y:S01]  /*aec0*/  FMUL.FTZ R76, R76, R26.reuse ;  /* 0x0000001a4c4c7220 */ /* 0x080fe20000410000 */
[----:B------:R-:W-:Y:S01]  /*aed0*/  MOV R170, R133 ;  /* 0x0000008500aa7202 */ /* 0x000fe20000000f00 */
[-C--:B------:R-:W-:Y:S02]  /*aee0*/  FMUL.FTZ R77, R77, R26.reuse ;  /* 0x0000001a4d4d7220 */ /* 0x080fe40000410000 */
[-C--:B------:R-:W-:Y:S02]  /*aef0*/  FMUL.FTZ R88, R88, R26.reuse ;  /* 0x0000001a58587220 */ /* 0x080fe40000410000 */
[-C--:B------:R-:W-:Y:S02]  /*af00*/  FMUL.FTZ R78, R78, R25.reuse ;  /* 0x000000194e4e7220 */ /* 0x080fe40000410000 */
[----:B------:R-:W-:Y:S02]  /*af10*/  FMUL.FTZ R79, R79, R25 ;  /* 0x000000194f4f7220 */ /* 0x000fe40000410000 */
[----:B------:R-:W-:-:S02]  /*af20*/  FMUL.FTZ R89, R89, R26 ;  /* 0x0000001a59597220 */ /* 0x000fc40000410000 */
[-C--:B------:R-:W-:Y:S02]  /*af30*/  FMUL.FTZ R92, R92, R26.reuse ;  /* 0x0000001a5c5c7220 */ /* 0x080fe40000410000 */
[----:B--2---:R-:W-:Y:S02]  /*af40*/  FFMA.FTZ R3, R227, c[0x0][0x23c], -R0 ;  /* 0x00008f00e3037a23 */ /* 0x004fe40000010800 */
[----:B------:R-:W-:Y:S02]  /*af50*/  FMUL.FTZ R93, R93, R26 ;  /* 0x0000001a5d5d7220 */ /* 0x000fe40000410000 */
[-C--:B------:R-:W-:Y:S01]  /*af60*/  FMUL.FTZ R90, R90, R25.reuse ;  /* 0x000000195a5a7220 */ /* 0x080fe20000410000 */
[----:B------:R2:W-:Y:S01]  /*af70*/  MUFU.EX2 R133, R3 ;  /* 0x0000000300857308 */ /* 0x0005e20000000800 */
[-C--:B------:R-:W-:Y:S02]  /*af80*/  FMUL.FTZ R91, R91, R25.reuse ;  /* 0x000000195b5b7220 */ /* 0x080fe40000410000 */
        /* <DEDUP_REMOVED lines=22> */
[--C-:B--2---:R-:W-:Y:S02]  /*b0f0*/  FFMA.FTZ R3, R225, c[0x0][0x23c], -R0.reuse ;  /* 0x00008f00e1037a23 */ /* 0x104fe40000010800 */
[----:B------:R-:W-:Y:S02]  /*b100*/  FFMA.FTZ R0, R224, c[0x0][0x23c], -R0 ;  /* 0x00008f00e0007a23 */ /* 0x000fe40000010800 */
        /* <DEDUP_REMOVED lines=12> */
[----:B------:R-:W-:Y:S01]  /*b1d0*/  IMAD.MOV.U32 R227, RZ, RZ, R36 ;  /* 0x000000ffffe37224 */ /* 0x000fe200078e0024 */
[----:B------:R-:W-:Y:S01]  /*b1e0*/  MOV R36, R138 ;  /* 0x0000008a00247202 */ /* 0x000fe20000000f00 */
[----:B------:R-:W-:Y:S01]  /*b1f0*/  HMMA.16816.F32 R76, R4, R38, R76 ;  /* 0x00000026044c723c */ /* 0x000fe2000000184c */
[----:B------:R2:W-:Y:S01]  /*b200*/  MUFU.EX2 R138, R0 ;  /* 0x00000000008a7308 */ /* 0x0005e20000000800 */
[----:B------:R-:W-:Y:S01]  /*b210*/  MOV R224, R169 ;  /* 0x000000a900e07202 */ /* 0x000fe20000000f00 */
[----:B------:R-:W-:Y:S01]  /*b220*/  IMAD.MOV.U32 R153, RZ, RZ, R192 ;  /* 0x000000ffff997224 */ /* 0x000fe200078e00c0 */
[----:B------:R-:W-:-:S04]  /*b230*/  MOV R152, R193 ;  /* 0x000000c100987202 */ /* 0x000fc80000000f00 */
[----:B-1----:R-:W-:Y:S01]  /*b240*/  HMMA.16816.F32 R88, R4, R20, R88 ;  /* 0x000000140458723c */ /* 0x002fe20000001858 */
[----:B------:R-:W-:Y:S01]  /*b250*/  IMAD.MOV.U32 R30, RZ, RZ, R194 ;  /* 0x000000ffff1e7224 */ /* 0x000fe200078e00c2 */
[----:B------:R-:W-:Y:S01]  /*b260*/  MOV R168, R14 ;  /* 0x0000000e00a87202 */ /* 0x000fe20000000f00 */
[----:B------:R-:W-:-:S05]  /*b270*/  IMAD.MOV.U32 R29, RZ, RZ, R195 ;  /* 0x000000ffff1d7224 */ /* 0x000fca00078e00c3 */
[----:B------:R-:W-:Y:S01]  /*b280*/  HMMA.16816.F32 R92, R4, R22, R92 ;  /* 0x00000016045c723c */ /* 0x000fe2000000185c */
[----:B--2---:R-:W-:Y:S02]  /*b290*/  FFMA.FTZ R0, R237, c[0x0][0x23c], -R8 ;  /* 0x00008f00ed007a23 */ /* 0x004fe40000010808 */
[----:B------:R-:W-:-:S05]  /*b2a0*/  IMAD.MOV.U32 R169, RZ, RZ, R137 ;  /* 0x000000ffffa97224 */ /* 0x000fca00078e0089 */
[C---:B------:R-:W-:Y:S01]  /*b2b0*/  HMMA.16816.F32 R100, R4.reuse, R32, R100 ;  /* 0x000000200464723c */ /* 0x040fe20000001864 */
[----:B------:R1:W-:Y:S07]  /*b2c0*/  MUFU.EX2 R137, R3 ;  /* 0x0000000300897308 */ /* 0x0003ee0000000800 */
[----:B------:R-:W-:Y:S01]  /*b2d0*/  HMMA.16816.F32 R104, R4, R34, R104 ;  /* 0x000000220468723c */ /* 0x000fe20000001868 */
[----:B------:R-:W-:-:S07]  /*b2e0*/  FMUL.FTZ R108, R108, R28 ;  /* 0x0000001c6c6c7220 */ /* 0x000fce0000410000 */
[----:B------:R-:W-:Y:S01]  /*b2f0*/  HMMA.16816.F32 R112, R4, R40, R112 ;  /* 0x000000280470723c */ /* 0x000fe20000001870 */
[----:B------:R-:W-:-:S07]  /*b300*/  FMUL.FTZ R109, R109, R28 ;  /* 0x0000001c6d6d7220 */ /* 0x000fce0000410000 */
[----:B------:R-:W-:Y:S01]  /*b310*/  HMMA.16816.F32 R116, R4, R42, R116 ;  /* 0x0000002a0474723c */ /* 0x000fe20000001874 */
[----:B------:R-:W-:-:S07]  /*b320*/  FMUL.FTZ R110, R110, R27 ;  /* 0x0000001b6e6e7220 */ /* 0x000fce0000410000 */
[----:B------:R-:W-:Y:S01]  /*b330*/  HMMA.16816.F32 R124, R4, R44, R124 ;  /* 0x0000002c047c723c */ /* 0x000fe2000000187c */
[----:B------:R-:W-:-:S06]  /*b340*/  FMUL.FTZ R111, R111, R27 ;  /* 0x0000001b6f6f7220 */ /* 0x000fcc0000410000 */
[----:B------:R-:W-:Y:S01]  /*b350*/  IMAD.WIDE.U32 R4, R175, -0x2daee0ad, RZ ;  /* 0xd2511f53af047825 */ /* 0x000fe200078e00ff */
[C---:B------:R-:W-:Y:S01]  /*b360*/  HMMA.16816.F32 R156, R16.reuse, R32, R156 ;  /* 0x00000020109c723c */ /* 0x040fe2000000189c */
[----:B------:R2:W-:Y:S03]  /*b370*/  MUFU.EX2 R32, R0 ;  /* 0x0000000000207308 */ /* 0x0005e60000000800 */
[----:B-1----:R-:W-:Y:S02]  /*b380*/  LOP3.LUT R3, R5, UR17, R174, 0x96, !PT ;  /* 0x0000001105037c12 */ /* 0x002fe4000f8e96ae */
[----:B------:R-:W-:Y:S02]  /*b390*/  LOP3.LUT R14, R4, 0xffff, RZ, 0xc0, !PT ;  /* 0x0000ffff040e7812 */ /* 0x000fe400078ec0ff */
[----:B------:R-:W-:Y:S01]  /*b3a0*/  HMMA.16816.F32 R84, R16, R20, R84 ;  /* 0x000000141054723c */ /* 0x000fe20000001854 */
[----:B------:R-:W-:Y:S01]  /*b3b0*/  MOV R226, R171 ;  /* 0x000000ab00e27202 */ /* 0x000fe20000000f00 */
[----:B------:R-:W-:-:S05]  /*b3c0*/  IMAD.MOV.U32 R171, RZ, RZ, R24 ;  /* 0x000000ffffab7224 */ /* 0x000fca00078e0018 */
[----:B------:R-:W-:Y:S01]  /*b3d0*/  SHF.R.U32.HI R21, RZ, 0x10, R4 ;  /* 0x00000010ff157819 */ /* 0x000fe20000011604 */
[----:B------:R-:W-:Y:S01]  /*b3e0*/  HMMA.16816.F32 R192, R16, R22, R96 ;  /* 0x0000001610c0723c */ /* 0x000fe20000001860 */
[----:B--2---:R-:W-:-:S06]  /*b3f0*/  FFMA.FTZ R0, R239, c[0x0][0x23c], -R8 ;  /* 0x00008f00ef007a23 */ /* 0x004fcc0000010808 */
[----:B------:R-:W-:Y:S02]  /*b400*/  LOP3.LUT R22, R4, 0xff, RZ, 0xc0, !PT ;  /* 0x000000ff04167812 */ /* 0x000fe400078ec0ff */
[----:B------:R-:W-:Y:S01]  /*b410*/  SHF.R.U32.HI R23, RZ, 0x18, R4 ;  /* 0x00000018ff177819 */ /* 0x000fe20000011604 */
[----:B------:R-:W-:Y:S01]  /*b420*/  IMAD.WIDE.U32 R4, R173, -0x2daee0ad, RZ ;  /* 0xd2511f53ad047825 */ /* 0x000fe200078e00ff */
[----:B------:R1:W-:Y:S03]  /*b430*/  MUFU.EX2 R33, R0 ;  /* 0x0000000000217308 */ /* 0x0003e60000000800 */
[----:B------:R-:W-:Y:S01]  /*b440*/  FFMA.FTZ R6, R240, c[0x0][0x23c], -R8 ;  /* 0x00008f00f0067a23 */ /* 0x000fe20000010808 */
[----:B------:R-:W-:Y:S02]  /*b450*/  LOP3.LUT R7, R4, 0xffff, RZ, 0xc0, !PT ;  /* 0x0000ffff04077812 */ /* 0x000fe400078ec0ff */
[----:B------:R-:W-:-:S02]  /*b460*/  SHF.R.U32.HI R20, RZ, 0x10, R4 ;  /* 0x00000010ff147819 */ /* 0x000fc40000011604 */
[----:B------:R-:W-:Y:S01]  /*b470*/  SHF.R.U32.HI R24, RZ, 0x18, R4 ;  /* 0x00000018ff187819 */ /* 0x000fe20000011604 */
[----:B------:R-:W-:Y:S01]  /*b480*/  HMMA.16816.F32 R180, R16, R34, R108 ;  /* 0x0000002210b4723c */ /* 0x000fe2000000186c */
[----:B-1----:R-:W-:Y:S01]  /*b490*/  FFMA.FTZ R0, R242, c[0x0][0x23c], -R8 ;  /* 0x00008f00f2007a23 */ /* 0x002fe20000010808 */
[----:B------:R-:W-:Y:S01]  /*b4a0*/  LOP3.LUT R8, R4, 0xff, RZ, 0xc0, !PT ;  /* 0x000000ff04087812 */ /* 0x000fe200078ec0ff */
[----:B------:R-:W-:Y:S01]  /*b4b0*/  IMAD.MOV.U32 R225, RZ, RZ, R170 ;  /* 0x000000ffffe17224 */ /* 0x000fe200078e00aa */
[----:B------:R-:W-:Y:S01]  /*b4c0*/  SHF.R.U32.HI R4, RZ, 0x8, R14 ;  /* 0x00000008ff047819 */ /* 0x000fe2000001160e */
[----:B------:R1:W-:Y:S01]  /*b4d0*/  MUFU.EX2 R35, R0 ;  /* 0x0000000000237308 */ /* 0x0003e20000000800 */
[----:B------:R-:W-:Y:S02]  /*b4e0*/  IMAD.MOV.U32 R98, RZ, RZ, R30 ;  /* 0x000000ffff627224 */ /* 0x000fe400078e001e */
[-C--:B------:R-:W-:Y:S01]  /*b4f0*/  FMUL.FTZ R80, R80, R28.reuse ;  /* 0x0000001c50507220 */ /* 0x080fe20000410000 */
[----:B------:R-:W-:Y:S01]  /*b500*/  PRMT R22, R22, 0x5410, R4 ;  /* 0x0000541016167816 */ /* 0x000fe20000000004 */
[-C--:B------:R-:W-:Y:S01]  /*b510*/  FMUL.FTZ R81, R81, R28.reuse ;  /* 0x0000001c51517220 */ /* 0x080fe20000410000 */
[----:B------:R-:W-:Y:S01]  /*b520*/  SHF.R.U32.HI R4, RZ, 0x8, R7 ;  /* 0x00000008ff047819 */ /* 0x000fe20000011607 */
[----:B------:R-:W-:Y:S01]  /*b530*/  FMUL.FTZ R82, R82, R27 ;  /* 0x0000001b52527220 */ /* 0x000fe20000410000 */
[----:B------:R-:W-:Y:S01]  /*b540*/  MOV R170, R31 ;  /* 0x0000001f00aa7202 */ /* 0x000fe20000000f00 */
[----:B------:R-:W2:Y:S01]  /*b550*/  MUFU.EX2 R34, R6 ;  /* 0x0000000600227308 */ /* 0x000ea20000000800 */
[----:B------:R-:W-:Y:S01]  /*b560*/  PRMT R14, R8, 0x5410, R4 ;  /* 0x00005410080e7816 */ /* 0x000fe20000000004 */
[----:B------:R-:W-:Y:S01]  /*b570*/  FMUL.FTZ R83, R83, R27 ;  /* 0x0000001b53537220 */ /* 0x000fe20000410000 */
[----:B------:R-:W-:Y:S01]  /*b580*/  MOV R99, R29 ;  /* 0x0000001d00637202 */ /* 0x000fe20000000f00 */
[----:B------:R-:W-:-:S02]  /*b590*/  FMUL.FTZ R160, R160, R28 ;  /* 0x0000001ca0a07220 */ /* 0x000fc40000410000 */
[-C--:B------:R-:W-:Y:S01]  /*b5a0*/  FMUL.FTZ R161, R161, R28.reuse ;  /* 0x0000001ca1a17220 */ /* 0x080fe20000410000 */
[----:B-1----:R-:W-:Y:S01]  /*b5b0*/  LOP3.LUT R0, R5, UR17, R172, 0x96, !PT ;  /* 0x0000001105007c12 */ /* 0x002fe2000f8e96ac */
[----:B------:R-:W-:Y:S01]  /*b5c0*/  FFMA.FTZ R5, R236, c[0x0][0x23c], -R13 ;  /* 0x00008f00ec057a23 */ /* 0x000fe2000001080d */
[----:B------:R-:W-:Y:S01]  /*b5d0*/  LOP3.LUT R4, R3, 0xffff, RZ, 0xc0, !PT ;  /* 0x0000ffff03047812 */ /* 0x000fe200078ec0ff */
[-C--:B------:R-:W-:Y:S02]  /*b5e0*/  FMUL.FTZ R162, R162, R27.reuse ;  /* 0x0000001ba2a27220 */ /* 0x080fe40000410000 */
[----:B------:R-:W-:Y:S01]  /*b5f0*/  FMUL.FTZ R163, R163, R27 ;  /* 0x0000001ba3a37220 */ /* 0x000fe20000410000 */
[----:B------:R1:W-:Y:S01]  /*b600*/  MUFU.EX2 R31, R5 ;  /* 0x00000005001f7308 */ /* 0x0003e20000000800 */
        /* <DEDUP_REMOVED lines=8> */
[----:B-1----:R-:W-:Y:S01]  /*b690*/  LOP3.LUT R5, R21, 0xff, RZ, 0xc0, !PT ;  /* 0x000000ff15057812 */ /* 0x002fe200078ec0ff */
[----:B------:R-:W-:-:S02]  /*b6a0*/  FFMA.FTZ R6, R238, c[0x0][0x23c], -R13 ;  /* 0x00008f00ee067a23 */ /* 0x000fc4000001080d */
[-C--:B------:R-:W-:Y:S01]  /*b6b0*/  FMUL.FTZ R128, R128, R28.reuse ;  /* 0x0000001c80807220 */ /* 0x080fe20000410000 */
[----:B------:R-:W-:Y:S01]  /*b6c0*/  PRMT R23, R5, 0x5410, R23 ;  /* 0x0000541005177816 */ /* 0x000fe20000000017 */
[----:B------:R1:W-:Y:S01]  /*b6d0*/  MUFU.EX2 R30, R6 ;  /* 0x00000006001e7308 */ /* 0x0003e20000000800 */
[----:B------:R-:W-:Y:S02]  /*b6e0*/  FFMA.FTZ R5, R243, c[0x0][0x23c], -R13 ;  /* 0x00008f00f3057a23 */ /* 0x000fe4000001080d */
[----:B------:R-:W-:Y:S02]  /*b6f0*/  FMUL.FTZ R129, R129, R28 ;  /* 0x0000001c81817220 */ /* 0x000fe40000410000 */
[-C--:B------:R-:W-:Y:S02]  /*b700*/  FMUL.FTZ R130, R130, R27.reuse ;  /* 0x0000001b82827220 */ /* 0x080fe40000410000 */
[----:B------:R-:W-:Y:S01]  /*b710*/  FMUL.FTZ R131, R131, R27 ;  /* 0x0000001b83837220 */ /* 0x000fe20000410000 */
[----:B------:R-:W-:Y:S01]  /*b720*/  LOP3.LUT R7, R20, 0xff, RZ, 0xc0, !PT ;  /* 0x000000ff14077812 */ /* 0x000fe200078ec0ff */
[----:B------:R3:W-:Y:S01]  /*b730*/  MUFU.EX2 R29, R5 ;  /* 0x00000005001d7308 */ /* 0x0007e20000000800 */
[----:B------:R-:W-:Y:S01]  /*b740*/  MOV R50, R177 ;  /* 0x000000b100327202 */ /* 0x000fe20000000f00 */
[----:B------:R-:W-:Y:S01]  /*b750*/  IMAD.MOV.U32 R51, RZ, RZ, R176 ;  /* 0x000000ffff337224 */ /* 0x000fe200078e00b0 */
[----:B------:R-:W-:Y:S01]  /*b760*/  MOV R97, R152 ;  /* 0x0000009800617202 */ /* 0x000fe20000000f00 */
[----:B------:R-:W-:Y:S01]  /*b770*/  IMAD.MOV.U32 R96, RZ, RZ, R153 ;  /* 0x000000ffff607224 */ /* 0x000fe200078e0099 */
[----:B------:R-:W-:Y:S01]  /*b780*/  MOV R237, R169 ;  /* 0x000000a900ed7202 */ /* 0x000fe20000000f00 */
[----:B------:R-:W-:Y:S01]  /*b790*/  LDSM.16.MT88.4 R108, [R207+0xb800] ;  /* 0x00b80000cf6c783b */ /* 0x000fe20000004200 */
[----:B-1----:R-:W-:-:S02]  /*b7a0*/  SHF.R.U32.HI R6, RZ, 0x8, R4 ;  /* 0x00000008ff067819 */ /* 0x002fc40000011604 */
[----:B------:R-:W-:Y:S01]  /*b7b0*/  LOP3.LUT R4, R3, 0xff, RZ, 0xc0, !PT ;  /* 0x000000ff03047812 */ /* 0x000fe200078ec0ff */
[C---:B------:R-:W-:Y:S03]  /*b7c0*/  HMMA.16816.F32 R220, R16.reuse, R38, R80 ;  /* 0x0000002610dc723c */ /* 0x040fe60000001850 */
[----:B------:R-:W-:Y:S01]  /*b7d0*/  PRMT R20, R4, 0x5410, R6 ;  /* 0x0000541004147816 */ /* 0x000fe20000000006 */
[----:B------:R-:W-:Y:S02]  /*b7e0*/  FFMA.FTZ R4, R139, c[0x0][0x23c], -R15 ;  /* 0x00008f008b047a23 */ /* 0x000fe4000001080f */
[----:B---3--:R-:W-:Y:S01]  /*b7f0*/  FFMA.FTZ R5, R244, c[0x0][0x23c], -R13 ;  /* 0x00008f00f4057a23 */ /* 0x008fe2000001080d */
[----:B------:R-:W-:Y:S01]  /*b800*/  MOV R83, R65 ;  /* 0x0000004100537202 */ /* 0x000fe20000000f00 */
[----:B------:R-:W-:Y:S01]  /*b810*/  IMAD.MOV.U32 R82, RZ, RZ, R64 ;  /* 0x000000ffff527224 */ /* 0x000fe200078e0040 */
[----:B------:R-:W-:Y:S01]  /*b820*/  PRMT R21, R7, 0x5410, R24 ;  /* 0x0000541007157816 */ /* 0x000fe20000000018 */
[C---:B------:R-:W-:Y:S01]  /*b830*/  HMMA.16816.F32 R160, R16.reuse, R40, R160 ;  /* 0x0000002810a0723c */ /* 0x040fe200000018a0 */
[----:B------:R-:W-:Y:S01]  /*b840*/  IMAD.MOV.U32 R80, RZ, RZ, R36 ;  /* 0x000000ffff507224 */ /* 0x000fe200078e0024 */
[----:B------:R-:W-:Y:S01]  /*b850*/  MOV R81, R37 ;  /* 0x0000002500517202 */ /* 0x000fe20000000f00 */
[----:B------:R-:W-:Y:S01]  /*b860*/  IMAD.MOV.U32 R64, RZ, RZ, R66 ;  /* 0x000000ffff407224 */ /* 0x000fe200078e0042 */
[----:B------:R-:W-:Y:S01]  /*b870*/  MOV R65, R67 ;  /* 0x0000004300417202 */ /* 0x000fe20000000f00 */
[----:B------:R1:W-:Y:S01]  /*b880*/  MUFU.EX2 R24, R5 ;  /* 0x0000000500187308 */ /* 0x0003e20000000800 */
[----:B------:R-:W-:Y:S01]  /*b890*/  IMAD.MOV.U32 R66, RZ, RZ, R48 ;  /* 0x000000ffff427224 */ /* 0x000fe200078e0030 */
[----:B------:R-:W-:Y:S01]  /*b8a0*/  MOV R67, R49 ;  /* 0x0000003100437202 */ /* 0x000fe20000000f00 */
[----:B------:R-:W-:Y:S01]  /*b8b0*/  HMMA.16816.F32 R176, R16, R42, R120 ;  /* 0x0000002a10b0723c */ /* 0x000fe20000001878 */
[----:B------:R-:W-:Y:S01]  /*b8c0*/  IMAD.MOV.U32 R36, RZ, RZ, R50 ;  /* 0x000000ffff247224 */ /* 0x000fe200078e0032 */
[----:B------:R-:W-:Y:S01]  /*b8d0*/  MOV R37, R51 ;  /* 0x0000003300257202 */ /* 0x000fe20000000f00 */
[----:B------:R-:W-:Y:S01]  /*b8e0*/  IMAD.MOV.U32 R38, RZ, RZ, R155 ;  /* 0x000000ffff267224 */ /* 0x000fe200078e009b */
[----:B------:R-:W-:Y:S01]  /*b8f0*/  MOV R39, R154 ;  /* 0x0000009a00277202 */ /* 0x000fe20000000f00 */
[----:B------:R-:W-:Y:S01]  /*b900*/  LDSM.16.MT88.4 R48, [R207+0xa800] ;  /* 0x00a80000cf30783b */ /* 0x000fe20000004200 */
[----:B------:R-:W-:-:S02]  /*b910*/  SHF.R.U32.HI R13, RZ, 0x18, R3 ;  /* 0x00000018ff0d7819 */ /* 0x000fc40000011603 */
[C---:B------:R-:W-:Y:S01]  /*b920*/  HMMA.16816.F32 R164, R16.reuse, R44, R164 ;  /* 0x0000002c10a4723c */ /* 0x040fe200000018a4 */
[----:B------:R-:W3:Y:S01]  /*b930*/  LDSM.16.MT88.4 R152, [R205+0xa800] ;  /* 0x00a80000cd98783b */ /* 0x000ee20000004200 */
[----:B------:R-:W-:Y:S02]  /*b940*/  SHF.R.U32.HI R7, RZ, 0x10, R0 ;  /* 0x00000010ff077819 */ /* 0x000fe40000011600 */
[----:B-1----:R-:W-:Y:S02]  /*b950*/  SHF.R.U32.HI R5, RZ, 0x10, R3 ;  /* 0x00000010ff057819 */ /* 0x002fe40000011603 */
[C---:B------:R-:W-:Y:S02]  /*b960*/  LOP3.LUT R8, R0.reuse, 0xff, RZ, 0xc0, !PT ;  /* 0x000000ff00087812 */ /* 0x040fe400078ec0ff */
[----:B------:R-:W-:Y:S01]  /*b970*/  HMMA.16816.F32 R172, R16, R46, R128 ;  /* 0x0000002e10ac723c */ /* 0x000fe20000001880 */
[----:B------:R1:W-:Y:S01]  /*b980*/  MUFU.EX2 R19, R4 ;  /* 0x0000000400137308 */ /* 0x0003e20000000800 */
[----:B------:R-:W-:Y:S01]  /*b990*/  LOP3.LUT R3, R0, 0xffff, RZ, 0xc0, !PT ;  /* 0x0000ffff00037812 */ /* 0x000fe200078ec0ff */
[----:B------:R-:W-:Y:S01]  /*b9a0*/  IMAD.MOV.U32 R236, RZ, RZ, R168 ;  /* 0x000000ffffec7224 */ /* 0x000fe200078e00a8 */
[----:B------:R-:W-:Y:S01]  /*b9b0*/  SHF.R.U32.HI R6, RZ, 0x18, R0 ;  /* 0x00000018ff067819 */ /* 0x000fe20000011600 */
[----:B------:R-:W-:Y:S01]  /*b9c0*/  HSET2.LE.AND R14, R14, R203, PT ;  /* 0x000000cb0e0e7233 */ /* 0x000fe20003803000 */
[----:B------:R-:W-:Y:S01]  /*b9d0*/  LOP3.LUT R5, R5, 0xff, RZ, 0xc0, !PT ;  /* 0x000000ff05057812 */ /* 0x000fe200078ec0ff */
[----:B------:R-:W-:Y:S01]  /*b9e0*/  IMAD.MOV.U32 R238, RZ, RZ, R170 ;  /* 0x000000ffffee7224 */ /* 0x000fe200078e00aa */
[----:B------:R-:W-:Y:S01]  /*b9f0*/  SHF.R.U32.HI R3, RZ, 0x8, R3 ;  /* 0x00000008ff037819 */ /* 0x000fe20000011603 */
[----:B------:R-:W-:Y:S01]  /*ba00*/  LDSM.16.MT88.4 R120, [R210+0xb800] ;  /* 0x00b80000d278783b */ /* 0x000fe20000004200 */
[----:B------:R-:W-:Y:S01]  /*ba10*/  LOP3.LUT R0, R7, 0xff, RZ, 0xc0, !PT ;  /* 0x000000ff07007812 */ /* 0x000fe200078ec0ff */
[----:B-1----:R-:W-:-:S04]  /*ba20*/  FFMA.FTZ R4, R185, c[0x0][0x23c], -R15 ;  /* 0x00008f00b9047a23 */ /* 0x002fc8000001080f */
[----:B------:R1:W4:Y:S01]  /*ba30*/  MUFU.EX2 R18, R4 ;  /* 0x0000000400127308 */ /* 0x0003220000000800 */
[----:B------:R-:W-:Y:S01]  /*ba40*/  FFMA.FTZ R16, R184, c[0x0][0x23c], -R15 ;  /* 0x00008f00b8107a23 */ /* 0x000fe2000001080f */
[----:B------:R-:W-:Y:S02]  /*ba50*/  PRMT R7, R5, 0x5410, R13 ;  /* 0x0000541005077816 */ /* 0x000fe4000000000d */
[----:B------:R-:W-:Y:S01]  /*ba60*/  PRMT R8, R8, 0x5410, R3 ;  /* 0x0000541008087816 */ /* 0x000fe20000000003 */
[----:B------:R-:W-:Y:S01]  /*ba70*/  FFMA.FTZ R3, R187, c[0x0][0x23c], -R15 ;  /* 0x00008f00bb037a23 */ /* 0x000fe2000001080f */
[----:B------:R-:W-:Y:S01]  /*ba80*/  PRMT R5, R0, 0x5410, R6 ;  /* 0x0000541000057816 */ /* 0x000fe20000000006 */
[--C-:B------:R-:W-:Y:S01]  /*ba90*/  HSET2.LE.AND R0, R22, R203.reuse, PT ;  /* 0x000000cb16007233 */ /* 0x100fe20003803000 */
[----:B------:R-:W-:Y:S03]  /*baa0*/  MUFU.EX2 R16, R16 ;  /* 0x0000001000107308 */ /* 0x000fe60000000800 */
[----:B------:R-:W-:Y:S01]  /*bab0*/  HSET2.LE.AND R13, R5, R203, PT ;  /* 0x000000cb050d7233 */ /* 0x000fe20003803000 */
[----:B--2---:R-:W-:-:S04]  /*bac0*/  F2FP.PACK_AB R5, R34, R35 ;  /* 0x000000232205723e */ /* 0x004fc800000000ff */
[----:B------:R2:W5:Y:S01]  /*bad0*/  MUFU.EX2 R17, R3 ;  /* 0x0000000300117308 */ /* 0x0005620000000800 */
[--C-:B-1----:R-:W-:Y:S02]  /*bae0*/  HSET2.LE.AND R4, R23, R203.reuse, PT ;  /* 0x000000cb17047233 */ /* 0x102fe40003803000 */
[--C-:B------:R-:W-:Y:S02]  /*baf0*/  HSET2.LE.AND R6, R20, R203.reuse, PT ;  /* 0x000000cb14067233 */ /* 0x100fe40003803000 */
[----:B------:R-:W-:Y:S01]  /*bb00*/  HSET2.LE.AND R7, R7, R203, PT ;  /* 0x000000cb07077233 */ /* 0x000fe20003803000 */
[----:B------:R-:W-:Y:S02]  /*bb10*/  LOP3.LUT R131, R4, R5, RZ, 0xc0, !PT ;  /* 0x0000000504837212 */ /* 0x000fe400078ec0ff */
[----:B----4-:R-:W-:Y:S02]  /*bb20*/  F2FP.PACK_AB R4, R18, R19 ;  /* 0x000000131204723e */ /* 0x010fe400000000ff */
[----:B--2---:R-:W-:-:S04]  /*bb30*/  F2FP.PACK_AB R3, R138, R137 ;  /* 0x000000898a03723e */ /* 0x004fc800000000ff */
[----:B------:R-:W-:Y:S02]  /*bb40*/  LOP3.LUT R130, R0, R3, RZ, 0xc0, !PT ;  /* 0x0000000300827212 */ /* 0x000fe400078ec0ff */
[----:B------:R-:W-:Y:S02]  /*bb50*/  F2FP.PACK_AB R3, R133, R132 ;  /* 0x000000848503723e */ /* 0x000fe400000000ff */
[----:B------:R-:W-:Y:S01]  /*bb60*/  F2FP.PACK_AB R0, R33, R32 ;  /* 0x000000202100723e */ /* 0x000fe200000000ff */
[----:B------:R-:W-:Y:S01]  /*bb70*/  HSET2.LE.AND R8, R8, R203, PT ;  /* 0x000000cb08087233 */ /* 0x000fe20003803000 */
[----:B------:R-:W-:Y:S02]  /*bb80*/  LOP3.LUT R128, R6, R3, RZ, 0xc0, !PT ;  /* 0x0000000306807212 */ /* 0x000fe400078ec0ff */
[----:B------:R-:W-:Y:S02]  /*bb90*/  F2FP.PACK_AB R3, R30, R31 ;  /* 0x0000001f1e03723e */ /* 0x000fe400000000ff */
[----:B------:R-:W-:-:S02]  /*bba0*/  LOP3.LUT R129, R7, R0, RZ, 0xc0, !PT ;  /* 0x0000000007817212 */ /* 0x000fc400078ec0ff */
[----:B------:R-:W-:Y:S02]  /*bbb0*/  LOP3.LUT R169, R13, R4, RZ, 0xc0, !PT ;  /* 0x000000040da97212 */ /* 0x000fe400078ec0ff */
[----:B------:R-:W1:Y:S01]  /*bbc0*/  LDSM.16.MT88.4 R4, [R209+0xb800] ;  /* 0x00b80000d104783b */ /* 0x000e620000004200 */
[----:B------:R-:W-:Y:S01]  /*bbd0*/  HSET2.LE.AND R15, R21, R203, PT ;  /* 0x000000cb150f7233 */ /* 0x000fe20003803000 */
[----:B------:R-:W-:Y:S02]  /*bbe0*/  LOP3.LUT R168, R8, R3, RZ, 0xc0, !PT ;  /* 0x0000000308a87212 */ /* 0x000fe400078ec0ff */
[----:B------:R-:W-:Y:S02]  /*bbf0*/  F2FP.PACK_AB R0, R24, R29 ;  /* 0x0000001d1800723e */ /* 0x000fe400000000ff */
[----:B-----5:R-:W-:Y:S02]  /*bc00*/  F2FP.PACK_AB R3, R16, R17 ;  /* 0x000000111003723e */ /* 0x020fe400000000ff */
[----:B------:R-:W-:-:S02]  /*bc10*/  MOV R239, R171 ;  /* 0x000000ab00ef7202 */ /* 0x000fc40000000f00 */
[----:B------:R-:W-:Y:S02]  /*bc20*/  LOP3.LUT R170, R14, R0, RZ, 0xc0, !PT ;  /* 0x000000000eaa7212 */ /* 0x000fe400078ec0ff */
[----:B------:R-:W-:Y:S01]  /*bc30*/  LOP3.LUT R171, R15, R3, RZ, 0xc0, !PT ;  /* 0x000000030fab7212 */ /* 0x000fe200078ec0ff */
[-C--:B---3--:R-:W-:Y:S08]  /*bc40*/  HMMA.16816.F32 R140, R128, R152.reuse, R140 ;  /* 0x00000098808c723c */ /* 0x088ff0000000188c */
[C---:B------:R-:W-:Y:S08]  /*bc50*/  HMMA.16816.F32 R144, R168.reuse, R152, R144 ;  /* 0x00000098a890723c */ /* 0x040ff00000001890 */
[----:B------:R-:W-:Y:S08]  /*bc60*/  HMMA.16816.F32 R148, R168, R154, R148 ;  /* 0x0000009aa894723c */ /* 0x000ff00000001894 */
[-C--:B------:R-:W-:Y:S08]  /*bc70*/  HMMA.16816.F32 R36, R128, R48.reuse, R36 ;  /* 0x000000308024723c */ /* 0x080ff00000001824 */
[C---:B------:R-:W-:Y:S01]  /*bc80*/  HMMA.16816.F32 R40, R168.reuse, R48, R64 ;  /* 0x00000030a828723c */ /* 0x040fe20000001840 */
[----:B------:R-:W2:Y:S07]  /*bc90*/  LDSM.16.MT88.4 R64, [R210+0xa800] ;  /* 0x00a80000d240783b */ /* 0x000eae0000004200 */
[----:B------:R-:W-:Y:S08]  /*bca0*/  HMMA.16816.F32 R44, R168, R50, R228 ;  /* 0x00000032a82c723c */ /* 0x000ff000000018e4 */
[C---:B------:R-:W-:Y:S01]  /*bcb0*/  HMMA.16816.F32 R152, R128.reuse, R154, R96 ;  /* 0x0000009a8098723c */ /* 0x040fe20000001860 */
[----:B------:R-:W-:Y:S07]  /*bcc0*/  LDSM.16.MT88.4 R96, [R205+0xb800] ;  /* 0x00b80000cd60783b */ /* 0x000fee0000004200 */
[----:B------:R-:W-:Y:S01]  /*bcd0*/  HMMA.16816.F32 R48, R128, R50, R80 ;  /* 0x000000328030723c */ /* 0x000fe20000001850 */
[----:B------:R-:W3:Y:S01]  /*bce0*/  LDSM.16.MT88.4 R80, [R209+0xa800] ;  /* 0x00a80000d150783b */ /* 0x000ee20000004200 */
[----:B------:R-:W-:-:S02]  /*bcf0*/  FFMA.FTZ R15, R241, R28, R235 ;  /* 0x0000001cf10f7223 */ /* 0x000fc400000100eb */
[----:B------:R-:W-:Y:S02]  /*bd00*/  FFMA.FTZ R8, R248, R27, R202 ;  /* 0x0000001bf8087223 */ /* 0x000fe400000100ca */
[----:B------:R-:W-:Y:S02]  /*bd10*/  FFMA.FTZ R3, R249, R26, R198 ;  /* 0x0000001af9037223 */ /* 0x000fe400000100c6 */
[----:B------:R-:W-:Y:S02]  /*bd20*/  FFMA.FTZ R0, R250, R25, R190 ;  /* 0x00000019fa007223 */ /* 0x000fe400000100be */
[----:B------:R-:W-:Y:S02]  /*bd30*/  FADD.FTZ R15, R234, R15 ;  /* 0x0000000fea0f7221 */ /* 0x000fe40000010000 */
[----:B------:R-:W-:Y:S02]  /*bd40*/  FADD.FTZ R14, R201, R8 ;  /* 0x00000008c90e7221 */ /* 0x000fe40000010000 */
[----:B------:R-:W-:Y:S01]  /*bd50*/  FADD.FTZ R13, R197, R3 ;  /* 0x00000003c50d7221 */ /* 0x000fe20000010000 */
[----:B-1----:R-:W-:Y:S01]  /*bd60*/  HMMA.16816.F32 R124, R168, R4, R124 ;  /* 0x00000004a87c723c */ /* 0x002fe2000000187c */
[----:B------:R-:W-:-:S02]  /*bd70*/  FADD.FTZ R8, R189, R0 ;  /* 0x00000000bd087221 */ /* 0x000fc40000010000 */
[----:B------:R-:W-:Y:S02]  /*bd80*/  FADD.FTZ R3, R199, R14 ;  /* 0x0000000ec7037221 */ /* 0x000fe40000010000 */
[----:B------:R-:W-:-:S03]  /*bd90*/  FADD.FTZ R0, R196, R13 ;  /* 0x0000000dc4007221 */ /* 0x000fc60000010000 */
        /* <DEDUP_REMOVED lines=13> */
[----:B--2---:R-:W-:Y:S01]  /*be70*/  HMMA.16816.F32 R56, R168, R64, R56 ;  /* 0x00000040a838723c */ /* 0x004fe20000001838 */
[----:B------:R-:W-:-:S02]  /*be80*/  FADD.FTZ R3, R30, R5 ;  /* 0x000000051e037221 */ /* 0x000fc40000010000 */
[----:B------:R-:W-:Y:S02]  /*be90*/  FADD.FTZ R0, R18, R0 ;  /* 0x0000000012007221 */ /* 0x000fe40000010000 */
[----:B------:R-:W-:-:S03]  /*bea0*/  FADD.FTZ R241, R137, R241 ;  /* 0x000000f189f17221 */ /* 0x000fc60000010000 */
[----:B------:R-:W-:Y:S01]  /*beb0*/  HMMA.16816.F32 R60, R168, R66, R60 ;  /* 0x00000042a83c723c */ /* 0x000fe2000000183c */
[----:B------:R-:W-:Y:S02]  /*bec0*/  FADD.FTZ R4, R35, R4 ;  /* 0x0000000423047221 */ /* 0x000fe40000010000 */
[----:B------:R-:W-:Y:S02]  /*bed0*/  FADD.FTZ R3, R29, R3 ;  /* 0x000000031d037221 */ /* 0x000fe40000010000 */
[----:B------:R-:W-:-:S03]  /*bee0*/  FADD.FTZ R0, R17, R0 ;  /* 0x0000000011007221 */ /* 0x000fc60000010000 */
[----:B---3--:R-:W-:Y:S01]  /*bef0*/  HMMA.16816.F32 R72, R168, R80, R72 ;  /* 0x00000050a848723c */ /* 0x008fe20000001848 */
[----:B------:R-:W-:-:S07]  /*bf00*/  FADD.FTZ R241, R138, R241 ;  /* 0x000000f18af17221 */ /* 0x000fce0000010000 */
[----:B------:R-:W-:Y:S01]  /*bf10*/  HMMA.16816.F32 R76, R168, R82, R76 ;  /* 0x00000052a84c723c */ /* 0x000fe2000000184c */
[----:B------:R-:W-:-:S07]  /*bf20*/  FADD.FTZ R248, R34, R4 ;  /* 0x0000000422f87221 */ /* 0x000fce0000010000 */
[----:B------:R-:W-:Y:S01]  /*bf30*/  HMMA.16816.F32 R88, R168, R96, R88 ;  /* 0x00000060a858723c */ /* 0x000fe20000001858 */
[----:B------:R-:W-:-:S07]  /*bf40*/  FADD.FTZ R249, R24, R3 ;  /* 0x0000000318f97221 */ /* 0x000fce0000010000 */
[----:B------:R-:W-:Y:S01]  /*bf50*/  HMMA.16816.F32 R92, R168, R98, R92 ;  /* 0x00000062a85c723c */ /* 0x000fe2000000185c */
[----:B------:R-:W-:-:S07]  /*bf60*/  FADD.FTZ R250, R16, R0 ;  /* 0x0000000010fa7221 */ /* 0x000fce0000010000 */
        /* <DEDUP_REMOVED lines=34> */
[C---:B------:R-:W-:Y:S02]  /*c190*/  IADD3 R3, P0, R0.reuse, UR24, RZ ;  /* 0x0000001800037c10 */ /* 0x040fe4000ff1e0ff */
[----:B---3--:R-:W-:Y:S02]  /*c1a0*/  LEA.HI.X R4, R5, R227, R4, 0x5, P1 ;  /* 0x000000e305047211 */ /* 0x008fe400008f2c04 */
[C---:B------:R-:W-:Y:S02]  /*c1b0*/  @!P3 LEA R18, P5, R0.reuse, c[0x0][0x170], 0x1 ;  /* 0x00005c000012ba11 */ /* 0x040fe400078a08ff */
[----:B------:R-:W-:Y:S02]  /*c1c0*/  @!P2 LEA R14, P1, R0, c[0x0][0x170], 0x1 ;  /* 0x00005c00000eaa11 */ /* 0x000fe400078208ff */
[----:B------:R-:W-:Y:S02]  /*c1d0*/  @!P3 LEA R16, P4, R3, c[0x0][0x170], 0x1 ;  /* 0x00005c000310ba11 */ /* 0x000fe400078808ff */
[----:B------:R-:W-:-:S02]  /*c1e0*/  IADD3.X R5, R4, UR23, RZ, P0, !PT ;  /* 0x0000001704057c10 */ /* 0x000fc400087fe4ff */
[C-C-:B------:R-:W-:Y:S02]  /*c1f0*/  @!P3 LEA.HI.X R19, R0.reuse, c[0x0][0x174], R4.reuse, 0x1, P5 ;  /* 0x00005d000013ba11 */ /* 0x140fe400028f0c04 */
[C---:B------:R-:W-:Y:S02]  /*c200*/  @!P2 LEA R6, P0, R3.reuse, c[0x0][0x170], 0x1 ;  /* 0x00005c000306aa11 */ /* 0x040fe400078008ff */
        /* <DEDUP_REMOVED lines=30> */
[----:B------:R-:W5:Y:S04]  /*c3f0*/  LDSM.16.M88.4 R24, [R208] ;  /* 0x00000000d018783b */ /* 0x000f680000000200 */
[----:B------:R-:W0:Y:S01]  /*c400*/  LDGDEPBAR ;  /* 0x00000000000079af */ /* 0x000e220000000000 */
[----:B----4-:R-:W-:Y:S08]  /*c410*/  HMMA.16816.F32 R200, R20, R28, RZ ;  /* 0x0000001c14c8723c */ /* 0x010ff000000018ff */
[C---:B-1----:R-:W-:Y:S08]  /*c420*/  HMMA.16816.F32 R188, R16.reuse, R32, RZ ;  /* 0x0000002010bc723c */ /* 0x042ff000000018ff */
[C---:B------:R-:W-:Y:S08]  /*c430*/  HMMA.16816.F32 R180, R16.reuse, R28, RZ ;  /* 0x0000001c10b4723c */ /* 0x040ff000000018ff */
[C---:B------:R-:W-:Y:S08]  /*c440*/  HMMA.16816.F32 R184, R16.reuse, R34, RZ ;  /* 0x0000002210b8723c */ /* 0x040ff000000018ff */
[-C--:B------:R-:W-:Y:S08]  /*c450*/  HMMA.16816.F32 R16, R16, R30.reuse, RZ ;  /* 0x0000001e1010723c */ /* 0x080ff000000018ff */
[----:B------:R-:W-:Y:S08]  /*c460*/  HMMA.16816.F32 R196, R20, R30, RZ ;  /* 0x0000001e14c4723c */ /* 0x000ff000000018ff */
[----:B---3--:R-:W-:Y:S08]  /*c470*/  HMMA.16816.F32 R192, R4, R176, R188 ;  /* 0x000000b004c0723c */ /* 0x008ff000000018bc */
        /* <DEDUP_REMOVED lines=8> */
[----:B------:R-:W3:Y:S03]  /*c500*/  LDSM.16.M88.4 R16, [R214] ;  /* 0x00000000d610783b */ /* 0x000ee60000000200 */
[C---:B-----5:R-:W-:Y:S08]  /*c510*/  HMMA.16816.F32 R180, R24.reuse, R176, R220 ;  /* 0x000000b018b4723c */ /* 0x060ff000000018dc */
        /* <DEDUP_REMOVED lines=11> */
[C---:B---3--:R-:W-:Y:S08]  /*c5d0*/  HMMA.16816.F32 R188, R16.reuse, R20, R180 ;  /* 0x0000001410bc723c */ /* 0x048ff000000018b4 */
[C---:B------:R-:W-:Y:S01]  /*c5e0*/  HMMA.16816.F32 R180, R16.reuse, R22, R200 ;  /* 0x0000001610b4723c */ /* 0x040fe200000018c8 */
[----:B------:R-:W-:Y:S07]  /*c5f0*/  LDSM.16.M88.4 R20, [R206+0x6000] ;  /* 0x00600000ce14783b */ /* 0x000fee0000000200 */
[C---:B------:R-:W-:Y:S08]  /*c600*/  HMMA.16816.F32 R184, R16.reuse, R32, R228 ;  /* 0x0000002010b8723c */ /* 0x040ff000000018e4 */
[----:B------:R-:W-:Y:S01]  /*c610*/  HMMA.16816.F32 R176, R16, R34, R176 ;  /* 0x0000002210b0723c */ /* 0x000fe200000018b0 */
[----:B------:R-:W3:Y:S04]  /*c620*/  LDSM.16.M88.4 R32, [R204+0x9000] ;  /* 0x00900000cc20783b */ /* 0x000ee80000000200 */
        /* <DEDUP_REMOVED lines=13> */
[----:B------:R-:W2:Y:S07]  /*c700*/  LDSM.16.M88.4 R24, [R208+0x4000] ;  /* 0x00400000d018783b */ /* 0x000eae0000000200 */
[C---:B---3--:R-:W-:Y:S08]  /*c710*/  HMMA.16816.F32 R184, R20.reuse, R32, R196 ;  /* 0x0000002014b8723c */ /* 0x048ff000000018c4 */
        /* <DEDUP_REMOVED lines=14> */
[----:B------:R-:W3:Y:S03]  /*c800*/  LDSM.16.M88.4 R20, [R214+0x4000] ;  /* 0x00400000d614783b */ /* 0x000ee60000000200 */
[C---:B--2---:R-:W-:Y:S08]  /*c810*/  HMMA.16816.F32 R192, R24.reuse, R180, R228 ;  /* 0x000000b418c0723c */ /* 0x044ff000000018e4 */
        /* <DEDUP_REMOVED lines=10> */
[----:B------:R-:W2:Y:S01]  /*c8c0*/  LDSM.16.M88.4 R16, [R212+0x4000] ;  /* 0x00400000d410783b */ /* 0x000ea20000000200 */
[----:B------:R-:W-:-:S04]  /*c8d0*/  DEPBAR.LE SB0, 0x0 ;  /* 0x000080000000791a */ /* 0x000fc80000000000 */
[C---:B---3--:R-:W-:Y:S08]  /*c8e0*/  HMMA.16816.F32 R180, R20.reuse, R32, R192 ;  /* 0x0000002014b4723c */ /* 0x048ff000000018c0 */
[C---:B------:R-:W-:Y:S08]  /*c8f0*/  HMMA.16816.F32 R176, R20.reuse, R34, R228 ;  /* 0x0000002214b0723c */ /* 0x040ff000000018e4 */
[C---:B------:R-:W-:Y:S08]  /*c900*/  HMMA.16816.F32 R32, R20.reuse, R172, R224 ;  /* 0x000000ac1420723c */ /* 0x040ff000000018e0 */
[----:B------:R-:W-:Y:S08]  /*c910*/  HMMA.16816.F32 R20, R20, R174, R220 ;  /* 0x000000ae1414723c */ /* 0x000ff000000018dc */
[C---:B-1----:R-:W-:Y:S08]  /*c920*/  HMMA.16816.F32 R200, R4.reuse, R28, R200 ;  /* 0x0000001c04c8723c */ /* 0x042ff000000018c8 */
[C---:B------:R-:W-:Y:S08]  /*c930*/  HMMA.16816.F32 R196, R4.reuse, R30, R196 ;  /* 0x0000001e04c4723c */ /* 0x040ff000000018c4 */
[C---:B------:R-:W-:Y:S08]  /*c940*/  HMMA.16816.F32 R188, R4.reuse, R24, R188 ;  /* 0x0000001804bc723c */ /* 0x040ff000000018bc */
[----:B------:R-:W-:Y:S08]  /*c950*/  HMMA.16816.F32 R184, R4, R26, R184 ;  /* 0x0000001a04b8723c */ /* 0x000ff000000018b8 */
[C---:B--2---:R-:W-:Y:S08]  /*c960*/  HMMA.16816.F32 R180, R16.reuse, R28, R180 ;  /* 0x0000001c10b4723c */ /* 0x044ff000000018b4 */
        /* <DEDUP_REMOVED lines=51> */
.L_x_809:
[----:B------:R-:W-:Y:S05]  /*cca0*/  BSYNC B0 ;  /* 0x0000000000007941 */ /* 0x000fea0003800000 */
.L_x_808:
[----:B------:R-:W0:Y:S02]  /*ccb0*/  LDGDEPBAR ;  /* 0x00000000000079af */ /* 0x000e240000000000 */
.L_x_807:
[----:B------:R-:W3:Y:S04]  /*ccc0*/  LDL R3, [R1+0x44] ;  /* 0x0000440001037983 */ /* 0x000ee80000100800 */
[----:B------:R-:W4:Y:S04]  /*ccd0*/  LDL R0, [R1+0x40] ;  /* 0x0000400001007983 */ /* 0x000f280000100800 */
[----:B-1----:R-:W5:Y:S04]  /*cce0*/  LDL.64 R6, [R1+0x38] ;  /* 0x0000380001067983 */ /* 0x002f680000100a00 */
[----:B--2---:R-:W1:Y:S02]  /*ccf0*/  S2R R5, SR_TID.X ;  /* 0x0000000000057919 */ /* 0x004e640000002100 */
[----:B-1----:R-:W-:-:S05]  /*cd00*/  IMAD.SHL.U32 R5, R5, 0x2, RZ ;  /* 0x0000000205057824 */ /* 0x002fca00078e00ff */
[----:B------:R-:W-:Y:S01]  /*cd10*/  LOP3.LUT R5, R5, 0x6, RZ, 0xc0, !PT ;  /* 0x0000000605057812 */ /* 0x000fe200078ec0ff */
[----:B---3--:R-:W-:Y:S01]  /*cd20*/  IMAD.MOV.U32 R4, RZ, RZ, R3 ;  /* 0x000000ffff047224 */ /* 0x008fe200078e0003 */
[----:B----4-:R-:W-:Y:S01]  /*cd30*/  MOV R3, R0 ;  /* 0x0000000000037202 */ /* 0x010fe20000000f00 */
[----:B------:R-:W-:Y:S02]  /*cd40*/  IMAD.U32 R0, RZ, RZ, UR29 ;  /* 0x0000001dff007e24 */ /* 0x000fe4000f8e00ff */
[----:B------:R-:W-:Y:S01]  /*cd50*/  IMAD.MOV.U32 R14, RZ, RZ, R4 ;  /* 0x000000ffff0e7224 */ /* 0x000fe200078e0004 */
[----:B-----5:R-:W-:Y:S01]  /*cd60*/  MOV R192, R6 ;  /* 0x0000000600c07202 */ /* 0x020fe20000000f00 */
[----:B------:R-:W-:Y:S01]  /*cd70*/  IMAD R0, R0, 0x20, R5 ;  /* 0x0000002000007824 */ /* 0x000fe200078e0205 */
[----:B------:R-:W-:Y:S01]  /*cd80*/  MOV R15, R3 ;  /* 0x00000003000f7202 */ /* 0x000fe20000000f00 */
[----:B------:R-:W-:Y:S02]  /*cd90*/  IMAD.MOV.U32 R193, RZ, RZ, R7 ;  /* 0x000000ffffc17224 */ /* 0x000fe400078e0007 */
[----:B------:R-:W-:Y:S01]  /*cda0*/  IMAD.WIDE.U32 R18, R14, -0x326172a9, RZ ;  /* 0xcd9e8d570e127825 */ /* 0x000fe200078e00ff */
[----:B------:R-:W-:-:S02]  /*cdb0*/  ISETP.GE.AND P4, PT, R0, R9, PT ;  /* 0x000000090000720c */ /* 0x000fc40003f86270 */
[----:B------:R-:W-:Y:S02]  /*cdc0*/  IADD3 R7, R0, 0x1, RZ ;  /* 0x0000000100077810 */ /* 0x000fe40007ffe0ff */
[----:B------:R-:W-:Y:S02]  /*cdd0*/  FSEL R26, R180, -INF , !P4 ;  /* 0xff800000b41a7808 */ /* 0x000fe40006000000 */
[CC--:B------:R-:W-:Y:S02]  /*cde0*/  ISETP.GE.AND P1, PT, R0.reuse, R10.reuse, PT ;  /* 0x0000000a0000720c */ /* 0x0c0fe40003f26270 */
[----:B------:R-:W-:Y:S02]  /*cdf0*/  ISETP.GE.AND P4, PT, R7, R10, PT ;  /* 0x0000000a0700720c */ /* 0x000fe40003f86270 */
[----:B------:R-:W-:Y:S02]  /*ce00*/  IADD3 R6, R0, 0x8, RZ ;  /* 0x0000000800067810 */ /* 0x000fe40007ffe0ff */
[----:B------:R-:W-:-:S02]  /*ce10*/  FSEL R29, R182, -INF , !P1 ;  /* 0xff800000b61d7808 */ /* 0x000fc40004800000 */
[----:B------:R-:W-:Y:S02]  /*ce20*/  FSEL R32, R183, -INF , !P4 ;  /* 0xff800000b7207808 */ /* 0x000fe40006000000 */
[C---:B------:R-:W-:Y:S02]  /*ce30*/  ISETP.GE.AND P1, PT, R6.reuse, R9, PT ;  /* 0x000000090600720c */ /* 0x040fe40003f26270 */
[----:B------:R-:W-:Y:S02]  /*ce40*/  ISETP.GE.AND P4, PT, R6, R10, PT ;  /* 0x0000000a0600720c */ /* 0x000fe40003f86270 */
[C---:B------:R-:W-:Y:S02]  /*ce50*/  IADD3 R5, R0.reuse, 0x9, RZ ;  /* 0x0000000900057810 */ /* 0x040fe40007ffe0ff */
[----:B------:R-:W-:Y:S02]  /*ce60*/  IADD3 R4, R0, 0x10, RZ ;  /* 0x0000001000047810 */ /* 0x000fe40007ffe0ff */
[----:B------:R-:W-:-:S02]  /*ce70*/  FSEL R28, R176, -INF , !P1 ;  /* 0xff800000b01c7808 */ /* 0x000fc40004800000 */
[----:B------:R-:W-:Y:S02]  /*ce80*/  FSEL R33, R178, -INF , !P4 ;  /* 0xff800000b2217808 */ /* 0x000fe40006000000 */
[-C--:B------:R-:W-:Y:S02]  /*ce90*/  ISETP.GE.AND P5, PT, R7, R9.reuse, PT ;  /* 0x000000090700720c */ /* 0x080fe40003fa6270 */
[----:B------:R-:W-:Y:S02]  /*cea0*/  ISETP.GE.AND P1, PT, R5, R10, PT ;  /* 0x0000000a0500720c */ /* 0x000fe40003f26270 */
[----:B------:R-:W-:Y:S02]  /*ceb0*/  ISETP.GE.AND P4, PT, R4, R9, PT ;  /* 0x000000090400720c */ /* 0x000fe40003f86270 */
[----:B------:R-:W-:Y:S02]  /*cec0*/  IADD3 R3, R0, 0x11, RZ ;  /* 0x0000001100037810 */ /* 0x000fe40007ffe0ff */
[----:B------:R-:W-:-:S02]  /*ced0*/  FSEL R27, R181, -INF , !P5 ;  /* 0xff800000b51b7808 */ /* 0x000fc40006800000 */
[----:B------:R-:W-:Y:S02]  /*cee0*/  FSEL R137, R179, -INF , !P1 ;  /* 0xff800000b3897808 */ /* 0x000fe40004800000 */
[----:B------:R-:W-:Y:S02]  /*cef0*/  FSEL R226, R172, -INF , !P4 ;  /* 0xff800000ace27808 */ /* 0x000fe40006000000 */
[-C--:B------:R-:W-:Y:S02]  /*cf00*/  ISETP.GE.AND P5, PT, R5, R9.reuse, PT ;  /* 0x000000090500720c */ /* 0x080fe40003fa6270 */
[C---:B------:R-:W-:Y:S02]  /*cf10*/  ISETP.GE.AND P1, PT, R3.reuse, R9, PT ;  /* 0x000000090300720c */ /* 0x040fe40003f26270 */
[----:B------:R-:W-:Y:S02]  /*cf20*/  ISETP.GE.AND P4, PT, R3, R10, PT ;  /* 0x0000000a0300720c */ /* 0x000fe40003f86270 */
[----:B------:R-:W-:-:S02]  /*cf30*/  IADD3 R13, R0, 0x18, RZ ;  /* 0x00000018000d7810 */ /* 0x000fc40007ffe0ff */
        /* <DEDUP_REMOVED lines=10> */
[-C--:B------:R-:W-:Y:S02]  /*cfe0*/  ISETP.GE.AND P5, PT, R13, R10.reuse, PT ;  /* 0x0000000a0d00720c */ /* 0x080fe40003fa6270 */
[----:B------:R-:W-:-:S02]  /*cff0*/  ISETP.GE.AND P1, PT, R8, R10, PT ;  /* 0x0000000a0800720c */ /* 0x000fc40003f26270 */
[C---:B------:R-:W-:Y:S02]  /*d000*/  ISETP.GE.AND P6, PT, R0.reuse, R11, PT ;  /* 0x0000000b0000720c */ /* 0x040fe40003fc6270 */
[----:B------:R-:W-:Y:S01]  /*d010*/  ISETP.GE.AND P4, PT, R0, R12, PT ;  /* 0x0000000c0000720c */ /* 0x000fe20003f86270 */
[----:B------:R-:W-:Y:S01]  /*d020*/  IMAD.U32 R0, RZ, RZ, UR31 ;  /* 0x0000001fff007e24 */ /* 0x000fe2000f8e00ff */
[----:B------:R-:W-:Y:S02]  /*d030*/  FSEL R242, R22, -INF , !P5 ;  /* 0xff80000016f27808 */ /* 0x000fe40006800000 */
[----:B------:R-:W-:Y:S02]  /*d040*/  FSEL R240, R23, -INF , !P1 ;  /* 0xff80000017f07808 */ /* 0x000fe40004800000 */
[----:B------:R-:W-:Y:S02]  /*d050*/  FSEL R31, R200, -INF , !P6 ;  /* 0xff800000c81f7808 */ /* 0x000fe40007000000 */
[----:B------:R-:W-:-:S02]  /*d060*/  FSEL R132, R202, -INF , !P4 ;  /* 0xff800000ca847808 */ /* 0x000fc40006000000 */
[CC--:B------:R-:W-:Y:S02]  /*d070*/  ISETP.GE.AND P5, PT, R7.reuse, R11.reuse, PT ;  /* 0x0000000b0700720c */ /* 0x0c0fe40003fa6270 */
[-C--:B------:R-:W-:Y:S02]  /*d080*/  ISETP.GE.AND P1, PT, R7, R12.reuse, PT ;  /* 0x0000000c0700720c */ /* 0x080fe40003f26270 */
[C---:B------:R-:W-:Y:S02]  /*d090*/  ISETP.GE.AND P4, PT, R6.reuse, R11, PT ;  /* 0x0000000b0600720c */ /* 0x040fe40003f86270 */
[----:B------:R-:W-:Y:S01]  /*d0a0*/  ISETP.GE.AND P6, PT, R6, R12, PT ;  /* 0x0000000c0600720c */ /* 0x000fe20003fc6270 */
[----:B------:R-:W-:Y:S01]  /*d0b0*/  IMAD.WIDE.U32 R6, R15, -0x2daee0ad, RZ ;  /* 0xd2511f530f067825 */ /* 0x000fe200078e00ff */
[----:B------:R-:W-:Y:S02]  /*d0c0*/  FSEL R34, R201, -INF , !P5 ;  /* 0xff800000c9227808 */ /* 0x000fe40006800000 */
[----:B------:R-:W-:-:S02]  /*d0d0*/  FSEL R138, R203, -INF , !P1 ;  /* 0xff800000cb8a7808 */ /* 0x000fc40004800000 */
[----:B------:R-:W-:Y:S01]  /*d0e0*/  LOP3.LUT R0, R7, UR29, R0, 0x96, !PT ;  /* 0x0000001d07007c12 */ /* 0x000fe2000f8e9600 */
[----:B------:R-:W-:Y:S01]  /*d0f0*/  IMAD R7, R245, -0x326172a9, RZ ;  /* 0xcd9e8d57f5077824 */ /* 0x000fe200078e02ff */
[CC--:B------:R-:W-:Y:S01]  /*d100*/  ISETP.GE.AND P5, PT, R5.reuse, R11.reuse, PT ;  /* 0x0000000b0500720c */ /* 0x0c0fe20003fa6270 */
[----:B------:R-:W1:Y:S01]  /*d110*/  LDC.U8 R203, c[0x0][0x2d8] ;  /* 0x0000b600ffcb7b82 */ /* 0x000e620000000000 */
[----:B------:R-:W-:Y:S02]  /*d120*/  ISETP.GE.AND P1, PT, R5, R12, PT ;  /* 0x0000000c0500720c */ /* 0x000fe40003f26270 */
[----:B------:R-:W-:Y:S02]  /*d130*/  FSEL R35, R196, -INF , !P4 ;  /* 0xff800000c4237808 */ /* 0x000fe40006000000 */
[----:B------:R-:W-:Y:S02]  /*d140*/  FSEL R139, R198, -INF , !P6 ;  /* 0xff800000c68b7808 */ /* 0x000fe40007000000 */
[----:B------:R-:W-:-:S02]  /*d150*/  ISETP.GE.AND P4, PT, R4, R11, PT ;  /* 0x0000000b0400720c */ /* 0x000fc40003f86270 */
[----:B------:R-:W-:Y:S01]  /*d160*/  ISETP.GE.AND P6, PT, R4, R12, PT ;  /* 0x0000000c0400720c */ /* 0x000fe20003fc6270 */
[----:B------:R-:W-:Y:S01]  /*d170*/  IMAD.WIDE.U32 R4, R0, -0x326172a9, RZ ;  /* 0xcd9e8d5700047825 */ /* 0x000fe200078e00ff */
[----:B------:R-:W-:Y:S02]  /*d180*/  FSEL R133, R197, -INF , !P5 ;  /* 0xff800000c5857808 */ /* 0x000fe40006800000 */
[----:B------:R-:W-:Y:S02]  /*d190*/  FSEL R172, R199, -INF , !P1 ;  /* 0xff800000c7ac7808 */ /* 0x000fe40004800000 */
[----:B------:R-:W-:Y:S02]  /*d1a0*/  FMNMX.FTZ R0, R136, R26, !PT ;  /* 0x0000001a88007209 */ /* 0x000fe40007810000 */
[C---:B------:R-:W-:Y:S02]  /*d1b0*/  ISETP.GE.AND P1, PT, R3.reuse, R11, PT ;  /* 0x0000000b0300720c */ /* 0x040fe40003f26270 */
[----:B------:R-:W-:-:S02]  /*d1c0*/  ISETP.GE.AND P5, PT, R3, R12, PT ;  /* 0x0000000c0300720c */ /* 0x000fc40003fa6270 */
[----:B------:R-:W-:Y:S02]  /*d1d0*/  LOP3.LUT R3, R19, R252, RZ, 0x3c, !PT ;  /* 0x000000fc13037212 */ /* 0x000fe400078e3cff */
[----:B------:R-:W-:Y:S02]  /*d1e0*/  FMNMX.FTZ R0, R27, R0, !PT ;  /* 0x000000001b007209 */ /* 0x000fe40007810000 */
[----:B------:R-:W-:Y:S01]  /*d1f0*/  LOP3.LUT R7, R5, UR15, R7, 0x96, !PT ;  /* 0x0000000f05077c12 */ /* 0x000fe2000f8e9607 */
[----:B------:R-:W-:Y:S01]  /*d200*/  IMAD.WIDE.U32 R16, R3, -0x2daee0ad, RZ ;  /* 0xd2511f5303107825 */ /* 0x000fe200078e00ff */
[----:B------:R-:W-:Y:S02]  /*d210*/  LOP3.LUT R24, R247, UR13, R4, 0x96, !PT ;  /* 0x0000000df7187c12 */ /* 0x000fe4000f8e9604 */
[----:B------:R-:W-:Y:S02]  /*d220*/  FMNMX.FTZ R0, R28, R0, !PT ;  /* 0x000000001c007209 */ /* 0x000fe40007810000 */
[----:B------:R-:W-:Y:S01]  /*d230*/  LOP3.LUT R14, R17, UR14, R6, 0x96, !PT ;  /* 0x0000000e110e7c12 */ /* 0x000fe2000f8e9606 */
[----:B------:R-:W-:Y:S01]  /*d240*/  IMAD.WIDE.U32 R6, R7, -0x2daee0ad, RZ ;  /* 0xd2511f5307067825 */ /* 0x000fe200078e00ff */
[----:B------:R-:W-:-:S02]  /*d250*/  LOP3.LUT R18, R5, UR15, R18, 0x96, !PT ;  /* 0x0000000f05127c12 */ /* 0x000fc4000f8e9612 */
[----:B------:R-:W-:Y:S01]  /*d260*/  FMNMX.FTZ R0, R30, R0, !PT ;  /* 0x000000001e007209 */ /* 0x000fe20007810000 */
[----:B------:R-:W-:Y:S01]  /*d270*/  IMAD.WIDE.U32 R24, R24, -0x2daee0ad, RZ ;  /* 0xd2511f5318187825 */ /* 0x000fe200078e00ff */
[----:B------:R-:W-:Y:S02]  /*d280*/  FSEL R238, R189, -INF , !P1 ;  /* 0xff800000bdee7808 */ /* 0x000fe40004800000 */
[----:B------:R-:W-:Y:S01]  /*d290*/  ISETP.GE.AND P1, PT, R8, R11, PT ;  /* 0x0000000b0800720c */ /* 0x000fe20003f26270 */
[----:B------:R-:W-:Y:S01]  /*d2a0*/  IMAD.WIDE.U32 R14, R14, -0x326172a9, RZ ;  /* 0xcd9e8d570e0e7825 */ /* 0x000fe200078e00ff */
[----:B------:R-:W-:Y:S02]  /*d2b0*/  FMNMX.FTZ R0, R226, R0, !PT ;  /* 0x00000000e2007209 */ /* 0x000fe40007810000 */
[----:B------:R-:W-:Y:S01]  /*d2c0*/  FSEL R244, R185, -INF , !P1 ;  /* 0xff800000b9f47808 */ /* 0x000fe20004800000 */
[----:B------:R-:W-:Y:S01]  /*d2d0*/  IMAD.WIDE.U32 R18, R18, -0x2daee0ad, RZ ;  /* 0xd2511f5312127825 */ /* 0x000fe200078e00ff */
[----:B------:R-:W-:-:S02]  /*d2e0*/  LOP3.LUT R5, R7, UR12, R192, 0x96, !PT ;  /* 0x0000000c07057c12 */ /* 0x000fc4000f8e96c0 */
[----:B------:R-:W-:Y:S02]  /*d2f0*/  LOP3.LUT R22, R25, UR10, R6, 0x96, !PT ;  /* 0x0000000a19167c12 */ /* 0x000fe4000f8e9606 */
[----:B------:R-:W-:Y:S02]  /*d300*/  ISETP.GE.AND P1, PT, R8, R12, PT ;  /* 0x0000000c0800720c */ /* 0x000fe40003f26270 */
[----:B------:R-:W-:Y:S01]  /*d310*/  FMNMX.FTZ R8, R227, R0, !PT ;  /* 0x00000000e3087209 */ /* 0x000fe20007810000 */
[----:B------:R-:W-:Y:S01]  /*d320*/  IMAD.WIDE.U32 R22, R22, -0x326172a9, RZ ;  /* 0xcd9e8d5716167825 */ /* 0x000fe200078e00ff */
[----:B------:R-:W-:Y:S02]  /*d330*/  LOP3.LUT R6, R15, UR13, R4, 0x96, !PT ;  /* 0x0000000d0f067c12 */ /* 0x000fe4000f8e9604 */
[----:B------:R-:W-:Y:S01]  /*d340*/  LOP3.LUT R20, R19, UR12, R16, 0x96, !PT ;  /* 0x0000000c13147c12 */ /* 0x000fe2000f8e9610 */
[----:B------:R-:W-:Y:S01]  /*d350*/  IMAD.WIDE.U32 R4, R5, -0x326172a9, RZ ;  /* 0xcd9e8d5705047825 */ /* 0x000fe200078e00ff */
[----:B------:R-:W-:-:S02]  /*d360*/  FMNMX.FTZ R8, R225, R8, !PT ;  /* 0x00000008e1087209 */ /* 0x000fc40007810000 */
[----:B------:R-:W-:Y:S01]  /*d370*/  FMNMX.FTZ R0, R135, R29, !PT ;  /* 0x0000001d87007209 */ /* 0x000fe20007810000 */
[----:B------:R-:W-:Y:S01]  /*d380*/  IMAD.WIDE.U32 R20, R20, -0x326172a9, RZ ;  /* 0xcd9e8d5714147825 */ /* 0x000fe200078e00ff */
[----:B------:R-:W-:Y:S02]  /*d390*/  FSEL R236, R188, -INF , !P4 ;  /* 0xff800000bcec7808 */ /* 0x000fe40006000000 */
[----:B------:R-:W-:Y:S01]  /*d3a0*/  ISETP.GE.AND P4, PT, R13, R11, PT ;  /* 0x0000000b0d00720c */ /* 0x000fe20003f86270 */
[----:B------:R-:W-:Y:S01]  /*d3b0*/  IMAD.WIDE.U32 R6, R6, -0x2daee0ad, RZ ;  /* 0xd2511f5306067825 */ /* 0x000fe200078e00ff */
[----:B------:R-:W-:Y:S02]  /*d3c0*/  LOP3.LUT R5, R5, UR11, R246, 0x96, !PT ;  /* 0x0000000b05057c12 */ /* 0x000fe4000f8e96f6 */
[----:B------:R-:W-:Y:S02]  /*d3d0*/  LOP3.LUT R3, R23, UR9, R4, 0x96, !PT ;  /* 0x0000000917037c12 */ /* 0x000fe4000f8e9604 */
[----:B------:R-:W-:Y:S01]  /*d3e0*/  FMNMX.FTZ R8, R224, R8, !PT ;  /* 0x00000008e0087209 */ /* 0x000fe20007810000 */
[----:B------:R-:W-:Y:S01]  /*d3f0*/  IMAD.WIDE.U32 R4, R5, -0x2daee0ad, RZ ;  /* 0xd2511f5305047825 */ /* 0x000fe200078e00ff */
[----:B------:R-:W-:-:S02]  /*d400*/  FMNMX.FTZ R0, R32, R0, !PT ;  /* 0x0000000020007209 */ /* 0x000fc40007810000 */
[----:B------:R-:W-:Y:S01]  /*d410*/  FSEL R243, R184, -INF , !P4 ;  /* 0xff800000b8f37808 */ /* 0x000fe20006000000 */
[----:B------:R-:W-:Y:S01]  /*d420*/  IMAD.WIDE.U32 R184, R3, -0x2daee0ad, RZ ;  /* 0xd2511f5303b87825 */ /* 0x000fe200078e00ff */
[----:B------:R-:W-:Y:S01]  /*d430*/  LOP3.LUT R16, R21, UR11, R14, 0x96, !PT ;  /* 0x0000000b15107c12 */ /* 0x000fe2000f8e960e */
[----:B------:R-:W2:Y:S01]  /*d440*/  SHFL.BFLY PT, R23, R8, 0x2, 0x1f ;  /* 0x0c401f0008177f89 */ /* 0x000ea200000e0000 */
[----:B------:R-:W-:Y:S02]  /*d450*/  FMNMX.FTZ R0, R33, R0, !PT ;  /* 0x0000000021007209 */ /* 0x000fe40007810000 */
[----:B------:R-:W-:Y:S01]  /*d460*/  LOP3.LUT R15, R7, UR10, R18, 0x96, !PT ;  /* 0x0000000a070f7c12 */ /* 0x000fe2000f8e9612 */
[----:B------:R-:W-:Y:S01]  /*d470*/  IMAD.WIDE.U32 R16, R16, -0x2daee0ad, RZ ;  /* 0xd2511f5310107825 */ /* 0x000fe200078e00ff */
[----:B------:R-:W-:Y:S02]  /*d480*/  FMNMX.FTZ R0, R137, R0, !PT ;  /* 0x0000000089007209 */ /* 0x000fe40007810000 */
[----:B------:R-:W-:Y:S01]  /*d490*/  LOP3.LUT R7, R5, UR8, R24, 0x96, !PT ;  /* 0x0000000805077c12 */ /* 0x000fe2000f8e9618 */
[----:B------:R-:W-:Y:S01]  /*d4a0*/  IMAD.WIDE.U32 R14, R15, -0x326172a9, RZ ;  /* 0xcd9e8d570f0e7825 */ /* 0x000fe200078e00ff */
[----:B------:R-:W-:-:S02]  /*d4b0*/  LOP3.LUT R4, R185, UR6, R4, 0x96, !PT ;  /* 0x00000006b9047c12 */ /* 0x000fc4000f8e9604 */
[----:B------:R-:W-:Y:S02]  /*d4c0*/  FMNMX.FTZ R3, R134, R31, !PT ;  /* 0x0000001f86037209 */ /* 0x000fe40007810000 */
[----:B------:R-:W-:Y:S01]  /*d4d0*/  FMNMX.FTZ R0, R237, R0, !PT ;  /* 0x00000000ed007209 */ /* 0x000fe20007810000 */
[----:B------:R-:W-:Y:S01]  /*d4e0*/  IMAD.WIDE.U32 R4, R4, -0x326172a9, RZ ;  /* 0xcd9e8d5704047825 */ /* 0x000fe200078e00ff */
[----:B------:R-:W-:Y:S02]  /*d4f0*/  LOP3.LUT R21, R17, UR8, R6, 0x96, !PT ;  /* 0x0000000811157c12 */ /* 0x000fe4000f8e9606 */
[----:B------:R-:W-:Y:S01]  /*d500*/  ISETP.GE.AND P4, PT, R13, R12, PT ;  /* 0x0000000c0d00720c */ /* 0x000fe20003f86270 */
[----:B------:R-:W-:Y:S01]  /*d510*/  IMAD.WIDE.U32 R6, R7, -0x326172a9, RZ ;  /* 0xcd9e8d5707067825 */ /* 0x000fe200078e00ff */
[----:B------:R-:W-:Y:S02]  /*d520*/  FMNMX.FTZ R3, R34, R3, !PT ;  /* 0x0000000322037209 */ /* 0x000fe40007810000 */
[----:B------:R-:W-:-:S02]  /*d530*/  FMNMX.FTZ R13, R239, R0, !PT ;  /* 0x00000000ef0d7209 */ /* 0x000fc40007810000 */
[----:B------:R-:W-:Y:S02]  /*d540*/  LOP3.LUT R0, R5, UR16, R6, 0x96, !PT ;  /* 0x0000001005007c12 */ /* 0x000fe4000f8e9606 */
[----:B------:R-:W-:Y:S02]  /*d550*/  FMNMX.FTZ R3, R35, R3, !PT ;  /* 0x0000000323037209 */ /* 0x000fe40007810000 */
[----:B------:R-:W-:Y:S02]  /*d560*/  FMNMX.FTZ R6, R242, R13, !PT ;  /* 0x0000000df2067209 */ /* 0x000fe40007810000 */
[C---:B------:R-:W-:Y:S02]  /*d570*/  LOP3.LUT R13, R4.reuse, 0xffff, RZ, 0xc0, !PT ;  /* 0x0000ffff040d7812 */ /* 0x040fe400078ec0ff */
[----:B------:R-:W-:Y:S02]  /*d580*/  LOP3.LUT R19, R4, 0xff, RZ, 0xc0, !PT ;  /* 0x000000ff04137812 */ /* 0x000fe400078ec0ff */
[----:B------:R-:W-:-:S02]  /*d590*/  SHF.R.U32.HI R17, RZ, 0x10, R4 ;  /* 0x00000010ff117819 */ /* 0x000fc40000011604 */
[----:B------:R-:W-:Y:S02]  /*d5a0*/  SHF.R.U32.HI R18, RZ, 0x18, R4 ;  /* 0x00000018ff127819 */ /* 0x000fe40000011604 */
[----:B------:R-:W-:Y:S02]  /*d5b0*/  LOP3.LUT R20, R15, UR9, R20, 0x96, !PT ;  /* 0x000000090f147c12 */ /* 0x000fe4000f8e9614 */
[----:B------:R-:W-:Y:S02]  /*d5c0*/  FMNMX.FTZ R4, R133, R3, !PT ;  /* 0x0000000385047209 */ /* 0x000fe40007810000 */
[----:B------:R-:W-:Y:S01]  /*d5d0*/  FMNMX.FTZ R3, R240, R6, !PT ;  /* 0x00000006f0037209 */ /* 0x000fe20007810000 */
[----:B------:R-:W-:Y:S01]  /*d5e0*/  IMAD.WIDE.U32 R174, R20, -0x2daee0ad, RZ ;  /* 0xd2511f5314ae7825 */ /* 0x000fe200078e00ff */
[----:B--2---:R-:W-:Y:S02]  /*d5f0*/  FMNMX.FTZ R8, R8, R23, !PT ;  /* 0x0000001708087209 */ /* 0x004fe40007810000 */
[----:B------:R-:W-:Y:S01]  /*d600*/  LOP3.LUT R245, R7, UR7, R22, 0x96, !PT ;  /* 0x0000000707f57c12 */ /* 0x000fe2000f8e9616 */
[----:B------:R-:W2:Y:S01]  /*d610*/  SHFL.BFLY PT, R20, R3, 0x2, 0x1f ;  /* 0x0c401f0003147f89 */ /* 0x000ea200000e0000 */
[----:B------:R-:W-:Y:S01]  /*d620*/  IMAD.WIDE.U32 R6, R21, -0x326172a9, RZ ;  /* 0xcd9e8d5715067825 */ /* 0x000fe200078e00ff */
[----:B------:R-:W-:-:S02]  /*d630*/  LOP3.LUT R5, R175, UR6, R16, 0x96, !PT ;  /* 0x00000006af057c12 */ /* 0x000fc4000f8e9610 */
[----:B------:R-:W3:Y:S01]  /*d640*/  SHFL.BFLY PT, R21, R8, 0x1, 0x1f ;  /* 0x0c201f0008157f89 */ /* 0x000ee200000e0000 */
[----:B------:R-:W-:Y:S02]  /*d650*/  FMNMX.FTZ R15, R236, R4, !PT ;  /* 0x00000004ec0f7209 */ /* 0x000fe40007810000 */
[----:B------:R-:W-:Y:S01]  /*d660*/  LOP3.LUT R175, R7, UR7, R14, 0x96, !PT ;  /* 0x0000000707af7c12 */ /* 0x000fe2000f8e960e */
[----:B------:R-:W-:Y:S01]  /*d670*/  IMAD.WIDE.U32 R4, R5, -0x326172a9, RZ ;  /* 0xcd9e8d5705047825 */ /* 0x000fe200078e00ff */
[----:B------:R-:W-:Y:S02]  /*d680*/  FMNMX.FTZ R7, R238, R15, !PT ;  /* 0x0000000fee077209 */ /* 0x000fe40007810000 */
[----:B------:R-:W-:Y:S02]  /*d690*/  LOP3.LUT R16, R17, 0xff, RZ, 0xc0, !PT ;  /* 0x000000ff11107812 */ /* 0x000fe400078ec0ff */
[----:B------:R-:W-:Y:S02]  /*d6a0*/  SHF.R.U32.HI R13, RZ, 0x8, R13 ;  /* 0x00000008ff0d7819 */ /* 0x000fe4000001160d */
[----:B------:R-:W-:-:S02]  /*d6b0*/  FMNMX.FTZ R7, R243, R7, !PT ;  /* 0x00000007f3077209 */ /* 0x000fc40007810000 */
[----:B------:R-:W-:Y:S02]  /*d6c0*/  PRMT R173, R16, 0x5410, R18 ;  /* 0x0000541010ad7816 */ /* 0x000fe40000000012 */
[----:B------:R-:W-:Y:S02]  /*d6d0*/  LOP3.LUT R6, R5, UR16, R6, 0x96, !PT ;  /* 0x0000001005067c12 */ /* 0x000fe4000f8e9606 */
[C---:B------:R-:W-:Y:S02]  /*d6e0*/  LOP3.LUT R15, R4.reuse, 0xffff, RZ, 0xc0, !PT ;  /* 0x0000ffff040f7812 */ /* 0x040fe400078ec0ff */
[----:B------:R-:W-:Y:S02]  /*d6f0*/  LOP3.LUT R18, R4, 0xff, RZ, 0xc0, !PT ;  /* 0x000000ff04127812 */ /* 0x000fe400078ec0ff */
[--C-:B------:R-:W-:Y:S02]  /*d700*/  SHF.R.U32.HI R17, RZ, 0x10, R4.reuse ;  /* 0x00000010ff117819 */ /* 0x100fe40000011604 */
[----:B------:R-:W-:-:S02]  /*d710*/  SHF.R.U32.HI R16, RZ, 0x18, R4 ;  /* 0x00000018ff107819 */ /* 0x000fc40000011604 */
[--C-:B------:R-:W-:Y:S02]  /*d720*/  SHF.R.U32.HI R5, RZ, 0x10, R0.reuse ;  /* 0x00000010ff057819 */ /* 0x100fe40000011600 */
[----:B------:R-:W-:Y:S02]  /*d730*/  PRMT R19, R19, 0x5410, R13 ;  /* 0x0000541013137816 */ /* 0x000fe4000000000d */
[----:B------:R-:W-:Y:S02]  /*d740*/  FMNMX.FTZ R4, R244, R7, !PT ;  /* 0x00000007f4047209 */ /* 0x000fe40007810000 */
[C---:B------:R-:W-:Y:S02]  /*d750*/  LOP3.LUT R13, R0.reuse, 0xffff, RZ, 0xc0, !PT ;  /* 0x0000ffff000d7812 */ /* 0x040fe400078ec0ff */
[----:B------:R-:W-:Y:S02]  /*d760*/  LOP3.LUT R14, R0, 0xff, RZ, 0xc0, !PT ;  /* 0x000000ff000e7812 */ /* 0x000fe400078ec0ff */
[----:B------:R-:W-:-:S02]  /*d770*/  SHF.R.U32.HI R7, RZ, 0x18, R0 ;  /* 0x00000018ff077819 */ /* 0x000fc40000011600 */
[----:B--2---:R-:W-:Y:S02]  /*d780*/  FMNMX.FTZ R0, R3, R20, !PT ;  /* 0x0000001403007209 */ /* 0x004fe40007810000 */
[----:B------:R-:W-:Y:S02]  /*d790*/  LOP3.LUT R5, R5, 0xff, RZ, 0xc0, !PT ;  /* 0x000000ff05057812 */ /* 0x000fe400078ec0ff */
[----:B---3--:R-:W-:Y:S02]  /*d7a0*/  FMNMX.FTZ R231, R8, R21, !PT ;  /* 0x0000001508e77209 */ /* 0x008fe40007810000 */
[----:B------:R-:W-:Y:S01]  /*d7b0*/  PRMT R24, R5, 0x5410, R7 ;  /* 0x0000541005187816 */ /* 0x000fe20000000007 */
[----:B------:R-:W2:Y:S01]  /*d7c0*/  SHFL.BFLY PT, R8, R0, 0x1, 0x1f ;  /* 0x0c201f0000087f89 */ /* 0x000ea200000e0000 */
[----:B------:R-:W-:Y:S01]  /*d7d0*/  FMNMX.FTZ R5, R2, R132, !PT ;  /* 0x0000008402057209 */ /* 0x000fe20007810000 */
[----:B------:R-:W-:Y:S01]  /*d7e0*/  FMUL.FTZ R3, R231, c[0x0][0x23c] ;  /* 0x00008f00e7037a20 */ /* 0x000fe20000410000 */
[----:B------:R-:W-:-:S02]  /*d7f0*/  SHF.R.U32.HI R13, RZ, 0x8, R13 ;  /* 0x00000008ff0d7819 */ /* 0x000fc4000001160d */
[----:B------:R-:W-:Y:S02]  /*d800*/  FMNMX.FTZ R5, R138, R5, !PT ;  /* 0x000000058a057209 */ /* 0x000fe40007810000 */
[----:B------:R-:W-:Y:S02]  /*d810*/  PRMT R25, R14, 0x5410, R13 ;  /* 0x000054100e197816 */ /* 0x000fe4000000000d */
[----:B------:R-:W3:Y:S01]  /*d820*/  SHFL.BFLY PT, R13, R4, 0x2, 0x1f ;  /* 0x0c401f00040d7f89 */ /* 0x000ee200000e0000 */
[----:B------:R-:W-:Y:S02]  /*d830*/  FMNMX.FTZ R5, R139, R5, !PT ;  /* 0x000000058b057209 */ /* 0x000fe40007810000 */
[----:B------:R-:W-:Y:S02]  /*d840*/  FSEL R185, R190, -INF , !P6 ;  /* 0xff800000beb97808 */ /* 0x000fe40007000000 */
[----:B------:R-:W-:Y:S02]  /*d850*/  FMNMX.FTZ R5, R172, R5, !PT ;  /* 0x00000005ac057209 */ /* 0x000fe40007810000 */
[----:B------:R-:W-:-:S02]  /*d860*/  FSEL R191, R191, -INF , !P5 ;  /* 0xff800000bfbf7808 */ /* 0x000fc40006800000 */
[----:B------:R-:W-:Y:S02]  /*d870*/  FMNMX.FTZ R7, R185, R5, !PT ;  /* 0x00000005b9077209 */ /* 0x000fe40007810000 */
[----:B------:R-:W-:Y:S02]  /*d880*/  FSEL R186, R186, -INF , !P4 ;  /* 0xff800000baba7808 */ /* 0x000fe40006000000 */
[----:B------:R-:W-:Y:S02]  /*d890*/  FMNMX.FTZ R7, R191, R7, !PT ;  /* 0x00000007bf077209 */ /* 0x000fe40007810000 */
[----:B--2---:R-:W-:Y:S02]  /*d8a0*/  FMNMX.FTZ R230, R0, R8, !PT ;  /* 0x0000000800e67209 */ /* 0x004fe40007810000 */
[----:B------:R-:W-:Y:S02]  /*d8b0*/  FSEL R187, R187, -INF , !P1 ;  /* 0xff800000bbbb7808 */ /* 0x000fe40004800000 */
[----:B------:R-:W-:Y:S01]  /*d8c0*/  FMNMX.FTZ R0, R186, R7, !PT ;  /* 0x00000007ba007209 */ /* 0x000fe20007810000 */
[----:B------:R-:W-:Y:S01]  /*d8d0*/  FMUL.FTZ R8, R230, c[0x0][0x23c] ;  /* 0x00008f00e6087a20 */ /* 0x000fe20000410000 */
[----:B------:R-:W-:-:S02]  /*d8e0*/  FSETP.NEU.FTZ.AND P6, PT, R231, -INF , PT ;  /* 0xff800000e700780b */ /* 0x000fc40003fdd000 */
[----:B------:R-:W-:Y:S02]  /*d8f0*/  FMNMX.FTZ R0, R187, R0, !PT ;  /* 0x00000000bb007209 */ /* 0x000fe40007810000 */
[----:B---3--:R-:W-:Y:S02]  /*d900*/  FMNMX.FTZ R4, R4, R13, !PT ;  /* 0x0000000d04047209 */ /* 0x008fe40007810000 */
[----:B------:R-:W-:Y:S01]  /*d910*/  FSEL R3, R3, RZ, P6 ;  /* 0x000000ff03037208 */ /* 0x000fe20003000000 */
[----:B------:R-:W2:Y:S01]  /*d920*/  SHFL.BFLY PT, R14, R0, 0x2, 0x1f ;  /* 0x0c401f00000e7f89 */ /* 0x000ea200000e0000 */
[----:B------:R-:W-:Y:S02]  /*d930*/  FSETP.NEU.FTZ.AND P5, PT, R230, -INF , PT ;  /* 0xff800000e600780b */ /* 0x000fe40003fbd000 */
[----:B-1----:R-:W-:Y:S01]  /*d940*/  PRMT R203, R203, 0x7054, R203 ;  /* 0x00007054cbcb7816 */ /* 0x002fe200000000cb */
[----:B------:R-:W1:Y:S01]  /*d950*/  SHFL.BFLY PT, R13, R4, 0x1, 0x1f ;  /* 0x0c201f00040d7f89 */ /* 0x000e6200000e0000 */
[--C-:B------:R-:W-:Y:S01]  /*d960*/  FFMA.FTZ R5, R27, c[0x0][0x23c], -R3.reuse ;  /* 0x00008f001b057a23 */ /* 0x100fe20000010803 */
[----:B------:R-:W-:Y:S01]  /*d970*/  FSEL R8, R8, RZ, P5 ;  /* 0x000000ff08087208 */ /* 0x000fe20002800000 */
[----:B------:R-:W-:-:S02]  /*d980*/  FFMA.FTZ R26, R26, c[0x0][0x23c], -R3 ;  /* 0x00008f001a1a7a23 */ /* 0x000fc40000010803 */
[----:B------:R3:W-:Y:S02]  /*d990*/  MUFU.EX2 R234, R5 ;  /* 0x0000000500ea7308 */ /* 0x0007e40000000800 */
[----:B------:R-:W-:-:S06]  /*d9a0*/  FFMA.FTZ R7, R29, c[0x0][0x23c], -R8 ;  /* 0x00008f001d077a23 */ /* 0x000fcc0000010808 */
[----:B------:R4:W-:Y:S01]  /*d9b0*/  MUFU.EX2 R202, R7 ;  /* 0x0000000700ca7308 */ /* 0x0009e20000000800 */
[----:B--2---:R-:W-:Y:S01]  /*d9c0*/  FMNMX.FTZ R0, R0, R14, !PT ;  /* 0x0000000e00007209 */ /* 0x004fe20007810000 */
[----:B---3--:R-:W-:-:S06]  /*d9d0*/  FFMA.FTZ R5, R28, c[0x0][0x23c], -R3 ;  /* 0x00008f001c057a23 */ /* 0x008fcc0000010803 */
[----:B------:R-:W-:Y:S01]  /*d9e0*/  MUFU.EX2 R235, R26 ;  /* 0x0000001a00eb7308 */ /* 0x000fe20000000800 */
[----:B-1----:R-:W-:Y:S02]  /*d9f0*/  FMNMX.FTZ R229, R4, R13, !PT ;  /* 0x0000000d04e57209 */ /* 0x002fe40007810000 */
[----:B------:R-:W1:Y:S01]  /*da00*/  SHFL.BFLY PT, R13, R0, 0x1, 0x1f ;  /* 0x0c201f00000d7f89 */ /* 0x000e6200000e0000 */
[----:B------:R-:W-:Y:S01]  /*da10*/  LOP3.LUT R4, R6, 0xffff, RZ, 0xc0, !PT ;  /* 0x0000ffff06047812 */ /* 0x000fe200078ec0ff */
[----:B----4-:R-:W-:-:S03]  /*da20*/  FFMA.FTZ R7, R32, c[0x0][0x23c], -R8 ;  /* 0x00008f0020077a23 */ /* 0x010fc60000010808 */
[----:B------:R2:W-:Y:S01]  /*da30*/  MUFU.EX2 R232, R5 ;  /* 0x0000000500e87308 */ /* 0x0005e20000000800 */
[----:B------:R-:W-:-:S07]  /*da40*/  FSETP.NEU.FTZ.AND P4, PT, R229, -INF , PT ;  /* 0xff800000e500780b */ /* 0x000fce0003f9d000 */
[----:B------:R3:W-:Y:S01]  /*da50*/  MUFU.EX2 R201, R7 ;  /* 0x0000000700c97308 */ /* 0x0007e20000000800 */
[----:B--2---:R-:W-:-:S07]  /*da60*/  FFMA.FTZ R5, R30, c[0x0][0x23c], -R3 ;  /* 0x00008f001e057a23 */ /* 0x004fce0000010803 */
[----:B------:R2:W4:Y:S01]  /*da70*/  MUFU.EX2 R233, R5 ;  /* 0x0000000500e97308 */ /* 0x0005220000000800 */
[----:B-1----:R-:W-:Y:S02]  /*da80*/  FMNMX.FTZ R228, R0, R13, !PT ;  /* 0x0000000d00e47209 */ /* 0x002fe40007810000 */
[----:B---3--:R-:W-:Y:S02]  /*da90*/  SHF.R.U32.HI R7, RZ, 0x8, R4 ;  /* 0x00000008ff077819 */ /* 0x008fe40000011604 */
[----:B------:R-:W-:Y:S01]  /*daa0*/  LOP3.LUT R4, R6, 0xff, RZ, 0xc0, !PT ;  /* 0x000000ff06047812 */ /* 0x000fe200078ec0ff */
[C---:B------:R-:W-:Y:S01]  /*dab0*/  FMUL.FTZ R22, R228.reuse, c[0x0][0x23c] ;  /* 0x00008f00e4167a20 */ /* 0x040fe20000410000 */
[----:B------:R-:W-:Y:S02]  /*dac0*/  FSETP.NEU.FTZ.AND P1, PT, R228, -INF , PT ;  /* 0xff800000e400780b */ /* 0x000fe40003f3d000 */
[----:B------:R-:W-:Y:S02]  /*dad0*/  PRMT R14, R4, 0x5410, R7 ;  /* 0x00005410040e7816 */ /* 0x000fe40000000007 */
[----:B------:R-:W-:-:S02]  /*dae0*/  FSEL R22, R22, RZ, P1 ;  /* 0x000000ff16167208 */ /* 0x000fc40000800000 */
[----:B--2---:R-:W-:Y:S01]  /*daf0*/  SHF.R.U32.HI R5, RZ, 0x8, R15 ;  /* 0x00000008ff057819 */ /* 0x004fe2000001160f */
[----:B------:R-:W-:-:S03]  /*db00*/  FMUL.FTZ R15, R229, c[0x0][0x23c] ;  /* 0x00008f00e50f7a20 */ /* 0x000fc60000410000 */
[----:B------:R-:W-:Y:S01]  /*db10*/  PRMT R23, R18, 0x5410, R5 ;  /* 0x0000541012177816 */ /* 0x000fe20000000005 */
[--C-:B------:R-:W-:Y:S01]  /*db20*/  HSET2.LE.AND R18, R19, R203.reuse, PT ;  /* 0x000000cb13127233 */ /* 0x100fe20003803000 */
[----:B------:R-:W-:Y:S01]  /*db30*/  LOP3.LUT R5, R17, 0xff, RZ, 0xc0, !PT ;  /* 0x000000ff11057812 */ /* 0x000fe200078ec0ff */
[--C-:B------:R-:W-:Y:S01]  /*db40*/  HSET2.LE.AND R19, R173, R203.reuse, PT ;  /* 0x000000cbad137233 */ /* 0x100fe20003803000 */
[----:B------:R-:W-:Y:S01]  /*db50*/  FSEL R15, R15, RZ, P4 ;  /* 0x000000ff0f0f7208 */ /* 0x000fe20002000000 */
[--C-:B------:R-:W-:Y:S01]  /*db60*/  HSET2.LE.AND R17, R24, R203.reuse, PT ;  /* 0x000000cb18117233 */ /* 0x100fe20003803000 */
[----:B------:R-:W-:Y:S01]  /*db70*/  PRMT R21, R5, 0x5410, R16 ;  /* 0x0000541005157816 */ /* 0x000fe20000000010 */
[--C-:B------:R-:W-:Y:S01]  /*db80*/  FFMA.FTZ R5, R33, c[0x0][0x23c], -R8.reuse ;  /* 0x00008f0021057a23 */ /* 0x100fe20000010808 */
[----:B------:R-:W-:Y:S01]  /*db90*/  HSET2.LE.AND R16, R25, R203, PT ;  /* 0x000000cb19107233 */ /* 0x000fe20003803000 */
[--C-:B------:R-:W-:Y:S02]  /*dba0*/  FFMA.FTZ R4, R31, c[0x0][0x23c], -R15.reuse ;  /* 0x00008f001f047a23 */ /* 0x100fe4000001080f */
[----:B------:R1:W-:Y:S01]  /*dbb0*/  MUFU.EX2 R199, R5 ;  /* 0x0000000500c77308 */ /* 0x0003e20000000800 */
[----:B------:R-:W-:Y:S01]  /*dbc0*/  FFMA.FTZ R0, R35, c[0x0][0x23c], -R15 ;  /* 0x00008f0023007a23 */ /* 0x000fe2000001080f */
[----:B------:R-:W2:Y:S06]  /*dbd0*/  LDSM.16.MT88.4 R28, [R205+0xa000] ;  /* 0x00a00000cd1c783b */ /* 0x000eac0000004200 */
[----:B------:R-:W-:Y:S01]  /*dbe0*/  MUFU.EX2 R198, R4 ;  /* 0x0000000400c67308 */ /* 0x000fe20000000800 */
[----:B-1----:R-:W-:-:S07]  /*dbf0*/  FFMA.FTZ R5, R137, c[0x0][0x23c], -R8 ;  /* 0x00008f0089057a23 */ /* 0x002fce0000010808 */
[----:B------:R1:W-:Y:S08]  /*dc00*/  MUFU.EX2 R196, R0 ;  /* 0x0000000000c47308 */ /* 0x0003f00000000800 */
[----:B------:R3:W-:Y:S01]  /*dc10*/  MUFU.EX2 R200, R5 ;  /* 0x0000000500c87308 */ /* 0x0007e20000000800 */
[----:B-1----:R-:W-:Y:S02]  /*dc20*/  FSEL R0, R231, RZ, P6 ;  /* 0x000000ffe7007208 */ /* 0x002fe40003000000 */
[----:B---3--:R-:W-:-:S02]  /*dc30*/  SHF.R.U32.HI R5, RZ, 0x10, R6 ;  /* 0x00000010ff057819 */ /* 0x008fc40000011606 */
[----:B------:R-:W-:Y:S02]  /*dc40*/  SHF.R.U32.HI R6, RZ, 0x18, R6 ;  /* 0x00000018ff067819 */ /* 0x000fe40000011606 */
[----:B------:R-:W-:Y:S01]  /*dc50*/  LOP3.LUT R4, R5, 0xff, RZ, 0xc0, !PT ;  /* 0x000000ff05047812 */ /* 0x000fe200078ec0ff */
[--C-:B------:R-:W-:Y:S02]  /*dc60*/  FFMA.FTZ R5, R34, c[0x0][0x23c], -R15.reuse ;  /* 0x00008f0022057a23 */ /* 0x100fe4000001080f */
[----:B------:R-:W1:Y:S01]  /*dc70*/  LDSM.16.MT88.4 R32, [R207+0xa000] ;  /* 0x00a00000cf20783b */ /* 0x000e620000004200 */
[----:B------:R-:W-:Y:S01]  /*dc80*/  PRMT R20, R4, 0x5410, R6 ;  /* 0x0000541004147816 */ /* 0x000fe20000000006 */
[----:B------:R-:W-:Y:S01]  /*dc90*/  FADD.FTZ R6, R136, -R0 ;  /* 0x8000000088067221 */ /* 0x000fe20000010000 */
[----:B------:R3:W-:Y:S01]  /*dca0*/  MUFU.EX2 R197, R5 ;  /* 0x0000000500c57308 */ /* 0x0007e20000000800 */
[----:B------:R-:W-:Y:S02]  /*dcb0*/  FFMA.FTZ R0, R132, c[0x0][0x23c], -R22 ;  /* 0x00008f0084007a23 */ /* 0x000fe40000010816 */
[----:B------:R-:W-:-:S02]  /*dcc0*/  FFMA.FTZ R4, R133, c[0x0][0x23c], -R15 ;  /* 0x00008f0085047a23 */ /* 0x000fc4000001080f */
[----:B------:R-:W-:-:S03]  /*dcd0*/  FMUL.FTZ R6, R6, c[0x0][0x23c] ;  /* 0x00008f0006067a20 */ /* 0x000fc60000410000 */
[----:B------:R5:W-:Y:S08]  /*dce0*/  MUFU.EX2 R189, R0 ;  /* 0x0000000000bd7308 */ /* 0x000bf00000000800 */
[----:B------:R2:W-:Y:S01]  /*dcf0*/  MUFU.EX2 R190, R4 ;  /* 0x0000000400be7308 */ /* 0x0005e20000000800 */
[----:B---3--:R-:W-:-:S05]  /*dd00*/  FSEL R5, R229, RZ, P4 ;  /* 0x000000ffe5057208 */ /* 0x008fca0002000000 */
[----:B------:R-:W-:Y:S02]  /*dd10*/  FADD.FTZ R5, R134, -R5 ;  /* 0x8000000586057221 */ /* 0x000fe40000010000 */
[----:B-----5:R-:W-:Y:S01]  /*dd20*/  FFMA.FTZ R0, R138, c[0x0][0x23c], -R22 ;  /* 0x00008f008a007a23 */ /* 0x020fe20000010816 */
[----:B------:R-:W3:Y:S01]  /*dd30*/  MUFU.EX2 R27, R6 ;  /* 0x00000006001b7308 */ /* 0x000ee20000000800 */
[----:B------:R-:W-:Y:S01]  /*dd40*/  FMUL.FTZ R5, R5, c[0x0][0x23c] ;  /* 0x00008f0005057a20 */ /* 0x000fe20000410000 */
[----:B--2---:R-:W-:-:S06]  /*dd50*/  FSEL R4, R230, RZ, P5 ;  /* 0x000000ffe6047208 */ /* 0x004fcc0002800000 */
[----:B------:R4:W-:Y:S01]  /*dd60*/  MUFU.EX2 R188, R0 ;  /* 0x0000000000bc7308 */ /* 0x0009e20000000800 */
[----:B------:R-:W-:Y:S01]  /*dd70*/  FADD.FTZ R7, R135, -R4 ;  /* 0x8000000487077221 */ /* 0x000fe20000010000 */
[----:B------:R-:W-:-:S03]  /*dd80*/  FSEL R4, R228, RZ, P1 ;  /* 0x000000ffe4047208 */ /* 0x000fc60000800000 */
[----:B------:R-:W-:-:S03]  /*dd90*/  FMUL.FTZ R7, R7, c[0x0][0x23c] ;  /* 0x00008f0007077a20 */ /* 0x000fc60000410000 */
[----:B------:R-:W2:Y:S01]  /*dda0*/  MUFU.EX2 R25, R5 ;  /* 0x0000000500197308 */ /* 0x000ea20000000800 */
[----:B------:R-:W-:Y:S02]  /*ddb0*/  FADD.FTZ R13, R2, -R4 ;  /* 0x80000004020d7221 */ /* 0x000fe40000010000 */
[----:B------:R-:W-:Y:S02]  /*ddc0*/  FFMA.FTZ R2, R139, c[0x0][0x23c], -R22 ;  /* 0x00008f008b027a23 */ /* 0x000fe40000010816 */
[----:B------:R-:W-:Y:S01]  /*ddd0*/  FMUL.FTZ R13, R13, c[0x0][0x23c] ;  /* 0x00008f000d0d7a20 */ /* 0x000fe20000410000 */
[----:B----4-:R-:W-:Y:S02]  /*dde0*/  F2FP.PACK_AB R0, R233, R232 ;  /* 0x000000e8e900723e */ /* 0x010fe400000000ff */
[----:B------:R4:W-:Y:S01]  /*ddf0*/  MUFU.EX2 R138, R2 ;  /* 0x00000002008a7308 */ /* 0x0009e20000000800 */
[-C--:B---3--:R-:W-:Y:S01]  /*de00*/  FMUL.FTZ R140, R140, R27.reuse ;  /* 0x0000001b8c8c7220 */ /* 0x088fe20000410000 */
[----:B------:R-:W-:Y:S01]  /*de10*/  LOP3.LUT R18, R18, R0, RZ, 0xc0, !PT ;  /* 0x0000000012127212 */ /* 0x000fe200078ec0ff */
[----:B------:R-:W-:Y:S01]  /*de20*/  FMUL.FTZ R141, R141, R27 ;  /* 0x0000001b8d8d7220 */ /* 0x000fe20000410000 */
[----:B------:R-:W-:Y:S01]  /*de30*/  F2FP.PACK_AB R0, R200, R199 ;  /* 0x000000c7c800723e */ /* 0x000fe200000000ff */
[----:B------:R-:W-:-:S03]  /*de40*/  FMUL.FTZ R152, R152, R27 ;  /* 0x0000001b98987220 */ /* 0x000fc60000410000 */
[----:B------:R-:W3:Y:S01]  /*de50*/  MUFU.EX2 R26, R7 ;  /* 0x00000007001a7308 */ /* 0x000ee20000000800 */
[----:B------:R-:W-:Y:S01]  /*de60*/  LOP3.LUT R19, R19, R0, RZ, 0xc0, !PT ;  /* 0x0000000013137212 */ /* 0x000fe200078ec0ff */
[----:B--2---:R-:W-:Y:S01]  /*de70*/  FMUL.FTZ R144, R144, R25 ;  /* 0x0000001990907220 */ /* 0x004fe20000410000 */
[----:B------:R-:W-:Y:S01]  /*de80*/  F2FP.PACK_AB R0, R234, R235 ;  /* 0x000000ebea00723e */ /* 0x000fe200000000ff */
[-C--:B------:R-:W-:Y:S02]  /*de90*/  FMUL.FTZ R145, R145, R25.reuse ;  /* 0x0000001991917220 */ /* 0x080fe40000410000 */
[-C--:B------:R-:W-:Y:S01]  /*dea0*/  FMUL.FTZ R148, R148, R25.reuse ;  /* 0x0000001994947220 */ /* 0x080fe20000410000 */
[----:B------:R-:W-:Y:S01]  /*deb0*/  LOP3.LUT R16, R16, R0, RZ, 0xc0, !PT ;  /* 0x0000000010107212 */ /* 0x000fe200078ec0ff */
[----:B----4-:R-:W-:Y:S01]  /*dec0*/  FFMA.FTZ R2, R172, c[0x0][0x23c], -R22 ;  /* 0x00008f00ac027a23 */ /* 0x010fe20000010816 */
[----:B------:R-:W-:Y:S01]  /*ded0*/  F2FP.PACK_AB R0, R201, R202 ;  /* 0x000000cac900723e */ /* 0x000fe200000000ff */
[----:B------:R-:W2:Y:S01]  /*dee0*/  MUFU.EX2 R24, R13 ;  /* 0x0000000d00187308 */ /* 0x000ea20000000800 */
[----:B------:R-:W-:-:S02]  /*def0*/  FMUL.FTZ R149, R149, R25 ;  /* 0x0000001995957220 */ /* 0x000fc40000410000 */
[----:B------:R-:W-:Y:S01]  /*df00*/  LOP3.LUT R17, R17, R0, RZ, 0xc0, !PT ;  /* 0x0000000011117212 */ /* 0x000fe200078ec0ff */
[----:B------:R-:W-:Y:S01]  /*df10*/  HSET2.LE.AND R0, R14, R203, PT ;  /* 0x000000cb0e007233 */ /* 0x000fe20003803000 */
[----:B------:R-:W-:Y:S02]  /*df20*/  FMUL.FTZ R153, R153, R27 ;  /* 0x0000001b99997220 */ /* 0x000fe40000410000 */
[-C--:B---3--:R-:W-:Y:S01]  /*df30*/  FMUL.FTZ R142, R142, R26.reuse ;  /* 0x0000001a8e8e7220 */ /* 0x088fe20000410000 */
[----:B------:R3:W4:Y:S01]  /*df40*/  MUFU.EX2 R137, R2 ;  /* 0x0000000200897308 */ /* 0x0007220000000800 */
[-C--:B------:R-:W-:Y:S02]  /*df50*/  FMUL.FTZ R143, R143, R26.reuse ;  /* 0x0000001a8f8f7220 */ /* 0x080fe40000410000 */
[-C--:B------:R-:W-:Y:S02]  /*df60*/  FMUL.FTZ R154, R154, R26.reuse ;  /* 0x0000001a9a9a7220 */ /* 0x080fe40000410000 */
[----:B------:R-:W-:-:S02]  /*df70*/  FMUL.FTZ R155, R155, R26 ;  /* 0x0000001a9b9b7220 */ /* 0x000fc40000410000 */
[-C--:B------:R-:W-:Y:S01]  /*df80*/  FMUL.FTZ R36, R36, R27.reuse ;  /* 0x0000001b24247220 */ /* 0x080fe20000410000 */
[C---:B------:R-:W-:Y:S01]  /*df90*/  HMMA.16816.F32 R140, R16.reuse, R28, R140 ;  /* 0x0000001c108c723c */ /* 0x040fe2000000188c */
[-C--:B--2---:R-:W-:Y:S02]  /*dfa0*/  FMUL.FTZ R146, R146, R24.reuse ;  /* 0x0000001892927220 */ /* 0x084fe40000410000 */
[-C--:B------:R-:W-:Y:S02]  /*dfb0*/  FMUL.FTZ R147, R147, R24.reuse ;  /* 0x0000001893937220 */ /* 0x080fe40000410000 */
[-C--:B------:R-:W-:Y:S02]  /*dfc0*/  FMUL.FTZ R150, R150, R24.reuse ;  /* 0x0000001896967220 */ /* 0x080fe40000410000 */
[----:B------:R-:W-:Y:S01]  /*dfd0*/  FMUL.FTZ R151, R151, R24 ;  /* 0x0000001897977220 */ /* 0x000fe20000410000 */
[----:B---3--:R-:W-:Y:S01]  /*dfe0*/  F2FP.PACK_AB R2, R197, R198 ;  /* 0x000000c6c502723e */ /* 0x008fe200000000ff */
[----:B------:R-:W-:Y:S01]  /*dff0*/  FMUL.FTZ R37, R37, R27 ;  /* 0x0000001b25257220 */ /* 0x000fe20000410000 */
[----:B------:R-:W-:Y:S01]  /*e000*/  HMMA.16816.F32 R176, R16, R30, R152 ;  /* 0x0000001e10b0723c */ /* 0x000fe20000001898 */
[----:B------:R-:W-:Y:S01]  /*e010*/  FMUL.FTZ R38, R38, R26 ;  /* 0x0000001a26267220 */ /* 0x000fe20000410000 */
[----:B------:R-:W-:Y:S01]  /*e020*/  LOP3.LUT R4, R0, R2, RZ, 0xc0, !PT ;  /* 0x0000000200047212 */ /* 0x000fe200078ec0ff */
[----:B------:R-:W-:Y:S01]  /*e030*/  HSET2.LE.AND R0, R20, R203, PT ;  /* 0x000000cb14007233 */ /* 0x000fe20003803000 */
[----:B------:R-:W-:Y:S01]  /*e040*/  F2FP.PACK_AB R2, R188, R189 ;  /* 0x000000bdbc02723e */ /* 0x000fe200000000ff */
[----:B------:R-:W-:-:S02]  /*e050*/  FMUL.FTZ R39, R39, R26 ;  /* 0x0000001a27277220 */ /* 0x000fc40000410000 */
[-C--:B------:R-:W-:Y:S01]  /*e060*/  FMUL.FTZ R40, R40, R25.reuse ;  /* 0x0000001928287220 */ /* 0x080fe20000410000 */
[----:B------:R-:W-:Y:S01]  /*e070*/  LOP3.LUT R5, R0, R2, RZ, 0xc0, !PT ;  /* 0x0000000200057212 */ /* 0x000fe200078ec0ff */
[--C-:B------:R-:W-:Y:S01]  /*e080*/  HSET2.LE.AND R0, R23, R203.reuse, PT ;  /* 0x000000cb17007233 */ /* 0x100fe20003803000 */
[----:B------:R-:W-:Y:S01]  /*e090*/  F2FP.PACK_AB R2, R190, R196 ;  /* 0x000000c4be02723e */ /* 0x000fe200000000ff */
[----:B------:R-:W-:Y:S02]  /*e0a0*/  FMUL.FTZ R41, R41, R25 ;  /* 0x0000001929297220 */ /* 0x000fe40000410000 */
[----:B------:R-:W-:Y:S01]  /*e0b0*/  FMUL.FTZ R42, R42, R24 ;  /* 0x000000182a2a7220 */ /* 0x000fe20000410000 */
[----:B------:R-:W-:Y:S01]  /*e0c0*/  LOP3.LUT R6, R0, R2, RZ, 0xc0, !PT ;  /* 0x0000000200067212 */ /* 0x000fe200078ec0ff */
[----:B------:R-:W-:Y:S01]  /*e0d0*/  HSET2.LE.AND R2, R21, R203, PT ;  /* 0x000000cb15027233 */ /* 0x000fe20003803000 */
[----:B----4-:R-:W-:Y:S01]  /*e0e0*/  F2FP.PACK_AB R0, R137, R138 ;  /* 0x0000008a8900723e */ /* 0x010fe200000000ff */
[----:B------:R-:W-:-:S02]  /*e0f0*/  FMUL.FTZ R43, R43, R24 ;  /* 0x000000182b2b7220 */ /* 0x000fc40000410000 */
[-C--:B------:R-:W-:Y:S01]  /*e100*/  FMUL.FTZ R44, R44, R25.reuse ;  /* 0x000000192c2c7220 */ /* 0x080fe20000410000 */
[----:B------:R-:W-:Y:S01]  /*e110*/  LOP3.LUT R7, R2, R0, RZ, 0xc0, !PT ;  /* 0x0000000002077212 */ /* 0x000fe200078ec0ff */
[----:B------:R-:W-:Y:S02]  /*e120*/  FMUL.FTZ R45, R45, R25 ;  /* 0x000000192d2d7220 */ /* 0x000fe40000410000 */
[-C--:B------:R-:W-:Y:S01]  /*e130*/  FMUL.FTZ R46, R46, R24.reuse ;  /* 0x000000182e2e7220 */ /* 0x080fe20000410000 */
[----:B------:R-:W-:Y:S01]  /*e140*/  MOV R153, R177 ;  /* 0x000000b100997202 */ /* 0x000fe20000000f00 */
[----:B------:R-:W-:Y:S02]  /*e150*/  FMUL.FTZ R47, R47, R24 ;  /* 0x000000182f2f7220 */ /* 0x000fe40000410000 */
[----:B------:R-:W-:Y:S01]  /*e160*/  HMMA.16816.F32 R144, R4, R28, R144 ;  /* 0x0000001c0490723c */ /* 0x000fe20000001890 */
[-C--:B------:R-:W-:Y:S02]  /*e170*/  FMUL.FTZ R48, R48, R27.reuse ;  /* 0x0000001b30307220 */ /* 0x080fe40000410000 */
[----:B------:R-:W-:-:S02]  /*e180*/  FMUL.FTZ R49, R49, R27 ;  /* 0x0000001b31317220 */ /* 0x000fc40000410000 */
[-C--:B------:R-:W-:Y:S02]  /*e190*/  FMUL.FTZ R50, R50, R26.reuse ;  /* 0x0000001a32327220 */ /* 0x080fe40000410000 */
[-C--:B------:R-:W-:Y:S01]  /*e1a0*/  FMUL.FTZ R51, R51, R26.reuse ;  /* 0x0000001a33337220 */ /* 0x080fe20000410000 */
[----:B------:R-:W-:Y:S01]  /*e1b0*/  HMMA.16816.F32 R148, R4, R30, R148 ;  /* 0x0000001e0494723c */ /* 0x000fe20000001894 */
        /* <DEDUP_REMOVED lines=9> */
[----:B------:R-:W-:Y:S01]  /*e250*/  HMMA.16816.F32 R36, R4, R34, R44 ;  /* 0x000000220424723c */ /* 0x000fe2000000182c */
        /* <DEDUP_REMOVED lines=9> */
[----:B------:R-:W-:Y:S01]  /*e2f0*/  IMAD.MOV.U32 R173, RZ, RZ, R29 ;  /* 0x000000ffffad7224 */ /* 0x000fe200078e001d */
[----:B------:R-:W-:Y:S01]  /*e300*/  MOV R155, R31 ;  /* 0x0000001f009b7202 */ /* 0x000fe20000000f00 */
[----:B------:R-:W-:-:S02]  /*e310*/  IMAD.MOV.U32 R172, RZ, RZ, R30 ;  /* 0x000000ffffac7224 */ /* 0x000fc400078e001e */
[----:B------:R-:W-:Y:S01]  /*e320*/  HMMA.16816.F32 R28, R4, R32, R40 ;  /* 0x00000020041c723c */ /* 0x000fe20000001828 */
[----:B------:R-:W-:Y:S02]  /*e330*/  FMUL.FTZ R72, R72, R25 ;  /* 0x0000001948487220 */ /* 0x000fe40000410000 */
[----:B------:R-:W-:Y:S02]  /*e340*/  IMAD.MOV.U32 R44, RZ, RZ, R38 ;  /* 0x000000ffff2c7224 */ /* 0x000fe400078e0026 */
[----:B------:R-:W-:Y:S02]  /*e350*/  IMAD.MOV.U32 R136, RZ, RZ, R36 ;  /* 0x000000ffff887224 */ /* 0x000fe400078e0024 */
[----:B------:R-:W-:Y:S01]  /*e360*/  MOV R43, R39 ;  /* 0x00000027002b7202 */ /* 0x000fe20000000f00 */
[----:B------:R-:W-:Y:S02]  /*e370*/  IMAD.MOV.U32 R42, RZ, RZ, R37 ;  /* 0x000000ffff2a7224 */ /* 0x000fe400078e0025 */
[----:B------:R-:W-:Y:S01]  /*e380*/  HMMA.16816.F32 R36, R16, R34, R48 ;  /* 0x000000221024723c */ /* 0x000fe20000001830 */
[----:B------:R-:W-:-:S02]  /*e390*/  FMUL.FTZ R73, R73, R25 ;  /* 0x0000001949497220 */ /* 0x000fc40000410000 */
[-C--:B------:R-:W-:Y:S02]  /*e3a0*/  FMUL.FTZ R74, R74, R24.reuse ;  /* 0x000000184a4a7220 */ /* 0x080fe40000410000 */
[-C--:B------:R-:W-:Y:S02]  /*e3b0*/  FMUL.FTZ R75, R75, R24.reuse ;  /* 0x000000184b4b7220 */ /* 0x080fe40000410000 */
[-C--:B------:R-:W-:Y:S02]  /*e3c0*/  FMUL.FTZ R60, R60, R25.reuse ;  /* 0x000000193c3c7220 */ /* 0x080fe40000410000 */
[----:B------:R-:W-:Y:S02]  /*e3d0*/  FMUL.FTZ R61, R61, R25 ;  /* 0x000000193d3d7220 */ /* 0x000fe40000410000 */
[-C--:B------:R-:W-:Y:S02]  /*e3e0*/  FMUL.FTZ R62, R62, R24.reuse ;  /* 0x000000183e3e7220 */ /* 0x080fe40000410000 */
[----:B------:R-:W-:Y:S01]  /*e3f0*/  FMUL.FTZ R63, R63, R24 ;  /* 0x000000183f3f7220 */ /* 0x000fe20000410000 */
[----:B------:R-:W-:Y:S01]  /*e400*/  MOV R33, R28 ;  /* 0x0000001c00217202 */ /* 0x000fe20000000f00 */
[----:B------:R-:W-:-:S02]  /*e410*/  IMAD.MOV.U32 R41, RZ, RZ, R30 ;  /* 0x000000ffff297224 */ /* 0x000fc400078e001e */
[----:B------:R-:W-:Y:S02]  /*e420*/  IMAD.MOV.U32 R40, RZ, RZ, R31 ;  /* 0x000000ffff287224 */ /* 0x000fe400078e001f */
[----:B------:R-:W-:Y:S02]  /*e430*/  IMAD.MOV.U32 R32, RZ, RZ, R29 ;  /* 0x000000ffff207224 */ /* 0x000fe400078e001d */
[----:B------:R-:W1:Y:S01]  /*e440*/  LDSM.16.MT88.4 R28, [R210+0xa000] ;  /* 0x00a00000d21c783b */ /* 0x000e620000004200 */
[----:B------:R-:W-:Y:S02]  /*e450*/  FMUL.FTZ R168, R168, R25 ;  /* 0x00000019a8a87220 */ /* 0x000fe40000410000 */
[----:B------:R-:W-:Y:S01]  /*e460*/  MOV R135, R37 ;  /* 0x0000002500877202 */ /* 0x000fe20000000f00 */
[----:B------:R-:W-:Y:S01]  /*e470*/  IMAD.MOV.U32 R132, RZ, RZ, R38 ;  /* 0x000000ffff847224 */ /* 0x000fe200078e0026 */
[----:B------:R-:W-:Y:S01]  /*e480*/  MOV R21, R36 ;  /* 0x0000002400157202 */ /* 0x000fe20000000f00 */
[----:B------:R-:W-:-:S02]  /*e490*/  IMAD.MOV.U32 R23, RZ, RZ, R39 ;  /* 0x000000ffff177224 */ /* 0x000fc400078e0027 */
        /* <DEDUP_REMOVED lines=15> */
[-C--:B------:R-:W-:Y:S01]  /*e590*/  FMUL.FTZ R76, R76, R25.reuse ;  /* 0x000000194c4c7220 */ /* 0x080fe20000410000 */
[----:B-1----:R-:W-:Y:S01]  /*e5a0*/  HMMA.16816.F32 R36, R16, R28, R52 ;  /* 0x0000001c1024723c */ /* 0x002fe20000001834 */
[-C--:B------:R-:W-:Y:S02]  /*e5b0*/  FMUL.FTZ R77, R77, R25.reuse ;  /* 0x000000194d4d7220 */ /* 0x080fe40000410000 */
[----:B------:R-:W-:-:S02]  /*e5c0*/  FMUL.FTZ R88, R88, R25 ;  /* 0x0000001958587220 */ /* 0x000fc40000410000 */
[-C--:B------:R-:W-:Y:S02]  /*e5d0*/  FMUL.FTZ R78, R78, R24.reuse ;  /* 0x000000184e4e7220 */ /* 0x080fe40000410000 */
[----:B------:R-:W-:Y:S01]  /*e5e0*/  FMUL.FTZ R79, R79, R24 ;  /* 0x000000184f4f7220 */ /* 0x000fe20000410000 */
[----:B------:R-:W-:Y:S01]  /*e5f0*/  HMMA.16816.F32 R48, R16, R30, R64 ;  /* 0x0000001e1030723c */ /* 0x000fe20000001840 */
[-C--:B------:R-:W-:Y:S02]  /*e600*/  FMUL.FTZ R89, R89, R25.reuse ;  /* 0x0000001959597220 */ /* 0x080fe40000410000 */
[-C--:B------:R-:W-:Y:S02]  /*e610*/  FMUL.FTZ R92, R92, R25.reuse ;  /* 0x000000195c5c7220 */ /* 0x080fe40000410000 */
[----:B------:R-:W-:Y:S02]  /*e620*/  FMUL.FTZ R93, R93, R25 ;  /* 0x000000195d5d7220 */ /* 0x000fe40000410000 */
[----:B------:R-:W-:Y:S01]  /*e630*/  MOV R66, R44 ;  /* 0x0000002c00427202 */ /* 0x000fe20000000f00 */
[----:B------:R-:W-:Y:S01]  /*e640*/  HMMA.16816.F32 R56, R4, R28, R56 ;  /* 0x0000001c0438723c */ /* 0x000fe20000001838 */
[----:B------:R-:W1:Y:S01]  /*e650*/  LDSM.16.MT88.4 R44, [R209+0xb000] ;  /* 0x00b00000d12c783b */ /* 0x000e620000004200 */
        /* <DEDUP_REMOVED lines=8> */
[----:B------:R-:W2:Y:S01]  /*e6e0*/  LDSM.16.MT88.4 R36, [R209+0xa000] ;  /* 0x00a00000d124783b */ /* 0x000ea20000004200 */
[----:B------:R-:W-:Y:S01]  /*e6f0*/  FMUL.FTZ R90, R90, R24 ;  /* 0x000000185a5a7220 */ /* 0x000fe20000410000 */
[----:B------:R-:W-:Y:S01]  /*e700*/  MOV R28, R51 ;  /* 0x00000033001c7202 */ /* 0x000fe20000000f00 */
[----:B------:R-:W-:Y:S01]  /*e710*/  IMAD.MOV.U32 R0, RZ, RZ, R48 ;  /* 0x000000ffff007224 */ /* 0x000fe200078e0030 */
[----:B------:R-:W-:Y:S01]  /*e720*/  MOV R48, R32 ;  /* 0x0000002000307202 */ /* 0x000fe20000000f00 */
[----:B------:R-:W-:Y:S01]  /*e730*/  IMAD.MOV.U32 R29, RZ, RZ, R50 ;  /* 0x000000ffff1d7224 */ /* 0x000fe200078e0032 */
[----:B------:R-:W3:Y:S01]  /*e740*/  LDSM.16.MT88.4 R32, [R207+0xb000] ;  /* 0x00b00000cf20783b */ /* 0x000ee20000004200 */
[----:B------:R-:W-:Y:S01]  /*e750*/  IMAD.MOV.U32 R133, RZ, RZ, R49 ;  /* 0x000000ffff857224 */ /* 0x000fe200078e0031 */
[----:B------:R-:W-:Y:S01]  /*e760*/  MOV R49, R41 ;  /* 0x0000002900317202 */ /* 0x000fe20000000f00 */
[----:B------:R-:W-:-:S02]  /*e770*/  IMAD.MOV.U32 R50, RZ, RZ, R40 ;  /* 0x000000ffff327224 */ /* 0x000fc400078e0028 */
[----:B------:R-:W-:Y:S01]  /*e780*/  LDSM.16.MT88.4 R40, [R210+0xb000] ;  /* 0x00b00000d228783b */ /* 0x000fe20000004200 */
[----:B------:R-:W-:Y:S02]  /*e790*/  IMAD.MOV.U32 R51, RZ, RZ, R134 ;  /* 0x000000ffff337224 */ /* 0x000fe400078e0086 */
[-C--:B------:R-:W-:Y:S02]  /*e7a0*/  FMUL.FTZ R91, R91, R24.reuse ;  /* 0x000000185b5b7220 */ /* 0x080fe40000410000 */
[-C--:B------:R-:W-:Y:S02]  /*e7b0*/  FMUL.FTZ R94, R94, R24.reuse ;  /* 0x000000185e5e7220 */ /* 0x080fe40000410000 */
[----:B------:R-:W-:Y:S02]  /*e7c0*/  FMUL.FTZ R95, R95, R24 ;  /* 0x000000185f5f7220 */ /* 0x000fe40000410000 */
[-C--:B------:R-:W-:Y:S02]  /*e7d0*/  FMUL.FTZ R104, R104, R25.reuse ;  /* 0x0000001968687220 */ /* 0x080fe40000410000 */
[----:B------:R-:W-:-:S02]  /*e7e0*/  FMUL.FTZ R105, R105, R25 ;  /* 0x0000001969697220 */ /* 0x000fc40000410000 */
[-C--:B------:R-:W-:Y:S02]  /*e7f0*/  FMUL.FTZ R106, R106, R24.reuse ;  /* 0x000000186a6a7220 */ /* 0x080fe40000410000 */
[-C--:B------:R-:W-:Y:S01]  /*e800*/  FMUL.FTZ R107, R107, R24.reuse ;  /* 0x000000186b6b7220 */ /* 0x080fe20000410000 */
[----:B-1----:R-:W-:Y:S01]  /*e810*/  HMMA.16816.F32 R52, R4, R46, R168 ;  /* 0x0000002e0434723c */ /* 0x002fe200000018a8 */
[-C--:B------:R-:W-:Y:S02]  /*e820*/  FMUL.FTZ R112, R112, R25.reuse ;  /* 0x0000001970707220 */ /* 0x080fe40000410000 */
[----:B------:R-:W-:Y:S02]  /*e830*/  FMUL.FTZ R113, R113, R25 ;  /* 0x0000001971717220 */ /* 0x000fe40000410000 */
[----:B------:R-:W-:Y:S02]  /*e840*/  FMUL.FTZ R114, R114, R24 ;  /* 0x0000001872727220 */ /* 0x000fe40000410000 */
[----:B------:R-:W-:Y:S01]  /*e850*/  MOV R170, R0 ;  /* 0x0000000000aa7202 */ /* 0x000fe20000000f00 */
[----:B------:R-:W-:Y:S01]  /*e860*/  FFMA.FTZ R0, R226, c[0x0][0x23c], -R3 ;  /* 0x00008f00e2007a23 */ /* 0x000fe20000010803 */
[----:B------:R-:W-:Y:S01]  /*e870*/  MOV R169, R21 ;  /* 0x0000001500a97202 */ /* 0x000fe20000000f00 */
[----:B------:R-:W-:-:S02]  /*e880*/  IMAD.MOV.U32 R171, RZ, RZ, R133 ;  /* 0x000000ffffab7224 */ /* 0x000fc400078e0085 */
[----:B------:R1:W-:Y:S01]  /*e890*/  MUFU.EX2 R133, R0 ;  /* 0x0000000000857308 */ /* 0x0003e20000000800 */
[-C--:B--2---:R-:W-:Y:S01]  /*e8a0*/  HMMA.16816.F32 R68, R16, R36.reuse, R68 ;  /* 0x000000241044723c */ /* 0x084fe20000001844 */
[----:B------:R-:W-:Y:S02]  /*e8b0*/  FMUL.FTZ R115, R115, R24 ;  /* 0x0000001873737220 */ /* 0x000fe40000410000 */
[-C--:B------:R-:W-:Y:S02]  /*e8c0*/  FMUL.FTZ R116, R116, R25.reuse ;  /* 0x0000001974747220 */ /* 0x080fe40000410000 */
[-C--:B------:R-:W-:Y:S02]  /*e8d0*/  FMUL.FTZ R117, R117, R25.reuse ;  /* 0x0000001975757220 */ /* 0x080fe40000410000 */
[-C--:B------:R-:W-:Y:S01]  /*e8e0*/  FMUL.FTZ R124, R124, R25.reuse ;  /* 0x000000197c7c7220 */ /* 0x080fe20000410000 */
[----:B------:R-:W-:Y:S01]  /*e8f0*/  HMMA.16816.F32 R72, R4, R36, R72 ;  /* 0x000000240448723c */ /* 0x000fe20000001848 */
[----:B------:R-:W-:-:S02]  /*e900*/  FMUL.FTZ R125, R125, R25 ;  /* 0x000000197d7d7220 */ /* 0x000fc40000410000 */
[-C--:B------:R-:W-:Y:S02]  /*e910*/  FMUL.FTZ R118, R118, R24.reuse ;  /* 0x0000001876767220 */ /* 0x080fe40000410000 */
[----:B------:R-:W-:Y:S02]  /*e920*/  FMUL.FTZ R119, R119, R24 ;  /* 0x0000001877777220 */ /* 0x000fe40000410000 */
[----:B------:R-:W-:Y:S01]  /*e930*/  IMAD.MOV.U32 R36, RZ, RZ, R29 ;  /* 0x000000ffff247224 */ /* 0x000fe200078e001d */
[----:B------:R-:W-:Y:S01]  /*e940*/  MOV R37, R28 ;  /* 0x0000001c00257202 */ /* 0x000fe20000000f00 */
[----:B-1----:R-:W-:Y:S01]  /*e950*/  FFMA.FTZ R0, R227, c[0x0][0x23c], -R3 ;  /* 0x00008f00e3007a23 */ /* 0x002fe20000010803 */
[----:B------:R-:W1:Y:S01]  /*e960*/  LDSM.16.MT88.4 R28, [R205+0xb000] ;  /* 0x00b00000cd1c783b */ /* 0x000e620000004200 */
[-C--:B------:R-:W-:Y:S01]  /*e970*/  FMUL.FTZ R126, R126, R24.reuse ;  /* 0x000000187e7e7220 */ /* 0x080fe20000410000 */
[----:B------:R-:W-:Y:S01]  /*e980*/  MOV R227, R37 ;  /* 0x0000002500e37202 */ /* 0x000fe20000000f00 */
[----:B------:R2:W-:Y:S01]  /*e990*/  MUFU.EX2 R134, R0 ;  /* 0x0000000000867308 */ /* 0x0005e20000000800 */
[----:B------:R-:W-:Y:S01]  /*e9a0*/  FMUL.FTZ R127, R127, R24 ;  /* 0x000000187f7f7220 */ /* 0x000fe20000410000 */
[----:B------:R-:W-:Y:S01]  /*e9b0*/  HMMA.16816.F32 R220, R16, R38, R80 ;  /* 0x0000002610dc723c */ /* 0x000fe20000001850 */
[----:B------:R-:W-:-:S02]  /*e9c0*/  FMUL.FTZ R108, R108, R27 ;  /* 0x0000001b6c6c7220 */ /* 0x000fc40000410000 */
[-C--:B------:R-:W-:Y:S02]  /*e9d0*/  FMUL.FTZ R109, R109, R27.reuse ;  /* 0x0000001b6d6d7220 */ /* 0x080fe40000410000 */
[-C--:B------:R-:W-:Y:S02]  /*e9e0*/  FMUL.FTZ R110, R110, R26.reuse ;  /* 0x0000001a6e6e7220 */ /* 0x080fe40000410000 */
[----:B------:R-:W-:Y:S01]  /*e9f0*/  FMUL.FTZ R111, R111, R26 ;  /* 0x0000001a6f6f7220 */ /* 0x000fe20000410000 */
[-C--:B---3--:R-:W-:Y:S01]  /*ea00*/  HMMA.16816.F32 R100, R4, R32.reuse, R100 ;  /* 0x000000200464723c */ /* 0x088fe20000001864 */
[----:B------:R-:W-:Y:S01]  /*ea10*/  IMAD.MOV.U32 R37, RZ, RZ, R64 ;  /* 0x000000ffff257224 */ /* 0x000fe200078e0040 */
[----:B------:R-:W-:Y:S01]  /*ea20*/  MOV R64, R136 ;  /* 0x0000008800407202 */ /* 0x000fe20000000f00 */
[----:B------:R-:W-:Y:S01]  /*ea30*/  IMAD.MOV.U32 R82, RZ, RZ, R20 ;  /* 0x000000ffff527224 */ /* 0x000fe200078e0014 */
[----:B------:R-:W-:Y:S01]  /*ea40*/  MOV R81, R2 ;  /* 0x0000000200517202 */ /* 0x000fe20000000f00 */
[----:B------:R-:W-:Y:S01]  /*ea50*/  FMUL.FTZ R84, R84, R27 ;  /* 0x0000001b54547220 */ /* 0x000fe20000410000 */
[----:B------:R-:W-:Y:S01]  /*ea60*/  MOV R83, R14 ;  /* 0x0000000e00537202 */ /* 0x000fe20000000f00 */
[--C-:B--2---:R-:W-:Y:S01]  /*ea70*/  FFMA.FTZ R0, R225, c[0x0][0x23c], -R3.reuse ;  /* 0x00008f00e1007a23 */ /* 0x104fe20000010803 */
[----:B------:R-:W-:Y:S01]  /*ea80*/  HMMA.16816.F32 R156, R16, R32, R156 ;  /* 0x00000020109c723c */ /* 0x000fe2000000189c */
[----:B------:R-:W-:Y:S01]  /*ea90*/  FFMA.FTZ R3, R224, c[0x0][0x23c], -R3 ;  /* 0x00008f00e0037a23 */ /* 0x000fe20000010803 */
[----:B------:R-:W-:Y:S01]  /*eaa0*/  MOV R225, R171 ;  /* 0x000000ab00e17202 */ /* 0x000fe20000000f00 */
[----:B------:R-:W-:Y:S01]  /*eab0*/  IMAD.MOV.U32 R224, RZ, RZ, R170 ;  /* 0x000000ffffe07224 */ /* 0x000fe200078e00aa */
[----:B------:R-:W-:Y:S01]  /*eac0*/  MOV R171, R132 ;  /* 0x0000008400ab7202 */ /* 0x000fe20000000f00 */
[----:B------:R-:W-:Y:S01]  /*ead0*/  IMAD.MOV.U32 R170, RZ, RZ, R135 ;  /* 0x000000ffffaa7224 */ /* 0x000fe200078e0087 */
[----:B------:R2:W-:Y:S01]  /*eae0*/  MUFU.EX2 R136, R3 ;  /* 0x0000000300887308 */ /* 0x0005e20000000800 */
[----:B------:R-:W-:Y:S01]  /*eaf0*/  FMUL.FTZ R85, R85, R27 ;  /* 0x0000001b55557220 */ /* 0x000fe20000410000 */
[----:B------:R-:W-:Y:S01]  /*eb00*/  HMMA.16816.F32 R76, R4, R38, R76 ;  /* 0x00000026044c723c */ /* 0x000fe2000000184c */
[----:B------:R-:W-:-:S02]  /*eb10*/  FMUL.FTZ R86, R86, R26 ;  /* 0x0000001a56567220 */ /* 0x000fc40000410000 */
[----:B------:R-:W-:Y:S02]  /*eb20*/  FMUL.FTZ R87, R87, R26 ;  /* 0x0000001a57577220 */ /* 0x000fe40000410000 */
[----:B------:R-:W-:Y:S01]  /*eb30*/  IMAD.MOV.U32 R226, RZ, RZ, R36 ;  /* 0x000000ffffe27224 */ /* 0x000fe200078e0024 */
[----:B------:R3:W-:Y:S01]  /*eb40*/  MUFU.EX2 R135, R0 ;  /* 0x0000000000877308 */ /* 0x0007e20000000800 */
[----:B------:R-:W-:Y:S01]  /*eb50*/  IMAD.MOV.U32 R36, RZ, RZ, R23 ;  /* 0x000000ffff247224 */ /* 0x000fe200078e0017 */
[----:B------:R-:W-:Y:S01]  /*eb60*/  HMMA.16816.F32 R104, R4, R34, R104 ;  /* 0x000000220468723c */ /* 0x000fe20000001868 */
[----:B------:R-:W-:Y:S01]  /*eb70*/  IMAD.MOV.U32 R168, RZ, RZ, R13 ;  /* 0x000000ffffa87224 */ /* 0x000fe200078e000d */
[----:B------:R-:W-:Y:S01]  /*eb80*/  MOV R39, R155 ;  /* 0x0000009b00277202 */ /* 0x000fe20000000f00 */
[-C--:B------:R-:W-:Y:S02]  /*eb90*/  FMUL.FTZ R96, R96, R27.reuse ;  /* 0x0000001b60607220 */ /* 0x080fe40000410000 */
[----:B------:R-:W-:-:S02]  /*eba0*/  FMUL.FTZ R97, R97, R27 ;  /* 0x0000001b61617220 */ /* 0x000fc40000410000 */
[----:B--2---:R-:W-:Y:S01]  /*ebb0*/  IMAD.WIDE.U32 R2, R245, -0x2daee0ad, RZ ;  /* 0xd2511f53f5027825 */ /* 0x004fe200078e00ff */
[C---:B-1----:R-:W-:Y:S03]  /*ebc0*/  HMMA.16816.F32 R88, R4.reuse, R28, R88 ;  /* 0x0000001c0458723c */ /* 0x042fe60000001858 */
[-C--:B------:R-:W-:Y:S01]  /*ebd0*/  FMUL.FTZ R98, R98, R26.reuse ;  /* 0x0000001a62627220 */ /* 0x080fe20000410000 */
[----:B------:R-:W-:Y:S01]  /*ebe0*/  LOP3.LUT R20, R2, 0xff, RZ, 0xc0, !PT ;  /* 0x000000ff02147812 */ /* 0x000fe200078ec0ff */
[----:B------:R-:W-:Y:S01]  /*ebf0*/  FMUL.FTZ R99, R99, R26 ;  /* 0x0000001a63637220 */ /* 0x000fe20000410000 */
[----:B------:R-:W-:Y:S01]  /*ec00*/  SHF.R.U32.HI R14, RZ, 0x10, R2 ;  /* 0x00000010ff0e7819 */ /* 0x000fe20000011602 */
[----:B---3--:R-:W-:Y:S01]  /*ec10*/  FFMA.FTZ R0, R237, c[0x0][0x23c], -R8 ;  /* 0x00008f00ed007a23 */ /* 0x008fe20000010808 */
[----:B------:R-:W-:Y:S01]  /*ec20*/  HMMA.16816.F32 R92, R4, R30, R92 ;  /* 0x0000001e045c723c */ /* 0x000fe2000000185c */
[----:B------:R-:W-:Y:S01]  /*ec30*/  SHF.R.U32.HI R21, RZ, 0x18, R2 ;  /* 0x00000018ff157819 */ /* 0x000fe20000011602 */
[----:B------:R-:W-:Y:S01]  /*ec40*/  IMAD.MOV.U32 R154, RZ, RZ, R176 ;  /* 0x000000ffff9a7224 */ /* 0x000fe200078e00b0 */
[----:B------:R1:W-:Y:S01]  /*ec50*/  MUFU.EX2 R33, R0 ;  /* 0x0000000000217308 */ /* 0x0003e20000000800 */
[----:B------:R-:W-:Y:S01]  /*ec60*/  IMAD.MOV.U32 R152, RZ, RZ, R178 ;  /* 0x000000ffff987224 */ /* 0x000fe200078e00b2 */
[----:B------:R-:W-:Y:S01]  /*ec70*/  MOV R237, R82 ;  /* 0x0000005200ed7202 */ /* 0x000fe20000000f00 */
[----:B------:R-:W-:-:S02]  /*ec80*/  FMUL.FTZ R160, R160, R27 ;  /* 0x0000001ba0a07220 */ /* 0x000fc40000410000 */
[C---:B------:R-:W-:Y:S01]  /*ec90*/  HMMA.16816.F32 R112, R4.reuse, R40, R112 ;  /* 0x000000280470723c */ /* 0x040fe20000001870 */
[-C--:B------:R-:W-:Y:S02]  /*eca0*/  FMUL.FTZ R161, R161, R27.reuse ;  /* 0x0000001ba1a17220 */ /* 0x080fe40000410000 */
[-C--:B------:R-:W-:Y:S02]  /*ecb0*/  FMUL.FTZ R162, R162, R26.reuse ;  /* 0x0000001aa2a27220 */ /* 0x080fe40000410000 */
[----:B------:R-:W-:Y:S02]  /*ecc0*/  FMUL.FTZ R163, R163, R26 ;  /* 0x0000001aa3a37220 */ /* 0x000fe40000410000 */
[-C--:B------:R-:W-:Y:S01]  /*ecd0*/  FMUL.FTZ R120, R120, R27.reuse ;  /* 0x0000001b78787220 */ /* 0x080fe20000410000 */
[----:B------:R-:W-:Y:S01]  /*ece0*/  HMMA.16816.F32 R116, R4, R42, R116 ;  /* 0x0000002a0474723c */ /* 0x000fe20000001874 */
[----:B------:R-:W-:Y:S02]  /*ecf0*/  FMUL.FTZ R121, R121, R27 ;  /* 0x0000001b79797220 */ /* 0x000fe40000410000 */
[----:B-1----:R-:W-:Y:S01]  /*ed00*/  FFMA.FTZ R0, R239, c[0x0][0x23c], -R8 ;  /* 0x00008f00ef007a23 */ /* 0x002fe20000010808 */
[----:B------:R-:W-:Y:S01]  /*ed10*/  MOV R239, R168 ;  /* 0x000000a800ef7202 */ /* 0x000fe20000000f00 */
[----:B------:R-:W-:-:S02]  /*ed20*/  FMUL.FTZ R122, R122, R26 ;  /* 0x0000001a7a7a7220 */ /* 0x000fc40000410000 */
[-C--:B------:R-:W-:Y:S01]  /*ed30*/  FMUL.FTZ R123, R123, R26.reuse ;  /* 0x0000001a7b7b7220 */ /* 0x080fe20000410000 */
[----:B------:R-:W-:Y:S01]  /*ed40*/  HMMA.16816.F32 R124, R4, R44, R124 ;  /* 0x0000002c047c723c */ /* 0x000fe2000000187c */
[-C--:B------:R-:W-:Y:S02]  /*ed50*/  FMUL.FTZ R164, R164, R27.reuse ;  /* 0x0000001ba4a47220 */ /* 0x080fe40000410000 */
[----:B------:R-:W-:Y:S02]  /*ed60*/  FMUL.FTZ R165, R165, R27 ;  /* 0x0000001ba5a57220 */ /* 0x000fe40000410000 */
[----:B------:R-:W-:Y:S02]  /*ed70*/  FMUL.FTZ R166, R166, R26 ;  /* 0x0000001aa6a67220 */ /* 0x000fe40000410000 */
[----:B------:R-:W-:Y:S01]  /*ed80*/  LOP3.LUT R4, R3, UR17, R184, 0x96, !PT ;  /* 0x0000001103047c12 */ /* 0x000fe2000f8e96b8 */
[----:B------:R-:W-:Y:S01]  /*ed90*/  HMMA.16816.F32 R180, R16, R34, R108 ;  /* 0x0000002210b4723c */ /* 0x000fe2000000186c */
[----:B------:R-:W-:Y:S01]  /*eda0*/  LOP3.LUT R7, R2, 0xffff, RZ, 0xc0, !PT ;  /* 0x0000ffff02077812 */ /* 0x000fe200078ec0ff */
[----:B------:R1:W-:Y:S01]  /*edb0*/  MUFU.EX2 R34, R0 ;  /* 0x0000000000227308 */ /* 0x0003e20000000800 */
[----:B------:R-:W-:-:S04]  /*edc0*/  IMAD.WIDE.U32 R2, R175, -0x2daee0ad, RZ ;  /* 0xd2511f53af027825 */ /* 0x000fc800078e00ff */
[----:B------:R-:W-:Y:S01]  /*edd0*/  FFMA.FTZ R5, R240, c[0x0][0x23c], -R8 ;  /* 0x00008f00f0057a23 */ /* 0x000fe20000010808 */
[----:B------:R-:W-:Y:S01]  /*ede0*/  LOP3.LUT R6, R2, 0xffff, RZ, 0xc0, !PT ;  /* 0x0000ffff02067812 */ /* 0x000fe200078ec0ff */
[C---:B------:R-:W-:Y:S01]  /*edf0*/  HMMA.16816.F32 R84, R16.reuse, R28, R84 ;  /* 0x0000001c1054723c */ /* 0x040fe20000001854 */
[--C-:B------:R-:W-:Y:S01]  /*ee00*/  SHF.R.U32.HI R13, RZ, 0x10, R2.reuse ;  /* 0x00000010ff0d7819 */ /* 0x100fe20000011602 */
[----:B------:R2:W-:Y:S01]  /*ee10*/  MUFU.EX2 R35, R5 ;  /* 0x0000000500237308 */ /* 0x0005e20000000800 */
[----:B------:R-:W-:Y:S01]  /*ee20*/  SHF.R.U32.HI R23, RZ, 0x18, R2 ;  /* 0x00000018ff177819 */ /* 0x000fe20000011602 */
[-C--:B------:R-:W-:Y:S01]  /*ee30*/  FMUL.FTZ R167, R167, R26.reuse ;  /* 0x0000001aa7a77220 */ /* 0x080fe20000410000 */
[----:B------:R-:W-:Y:S01]  /*ee40*/  MOV R109, R153 ;  /* 0x00000099006d7202 */ /* 0x000fe20000000f00 */
[-C--:B------:R-:W-:Y:S02]  /*ee50*/  FMUL.FTZ R128, R128, R27.reuse ;  /* 0x0000001b80807220 */ /* 0x080fe40000410000 */
[C---:B------:R-:W-:Y:S01]  /*ee60*/  HMMA.16816.F32 R192, R16.reuse, R30, R96 ;  /* 0x0000001e10c0723c */ /* 0x040fe20000001860 */
[----:B-1----:R-:W-:Y:S01]  /*ee70*/  FFMA.FTZ R0, R242, c[0x0][0x23c], -R8 ;  /* 0x00008f00f2007a23 */ /* 0x002fe20000010808 */
[----:B------:R-:W-:Y:S01]  /*ee80*/  LOP3.LUT R8, R2, 0xff, RZ, 0xc0, !PT ;  /* 0x000000ff02087812 */ /* 0x000fe200078ec0ff */
[----:B------:R-:W-:Y:S01]  /*ee90*/  FMUL.FTZ R129, R129, R27 ;  /* 0x0000001b81817220 */ /* 0x000fe20000410000 */
[----:B------:R-:W-:Y:S01]  /*eea0*/  SHF.R.U32.HI R2, RZ, 0x8, R7 ;  /* 0x00000008ff027819 */ /* 0x000fe20000011607 */
[----:B------:R1:W3:Y:S01]  /*eeb0*/  MUFU.EX2 R132, R0 ;  /* 0x0000000000847308 */ /* 0x0002e20000000800 */
[----:B------:R-:W-:Y:S01]  /*eec0*/  FMUL.FTZ R130, R130, R26 ;  /* 0x0000001a82827220 */ /* 0x000fe20000410000 */
[----:B------:R-:W-:Y:S01]  /*eed0*/  MOV R97, R48 ;  /* 0x0000003000617202 */ /* 0x000fe20000000f00 */
[----:B------:R-:W-:Y:S01]  /*eee0*/  FMUL.FTZ R131, R131, R26 ;  /* 0x0000001a83837220 */ /* 0x000fe20000410000 */
[----:B------:R-:W-:Y:S01]  /*eef0*/  PRMT R29, R20, 0x5410, R2 ;  /* 0x00005410141d7816 */ /* 0x000fe20000000002 */
[----:B--2---:R-:W-:Y:S01]  /*ef00*/  FFMA.FTZ R5, R238, c[0x0][0x23c], -R15 ;  /* 0x00008f00ee057a23 */ /* 0x004fe2000001080f */
[----:B------:R-:W-:Y:S01]  /*ef10*/  SHF.R.U32.HI R2, RZ, 0x8, R6 ;  /* 0x00000008ff027819 */ /* 0x000fe20000011606 */
[----:B------:R-:W-:Y:S01]  /*ef20*/  IMAD.MOV.U32 R238, RZ, RZ, R83 ;  /* 0x000000ffffee7224 */ /* 0x000fe200078e0053 */
[----:B------:R-:W-:Y:S01]  /*ef30*/  LOP3.LUT R6, R13, 0xff, RZ, 0xc0, !PT ;  /* 0x000000ff0d067812 */ /* 0x000fe200078ec0ff */
[----:B------:R-:W-:Y:S01]  /*ef40*/  MUFU.EX2 R31, R5 ;  /* 0x00000005001f7308 */ /* 0x000fe20000000800 */
[----:B------:R-:W-:Y:S01]  /*ef50*/  MOV R83, R36 ;  /* 0x0000002400537202 */ /* 0x000fe20000000f00 */
[----:B------:R-:W-:Y:S01]  /*ef60*/  IMAD.MOV.U32 R98, RZ, RZ, R49 ;  /* 0x000000ffff627224 */ /* 0x000fe200078e0031 */
[----:B------:R-:W-:Y:S01]  /*ef70*/  MOV R99, R50 ;  /* 0x0000003200637202 */ /* 0x000fe20000000f00 */
[----:B------:R-:W-:Y:S01]  /*ef80*/  IMAD.MOV.U32 R36, RZ, RZ, R51 ;  /* 0x000000ffff247224 */ /* 0x000fe200078e0033 */
[C---:B------:R-:W-:Y:S01]  /*ef90*/  HMMA.16816.F32 R160, R16.reuse, R40, R160 ;  /* 0x0000002810a0723c */ /* 0x040fe200000018a0 */
[----:B------:R-:W-:Y:S01]  /*efa0*/  IMAD.MOV.U32 R108, RZ, RZ, R154 ;  /* 0x000000ffff6c7224 */ /* 0x000fe200078e009a */
[----:B-1----:R-:W-:Y:S01]  /*efb0*/  LOP3.LUT R0, R3, UR17, R174, 0x96, !PT ;  /* 0x0000001103007c12 */ /* 0x002fe2000f8e96ae */
[----:B------:R-:W-:Y:S01]  /*efc0*/  FFMA.FTZ R3, R236, c[0x0][0x23c], -R15 ;  /* 0x00008f00ec037a23 */ /* 0x000fe2000001080f */
[----:B------:R-:W-:Y:S01]  /*efd0*/  LDSM.16.MT88.4 R48, [R207+0xa800] ;  /* 0x00a80000cf30783b */ /* 0x000fe20000004200 */
[----:B------:R-:W-:Y:S01]  /*efe0*/  IMAD.MOV.U32 R110, RZ, RZ, R152 ;  /* 0x000000ffff6e7224 */ /* 0x000fe200078e0098 */
[----:B------:R-:W-:Y:S01]  /*eff0*/  SHF.R.U32.HI R7, RZ, 0x10, R0 ;  /* 0x00000010ff077819 */ /* 0x000fe20000011600 */
[----:B------:R1:W2:Y:S01]  /*f000*/  MUFU.EX2 R32, R3 ;  /* 0x0000000300207308 */ /* 0x0002a20000000800 */
[----:B------:R-:W-:Y:S01]  /*f010*/  IMAD.MOV.U32 R96, RZ, RZ, R37 ;  /* 0x000000ffff607224 */ /* 0x000fe200078e0025 */
[----:B------:R-:W4:Y:S01]  /*f020*/  LDSM.16.MT88.4 R152, [R205+0xa800] ;  /* 0x00a80000cd98783b */ /* 0x000f220000004200 */
[----:B------:R-:W-:Y:S01]  /*f030*/  IMAD.MOV.U32 R139, RZ, RZ, R179 ;  /* 0x000000ffff8b7224 */ /* 0x000fe200078e00b3 */
[----:B------:R-:W-:Y:S01]  /*f040*/  MOV R37, R173 ;  /* 0x000000ad00257202 */ /* 0x000fe20000000f00 */
[----:B------:R-:W-:Y:S01]  /*f050*/  IMAD.MOV.U32 R38, RZ, RZ, R172 ;  /* 0x000000ffff267224 */ /* 0x000fe200078e00ac */
[C---:B------:R-:W-:Y:S01]  /*f060*/  HMMA.16816.F32 R176, R16.reuse, R42, R120 ;  /* 0x0000002a10b0723c */ /* 0x040fe20000001878 */
[----:B------:R-:W-:Y:S01]  /*f070*/  SHF.R.U32.HI R13, RZ, 0x18, R4 ;  /* 0x00000018ff0d7819 */ /* 0x000fe20000011604 */
[----:B------:R-:W-:Y:S01]  /*f080*/  IMAD.MOV.U32 R80, RZ, RZ, R169 ;  /* 0x000000ffff507224 */ /* 0x000fe200078e00a9 */
[----:B------:R-:W-:Y:S01]  /*f090*/  MOV R111, R139 ;  /* 0x0000008b006f7202 */ /* 0x000fe20000000f00 */
[----:B------:R-:W-:Y:S01]  /*f0a0*/  IMAD.MOV.U32 R236, RZ, RZ, R81 ;  /* 0x000000ffffec7224 */ /* 0x000fe200078e0051 */
[----:B------:R-:W-:Y:S01]  /*f0b0*/  MOV R81, R170 ;  /* 0x000000aa00517202 */ /* 0x000fe20000000f00 */
[----:B------:R-:W-:Y:S01]  /*f0c0*/  IMAD.MOV.U32 R82, RZ, RZ, R171 ;  /* 0x000000ffff527224 */ /* 0x000fe200078e00ab */
[----:B------:R-:W-:Y:S01]  /*f0d0*/  LDSM.16.MT88.4 R120, [R210+0xb800] ;  /* 0x00b80000d278783b */ /* 0x000fe20000004200 */
[----:B------:R-:W-:Y:S01]  /*f0e0*/  HMMA.16816.F32 R164, R16, R44, R164 ;  /* 0x0000002c10a4723c */ /* 0x000fe200000018a4 */
[----:B-1----:R-:W-:Y:S01]  /*f0f0*/  LOP3.LUT R3, R14, 0xff, RZ, 0xc0, !PT ;  /* 0x000000ff0e037812 */ /* 0x002fe200078ec0ff */
[----:B------:R-:W-:-:S03]  /*f100*/  FFMA.FTZ R14, R187, c[0x0][0x23c], -R22 ;  /* 0x00008f00bb0e7a23 */ /* 0x000fc60000010816 */
[----:B------:R-:W-:Y:S01]  /*f110*/  PRMT R28, R3, 0x5410, R21 ;  /* 0x00005410031c7816 */ /* 0x000fe20000000015 */
[----:B------:R-:W-:Y:S01]  /*f120*/  FFMA.FTZ R3, R243, c[0x0][0x23c], -R15 ;  /* 0x00008f00f3037a23 */ /* 0x000fe2000001080f */
[----:B------:R-:W-:Y:S01]  /*f130*/  PRMT R21, R8, 0x5410, R2 ;  /* 0x0000541008157816 */ /* 0x000fe20000000002 */
[----:B------:R-:W-:Y:S01]  /*f140*/  HMMA.16816.F32 R172, R16, R46, R128 ;  /* 0x0000002e10ac723c */ /* 0x000fe20000001880 */
[----:B------:R-:W-:Y:S01]  /*f150*/  LOP3.LUT R2, R4, 0xffff, RZ, 0xc0, !PT ;  /* 0x0000ffff04027812 */ /* 0x000fe200078ec0ff */
[----:B------:R1:W-:Y:S01]  /*f160*/  MUFU.EX2 R30, R3 ;  /* 0x00000003001e7308 */ /* 0x0003e20000000800 */
[----:B------:R-:W-:Y:S02]  /*f170*/  LOP3.LUT R8, R0, 0xff, RZ, 0xc0, !PT ;  /* 0x000000ff00087812 */ /* 0x000fe400078ec0ff */
[----:B------:R-:W-:Y:S02]  /*f180*/  SHF.R.U32.HI R5, RZ, 0x8, R2 ;  /* 0x00000008ff057819 */ /* 0x000fe40000011602 */
[----:B------:R-:W-:-:S03]  /*f190*/  LOP3.LUT R2, R4, 0xff, RZ, 0xc0, !PT ;  /* 0x000000ff04027812 */ /* 0x000fc600078ec0ff */
[----:B------:R-:W-:Y:S01]  /*f1a0*/  MUFU.EX2 R14, R14 ;  /* 0x0000000e000e7308 */ /* 0x000fe20000000800 */
[----:B------:R-:W-:Y:S02]  /*f1b0*/  PRMT R20, R2, 0x5410, R5 ;  /* 0x0000541002147816 */ /* 0x000fe40000000005 */
[----:B------:R-:W-:Y:S02]  /*f1c0*/  LOP3.LUT R2, R0, 0xffff, RZ, 0xc0, !PT ;  /* 0x0000ffff00027812 */ /* 0x000fe400078ec0ff */
[----:B------:R-:W-:Y:S02]  /*f1d0*/  SHF.R.U32.HI R5, RZ, 0x10, R4 ;  /* 0x00000010ff057819 */ /* 0x000fe40000011604 */
[----:B------:R-:W-:Y:S01]  /*f1e0*/  SHF.R.U32.HI R2, RZ, 0x8, R2 ;  /* 0x00000008ff027819 */ /* 0x000fe20000011602 */
[----:B-1----:R-:W-:Y:S01]  /*f1f0*/  FFMA.FTZ R3, R244, c[0x0][0x23c], -R15 ;  /* 0x00008f00f4037a23 */ /* 0x002fe2000001080f */
[----:B------:R-:W-:Y:S02]  /*f200*/  PRMT R15, R6, 0x5410, R23 ;  /* 0x00005410060f7816 */ /* 0x000fe40000000017 */
[----:B------:R-:W-:Y:S01]  /*f210*/  SHF.R.U32.HI R6, RZ, 0x18, R0 ;  /* 0x00000018ff067819 */ /* 0x000fe20000011600 */
[----:B------:R1:W5:Y:S01]  /*f220*/  MUFU.EX2 R23, R3 ;  /* 0x0000000300177308 */ /* 0x0003620000000800 */
[----:B------:R-:W-:Y:S01]  /*f230*/  LOP3.LUT R4, R5, 0xff, RZ, 0xc0, !PT ;  /* 0x000000ff05047812 */ /* 0x000fe200078ec0ff */
[--C-:B------:R-:W-:Y:S01]  /*f240*/  HSET2.LE.AND R5, R20, R203.reuse, PT ;  /* 0x000000cb14057233 */ /* 0x100fe20003803000 */
[----:B------:R-:W-:Y:S01]  /*f250*/  LOP3.LUT R0, R7, 0xff, RZ, 0xc0, !PT ;  /* 0x000000ff07007812 */ /* 0x000fe200078ec0ff */
[--C-:B------:R-:W-:Y:S01]  /*f260*/  HSET2.LE.AND R15, R15, R203.reuse, PT ;  /* 0x000000cb0f0f7233 */ /* 0x100fe20003803000 */
[----:B------:R-:W-:Y:S01]  /*f270*/  PRMT R7, R8, 0x5410, R2 ;  /* 0x0000541008077816 */ /* 0x000fe20000000002 */
[----:B------:R-:W-:Y:S01]  /*f280*/  FFMA.FTZ R2, R186, c[0x0][0x23c], -R22 ;  /* 0x00008f00ba027a23 */ /* 0x000fe20000010816 */
[----:B------:R-:W-:Y:S01]  /*f290*/  PRMT R16, R4, 0x5410, R13 ;  /* 0x0000541004107816 */ /* 0x000fe2000000000d */
[--C-:B------:R-:W-:Y:S01]  /*f2a0*/  HSET2.LE.AND R13, R21, R203.reuse, PT ;  /* 0x000000cb150d7233 */ /* 0x100fe20003803000 */
[----:B------:R-:W-:Y:S01]  /*f2b0*/  PRMT R4, R0, 0x5410, R6 ;  /* 0x0000541000047816 */ /* 0x000fe20000000006 */
[--C-:B------:R-:W-:Y:S01]  /*f2c0*/  HSET2.LE.AND R0, R29, R203.reuse, PT ;  /* 0x000000cb1d007233 */ /* 0x100fe20003803000 */
[----:B------:R2:W-:Y:S01]  /*f2d0*/  MUFU.EX2 R17, R2 ;  /* 0x0000000200117308 */ /* 0x0005e20000000800 */
[----:B------:R-:W-:-:S02]  /*f2e0*/  HSET2.LE.AND R6, R16, R203, PT ;  /* 0x000000cb10067233 */ /* 0x000fc40003803000 */
[--C-:B------:R-:W-:Y:S01]  /*f2f0*/  HSET2.LE.AND R7, R7, R203.reuse, PT ;  /* 0x000000cb07077233 */ /* 0x100fe20003803000 */
[----:B-1----:R-:W-:Y:S01]  /*f300*/  FFMA.FTZ R3, R185, c[0x0][0x23c], -R22 ;  /* 0x00008f00b9037a23 */ /* 0x002fe20000010816 */
[----:B------:R-:W-:Y:S01]  /*f310*/  HSET2.LE.AND R8, R4, R203, PT ;  /* 0x000000cb04087233 */ /* 0x000fe20003803000 */
[----:B---3--:R-:W-:Y:S02]  /*f320*/  F2FP.PACK_AB R4, R35, R132 ;  /* 0x000000842304723e */ /* 0x008fe400000000ff */
[----:B------:R1:W-:Y:S01]  /*f330*/  MUFU.EX2 R19, R3 ;  /* 0x0000000300137308 */ /* 0x0003e20000000800 */
[----:B--2---:R-:W-:-:S04]  /*f340*/  F2FP.PACK_AB R2, R136, R135 ;  /* 0x000000878802723e */ /* 0x004fc800000000ff */
[----:B------:R-:W-:Y:S02]  /*f350*/  LOP3.LUT R130, R0, R2, RZ, 0xc0, !PT ;  /* 0x0000000200827212 */ /* 0x000fe400078ec0ff */
[----:B------:R-:W-:Y:S02]  /*f360*/  F2FP.PACK_AB R0, R134, R133 ;  /* 0x000000858600723e */ /* 0x000fe400000000ff */
[----:B------:R-:W-:Y:S01]  /*f370*/  F2FP.PACK_AB R2, R34, R33 ;  /* 0x000000212202723e */ /* 0x000fe200000000ff */
[----:B-1----:R-:W-:Y:S01]  /*f380*/  FFMA.FTZ R3, R191, c[0x0][0x23c], -R22 ;  /* 0x00008f00bf037a23 */ /* 0x002fe20000010816 */
[----:B------:R-:W-:Y:S02]  /*f390*/  LOP3.LUT R128, R5, R0, RZ, 0xc0, !PT ;  /* 0x0000000005807212 */ /* 0x000fe400078ec0ff */
[----:B------:R-:W-:Y:S01]  /*f3a0*/  LOP3.LUT R129, R6, R2, RZ, 0xc0, !PT ;  /* 0x0000000206817212 */ /* 0x000fe200078ec0ff */
[----:B------:R-:W1:Y:S01]  /*f3b0*/  MUFU.EX2 R18, R3 ;  /* 0x0000000300127308 */ /* 0x000e620000000800 */
[----:B------:R-:W-:-:S04]  /*f3c0*/  F2FP.PACK_AB R0, R31, R32 ;  /* 0x000000201f00723e */ /* 0x000fc800000000ff */
[----:B------:R-:W-:Y:S02]  /*f3d0*/  LOP3.LUT R168, R7, R0, RZ, 0xc0, !PT ;  /* 0x0000000007a87212 */ /* 0x000fe400078ec0ff */
[----:B-----5:R-:W-:-:S04]  /*f3e0*/  F2FP.PACK_AB R0, R23, R30 ;  /* 0x0000001e1700723e */ /* 0x020fc800000000ff */
[----:B------:R-:W-:Y:S01]  /*f3f0*/  LOP3.LUT R170, R13, R0, RZ, 0xc0, !PT ;  /* 0x000000000daa7212 */ /* 0x000fe200078ec0ff */
[----:B------:R-:W-:Y:S02]  /*f400*/  FFMA.FTZ R13, R249, R25, R198 ;  /* 0x00000019f90d7223 */ /* 0x000fe400000100c6 */
[----:B------:R-:W-:Y:S01]  /*f410*/  FFMA.FTZ R0, R250, R24, R189 ;  /* 0x00000018fa007223 */ /* 0x000fe200000100bd */
[----:B-1----:R-:W-:Y:S01]  /*f420*/  F2FP.PACK_AB R2, R18, R19 ;  /* 0x000000131202723e */ /* 0x002fe200000000ff */
[----:B------:R-:W-:Y:S02]  /*f430*/  HSET2.LE.AND R3, R28, R203, PT ;  /* 0x000000cb1c037233 */ /* 0x000fe40003803000 */
[----:B------:R-:W-:Y:S01]  /*f440*/  FADD.FTZ R0, R188, R0 ;  /* 0x00000000bc007221 */ /* 0x000fe20000010000 */
[----:B------:R-:W-:Y:S02]  /*f450*/  LOP3.LUT R169, R8, R2, RZ, 0xc0, !PT ;  /* 0x0000000208a97212 */ /* 0x000fe400078ec0ff */
[----:B------:R-:W-:-:S02]  /*f460*/  F2FP.PACK_AB R2, R14, R17 ;  /* 0x000000110e02723e */ /* 0x000fc400000000ff */
[----:B------:R-:W-:Y:S01]  /*f470*/  LOP3.LUT R131, R3, R4, RZ, 0xc0, !PT ;  /* 0x0000000403837212 */ /* 0x000fe200078ec0ff */
[----:B------:R-:W-:Y:S01]  /*f480*/  FFMA.FTZ R3, R248, R26, R202 ;  /* 0x0000001af8037223 */ /* 0x000fe200000100ca */
[----:B------:R-:W1:Y:S01]  /*f490*/  LDSM.16.MT88.4 R4, [R209+0xb800] ;  /* 0x00b80000d104783b */ /* 0x000e620000004200 */
[----:B------:R-:W-:Y:S01]  /*f4a0*/  LOP3.LUT R171, R15, R2, RZ, 0xc0, !PT ;  /* 0x000000020fab7212 */ /* 0x000fe200078ec0ff */
[----:B------:R-:W-:Y:S02]  /*f4b0*/  FFMA.FTZ R2, R241, R27, R235 ;  /* 0x0000001bf1027223 */ /* 0x000fe400000100eb */
[----:B------:R-:W-:Y:S01]  /*f4c0*/  FADD.FTZ R3, R201, R3 ;  /* 0x00000003c9037221 */ /* 0x000fe20000010000 */
[----:B----4-:R-:W-:Y:S01]  /*f4d0*/  HMMA.16816.F32 R140, R128, R152, R140 ;  /* 0x00000098808c723c */ /* 0x010fe2000000188c */
[----:B------:R-:W-:Y:S02]  /*f4e0*/  FADD.FTZ R8, R234, R2 ;  /* 0x00000002ea087221 */ /* 0x000fe40000010000 */
[----:B------:R-:W-:-:S02]  /*f4f0*/  FADD.FTZ R2, R197, R13 ;  /* 0x0000000dc5027221 */ /* 0x000fc40000010000 */
[----:B------:R-:W-:Y:S02]  /*f500*/  FADD.FTZ R16, R232, R8 ;  /* 0x00000008e8107221 */ /* 0x000fe40000010000 */
[----:B------:R-:W-:Y:S01]  /*f510*/  FADD.FTZ R15, R199, R3 ;  /* 0x00000003c70f7221 */ /* 0x000fe20000010000 */
[C---:B------:R-:W-:Y:S01]  /*f520*/  HMMA.16816.F32 R144, R168.reuse, R152, R144 ;  /* 0x00000098a890723c */ /* 0x040fe20000001890 */
[----:B------:R-:W-:Y:S02]  /*f530*/  FADD.FTZ R13, R196, R2 ;  /* 0x00000002c40d7221 */ /* 0x000fe40000010000 */
[----:B------:R-:W-:Y:S02]  /*f540*/  FADD.FTZ R8, R138, R0 ;  /* 0x000000008a087221 */ /* 0x000fe40000010000 */
[----:B------:R-:W-:Y:S02]  /*f550*/  FADD.FTZ R3, R233, R16 ;  /* 0x00000010e9037221 */ /* 0x000fe40000010000 */
[----:B------:R-:W-:Y:S01]  /*f560*/  FADD.FTZ R2, R200, R15 ;  /* 0x0000000fc8027221 */ /* 0x000fe20000010000 */
[----:B------:R-:W-:Y:S01]  /*f570*/  HMMA.16816.F32 R148, R168, R154, R148 ;  /* 0x0000009aa894723c */ /* 0x000fe20000001894 */
[----:B------:R-:W-:-:S07]  /*f580*/  FADD.FTZ R0, R190, R13 ;  /* 0x0000000dbe007221 */ /* 0x000fce0000010000 */
[-C--:B------:R-:W-:Y:S08]  /*f590*/  HMMA.16816.F32 R36, R128, R48.reuse, R36 ;  /* 0x000000308024723c */ /* 0x080ff00000001824 */
[C---:B------:R-:W-:Y:S01]  /*f5a0*/  HMMA.16816.F32 R40, R168.reuse, R48, R96 ;  /* 0x00000030a828723c */ /* 0x040fe20000001860 */
[----:B------:R-:W2:Y:S07]  /*f5b0*/  LDSM.16.MT88.4 R96, [R205+0xb800] ;  /* 0x00b80000cd60783b */ /* 0x000eae0000004200 */
[----:B------:R-:W-:Y:S01]  /*f5c0*/  HMMA.16816.F32 R44, R168, R50, R64 ;  /* 0x00000032a82c723c */ /* 0x000fe20000001840 */
[----:B------:R-:W3:Y:S07]  /*f5d0*/  LDSM.16.MT88.4 R64, [R210+0xa800] ;  /* 0x00a80000d240783b */ /* 0x000eee0000004200 */
[C---:B------:R-:W-:Y:S01]  /*f5e0*/  HMMA.16816.F32 R152, R128.reuse, R154, R108 ;  /* 0x0000009a8098723c */ /* 0x040fe2000000186c */
[----:B------:R-:W-:Y:S07]  /*f5f0*/  LDSM.16.MT88.4 R108, [R207+0xb800] ;  /* 0x00b80000cf6c783b */ /* 0x000fee0000004200 */
[----:B------:R-:W-:Y:S01]  /*f600*/  HMMA.16816.F32 R48, R128, R50, R80 ;  /* 0x000000328030723c */ /* 0x000fe20000001850 */
[----:B------:R-:W4:Y:S07]  /*f610*/  LDSM.16.MT88.4 R80, [R209+0xa800] ;  /* 0x00a80000d150783b */ /* 0x000f2e0000004200 */
[-C--:B-1----:R-:W-:Y:S08]  /*f620*/  HMMA.16816.F32 R124, R168, R4.reuse, R124 ;  /* 0x00000004a87c723c */ /* 0x082ff0000000187c */
[----:B------:R-:W-:Y:S07]  /*f630*/  HMMA.16816.F32 R164, R128, R4, R164 ;  /* 0x0000000480a4723c */ /* 0x000fee00000018a4 */
[----:B------:R-:W-:Y:S01]  /*f640*/  FADD.FTZ R4, R137, R8 ;  /* 0x0000000889047221 */ /* 0x000fe20000010000 */
[----:B--2---:R-:W-:Y:S01]  /*f650*/  HMMA.16816.F32 R88, R168, R96, R88 ;  /* 0x00000060a858723c */ /* 0x004fe20000001858 */
[----:B------:R-:W-:-:S02]  /*f660*/  FADD.FTZ R5, R133, R3 ;  /* 0x0000000385057221 */ /* 0x000fc40000010000 */
[----:B------:R-:W-:Y:S02]  /*f670*/  FADD.FTZ R3, R33, R2 ;  /* 0x0000000221037221 */ /* 0x000fe40000010000 */
[----:B------:R-:W-:Y:S02]  /*f680*/  FADD.FTZ R2, R32, R0 ;  /* 0x0000000020027221 */ /* 0x000fe40000010000 */
[----:B------:R-:W-:Y:S01]  /*f690*/  FADD.FTZ R0, R19, R4 ;  /* 0x0000000413007221 */ /* 0x000fe20000010000 */
[----:B---3--:R-:W-:Y:S01]  /*f6a0*/  HMMA.16816.F32 R56, R168, R64, R56 ;  /* 0x00000040a838723c */ /* 0x008fe20000001838 */
[----:B------:R-:W-:Y:S01]  /*f6b0*/  FADD.FTZ R4, R134, R5 ;  /* 0x0000000586047221 */ /* 0x000fe20000010000 */
[----:B------:R-:W-:Y:S01]  /*f6c0*/  MOV R134, R229 ;  /* 0x000000e500867202 */ /* 0x000fe20000000f00 */
        /* <DEDUP_REMOVED lines=8> */
[----:B----4-:R-:W-:Y:S01]  /*f750*/  HMMA.16816.F32 R72, R168, R80, R72 ;  /* 0x00000050a848723c */ /* 0x010fe20000001848 */
[----:B------:R-:W-:Y:S01]  /*f760*/  FADD.FTZ R241, R136, R4 ;  /* 0x0000000488f17221 */ /* 0x000fe20000010000 */
[----:B------:R-:W-:Y:S01]  /*f770*/  MOV R136, R231 ;  /* 0x000000e700887202 */ /* 0x000fe20000000f00 */
[----:B------:R-:W-:-:S02]  /*f780*/  FADD.FTZ R249, R23, R2 ;  /* 0x0000000217f97221 */ /* 0x000fc40000010000 */
[----:B------:R-:W-:Y:S02]  /*f790*/  FADD.FTZ R248, R35, R3 ;  /* 0x0000000323f87221 */ /* 0x000fe40000010000 */
[----:B------:R-:W-:Y:S01]  /*f7a0*/  FADD.FTZ R250, R14, R0 ;  /* 0x000000000efa7221 */ /* 0x000fe20000010000 */
[----:B------:R-:W-:Y:S01]  /*f7b0*/  HMMA.16816.F32 R76, R168, R82, R76 ;  /* 0x00000052a84c723c */ /* 0x000fe2000000184c */
[----:B------:R-:W-:Y:S02]  /*f7c0*/  IMAD.MOV.U32 R135, RZ, RZ, R230 ;  /* 0x000000ffff877224 */ /* 0x000fe400078e00e6 */
[----:B------:R-:W-:-:S05]  /*f7d0*/  IMAD.MOV.U32 R2, RZ, RZ, R228 ;  /* 0x000000ffff027224 */ /* 0x000fca00078e00e4 */
        /* <DEDUP_REMOVED lines=25> */
[----:B------:R-:W-:Y:S01]  /*f970*/  ULDC.64 UR4, c[0x0][0x1a0] ;  /* 0x0000680000047ab9 */ /* 0x000fe20000000a00 */
[----:B------:R-:W1:Y:S01]  /*f980*/  S2R R245, SR_TID.X ;  /* 0x0000000000f57919 */ /* 0x000e620000002100 */
        /* <DEDUP_REMOVED lines=8> */
[----:B-1----:R-:W-:-:S05]  /*fa10*/  IMAD.SHL.U32 R245, R245, 0x2, RZ ;  /* 0x00000002f5f57824 */ /* 0x002fca00078e00ff */
[----:B------:R-:W-:Y:S02]  /*fa20*/  LOP3.LUT R245, R245, 0x6, RZ, 0xc0, !PT ;  /* 0x00000006f5f57812 */ /* 0x000fe400078ec0ff */
        /* <DEDUP_REMOVED lines=14> */
[C-C-:B------:R-:W-:Y:S01]  /*fb10*/  @!P3 LEA.HI.X R15, R2.reuse, c[0x0][0x174], R5.reuse, 0x1, P4 ;  /* 0x00005d00020fba11 */ /* 0x140fe200020f0c05 */
[----:B------:R-:W-:Y:S01]  /*fb20*/  IMAD.U32 R0, RZ, RZ, UR29 ;  /* 0x0000001dff007e24 */ /* 0x000fe2000f8e00ff */
[----:B------:R-:W-:Y:S01]  /*fb30*/  @!P2 LEA.HI.X R5, R2, c[0x0][0x174], R5, 0x1, P0 ;  /* 0x00005d000205aa11 */ /* 0x000fe200000f0c05 */
[----:B------:R-:W-:Y:S02]  /*fb40*/  @P2 STS.128 [R219+0xb000], RZ ;  /* 0x00b000ffdb002388 */ /* 0x000fe40000000c00 */
[----:B------:R-:W-:-:S02]  /*fb50*/  IMAD R0, R0, 0x20, R245 ;  /* 0x0000002000007824 */ /* 0x000fc400078e02f5 */
[----:B------:R-:W-:Y:S01]  /*fb60*/  @!PT LDS RZ, [RZ] ;  /* 0x00000000fffff984 */ /* 0x000fe20000000800 */
[----:B------:R-:W-:Y:S01]  /*fb70*/  @!PT LDS RZ, [RZ] ;  /* 0x00000000fffff984 */ /* 0x000fe20000000800 */
[----:B------:R-:W-:Y:S01]  /*fb80*/  @!PT LDS RZ, [RZ] ;  /* 0x00000000fffff984 */ /* 0x000fe20000000800 */
[----:B------:R2:W-:Y:S03]  /*fb90*/  @!P2 LDGSTS.E.BYPASS.LTC128B.128 [R219+0xb000], [R6.64+0x80] ;  /* 0x0b00008006dbafae */ /* 0x0005e6000b901d5a */
[CC--:B------:R-:W-:Y:S01]  /*fba0*/  ISETP.GE.AND P5, PT, R0.reuse, R9.reuse, PT ;  /* 0x000000090000720c */ /* 0x0c0fe20003fa6270 */
[----:B------:R-:W-:Y:S01]  /*fbb0*/  @P3 STS.128 [R219+0xa800], RZ ;  /* 0x00a800ffdb003388 */ /* 0x000fe20000000c00 */
[C---:B------:R-:W-:Y:S02]  /*fbc0*/  IADD3 R2, R0.reuse, 0x1, RZ ;  /* 0x0000000100027810 */ /* 0x040fe40007ffe0ff */
[----:B------:R-:W-:Y:S01]  /*fbd0*/  IADD3 R3, R0, 0x8, RZ ;  /* 0x0000000800037810 */ /* 0x000fe20007ffe0ff */
[----:B------:R-:W-:Y:S01]  /*fbe0*/  @!PT LDS RZ, [RZ] ;  /* 0x00000000fffff984 */ /* 0x000fe20000000800 */
[----:B------:R-:W-:Y:S01]  /*fbf0*/  @!PT LDS RZ, [RZ] ;  /* 0x00000000fffff984 */ /* 0x000fe20000000800 */
[----:B------:R-:W-:Y:S01]  /*fc00*/  @!PT LDS RZ, [RZ] ;  /* 0x00000000fffff984 */ /* 0x000fe20000000800 */
[----:B------:R3:W-:Y:S01]  /*fc10*/  @!P3 LDGSTS.E.BYPASS.LTC128B.128 [R219+0xa800], [R14.64] ;  /* 0x0a8000000edbbfae */ /* 0x0007e2000b901d5a */
[C---:B------:R-:W-:Y:S02]  /*fc20*/  ISETP.GE.AND P6, PT, R2.reuse, R9, PT ;  /* 0x000000090200720c */ /* 0x040fe40003fc6270 */
[C---:B------:R-:W-:Y:S01]  /*fc30*/  ISETP.GE.AND P4, PT, R2.reuse, R10, PT ;  /* 0x0000000a0200720c */ /* 0x040fe20003f86270 */
[----:B------:R-:W-:Y:S01]  /*fc40*/  @P2 STS.128 [R219+0xb800], RZ ;  /* 0x00b800ffdb002388 */ /* 0x000fe20000000c00 */
[----:B------:R-:W-:-:S02]  /*fc50*/  ISETP.GE.AND P1, PT, R2, R11, PT ;  /* 0x0000000b0200720c */ /* 0x000fc40003f26270 */
[----:B------:R-:W-:Y:S01]  /*fc60*/  ISETP.GE.AND P0, PT, R2, R12, PT ;  /* 0x0000000c0200720c */ /* 0x000fe20003f06270 */
[----:B------:R-:W-:Y:S01]  /*fc70*/  @!PT LDS RZ, [RZ] ;  /* 0x00000000fffff984 */ /* 0x000fe20000000800 */
[----:B------:R-:W-:Y:S01]  /*fc80*/  @!PT LDS RZ, [RZ] ;  /* 0x00000000fffff984 */ /* 0x000fe20000000800 */
[----:B------:R-:W-:Y:S01]  /*fc90*/  @!PT LDS RZ, [RZ] ;  /* 0x00000000fffff984 */ /* 0x000fe20000000800 */
[----:B------:R2:W-:Y:S01]  /*fca0*/  @!P2 LDGSTS.E.BYPASS.LTC128B.128 [R219+0xb800], [R4.64+0x80] ;  /* 0x0b80008004dbafae */ /* 0x0005e2000b901d5a */
[----:B------:R-:W-:-:S03]  /*fcb0*/  IADD3 R2, R0, 0x9, RZ ;  /* 0x0000000900027810 */ /* 0x000fc60007ffe0ff */
        /* <DEDUP_REMOVED lines=14> */
[C---:B------:R-:W-:Y:S08]  /*fda0*/  HMMA.16816.F32 R184, R20.reuse, R28, RZ ;  /* 0x0000001c14b8723c */ /* 0x040ff000000018ff */
[C---:B------:R-:W-:Y:S01]  /*fdb0*/  HMMA.16816.F32 R192, R20.reuse, R34, RZ ;  /* 0x0000002214c0723c */ /* 0x040fe200000018ff */
[----:B------:R-:W-:Y:S07]  /*fdc0*/  LDSM.16.M88.4 R32, [R213+0x8000] ;  /* 0x00800000d520783b */ /* 0x000fee0000000200 */
[----:B------:R-:W-:Y:S01]  /*fdd0*/  HMMA.16816.F32 R28, R20, R30, RZ ;  /* 0x0000001e141c723c */ /* 0x000fe200000018ff */
[----:B------:R-:W-:Y:S07]  /*fde0*/  LDSM.16.M88.4 R20, [R214] ;  /* 0x00000000d614783b */ /* 0x000fee0000000200 */
[C---:B--2---:R-:W-:Y:S01]  /*fdf0*/  HMMA.16816.F32 R200, R4.reuse, R134, R16 ;  /* 0x0000008604c8723c */ /* 0x044fe20000001810 */
[----:B------:R-:W1:Y:S07]  /*fe00*/  LDSM.16.M88.4 R16, [R214+0x2000] ;  /* 0x00200000d610783b */ /* 0x000e6e0000000200 */
[C---:B------:R-:W-:Y:S08]  /*fe10*/  HMMA.16816.F32 R180, R4.reuse, R136, R180 ;  /* 0x0000008804b4723c */ /* 0x040ff000000018b4 */
[C---:B------:R-:W-:Y:S08]  /*fe20*/  HMMA.16816.F32 R220, R4.reuse, R132, R172 ;  /* 0x0000008404dc723c */ /* 0x040ff000000018ac */
[----:B------:R-:W-:Y:S01]  /*fe30*/  HMMA.16816.F32 R176, R4, R138, R176 ;  /* 0x0000008a04b0723c */ /* 0x000fe200000018b0 */
[----:B------:R-:W-:Y:S07]  /*fe40*/  LDSM.16.M88.4 R4, [R212+0x2000] ;  /* 0x00200000d404783b */ /* 0x000fee0000000200 */
[C---:B------:R-:W-:Y:S08]  /*fe50*/  HMMA.16816.F32 R172, R24.reuse, R136, R188 ;  /* 0x0000008818ac723c */ /* 0x040ff000000018bc */
[C---:B------:R-:W-:Y:S08]  /*fe60*/  HMMA.16816.F32 R224, R24.reuse, R132, R184 ;  /* 0x0000008418e0723c */ /* 0x040ff000000018b8 */
[C---:B------:R-:W-:Y:S08]  /*fe70*/  HMMA.16816.F32 R136, R24.reuse, R138, R192 ;  /* 0x0000008a1888723c */ /* 0x040ff000000018c0 */
[----:B------:R-:W-:Y:S01]  /*fe80*/  HMMA.16816.F32 R196, R24, R134, R28 ;  /* 0x0000008618c4723c */ /* 0x000fe2000000181c */
[----:B------:R-:W2:Y:S04]  /*fe90*/  LDSM.16.M88.4 R132, [R211] ;  /* 0x00000000d384783b */ /* 0x000ea80000000200 */
[----:B------:R-:W4:Y:S03]  /*fea0*/  LDSM.16.M88.4 R28, [R212] ;  /* 0x00000000d41c783b */ /* 0x000f260000000200 */
[-C--:B-1----:R-:W-:Y:S01]  /*feb0*/  HMMA.16816.F32 R180, R16, R32.reuse, R180 ;  /* 0x0000002010b4723c */ /* 0x082fe200000018b4 */
[----:B------:R-:W1:Y:S07]  /*fec0*/  LDSM.16.M88.4 R24, [R213+0x8800] ;  /* 0x00880000d518783b */ /* 0x000e6e0000000200 */
[----:B------:R-:W-:Y:S01]  /*fed0*/  HMMA.16816.F32 R188, R20, R32, R172 ;  /* 0x0000002014bc723c */ /* 0x000fe200000018ac */
[----:B------:R-:W-:Y:S07]  /*fee0*/  LDSM.16.M88.4 R172, [R206+0x4000] ;  /* 0x00400000ceac783b */ /* 0x000fee0000000200 */
[-C--:B------:R-:W-:Y:S01]  /*fef0*/  HMMA.16816.F32 R192, R16, R34.reuse, R176 ;  /* 0x0000002210c0723c */ /* 0x080fe200000018b0 */
[----:B------:R-:W-:Y:S07]  /*ff00*/  LDSM.16.M88.4 R176, [R204+0x9000] ;  /* 0x00900000ccb0783b */ /* 0x000fee0000000200 */
[----:B------:R-:W-:Y:S01]  /*ff10*/  HMMA.16816.F32 R184, R20, R34, R136 ;  /* 0x0000002214b8723c */ /* 0x000fe20000001888 */
[----:B------:R-:W5:Y:S07]  /*ff20*/  LDSM.16.M88.4 R136, [R206+0x6000] ;  /* 0x00600000ce88783b */ /* 0x000f6e0000000200 */
[-C--:B--2---:R-:W-:Y:S08]  /*ff30*/  HMMA.16816.F32 R180, R4, R132.reuse, R180 ;  /* 0x0000008404b4723c */ /* 0x084ff000000018b4 */
[----:B----4-:R-:W-:Y:S08]  /*ff40*/  HMMA.16816.F32 R32, R28, R132, R188 ;  /* 0x000000841c20723c */ /* 0x010ff000000018bc */
[C---:B-1----:R-:W-:Y:S08]  /*ff50*/  HMMA.16816.F32 R224, R20.reuse, R24, R224 ;  /* 0x0000001814e0723c */ /* 0x042ff000000018e0 */
[----:B------:R-:W-:Y:S08]  /*ff60*/  HMMA.16816.F32 R196, R20, R26, R196 ;  /* 0x0000001a14c4723c */ /* 0x000ff000000018c4 */
[----:B------:R-:W-:Y:S08]  /*ff70*/  HMMA.16816.F32 R188, R28, R134, R184 ;  /* 0x000000861cbc723c */ /* 0x000ff000000018b8 */
[C---:B------:R-:W-:Y:S08]  /*ff80*/  HMMA.16816.F32 R220, R16.reuse, R24, R220 ;  /* 0x0000001810dc723c */ /* 0x040ff000000018dc */
[----:B------:R-:W-:Y:S01]  /*ff90*/  HMMA.16816.F32 R200, R16, R26, R200 ;  /* 0x0000001a10c8723c */ /* 0x000fe200000018c8 */
[----:B------:R-:W-:Y:S07]  /*ffa0*/  LDSM.16.M88.4 R16, [R217] ;  /* 0x00000000d910783b */ /* 0x000fee0000000200 */
[----:B------:R-:W-:Y:S01]  /*ffb0*/  HMMA.16816.F32 R20, R4, R134, R192 ;  /* 0x000000860414723c */ /* 0x000fe200000018c0 */
[----:B------:R-:W1:Y:S07]  /*ffc0*/  LDSM.16.M88.4 R132, [R208+0x4000] ;  /* 0x00400000d084783b */ /* 0x000e6e0000000200 */
[-C--:B-----5:R-:W-:Y:S01]  /*ffd0*/  HMMA.16816.F32 R184, R136, R176.reuse, R180 ;  /* 0x000000b088b8723c */ /* 0x0a0fe200000018b4 */
[----:B------:R-:W2:Y:S07]  /*ffe0*/  LDSM.16.M88.4 R180, [R211+0x800] ;  /* 0x00080000d3b4783b */ /* 0x000eae0000000200 */
[----:B------:R-:W-:Y:S01]  /*fff0*/  HMMA.16816.F32 R24, R172, R176, R32 ;  /* 0x000000b0ac18723c */ /* 0x000fe20000001820 */
[----:B------:R-:W4:Y:S07]  /*10000*/  LDSM.16.M88.4 R32, [R208+0x6000] ;  /* 0x00600000d020783b */ /* 0x000f2e0000000200 */
[-C--:B------:R-:W-:Y:S08]  /*10010*/  HMMA.16816.F32 R20, R136, R178.reuse, R20 ;  /* 0x000000b28814723c */ /* 0x080ff00000001814 */
[----:B------:R-:W-:Y:S08]  /*10020*/  HMMA.16816.F32 R176, R172, R178, R188 ;  /* 0x000000b2acb0723c */ /* 0x000ff000000018bc */
[----:B-1----:R-:W-:Y:S01]  /*10030*/  HMMA.16816.F32 R188, R132, R16, R24 ;  /* 0x0000001084bc723c */ /* 0x002fe20000001818 */
[----:B------:R-:W-:Y:S07]  /*10040*/  LDSM.16.M88.4 R24, [R214+0x4000] ;  /* 0x00400000d618783b */ /* 0x000fee0000000200 */
[C---:B--2---:R-:W-:Y:S08]  /*10050*/  HMMA.16816.F32 R236, R4.reuse, R180, R220 ;  /* 0x000000b404ec723c */ /* 0x044ff000000018dc */
[----:B------:R-:W-:Y:S01]  /*10060*/  HMMA.16816.F32 R232, R4, R182, R200 ;  /* 0x000000b604e8723c */ /* 0x000fe200000018c8 */
[----:B------:R-:W1:Y:S07]  /*10070*/  LDSM.16.M88.4 R4, [R213+0x9000] ;  /* 0x00900000d504783b */ /* 0x000e6e0000000200 */
[C---:B----4-:R-:W-:Y:S08]  /*10080*/  HMMA.16816.F32 R192, R32.reuse, R16, R184 ;  /* 0x0000001020c0723c */ /* 0x050ff000000018b8 */
[-C--:B------:R-:W-:Y:S01]  /*10090*/  HMMA.16816.F32 R184, R32, R18.reuse, R20 ;  /* 0x0000001220b8723c */ /* 0x080fe20000001814 */
[----:B------:R-:W2:Y:S07]  /*100a0*/  LDSM.16.M88.4 R20, [R214+0x6000] ;  /* 0x00600000d614783b */ /* 0x000eae0000000200 */
[----:B------:R-:W-:Y:S01]  /*100b0*/  HMMA.16816.F32 R176, R132, R18, R176 ;  /* 0x0000001284b0723c */ /* 0x000fe200000018b0 */
[----:B------:R-:W-:Y:S07]  /*100c0*/  LDSM.16.M88.4 R16, [R212+0x4000] ;  /* 0x00400000d410783b */ /* 0x000fee0000000200 */
[C---:B------:R-:W-:Y:S08]  /*100d0*/  HMMA.16816.F32 R200, R28.reuse, R180, R224 ;  /* 0x000000b41cc8723c */ /* 0x040ff000000018e0 */
[----:B------:R-:W-:Y:S01]  /*100e0*/  HMMA.16816.F32 R196, R28, R182, R196 ;  /* 0x000000b61cc4723c */ /* 0x000fe200000018c4 */
[----:B------:R-:W4:Y:S07]  /*100f0*/  LDSM.16.M88.4 R28, [R211+0x1000] ;  /* 0x00100000d31c783b */ /* 0x000f2e0000000200 */
[C---:B-1----:R-:W-:Y:S08]  /*10100*/  HMMA.16816.F32 R176, R24.reuse, R6, R176 ;  /* 0x0000000618b0723c */ /* 0x042ff000000018b0 */
[-C--:B------:R-:W-:Y:S08]  /*10110*/  HMMA.16816.F32 R180, R24, R4.reuse, R188 ;  /* 0x0000000418b4723c */ /* 0x080ff000000018bc */
[C---:B--2---:R-:W-:Y:S08]  /*10120*/  HMMA.16816.F32 R192, R20.reuse, R4, R192 ;  /* 0x0000000414c0723c */ /* 0x044ff000000018c0 */
[----:B------:R-:W-:Y:S01]  /*10130*/  HMMA.16816.F32 R184, R20, R6, R184 ;  /* 0x0000000614b8723c */ /* 0x000fe200000018b8 */
[----:B------:R-:W1:Y:S07]  /*10140*/  LDSM.16.M88.4 R4, [R212+0x6000] ;  /* 0x00600000d404783b */ /* 0x000e6e0000000200 */
[C---:B----4-:R-:W-:Y:S01]  /*10150*/  HMMA.16816.F32 R188, R16.reuse, R30, R176 ;  /* 0x0000001e10bc723c */ /* 0x050fe200000018b0 */
[----:B------:R-:W2:Y:S07]  /*10160*/  LDSM.16.M88.4 R176, [R204+0x9800] ;  /* 0x00980000ccb0783b */ /* 0x000eae0000000200 */
[-C--:B------:R-:W-:Y:S08]  /*10170*/  HMMA.16816.F32 R180, R16, R28.reuse, R180 ;  /* 0x0000001c10b4723c */ /* 0x080ff000000018b4 */
[C---:B-1----:R-:W-:Y:S11]  /*10180*/  HMMA.16816.F32 R224, R4.reuse, R28, R192 ;  /* 0x0000001c04e0723c */ /* 0x042ff600000018c0 */
[----:B------:R-:W-:Y:S05]  /*10190*/  @!UPT UIADD3 URZ, URZ, URZ, URZ ;  /* 0x0000003f3f3ff290 */ /* 0x000fea000fffe03f */
[----:B---3--:R-:W-:Y:S02]  /*101a0*/  FSEL R15, R180, -INF , !P5 ;  /* 0xff800000b40f7808 */ /* 0x008fe40006800000 */
[-C--:B------:R-:W-:Y:S02]  /*101b0*/  ISETP.GE.AND P5, PT, R0, R10.reuse, PT ;  /* 0x0000000a0000720c */ /* 0x080fe40003fa6270 */
[----:B------:R-:W-:Y:S01]  /*101c0*/  FSEL R192, R181, -INF , !P6 ;  /* 0xff800000b5c07808 */ /* 0x000fe20007000000 */
[----:B------:R-:W-:Y:S01]  /*101d0*/  HMMA.16816.F32 R220, R4, R30, R184 ;  /* 0x0000001e04dc723c */ /* 0x000fe200000018b8 */
[----:B------:R-:W1:Y:S01]  /*101e0*/  LDSM.16.M88.4 R28, [R216] ;  /* 0x00000000d81c783b */ /* 0x000e620000000200 */
[----:B------:R-:W-:Y:S02]  /*101f0*/  FSEL R193, R182, -INF , !P5 ;  /* 0xff800000b6c17808 */ /* 0x000fe40006800000 */
[----:B------:R-:W-:Y:S02]  /*10200*/  FSEL R194, R183, -INF , !P4 ;  /* 0xff800000b7c27808 */ /* 0x000fe40006000000 */
[----:B------:R-:W-:-:S02]  /*10210*/  ISETP.GE.AND P4, PT, R3, R10, PT ;  /* 0x0000000a0300720c */ /* 0x000fc40003f86270 */
[C---:B--2---:R-:W-:Y:S01]  /*10220*/  HMMA.16816.F32 R180, R172.reuse, R176, R200 ;  /* 0x000000b0acb4723c */ /* 0x044fe200000018c8 */
[-C--:B------:R-:W-:Y:S02]  /*10230*/  ISETP.GE.AND P6, PT, R3, R9.reuse, PT ;  /* 0x000000090300720c */ /* 0x080fe40003fc6270 */
[----:B------:R-:W-:Y:S02]  /*10240*/  ISETP.GE.AND P5, PT, R2, R9, PT ;  /* 0x000000090200720c */ /* 0x000fe40003fa6270 */
[----:B------:R-:W-:Y:S02]  /*10250*/  FSEL R188, R188, -INF , !P6 ;  /* 0xff800000bcbc7808 */ /* 0x000fe40007000000 */
[----:B------:R-:W-:Y:S01]  /*10260*/  FSEL R189, R189, -INF , !P5 ;  /* 0xff800000bdbd7808 */ /* 0x000fe20006800000 */
[----:B------:R-:W-:Y:S01]  /*10270*/  HMMA.16816.F32 R172, R172, R178, R196 ;  /* 0x000000b2acac723c */ /* 0x000fe200000018c4 */
[C---:B------:R-:W-:Y:S02]  /*10280*/  ISETP.GE.AND P5, PT, R3.reuse, R11, PT ;  /* 0x0000000b0300720c */ /* 0x040fe40003fa6270 */
[----:B------:R-:W-:-:S02]  /*10290*/  ISETP.GE.AND P6, PT, R3, R12, PT ;  /* 0x0000000c0300720c */ /* 0x000fc40003fc6270 */
[----:B------:R-:W-:-:S03]  /*102a0*/  IADD3 R3, R0, 0x11, RZ ;  /* 0x0000001100037810 */ /* 0x000fc60007ffe0ff */
[C---:B------:R-:W-:Y:S08]  /*102b0*/  HMMA.16816.F32 R184, R136.reuse, R176, R236 ;  /* 0x000000b088b8723c */ /* 0x040ff000000018ec */
[----:B------:R-:W-:Y:S08]  /*102c0*/  HMMA.16816.F32 R136, R136, R178, R232 ;  /* 0x000000b28888723c */ /* 0x000ff000000018e8 */
[C---:B-1----:R-:W-:Y:S08]  /*102d0*/  HMMA.16816.F32 R180, R132.reuse, R28, R180 ;  /* 0x0000001c84b4723c */ /* 0x042ff000000018b4 */
[----:B------:R-:W-:Y:S01]  /*102e0*/  HMMA.16816.F32 R172, R132, R30, R172 ;  /* 0x0000001e84ac723c */ /* 0x000fe200000018ac */
[----:B------:R-:W1:Y:S07]  /*102f0*/  LDSM.16.M88.4 R132, [R213+0x9800] ;  /* 0x00980000d584783b */ /* 0x000e6e0000000200 */
[C---:B------:R-:W-:Y:S08]  /*10300*/  HMMA.16816.F32 R176, R32.reuse, R28, R184 ;  /* 0x0000001c20b0723c */ /* 0x040ff000000018b8 */
[----:B------:R-:W-:Y:S01]  /*10310*/  HMMA.16816.F32 R32, R32, R30, R136 ;  /* 0x0000001e2020723c */ /* 0x000fe20000001888 */
[----:B------:R-:W2:Y:S01]  /*10320*/  LDSM.16.M88.4 R28, [R211+0x1800] ;  /* 0x00180000d31c783b */ /* 0x000ea20000000200 */
[----:B------:R-:W-:-:S06]  /*10330*/  DEPBAR.LE SB0, 0x0 ;  /* 0x000080000000791a */ /* 0x000fcc0000000000 */
[C---:B-1----:R-:W-:Y:S08]  /*10340*/  HMMA.16816.F32 R136, R24.reuse, R132, R180 ;  /* 0x000000841888723c */ /* 0x042ff000000018b4 */
[----:B------:R-:W-:Y:S08]  /*10350*/  HMMA.16816.F32 R24, R24, R134, R172 ;  /* 0x000000861818723c */ /* 0x000ff000000018ac */
[C---:B------:R-:W-:Y:S08]  /*10360*/  HMMA.16816.F32 R172, R20.reuse, R132, R176 ;  /* 0x0000008414ac723c */ /* 0x040ff000000018b0 */
[----:B------:R-:W-:Y:S08]  /*10370*/  HMMA.16816.F32 R132, R20, R134, R32 ;  /* 0x000000861484723c */ /* 0x000ff00000001820 */
[C---:B--2---:R-:W-:Y:S07]  /*10380*/  HMMA.16816.F32 R32, R16.reuse, R28, R136 ;  /* 0x0000001c1020723c */ /* 0x044fee0000001888 */
[----:B------:R-:W-:Y:S01]  /*10390*/  FSEL R137, R225, -INF , !P1 ;  /* 0xff800000e1897808 */ /* 0x000fe20004800000 */
[----:B------:R-:W-:Y:S01]  /*103a0*/  HMMA.16816.F32 R20, R16, R30, R24 ;  /* 0x0000001e1014723c */ /* 0x000fe20000001818 */
[----:B------:R-:W-:Y:S01]  /*103b0*/  BAR.SYNC.DEFER_BLOCKING 0x0 ;  /* 0x0000000000007b1d */ /* 0x000fe20000010000 */
[----:B------:R-:W-:-:S02]  /*103c0*/  ISETP.GE.AND P1, PT, R2, R11, PT ;  /* 0x0000000b0200720c */ /* 0x000fc40003f26270 */
[----:B------:R-:W-:-:S03]  /*103d0*/  FSEL R139, R222, -INF , !P6 ;  /* 0xff800000de8b7808 */ /* 0x000fc60007000000 */
[----:B------:R-:W-:Y:S01]  /*103e0*/  FSEL R25, R190, -INF , !P4 ;  /* 0xff800000be197808 */ /* 0x000fe20006000000 */
[C---:B------:R-:W-:Y:S01]  /*103f0*/  HMMA.16816.F32 R16, R4.reuse, R28, R172 ;  /* 0x0000001c0410723c */ /* 0x040fe200000018ac */
[----:B------:R-:W-:Y:S02]  /*10400*/  ISETP.GE.AND P4, PT, R2, R10, PT ;  /* 0x0000000a0200720c */ /* 0x000fe40003f86270 */
[----:B------:R-:W-:Y:S02]  /*10410*/  FSEL R27, R220, -INF , !P5 ;  /* 0xff800000dc1b7808 */ /* 0x000fe40006800000 */
[----:B------:R-:W-:Y:S02]  /*10420*/  FSEL R26, R191, -INF , !P4 ;  /* 0xff800000bf1a7808 */ /* 0x000fe40006000000 */
[----:B------:R-:W-:Y:S01]  /*10430*/  ISETP.GE.AND P4, PT, R0, R11, PT ;  /* 0x0000000b0000720c */ /* 0x000fe20003f86270 */
[----:B------:R-:W-:Y:S01]  /*10440*/  HMMA.16816.F32 R28, R4, R30, R132 ;  /* 0x0000001e041c723c */ /* 0x000fe20000001884 */
[----:B------:R-:W-:-:S02]  /*10450*/  ISETP.GE.AND P5, PT, R3, R9, PT ;  /* 0x000000090300720c */ /* 0x000fc40003fa6270 */
[----:B------:R-:W-:Y:S02]  /*10460*/  FSEL R24, R224, -INF , !P4 ;  /* 0xff800000e0187808 */ /* 0x000fe40006000000 */
[C---:B------:R-:W-:Y:S02]  /*10470*/  ISETP.GE.AND P4, PT, R0.reuse, R12, PT ;  /* 0x0000000c0000720c */ /* 0x040fe40003f86270 */
[----:B------:R-:W-:Y:S02]  /*10480*/  IADD3 R4, R0, 0x10, RZ ;  /* 0x0000001000047810 */ /* 0x000fe40007ffe0ff */
[----:B------:R-:W-:Y:S02]  /*10490*/  FSEL R133, R227, -INF , !P0 ;  /* 0xff800000e3857808 */ /* 0x000fe40004000000 */
[----:B------:R-:W-:Y:S02]  /*104a0*/  ISETP.GE.AND P0, PT, R4, R9, PT ;  /* 0x000000090400720c */ /* 0x000fe40003f06270 */
[----:B------:R-:W-:-:S02]  /*104b0*/  FSEL R138, R226, -INF , !P4 ;  /* 0xff800000e28a7808 */ /* 0x000fc40006000000 */
[----:B------:R-:W-:Y:S02]  /*104c0*/  FSEL R196, R32, -INF , !P0 ;  /* 0xff80000020c47808 */ /* 0x000fe40004000000 */
[----:B------:R-:W-:Y:S02]  /*104d0*/  ISETP.GE.AND P0, PT, R3, R10, PT ;  /* 0x0000000a0300720c */ /* 0x000fe40003f06270 */
[----:B------:R-:W-:Y:S02]  /*104e0*/  ISETP.GE.AND P4, PT, R2, R12, PT ;  /* 0x0000000c0200720c */ /* 0x000fe40003f86270 */
[----:B------:R-:W-:Y:S02]  /*104f0*/  FSEL R220, R35, -INF , !P0 ;  /* 0xff80000023dc7808 */ /* 0x000fe40004000000 */
[----:B------:R-:W-:Y:S02]  /*10500*/  IADD3 R2, R0, 0x18, RZ ;  /* 0x0000001800027810 */ /* 0x000fe40007ffe0ff */
        /* <DEDUP_REMOVED lines=9> */
[----:B------:R-:W-:Y:S02]  /*105a0*/  FSEL R191, R33, -INF , !P5 ;  /* 0xff80000021bf7808 */ /* 0x000fe40006800000 */
[----:B------:R-:W-:Y:S02]  /*105b0*/  PLOP3.LUT P0, PT, PT, PT, UP0, 0x80, 0x0 ;  /* 0x000000000000781c */ /* 0x000fe40003f0f008 */
        /* <DEDUP_REMOVED lines=8> */
[----:B------:R-:W-:Y:S02]  /*10640*/  ISETP.GE.AND P5, PT, R2, R11, PT ;  /* 0x0000000b0200720c */ /* 0x000fe40003fa6270 */
[----:B------:R-:W-:Y:S02]  /*10650*/  FSEL R236, R18, -INF , !P4 ;  /* 0xff80000012ec7808 */ /* 0x000fe40006000000 */
[----:B------:R-:W-:Y:S02]  /*10660*/  FSEL R223, R28, -INF , !P5 ;  /* 0xff8000001cdf7808 */ /* 0x000fe40006800000 */
[----:B------:R-:W-:Y:S02]  /*10670*/  FSEL R235, R19, -INF , !P1 ;  /* 0xff80000013eb7808 */ /* 0x000fe40004800000 */
[----:B------:R-:W-:Y:S02]  /*10680*/  ISETP.GE.AND P6, PT, R0, R9, PT ;  /* 0x000000090000720c */ /* 0x000fe40003fc6270 */
[----:B------:R-:W-:-:S02]  /*10690*/  ISETP.GE.AND P5, PT, R2, R10, PT ;  /* 0x0000000a0200720c */ /* 0x000fc40003fa6270 */
[C---:B------:R-:W-:Y:S02]  /*106a0*/  ISETP.GE.AND P4, PT, R0.reuse, R10, PT ;  /* 0x0000000a0000720c */ /* 0x040fe40003f86270 */
[----:B------:R-:W-:Y:S02]  /*106b0*/  ISETP.GE.AND P1, PT, R0, R12, PT ;  /* 0x0000000c0000720c */ /* 0x000fe40003f26270 */
[----:B------:R-:W-:Y:S02]  /*106c0*/  FSEL R173, R21, -INF , !P6 ;  /* 0xff80000015ad7808 */ /* 0x000fe40007000000 */
        /* <DEDUP_REMOVED lines=50> */
.L_x_812:
[----:B------:R-:W-:Y:S05]  /*109f0*/  BSYNC B0 ;  /* 0x0000000000007941 */ /* 0x000fea0003800000 */
.L_x_811:
[----:B------:R-:W0:Y:S02]  /*10a00*/  LDGDEPBAR ;  /* 0x00000000000079af */ /* 0x000e240000000000 */
.L_x_810:
[----:B------:R-:W2:Y:S04]  /*10a10*/  LDL.LU.64 R22, [R1+0x38] ;  /* 0x0000380001167983 */ /* 0x000ea80000300a00 */
[----:B-1----:R-:W3:Y:S04]  /*10a20*/  LDL R4, [R1+0x40] ;  /* 0x0000400001047983 */ /* 0x002ee80000100800 */
[----:B------:R-:W4:Y:S04]  /*10a30*/  LDL R7, [R1+0x44] ;  /* 0x0000440001077983 */ /* 0x000f280000100800 */
[----:B------:R-:W5:Y:S01]  /*10a40*/  LDL R6, [R1+0x28] ;  /* 0x0000280001067983 */ /* 0x000f620000100800 */
[----:B------:R-:W-:Y:S01]  /*10a50*/  FMNMX.FTZ R0, R231, R15, !PT ;  /* 0x0000000fe7007209 */ /* 0x000fe20007810000 */
[----:B------:R-:W-:Y:S01]  /*10a60*/  @UP0 UIADD3 UR28, UR28, -0x6, URZ ;  /* 0xfffffffa1c1c0890 */ /* 0x000fe2000fffe03f */
        /* <DEDUP_REMOVED lines=16> */
[----:B------:R-:W1:Y:S01]  /*10b70*/  SHFL.BFLY PT, R136, R2, 0x2, 0x1f ;  /* 0x0c401f0002887f89 */ /* 0x000e6200000e0000 */
[----:B------:R-:W-:Y:S02]  /*10b80*/  FMNMX.FTZ R0, R199, R0, !PT ;  /* 0x00000000c7007209 */ /* 0x000fe40007810000 */
[----:B------:R-:W-:Y:S02]  /*10b90*/  FMNMX.FTZ R3, R232, R3, !PT ;  /* 0x00000003e8037209 */ /* 0x000fe40007810000 */
[----:B------:R-:W-:-:S02]  /*10ba0*/  FMNMX.FTZ R0, R220, R0, !PT ;  /* 0x00000000dc007209 */ /* 0x000fc40007810000 */
[----:B------:R-:W-:Y:S02]  /*10bb0*/  FMNMX.FTZ R13, R223, R3, !PT ;  /* 0x00000003df0d7209 */ /* 0x000fe40007810000 */
[----:B------:R-:W-:Y:S02]  /*10bc0*/  FMNMX.FTZ R0, R197, R0, !PT ;  /* 0x00000000c5007209 */ /* 0x000fe40007810000 */
[----:B------:R-:W-:Y:S02]  /*10bd0*/  FMNMX.FTZ R13, R222, R13, !PT ;  /* 0x0000000dde0d7209 */ /* 0x000fe40007810000 */
[----:B------:R-:W-:-:S03]  /*10be0*/  FMNMX.FTZ R0, R198, R0, !PT ;  /* 0x00000000c6007209 */ /* 0x000fc60007810000 */
[----:B------:R-:W1:Y:S04]  /*10bf0*/  SHFL.BFLY PT, R18, R13, 0x2, 0x1f ;  /* 0x0c401f000d127f89 */ /* 0x000e6800000e0000 */
[----:B------:R-:W1:Y:S02]  /*10c00*/  SHFL.BFLY PT, R135, R0, 0x2, 0x1f ;  /* 0x0c401f0000877f89 */ /* 0x000e6400000e0000 */
[----:B-1----:R-:W-:Y:S02]  /*10c10*/  FMNMX.FTZ R136, R2, R136, !PT ;  /* 0x0000008802887209 */ /* 0x002fe40007810000 */
[----:B------:R-:W-:-:S03]  /*10c20*/  FMNMX.FTZ R2, R228, R138, !PT ;  /* 0x0000008ae4027209 */ /* 0x000fc60007810000 */
[----:B------:R-:W1:Y:S01]  /*10c30*/  SHFL.BFLY PT, R5, R136, 0x1, 0x1f ;  /* 0x0c201f0088057f89 */ /* 0x000e6200000e0000 */
[----:B------:R-:W-:-:S04]  /*10c40*/  FMNMX.FTZ R2, R133, R2, !PT ;  /* 0x0000000285027209 */ /* 0x000fc80007810000 */
[----:B------:R-:W-:-:S04]  /*10c50*/  FMNMX.FTZ R2, R139, R2, !PT ;  /* 0x000000028b027209 */ /* 0x000fc80007810000 */
[----:B------:R-:W-:Y:S02]  /*10c60*/  FMNMX.FTZ R2, R172, R2, !PT ;  /* 0x00000002ac027209 */ /* 0x000fe40007810000 */
[----:B------:R-:W-:Y:S02]  /*10c70*/  FMNMX.FTZ R13, R18, R13, !PT ;  /* 0x0000000d120d7209 */ /* 0x000fe40007810000 */
[----:B------:R-:W-:Y:S02]  /*10c80*/  FMNMX.FTZ R2, R236, R2, !PT ;  /* 0x00000002ec027209 */ /* 0x000fe40007810000 */
[----:B------:R-:W-:Y:S01]  /*10c90*/  FMNMX.FTZ R135, R135, R0, !PT ;  /* 0x0000000087877209 */ /* 0x000fe20007810000 */
[----:B------:R-:W1:Y:S01]  /*10ca0*/  SHFL.BFLY PT, R134, R13, 0x1, 0x1f ;  /* 0x0c201f000d867f89 */ /* 0x000e6200000e0000 */
[----:B------:R-:W-:-:S03]  /*10cb0*/  FMNMX.FTZ R0, R235, R2, !PT ;  /* 0x00000002eb007209 */ /* 0x000fc60007810000 */
[----:B------:R-:W1:Y:S01]  /*10cc0*/  SHFL.BFLY PT, R20, R135, 0x1, 0x1f ;  /* 0x0c201f0087147f89 */ /* 0x000e6200000e0000 */
[----:B------:R-:W-:Y:S02]  /*10cd0*/  FMNMX.FTZ R0, R234, R0, !PT ;  /* 0x00000000ea007209 */ /* 0x000fe40007810000 */
[----:B-1----:R-:W-:Y:S02]  /*10ce0*/  FMNMX.FTZ R136, R136, R5, !PT ;  /* 0x0000000588887209 */ /* 0x002fe40007810000 */
[----:B------:R-:W-:Y:S02]  /*10cf0*/  FMNMX.FTZ R12, R233, R0, !PT ;  /* 0x00000000e90c7209 */ /* 0x000fe40007810000 */
[C---:B------:R-:W-:Y:S01]  /*10d00*/  FSETP.NEU.FTZ.AND P1, PT, R136.reuse, -INF , PT ;  /* 0xff8000008800780b */ /* 0x040fe20003f3d000 */
[----:B------:R-:W-:Y:S02]  /*10d10*/  FMUL.FTZ R0, R136, c[0x0][0x23c] ;  /* 0x00008f0088007a20 */ /* 0x000fe40000410000 */
[----:B------:R-:W1:Y:S03]  /*10d20*/  SHFL.BFLY PT, R19, R12, 0x2, 0x1f ;  /* 0x0c401f000c137f89 */ /* 0x000e6600000e0000 */
[----:B------:R-:W-:-:S02]  /*10d30*/  FSEL R0, R0, RZ, P1 ;  /* 0x000000ff00007208 */ /* 0x000fc40000800000 */
[----:B------:R-:W-:Y:S02]  /*10d40*/  FMNMX.FTZ R134, R13, R134, !PT ;  /* 0x000000860d867209 */ /* 0x000fe40007810000 */
[----:B------:R-:W-:Y:S02]  /*10d50*/  FMNMX.FTZ R135, R135, R20, !PT ;  /* 0x0000001487877209 */ /* 0x000fe40007810000 */
[----:B------:R-:W-:Y:S02]  /*10d60*/  FSETP.NEU.FTZ.AND P2, PT, R134, -INF , PT ;  /* 0xff8000008600780b */ /* 0x000fe40003f5d000 */
[----:B------:R-:W-:Y:S01]  /*10d70*/  FSETP.NEU.FTZ.AND P3, PT, R135, -INF , PT ;  /* 0xff8000008700780b */ /* 0x000fe20003f7d000 */
[----:B---3--:R-:W-:Y:S01]  /*10d80*/  IMAD.WIDE.U32 R8, R4, -0x2daee0ad, RZ ;  /* 0xd2511f5304087825 */ /* 0x008fe200078e00ff */
[----:B------:R-:W-:-:S03]  /*10d90*/  MOV R4, UR31 ;  /* 0x0000001f00047c02 */ /* 0x000fc60008000f00 */
[----:B----4-:R-:W-:Y:S01]  /*10da0*/  IMAD.WIDE.U32 R10, R7, -0x326172a9, RZ ;  /* 0xcd9e8d57070a7825 */ /* 0x010fe200078e00ff */
[----:B------:R-:W-:-:S03]  /*10db0*/  LOP3.LUT R2, R9, UR29, R4, 0x96, !PT ;  /* 0x0000001d09027c12 */ /* 0x000fc6000f8e9604 */
[----:B-----5:R-:W-:Y:S01]  /*10dc0*/  IMAD R6, R6, -0x326172a9, RZ ;  /* 0xcd9e8d5706067824 */ /* 0x020fe200078e02ff */
[----:B------:R-:W-:Y:S01]  /*10dd0*/  LOP3.LUT R4, R11, R252, RZ, 0x3c, !PT ;  /* 0x000000fc0b047212 */ /* 0x000fe200078e3cff */
[----:B------:R-:W-:-:S04]  /*10de0*/  IMAD.WIDE.U32 R2, R2, -0x326172a9, RZ ;  /* 0xcd9e8d5702027825 */ /* 0x000fc800078e00ff */
[----:B------:R-:W-:Y:S01]  /*10df0*/  IMAD.WIDE.U32 R4, R4, -0x2daee0ad, RZ ;  /* 0xd2511f5304047825 */ /* 0x000fe200078e00ff */
[C---:B------:R-:W-:Y:S02]  /*10e00*/  LOP3.LUT R6, R3.reuse, UR15, R6, 0x96, !PT ;  /* 0x0000000f03067c12 */ /* 0x040fe4000f8e9606 */
[----:B------:R-:W-:Y:S01]  /*10e10*/  LOP3.LUT R14, R3, UR15, R10, 0x96, !PT ;  /* 0x0000000f030e7c12 */ /* 0x000fe2000f8e960a */
[----:B------:R-:W-:Y:S01]  /*10e20*/  FFMA.FTZ R3, R15, c[0x0][0x23c], -R0 ;  /* 0x00008f000f037a23 */ /* 0x000fe20000010800 */
[----:B------:R-:W-:Y:S01]  /*10e30*/  LOP3.LUT R8, R5, UR14, R8, 0x96, !PT ;  /* 0x0000000e05087c12 */ /* 0x000fe2000f8e9608 */
[----:B------:R-:W-:Y:S01]  /*10e40*/  IMAD.WIDE.U32 R6, R6, -0x2daee0ad, RZ ;  /* 0xd2511f5306067825 */ /* 0x000fe200078e00ff */
[----:B------:R-:W-:Y:S01]  /*10e50*/  LOP3.LUT R16, R247, UR13, R2, 0x96, !PT ;  /* 0x0000000df7107c12 */ /* 0x000fe2000f8e9602 */
[----:B------:R3:W-:Y:S02]  /*10e60*/  MUFU.EX2 R33, R3 ;  /* 0x0000000300217308 */ /* 0x0007e40000000800 */
[----:B------:R-:W-:Y:S01]  /*10e70*/  IMAD.WIDE.U32 R14, R14, -0x2daee0ad, RZ ;  /* 0xd2511f530e0e7825 */ /* 0x000fe200078e00ff */
[----:B--2---:R-:W-:-:S03]  /*10e80*/  LOP3.LUT R10, R7, UR12, R22, 0x96, !PT ;  /* 0x0000000c070a7c12 */ /* 0x004fc6000f8e9616 */
[----:B------:R-:W-:Y:S01]  /*10e90*/  IMAD.WIDE.U32 R8, R8, -0x326172a9, RZ ;  /* 0xcd9e8d5708087825 */ /* 0x000fe200078e00ff */
[----:B------:R-:W-:-:S03]  /*10ea0*/  LOP3.LUT R7, R15, UR12, R4, 0x96, !PT ;  /* 0x0000000c0f077c12 */ /* 0x000fc6000f8e9604 */
[----:B------:R-:W-:Y:S01]  /*10eb0*/  IMAD.WIDE.U32 R10, R10, -0x326172a9, RZ ;  /* 0xcd9e8d570a0a7825 */ /* 0x000fe200078e00ff */
[----:B------:R-:W-:-:S03]  /*10ec0*/  LOP3.LUT R4, R9, UR13, R2, 0x96, !PT ;  /* 0x0000000d09047c12 */ /* 0x000fc6000f8e9602 */
[----:B------:R-:W-:Y:S01]  /*10ed0*/  IMAD.WIDE.U32 R16, R16, -0x2daee0ad, RZ ;  /* 0xd2511f5310107825 */ /* 0x000fe200078e00ff */
[----:B------:R-:W-:Y:S02]  /*10ee0*/  LOP3.LUT R9, R11, UR11, R246, 0x96, !PT ;  /* 0x0000000b0b097c12 */ /* 0x000fe4000f8e96f6 */
[----:B-1----:R-:W-:Y:S01]  /*10ef0*/  FMNMX.FTZ R11, R19, R12, !PT ;  /* 0x0000000c130b7209 */ /* 0x002fe20007810000 */
[----:B---3--:R-:W-:Y:S01]  /*10f00*/  FFMA.FTZ R3, R192, c[0x0][0x23c], -R0 ;  /* 0x00008f00c0037a23 */ /* 0x008fe20000010800 */
[----:B------:R-:W-:Y:S01]  /*10f10*/  LOP3.LUT R6, R17, UR10, R6, 0x96, !PT ;  /* 0x0000000a11067c12 */ /* 0x000fe2000f8e9606 */
[----:B------:R-:W-:Y:S02]  /*10f20*/  IMAD.WIDE.U32 R4, R4, -0x2daee0ad, RZ ;  /* 0xd2511f5304047825 */ /* 0x000fe400078e00ff */
[----:B------:R-:W1:Y:S01]  /*10f30*/  SHFL.BFLY PT, R15, R11, 0x1, 0x1f ;  /* 0x0c201f000b0f7f89 */ /* 0x000e6200000e0000 */
[----:B------:R2:W-:Y:S01]  /*10f40*/  MUFU.EX2 R34, R3 ;  /* 0x0000000300227308 */ /* 0x0005e20000000800 */
[----:B------:R-:W-:Y:S01]  /*10f50*/  IMAD.WIDE.U32 R22, R6, -0x326172a9, RZ ;  /* 0xcd9e8d5706167825 */ /* 0x000fe200078e00ff */
[----:B------:R-:W-:-:S03]  /*10f60*/  LOP3.LUT R14, R5, UR10, R14, 0x96, !PT ;  /* 0x0000000a050e7c12 */ /* 0x000fc6000f8e960e */
[----:B------:R-:W-:Y:S01]  /*10f70*/  FMUL.FTZ R12, R135, c[0x0][0x23c] ;  /* 0x00008f00870c7a20 */ /* 0x000fe20000410000 */
[----:B------:R-:W-:Y:S01]  /*10f80*/  LOP3.LUT R10, R23, UR9, R10, 0x96, !PT ;  /* 0x00000009170a7c12 */ /* 0x000fe2000f8e960a */
[----:B------:R-:W-:-:S03]  /*10f90*/  FFMA.FTZ R6, R188, c[0x0][0x23c], -R0 ;  /* 0x00008f00bc067a23 */ /* 0x000fc60000010800 */
[----:B------:R-:W-:Y:S01]  /*10fa0*/  FSEL R12, R12, RZ, P3 ;  /* 0x000000ff0c0c7208 */ /* 0x000fe20001800000 */
[----:B------:R3:W-:Y:S01]  /*10fb0*/  MUFU.EX2 R32, R6 ;  /* 0x0000000600207308 */ /* 0x0007e20000000800 */
[----:B------:R-:W-:-:S04]  /*10fc0*/  IMAD.WIDE.U32 R174, R10, -0x2daee0ad, RZ ;  /* 0xd2511f530aae7825 */ /* 0x000fc800078e00ff */
[----:B--2---:R-:W-:-:S05]  /*10fd0*/  IMAD.WIDE.U32 R2, R7, -0x326172a9, RZ ;  /* 0xcd9e8d5707027825 */ /* 0x004fca00078e00ff */
[----:B------:R-:W-:Y:S01]  /*10fe0*/  LOP3.LUT R8, R3, UR11, R8, 0x96, !PT ;  /* 0x0000000b03087c12 */ /* 0x000fe2000f8e9608 */
[----:B------:R-:W-:-:S04]  /*10ff0*/  FFMA.FTZ R3, R193, c[0x0][0x23c], -R12 ;  /* 0x00008f00c1037a23 */ /* 0x000fc8000001080c */
[----:B------:R2:W-:Y:S01]  /*11000*/  MUFU.EX2 R35, R3 ;  /* 0x0000000300237308 */ /* 0x0005e20000000800 */
[----:B---3--:R-:W-:Y:S02]  /*11010*/  FFMA.FTZ R6, R189, c[0x0][0x23c], -R0 ;  /* 0x00008f00bd067a23 */ /* 0x008fe40000010800 */
[----:B------:R-:W-:-:S05]  /*11020*/  IMAD.WIDE.U32 R188, R14, -0x326172a9, RZ ;  /* 0xcd9e8d570ebc7825 */ /* 0x000fca00078e00ff */
[----:B------:R3:W4:Y:S01]  /*11030*/  MUFU.EX2 R28, R6 ;  /* 0x00000006001c7308 */ /* 0x0007220000000800 */
[----:B--2---:R-:W-:Y:S01]  /*11040*/  LOP3.LUT R3, R189, UR9, R2, 0x96, !PT ;  /* 0x00000009bd037c12 */ /* 0x004fe2000f8e9602 */
[----:B------:R-:W-:-:S04]  /*11050*/  FFMA.FTZ R2, R194, c[0x0][0x23c], -R12 ;  /* 0x00008f00c2027a23 */ /* 0x000fc8000001080c */
[----:B------:R-:W-:-:S04]  /*11060*/  IMAD.WIDE.U32 R182, R3, -0x2daee0ad, RZ ;  /* 0xd2511f5303b67825 */ /* 0x000fc800078e00ff */
[----:B---3--:R-:W-:-:S04]  /*11070*/  IMAD.WIDE.U32 R6, R9, -0x2daee0ad, RZ ;  /* 0xd2511f5309067825 */ /* 0x008fc800078e00ff */
[----:B------:R-:W-:Y:S01]  /*11080*/  IMAD.WIDE.U32 R8, R8, -0x2daee0ad, RZ ;  /* 0xd2511f5308087825 */ /* 0x000fe200078e00ff */
[----:B------:R-:W-:Y:S02]  /*11090*/  LOP3.LUT R5, R175, UR6, R6, 0x96, !PT ;  /* 0x00000006af057c12 */ /* 0x000fe4000f8e9606 */
[----:B------:R-:W-:Y:S01]  /*110a0*/  LOP3.LUT R16, R7, UR8, R16, 0x96, !PT ;  /* 0x0000000807107c12 */ /* 0x000fe2000f8e9610 */
[----:B------:R1:W2:Y:S01]  /*110b0*/  MUFU.EX2 R175, R2 ;  /* 0x0000000200af7308 */ /* 0x0002a20000000800 */
[----:B------:R-:W-:Y:S01]  /*110c0*/  LOP3.LUT R14, R9, UR8, R4, 0x96, !PT ;  /* 0x00000008090e7c12 */ /* 0x000fe2000f8e9604 */
[----:B------:R-:W-:-:S04]  /*110d0*/  IMAD.WIDE.U32 R4, R5, -0x326172a9, RZ ;  /* 0xcd9e8d5705047825 */ /* 0x000fc800078e00ff */
[----:B------:R-:W-:Y:S01]  /*110e0*/  IMAD.WIDE.U32 R16, R16, -0x326172a9, RZ ;  /* 0xcd9e8d5710107825 */ /* 0x000fe200078e00ff */
[C---:B------:R-:W-:Y:S02]  /*110f0*/  LOP3.LUT R3, R4.reuse, 0xffff, RZ, 0xc0, !PT ;  /* 0x0000ffff04037812 */ /* 0x040fe400078ec0ff */
[----:B------:R-:W-:Y:S01]  /*11100*/  LOP3.LUT R10, R4, 0xff, RZ, 0xc0, !PT ;  /* 0x000000ff040a7812 */ /* 0x000fe200078ec0ff */
[----:B------:R-:W-:Y:S01]  /*11110*/  FFMA.FTZ R7, R25, c[0x0][0x23c], -R12 ;  /* 0x00008f0019077a23 */ /* 0x000fe2000001080c */
[----:B------:R-:W-:Y:S01]  /*11120*/  LOP3.LUT R6, R5, UR16, R16, 0x96, !PT ;  /* 0x0000001005067c12 */ /* 0x000fe2000f8e9610 */
[----:B------:R-:W-:Y:S01]  /*11130*/  FFMA.FTZ R5, R26, c[0x0][0x23c], -R12 ;  /* 0x00008f001a057a23 */ /* 0x000fe2000001080c */
[----:B------:R-:W-:Y:S01]  /*11140*/  SHF.R.U32.HI R9, RZ, 0x10, R4 ;  /* 0x00000010ff097819 */ /* 0x000fe20000011604 */
[----:B------:R3:W-:Y:S01]  /*11150*/  MUFU.EX2 R252, R7 ;  /* 0x0000000700fc7308 */ /* 0x0007e20000000800 */
[----:B------:R-:W-:Y:S01]  /*11160*/  SHF.R.U32.HI R3, RZ, 0x8, R3 ;  /* 0x00000008ff037819 */ /* 0x000fe20000011603 */
[----:B------:R-:W-:Y:S01]  /*11170*/  IMAD.WIDE.U32 R180, R14, -0x326172a9, RZ ;  /* 0xcd9e8d570eb47825 */ /* 0x000fe200078e00ff */
[----:B-1----:R-:W-:-:S02]  /*11180*/  FMNMX.FTZ R2, R11, R15, !PT ;  /* 0x0000000f0b027209 */ /* 0x002fc40007810000 */
[----:B------:R-:W-:Y:S01]  /*11190*/  SHF.R.U32.HI R11, RZ, 0x18, R4 ;  /* 0x00000018ff0b7819 */ /* 0x000fe20000011604 */
[----:B------:R-:W-:Y:S01]  /*111a0*/  FMUL.FTZ R15, R134, c[0x0][0x23c] ;  /* 0x00008f00860f7a20 */ /* 0x000fe20000410000 */
[----:B------:R-:W-:Y:S01]  /*111b0*/  LOP3.LUT R4, R183, UR6, R8, 0x96, !PT ;  /* 0x00000006b7047c12 */ /* 0x000fe2000f8e9608 */
[----:B------:R1:W5:Y:S01]  /*111c0*/  MUFU.EX2 R243, R5 ;  /* 0x0000000500f37308 */ /* 0x0003620000000800 */
[----:B------:R-:W-:Y:S01]  /*111d0*/  PRMT R21, R10, 0x5410, R3 ;  /* 0x000054100a157816 */ /* 0x000fe20000000003 */
[----:B------:R-:W-:Y:S01]  /*111e0*/  FMUL.FTZ R16, R2, c[0x0][0x23c] ;  /* 0x00008f0002107a20 */ /* 0x000fe20000410000 */
[----:B------:R-:W-:Y:S02]  /*111f0*/  FSEL R15, R15, RZ, P2 ;  /* 0x000000ff0f0f7208 */ /* 0x000fe40001000000 */
[----:B------:R-:W-:-:S03]  /*11200*/  LOP3.LUT R3, R6, 0xffff, RZ, 0xc0, !PT ;  /* 0x0000ffff06037812 */ /* 0x000fc600078ec0ff */
[----:B------:R-:W-:Y:S01]  /*11210*/  FFMA.FTZ R8, R24, c[0x0][0x23c], -R15 ;  /* 0x00008f0018087a23 */ /* 0x000fe2000001080f */
[----:B---3--:R-:W-:Y:S02]  /*11220*/  LOP3.LUT R7, R9, 0xff, RZ, 0xc0, !PT ;  /* 0x000000ff09077812 */ /* 0x008fe400078ec0ff */
[----:B------:R-:W-:Y:S01]  /*11230*/  LOP3.LUT R9, R6, 0xff, RZ, 0xc0, !PT ;  /* 0x000000ff06097812 */ /* 0x000fe200078ec0ff */
[----:B------:R3:W-:Y:S01]  /*11240*/  MUFU.EX2 R240, R8 ;  /* 0x0000000800f07308 */ /* 0x0007e20000000800 */
[----:B------:R-:W-:Y:S02]  /*11250*/  PRMT R20, R7, 0x5410, R11 ;  /* 0x0000541007147816 */ /* 0x000fe4000000000b */
[----:B------:R-:W-:Y:S01]  /*11260*/  SHF.R.U32.HI R7, RZ, 0x8, R3 ;  /* 0x00000008ff077819 */ /* 0x000fe20000011603 */
[----:B-1----:R-:W-:-:S03]  /*11270*/  IMAD.WIDE.U32 R4, R4, -0x326172a9, RZ ;  /* 0xcd9e8d5704047825 */ /* 0x002fc600078e00ff */
[----:B------:R-:W-:Y:S02]  /*11280*/  PRMT R19, R9, 0x5410, R7 ;  /* 0x0000541009137816 */ /* 0x000fe40000000007 */
[----:B------:R-:W-:Y:S02]  /*11290*/  LOP3.LUT R3, R5, UR16, R180, 0x96, !PT ;  /* 0x0000001005037c12 */ /* 0x000fe4000f8e96b4 */
[C---:B------:R-:W-:Y:S01]  /*112a0*/  LOP3.LUT R10, R4.reuse, 0xffff, RZ, 0xc0, !PT ;  /* 0x0000ffff040a7812 */ /* 0x040fe200078ec0ff */
[--C-:B------:R-:W-:Y:S01]  /*112b0*/  FFMA.FTZ R5, R27, c[0x0][0x23c], -R15.reuse ;  /* 0x00008f001b057a23 */ /* 0x100fe2000001080f */
[----:B------:R-:W-:Y:S02]  /*112c0*/  LOP3.LUT R13, R4, 0xff, RZ, 0xc0, !PT ;  /* 0x000000ff040d7812 */ /* 0x000fe400078ec0ff */
[----:B------:R-:W-:Y:S01]  /*112d0*/  SHF.R.U32.HI R11, RZ, 0x10, R4 ;  /* 0x00000010ff0b7819 */ /* 0x000fe20000011604 */
[----:B---3--:R-:W-:Y:S01]  /*112e0*/  FFMA.FTZ R8, R137, c[0x0][0x23c], -R15 ;  /* 0x00008f0089087a23 */ /* 0x008fe2000001080f */
[----:B------:R1:W-:Y:S01]  /*112f0*/  MUFU.EX2 R239, R5 ;  /* 0x0000000500ef7308 */ /* 0x0003e20000000800 */
[----:B------:R-:W-:-:S02]  /*11300*/  FSEL R7, R136, RZ, P1 ;  /* 0x000000ff88077208 */ /* 0x000fc40000800000 */
[----:B------:R-:W-:-:S03]  /*11310*/  FSETP.NEU.FTZ.AND P1, PT, R2, -INF , PT ;  /* 0xff8000000200780b */ /* 0x000fc60003f3d000 */
[----:B------:R-:W-:Y:S01]  /*11320*/  FADD.FTZ R14, R231, -R7 ;  /* 0x80000007e70e7221 */ /* 0x000fe20000010000 */
[----:B------:R-:W-:Y:S01]  /*11330*/  FSEL R16, R16, RZ, P1 ;  /* 0x000000ff10107208 */ /* 0x000fe20000800000 */
[----:B------:R3:W-:Y:S01]  /*11340*/  MUFU.EX2 R242, R8 ;  /* 0x0000000800f27308 */ /* 0x0007e20000000800 */
[----:B------:R-:W-:Y:S01]  /*11350*/  FSEL R7, R135, RZ, P3 ;  /* 0x000000ff87077208 */ /* 0x000fe20001800000 */
[----:B------:R-:W-:Y:S02]  /*11360*/  FMUL.FTZ R14, R14, c[0x0][0x23c] ;  /* 0x00008f000e0e7a20 */ /* 0x000fe40000410000 */
[----:B-1----:R-:W-:Y:S02]  /*11370*/  FFMA.FTZ R5, R132, c[0x0][0x23c], -R15 ;  /* 0x00008f0084057a23 */ /* 0x002fe4000001080f */
[----:B------:R-:W1:Y:S02]  /*11380*/  LDC.U8 R132, c[0x0][0x2d8] ;  /* 0x0000b600ff847b82 */ /* 0x000e640000000000 */
[----:B------:R2:W1:Y:S01]  /*11390*/  MUFU.EX2 R238, R5 ;  /* 0x0000000500ee7308 */ /* 0x0004620000000800 */
[----:B---3--:R-:W-:-:S02]  /*113a0*/  SHF.R.U32.HI R8, RZ, 0x18, R4 ;  /* 0x00000018ff087819 */ /* 0x008fc40000011604 */
[--C-:B------:R-:W-:Y:S02]  /*113b0*/  SHF.R.U32.HI R4, RZ, 0x10, R6.reuse ;  /* 0x00000010ff047819 */ /* 0x100fe40000011606 */
[----:B------:R-:W-:Y:S02]  /*113c0*/  SHF.R.U32.HI R6, RZ, 0x18, R6 ;  /* 0x00000018ff067819 */ /* 0x000fe40000011606 */
[----:B------:R-:W-:-:S04]  /*113d0*/  LOP3.LUT R4, R4, 0xff, RZ, 0xc0, !PT ;  /* 0x000000ff04047812 */ /* 0x000fc800078ec0ff */
[----:B------:R-:W-:Y:S01]  /*113e0*/  PRMT R18, R4, 0x5410, R6 ;  /* 0x0000541004127816 */ /* 0x000fe20000000006 */
[----:B------:R-:W-:Y:S01]  /*113f0*/  FFMA.FTZ R6, R138, c[0x0][0x23c], -R16 ;  /* 0x00008f008a067a23 */ /* 0x000fe20000010810 */
[----:B------:R-:W-:Y:S02]  /*11400*/  SHF.R.U32.HI R4, RZ, 0x8, R10 ;  /* 0x00000008ff047819 */ /* 0x000fe4000001160a */
[----:B--2---:R-:W-:Y:S01]  /*11410*/  LOP3.LUT R5, R11, 0xff, RZ, 0xc0, !PT ;  /* 0x000000ff0b057812 */ /* 0x004fe200078ec0ff */
[----:B------:R-:W-:Y:S01]  /*11420*/  FADD.FTZ R11, R230, -R7 ;  /* 0x80000007e60b7221 */ /* 0x000fe20000010000 */
[----:B------:R-:W-:Y:S01]  /*11430*/  PRMT R13, R13, 0x5410, R4 ;  /* 0x000054100d0d7816 */ /* 0x000fe20000000004 */
[----:B------:R2:W-:Y:S01]  /*11440*/  MUFU.EX2 R237, R6 ;  /* 0x0000000600ed7308 */ /* 0x0005e20000000800 */
[----:B------:R-:W-:Y:S01]  /*11450*/  LOP3.LUT R4, R3, 0xffff, RZ, 0xc0, !PT ;  /* 0x0000ffff03047812 */ /* 0x000fe200078ec0ff */
[----:B------:R-:W-:Y:S01]  /*11460*/  FMUL.FTZ R11, R11, c[0x0][0x23c] ;  /* 0x00008f000b0b7a20 */ /* 0x000fe20000410000 */
[----:B------:R-:W-:-:S02]  /*11470*/  PRMT R24, R5, 0x5410, R8 ;  /* 0x0000541005187816 */ /* 0x000fc40000000008 */
[----:B------:R-:W-:Y:S02]  /*11480*/  SHF.R.U32.HI R5, RZ, 0x8, R4 ;  /* 0x00000008ff057819 */ /* 0x000fe40000011604 */
[----:B------:R-:W-:Y:S02]  /*11490*/  LOP3.LUT R4, R3, 0xff, RZ, 0xc0, !PT ;  /* 0x000000ff03047812 */ /* 0x000fe400078ec0ff */
[----:B------:R-:W-:Y:S02]  /*114a0*/  FSEL R7, R134, RZ, P2 ;  /* 0x000000ff86077208 */ /* 0x000fe40001000000 */
[----:B------:R-:W-:Y:S01]  /*114b0*/  PRMT R23, R4, 0x5410, R5 ;  /* 0x0000541004177816 */ /* 0x000fe20000000005 */
[--C-:B------:R-:W-:Y:S01]  /*114c0*/  FFMA.FTZ R5, R139, c[0x0][0x23c], -R16.reuse ;  /* 0x00008f008b057a23 */ /* 0x100fe20000010810 */
[----:B------:R-:W-:Y:S01]  /*114d0*/  SHF.R.U32.HI R4, RZ, 0x10, R3 ;  /* 0x00000010ff047819 */ /* 0x000fe20000011603 */
[----:B------:R-:W-:Y:S01]  /*114e0*/  FADD.FTZ R10, R229, -R7 ;  /* 0x80000007e50a7221 */ /* 0x000fe20000010000 */
[----:B------:R-:W-:Y:S01]  /*114f0*/  SHF.R.U32.HI R7, RZ, 0x18, R3 ;  /* 0x00000018ff077819 */ /* 0x000fe20000011603 */
[--C-:B--2---:R-:W-:Y:S01]  /*11500*/  FFMA.FTZ R6, R133, c[0x0][0x23c], -R16.reuse ;  /* 0x00008f0085067a23 */ /* 0x104fe20000010810 */
[----:B------:R-:W-:Y:S01]  /*11510*/  LOP3.LUT R3, R4, 0xff, RZ, 0xc0, !PT ;  /* 0x000000ff04037812 */ /* 0x000fe200078ec0ff */
[----:B------:R-:W-:Y:S01]  /*11520*/  FFMA.FTZ R4, R172, c[0x0][0x23c], -R16 ;  /* 0x00008f00ac047a23 */ /* 0x000fe20000010810 */
[----:B-1----:R-:W-:Y:S01]  /*11530*/  PRMT R132, R132, 0x7054, R132 ;  /* 0x0000705484847816 */ /* 0x002fe20000000084 */
[----:B------:R1:W-:Y:S01]  /*11540*/  MUFU.EX2 R189, R6 ;  /* 0x0000000600bd7308 */ /* 0x0003e20000000800 */
[----:B----4-:R-:W-:-:S02]  /*11550*/  MOV R139, R28 ;  /* 0x0000001c008b7202 */ /* 0x010fc40000000f00 */
[----:B------:R-:W-:Y:S01]  /*11560*/  PRMT R25, R3, 0x5410, R7 ;  /* 0x0000541003197816 */ /* 0x000fe20000000007 */
[----:B------:R-:W-:Y:S01]  /*11570*/  HSET2.LE.AND R7, R20, R132, PT ;  /* 0x0000008414077233 */ /* 0x000fe20003803000 */
[----:B------:R-:W-:Y:S01]  /*11580*/  F2FP.PACK_AB R3, R139, R32 ;  /* 0x000000208b03723e */ /* 0x000fe200000000ff */
[----:B------:R-:W2:Y:S01]  /*11590*/  LDSM.16.MT88.4 R28, [R205+0xa000] ;  /* 0x00a00000cd1c783b */ /* 0x000ea20000004200 */
[----:B------:R-:W-:Y:S01]  /*115a0*/  F2FP.PACK_AB R8, R175, R35 ;  /* 0x00000023af08723e */ /* 0x000fe200000000ff */
[----:B------:R5:W-:Y:S01]  /*115b0*/  MUFU.EX2 R180, R4 ;  /* 0x0000000400b47308 */ /* 0x000be20000000800 */
[----:B-1----:R-:W-:-:S07]  /*115c0*/  FSEL R6, R2, RZ, P1 ;  /* 0x000000ff02067208 */ /* 0x002fce0000800000 */
[----:B------:R1:W-:Y:S01]  /*115d0*/  MUFU.EX2 R183, R5 ;  /* 0x0000000500b77308 */ /* 0x0003e20000000800 */
[----:B------:R-:W-:Y:S01]  /*115e0*/  FADD.FTZ R9, R228, -R6 ;  /* 0x80000006e4097221 */ /* 0x000fe20000010000 */
[----:B------:R-:W-:Y:S01]  /*115f0*/  HSET2.LE.AND R6, R21, R132, PT ;  /* 0x0000008415067233 */ /* 0x000fe20003803000 */
[----:B-----5:R-:W-:-:S05]  /*11600*/  F2FP.PACK_AB R4, R243, R252 ;  /* 0x000000fcf304723e */ /* 0x020fca00000000ff */
[----:B------:R-:W3:Y:S01]  /*11610*/  MUFU.EX2 R20, R11 ;  /* 0x0000000b00147308 */ /* 0x000ee20000000800 */
[----:B------:R-:W-:Y:S01]  /*11620*/  FMUL.FTZ R9, R9, c[0x0][0x23c] ;  /* 0x00008f0009097a20 */ /* 0x000fe20000410000 */
[----:B------:R-:W-:Y:S02]  /*11630*/  LOP3.LUT R6, R6, R3, RZ, 0xc0, !PT ;  /* 0x0000000306067212 */ /* 0x000fe400078ec0ff */
[----:B------:R-:W-:Y:S01]  /*11640*/  LOP3.LUT R7, R7, R4, RZ, 0xc0, !PT ;  /* 0x0000000407077212 */ /* 0x000fe200078ec0ff */
[--C-:B------:R-:W-:Y:S01]  /*11650*/  HSET2.LE.AND R4, R19, R132.reuse, PT ;  /* 0x0000008413047233 */ /* 0x100fe20003803000 */
[----:B------:R-:W-:Y:S01]  /*11660*/  F2FP.PACK_AB R3, R34, R33 ;  /* 0x000000212203723e */ /* 0x000fe200000000ff */
[----:B------:R-:W-:Y:S01]  /*11670*/  FMUL.FTZ R19, R10, c[0x0][0x23c] ;  /* 0x00008f000a137a20 */ /* 0x000fe20000410000 */
[----:B------:R-:W-:Y:S01]  /*11680*/  F2FP.PACK_AB R10, R238, R239 ;  /* 0x000000efee0a723e */ /* 0x000fe200000000ff */
[--C-:B-1----:R-:W-:Y:S01]  /*11690*/  HSET2.LE.AND R5, R18, R132.reuse, PT ;  /* 0x0000008412057233 */ /* 0x102fe20003803000 */
[----:B------:R-:W-:Y:S01]  /*116a0*/  LOP3.LUT R4, R4, R3, RZ, 0xc0, !PT ;  /* 0x0000000304047212 */ /* 0x000fe200078ec0ff */
[----:B------:R-:W-:Y:S01]  /*116b0*/  HSET2.LE.AND R3, R13, R132, PT ;  /* 0x000000840d037233 */ /* 0x000fe20003803000 */
[----:B------:R-:W1:Y:S01]  /*116c0*/  MUFU.EX2 R21, R14 ;  /* 0x0000000e00157308 */ /* 0x000e620000000800 */
[----:B------:R-:W-:-:S02]  /*116d0*/  LOP3.LUT R13, R17, UR7, R22, 0x96, !PT ;  /* 0x00000007110d7c12 */ /* 0x000fc4000f8e9616 */
[----:B------:R-:W-:Y:S01]  /*116e0*/  LOP3.LUT R5, R5, R8, RZ, 0xc0, !PT ;  /* 0x0000000805057212 */ /* 0x000fe200078ec0ff */
[----:B---3--:R-:W-:Y:S01]  /*116f0*/  FMUL.FTZ R142, R142, R20 ;  /* 0x000000148e8e7220 */ /* 0x008fe20000410000 */
[----:B------:R-:W-:Y:S01]  /*11700*/  LOP3.LUT R10, R3, R10, RZ, 0xc0, !PT ;  /* 0x0000000a030a7212 */ /* 0x000fe200078ec0ff */
[--C-:B------:R-:W-:Y:S01]  /*11710*/  HSET2.LE.AND R3, R24, R132.reuse, PT ;  /* 0x0000008418037233 */ /* 0x100fe20003803000 */
[----:B------:R-:W-:Y:S01]  /*11720*/  F2FP.PACK_AB R11, R180, R183 ;  /* 0x000000b7b40b723e */ /* 0x000fe200000000ff */
[----:B------:R-:W3:Y:S01]  /*11730*/  MUFU.EX2 R19, R19 ;  /* 0x0000001300137308 */ /* 0x000ee20000000800 */
[----:B------:R-:W-:Y:S01]  /*11740*/  F2FP.PACK_AB R8, R242, R240 ;  /* 0x000000f0f208723e */ /* 0x000fe200000000ff */
[-C--:B------:R-:W-:Y:S01]  /*11750*/  FMUL.FTZ R143, R143, R20.reuse ;  /* 0x000000148f8f7220 */ /* 0x080fe20000410000 */
[----:B------:R-:W-:Y:S01]  /*11760*/  LOP3.LUT R11, R3, R11, RZ, 0xc0, !PT ;  /* 0x0000000b030b7212 */ /* 0x000fe200078ec0ff */
[--C-:B------:R-:W-:Y:S01]  /*11770*/  HSET2.LE.AND R3, R23, R132.reuse, PT ;  /* 0x0000008417037233 */ /* 0x100fe20003803000 */
[-C--:B------:R-:W-:Y:S01]  /*11780*/  FMUL.FTZ R154, R154, R20.reuse ;  /* 0x000000149a9a7220 */ /* 0x080fe20000410000 */
[----:B------:R-:W-:Y:S01]  /*11790*/  MOV R22, R35 ;  /* 0x0000002300167202 */ /* 0x000fe20000000f00 */
[----:B------:R-:W-:Y:S01]  /*117a0*/  FMUL.FTZ R155, R155, R20 ;  /* 0x000000149b9b7220 */ /* 0x000fe20000410000 */
[----:B------:R4:W5:Y:S01]  /*117b0*/  MUFU.EX2 R18, R9 ;  /* 0x0000000900127308 */ /* 0x0009620000000800 */
[----:B------:R-:W-:Y:S01]  /*117c0*/  LOP3.LUT R8, R3, R8, RZ, 0xc0, !PT ;  /* 0x0000000803087212 */ /* 0x000fe200078ec0ff */
[----:B------:R-:W-:Y:S01]  /*117d0*/  HSET2.LE.AND R3, R25, R132, PT ;  /* 0x0000008419037233 */ /* 0x000fe20003803000 */
[-C--:B-1----:R-:W-:Y:S01]  /*117e0*/  FMUL.FTZ R140, R140, R21.reuse ;  /* 0x000000158c8c7220 */ /* 0x082fe20000410000 */
[----:B------:R-:W1:Y:S01]  /*117f0*/  LDSM.16.MT88.4 R24, [R207+0xa000] ;  /* 0x00a00000cf18783b */ /* 0x000e620000004200 */
[-C--:B------:R-:W-:Y:S01]  /*11800*/  FMUL.FTZ R141, R141, R21.reuse ;  /* 0x000000158d8d7220 */ /* 0x080fe20000410000 */
[----:B------:R-:W-:Y:S01]  /*11810*/  MOV R17, R34 ;  /* 0x0000002200117202 */ /* 0x000fe20000000f00 */
[----:B------:R-:W-:-:S02]  /*11820*/  FMUL.FTZ R152, R152, R21 ;  /* 0x0000001598987220 */ /* 0x000fc40000410000 */
[-C--:B---3--:R-:W-:Y:S02]  /*11830*/  FMUL.FTZ R144, R144, R19.reuse ;  /* 0x0000001390907220 */ /* 0x088fe40000410000 */
[----:B------:R-:W-:Y:S01]  /*11840*/  FMUL.FTZ R145, R145, R19 ;  /* 0x0000001391917220 */ /* 0x000fe20000410000 */
[C---:B--2---:R-:W-:Y:S01]  /*11850*/  HMMA.16816.F32 R228, R4.reuse, R28, R140 ;  /* 0x0000001c04e4723c */ /* 0x044fe2000000188c */
[----:B------:R-:W-:Y:S02]  /*11860*/  FMUL.FTZ R153, R153, R21 ;  /* 0x0000001599997220 */ /* 0x000fe40000410000 */
[----:B------:R-:W-:Y:S01]  /*11870*/  FMUL.FTZ R148, R148, R19 ;  /* 0x0000001394947220 */ /* 0x000fe20000410000 */
[----:B----4-:R-:W-:Y:S01]  /*11880*/  F2FP.PACK_AB R9, R189, R237 ;  /* 0x000000edbd09723e */ /* 0x010fe200000000ff */
[-C--:B-----5:R-:W-:Y:S02]  /*11890*/  FMUL.FTZ R146, R146, R18.reuse ;  /* 0x0000001292927220 */ /* 0x0a0fe40000410000 */
[-C--:B------:R-:W-:Y:S01]  /*118a0*/  FMUL.FTZ R147, R147, R18.reuse ;  /* 0x0000001293937220 */ /* 0x080fe20000410000 */
[----:B------:R-:W-:Y:S01]  /*118b0*/  LOP3.LUT R9, R3, R9, RZ, 0xc0, !PT ;  /* 0x0000000903097212 */ /* 0x000fe200078ec0ff */
[----:B------:R-:W-:Y:S01]  /*118c0*/  FMUL.FTZ R149, R149, R19 ;  /* 0x0000001395957220 */ /* 0x000fe20000410000 */
[----:B------:R-:W-:Y:S01]  /*118d0*/  HMMA.16816.F32 R152, R4, R30, R152 ;  /* 0x0000001e0498723c */ /* 0x000fe20000001898 */
[----:B------:R-:W-:-:S02]  /*118e0*/  FMUL.FTZ R150, R150, R18 ;  /* 0x0000001296967220 */ /* 0x000fc40000410000 */
        /* <DEDUP_REMOVED lines=8> */
[C---:B------:R-:W-:Y:S01]  /*11970*/  HMMA.16816.F32 R140, R8.reuse, R30, R148 ;  /* 0x0000001e088c723c */ /* 0x040fe20000001894 */
[-C--:B------:R-:W-:Y:S02]  /*11980*/  FMUL.FTZ R38, R38, R20.reuse ;  /* 0x0000001426267220 */ /* 0x080fe40000410000 */
[----:B------:R-:W-:Y:S02]  /*11990*/  FMUL.FTZ R39, R39, R20 ;  /* 0x0000001427277220 */ /* 0x000fe40000410000 */
[-C--:B------:R-:W-:Y:S02]  /*119a0*/  FMUL.FTZ R44, R44, R19.reuse ;  /* 0x000000132c2c7220 */ /* 0x080fe40000410000 */
[----:B------:R-:W-:Y:S01]  /*119b0*/  FMUL.FTZ R45, R45, R19 ;  /* 0x000000132d2d7220 */ /* 0x000fe20000410000 */
[----:B-1----:R-:W-:Y:S01]  /*119c0*/  HMMA.16816.F32 R28, R8, R24, R40 ;  /* 0x00000018081c723c */ /* 0x002fe20000001828 */
[-C--:B------:R-:W-:Y:S01]  /*119d0*/  FMUL.FTZ R46, R46, R18.reuse ;  /* 0x000000122e2e7220 */ /* 0x080fe20000410000 */
[----:B------:R-:W-:Y:S01]  /*119e0*/  LDSM.16.MT88.4 R40, [R210+0xb000] ;  /* 0x00b00000d228783b */ /* 0x000fe20000004200 */
[----:B------:R-:W-:-:S02]  /*119f0*/  FMUL.FTZ R47, R47, R18 ;  /* 0x000000122f2f7220 */ /* 0x000fc40000410000 */
[-C--:B------:R-:W-:Y:S02]  /*11a00*/  FMUL.FTZ R48, R48, R21.reuse ;  /* 0x0000001530307220 */ /* 0x080fe40000410000 */
[-C--:B------:R-:W-:Y:S01]  /*11a10*/  FMUL.FTZ R49, R49, R21.reuse ;  /* 0x0000001531317220 */ /* 0x080fe20000410000 */
[----:B------:R-:W-:Y:S01]  /*11a20*/  HMMA.16816.F32 R224, R4, R24, R36 ;  /* 0x0000001804e0723c */ /* 0x000fe20000001824 */
[----:B------:R-:W-:Y:S01]  /*11a30*/  FMUL.FTZ R50, R50, R20 ;  /* 0x0000001432327220 */ /* 0x000fe20000410000 */
[----:B------:R-:W-:Y:S01]  /*11a40*/  MOV R14, R178 ;  /* 0x000000b2000e7202 */ /* 0x000fe20000000f00 */
[----:B------:R-:W-:Y:S01]  /*11a50*/  FMUL.FTZ R51, R51, R20 ;  /* 0x0000001433337220 */ /* 0x000fe20000410000 */
[----:B------:R-:W-:Y:S01]  /*11a60*/  LDSM.16.MT88.4 R36, [R209+0xb000] ;  /* 0x00b00000d124783b */ /* 0x000fe20000004200 */
[----:B------:R-:W-:Y:S01]  /*11a70*/  MOV R3, R176 ;  /* 0x000000b000037202 */ /* 0x000fe20000000f00 */
[-C--:B------:R-:W-:Y:S01]  /*11a80*/  FMUL.FTZ R52, R52, R21.reuse ;  /* 0x0000001534347220 */ /* 0x080fe20000410000 */
[----:B------:R-:W-:Y:S01]  /*11a90*/  MOV R23, R14 ;  /* 0x0000000e00177202 */ /* 0x000fe20000000f00 */
[-C--:B------:R-:W-:Y:S01]  /*11aa0*/  HMMA.16816.F32 R244, R8, R26.reuse, R44 ;  /* 0x0000001a08f4723c */ /* 0x080fe2000000182c */
        /* <DEDUP_REMOVED lines=9> */
[----:B------:R-:W1:Y:S01]  /*11b40*/  LDSM.16.MT88.4 R140, [R210+0xa000] ;  /* 0x00a00000d28c783b */ /* 0x000e620000004200 */
[----:B------:R-:W-:Y:S01]  /*11b50*/  MOV R24, R29 ;  /* 0x0000001d00187202 */ /* 0x000fe20000000f00 */
[-C--:B------:R-:W-:Y:S01]  /*11b60*/  FMUL.FTZ R64, R64, R21.reuse ;  /* 0x0000001540407220 */ /* 0x080fe20000410000 */
[----:B------:R-:W-:Y:S01]  /*11b70*/  MOV R172, R28 ;  /* 0x0000001c00ac7202 */ /* 0x000fe20000000f00 */
[----:B------:R-:W-:Y:S01]  /*11b80*/  FMUL.FTZ R65, R65, R21 ;  /* 0x0000001541417220 */ /* 0x000fe20000410000 */
[----:B------:R-:W-:Y:S01]  /*11b90*/  MOV R14, R31 ;  /* 0x0000001f000e7202 */ /* 0x000fe20000000f00 */
[----:B------:R-:W-:Y:S01]  /*11ba0*/  FMUL.FTZ R66, R66, R20 ;  /* 0x0000001442427220 */ /* 0x000fe20000410000 */
[----:B------:R-:W-:Y:S01]  /*11bb0*/  MOV R47, R25 ;  /* 0x00000019002f7202 */ /* 0x000fe20000000f00 */
[----:B------:R-:W2:Y:S01]  /*11bc0*/  LDSM.16.MT88.4 R28, [R209+0xa000] ;  /* 0x00a00000d11c783b */ /* 0x000ea20000004200 */
[----:B------:R-:W-:Y:S01]  /*11bd0*/  MOV R46, R24 ;  /* 0x00000018002e7202 */ /* 0x000fe20000000f00 */
[----:B------:R-:W-:Y:S01]  /*11be0*/  FMUL.FTZ R67, R67, R20 ;  /* 0x0000001443437220 */ /* 0x000fe20000410000 */
[----:B------:R-:W-:Y:S01]  /*11bf0*/  MOV R45, R33 ;  /* 0x00000021002d7202 */ /* 0x000fe20000000f00 */
[----:B------:R-:W3:Y:S01]  /*11c00*/  LDSM.16.MT88.4 R24, [R205+0xb000] ;  /* 0x00b00000cd18783b */ /* 0x000ee20000004200 */
[----:B------:R-:W-:Y:S01]  /*11c10*/  MOV R44, R32 ;  /* 0x00000020002c7202 */ /* 0x000fe20000000f00 */
[----:B------:R-:W-:Y:S01]  /*11c20*/  FMUL.FTZ R68, R68, R21 ;  /* 0x0000001544447220 */ /* 0x000fe20000410000 */
[----:B------:R-:W-:Y:S01]  /*11c30*/  MOV R151, R3 ;  /* 0x0000000300977202 */ /* 0x000fe20000000f00 */
[----:B------:R-:W4:Y:S01]  /*11c40*/  LDSM.16.MT88.4 R32, [R207+0xb000] ;  /* 0x00b00000cf20783b */ /* 0x000f220000004200 */
[----:B------:R-:W-:Y:S01]  /*11c50*/  FFMA.FTZ R3, R196, c[0x0][0x23c], -R0 ;  /* 0x00008f00c4037a23 */ /* 0x000fe20000010800 */
[----:B------:R-:W-:Y:S01]  /*11c60*/  MOV R196, R139 ;  /* 0x0000008b00c47202 */ /* 0x000fe20000000f00 */
[----:B------:R-:W-:Y:S01]  /*11c70*/  FMUL.FTZ R69, R69, R21 ;  /* 0x0000001545457220 */ /* 0x000fe20000410000 */
[----:B------:R-:W-:Y:S01]  /*11c80*/  MOV R138, R177 ;  /* 0x000000b1008a7202 */ /* 0x000fe20000000f00 */
[----:B------:R5:W-:Y:S01]  /*11c90*/  MUFU.EX2 R139, R3 ;  /* 0x00000003008b7308 */ /* 0x000be20000000800 */
[-C--:B------:R-:W-:Y:S01]  /*11ca0*/  FMUL.FTZ R70, R70, R20.reuse ;  /* 0x0000001446467220 */ /* 0x080fe20000410000 */
[----:B------:R-:W-:Y:S01]  /*11cb0*/  MOV R137, R179 ;  /* 0x000000b300897202 */ /* 0x000fe20000000f00 */
[----:B------:R-:W-:-:S02]  /*11cc0*/  FMUL.FTZ R71, R71, R20 ;  /* 0x0000001447477220 */ /* 0x000fc40000410000 */
[-C--:B------:R-:W-:Y:S02]  /*11cd0*/  FMUL.FTZ R80, R80, R21.reuse ;  /* 0x0000001550507220 */ /* 0x080fe40000410000 */
[-C--:B------:R-:W-:Y:S02]  /*11ce0*/  FMUL.FTZ R81, R81, R21.reuse ;  /* 0x0000001551517220 */ /* 0x080fe40000410000 */
[-C--:B------:R-:W-:Y:S02]  /*11cf0*/  FMUL.FTZ R84, R84, R21.reuse ;  /* 0x0000001554547220 */ /* 0x080fe40000410000 */
[-C--:B------:R-:W-:Y:S02]  /*11d00*/  FMUL.FTZ R82, R82, R20.reuse ;  /* 0x0000001452527220 */ /* 0x080fe40000410000 */
[----:B------:R-:W-:Y:S02]  /*11d10*/  FMUL.FTZ R83, R83, R20 ;  /* 0x0000001453537220 */ /* 0x000fe40000410000 */
[----:B------:R-:W-:-:S02]  /*11d20*/  FMUL.FTZ R85, R85, R21 ;  /* 0x0000001555557220 */ /* 0x000fc40000410000 */
[----:B-----5:R-:W-:Y:S01]  /*11d30*/  FFMA.FTZ R3, R191, c[0x0][0x23c], -R0 ;  /* 0x00008f00bf037a23 */ /* 0x020fe20000010800 */
[----:B------:R-:W-:Y:S01]  /*11d40*/  MOV R191, R44 ;  /* 0x0000002c00bf7202 */ /* 0x000fe20000000f00 */
[----:B------:R-:W-:Y:S01]  /*11d50*/  FMUL.FTZ R96, R96, R21 ;  /* 0x0000001560607220 */ /* 0x000fe20000410000 */
[----:B------:R-:W-:Y:S01]  /*11d60*/  MOV R44, R45 ;  /* 0x0000002d002c7202 */ /* 0x000fe20000000f00 */
[----:B------:R-:W-:Y:S01]  /*11d70*/  FMUL.FTZ R97, R97, R21 ;  /* 0x0000001561617220 */ /* 0x000fe20000410000 */
[----:B------:R-:W-:Y:S01]  /*11d80*/  MOV R45, R172 ;  /* 0x000000ac002d7202 */ /* 0x000fe20000000f00 */
[-C--:B------:R-:W-:Y:S01]  /*11d90*/  FMUL.FTZ R86, R86, R20.reuse ;  /* 0x0000001456567220 */ /* 0x080fe20000410000 */
[----:B------:R5:W-:Y:S01]  /*11da0*/  MUFU.EX2 R172, R3 ;  /* 0x0000000300ac7308 */ /* 0x000be20000000800 */
[-C--:B------:R-:W-:Y:S01]  /*11db0*/  FMUL.FTZ R87, R87, R20.reuse ;  /* 0x0000001457577220 */ /* 0x080fe20000410000 */
        /* <DEDUP_REMOVED lines=10> */
[C---:B--2---:R-:W-:Y:S01]  /*11e60*/  HMMA.16816.F32 R68, R4.reuse, R28, R68 ;  /* 0x0000001c0444723c */ /* 0x044fe20000001844 */
[-C--:B------:R-:W-:Y:S02]  /*11e70*/  FMUL.FTZ R110, R110, R20.reuse ;  /* 0x000000146e6e7220 */ /* 0x080fe40000410000 */
[-C--:B------:R-:W-:Y:S02]  /*11e80*/  FMUL.FTZ R111, R111, R20.reuse ;  /* 0x000000146f6f7220 */ /* 0x080fe40000410000 */
[-C--:B------:R-:W-:Y:S02]  /*11e90*/  FMUL.FTZ R160, R160, R21.reuse ;  /* 0x00000015a0a07220 */ /* 0x080fe40000410000 */
[----:B------:R-:W-:Y:S01]  /*11ea0*/  FMUL.FTZ R161, R161, R21 ;  /* 0x00000015a1a17220 */ /* 0x000fe20000410000 */
[----:B------:R-:W-:Y:S01]  /*11eb0*/  HMMA.16816.F32 R80, R4, R30, R80 ;  /* 0x0000001e0450723c */ /* 0x000fe20000001850 */
[----:B------:R-:W-:-:S02]  /*11ec0*/  FMUL.FTZ R162, R162, R20 ;  /* 0x00000014a2a27220 */ /* 0x000fc40000410000 */
[-C--:B------:R-:W-:Y:S02]  /*11ed0*/  FMUL.FTZ R163, R163, R20.reuse ;  /* 0x00000014a3a37220 */ /* 0x080fe40000410000 */
[-C--:B------:R-:W-:Y:S02]  /*11ee0*/  FMUL.FTZ R120, R120, R21.reuse ;  /* 0x0000001578787220 */ /* 0x080fe40000410000 */
[-C--:B------:R-:W-:Y:S01]  /*11ef0*/  FMUL.FTZ R121, R121, R21.reuse ;  /* 0x0000001579797220 */ /* 0x080fe20000410000 */
[----:B---3--:R-:W-:Y:S01]  /*11f00*/  HMMA.16816.F32 R84, R4, R24, R84 ;  /* 0x000000180454723c */ /* 0x008fe20000001854 */
[-C--:B------:R-:W-:Y:S02]  /*11f10*/  FMUL.FTZ R164, R164, R21.reuse ;  /* 0x00000015a4a47220 */ /* 0x080fe40000410000 */
[----:B------:R-:W-:Y:S02]  /*11f20*/  FMUL.FTZ R165, R165, R21 ;  /* 0x00000015a5a57220 */ /* 0x000fe40000410000 */
[----:B------:R-:W-:-:S02]  /*11f30*/  FMUL.FTZ R122, R122, R20 ;  /* 0x000000147a7a7220 */ /* 0x000fc40000410000 */
[-C--:B------:R-:W-:Y:S01]  /*11f40*/  FMUL.FTZ R123, R123, R20.reuse ;  /* 0x000000147b7b7220 */ /* 0x080fe20000410000 */
[C---:B------:R-:W-:Y:S01]  /*11f50*/  HMMA.16816.F32 R96, R4.reuse, R26, R96 ;  /* 0x0000001a0460723c */ /* 0x040fe20000001860 */
[-C--:B------:R-:W-:Y:S02]  /*11f60*/  FMUL.FTZ R128, R128, R21.reuse ;  /* 0x0000001580807220 */ /* 0x080fe40000410000 */
[----:B------:R-:W-:Y:S02]  /*11f70*/  FMUL.FTZ R129, R129, R21 ;  /* 0x0000001581817220 */ /* 0x000fe40000410000 */
[-C--:B------:R-:W-:Y:S02]  /*11f80*/  FMUL.FTZ R166, R166, R20.reuse ;  /* 0x00000014a6a67220 */ /* 0x080fe40000410000 */
[-C--:B------:R-:W-:Y:S01]  /*11f90*/  FMUL.FTZ R167, R167, R20.reuse ;  /* 0x00000014a7a77220 */ /* 0x080fe20000410000 */
[----:B----4-:R-:W-:Y:S01]  /*11fa0*/  HMMA.16816.F32 R156, R4, R32, R156 ;  /* 0x00000020049c723c */ /* 0x010fe2000000189c */
[----:B------:R-:W-:-:S02]  /*11fb0*/  FMUL.FTZ R130, R130, R20 ;  /* 0x0000001482827220 */ /* 0x000fc40000410000 */
[----:B------:R-:W-:Y:S02]  /*11fc0*/  FMUL.FTZ R131, R131, R20 ;  /* 0x0000001483837220 */ /* 0x000fe40000410000 */
[--C-:B-----5:R-:W-:Y:S01]  /*11fd0*/  FFMA.FTZ R3, R190, c[0x0][0x23c], -R0.reuse ;  /* 0x00008f00be037a23 */ /* 0x120fe20000010800 */
[----:B------:R-:W-:Y:S01]  /*11fe0*/  MOV R190, R175 ;  /* 0x000000af00be7202 */ /* 0x000fe20000000f00 */
[----:B------:R-:W-:Y:S01]  /*11ff0*/  FFMA.FTZ R0, R173, c[0x0][0x23c], -R0 ;  /* 0x00008f00ad007a23 */ /* 0x000fe20000010800 */
[----:B------:R-:W-:Y:S01]  /*12000*/  MOV R173, R17 ;  /* 0x0000001100ad7202 */ /* 0x000fe20000000f00 */
[----:B------:R-:W-:Y:S01]  /*12010*/  FMUL.FTZ R100, R100, R19 ;  /* 0x0000001364647220 */ /* 0x000fe20000410000 */
[----:B------:R-:W-:Y:S01]  /*12020*/  MOV R17, R23 ;  /* 0x0000001700117202 */ /* 0x000fe20000000f00 */
[-C--:B------:R-:W-:Y:S01]  /*12030*/  FMUL.FTZ R101, R101, R19.reuse ;  /* 0x0000001365657220 */ /* 0x080fe20000410000 */
[----:B------:R-:W-:Y:S01]  /*12040*/  MOV R23, R138 ;  /* 0x0000008a00177202 */ /* 0x000fe20000000f00 */
[-C--:B------:R-:W-:Y:S01]  /*12050*/  FMUL.FTZ R102, R102, R18.reuse ;  /* 0x0000001266667220 */ /* 0x080fe20000410000 */
[----:B------:R-:W-:Y:S01]  /*12060*/  HMMA.16816.F32 R108, R4, R34, R108 ;  /* 0x00000022046c723c */ /* 0x000fe2000000186c */
[----:B------:R-:W-:Y:S01]  /*12070*/  FMUL.FTZ R103, R103, R18 ;  /* 0x0000001267677220 */ /* 0x000fe20000410000 */
[----:B------:R1:W-:Y:S01]  /*12080*/  MUFU.EX2 R138, R0 ;  /* 0x00000000008a7308 */ /* 0x0003e20000000800 */
[----:B------:R-:W-:-:S02]  /*12090*/  FMUL.FTZ R104, R104, R19 ;  /* 0x0000001368687220 */ /* 0x000fc40000410000 */
[-C--:B------:R-:W-:Y:S02]  /*120a0*/  FMUL.FTZ R105, R105, R19.reuse ;  /* 0x0000001369697220 */ /* 0x080fe40000410000 */
[-C--:B------:R-:W-:Y:S01]  /*120b0*/  FMUL.FTZ R106, R106, R18.reuse ;  /* 0x000000126a6a7220 */ /* 0x080fe20000410000 */
[C---:B------:R-:W-:Y:S01]  /*120c0*/  HMMA.16816.F32 R160, R4.reuse, R40, R160 ;  /* 0x0000002804a0723c */ /* 0x040fe200000018a0 */
[-C--:B------:R-:W-:Y:S01]  /*120d0*/  FMUL.FTZ R107, R107, R18.reuse ;  /* 0x000000126b6b7220 */ /* 0x080fe20000410000 */
[----:B------:R2:W-:Y:S01]  /*120e0*/  MUFU.EX2 R175, R3 ;  /* 0x0000000300af7308 */ /* 0x0005e20000000800 */
[-C--:B------:R-:W-:Y:S02]  /*120f0*/  FMUL.FTZ R116, R116, R19.reuse ;  /* 0x0000001374747220 */ /* 0x080fe40000410000 */
[----:B------:R-:W-:Y:S02]  /*12100*/  FMUL.FTZ R117, R117, R19 ;  /* 0x0000001375757220 */ /* 0x000fe40000410000 */
[-C--:B------:R-:W-:Y:S01]  /*12110*/  FMUL.FTZ R118, R118, R18.reuse ;  /* 0x0000001276767220 */ /* 0x080fe20000410000 */
[----:B------:R-:W-:Y:S01]  /*12120*/  HMMA.16816.F32 R120, R4, R42, R120 ;  /* 0x0000002a0478723c */ /* 0x000fe20000001878 */
[----:B------:R-:W-:-:S02]  /*12130*/  FMUL.FTZ R119, R119, R18 ;  /* 0x0000001277777220 */ /* 0x000fc40000410000 */
[--C-:B-1----:R-:W-:Y:S01]  /*12140*/  FFMA.FTZ R0, R199, c[0x0][0x23c], -R12.reuse ;  /* 0x00008f00c7007a23 */ /* 0x102fe2000001080c */
[----:B------:R-:W-:Y:S01]  /*12150*/  MOV R199, R22 ;  /* 0x0000001600c77202 */ /* 0x000fe20000000f00 */
[----:B------:R-:W-:Y:S01]  /*12160*/  FMUL.FTZ R124, R124, R19 ;  /* 0x000000137c7c7220 */ /* 0x000fe20000410000 */
[----:B------:R-:W-:Y:S01]  /*12170*/  MOV R22, R133 ;  /* 0x0000008500167202 */ /* 0x000fe20000000f00 */
[----:B------:R-:W-:Y:S01]  /*12180*/  FMUL.FTZ R125, R125, R19 ;  /* 0x000000137d7d7220 */ /* 0x000fe20000410000 */
[----:B------:R-:W-:Y:S01]  /*12190*/  HMMA.16816.F32 R164, R4, R36, R164 ;  /* 0x0000002404a4723c */ /* 0x000fe200000018a4 */
[----:B------:R1:W-:Y:S01]  /*121a0*/  MUFU.EX2 R133, R0 ;  /* 0x0000000000857308 */ /* 0x0003e20000000800 */
[----:B--2---:R-:W-:Y:S01]  /*121b0*/  FFMA.FTZ R3, R197, c[0x0][0x23c], -R12 ;  /* 0x00008f00c5037a23 */ /* 0x004fe2000001080c */
[----:B------:R-:W-:Y:S01]  /*121c0*/  MOV R197, R44 ;  /* 0x0000002c00c57202 */ /* 0x000fe20000000f00 */
[-C--:B------:R-:W-:Y:S02]  /*121d0*/  FMUL.FTZ R126, R126, R18.reuse ;  /* 0x000000127e7e7220 */ /* 0x080fe40000410000 */
[----:B------:R-:W-:-:S02]  /*121e0*/  FMUL.FTZ R127, R127, R18 ;  /* 0x000000127f7f7220 */ /* 0x000fc40000410000 */
[----:B------:R-:W-:Y:S01]  /*121f0*/  HMMA.16816.F32 R144, R4, R38, R128 ;  /* 0x000000260490723c */ /* 0x000fe20000001880 */
[-C--:B------:R-:W-:Y:S02]  /*12200*/  FMUL.FTZ R112, R112, R19.reuse ;  /* 0x0000001370707220 */ /* 0x080fe40000410000 */
[-C--:B------:R-:W-:Y:S02]  /*12210*/  FMUL.FTZ R113, R113, R19.reuse ;  /* 0x0000001371717220 */ /* 0x080fe40000410000 */
[-C--:B------:R-:W-:Y:S02]  /*12220*/  FMUL.FTZ R114, R114, R18.reuse ;  /* 0x0000001272727220 */ /* 0x080fe40000410000 */
[----:B------:R-:W-:Y:S01]  /*12230*/  IMAD.WIDE.U32 R4, R13, -0x2daee0ad, RZ ;  /* 0xd2511f530d047825 */ /* 0x000fe200078e00ff */
[C---:B------:R-:W-:Y:S03]  /*12240*/  HMMA.16816.F32 R100, R8.reuse, R32, R100 ;  /* 0x000000200864723c */ /* 0x040fe60000001864 */
[----:B------:R-:W-:Y:S01]  /*12250*/  FFMA.FTZ R13, R198, c[0x0][0x23c], -R12 ;  /* 0x00008f00c60d7a23 */ /* 0x000fe2000001080c */
[----:B-1----:R-:W-:Y:S01]  /*12260*/  LOP3.LUT R0, R4, 0xffff, RZ, 0xc0, !PT ;  /* 0x0000ffff04007812 */ /* 0x002fe200078ec0ff */
[-C--:B------:R-:W-:Y:S01]  /*12270*/  FMUL.FTZ R115, R115, R18.reuse ;  /* 0x0000001273737220 */ /* 0x080fe20000410000 */
[----:B------:R-:W-:Y:S01]  /*12280*/  SHF.R.U32.HI R6, RZ, 0x10, R4 ;  /* 0x00000010ff067819 */ /* 0x000fe20000011604 */
[----:B------:R-:W-:Y:S01]  /*12290*/  FMUL.FTZ R56, R56, R19 ;  /* 0x0000001338387220 */ /* 0x000fe20000410000 */
[C---:B------:R-:W-:Y:S01]  /*122a0*/  HMMA.16816.F32 R176, R8.reuse, R34, R104 ;  /* 0x0000002208b0723c */ /* 0x040fe20000001868 */
[----:B------:R-:W-:Y:S01]  /*122b0*/  MOV R198, R137 ;  /* 0x0000008900c67202 */ /* 0x000fe20000000f00 */
[-C--:B------:R-:W-:Y:S01]  /*122c0*/  FMUL.FTZ R57, R57, R19.reuse ;  /* 0x0000001339397220 */ /* 0x080fe20000410000 */
[----:B------:R-:W-:Y:S01]  /*122d0*/  LOP3.LUT R7, R4, 0xff, RZ, 0xc0, !PT ;  /* 0x000000ff04077812 */ /* 0x000fe200078ec0ff */
[----:B------:R1:W-:Y:S01]  /*122e0*/  MUFU.EX2 R137, R3 ;  /* 0x0000000300897308 */ /* 0x0003e20000000800 */
[-C--:B------:R-:W-:Y:S01]  /*122f0*/  FMUL.FTZ R58, R58, R18.reuse ;  /* 0x000000123a3a7220 */ /* 0x080fe20000410000 */
[----:B------:R-:W-:Y:S01]  /*12300*/  LDSM.16.MT88.4 R104, [R207+0xb800] ;  /* 0x00b80000cf68783b */ /* 0x000fe20000004200 */
[----:B------:R-:W-:Y:S01]  /*12310*/  FMUL.FTZ R59, R59, R18 ;  /* 0x000000123b3b7220 */ /* 0x000fe20000410000 */
[----:B------:R-:W-:Y:S01]  /*12320*/  HMMA.16816.F32 R32, R8, R42, R116 ;  /* 0x0000002a0820723c */ /* 0x000fe20000001874 */
[-C--:B------:R-:W-:Y:S01]  /*12330*/  FMUL.FTZ R60, R60, R19.reuse ;  /* 0x000000133c3c7220 */ /* 0x080fe20000410000 */
[----:B------:R-:W-:Y:S01]  /*12340*/  LDSM.16.MT88.4 R116, [R210+0xb800] ;  /* 0x00b80000d274783b */ /* 0x000fe20000004200 */
[----:B------:R-:W-:-:S02]  /*12350*/  FMUL.FTZ R61, R61, R19 ;  /* 0x000000133d3d7220 */ /* 0x000fc40000410000 */
[----:B------:R-:W-:Y:S02]  /*12360*/  FMUL.FTZ R62, R62, R18 ;  /* 0x000000123e3e7220 */ /* 0x000fe40000410000 */
[----:B------:R-:W-:Y:S01]  /*12370*/  MOV R43, R14 ;  /* 0x0000000e002b7202 */ /* 0x000fe20000000f00 */
[C---:B------:R-:W-:Y:S01]  /*12380*/  HMMA.16816.F32 R124, R8.reuse, R36, R124 ;  /* 0x00000024087c723c */ /* 0x040fe2000000187c */
[----:B------:R-:W-:Y:S01]  /*12390*/  SHF.R.U32.HI R14, RZ, 0x18, R4 ;  /* 0x00000018ff0e7819 */ /* 0x000fe20000011604 */
[-C--:B------:R-:W-:Y:S01]  /*123a0*/  FMUL.FTZ R63, R63, R18.reuse ;  /* 0x000000123f3f7220 */ /* 0x080fe20000410000 */
[----:B------:R-:W-:Y:S01]  /*123b0*/  SHF.R.U32.HI R4, RZ, 0x8, R0 ;  /* 0x00000008ff047819 */ /* 0x000fe20000011600 */
[-C--:B------:R-:W-:Y:S01]  /*123c0*/  FMUL.FTZ R72, R72, R19.reuse ;  /* 0x0000001348487220 */ /* 0x080fe20000410000 */
[----:B-1----:R-:W-:Y:S01]  /*123d0*/  LOP3.LUT R3, R6, 0xff, RZ, 0xc0, !PT ;  /* 0x000000ff06037812 */ /* 0x002fe200078ec0ff */
[----:B------:R-:W-:Y:S01]  /*123e0*/  FMUL.FTZ R73, R73, R19 ;  /* 0x0000001349497220 */ /* 0x000fe20000410000 */
[----:B------:R-:W-:Y:S01]  /*123f0*/  LOP3.LUT R0, R5, UR17, R174, 0x96, !PT ;  /* 0x0000001105007c12 */ /* 0x000fe2000f8e96ae */
[----:B------:R-:W-:Y:S01]  /*12400*/  FFMA.FTZ R5, R220, c[0x0][0x23c], -R12 ;  /* 0x00008f00dc057a23 */ /* 0x000fe2000001080c */
[----:B------:R-:W-:Y:S01]  /*12410*/  MOV R174, R17 ;  /* 0x0000001100ae7202 */ /* 0x000fe20000000f00 */
[C---:B------:R-:W-:Y:S01]  /*12420*/  HMMA.16816.F32 R112, R8.reuse, R40, R112 ;  /* 0x000000280870723c */ /* 0x040fe20000001870 */
[----:B------:R-:W-:Y:S01]  /*12430*/  PRMT R17, R3, 0x5410, R14 ;  /* 0x0000541003117816 */ /* 0x000fe2000000000e */
[-C--:B------:R-:W-:Y:S01]  /*12440*/  FMUL.FTZ R74, R74, R18.reuse ;  /* 0x000000124a4a7220 */ /* 0x080fe20000410000 */
[----:B------:R-:W-:Y:S01]  /*12450*/  LOP3.LUT R3, R0, 0xffff, RZ, 0xc0, !PT ;  /* 0x0000ffff00037812 */ /* 0x000fe200078ec0ff */
[-C--:B------:R-:W-:Y:S01]  /*12460*/  FMUL.FTZ R75, R75, R18.reuse ;  /* 0x000000124b4b7220 */ /* 0x080fe20000410000 */
[----:B------:R-:W-:Y:S01]  /*12470*/  PRMT R12, R7, 0x5410, R4 ;  /* 0x00005410070c7816 */ /* 0x000fe20000000004 */
[-C--:B------:R-:W-:Y:S01]  /*12480*/  FMUL.FTZ R76, R76, R19.reuse ;  /* 0x000000134c4c7220 */ /* 0x080fe20000410000 */
[----:B------:R-:W-:Y:S01]  /*12490*/  SHF.R.U32.HI R4, RZ, 0x10, R0 ;  /* 0x00000010ff047819 */ /* 0x000fe20000011600 */
[----:B------:R-:W-:Y:S01]  /*124a0*/  FMUL.FTZ R77, R77, R19 ;  /* 0x000000134d4d7220 */ /* 0x000fe20000410000 */
[----:B------:R-:W-:Y:S01]  /*124b0*/  LOP3.LUT R14, R0, 0xff, RZ, 0xc0, !PT ;  /* 0x000000ff000e7812 */ /* 0x000fe200078ec0ff */
[-C--:B------:R-:W-:Y:S01]  /*124c0*/  FMUL.FTZ R78, R78, R18.reuse ;  /* 0x000000124e4e7220 */ /* 0x080fe20000410000 */
[----:B------:R-:W-:Y:S01]  /*124d0*/  SHF.R.U32.HI R6, RZ, 0x8, R3 ;  /* 0x00000008ff067819 */ /* 0x000fe20000011603 */
[----:B------:R-:W-:Y:S01]  /*124e0*/  FMUL.FTZ R79, R79, R18 ;  /* 0x000000124f4f7220 */ /* 0x000fe20000410000 */
[----:B------:R-:W-:Y:S01]  /*124f0*/  MOV R220, R23 ;  /* 0x0000001700dc7202 */ /* 0x000fe20000000f00 */
[C---:B------:R-:W-:Y:S01]  /*12500*/  HMMA.16816.F32 R56, R8.reuse, R140, R56 ;  /* 0x0000008c0838723c */ /* 0x040fe20000001838 */
[----:B------:R1:W2:Y:S01]  /*12510*/  MUFU.EX2 R23, R13 ;  /* 0x0000000d00177308 */ /* 0x0002a20000000800 */
[----:B------:R-:W-:Y:S01]  /*12520*/  LOP3.LUT R7, R4, 0xff, RZ, 0xc0, !PT ;  /* 0x000000ff04077812 */ /* 0x000fe200078ec0ff */
[--C-:B------:R-:W-:Y:S01]  /*12530*/  HSET2.LE.AND R4, R12, R132.reuse, PT ;  /* 0x000000840c047233 */ /* 0x100fe20003803000 */
[----:B------:R-:W-:Y:S01]  /*12540*/  PRMT R6, R14, 0x5410, R6 ;  /* 0x000054100e067816 */ /* 0x000fe20000000006 */
[-C--:B------:R-:W-:Y:S01]  /*12550*/  FMUL.FTZ R88, R88, R19.reuse ;  /* 0x0000001358587220 */ /* 0x080fe20000410000 */
[----:B------:R-:W-:Y:S01]  /*12560*/  MOV R37, R150 ;  /* 0x0000009600257202 */ /* 0x000fe20000000f00 */
[----:B------:R-:W-:Y:S01]  /*12570*/  FMUL.FTZ R89, R89, R19 ;  /* 0x0000001359597220 */ /* 0x000fe20000410000 */
[----:B------:R-:W-:Y:S01]  /*12580*/  MOV R12, R151 ;  /* 0x00000097000c7202 */ /* 0x000fe20000000f00 */
[C---:B------:R-:W-:Y:S01]  /*12590*/  HMMA.16816.F32 R200, R8.reuse, R142, R60 ;  /* 0x0000008e08c8723c */ /* 0x040fe2000000183c */
        /* <DEDUP_REMOVED lines=8> */
[----:B-1----:R-:W-:Y:S01]  /*12620*/  SHF.R.U32.HI R13, RZ, 0x18, R0 ;  /* 0x00000018ff0d7819 */ /* 0x002fe20000011600 */
[--C-:B------:R-:W-:Y:S01]  /*12630*/  HSET2.LE.AND R0, R17, R132.reuse, PT ;  /* 0x0000008411007233 */ /* 0x100fe20003803000 */
[----:B------:R-:W-:Y:S01]  /*12640*/  MOV R17, R149 ;  /* 0x0000009500117202 */ /* 0x000fe20000000f00 */
[----:B------:R-:W-:Y:S01]  /*12650*/  LDSM.16.MT88.4 R44, [R207+0xa800] ;  /* 0x00a80000cf2c783b */ /* 0x000fe20000004200 */
[----:B------:R-:W-:Y:S01]  /*12660*/  MOV R36, R22 ;  /* 0x0000001600247202 */ /* 0x000fe20000000f00 */
[-C--:B------:R-:W-:Y:S01]  /*12670*/  FMUL.FTZ R94, R94, R18.reuse ;  /* 0x000000125e5e7220 */ /* 0x080fe20000410000 */
[----:B------:R1:W3:Y:S01]  /*12680*/  MUFU.EX2 R22, R5 ;  /* 0x0000000500167308 */ /* 0x0002e20000000800 */
[----:B------:R-:W4:Y:S01]  /*12690*/  LDSM.16.MT88.4 R148, [R205+0xa800] ;  /* 0x00a80000cd94783b */ /* 0x000f220000004200 */
[----:B--2---:R-:W-:Y:S01]  /*126a0*/  F2FP.PACK_AB R3, R23, R137 ;  /* 0x000000891703723e */ /* 0x004fe200000000ff */
[-C--:B------:R-:W-:Y:S01]  /*126b0*/  FMUL.FTZ R95, R95, R18.reuse ;  /* 0x000000125f5f7220 */ /* 0x080fe20000410000 */
[----:B------:R-:W-:Y:S01]  /*126c0*/  PRMT R7, R7, 0x5410, R13 ;  /* 0x0000541007077816 */ /* 0x000fe2000000000d */
[----:B------:R-:W-:Y:S01]  /*126d0*/  FMUL.FTZ R168, R168, R19 ;  /* 0x00000013a8a87220 */ /* 0x000fe20000410000 */
[----:B------:R-:W-:Y:S01]  /*126e0*/  LOP3.LUT R131, R0, R3, RZ, 0xc0, !PT ;  /* 0x0000000300837212 */ /* 0x000fe200078ec0ff */
[--C-:B------:R-:W-:Y:S01]  /*126f0*/  HSET2.LE.AND R0, R6, R132.reuse, PT ;  /* 0x0000008406007233 */ /* 0x100fe20003803000 */
[----:B------:R-:W-:Y:S01]  /*12700*/  F2FP.PACK_AB R3, R172, R139 ;  /* 0x0000008bac03723e */ /* 0x000fe200000000ff */
[----:B------:R-:W-:Y:S01]  /*12710*/  FMUL.FTZ R169, R169, R19 ;  /* 0x00000013a9a97220 */ /* 0x000fe20000410000 */
[C---:B------:R-:W-:Y:S01]  /*12720*/  HMMA.16816.F32 R72, R8.reuse, R28, R72 ;  /* 0x0000001c0848723c */ /* 0x040fe20000001848 */
[-C--:B------:R-:W-:Y:S01]  /*12730*/  FMUL.FTZ R170, R170, R18.reuse ;  /* 0x00000012aaaa7220 */ /* 0x080fe20000410000 */
[----:B------:R-:W-:Y:S01]  /*12740*/  LOP3.LUT R128, R0, R3, RZ, 0xc0, !PT ;  /* 0x0000000300807212 */ /* 0x000fe200078ec0ff */
[--C-:B------:R-:W-:Y:S01]  /*12750*/  FFMA.FTZ R0, R221, c[0x0][0x23c], -R15.reuse ;  /* 0x00008f00dd007a23 */ /* 0x100fe2000001080f */
[----:B------:R-:W-:Y:S01]  /*12760*/  LOP3.LUT R3, R181, UR7, R188, 0x96, !PT ;  /* 0x00000007b5037c12 */ /* 0x000fe2000f8e96bc */
[----:B------:R-:W-:Y:S01]  /*12770*/  FMUL.FTZ R171, R171, R18 ;  /* 0x00000012abab7220 */ /* 0x000fe20000410000 */
[----:B-1----:R-:W-:Y:S01]  /*12780*/  F2FP.PACK_AB R5, R138, R175 ;  /* 0x000000af8a05723e */ /* 0x002fe200000000ff */
[----:B------:R1:W-:Y:S01]  /*12790*/  MUFU.EX2 R13, R0 ;  /* 0x00000000000d7308 */ /* 0x0003e20000000800 */
[C---:B------:R-:W-:Y:S01]  /*127a0*/  HMMA.16816.F32 R192, R8.reuse, R30, R76 ;  /* 0x0000001e08c0723c */ /* 0x040fe2000000184c */
[--C-:B------:R-:W-:Y:S01]  /*127b0*/  FFMA.FTZ R6, R222, c[0x0][0x23c], -R15.reuse ;  /* 0x00008f00de067a23 */ /* 0x100fe2000001080f */
[----:B------:R-:W-:Y:S01]  /*127c0*/  LOP3.LUT R130, R4, R5, RZ, 0xc0, !PT ;  /* 0x0000000504827212 */ /* 0x000fe200078ec0ff */
[----:B------:R-:W-:Y:S01]  /*127d0*/  HSET2.LE.AND R4, R7, R132, PT ;  /* 0x0000008407047233 */ /* 0x000fe20003803000 */
[----:B---3--:R-:W-:Y:S01]  /*127e0*/  F2FP.PACK_AB R5, R22, R133 ;  /* 0x000000851605723e */ /* 0x008fe200000000ff */
[----:B------:R-:W-:Y:S01]  /*127f0*/  FFMA.FTZ R7, R234, c[0x0][0x23c], -R16 ;  /* 0x00008f00ea077a23 */ /* 0x000fe20000010810 */
[----:B------:R-:W2:Y:S02]  /*12800*/  LDSM.16.MT88.4 R60, [R210+0xa800] ;  /* 0x00a80000d23c783b */ /* 0x000ea40000004200 */
[----:B------:R-:W-:Y:S01]  /*12810*/  LOP3.LUT R129, R4, R5, RZ, 0xc0, !PT ;  /* 0x0000000504817212 */ /* 0x000fe200078ec0ff */
[----:B------:R-:W-:Y:S01]  /*12820*/  IMAD.WIDE.U32 R4, R3, -0x2daee0ad, RZ ;  /* 0xd2511f5303047825 */ /* 0x000fe200078e00ff */
[----:B------:R-:W-:Y:S01]  /*12830*/  HMMA.16816.F32 R88, R8, R24, R88 ;  /* 0x000000180858723c */ /* 0x000fe20000001858 */
[----:B------:R-:W3:Y:S03]  /*12840*/  LDSM.16.MT88.4 R76, [R209+0xa800] ;  /* 0x00a80000d14c783b */ /* 0x000ee60000004200 */
[----:B------:R-:W-:Y:S01]  /*12850*/  LOP3.LUT R3, R4, 0xffff, RZ, 0xc0, !PT ;  /* 0x0000ffff04037812 */ /* 0x000fe200078ec0ff */
[----:B-1----:R-:W-:-:S03]  /*12860*/  FFMA.FTZ R0, R232, c[0x0][0x23c], -R15 ;  /* 0x00008f00e8007a23 */ /* 0x002fc6000001080f */
[----:B------:R-:W-:Y:S01]  /*12870*/  HMMA.16816.F32 R184, R8, R26, R92 ;  /* 0x0000001a08b8723c */ /* 0x000fe2000000185c */
[----:B------:R-:W1:Y:S04]  /*12880*/  LDSM.16.MT88.4 R92, [R205+0xb800] ;  /* 0x00b80000cd5c783b */ /* 0x000e680000004200 */
[----:B------:R-:W5:Y:S03]  /*12890*/  LDSM.16.MT88.4 R24, [R209+0xb800] ;  /* 0x00b80000d118783b */ /* 0x000f660000004200 */
[----:B----4-:R-:W-:Y:S07]  /*128a0*/  HMMA.16816.F32 R140, R128, R148, R228 ;  /* 0x00000094808c723c */ /* 0x010fee00000018e4 */
[----:B------:R-:W-:Y:S01]  /*128b0*/  MOV R229, R17 ;  /* 0x0000001100e57202 */ /* 0x000fe20000000f00 */
[----:B------:R-:W-:Y:S01]  /*128c0*/  HMMA.16816.F32 R28, R8, R38, R168 ;  /* 0x00000026081c723c */ /* 0x000fe200000018a8 */
[----:B------:R4:W-:Y:S01]  /*128d0*/  MUFU.EX2 R17, R0 ;  /* 0x0000000000117308 */ /* 0x0009e20000000800 */
[----:B------:R-:W-:-:S02]  /*128e0*/  MOV R230, R36 ;  /* 0x0000002400e67202 */ /* 0x000fc40000000f00 */
[----:B------:R-:W-:Y:S02]  /*128f0*/  MOV R231, R37 ;  /* 0x0000002500e77202 */ /* 0x000fe40000000f00 */
[----:B------:R-:W-:Y:S01]  /*12900*/  MOV R228, R14 ;  /* 0x0000000e00e47202 */ /* 0x000fe20000000f00 */
[----:B------:R-:W-:Y:S01]  /*12910*/  FFMA.FTZ R10, R236, c[0x0][0x23c], -R16 ;  /* 0x00008f00ec0a7a23 */ /* 0x000fe20000010810 */
[----:B------:R-:W-:Y:S01]  /*12920*/  SHF.R.U32.HI R8, RZ, 0x10, R4 ;  /* 0x00000010ff087819 */ /* 0x000fe20000011604 */
[----:B------:R-:W-:Y:S01]  /*12930*/  HMMA.16816.F32 R36, R128, R44, R224 ;  /* 0x0000002c8024723c */ /* 0x000fe200000018e0 */
[----:B------:R-:W-:Y:S01]  /*12940*/  LOP3.LUT R9, R4, 0xff, RZ, 0xc0, !PT ;  /* 0x000000ff04097812 */ /* 0x000fe200078ec0ff */
[----:B------:R1:W-:Y:S01]  /*12950*/  MUFU.EX2 R14, R6 ;  /* 0x00000006000e7308 */ /* 0x0003e20000000800 */
[----:B------:R-:W-:-:S04]  /*12960*/  FFMA.FTZ R11, R235, c[0x0][0x23c], -R16 ;  /* 0x00008f00eb0b7a23 */ /* 0x000fc80000010810 */
[----:B------:R-:W-:Y:S01]  /*12970*/  MOV R224, R12 ;  /* 0x0000000c00e07202 */ /* 0x000fe20000000f00 */
[----:B----4-:R-:W-:Y:S01]  /*12980*/  FFMA.FTZ R0, R223, c[0x0][0x23c], -R15 ;  /* 0x00008f00df007a23 */ /* 0x010fe2000001080f */
[----:B------:R-:W-:Y:S01]  /*12990*/  MOV R225, R220 ;  /* 0x000000dc00e17202 */ /* 0x000fe20000000f00 */
[----:B------:R-:W-:Y:S01]  /*129a0*/  MUFU.EX2 R12, R7 ;  /* 0x00000007000c7308 */ /* 0x000fe20000000800 */
[----:B------:R-:W-:Y:S01]  /*129b0*/  MOV R226, R174 ;  /* 0x000000ae00e27202 */ /* 0x000fe20000000f00 */
[----:B------:R-:W-:Y:S01]  /*129c0*/  HMMA.16816.F32 R152, R128, R150, R152 ;  /* 0x000000968098723c */ /* 0x000fe20000001898 */
[----:B------:R-:W-:-:S05]  /*129d0*/  MOV R227, R198 ;  /* 0x000000c600e37202 */ /* 0x000fca0000000f00 */
[----:B------:R4:W3:Y:S01]  /*129e0*/  MUFU.EX2 R15, R0 ;  /* 0x00000000000f7308 */ /* 0x0008e20000000800 */
[----:B-1----:R-:W-:Y:S01]  /*129f0*/  FFMA.FTZ R6, R233, c[0x0][0x23c], -R16 ;  /* 0x00008f00e9067a23 */ /* 0x002fe20000010810 */
[C---:B------:R-:W-:Y:S06]  /*12a00*/  HMMA.16816.F32 R48, R128.reuse, R46, R48 ;  /* 0x0000002e8030723c */ /* 0x040fec0000001830 */
[----:B------:R-:W-:Y:S02]  /*12a10*/  MUFU.EX2 R10, R10 ;  /* 0x0000000a000a7308 */ /* 0x000fe40000000800 */
[----:B--2---:R-:W-:Y:S01]  /*12a20*/  HMMA.16816.F32 R52, R128, R60, R52 ;  /* 0x0000003c8034723c */ /* 0x004fe20000001834 */
[----:B----4-:R-:W-:-:S05]  /*12a30*/  LOP3.LUT R0, R5, UR17, R182, 0x96, !PT ;  /* 0x0000001105007c12 */ /* 0x010fca000f8e96b6 */
[----:B------:R-:W-:Y:S01]  /*12a40*/  MUFU.EX2 R11, R11 ;  /* 0x0000000b000b7308 */ /* 0x000fe20000000800 */
[----:B------:R-:W-:Y:S01]  /*12a50*/  SHF.R.U32.HI R5, RZ, 0x18, R4 ;  /* 0x00000018ff057819 */ /* 0x000fe20000011604 */
[C---:B------:R-:W-:Y:S01]  /*12a60*/  HMMA.16816.F32 R64, R128.reuse, R62, R64 ;  /* 0x0000003e8040723c */ /* 0x040fe20000001840 */
[----:B------:R-:W-:Y:S02]  /*12a70*/  SHF.R.U32.HI R4, RZ, 0x8, R3 ;  /* 0x00000008ff047819 */ /* 0x000fe40000011603 */
[----:B------:R-:W-:Y:S02]  /*12a80*/  LOP3.LUT R3, R8, 0xff, RZ, 0xc0, !PT ;  /* 0x000000ff08037812 */ /* 0x000fe400078ec0ff */
[----:B------:R-:W-:Y:S01]  /*12a90*/  PRMT R9, R9, 0x5410, R4 ;  /* 0x0000541009097816 */ /* 0x000fe20000000004 */
[----:B------:R1:W2:Y:S01]  /*12aa0*/  MUFU.EX2 R8, R6 ;  /* 0x0000000600087308 */ /* 0x0002a20000000800 */
[----:B------:R-:W-:Y:S01]  /*12ab0*/  PRMT R7, R3, 0x5410, R5 ;  /* 0x0000541003077816 */ /* 0x000fe20000000005 */
[----:B---3--:R-:W-:Y:S01]  /*12ac0*/  HMMA.16816.F32 R68, R128, R76, R68 ;  /* 0x0000004c8044723c */ /* 0x008fe20000001844 */
[----:B------:R-:W-:-:S02]  /*12ad0*/  LOP3.LUT R3, R0, 0xffff, RZ, 0xc0, !PT ;  /* 0x0000ffff00037812 */ /* 0x000fc400078ec0ff */
[----:B------:R-:W-:Y:S02]  /*12ae0*/  SHF.R.U32.HI R4, RZ, 0x10, R0 ;  /* 0x00000010ff047819 */ /* 0x000fe40000011600 */
[----:B------:R-:W-:-:S03]  /*12af0*/  LOP3.LUT R5, R0, 0xff, RZ, 0xc0, !PT ;  /* 0x000000ff00057812 */ /* 0x000fc600078ec0ff */
[----:B------:R-:W-:Y:S01]  /*12b00*/  HMMA.16816.F32 R80, R128, R78, R80 ;  /* 0x0000004e8050723c */ /* 0x000fe20000001850 */
[----:B-1----:R-:W-:Y:S02]  /*12b10*/  SHF.R.U32.HI R6, RZ, 0x8, R3 ;  /* 0x00000008ff067819 */ /* 0x002fe40000011603 */
[----:B------:R-:W-:-:S05]  /*12b20*/  SHF.R.U32.HI R3, RZ, 0x18, R0 ;  /* 0x00000018ff037819 */ /* 0x000fca0000011600 */
[C---:B------:R-:W-:Y:S01]  /*12b30*/  HMMA.16816.F32 R84, R128.reuse, R92, R84 ;  /* 0x0000005c8054723c */ /* 0x040fe20000001854 */
[----:B------:R-:W-:Y:S01]  /*12b40*/  LOP3.LUT R0, R4, 0xff, RZ, 0xc0, !PT ;  /* 0x000000ff04007812 */ /* 0x000fe200078ec0ff */
[--C-:B------:R-:W-:Y:S01]  /*12b50*/  HSET2.LE.AND R4, R7, R132.reuse, PT ;  /* 0x0000008407047233 */ /* 0x100fe20003803000 */
[----:B------:R-:W-:Y:S02]  /*12b60*/  PRMT R5, R5, 0x5410, R6 ;  /* 0x0000541005057816 */ /* 0x000fe40000000006 */
[----:B------:R-:W-:Y:S01]  /*12b70*/  PRMT R3, R0, 0x5410, R3 ;  /* 0x0000541000037816 */ /* 0x000fe20000000003 */
[--C-:B------:R-:W-:Y:S02]  /*12b80*/  HSET2.LE.AND R0, R9, R132.reuse, PT ;  /* 0x0000008409007233 */ /* 0x100fe40003803000 */
[--C-:B------:R-:W-:Y:S01]  /*12b90*/  HSET2.LE.AND R5, R5, R132.reuse, PT ;  /* 0x0000008405057233 */ /* 0x100fe20003803000 */
[----:B------:R-:W-:Y:S01]  /*12ba0*/  HMMA.16816.F32 R96, R128, R94, R96 ;  /* 0x0000005e8060723c */ /* 0x000fe20000001860 */
[----:B------:R-:W-:Y:S01]  /*12bb0*/  HSET2.LE.AND R6, R3, R132, PT ;  /* 0x0000008403067233 */ /* 0x000fe20003803000 */
[----:B------:R-:W-:-:S04]  /*12bc0*/  F2FP.PACK_AB R3, R14, R15 ;  /* 0x0000000f0e03723e */ /* 0x000fc800000000ff */
[----:B------:R-:W-:Y:S01]  /*12bd0*/  LOP3.LUT R170, R0, R3, RZ, 0xc0, !PT ;  /* 0x0000000300aa7212 */ /* 0x000fe200078ec0ff */
[----:B------:R-:W-:Y:S01]  /*12be0*/  FFMA.FTZ R3, R249, R19, R240 ;  /* 0x00000013f9037223 */ /* 0x000fe200000100f0 */
[----:B--2---:R-:W-:Y:S01]  /*12bf0*/  F2FP.PACK_AB R0, R8, R12 ;  /* 0x0000000c0800723e */ /* 0x004fe200000000ff */
[----:B------:R-:W-:Y:S03]  /*12c00*/  HMMA.16816.F32 R156, R128, R104, R156 ;  /* 0x00000068809c723c */ /* 0x000fe6000000189c */
[----:B------:R-:W-:Y:S01]  /*12c10*/  LOP3.LUT R171, R4, R0, RZ, 0xc0, !PT ;  /* 0x0000000004ab7212 */ /* 0x000fe200078ec0ff */
[----:B------:R-:W-:Y:S01]  /*12c20*/  FFMA.FTZ R4, R248, R20, R199 ;  /* 0x00000014f8047223 */ /* 0x000fe200000100c7 */
[----:B------:R-:W-:-:S03]  /*12c30*/  F2FP.PACK_AB R0, R17, R13 ;  /* 0x0000000d1100723e */ /* 0x000fc600000000ff */
[----:B------:R-:W-:Y:S01]  /*12c40*/  FADD.FTZ R4, R190, R4 ;  /* 0x00000004be047221 */ /* 0x000fe20000010000 */
[----:B------:R-:W-:Y:S01]  /*12c50*/  LOP3.LUT R168, R5, R0, RZ, 0xc0, !PT ;  /* 0x0000000005a87212 */ /* 0x000fe200078ec0ff */
[----:B------:R-:W-:Y:S01]  /*12c60*/  FFMA.FTZ R5, R241, R21, R197 ;  /* 0x00000015f1057223 */ /* 0x000fe200000100c5 */
[----:B------:R-:W-:Y:S01]  /*12c70*/  F2FP.PACK_AB R0, R11, R10 ;  /* 0x0000000a0b00723e */ /* 0x000fe200000000ff */
[----:B------:R-:W-:Y:S02]  /*12c80*/  HMMA.16816.F32 R108, R128, R106, R108 ;  /* 0x0000006a806c723c */ /* 0x000fe4000000186c */
[----:B------:R-:W-:Y:S01]  /*12c90*/  FADD.FTZ R5, R173, R5 ;  /* 0x00000005ad057221 */ /* 0x000fe20000010000 */
[----:B------:R-:W-:Y:S01]  /*12ca0*/  LOP3.LUT R169, R6, R0, RZ, 0xc0, !PT ;  /* 0x0000000006a97212 */ /* 0x000fe200078ec0ff */
[----:B------:R-:W-:Y:S02]  /*12cb0*/  FFMA.FTZ R0, R250, R18, R237 ;  /* 0x00000012fa007223 */ /* 0x000fe400000100ed */
        /* <DEDUP_REMOVED lines=12> */
[----:B-----5:R-:W-:Y:S01]  /*12d80*/  HMMA.16816.F32 R164, R128, R24, R164 ;  /* 0x0000001880a4723c */ /* 0x020fe200000018a4 */
[----:B------:R-:W-:Y:S02]  /*12d90*/  FADD.FTZ R5, R139, R0 ;  /* 0x000000008b057221 */ /* 0x000fe40000010000 */
[----:B------:R-:W-:Y:S02]  /*12da0*/  FADD.FTZ R4, R133, R3 ;  /* 0x0000000385047221 */ /* 0x000fe40000010000 */
[----:B------:R-:W-:-:S02]  /*12db0*/  FADD.FTZ R3, R13, R6 ;  /* 0x000000060d037221 */ /* 0x000fc40000010000 */
[----:B------:R-:W-:Y:S01]  /*12dc0*/  FADD.FTZ R0, R10, R7 ;  /* 0x000000070a007221 */ /* 0x000fe20000010000 */
[----:B------:R-:W-:Y:S01]  /*12dd0*/  HMMA.16816.F32 R128, R128, R26, R144 ;  /* 0x0000001a8080723c */ /* 0x000fe20000001890 */
        /* <DEDUP_REMOVED lines=28> */
[----:B------:R-:W-:Y:S11]  /*12fa0*/  @P0 BRA `(.L_x_813) ;  /* 0x0000001000000947 */ /* 0x000ff60003800000 */
.L_x_800:
[----:B------:R-:W-:-:S12]  /*12fb0*/  UIADD3 UR28, UR29, -0x1, URZ ;  /* 0xffffffff1d1c7890 */ /* 0x000fd8000fffe03f */
.L_x_813:
[----:B------:R-:W-:-:S13]  /*12fc0*/  ISETP.LE.AND P0, PT, RZ, UR28, PT ;  /* 0x0000001cff007c0c */ /* 0x000fda000bf03270 */
[----:B------:R-:W-:Y:S05]  /*12fd0*/  @!P0 BRA `(.L_x_814) ;  /* 0x00002ef000008947 */ /* 0x000fea0003800000 */
[----:B------:R-:W2:Y:S01]  /*12fe0*/  LDL.LU R12, [R1+0x44] ;  /* 0x00004400010c7983 */ /* 0x000ea20000300800 */
[----:B------:R-:W1:Y:S01]  /*12ff0*/  LDC.U8 R240, c[0x0][0x2d8] ;  /* 0x0000b600fff07b82 */ /* 0x000e620000000000 */
[----:B------:R-:W-:Y:S01]  /*13000*/  IMAD.MOV.U32 R3, RZ, RZ, R135 ;  /* 0x000000ffff037224 */ /* 0x000fe200078e0087 */
[----:B------:R-:W-:Y:S01]  /*13010*/  MOV R138, R2 ;  /* 0x00000002008a7202 */ /* 0x000fe20000000f00 */
[----:B------:R-:W3:Y:S01]  /*13020*/  LDL.64 R10, [R1] ;  /* 0x00000000010a7983 */ /* 0x000ee20000100a00 */
[----:B------:R-:W-:Y:S02]  /*13030*/  IMAD.MOV.U32 R0, RZ, RZ, R136 ;  /* 0x000000ffff007224 */ /* 0x000fe400078e0088 */
[----:B------:R-:W-:Y:S01]  /*13040*/  IMAD.MOV.U32 R137, RZ, RZ, R134 ;  /* 0x000000ffff897224 */ /* 0x000fe200078e0086 */
[----:B------:R-:W4:Y:S04]  /*13050*/  LDL.LU R9, [R1+0x2c] ;  /* 0x00002c0001097983 */ /* 0x000f280000300800 */
[----:B------:R-:W5:Y:S04]  /*13060*/  LDL.LU R8, [R1+0x40] ;  /* 0x0000400001087983 */ /* 0x000f680000300800 */
[----:B------:R-:W5:Y:S04]  /*13070*/  LDL.LU.64 R6, [R1+0x30] ;  /* 0x0000300001067983 */ /* 0x000f680000300a00 */
[----:B------:R-:W5:Y:S04]  /*13080*/  LDL.LU.64 R4, [R1+0x48] ;  /* 0x0000480001047983 */ /* 0x000f680000300a00 */
[----:B------:R-:W5:Y:S01]  /*13090*/  LDL.LU R13, [R1+0x28] ;  /* 0x00002800010d7983 */ /* 0x000f620000300800 */
[----:B-1----:R-:W-:-:S02]  /*130a0*/  PRMT R240, R240, 0x7054, R240 ;  /* 0x00007054f0f07816 */ /* 0x002fc400000000f0 */
[----:B------:R-:W-:Y:S01]  /*130b0*/  ISETP.GE.AND P2, PT, R251, c[0x0][0x220], PT ;  /* 0x00008800fb007a0c */ /* 0x000fe20003f46270 */
[----:B--2---:R-:W-:-:S05]  /*130c0*/  IMAD.WIDE.U32 R242, R12, -0x326172a9, RZ ;  /* 0xcd9e8d570cf27825 */ /* 0x004fca00078e00ff */
[----:B----4-:R-:W-:Y:S02]  /*130d0*/  LOP3.LUT R226, R243, R9, RZ, 0x3c, !PT ;  /* 0x00000009f3e27212 */ /* 0x010fe400078e3cff */
[----:B---3--:R-:W-:Y:S01]  /*130e0*/  ISETP.GE.AND P3, PT, R10, c[0x0][0x220], PT ;  /* 0x000088000a007a0c */ /* 0x008fe20003f66270 */
[----:B-----5:R-:W-:-:S04]  /*130f0*/  IMAD.WIDE.U32 R220, R8, -0x2daee0ad, RZ ;  /* 0xd2511f5308dc7825 */ /* 0x020fc800078e00ff */
[----:B------:R-:W-:-:S05]  /*13100*/  IMAD.WIDE.U32 R244, R13, -0x326172a9, RZ ;  /* 0xcd9e8d570df47825 */ /* 0x000fca00078e00ff */
[----:B------:R-:W-:Y:S01]  /*13110*/  LOP3.LUT R228, R245, R9, RZ, 0x3c, !PT ;  /* 0x00000009f5e47212 */ /* 0x000fe200078e3cff */
[----:B------:R-:W-:Y:S01]  /*13120*/  IMAD.WIDE.U32 R226, R226, -0x2daee0ad, RZ ;  /* 0xd2511f53e2e27825 */ /* 0x000fe200078e00ff */
[----:B------:R-:W-:Y:S02]  /*13130*/  MOV R246, R4 ;  /* 0x0000000400f67202 */ /* 0x000fe40000000f00 */
[----:B------:R-:W-:Y:S01]  /*13140*/  MOV R247, R7 ;  /* 0x0000000700f77202 */ /* 0x000fe20000000f00 */
[----:B------:R-:W-:Y:S01]  /*13150*/  IMAD.WIDE.U32 R228, R228, -0x2daee0ad, RZ ;  /* 0xd2511f53e4e47825 */ /* 0x000fe200078e00ff */
[----:B------:R-:W-:Y:S05]  /*13160*/  BRA `(.L_x_815) ;  /* 0x000002e000007947 */ /* 0x000fea0003800000 */
.L_x_817:
        /* <DEDUP_REMOVED lines=46> */
.L_x_815:
[----:B------:R-:W-:Y:S04]  /*13450*/  DEPBAR.LE SB0, 0x0 ;  /* 0x000080000000791a */ /* 0x000fe80000000000 */
[----:B------:R-:W-:Y:S01]  /*13460*/  BAR.SYNC.DEFER_BLOCKING 0x0 ;  /* 0x0000000000007b1d */ /* 0x000fe20000010000 */
[----:B------:R-:W-:Y:S01]  /*13470*/  USHF.R.S32.HI UR5, URZ, 0x1f, UR28 ;  /* 0x0000001f3f057899 */ /* 0x000fe2000801141c */
[----:B------:R-:W-:Y:S01]  /*13480*/  IMAD.U32 R4, RZ, RZ, UR28 ;  /* 0x0000001cff047e24 */ /* 0x000fe2000f8e00ff */
[----:B------:R-:W-:Y:S03]  /*13490*/  UIMAD UR4, UR19, UR28, URZ ;  /* 0x0000001c130472a4 */ /* 0x000fe6000f8e023f */
[----:B------:R-:W-:Y:S01]  /*134a0*/  IMAD.WIDE.U32 R4, R4, UR20, R246 ;  /* 0x0000001404047c25 */ /* 0x000fe2000f8e00f6 */
[----:B------:R-:W-:Y:S04]  /*134b0*/  UIMAD UR4, UR5, UR20, UR4 ;  /* 0x00000014050472a4 */ /* 0x000fe8000f8e0204 */
[C---:B------:R-:W-:Y:S02]  /*134c0*/  @!P3 LEA R12, P5, R4.reuse, c[0x0][0x170], 0x1 ;  /* 0x00005c00040cba11 */ /* 0x040fe400078a08ff */
[----:B------:R-:W-:Y:S02]  /*134d0*/  IADD3 R5, R5, UR4, RZ ;  /* 0x0000000405057c10 */ /* 0x000fe4000fffe0ff */
[C---:B------:R-:W-:Y:S02]  /*134e0*/  @!P2 LEA R8, P1, R4.reuse, c[0x0][0x170], 0x1 ;  /* 0x00005c000408aa11 */ /* 0x040fe400078208ff */
[C-C-:B------:R-:W-:Y:S02]  /*134f0*/  @!P3 LEA.HI.X R13, R4.reuse, c[0x0][0x174], R5.reuse, 0x1, P5 ;  /* 0x00005d00040dba11 */ /* 0x140fe400028f0c05 */
[C---:B------:R-:W-:Y:S02]  /*13500*/  @!P2 LEA.HI.X R9, R4.reuse, c[0x0][0x174], R5, 0x1, P1 ;  /* 0x00005d000409aa11 */ /* 0x040fe400008f0c05 */
[----:B------:R-:W-:Y:S01]  /*13510*/  IADD3 R2, P0, R4, UR24, RZ ;  /* 0x0000001804027c10 */ /* 0x000fe2000ff1e0ff */
[----:B------:R-:W-:Y:S03]  /*13520*/  @P3 STS.128 [R219+0xa000], RZ ;  /* 0x00a000ffdb003388 */ /* 0x000fe60000000c00 */
[C---:B------:R-:W-:Y:S02]  /*13530*/  @!P3 LEA R10, P4, R2.reuse, c[0x0][0x170], 0x1 ;  /* 0x00005c00020aba11 */ /* 0x040fe400078808ff */
[----:B------:R-:W-:Y:S01]  /*13540*/  IADD3.X R7, R5, UR23, RZ, P0, !PT ;  /* 0x0000001705077c10 */ /* 0x000fe200087fe4ff */
[----:B------:R-:W-:Y:S01]  /*13550*/  @!PT LDS RZ, [RZ] ;  /* 0x00000000fffff984 */ /* 0x000fe20000000800 */
[----:B------:R-:W-:Y:S01]  /*13560*/  @!PT LDS RZ, [RZ] ;  /* 0x00000000fffff984 */ /* 0x000fe20000000800 */
[----:B------:R-:W-:Y:S01]  /*13570*/  @!PT LDS RZ, [RZ] ;  /* 0x00000000fffff984 */ /* 0x000fe20000000800 */
[----:B------:R1:W-:Y:S01]  /*13580*/  @!P3 LDGSTS.E.BYPASS.LTC128B.128 [R219+0xa000], [R12.64] ;  /* 0x0a0000000cdbbfae */ /* 0x0003e2000b901d5a */
[C---:B------:R-:W-:Y:S02]  /*13590*/  @!P2 LEA R6, P0, R2.reuse, c[0x0][0x170], 0x1 ;  /* 0x00005c000206aa11 */ /* 0x040fe400078008ff */
[C-C-:B------:R-:W-:Y:S02]  /*135a0*/  @!P3 LEA.HI.X R11, R2.reuse, c[0x0][0x174], R7.reuse, 0x1, P4 ;  /* 0x00005d00020bba11 */ /* 0x140fe400020f0c07 */
[----:B------:R-:W-:Y:S01]  /*135b0*/  @P2 STS.128 [R219+0xb000], RZ ;  /* 0x00b000ffdb002388 */ /* 0x000fe20000000c00 */
[----:B------:R-:W-:Y:S02]  /*135c0*/  @!P2 LEA.HI.X R7, R2, c[0x0][0x174], R7, 0x1, P0 ;  /* 0x00005d000207aa11 */ /* 0x000fe400000f0c07 */
[----:B------:R-:W-:Y:S02]  /*135d0*/  ISETP.LT.AND P4, PT, RZ, UR28, PT ;  /* 0x0000001cff007c0c */ /* 0x000fe4000bf81270 */
[----:B------:R-:W-:Y:S01]  /*135e0*/  @!PT LDS RZ, [RZ] ;  /* 0x00000000fffff984 */ /* 0x000fe20000000800 */
[----:B------:R-:W-:Y:S01]  /*135f0*/  @!PT LDS RZ, [RZ] ;  /* 0x00000000fffff984 */ /* 0x000fe20000000800 */
[----:B------:R-:W-:Y:S01]  /*13600*/  @!PT LDS RZ, [RZ] ;  /* 0x00000000fffff984 */ /* 0x000fe20000000800 */
[----:B------:R2:W-:Y:S05]  /*13610*/  @!P2 LDGSTS.E.BYPASS.LTC128B.128 [R219+0xb000], [R8.64+0x80] ;  /* 0x0b00008008dbafae */ /* 0x0005ea000b901d5a */
[----:B------:R-:W-:Y:S05]  /*13620*/  @P3 STS.128 [R219+0xa800], RZ ;  /* 0x00a800ffdb003388 */ /* 0x000fea0000000c00 */
[----:B------:R-:W-:Y:S01]  /*13630*/  @!PT LDS RZ, [RZ] ;  /* 0x00000000fffff984 */ /* 0x000fe20000000800 */
[----:B------:R-:W-:Y:S01]  /*13640*/  @!PT LDS RZ, [RZ] ;  /* 0x00000000fffff984 */ /* 0x000fe20000000800 */
[----:B------:R-:W-:Y:S01]  /*13650*/  @!PT LDS RZ, [RZ] ;  /* 0x00000000fffff984 */ /* 0x000fe20000000800 */
[----:B------:R2:W-:Y:S05]  /*13660*/  @!P3 LDGSTS.E.BYPASS.LTC128B.128 [R219+0xa800], [R10.64] ;  /* 0x0a8000000adbbfae */ /* 0x0005ea000b901d5a */
[----:B------:R-:W-:Y:S05]  /*13670*/  @P2 STS.128 [R219+0xb800], RZ ;  /* 0x00b800ffdb002388 */ /* 0x000fea0000000c00 */
[----:B------:R-:W-:Y:S01]  /*13680*/  @!PT LDS RZ, [RZ] ;  /* 0x00000000fffff984 */ /* 0x000fe20000000800 */
[----:B------:R-:W-:Y:S01]  /*13690*/  @!PT LDS RZ, [RZ] ;  /* 0x00000000fffff984 */ /* 0x000fe20000000800 */
[----:B------:R-:W-:Y:S01]  /*136a0*/  @!PT LDS RZ, [RZ] ;  /* 0x00000000fffff984 */ /* 0x000fe20000000800 */
[----:B------:R3:W-:Y:S05]  /*136b0*/  @!P2 LDGSTS.E.BYPASS.LTC128B.128 [R219+0xb800], [R6.64+0x80] ;  /* 0x0b80008006dbafae */ /* 0x0007ea000b901d5a */
[----:B------:R-:W-:Y:S05]  /*136c0*/  LDSM.16.M88.4 R32, [R206] ;  /* 0x00000000ce20783b */ /* 0x000fea0000000200 */
[----:B------:R-:W3:Y:S05]  /*136d0*/  LDSM.16.M88.4 R16, [R204+0x8000] ;  /* 0x00800000cc10783b */ /* 0x000eea0000000200 */
[----:B------:R-:W2:Y:S05]  /*136e0*/  LDSM.16.M88.4 R28, [R206+0x2000] ;  /* 0x00200000ce1c783b */ /* 0x000eaa0000000200 */
[----:B------:R-:W4:Y:S05]  /*136f0*/  LDSM.16.M88.4 R132, [R204+0x8800] ;  /* 0x00880000cc84783b */ /* 0x000f2a0000000200 */
[----:B------:R-:W0:Y:S05]  /*13700*/  LDGDEPBAR ;  /* 0x00000000000079af */ /* 0x000e2a0000000000 */
[----:B------:R-:W-:Y:S05]  /*13710*/  LDSM.16.M88.4 R172, [R208] ;  /* 0x00000000d0ac783b */ /* 0x000fea0000000200 */
[----:B------:R-:W5:Y:S05]  /*13720*/  LDSM.16.M88.4 R176, [R215] ;  /* 0x00000000d7b0783b */ /* 0x000f6a0000000200 */
[----:B------:R-:W4:Y:S05]  /*13730*/  LDSM.16.M88.4 R180, [R208+0x2000] ;  /* 0x00200000d0b4783b */ /* 0x000f2a0000000200 */
[----:B------:R-:W5:Y:S01]  /*13740*/  LDSM.16.M88.4 R184, [R218] ;  /* 0x00000000dab8783b */ /* 0x000f620000000200 */
[-C--:B---3--:R-:W-:Y:S04]  /*13750*/  HMMA.16816.F32 R4, R32, R16.reuse, RZ ;  /* 0x000000102004723c */ /* 0x088fe800000018ff */
[----:B------:R-:W-:Y:S05]  /*13760*/  LDSM.16.M88.4 R188, [R214] ;  /* 0x00000000d6bc783b */ /* 0x000fea0000000200 */
[----:B------:R-:W3:Y:S01]  /*13770*/  LDSM.16.M88.4 R192, [R213+0x8000] ;  /* 0x00800000d5c0783b */ /* 0x000ee20000000200 */
[C---:B--2---:R-:W-:Y:S04]  /*13780*/  HMMA.16816.F32 R8, R28.reuse, R16, RZ ;  /* 0x000000101c08723c */ /* 0x044fe800000018ff */
[----:B------:R-:W2:Y:S04]  /*13790*/  LDSM.16.M88.4 R196, [R214+0x2000] ;  /* 0x00200000d6c4783b */ /* 0x000ea80000000200 */
[-C--:B-1----:R-:W-:Y:S01]  /*137a0*/  HMMA.16816.F32 R12, R28, R18.reuse, RZ ;  /* 0x000000121c0c723c */ /* 0x082fe200000018ff */
[----:B------:R-:W-:Y:S07]  /*137b0*/  LDSM.16.M88.4 R200, [R212+0x2000] ;  /* 0x00200000d4c8783b */ /* 0x000fee0000000200 */
[C---:B------:R-:W-:Y:S08]  /*137c0*/  HMMA.16816.F32 R16, R32.reuse, R18, RZ ;  /* 0x000000122010723c */ /* 0x040ff000000018ff */
[-C--:B----4-:R-:W-:Y:S08]  /*137d0*/  HMMA.16816.F32 R20, R32, R132.reuse, RZ ;  /* 0x000000842014723c */ /* 0x090ff000000018ff */
[C---:B------:R-:W-:Y:S08]  /*137e0*/  HMMA.16816.F32 R24, R28.reuse, R132, RZ ;  /* 0x000000841c18723c */ /* 0x040ff000000018ff */
[-C--:B------:R-:W-:Y:S08]  /*137f0*/  HMMA.16816.F32 R28, R28, R134.reuse, RZ ;  /* 0x000000861c1c723c */ /* 0x080ff000000018ff */
[----:B------:R-:W-:Y:S01]  /*13800*/  HMMA.16816.F32 R32, R32, R134, RZ ;  /* 0x000000862020723c */ /* 0x000fe200000018ff */
[----:B------:R-:W1:Y:S07]  /*13810*/  LDSM.16.M88.4 R132, [R213+0x8800] ;  /* 0x00880000d584783b */ /* 0x000e6e0000000200 */
[-C--:B-----5:R-:W-:Y:S08]  /*13820*/  HMMA.16816.F32 R4, R172, R176.reuse, R4 ;  /* 0x000000b0ac04723c */ /* 0x0a0ff00000001804 */
[C---:B------:R-:W-:Y:S08]  /*13830*/  HMMA.16816.F32 R8, R180.reuse, R176, R8 ;  /* 0x000000b0b408723c */ /* 0x040ff00000001808 */
[-C--:B------:R-:W-:Y:S08]  /*13840*/  HMMA.16816.F32 R12, R180, R178.reuse, R12 ;  /* 0x000000b2b40c723c */ /* 0x080ff0000000180c */
[C---:B------:R-:W-:Y:S01]  /*13850*/  HMMA.16816.F32 R16, R172.reuse, R178, R16 ;  /* 0x000000b2ac10723c */ /* 0x040fe20000001810 */
[----:B------:R-:W-:Y:S07]  /*13860*/  LDSM.16.M88.4 R176, [R212] ;  /* 0x00000000d4b0783b */ /* 0x000fee0000000200 */
[-C--:B------:R-:W-:Y:S08]  /*13870*/  HMMA.16816.F32 R20, R172, R184.reuse, R20 ;  /* 0x000000b8ac14723c */ /* 0x080ff00000001814 */
[C---:B------:R-:W-:Y:S08]  /*13880*/  HMMA.16816.F32 R24, R180.reuse, R184, R24 ;  /* 0x000000b8b418723c */ /* 0x040ff00000001818 */
[-C--:B------:R-:W-:Y:S01]  /*13890*/  HMMA.16816.F32 R28, R180, R186.reuse, R28 ;  /* 0x000000bab41c723c */ /* 0x080fe2000000181c */
[----:B------:R-:W4:Y:S07]  /*138a0*/  LDSM.16.M88.4 R180, [R211] ;  /* 0x00000000d3b4783b */ /* 0x000f2e0000000200 */
[----:B------:R-:W-:Y:S01]  /*138b0*/  HMMA.16816.F32 R32, R172, R186, R32 ;  /* 0x000000baac20723c */ /* 0x000fe20000001820 */
[----:B------:R-:W5:Y:S05]  /*138c0*/  LDSM.16.M88.4 R172, [R211+0x800] ;  /* 0x00080000d3ac783b */ /* 0x000f6a0000000200 */
[----:B------:R-:W-:Y:S02]  /*138d0*/  LDSM.16.M88.4 R184, [R206+0x4000] ;  /* 0x00400000ceb8783b */ /* 0x000fe40000000200 */
[-C--:B---3--:R-:W-:Y:S08]  /*138e0*/  HMMA.16816.F32 R4, R188, R192.reuse, R4 ;  /* 0x000000c0bc04723c */ /* 0x088ff00000001804 */
[C---:B--2---:R-:W-:Y:S08]  /*138f0*/  HMMA.16816.F32 R8, R196.reuse, R192, R8 ;  /* 0x000000c0c408723c */ /* 0x044ff00000001808 */
        /* <DEDUP_REMOVED lines=8> */
[----:B------:R-:W3:Y:S05]  /*13980*/  LDSM.16.M88.4 R132, [R204+0x9800] ;  /* 0x00980000cc84783b */ /* 0x000eea0000000200 */
[----:B------:R-:W-:Y:S02]  /*13990*/  LDSM.16.M88.4 R188, [R217] ;  /* 0x00000000d9bc783b */ /* 0x000fe40000000200 */
[-C--:B----4-:R-:W-:Y:S08]  /*139a0*/  HMMA.16816.F32 R4, R176, R180.reuse, R4 ;  /* 0x000000b4b004723c */ /* 0x090ff00000001804 */
[C---:B------:R-:W-:Y:S08]  /*139b0*/  HMMA.16816.F32 R8, R200.reuse, R180, R8 ;  /* 0x000000b4c808723c */ /* 0x040ff00000001808 */
[-C--:B------:R-:W-:Y:S08]  /*139c0*/  HMMA.16816.F32 R12, R200, R182.reuse, R12 ;  /* 0x000000b6c80c723c */ /* 0x080ff0000000180c */
[C---:B------:R-:W-:Y:S01]  /*139d0*/  HMMA.16816.F32 R16, R176.reuse, R182, R16 ;  /* 0x000000b6b010723c */ /* 0x040fe20000001810 */
[----:B------:R-:W4:Y:S07]  /*139e0*/  LDSM.16.M88.4 R180, [R208+0x4000] ;  /* 0x00400000d0b4783b */ /* 0x000f2e0000000200 */
[-C--:B-----5:R-:W-:Y:S08]  /*139f0*/  HMMA.16816.F32 R20, R176, R172.reuse, R20 ;  /* 0x000000acb014723c */ /* 0x0a0ff00000001814 */
[C---:B------:R-:W-:Y:S08]  /*13a00*/  HMMA.16816.F32 R24, R200.reuse, R172, R24 ;  /* 0x000000acc818723c */ /* 0x040ff00000001818 */
[-C--:B------:R-:W-:Y:S01]  /*13a10*/  HMMA.16816.F32 R28, R200, R174.reuse, R28 ;  /* 0x000000aec81c723c */ /* 0x080fe2000000181c */
[----:B------:R-:W5:Y:S07]  /*13a20*/  LDSM.16.M88.4 R200, [R208+0x6000] ;  /* 0x00600000d0c8783b */ /* 0x000f6e0000000200 */
[----:B------:R-:W-:Y:S01]  /*13a30*/  HMMA.16816.F32 R32, R176, R174, R32 ;  /* 0x000000aeb020723c */ /* 0x000fe20000001820 */
[----:B------:R-:W4:Y:S05]  /*13a40*/  LDSM.16.M88.4 R172, [R216] ;  /* 0x00000000d8ac783b */ /* 0x000f2a0000000200 */
[----:B------:R-:W-:Y:S02]  /*13a50*/  LDSM.16.M88.4 R176, [R214+0x4000] ;  /* 0x00400000d6b0783b */ /* 0x000fe40000000200 */
[-C--:B--2---:R-:W-:Y:S08]  /*13a60*/  HMMA.16816.F32 R4, R184, R192.reuse, R4 ;  /* 0x000000c0b804723c */ /* 0x084ff00000001804 */
[C---:B-1----:R-:W-:Y:S08]  /*13a70*/  HMMA.16816.F32 R8, R196.reuse, R192, R8 ;  /* 0x000000c0c408723c */ /* 0x042ff00000001808 */
[-C--:B------:R-:W-:Y:S08]  /*13a80*/  HMMA.16816.F32 R12, R196, R194.reuse, R12 ;  /* 0x000000c2c40c723c */ /* 0x080ff0000000180c */
[C---:B------:R-:W-:Y:S01]  /*13a90*/  HMMA.16816.F32 R16, R184.reuse, R194, R16 ;  /* 0x000000c2b810723c */ /* 0x040fe20000001810 */
[----:B------:R-:W1:Y:S07]  /*13aa0*/  LDSM.16.M88.4 R192, [R213+0x9000] ;  /* 0x00900000d5c0783b */ /* 0x000e6e0000000200 */
[-C--:B---3--:R-:W-:Y:S08]  /*13ab0*/  HMMA.16816.F32 R20, R184, R132.reuse, R20 ;  /* 0x00000084b814723c */ /* 0x088ff00000001814 */
[C---:B------:R-:W-:Y:S08]  /*13ac0*/  HMMA.16816.F32 R24, R196.reuse, R132, R24 ;  /* 0x00000084c418723c */ /* 0x040ff00000001818 */
[-C--:B------:R-:W-:Y:S01]  /*13ad0*/  HMMA.16816.F32 R28, R196, R134.reuse, R28 ;  /* 0x00000086c41c723c */ /* 0x080fe2000000181c */
[----:B------:R-:W2:Y:S07]  /*13ae0*/  LDSM.16.M88.4 R196, [R214+0x6000] ;  /* 0x00600000d6c4783b */ /* 0x000eae0000000200 */
[----:B------:R-:W-:Y:S01]  /*13af0*/  HMMA.16816.F32 R32, R184, R134, R32 ;  /* 0x00000086b820723c */ /* 0x000fe20000001820 */
[----:B------:R-:W3:Y:S05]  /*13b00*/  LDSM.16.M88.4 R132, [R213+0x9800] ;  /* 0x00980000d584783b */ /* 0x000eea0000000200 */
[----:B------:R-:W-:Y:S02]  /*13b10*/  LDSM.16.M88.4 R184, [R212+0x4000] ;  /* 0x00400000d4b8783b */ /* 0x000fe40000000200 */
[-C--:B----4-:R-:W-:Y:S08]  /*13b20*/  HMMA.16816.F32 R4, R180, R188.reuse, R4 ;  /* 0x000000bcb404723c */ /* 0x090ff00000001804 */
[C---:B-----5:R-:W-:Y:S08]  /*13b30*/  HMMA.16816.F32 R8, R200.reuse, R188, R8 ;  /* 0x000000bcc808723c */ /* 0x060ff00000001808 */
[-C--:B------:R-:W-:Y:S08]  /*13b40*/  HMMA.16816.F32 R12, R200, R190.reuse, R12 ;  /* 0x000000bec80c723c */ /* 0x080ff0000000180c */
[C---:B------:R-:W-:Y:S01]  /*13b50*/  HMMA.16816.F32 R16, R180.reuse, R190, R16 ;  /* 0x000000beb410723c */ /* 0x040fe20000001810 */
[----:B------:R-:W4:Y:S07]  /*13b60*/  LDSM.16.M88.4 R188, [R211+0x1000] ;  /* 0x00100000d3bc783b */ /* 0x000f2e0000000200 */
[-C--:B------:R-:W-:Y:S08]  /*13b70*/  HMMA.16816.F32 R20, R180, R172.reuse, R20 ;  /* 0x000000acb414723c */ /* 0x080ff00000001814 */
[C---:B------:R-:W-:Y:S08]  /*13b80*/  HMMA.16816.F32 R24, R200.reuse, R172, R24 ;  /* 0x000000acc818723c */ /* 0x040ff00000001818 */
[-C--:B------:R-:W-:Y:S01]  /*13b90*/  HMMA.16816.F32 R28, R200, R174.reuse, R28 ;  /* 0x000000aec81c723c */ /* 0x080fe2000000181c */
[----:B------:R-:W5:Y:S07]  /*13ba0*/  LDSM.16.M88.4 R200, [R212+0x6000] ;  /* 0x00600000d4c8783b */ /* 0x000f6e0000000200 */
[----:B------:R-:W-:Y:S01]  /*13bb0*/  HMMA.16816.F32 R32, R180, R174, R32 ;  /* 0x000000aeb420723c */ /* 0x000fe20000001820 */
[----:B------:R-:W4:Y:S01]  /*13bc0*/  LDSM.16.M88.4 R172, [R211+0x1800] ;  /* 0x00180000d3ac783b */ /* 0x000f220000000200 */
[----:B------:R-:W-:Y:S04]  /*13bd0*/  DEPBAR.LE SB0, 0x0 ;  /* 0x000080000000791a */ /* 0x000fe80000000000 */
[----:B------:R-:W-:Y:S02]  /*13be0*/  BAR.SYNC.DEFER_BLOCKING 0x0 ;  /* 0x0000000000007b1d */ /* 0x000fe40000010000 */
[-C--:B-1----:R-:W-:Y:S08]  /*13bf0*/  HMMA.16816.F32 R4, R176, R192.reuse, R4 ;  /* 0x000000c0b004723c */ /* 0x082ff00000001804 */
[C---:B--2---:R-:W-:Y:S08]  /*13c00*/  HMMA.16816.F32 R8, R196.reuse, R192, R8 ;  /* 0x000000c0c408723c */ /* 0x044ff00000001808 */
[-C--:B------:R-:W-:Y:S08]  /*13c10*/  HMMA.16816.F32 R12, R196, R194.reuse, R12 ;  /* 0x000000c2c40c723c */ /* 0x080ff0000000180c */
[C---:B------:R-:W-:Y:S08]  /*13c20*/  HMMA.16816.F32 R16, R176.reuse, R194, R16 ;  /* 0x000000c2b010723c */ /* 0x040ff00000001810 */
[-C--:B---3--:R-:W-:Y:S08]  /*13c30*/  HMMA.16816.F32 R20, R176, R132.reuse, R20 ;  /* 0x00000084b014723c */ /* 0x088ff00000001814 */
[C---:B------:R-:W-:Y:S08]  /*13c40*/  HMMA.16816.F32 R24, R196.reuse, R132, R24 ;  /* 0x00000084c418723c */ /* 0x040ff00000001818 */
[-C--:B------:R-:W-:Y:S08]  /*13c50*/  HMMA.16816.F32 R28, R196, R134.reuse, R28 ;  /* 0x00000086c41c723c */ /* 0x080ff0000000181c */
[----:B------:R-:W-:Y:S08]  /*13c60*/  HMMA.16816.F32 R32, R176, R134, R32 ;  /* 0x00000086b020723c */ /* 0x000ff00000001820 */
[-C--:B----4-:R-:W-:Y:S08]  /*13c70*/  HMMA.16816.F32 R4, R184, R188.reuse, R4 ;  /* 0x000000bcb804723c */ /* 0x090ff00000001804 */
[C---:B-----5:R-:W-:Y:S08]  /*13c80*/  HMMA.16816.F32 R8, R200.reuse, R188, R8 ;  /* 0x000000bcc808723c */ /* 0x060ff00000001808 */
[-C--:B------:R-:W-:Y:S08]  /*13c90*/  HMMA.16816.F32 R12, R200, R190.reuse, R12 ;  /* 0x000000bec80c723c */ /* 0x080ff0000000180c */
[C---:B------:R-:W-:Y:S08]  /*13ca0*/  HMMA.16816.F32 R16, R184.reuse, R190, R16 ;  /* 0x000000beb810723c */ /* 0x040ff00000001810 */
[-C--:B------:R-:W-:Y:S08]  /*13cb0*/  HMMA.16816.F32 R20, R184, R172.reuse, R20 ;  /* 0x000000acb814723c */ /* 0x080ff00000001814 */
[C---:B------:R-:W-:Y:S08]  /*13cc0*/  HMMA.16816.F32 R24, R200.reuse, R172, R24 ;  /* 0x000000acc818723c */ /* 0x040ff00000001818 */
[-C--:B------:R-:W-:Y:S08]  /*13cd0*/  HMMA.16816.F32 R28, R200, R174.reuse, R28 ;  /* 0x000000aec81c723c */ /* 0x080ff0000000181c */
[----:B------:R-:W-:Y:S01]  /*13ce0*/  HMMA.16816.F32 R32, R184, R174, R32 ;  /* 0x000000aeb820723c */ /* 0x000fe20000001820 */
[----:B------:R-:W-:-:S07]  /*13cf0*/  @P4 BRA `(.L_x_817) ;  /* 0xfffff47000004947 */ /* 0x000fce000383ffff */
.L_x_816:
        /* <DEDUP_REMOVED lines=16> */
[----:B-1----:R-:W-:Y:S01]  /*13e00*/  SHFL.BFLY PT, R135, R136, 0x2, 0x1f ;  /* 0x0c401f0088877f89 */ /* 0x002fe200000e0000 */
[----:B------:R-:W-:Y:S02]  /*13e10*/  FMNMX.FTZ R132, R23, R132, !PT ;  /* 0x0000008417847209 */ /* 0x000fe40007810000 */
[----:B------:R-:W-:Y:S02]  /*13e20*/  FMNMX.FTZ R2, R13, R2, !PT ;  /* 0x000000020d027209 */ /* 0x000fe40007810000 */
[----:B------:R-:W-:Y:S02]  /*13e30*/  FMNMX.FTZ R133, R34, R132, !PT ;  /* 0x0000008422857209 */ /* 0x000fe40007810000 */
[----:B------:R-:W-:Y:S04]  /*13e40*/  FMNMX.FTZ R2, R24, R2, !PT ;  /* 0x0000000218027209 */ /* 0x000fe80007810000 */
[----:B------:R-:W-:Y:S02]  /*13e50*/  FMNMX.FTZ R132, R25, R2, !PT ;  /* 0x0000000219847209 */ /* 0x000fe40007810000 */
[----:B------:R-:W-:Y:S02]  /*13e60*/  FMNMX.FTZ R2, R35, R133, !PT ;  /* 0x0000008523027209 */ /* 0x000fe40007810000 */
[----:B------:R-:W-:Y:S03]  /*13e70*/  FMNMX.FTZ R132, R28, R132, !PT ;  /* 0x000000841c847209 */ /* 0x000fe60007810000 */
[----:B------:R-:W-:Y:S01]  /*13e80*/  SHFL.BFLY PT, R134, R2, 0x2, 0x1f ;  /* 0x0c401f0002867f89 */ /* 0x000fe200000e0000 */
[----:B------:R-:W-:Y:S07]  /*13e90*/  FMNMX.FTZ R132, R29, R132, !PT ;  /* 0x000000841d847209 */ /* 0x000fee0007810000 */
[----:B------:R-:W1:Y:S02]  /*13ea0*/  SHFL.BFLY PT, R133, R132, 0x2, 0x1f ;  /* 0x0c401f0084857f89 */ /* 0x000e6400000e0000 */
[----:B-1----:R-:W-:Y:S02]  /*13eb0*/  FMNMX.FTZ R132, R132, R133, !PT ;  /* 0x0000008584847209 */ /* 0x002fe40007810000 */
[----:B------:R-:W-:Y:S02]  /*13ec0*/  FMNMX.FTZ R136, R136, R135, !PT ;  /* 0x0000008788887209 */ /* 0x000fe40007810000 */
[----:B------:R-:W-:Y:S02]  /*13ed0*/  FMNMX.FTZ R2, R2, R134, !PT ;  /* 0x0000008602027209 */ /* 0x000fe40007810000 */
[----:B------:R-:W1:Y:S08]  /*13ee0*/  SHFL.BFLY PT, R134, R132, 0x1, 0x1f ;  /* 0x0c201f0084867f89 */ /* 0x000e7000000e0000 */
[----:B------:R-:W2:Y:S08]  /*13ef0*/  SHFL.BFLY PT, R139, R136, 0x1, 0x1f ;  /* 0x0c201f00888b7f89 */ /* 0x000eb000000e0000 */
[----:B------:R-:W3:Y:S01]  /*13f00*/  SHFL.BFLY PT, R135, R2, 0x1, 0x1f ;  /* 0x0c201f0002877f89 */ /* 0x000ee200000e0000 */
[----:B-1----:R-:W-:Y:S05]  /*13f10*/  FMNMX.FTZ R134, R132, R134, !PT ;  /* 0x0000008684867209 */ /* 0x002fea0007810000 */
[----:B------:R-:W-:Y:S01]  /*13f20*/  FMUL.FTZ R184, R134, c[0x0][0x23c] ;  /* 0x00008f0086b87a20 */ /* 0x000fe20000410000 */
[----:B--2---:R-:W-:Y:S04]  /*13f30*/  FMNMX.FTZ R136, R136, R139, !PT ;  /* 0x0000008b88887209 */ /* 0x004fe80007810000 */
[C---:B------:R-:W-:Y:S01]  /*13f40*/  FSETP.NEU.FTZ.AND P0, PT, R136.reuse, -INF , PT ;  /* 0xff8000008800780b */ /* 0x040fe20003f1d000 */
[----:B------:R-:W-:Y:S01]  /*13f50*/  FADD.FTZ R0, -R136, R0 ;  /* 0x0000000088007221 */ /* 0x000fe20000010100 */
[----:B---3--:R-:W-:Y:S03]  /*13f60*/  FMNMX.FTZ R135, R2, R135, !PT ;  /* 0x0000008702877209 */ /* 0x008fe60007810000 */
[----:B------:R-:W-:Y:S01]  /*13f70*/  FMUL.FTZ R0, R0, c[0x0][0x23c] ;  /* 0x00008f0000007a20 */ /* 0x000fe20000410000 */
[----:B------:R-:W-:Y:S03]  /*13f80*/  FMNMX.FTZ R2, R10, R138, !PT ;  /* 0x0000008a0a027209 */ /* 0x000fe60007810000 */
[----:B------:R1:W2:Y:S01]  /*13f90*/  MUFU.EX2 R133, R0 ;  /* 0x0000000000857308 */ /* 0x0002a20000000800 */
[----:B------:R-:W-:Y:S01]  /*13fa0*/  FMNMX.FTZ R2, R11, R2, !PT ;  /* 0x000000020b027209 */ /* 0x000fe20007810000 */
[----:B------:R-:W-:Y:S03]  /*13fb0*/  FMUL.FTZ R139, R135, c[0x0][0x23c] ;  /* 0x00008f00878b7a20 */ /* 0x000fe60000410000 */
[----:B------:R-:W-:Y:S04]  /*13fc0*/  FMNMX.FTZ R2, R14, R2, !PT ;  /* 0x000000020e027209 */ /* 0x000fe80007810000 */
[----:B------:R-:W-:Y:S01]  /*13fd0*/  FMNMX.FTZ R2, R15, R2, !PT ;  /* 0x000000020f027209 */ /* 0x000fe20007810000 */
[----:B-1----:R-:W-:Y:S02]  /*13fe0*/  FADD.FTZ R0, -R135, R3 ;  /* 0x0000000387007221 */ /* 0x002fe40000010100 */
[C---:B--2---:R-:W-:Y:S02]  /*13ff0*/  FMUL.FTZ R36, R133.reuse, R36 ;  /* 0x0000002485247220 */ /* 0x044fe40000410000 */
        /* <DEDUP_REMOVED lines=18> */
[C---:B--2---:R-:W-:Y:S01]  /*14120*/  FMUL.FTZ R38, R132.reuse, R38 ;  /* 0x0000002684267220 */ /* 0x044fe20000410000 */
        /* <DEDUP_REMOVED lines=10> */
[----:B------:R3:W-:Y:S01]  /*141d0*/  MUFU.EX2 R235, R4 ;  /* 0x0000000400eb7308 */ /* 0x0007e20000000800 */
[----:B------:R-:W-:Y:S01]  /*141e0*/  FFMA.FTZ R19, R19, c[0x0][0x23c], -R139 ;  /* 0x00008f0013137a23 */ /* 0x000fe2000001088b */
[----:B------:R-:W-:Y:S01]  /*141f0*/  FSEL R184, R184, RZ, P0 ;  /* 0x000000ffb8b87208 */ /* 0x000fe20000000000 */
[----:B------:R-:W-:Y:S02]  /*14200*/  FFMA.FTZ R5, R5, c[0x0][0x23c], -R137 ;  /* 0x00008f0005057a23 */ /* 0x000fe40000010889 */
[--C-:B------:R-:W-:Y:S02]  /*14210*/  FFMA.FTZ R6, R6, c[0x0][0x23c], -R139.reuse ;  /* 0x00008f0006067a23 */ /* 0x100fe4000001088b */
[----:B------:R-:W-:Y:S02]  /*14220*/  FFMA.FTZ R7, R7, c[0x0][0x23c], -R139 ;  /* 0x00008f0007077a23 */ /* 0x000fe4000001088b */
[--C-:B------:R-:W-:Y:S01]  /*14230*/  FFMA.FTZ R8, R8, c[0x0][0x23c], -R184.reuse ;  /* 0x00008f0008087a23 */ /* 0x100fe200000108b8 */
[----:B------:R4:W-:Y:S01]  /*14240*/  MUFU.EX2 R239, R16 ;  /* 0x0000001000ef7308 */ /* 0x0009e20000000800 */
[--C-:B------:R-:W-:Y:S01]  /*14250*/  FFMA.FTZ R9, R9, c[0x0][0x23c], -R184.reuse ;  /* 0x00008f0009097a23 */ /* 0x100fe200000108b8 */
[----:B-1----:R-:W-:Y:S01]  /*14260*/  FMNMX.FTZ R0, R26, R2, !PT ;  /* 0x000000021a007209 */ /* 0x002fe20007810000 */
[--C-:B------:R-:W-:Y:S02]  /*14270*/  FFMA.FTZ R12, R12, c[0x0][0x23c], -R184.reuse ;  /* 0x00008f000c0c7a23 */ /* 0x100fe400000108b8 */
[----:B------:R-:W-:Y:S01]  /*14280*/  FFMA.FTZ R13, R13, c[0x0][0x23c], -R184 ;  /* 0x00008f000d0d7a23 */ /* 0x000fe200000108b8 */
[----:B------:R-:W-:Y:S01]  /*14290*/  FMNMX.FTZ R0, R27, R0, !PT ;  /* 0x000000001b007209 */ /* 0x000fe20007810000 */
[C---:B--2---:R-:W-:Y:S03]  /*142a0*/  FMUL.FTZ R40, R3.reuse, R40 ;  /* 0x0000002803287220 */ /* 0x044fe60000410000 */
[----:B------:R1:W-:Y:S01]  /*142b0*/  MUFU.EX2 R236, R18 ;  /* 0x0000001200ec7308 */ /* 0x0003e20000000800 */
[----:B------:R-:W-:Y:S01]  /*142c0*/  FMNMX.FTZ R0, R30, R0, !PT ;  /* 0x000000001e007209 */ /* 0x000fe20007810000 */
[C---:B------:R-:W-:Y:S01]  /*142d0*/  FMUL.FTZ R41, R3.reuse, R41 ;  /* 0x0000002903297220 */ /* 0x040fe20000410000 */
[----:B---3--:R-:W-:Y:S01]  /*142e0*/  MOV R4, UR31 ;  /* 0x0000001f00047c02 */ /* 0x008fe20008000f00 */
[----:B------:R-:W-:Y:S01]  /*142f0*/  FMUL.FTZ R44, R3, R44 ;  /* 0x0000002c032c7220 */ /* 0x000fe20000410000 */
[----:B------:R-:W-:Y:S01]  /*14300*/  FMNMX.FTZ R0, R31, R0, !PT ;  /* 0x000000001f007209 */ /* 0x000fe20007810000 */
[----:B------:R-:W-:Y:S01]  /*14310*/  FMUL.FTZ R45, R3, R45 ;  /* 0x0000002d032d7220 */ /* 0x000fe20000410000 */
[----:B------:R-:W-:Y:S01]  /*14320*/  LOP3.LUT R4, R221, UR28, R4, 0x96, !PT ;  /* 0x0000001cdd047c12 */ /* 0x000fe2000f8e9604 */
[C---:B------:R-:W-:Y:S02]  /*14330*/  FMUL.FTZ R50, R132.reuse, R50 ;  /* 0x0000003284327220 */ /* 0x040fe40000410000 */
[----:B------:R2:W-:Y:S01]  /*14340*/  MUFU.EX2 R237, R19 ;  /* 0x0000001300ed7308 */ /* 0x0005e20000000800 */
[----:B------:R-:W3:Y:S01]  /*14350*/  SHFL.BFLY PT, R2, R0, 0x2, 0x1f ;  /* 0x0c401f0000027f89 */ /* 0x000ee200000e0000 */
[----:B------:R-:W-:Y:S01]  /*14360*/  FMUL.FTZ R51, R132, R51 ;  /* 0x0000003384337220 */ /* 0x000fe20000410000 */
[----:B------:R-:W-:Y:S01]  /*14370*/  UIADD3 UR28, UR28, -0x1, URZ ;  /* 0xffffffff1c1c7890 */ /* 0x000fe2000fffe03f */
[--C-:B----4-:R-:W-:Y:S01]  /*14380*/  LOP3.LUT R16, R227, UR14, R220.reuse, 0x96, !PT ;  /* 0x0000000ee3107c12 */ /* 0x110fe2000f8e96dc */
[----:B------:R-:W-:Y:S04]  /*14390*/  IMAD.WIDE.U32 R172, R4, -0x326172a9, RZ ;  /* 0xcd9e8d5704ac7825 */ /* 0x000fe800078e00ff */
[C---:B------:R-:W-:Y:S01]  /*143a0*/  FMUL.FTZ R54, R132.reuse, R54 ;  /* 0x0000003684367220 */ /* 0x040fe20000410000 */
[----:B------:R4:W5:Y:S01]  /*143b0*/  MUFU.EX2 R238, R17 ;  /* 0x0000001100ee7308 */ /* 0x0009620000000800 */
[C---:B------:R-:W-:Y:S02]  /*143c0*/  FMUL.FTZ R55, R132.reuse, R55 ;  /* 0x0000003784377220 */ /* 0x040fe40000410000 */
[----:B------:R-:W-:Y:S01]  /*143d0*/  FMUL.FTZ R56, R3, R56 ;  /* 0x0000003803387220 */ /* 0x000fe20000410000 */
[----:B-1----:R-:W-:Y:S01]  /*143e0*/  LOP3.LUT R18, R229, UR14, R220, 0x96, !PT ;  /* 0x0000000ee5127c12 */ /* 0x002fe2000f8e96dc */
[C---:B------:R-:W-:Y:S02]  /*143f0*/  FMUL.FTZ R57, R3.reuse, R57 ;  /* 0x0000003903397220 */ /* 0x040fe40000410000 */
[C---:B------:R-:W-:Y:S02]  /*14400*/  FMUL.FTZ R60, R3.reuse, R60 ;  /* 0x0000003c033c7220 */ /* 0x040fe40000410000 */
[----:B------:R-:W-:Y:S01]  /*14410*/  FMUL.FTZ R61, R3, R61 ;  /* 0x0000003d033d7220 */ /* 0x000fe20000410000 */
[----:B------:R1:W1:Y:S01]  /*14420*/  MUFU.EX2 R234, R5 ;  /* 0x0000000500ea7308 */ /* 0x0002620000000800 */
[C---:B------:R-:W-:Y:S02]  /*14430*/  FMUL.FTZ R66, R132.reuse, R66 ;  /* 0x0000004284427220 */ /* 0x040fe40000410000 */
[----:B------:R-:W-:Y:S01]  /*14440*/  FMUL.FTZ R67, R132, R67 ;  /* 0x0000004384437220 */ /* 0x000fe20000410000 */
[----:B---3--:R-:W-:Y:S01]  /*14450*/  FMNMX.FTZ R0, R0, R2, !PT ;  /* 0x0000000200007209 */ /* 0x008fe20007810000 */
[----:B--2---:R-:W-:Y:S04]  /*14460*/  IMAD.WIDE.U32 R18, R18, -0x326172a9, RZ ;  /* 0xcd9e8d5712127825 */ /* 0x004fe800078e00ff */
[----:B------:R-:W2:Y:S01]  /*14470*/  SHFL.BFLY PT, R2, R0, 0x1, 0x1f ;  /* 0x0c201f0000027f89 */ /* 0x000ea200000e0000 */
[----:B------:R3:W-:Y:S01]  /*14480*/  MUFU.EX2 R233, R6 ;  /* 0x0000000600e97308 */ /* 0x0007e20000000800 */
[----:B------:R-:W-:Y:S01]  /*14490*/  LOP3.LUT R4, R19, UR13, R172, 0x96, !PT ;  /* 0x0000000d13047c12 */ /* 0x000fe2000f8e96ac */
[----:B------:R-:W-:Y:S01]  /*144a0*/  FMUL.FTZ R70, R132, R70 ;  /* 0x0000004684467220 */ /* 0x000fe20000410000 */
[----:B------:R-:W-:Y:S01]  /*144b0*/  LOP3.LUT R19, R173, UR15, R242, 0x96, !PT ;  /* 0x0000000fad137c12 */ /* 0x000fe2000f8e96f2 */
[----:B----4-:R-:W-:Y:S04]  /*144c0*/  IMAD.WIDE.U32 R16, R16, -0x326172a9, RZ ;  /* 0xcd9e8d5710107825 */ /* 0x010fe800078e00ff */
[----:B------:R-:W-:Y:S01]  /*144d0*/  IMAD.WIDE.U32 R174, R19, -0x2daee0ad, RZ ;  /* 0xd2511f5313ae7825 */ /* 0x000fe200078e00ff */
[----:B------:R-:W-:Y:S01]  /*144e0*/  LOP3.LUT R172, R17, UR13, R172, 0x96, !PT ;  /* 0x0000000d11ac7c12 */ /* 0x000fe2000f8e96ac */
[----:B------:R4:W4:Y:S02]  /*144f0*/  MUFU.EX2 R232, R7 ;  /* 0x0000000700e87308 */ /* 0x0009240000000800 */
[----:B------:R-:W-:Y:S01]  /*14500*/  FMUL.FTZ R19, R132, R155 ;  /* 0x0000009b84137220 */ /* 0x000fe20000410000 */
[----:B-1----:R-:W-:Y:S01]  /*14510*/  LOP3.LUT R5, R173, UR15, R244, 0x96, !PT ;  /* 0x0000000fad057c12 */ /* 0x002fe2000f8e96f4 */
[----:B------:R-:W-:Y:S04]  /*14520*/  IMAD.WIDE.U32 R172, R172, -0x2daee0ad, RZ ;  /* 0xd2511f53acac7825 */ /* 0x000fe800078e00ff */
[----:B------:R-:W-:Y:S01]  /*14530*/  IMAD.WIDE.U32 R176, R5, -0x2daee0ad, RZ ;  /* 0xd2511f5305b07825 */ /* 0x000fe200078e00ff */
[----:B------:R-:W-:Y:S01]  /*14540*/  LOP3.LUT R17, R173, UR10, R174, 0x96, !PT ;  /* 0x0000000aad117c12 */ /* 0x000fe2000f8e96ae */
[----:B------:R1:W-:Y:S02]  /*14550*/  MUFU.EX2 R231, R8 ;  /* 0x0000000800e77308 */ /* 0x0003e40000000800 */
[----:B------:R-:W-:Y:S01]  /*14560*/  IMAD.WIDE.U32 R4, R4, -0x2daee0ad, RZ ;  /* 0xd2511f5304047825 */ /* 0x000fe200078e00ff */
[----:B--2---:R-:W-:Y:S02]  /*14570*/  FMNMX.FTZ R2, R0, R2, !PT ;  /* 0x0000000200027209 */ /* 0x004fe40007810000 */
[----:B---3--:R-:W-:Y:S01]  /*14580*/  LOP3.LUT R6, R177, UR12, R228, 0x96, !PT ;  /* 0x0000000cb1067c12 */ /* 0x008fe2000f8e96e4 */
[----:B------:R-:W-:Y:S01]  /*14590*/  IMAD.WIDE.U32 R190, R17, -0x326172a9, RZ ;  /* 0xcd9e8d5711be7825 */ /* 0x000fe200078e00ff */
[C---:B------:R-:W-:Y:S02]  /*145a0*/  FSETP.NEU.FTZ.AND P0, PT, R2.reuse, -INF , PT ;  /* 0xff8000000200780b */ /* 0x040fe40003f1d000 */
[----:B------:R-:W-:Y:S01]  /*145b0*/  LOP3.LUT R5, R5, UR10, R176, 0x96, !PT ;  /* 0x0000000a05057c12 */ /* 0x000fe2000f8e96b0 */
[----:B------:R2:W-:Y:S01]  /*145c0*/  MUFU.EX2 R230, R9 ;  /* 0x0000000900e67308 */ /* 0x0005e20000000800 */
[----:B------:R-:W-:Y:S02]  /*145d0*/  FMUL.FTZ R185, R2, c[0x0][0x23c] ;  /* 0x00008f0002b97a20 */ /* 0x000fe40000410000 */
[----:B------:R-:W-:Y:S01]  /*145e0*/  IMAD.WIDE.U32 R176, R6, -0x326172a9, RZ ;  /* 0xcd9e8d5706b07825 */ /* 0x000fe200078e00ff */
[----:B----4-:R-:W-:Y:S02]  /*145f0*/  LOP3.LUT R7, R175, UR12, R226, 0x96, !PT ;  /* 0x0000000caf077c12 */ /* 0x010fe4000f8e96e2 */
[----:B------:R-:W-:Y:S01]  /*14600*/  FSEL R185, R185, RZ, P0 ;  /* 0x000000ffb9b97208 */ /* 0x000fe20000000000 */
[----:B------:R-:W-:Y:S01]  /*14610*/  IMAD.WIDE.U32 R186, R5, -0x326172a9, RZ ;  /* 0xcd9e8d5705ba7825 */ /* 0x000fe200078e00ff */
[----:B------:R-:W-:Y:S02]  /*14620*/  LOP3.LUT R6, R177, UR11, R18, 0x96, !PT ;  /* 0x0000000bb1067c12 */ /* 0x000fe4000f8e9612 */
[----:B------:R-:W-:Y:S01]  /*14630*/  MUFU.EX2 R223, R12 ;  /* 0x0000000c00df7308 */ /* 0x000fe20000000800 */
[----:B------:R-:W-:Y:S01]  /*14640*/  IMAD.WIDE.U32 R174, R7, -0x326172a9, RZ ;  /* 0xcd9e8d5707ae7825 */ /* 0x000fe200078e00ff */
[----:B------:R-:W-:Y:S02]  /*14650*/  LOP3.LUT R5, R187, UR9, R176, 0x96, !PT ;  /* 0x00000009bb057c12 */ /* 0x000fe4000f8e96b0 */
[----:B------:R-:W3:Y:S01]  /*14660*/  LDSM.16.MT88.4 R176, [R205+0xa000] ;  /* 0x00a00000cdb0783b */ /* 0x000ee20000004200 */
[--C-:B------:R-:W-:Y:S01]  /*14670*/  FFMA.FTZ R10, R10, c[0x0][0x23c], -R185.reuse ;  /* 0x00008f000a0a7a23 */ /* 0x100fe200000108b9 */
[----:B------:R-:W-:Y:S01]  /*14680*/  LOP3.LUT R0, R191, UR9, R174, 0x96, !PT ;  /* 0x00000009bf007c12 */ /* 0x000fe2000f8e96ae */
[--C-:B------:R-:W-:Y:S01]  /*14690*/  FFMA.FTZ R11, R11, c[0x0][0x23c], -R185.reuse ;  /* 0x00008f000b0b7a23 */ /* 0x100fe200000108b9 */
[----:B-1----:R-:W-:Y:S01]  /*146a0*/  LOP3.LUT R8, R175, UR11, R16, 0x96, !PT ;  /* 0x0000000baf087c12 */ /* 0x002fe2000f8e9610 */
[----:B------:R-:W-:Y:S01]  /*146b0*/  IMAD.WIDE.U32 R6, R6, -0x2daee0ad, RZ ;  /* 0xd2511f5306067825 */ /* 0x000fe200078e00ff */
[----:B------:R1:W-:Y:S03]  /*146c0*/  MUFU.EX2 R225, R10 ;  /* 0x0000000a00e17308 */ /* 0x0003e60000000800 */
[----:B------:R-:W-:Y:S04]  /*146d0*/  IMAD.WIDE.U32 R192, R0, -0x2daee0ad, RZ ;  /* 0xd2511f5300c07825 */ /* 0x000fe800078e00ff */
[----:B--2---:R-:W-:Y:S03]  /*146e0*/  IMAD.WIDE.U32 R8, R8, -0x2daee0ad, RZ ;  /* 0xd2511f5308087825 */ /* 0x004fe600078e00ff */
[----:B------:R2:W-:Y:S01]  /*146f0*/  MUFU.EX2 R224, R11 ;  /* 0x0000000b00e07308 */ /* 0x0005e20000000800 */
[----:B------:R-:W-:Y:S01]  /*14700*/  IMAD.WIDE.U32 R188, R5, -0x2daee0ad, RZ ;  /* 0xd2511f5305bc7825 */ /* 0x000fe200078e00ff */
[----:B------:R-:W-:Y:S02]  /*14710*/  LOP3.LUT R5, R7, UR8, R4, 0x96, !PT ;  /* 0x0000000807057c12 */ /* 0x000fe4000f8e9604 */
[----:B------:R-:W-:Y:S01]  /*14720*/  LOP3.LUT R4, R193, UR6, R8, 0x96, !PT ;  /* 0x00000006c1047c12 */ /* 0x000fe2000f8e9608 */
[--C-:B------:R-:W-:Y:S01]  /*14730*/  FFMA.FTZ R14, R14, c[0x0][0x23c], -R185.reuse ;  /* 0x00008f000e0e7a23 */ /* 0x100fe200000108b9 */
[----:B------:R-:W-:Y:S01]  /*14740*/  LOP3.LUT R6, R189, UR6, R6, 0x96, !PT ;  /* 0x00000006bd067c12 */ /* 0x000fe2000f8e9606 */
[----:B------:R-:W-:Y:S01]  /*14750*/  IMAD.WIDE.U32 R194, R5, -0x326172a9, RZ ;  /* 0xcd9e8d5705c27825 */ /* 0x000fe200078e00ff */
[----:B------:R-:W-:Y:S02]  /*14760*/  LOP3.LUT R9, R9, UR8, R172, 0x96, !PT ;  /* 0x0000000809097c12 */ /* 0x000fe4000f8e96ac */
[----:B------:R4:W-:Y:S01]  /*14770*/  MUFU.EX2 R222, R13 ;  /* 0x0000000d00de7308 */ /* 0x0009e20000000800 */
[----:B------:R-:W-:Y:S04]  /*14780*/  IMAD.WIDE.U32 R4, R4, -0x326172a9, RZ ;  /* 0xcd9e8d5704047825 */ /* 0x000fe800078e00ff */
[----:B------:R-:W-:Y:S01]  /*14790*/  IMAD.WIDE.U32 R196, R9, -0x326172a9, RZ ;  /* 0xcd9e8d5709c47825 */ /* 0x000fe200078e00ff */
[C---:B------:R-:W-:Y:S02]  /*147a0*/  LOP3.LUT R0, R4.reuse, 0xffff, RZ, 0xc0, !PT ;  /* 0x0000ffff04007812 */ /* 0x040fe400078ec0ff */
[----:B-1----:R-:W-:Y:S01]  /*147b0*/  LOP3.LUT R10, R4, 0xff, RZ, 0xc0, !PT ;  /* 0x000000ff040a7812 */ /* 0x002fe200078ec0ff */
[----:B------:R-:W-:Y:S01]  /*147c0*/  IMAD.WIDE.U32 R6, R6, -0x326172a9, RZ ;  /* 0xcd9e8d5706067825 */ /* 0x000fe200078e00ff */
[----:B------:R-:W-:Y:S01]  /*147d0*/  LOP3.LUT R5, R5, UR16, R196, 0x96, !PT ;  /* 0x0000001005057c12 */ /* 0x000fe2000f8e96c4 */
[----:B------:R-:W-:Y:S01]  /*147e0*/  MUFU.EX2 R203, R14 ;  /* 0x0000000e00cb7308 */ /* 0x000fe20000000800 */
[----:B------:R-:W-:Y:S01]  /*147f0*/  SHF.R.U32.HI R0, RZ, 0x8, R0 ;  /* 0x00000008ff007819 */ /* 0x000fe20000011600 */
[----:B------:R-:W-:Y:S01]  /*14800*/  FFMA.FTZ R15, R15, c[0x0][0x23c], -R185 ;  /* 0x00008f000f0f7a23 */ /* 0x000fe200000108b9 */
[----:B------:R-:W-:Y:S01]  /*14810*/  LOP3.LUT R8, R6, 0xffff, RZ, 0xc0, !PT ;  /* 0x0000ffff06087812 */ /* 0x000fe200078ec0ff */
[C---:B------:R-:W-:Y:S01]  /*14820*/  FMUL.FTZ R18, R132.reuse, R154 ;  /* 0x0000009a84127220 */ /* 0x040fe20000410000 */
[----:B------:R-:W-:Y:S01]  /*14830*/  SHF.R.U32.HI R16, RZ, 0x10, R6 ;  /* 0x00000010ff107819 */ /* 0x000fe20000011606 */
[----:B------:R-:W-:Y:S01]  /*14840*/  FMUL.FTZ R71, R132, R71 ;  /* 0x0000004784477220 */ /* 0x000fe20000410000 */
[----:B------:R-:W-:Y:S01]  /*14850*/  LOP3.LUT R17, R6, 0xff, RZ, 0xc0, !PT ;  /* 0x000000ff06117812 */ /* 0x000fe200078ec0ff */
[C---:B------:R-:W-:Y:S01]  /*14860*/  FMUL.FTZ R72, R3.reuse, R72 ;  /* 0x0000004803487220 */ /* 0x040fe20000410000 */
[----:B------:R-:W-:Y:S01]  /*14870*/  SHF.R.U32.HI R8, RZ, 0x8, R8 ;  /* 0x00000008ff087819 */ /* 0x000fe20000011608 */
[----:B------:R-:W-:Y:S01]  /*14880*/  MUFU.EX2 R202, R15 ;  /* 0x0000000f00ca7308 */ /* 0x000fe20000000800 */
[----:B--2---:R-:W-:Y:S01]  /*14890*/  SHF.R.U32.HI R11, RZ, 0x18, R6 ;  /* 0x00000018ff0b7819 */ /* 0x004fe20000011606 */
[----:B------:R-:W-:Y:S01]  /*148a0*/  FMUL.FTZ R73, R3, R73 ;  /* 0x0000004903497220 */ /* 0x000fe20000410000 */
[----:B------:R-:W-:Y:S01]  /*148b0*/  LOP3.LUT R6, R7, UR16, R194, 0x96, !PT ;  /* 0x0000001007067c12 */ /* 0x000fe2000f8e96c2 */
[C---:B----4-:R-:W-:Y:S01]  /*148c0*/  FMUL.FTZ R13, R3.reuse, R149 ;  /* 0x00000095030d7220 */ /* 0x050fe20000410000 */
[----:B------:R-:W-:Y:S01]  /*148d0*/  LOP3.LUT R7, R16, 0xff, RZ, 0xc0, !PT ;  /* 0x000000ff10077812 */ /* 0x000fe200078ec0ff */
[C---:B------:R-:W-:Y:S01]  /*148e0*/  FMUL.FTZ R76, R3.reuse, R76 ;  /* 0x0000004c034c7220 */ /* 0x040fe20000410000 */
[----:B------:R-:W-:Y:S01]  /*148f0*/  PRMT R16, R10, 0x5410, R0 ;  /* 0x000054100a107816 */ /* 0x000fe20000000000 */
[----:B------:R-:W-:Y:S01]  /*14900*/  FMUL.FTZ R77, R3, R77 ;  /* 0x0000004d034d7220 */ /* 0x000fe20000410000 */
[----:B------:R-:W-:Y:S01]  /*14910*/  LOP3.LUT R0, R5, 0xffff, RZ, 0xc0, !PT ;  /* 0x0000ffff05007812 */ /* 0x000fe200078ec0ff */
[C---:B------:R-:W-:Y:S01]  /*14920*/  FMUL.FTZ R82, R132.reuse, R82 ;  /* 0x0000005284527220 */ /* 0x040fe20000410000 */
[----:B------:R-:W-:Y:S01]  /*14930*/  PRMT R17, R17, 0x5410, R8 ;  /* 0x0000541011117816 */ /* 0x000fe20000000008 */
[C---:B------:R-:W-:Y:S01]  /*14940*/  FMUL.FTZ R83, R132.reuse, R83 ;  /* 0x0000005384537220 */ /* 0x040fe20000410000 */
[----:B------:R-:W-:Y:S01]  /*14950*/  LOP3.LUT R8, R5, 0xff, RZ, 0xc0, !PT ;  /* 0x000000ff05087812 */ /* 0x000fe200078ec0ff */
[C---:B------:R-:W-:Y:S01]  /*14960*/  FMUL.FTZ R86, R132.reuse, R86 ;  /* 0x0000005684567220 */ /* 0x040fe20000410000 */
[----:B------:R-:W-:Y:S01]  /*14970*/  SHF.R.U32.HI R0, RZ, 0x8, R0 ;  /* 0x00000008ff007819 */ /* 0x000fe20000011600 */
[--C-:B------:R-:W-:Y:S01]  /*14980*/  HSET2.LE.AND R174, R17, R240.reuse, PT ;  /* 0x000000f011ae7233 */ /* 0x100fe20003803000 */
[--C-:B------:R-:W-:Y:S01]  /*14990*/  SHF.R.U32.HI R12, RZ, 0x18, R4.reuse ;  /* 0x00000018ff0c7819 */ /* 0x100fe20000011604 */
[----:B------:R-:W-:Y:S01]  /*149a0*/  FMUL.FTZ R17, R133, R153 ;  /* 0x0000009985117220 */ /* 0x000fe20000410000 */
[----:B------:R-:W-:Y:S01]  /*149b0*/  SHF.R.U32.HI R9, RZ, 0x10, R4 ;  /* 0x00000010ff097819 */ /* 0x000fe20000011604 */
[----:B------:R-:W-:Y:S01]  /*149c0*/  FMUL.FTZ R87, R132, R87 ;  /* 0x0000005784577220 */ /* 0x000fe20000410000 */
[----:B------:R-:W-:Y:S01]  /*149d0*/  PRMT R175, R7, 0x5410, R11 ;  /* 0x0000541007af7816 */ /* 0x000fe2000000000b */
[----:B------:R-:W-:Y:S01]  /*149e0*/  FFMA.FTZ R34, R34, c[0x0][0x23c], -R139 ;  /* 0x00008f0022227a23 */ /* 0x000fe2000001088b */
[----:B------:R-:W-:Y:S01]  /*149f0*/  LOP3.LUT R4, R6, 0xffff, RZ, 0xc0, !PT ;  /* 0x0000ffff06047812 */ /* 0x000fe200078ec0ff */
[----:B------:R-:W-:Y:S01]  /*14a00*/  FMUL.FTZ R88, R3, R88 ;  /* 0x0000005803587220 */ /* 0x000fe20000410000 */
[----:B------:R-:W-:Y:S01]  /*14a10*/  SHF.R.U32.HI R7, RZ, 0x10, R6 ;  /* 0x00000010ff077819 */ /* 0x000fe20000011606 */
[--C-:B------:R-:W-:Y:S01]  /*14a20*/  HSET2.LE.AND R175, R175, R240.reuse, PT ;  /* 0x000000f0afaf7233 */ /* 0x100fe20003803000 */
[----:B------:R-:W-:Y:S01]  /*14a30*/  PRMT R8, R8, 0x5410, R0 ;  /* 0x0000541008087816 */ /* 0x000fe20000000000 */
[----:B------:R-:W-:Y:S01]  /*14a40*/  FADD.FTZ R0, -R2, R138 ;  /* 0x0000008a02007221 */ /* 0x000fe20000010100 */
[----:B------:R-:W-:Y:S01]  /*14a50*/  LOP3.LUT R11, R9, 0xff, RZ, 0xc0, !PT ;  /* 0x000000ff090b7812 */ /* 0x000fe200078ec0ff */
[----:B------:R-:W-:Y:S01]  /*14a60*/  FMUL.FTZ R89, R3, R89 ;  /* 0x0000005903597220 */ /* 0x000fe20000410000 */
[----:B------:R-:W-:Y:S01]  /*14a70*/  LOP3.LUT R10, R6, 0xff, RZ, 0xc0, !PT ;  /* 0x000000ff060a7812 */ /* 0x000fe200078ec0ff */
[----:B------:R-:W-:Y:S01]  /*14a80*/  FMUL.FTZ R0, R0, c[0x0][0x23c] ;  /* 0x00008f0000007a20 */ /* 0x000fe20000410000 */
[----:B------:R-:W-:Y:S01]  /*14a90*/  SHF.R.U32.HI R9, RZ, 0x18, R6 ;  /* 0x00000018ff097819 */ /* 0x000fe20000011606 */
[--C-:B------:R-:W-:Y:S01]  /*14aa0*/  HSET2.LE.AND R180, R8, R240.reuse, PT ;  /* 0x000000f008b47233 */ /* 0x100fe20003803000 */
[----:B------:R-:W-:Y:S01]  /*14ab0*/  SHF.R.U32.HI R6, RZ, 0x8, R4 ;  /* 0x00000008ff067819 */ /* 0x000fe20000011604 */
[--C-:B------:R-:W-:Y:S01]  /*14ac0*/  HSET2.LE.AND R8, R16, R240.reuse, PT ;  /* 0x000000f010087233 */ /* 0x100fe20003803000 */
[----:B------:R-:W-:Y:S01]  /*14ad0*/  LOP3.LUT R4, R7, 0xff, RZ, 0xc0, !PT ;  /* 0x000000ff07047812 */ /* 0x000fe200078ec0ff */
[----:B------:R-:W1:Y:S01]  /*14ae0*/  MUFU.EX2 R0, R0 ;  /* 0x0000000000007308 */ /* 0x000e620000000800 */
[----:B------:R-:W-:Y:S01]  /*14af0*/  PRMT R10, R10, 0x5410, R6 ;  /* 0x000054100a0a7816 */ /* 0x000fe20000000006 */
[----:B------:R-:W-:Y:S01]  /*14b00*/  FMUL.FTZ R16, R133, R152 ;  /* 0x0000009885107220 */ /* 0x000fe20000410000 */
[----:B------:R-:W-:Y:S01]  /*14b10*/  PRMT R9, R4, 0x5410, R9 ;  /* 0x0000541004097816 */ /* 0x000fe20000000009 */
[C---:B------:R-:W-:Y:S01]  /*14b20*/  FMUL.FTZ R92, R3.reuse, R92 ;  /* 0x0000005c035c7220 */ /* 0x040fe20000410000 */
[--C-:B------:R-:W-:Y:S01]  /*14b30*/  SHF.R.U32.HI R4, RZ, 0x10, R5.reuse ;  /* 0x00000010ff047819 */ /* 0x100fe20000011605 */
[--C-:B------:R-:W-:Y:S01]  /*14b40*/  HSET2.LE.AND R172, R10, R240.reuse, PT ;  /* 0x000000f00aac7233 */ /* 0x100fe20003803000 */
[----:B------:R-:W-:Y:S01]  /*14b50*/  SHF.R.U32.HI R7, RZ, 0x18, R5 ;  /* 0x00000018ff077819 */ /* 0x000fe20000011605 */
[--C-:B------:R-:W-:Y:S01]  /*14b60*/  HSET2.LE.AND R173, R9, R240.reuse, PT ;  /* 0x000000f009ad7233 */ /* 0x100fe20003803000 */
[----:B------:R-:W-:Y:S01]  /*14b70*/  LOP3.LUT R6, R4, 0xff, RZ, 0xc0, !PT ;  /* 0x000000ff04067812 */ /* 0x000fe200078ec0ff */
[----:B------:R2:W-:Y:S01]  /*14b80*/  MUFU.EX2 R199, R34 ;  /* 0x0000002200c77308 */ /* 0x0005e20000000800 */
[----:B-----5:R-:W-:Y:S01]  /*14b90*/  F2FP.PACK_AB R4, R238, R239 ;  /* 0x000000efee04723e */ /* 0x020fe200000000ff */
[----:B------:R-:W-:Y:S01]  /*14ba0*/  FMUL.FTZ R93, R3, R93 ;  /* 0x0000005d035d7220 */ /* 0x000fe20000410000 */
[----:B------:R-:W-:Y:S01]  /*14bb0*/  PRMT R6, R6, 0x5410, R7 ;  /* 0x0000541006067816 */ /* 0x000fe20000000007 */
[----:B------:R-:W-:Y:S01]  /*14bc0*/  FMUL.FTZ R96, R133, R96 ;  /* 0x0000006085607220 */ /* 0x000fe20000410000 */
[----:B------:R-:W-:Y:S01]  /*14bd0*/  F2FP.PACK_AB R5, R237, R236 ;  /* 0x000000eced05723e */ /* 0x000fe200000000ff */
[----:B------:R-:W-:Y:S01]  /*14be0*/  FMUL.FTZ R97, R133, R97 ;  /* 0x0000006185617220 */ /* 0x000fe20000410000 */
[----:B------:R-:W-:Y:S01]  /*14bf0*/  LOP3.LUT R174, R174, R4, RZ, 0xc0, !PT ;  /* 0x00000004aeae7212 */ /* 0x000fe200078ec0ff */
[--C-:B------:R-:W-:Y:S01]  /*14c00*/  HSET2.LE.AND R181, R6, R240.reuse, PT ;  /* 0x000000f006b57233 */ /* 0x100fe20003803000 */
[----:B------:R-:W-:Y:S01]  /*14c10*/  LOP3.LUT R175, R175, R5, RZ, 0xc0, !PT ;  /* 0x00000005afaf7212 */ /* 0x000fe200078ec0ff */
        /* <DEDUP_REMOVED lines=8> */
[----:B------:R-:W-:Y:S01]  /*14ca0*/  FMUL.FTZ R15, R0, R151 ;  /* 0x00000097000f7220 */ /* 0x000fe20000410000 */
[----:B------:R-:W-:Y:S01]  /*14cb0*/  LOP3.LUT R172, R172, R4, RZ, 0xc0, !PT ;  /* 0x00000004acac7212 */ /* 0x000fe200078ec0ff */
[----:B------:R-:W-:Y:S01]  /*14cc0*/  FMUL.FTZ R4, R133, R140 ;  /* 0x0000008c85047220 */ /* 0x000fe20000410000 */
[----:B------:R-:W-:Y:S01]  /*14cd0*/  LOP3.LUT R173, R173, R5, RZ, 0xc0, !PT ;  /* 0x00000005adad7212 */ /* 0x000fe200078ec0ff */
[----:B------:R-:W-:Y:S01]  /*14ce0*/  FMUL.FTZ R5, R133, R141 ;  /* 0x0000008d85057220 */ /* 0x000fe20000410000 */
[----:B------:R-:W-:Y:S01]  /*14cf0*/  LOP3.LUT R180, R180, R6, RZ, 0xc0, !PT ;  /* 0x00000006b4b47212 */ /* 0x000fe200078ec0ff */
[C---:B------:R-:W-:Y:S01]  /*14d00*/  FMUL.FTZ R6, R132.reuse, R142 ;  /* 0x0000008e84067220 */ /* 0x040fe20000410000 */
[----:B------:R-:W-:Y:S01]  /*14d10*/  LOP3.LUT R181, R181, R7, RZ, 0xc0, !PT ;  /* 0x00000007b5b57212 */ /* 0x000fe200078ec0ff */
[----:B------:R-:W-:Y:S01]  /*14d20*/  FMUL.FTZ R7, R132, R143 ;  /* 0x0000008f84077220 */ /* 0x000fe20000410000 */
[----:B------:R-:W-:Y:S01]  /*14d30*/  PRMT R11, R11, 0x5410, R12 ;  /* 0x000054100b0b7816 */ /* 0x000fe2000000000c */
[----:B------:R-:W1:Y:S01]  /*14d40*/  LDSM.16.MT88.4 R140, [R207+0xa000] ;  /* 0x00a00000cf8c783b */ /* 0x000e620000004200 */
[----:B------:R-:W-:Y:S01]  /*14d50*/  F2FP.PACK_AB R182, R222, R223 ;  /* 0x000000dfdeb6723e */ /* 0x000fe200000000ff */
[----:B--2---:R-:W-:Y:S01]  /*14d60*/  FMUL.FTZ R34, R132, R158 ;  /* 0x0000009e84227220 */ /* 0x004fe20000410000 */
[----:B------:R-:W-:Y:S01]  /*14d70*/  F2FP.PACK_AB R183, R202, R203 ;  /* 0x000000cbcab7723e */ /* 0x000fe200000000ff */
[--C-:B------:R-:W-:Y:S01]  /*14d80*/  HSET2.LE.AND R9, R11, R240.reuse, PT ;  /* 0x000000f00b097233 */ /* 0x100fe20003803000 */
[-C--:B---3--:R-:W-:Y:S01]  /*14d90*/  HMMA.16816.F32 R4, R172, R176.reuse, R4 ;  /* 0x000000b0ac04723c */ /* 0x088fe20000001804 */
[----:B------:R-:W-:Y:S01]  /*14da0*/  FMUL.FTZ R11, R0, R147 ;  /* 0x00000093000b7220 */ /* 0x000fe20000410000 */
[----:B------:R-:W-:Y:S01]  /*14db0*/  LOP3.LUT R182, R8, R182, RZ, 0xc0, !PT ;  /* 0x000000b608b67212 */ /* 0x000fe200078ec0ff */
[----:B------:R-:W-:Y:S01]  /*14dc0*/  FMUL.FTZ R8, R3, R144 ;  /* 0x0000009003087220 */ /* 0x000fe20000410000 */
[----:B------:R-:W-:Y:S01]  /*14dd0*/  LOP3.LUT R183, R9, R183, RZ, 0xc0, !PT ;  /* 0x000000b709b77212 */ /* 0x000fe200078ec0ff */
[C---:B------:R-:W-:Y:S02]  /*14de0*/  FMUL.FTZ R9, R3.reuse, R145 ;  /* 0x0000009103097220 */ /* 0x040fe40000410000 */
[----:B------:R-:W2:Y:S01]  /*14df0*/  LDSM.16.MT88.4 R144, [R210+0xa000] ;  /* 0x00a00000d290783b */ /* 0x000ea20000004200 */
[----:B------:R-:W-:Y:S01]  /*14e00*/  FMUL.FTZ R12, R3, R148 ;  /* 0x00000094030c7220 */ /* 0x000fe20000410000 */
[----:B------:R-:W-:Y:S03]  /*14e10*/  LOP3.LUT R148, R195, UR7, R186, 0x96, !PT ;  /* 0x00000007c3947c12 */ /* 0x000fe6000f8e96ba */
[C---:B------:R-:W-:Y:S01]  /*14e20*/  HMMA.16816.F32 R8, R180.reuse, R176, R8 ;  /* 0x000000b0b408723c */ /* 0x040fe20000001808 */
[C---:B------:R-:W-:Y:S02]  /*14e30*/  FMUL.FTZ R42, R0.reuse, R42 ;  /* 0x0000002a002a7220 */ /* 0x040fe40000410000 */
[C---:B------:R-:W-:Y:S02]  /*14e40*/  FMUL.FTZ R43, R0.reuse, R43 ;  /* 0x0000002b002b7220 */ /* 0x040fe40000410000 */
[C---:B------:R-:W-:Y:S02]  /*14e50*/  FMUL.FTZ R46, R0.reuse, R46 ;  /* 0x0000002e002e7220 */ /* 0x040fe40000410000 */
[C---:B------:R-:W-:Y:S01]  /*14e60*/  FMUL.FTZ R47, R0.reuse, R47 ;  /* 0x0000002f002f7220 */ /* 0x040fe20000410000 */
[-C--:B------:R-:W-:Y:S01]  /*14e70*/  HMMA.16816.F32 R12, R180, R178.reuse, R12 ;  /* 0x000000b2b40c723c */ /* 0x080fe2000000180c */
[C---:B------:R-:W-:Y:S03]  /*14e80*/  FMUL.FTZ R58, R0.reuse, R58 ;  /* 0x0000003a003a7220 */ /* 0x040fe60000410000 */
[C---:B------:R-:W-:Y:S02]  /*14e90*/  FMUL.FTZ R59, R0.reuse, R59 ;  /* 0x0000003b003b7220 */ /* 0x040fe40000410000 */
[C---:B------:R-:W-:Y:S02]  /*14ea0*/  FMUL.FTZ R62, R0.reuse, R62 ;  /* 0x0000003e003e7220 */ /* 0x040fe40000410000 */
[C---:B------:R-:W-:Y:S01]  /*14eb0*/  HMMA.16816.F32 R16, R172.reuse, R178, R16 ;  /* 0x000000b2ac10723c */ /* 0x040fe20000001810 */
[C---:B------:R-:W-:Y:S03]  /*14ec0*/  FMUL.FTZ R63, R0.reuse, R63 ;  /* 0x0000003f003f7220 */ /* 0x040fe60000410000 */
[C---:B------:R-:W-:Y:S02]  /*14ed0*/  FMUL.FTZ R74, R0.reuse, R74 ;  /* 0x0000004a004a7220 */ /* 0x040fe40000410000 */
[C---:B------:R-:W-:Y:S02]  /*14ee0*/  FMUL.FTZ R75, R0.reuse, R75 ;  /* 0x0000004b004b7220 */ /* 0x040fe40000410000 */
[-C--:B-1----:R-:W-:Y:S01]  /*14ef0*/  HMMA.16816.F32 R36, R172, R140.reuse, R36 ;  /* 0x0000008cac24723c */ /* 0x082fe20000001824 */
[C---:B------:R-:W-:Y:S03]  /*14f00*/  FMUL.FTZ R78, R0.reuse, R78 ;  /* 0x0000004e004e7220 */ /* 0x040fe60000410000 */
[C---:B------:R-:W-:Y:S02]  /*14f10*/  FMUL.FTZ R79, R0.reuse, R79 ;  /* 0x0000004f004f7220 */ /* 0x040fe40000410000 */
[C---:B------:R-:W-:Y:S02]  /*14f20*/  FMUL.FTZ R90, R0.reuse, R90 ;  /* 0x0000005a005a7220 */ /* 0x040fe40000410000 */
[C---:B------:R-:W-:Y:S01]  /*14f30*/  HMMA.16816.F32 R40, R180.reuse, R140, R40 ;  /* 0x0000008cb428723c */ /* 0x040fe20000001828 */
[C---:B------:R-:W-:Y:S03]  /*14f40*/  FMUL.FTZ R91, R0.reuse, R91 ;  /* 0x0000005b005b7220 */ /* 0x040fe60000410000 */
[C---:B------:R-:W-:Y:S02]  /*14f50*/  FMUL.FTZ R94, R0.reuse, R94 ;  /* 0x0000005e005e7220 */ /* 0x040fe40000410000 */
[----:B------:R-:W-:Y:S02]  /*14f60*/  FMUL.FTZ R95, R0, R95 ;  /* 0x0000005f005f7220 */ /* 0x000fe40000410000 */
[-C--:B------:R-:W-:Y:S01]  /*14f70*/  HMMA.16816.F32 R44, R180, R142.reuse, R44 ;  /* 0x0000008eb42c723c */ /* 0x080fe2000000182c */
[----:B------:R-:W-:Y:S03]  /*14f80*/  FFMA.FTZ R138, R35, c[0x0][0x23c], -R139 ;  /* 0x00008f00238a7a23 */ /* 0x000fe6000001088b */
[----:B------:R-:W-:Y:S01]  /*14f90*/  FMUL.FTZ R35, R132, R159 ;  /* 0x0000009f84237220 */ /* 0x000fe20000410000 */
[----:B------:R1:W-:Y:S01]  /*14fa0*/  MUFU.EX2 R198, R138 ;  /* 0x0000008a00c67308 */ /* 0x0003e20000000800 */
[----:B------:R-:W-:Y:S02]  /*14fb0*/  FFMA.FTZ R20, R20, c[0x0][0x23c], -R137 ;  /* 0x00008f0014147a23 */ /* 0x000fe40000010889 */
[C---:B------:R-:W-:Y:S01]  /*14fc0*/  HMMA.16816.F32 R48, R172.reuse, R142, R48 ;  /* 0x0000008eac30723c */ /* 0x040fe20000001830 */
[----:B------:R-:W3:Y:S03]  /*14fd0*/  LDSM.16.MT88.4 R140, [R209+0xa000] ;  /* 0x00a00000d18c783b */ /* 0x000ee60000004200 */
[----:B------:R-:W-:Y:S02]  /*14fe0*/  FFMA.FTZ R22, R22, c[0x0][0x23c], -R139 ;  /* 0x00008f0016167a23 */ /* 0x000fe4000001088b */
[C---:B------:R-:W-:Y:S01]  /*14ff0*/  FMUL.FTZ R100, R3.reuse, R100 ;  /* 0x0000006403647220 */ /* 0x040fe20000410000 */
[----:B------:R4:W-:Y:S01]  /*15000*/  MUFU.EX2 R196, R20 ;  /* 0x0000001400c47308 */ /* 0x0009e20000000800 */
[-C--:B--2---:R-:W-:Y:S01]  /*15010*/  HMMA.16816.F32 R52, R172, R144.reuse, R52 ;  /* 0x00000090ac34723c */ /* 0x084fe20000001834 */
[C---:B------:R-:W-:Y:S03]  /*15020*/  FMUL.FTZ R101, R3.reuse, R101 ;  /* 0x0000006503657220 */ /* 0x040fe60000410000 */
[C---:B------:R-:W-:Y:S02]  /*15030*/  FMUL.FTZ R102, R0.reuse, R102 ;  /* 0x0000006600667220 */ /* 0x040fe40000410000 */
[C---:B------:R-:W-:Y:S02]  /*15040*/  FMUL.FTZ R103, R0.reuse, R103 ;  /* 0x0000006700677220 */ /* 0x040fe40000410000 */
[C---:B------:R-:W-:Y:S01]  /*15050*/  HMMA.16816.F32 R56, R180.reuse, R144, R56 ;  /* 0x00000090b438723c */ /* 0x040fe20000001838 */
[----:B------:R2:W-:Y:S03]  /*15060*/  MUFU.EX2 R194, R22 ;  /* 0x0000001600c27308 */ /* 0x0005e60000000800 */
[----:B------:R-:W-:Y:S01]  /*15070*/  FMUL.FTZ R104, R3, R104 ;  /* 0x0000006803687220 */ /* 0x000fe20000410000 */
[----:B-1----:R-:W-:Y:S01]  /*15080*/  LOP3.LUT R138, R197, UR7, R190, 0x96, !PT ;  /* 0x00000007c58a7c12 */ /* 0x002fe2000f8e96be */
[----:B------:R-:W-:Y:S02]  /*15090*/  FMUL.FTZ R105, R3, R105 ;  /* 0x0000006903697220 */ /* 0x000fe40000410000 */
[-C--:B------:R-:W-:Y:S01]  /*150a0*/  HMMA.16816.F32 R60, R180, R146.reuse, R60 ;  /* 0x00000092b43c723c */ /* 0x080fe2000000183c */
[C---:B------:R-:W-:Y:S03]  /*150b0*/  FMUL.FTZ R106, R0.reuse, R106 ;  /* 0x0000006a006a7220 */ /* 0x040fe60000410000 */
[----:B------:R-:W-:Y:S02]  /*150c0*/  FMUL.FTZ R107, R0, R107 ;  /* 0x0000006b006b7220 */ /* 0x000fe40000410000 */
[C---:B------:R-:W-:Y:S02]  /*150d0*/  FMUL.FTZ R108, R133.reuse, R108 ;  /* 0x0000006c856c7220 */ /* 0x040fe40000410000 */
[C---:B------:R-:W-:Y:S01]  /*150e0*/  HMMA.16816.F32 R64, R172.reuse, R146, R64 ;  /* 0x00000092ac40723c */ /* 0x040fe20000001840 */
[----:B------:R-:W1:Y:S03]  /*150f0*/  LDSM.16.MT88.4 R144, [R205+0xb000] ;  /* 0x00b00000cd90783b */ /* 0x000e660000004200 */
[C---:B----4-:R-:W-:Y:S02]  /*15100*/  FMUL.FTZ R20, R133.reuse, R160 ;  /* 0x000000a085147220 */ /* 0x050fe40000410000 */
[----:B------:R-:W-:Y:S02]  /*15110*/  FMUL.FTZ R109, R133, R109 ;  /* 0x0000006d856d7220 */ /* 0x000fe40000410000 */
[C---:B------:R-:W-:Y:S01]  /*15120*/  FMUL.FTZ R110, R132.reuse, R110 ;  /* 0x0000006e846e7220 */ /* 0x040fe20000410000 */
[-C--:B---3--:R-:W-:Y:S03]  /*15130*/  HMMA.16816.F32 R68, R172, R140.reuse, R68 ;  /* 0x0000008cac44723c */ /* 0x088fe60000001844 */
[C---:B--2---:R-:W-:Y:S02]  /*15140*/  FMUL.FTZ R22, R132.reuse, R162 ;  /* 0x000000a284167220 */ /* 0x044fe40000410000 */
[----:B------:R-:W-:Y:S02]  /*15150*/  FMUL.FTZ R111, R132, R111 ;  /* 0x0000006f846f7220 */ /* 0x000fe40000410000 */
[--C-:B------:R-:W-:Y:S01]  /*15160*/  FFMA.FTZ R28, R28, c[0x0][0x23c], -R184.reuse ;  /* 0x00008f001c1c7a23 */ /* 0x100fe200000108b8 */
[C---:B------:R-:W-:Y:S01]  /*15170*/  HMMA.16816.F32 R72, R180.reuse, R140, R72 ;  /* 0x0000008cb448723c */ /* 0x040fe20000001848 */
[----:B------:R-:W-:Y:S02]  /*15180*/  FFMA.FTZ R29, R29, c[0x0][0x23c], -R184 ;  /* 0x00008f001d1d7a23 */ /* 0x000fe400000108b8 */
[----:B------:R2:W-:Y:S01]  /*15190*/  MUFU.EX2 R191, R28 ;  /* 0x0000001c00bf7308 */ /* 0x0005e20000000800 */
[----:B------:R-:W-:Y:S02]  /*151a0*/  FFMA.FTZ R30, R30, c[0x0][0x23c], -R185 ;  /* 0x00008f001e1e7a23 */ /* 0x000fe400000108b9 */
[----:B------:R-:W-:Y:S02]  /*151b0*/  IMAD.WIDE.U32 R148, R148, -0x2daee0ad, RZ ;  /* 0xd2511f5394947825 */ /* 0x000fe400078e00ff */
[-C--:B------:R-:W-:Y:S04]  /*151c0*/  HMMA.16816.F32 R76, R180, R142.reuse, R76 ;  /* 0x0000008eb44c723c */ /* 0x080fe8000000184c */
[----:B------:R-:W-:Y:S01]  /*151d0*/  LOP3.LUT R152, R148, 0xffff, RZ, 0xc0, !PT ;  /* 0x0000ffff94987812 */ /* 0x000fe200078ec0ff */
[----:B------:R3:W-:Y:S01]  /*151e0*/  MUFU.EX2 R190, R29 ;  /* 0x0000001d00be7308 */ /* 0x0007e20000000800 */
[----:B------:R-:W-:Y:S01]  /*151f0*/  SHF.R.U32.HI R151, RZ, 0x10, R148 ;  /* 0x00000010ff977819 */ /* 0x000fe20000011694 */
[--C-:B------:R-:W-:Y:S01]  /*15200*/  FFMA.FTZ R32, R32, c[0x0][0x23c], -R137.reuse ;  /* 0x00008f0020207a23 */ /* 0x100fe20000010889 */
[C---:B------:R-:W-:Y:S01]  /*15210*/  HMMA.16816.F32 R80, R172.reuse, R142, R80 ;  /* 0x0000008eac50723c */ /* 0x040fe20000001850 */
[----:B------:R-:W4:Y:S03]  /*15220*/  LDSM.16.MT88.4 R140, [R207+0xb000] ;  /* 0x00b00000cf8c783b */ /* 0x000f260000004200 */
[--C-:B------:R-:W-:Y:S01]  /*15230*/  FFMA.FTZ R33, R33, c[0x0][0x23c], -R137.reuse ;  /* 0x00008f0021217a23 */ /* 0x100fe20000010889 */
[----:B------:R-:W-:Y:S01]  /*15240*/  LOP3.LUT R150, R149, UR17, R188, 0x96, !PT ;  /* 0x0000001195967c12 */ /* 0x000fe2000f8e96bc */
[----:B------:R-:W-:Y:S01]  /*15250*/  FFMA.FTZ R137, R21, c[0x0][0x23c], -R137 ;  /* 0x00008f0015897a23 */ /* 0x000fe20000010889 */
[----:B------:R5:W-:Y:S01]  /*15260*/  MUFU.EX2 R189, R30 ;  /* 0x0000001e00bd7308 */ /* 0x000be20000000800 */
[-C--:B-1----:R-:W-:Y:S01]  /*15270*/  HMMA.16816.F32 R84, R172, R144.reuse, R84 ;  /* 0x00000090ac54723c */ /* 0x082fe20000001854 */
[C---:B------:R-:W-:Y:S03]  /*15280*/  FMUL.FTZ R21, R133.reuse, R161 ;  /* 0x000000a185157220 */ /* 0x040fe60000410000 */
[----:B--2---:R-:W-:Y:S01]  /*15290*/  FMUL.FTZ R28, R133, R164 ;  /* 0x000000a4851c7220 */ /* 0x004fe20000410000 */
[----:B------:R-:W-:Y:S01]  /*152a0*/  LOP3.LUT R178, R148, 0xff, RZ, 0xc0, !PT ;  /* 0x000000ff94b27812 */ /* 0x000fe200078ec0ff */
[----:B------:R-:W-:Y:S01]  /*152b0*/  FMUL.FTZ R116, R3, R116 ;  /* 0x0000007403747220 */ /* 0x000fe20000410000 */
[----:B------:R-:W-:Y:S01]  /*152c0*/  SHF.R.U32.HI R179, RZ, 0x18, R148 ;  /* 0x00000018ffb37819 */ /* 0x000fe20000011694 */
[C---:B------:R-:W-:Y:S01]  /*152d0*/  HMMA.16816.F32 R88, R180.reuse, R144, R88 ;  /* 0x00000090b458723c */ /* 0x040fe20000001858 */
[----:B------:R1:W-:Y:S03]  /*152e0*/  MUFU.EX2 R201, R32 ;  /* 0x0000002000c97308 */ /* 0x0003e60000000800 */
[----:B------:R-:W-:Y:S01]  /*152f0*/  FFMA.FTZ R148, R26, c[0x0][0x23c], -R185 ;  /* 0x00008f001a947a23 */ /* 0x000fe200000108b9 */
[----:B------:R-:W-:Y:S01]  /*15300*/  SHF.R.U32.HI R26, RZ, 0x10, R150 ;  /* 0x00000010ff1a7819 */ /* 0x000fe20000011696 */
[----:B---3--:R-:W-:Y:S02]  /*15310*/  FMUL.FTZ R29, R133, R165 ;  /* 0x000000a5851d7220 */ /* 0x008fe40000410000 */
[-C--:B------:R-:W-:Y:S01]  /*15320*/  HMMA.16816.F32 R92, R180, R146.reuse, R92 ;  /* 0x00000092b45c723c */ /* 0x080fe2000000185c */
[----:B------:R-:W-:Y:S02]  /*15330*/  FMUL.FTZ R117, R3, R117 ;  /* 0x0000007503757220 */ /* 0x000fe40000410000 */
[----:B------:R2:W3:Y:S01]  /*15340*/  MUFU.EX2 R200, R33 ;  /* 0x0000002100c87308 */ /* 0x0004e20000000800 */
[C---:B------:R-:W-:Y:S02]  /*15350*/  FMUL.FTZ R118, R0.reuse, R118 ;  /* 0x0000007600767220 */ /* 0x040fe40000410000 */
[----:B------:R-:W-:Y:S02]  /*15360*/  FMUL.FTZ R119, R0, R119 ;  /* 0x0000007700777220 */ /* 0x000fe40000410000 */
[C---:B------:R-:W-:Y:S01]  /*15370*/  HMMA.16816.F32 R96, R172.reuse, R146, R96 ;  /* 0x00000092ac60723c */ /* 0x040fe20000001860 */
[----:B------:R-:W3:Y:S03]  /*15380*/  LDSM.16.MT88.4 R144, [R210+0xb000] ;  /* 0x00b00000d290783b */ /* 0x000ee60000004200 */
[C---:B-----5:R-:W-:Y:S01]  /*15390*/  FMUL.FTZ R30, R132.reuse, R166 ;  /* 0x000000a6841e7220 */ /* 0x060fe20000410000 */
[----:B------:R5:W3:Y:S01]  /*153a0*/  MUFU.EX2 R195, R137 ;  /* 0x0000008900c37308 */ /* 0x000ae20000000800 */
[C---:B------:R-:W-:Y:S02]  /*153b0*/  FMUL.FTZ R120, R133.reuse, R120 ;  /* 0x0000007885787220 */ /* 0x040fe40000410000 */
[C---:B------:R-:W-:Y:S04]  /*153c0*/  FMUL.FTZ R121, R133.reuse, R121 ;  /* 0x0000007985797220 */ /* 0x040fe80000410000 */
[C---:B-1----:R-:W-:Y:S02]  /*153d0*/  FMUL.FTZ R32, R133.reuse, R156 ;  /* 0x0000009c85207220 */ /* 0x042fe40000410000 */
[C---:B------:R-:W-:Y:S02]  /*153e0*/  FMUL.FTZ R122, R132.reuse, R122 ;  /* 0x0000007a847a7220 */ /* 0x040fe40000410000 */
[C---:B------:R-:W-:Y:S02]  /*153f0*/  FMUL.FTZ R123, R132.reuse, R123 ;  /* 0x0000007b847b7220 */ /* 0x040fe40000410000 */
[C---:B------:R-:W-:Y:S02]  /*15400*/  FMUL.FTZ R128, R133.reuse, R128 ;  /* 0x0000008085807220 */ /* 0x040fe40000410000 */
[C---:B--2---:R-:W-:Y:S02]  /*15410*/  FMUL.FTZ R33, R133.reuse, R157 ;  /* 0x0000009d85217220 */ /* 0x044fe40000410000 */
[----:B------:R-:W-:Y:S02]  /*15420*/  FMUL.FTZ R129, R133, R129 ;  /* 0x0000008185817220 */ /* 0x000fe40000410000 */
[C---:B------:R-:W-:Y:S02]  /*15430*/  FMUL.FTZ R130, R132.reuse, R130 ;  /* 0x0000008284827220 */ /* 0x040fe40000410000 */
[C---:B------:R-:W-:Y:S01]  /*15440*/  FMUL.FTZ R131, R132.reuse, R131 ;  /* 0x0000008384837220 */ /* 0x040fe20000410000 */
[-C--:B----4-:R-:W-:Y:S01]  /*15450*/  HMMA.16816.F32 R32, R172, R140.reuse, R32 ;  /* 0x0000008cac20723c */ /* 0x090fe20000001820 */
[----:B------:R-:W-:Y:S02]  /*15460*/  FMUL.FTZ R112, R3, R112 ;  /* 0x0000007003707220 */ /* 0x000fe40000410000 */
[----:B-----5:R-:W-:Y:S02]  /*15470*/  FFMA.FTZ R137, R23, c[0x0][0x23c], -R139 ;  /* 0x00008f0017897a23 */ /* 0x020fe4000001088b */
[----:B------:R-:W-:Y:S02]  /*15480*/  FMUL.FTZ R23, R132, R163 ;  /* 0x000000a384177220 */ /* 0x000fe40000410000 */
[----:B------:R-:W-:Y:S01]  /*15490*/  LDSM.16.MT88.4 R160, [R205+0xb800] ;  /* 0x00b80000cda0783b */ /* 0x000fe20000004200 */
[C---:B------:R-:W-:Y:S01]  /*154a0*/  HMMA.16816.F32 R100, R180.reuse, R140, R100 ;  /* 0x0000008cb464723c */ /* 0x040fe20000001864 */
[----:B------:R-:W-:Y:S01]  /*154b0*/  IMAD.WIDE.U32 R138, R138, -0x2daee0ad, RZ ;  /* 0xd2511f538a8a7825 */ /* 0x000fe200078e00ff */
[----:B------:R1:W2:Y:S03]  /*154c0*/  MUFU.EX2 R193, R137 ;  /* 0x0000008900c17308 */ /* 0x0002a60000000800 */
[C---:B------:R-:W-:Y:S01]  /*154d0*/  FMUL.FTZ R113, R3.reuse, R113 ;  /* 0x0000007103717220 */ /* 0x040fe20000410000 */
[--C-:B------:R-:W-:Y:S01]  /*154e0*/  SHF.R.U32.HI R156, RZ, 0x10, R138.reuse ;  /* 0x00000010ff9c7819 */ /* 0x100fe2000001168a */
[----:B------:R-:W-:Y:S01]  /*154f0*/  FMUL.FTZ R114, R0, R114 ;  /* 0x0000007200727220 */ /* 0x000fe20000410000 */
[-C--:B------:R-:W-:Y:S01]  /*15500*/  HMMA.16816.F32 R104, R180, R142.reuse, R104 ;  /* 0x0000008eb468723c */ /* 0x080fe20000001868 */
[----:B------:R-:W-:Y:S03]  /*15510*/  SHF.R.U32.HI R157, RZ, 0x18, R138 ;  /* 0x00000018ff9d7819 */ /* 0x000fe6000001168a */
[----:B------:R-:W-:Y:S01]  /*15520*/  LOP3.LUT R149, R138, 0xff, RZ, 0xc0, !PT ;  /* 0x000000ff8a957812 */ /* 0x000fe200078ec0ff */
[C---:B------:R-:W-:Y:S02]  /*15530*/  FMUL.FTZ R115, R0.reuse, R115 ;  /* 0x0000007300737220 */ /* 0x040fe40000410000 */
[C---:B------:R-:W-:Y:S01]  /*15540*/  FMUL.FTZ R124, R3.reuse, R124 ;  /* 0x0000007c037c7220 */ /* 0x040fe20000410000 */
[C---:B------:R-:W-:Y:S01]  /*15550*/  HMMA.16816.F32 R108, R172.reuse, R142, R108 ;  /* 0x0000008eac6c723c */ /* 0x040fe2000000186c */
[----:B------:R-:W4:Y:S03]  /*15560*/  LDSM.16.MT88.4 R140, [R209+0xb000] ;  /* 0x00b00000d18c783b */ /* 0x000f260000004200 */
[----:B------:R-:W-:Y:S02]  /*15570*/  FMUL.FTZ R125, R3, R125 ;  /* 0x0000007d037d7220 */ /* 0x000fe40000410000 */
[C---:B------:R-:W-:Y:S02]  /*15580*/  FMUL.FTZ R126, R0.reuse, R126 ;  /* 0x0000007e007e7220 */ /* 0x040fe40000410000 */
[-C--:B---3--:R-:W-:Y:S01]  /*15590*/  HMMA.16816.F32 R20, R172, R144.reuse, R20 ;  /* 0x00000090ac14723c */ /* 0x088fe20000001814 */
[----:B------:R-:W-:Y:S03]  /*155a0*/  FMUL.FTZ R127, R0, R127 ;  /* 0x0000007f007f7220 */ /* 0x000fe60000410000 */
[----:B-1----:R-:W-:Y:S01]  /*155b0*/  LOP3.LUT R137, R139, UR17, R192, 0x96, !PT ;  /* 0x000000118b897c12 */ /* 0x002fe2000f8e96c0 */
[----:B------:R-:W-:Y:S03]  /*155c0*/  FFMA.FTZ R133, R133, R241, R235 ;  /* 0x000000f185857223 */ /* 0x000fe600000100eb */
[C---:B------:R-:W-:Y:S01]  /*155d0*/  HMMA.16816.F32 R112, R180.reuse, R144, R112 ;  /* 0x00000090b470723c */ /* 0x040fe20000001870 */
[----:B------:R-:W-:Y:S06]  /*155e0*/  FADD.FTZ R133, R234, R133 ;  /* 0x00000085ea857221 */ /* 0x000fec0000010000 */
[----:B------:R-:W-:Y:S01]  /*155f0*/  FFMA.FTZ R144, R24, c[0x0][0x23c], -R184 ;  /* 0x00008f0018907a23 */ /* 0x000fe200000108b8 */
[-C--:B------:R-:W-:Y:S01]  /*15600*/  HMMA.16816.F32 R116, R180, R146.reuse, R116 ;  /* 0x00000092b474723c */ /* 0x080fe20000001874 */
[--C-:B------:R-:W-:Y:S02]  /*15610*/  FFMA.FTZ R24, R31, c[0x0][0x23c], -R185.reuse ;  /* 0x00008f001f187a23 */ /* 0x100fe400000108b9 */
[----:B------:R-:W-:Y:S01]  /*15620*/  MUFU.EX2 R187, R144 ;  /* 0x0000009000bb7308 */ /* 0x000fe20000000800 */
[----:B------:R-:W-:Y:S01]  /*15630*/  FMUL.FTZ R31, R132, R167 ;  /* 0x000000a7841f7220 */ /* 0x000fe20000410000 */
[----:B------:R-:W-:Y:S01]  /*15640*/  LOP3.LUT R145, R138, 0xffff, RZ, 0xc0, !PT ;  /* 0x0000ffff8a917812 */ /* 0x000fe200078ec0ff */
[----:B------:R-:W-:Y:S01]  /*15650*/  LDSM.16.MT88.4 R164, [R210+0xb800] ;  /* 0x00b80000d2a4783b */ /* 0x000fe20000004200 */
[----:B------:R-:W-:Y:S01]  /*15660*/  SHF.R.U32.HI R139, RZ, 0x8, R152 ;  /* 0x00000008ff8b7819 */ /* 0x000fe20000011698 */
[C---:B------:R-:W-:Y:S01]  /*15670*/  HMMA.16816.F32 R120, R172.reuse, R146, R120 ;  /* 0x00000092ac78723c */ /* 0x040fe20000001878 */
[----:B------:R-:W-:Y:S03]  /*15680*/  LOP3.LUT R138, R151, 0xff, RZ, 0xc0, !PT ;  /* 0x000000ff978a7812 */ /* 0x000fe600078ec0ff */
[----:B------:R-:W-:Y:S01]  /*15690*/  FFMA.FTZ R184, R25, c[0x0][0x23c], -R184 ;  /* 0x00008f0019b87a23 */ /* 0x000fe200000108b8 */
[----:B------:R1:W-:Y:S01]  /*156a0*/  MUFU.EX2 R188, R24 ;  /* 0x0000001800bc7308 */ /* 0x0003e20000000800 */
[----:B------:R-:W3:Y:S01]  /*156b0*/  LDSM.16.MT88.4 R152, [R205+0xa800] ;  /* 0x00a80000cd98783b */ /* 0x000ee20000004200 */
[----:B------:R-:W-:Y:S01]  /*156c0*/  LOP3.LUT R147, R156, 0xff, RZ, 0xc0, !PT ;  /* 0x000000ff9c937812 */ /* 0x000fe200078ec0ff */
[----:B------:R-:W-:Y:S01]  /*156d0*/  FFMA.FTZ R185, R27, c[0x0][0x23c], -R185 ;  /* 0x00008f001bb97a23 */ /* 0x000fe200000108b9 */
[-C--:B----4-:R-:W-:Y:S03]  /*156e0*/  HMMA.16816.F32 R28, R172, R140.reuse, R28 ;  /* 0x0000008cac1c723c */ /* 0x090fe6000000181c */
[----:B------:R-:W-:Y:S01]  /*156f0*/  SHF.R.U32.HI R25, RZ, 0x8, R145 ;  /* 0x00000008ff197819 */ /* 0x000fe20000011691 */
[----:B------:R-:W-:Y:S01]  /*15700*/  FMUL.FTZ R27, R0, R171 ;  /* 0x000000ab001b7220 */ /* 0x000fe20000410000 */
[----:B------:R-:W-:Y:S01]  /*15710*/  PRMT R147, R147, 0x5410, R157 ;  /* 0x0000541093937816 */ /* 0x000fe2000000009d */
[----:B------:R-:W-:Y:S01]  /*15720*/  MUFU.EX2 R186, R184 ;  /* 0x000000b800ba7308 */ /* 0x000fe20000000800 */
[----:B------:R-:W-:Y:S01]  /*15730*/  LDSM.16.MT88.4 R156, [R210+0xa800] ;  /* 0x00a80000d29c783b */ /* 0x000fe20000004200 */
[C---:B------:R-:W-:Y:S01]  /*15740*/  HMMA.16816.F32 R124, R180.reuse, R140, R124 ;  /* 0x0000008cb47c723c */ /* 0x040fe2000000187c */
[----:B------:R-:W-:Y:S03]  /*15750*/  PRMT R149, R149, 0x5410, R25 ;  /* 0x0000541095957816 */ /* 0x000fe60000000019 */
[----:B------:R-:W-:Y:S01]  /*15760*/  LOP3.LUT R25, R150, 0xffff, RZ, 0xc0, !PT ;  /* 0x0000ffff96197812 */ /* 0x000fe200078ec0ff */
[--C-:B------:R-:W-:Y:S01]  /*15770*/  HSET2.LE.AND R171, R147, R240.reuse, PT ;  /* 0x000000f093ab7233 */ /* 0x100fe20003803000 */
[----:B------:R-:W-:Y:S01]  /*15780*/  PRMT R178, R178, 0x5410, R139 ;  /* 0x00005410b2b27816 */ /* 0x000fe2000000008b */
[----:B------:R-:W-:Y:S01]  /*15790*/  FFMA.FTZ R132, R132, R248, R233 ;  /* 0x000000f884847223 */ /* 0x000fe200000100e9 */
[----:B------:R-:W-:Y:S01]  /*157a0*/  MUFU.EX2 R184, R148 ;  /* 0x0000009400b87308 */ /* 0x000fe20000000800 */
[----:B------:R-:W-:Y:S03]  /*157b0*/  SHF.R.U32.HI R140, RZ, 0x8, R25 ;  /* 0x00000008ff8c7819 */ /* 0x000fe60000011619 */
[----:B-1----:R-:W-:Y:S01]  /*157c0*/  LOP3.LUT R24, R137, 0xffff, RZ, 0xc0, !PT ;  /* 0x0000ffff89187812 */ /* 0x002fe200078ec0ff */
[C---:B------:R-:W-:Y:S01]  /*157d0*/  FMUL.FTZ R25, R3.reuse, R169 ;  /* 0x000000a903197220 */ /* 0x040fe20000410000 */
[----:B------:R-:W-:Y:S01]  /*157e0*/  LOP3.LUT R139, R26, 0xff, RZ, 0xc0, !PT ;  /* 0x000000ff1a8b7812 */ /* 0x000fe200078ec0ff */
[----:B------:R-:W-:Y:S01]  /*157f0*/  FMUL.FTZ R26, R0, R170 ;  /* 0x000000aa001a7220 */ /* 0x000fe20000410000 */
[----:B------:R-:W-:Y:S01]  /*15800*/  PRMT R179, R138, 0x5410, R179 ;  /* 0x000054108ab37816 */ /* 0x000fe200000000b3 */
[--C-:B------:R-:W-:Y:S01]  /*15810*/  HSET2.LE.AND R178, R178, R240.reuse, PT ;  /* 0x000000f0b2b27233 */ /* 0x100fe20003803000 */
[----:B------:R-:W1:Y:S01]  /*15820*/  MUFU.EX2 R185, R185 ;  /* 0x000000b900b97308 */ /* 0x000e620000000800 */
[----:B------:R-:W-:Y:S01]  /*15830*/  SHF.R.U32.HI R138, RZ, 0x8, R24 ;  /* 0x00000008ff8a7819 */ /* 0x000fe20000011618 */
[C---:B------:R-:W-:Y:S01]  /*15840*/  FMUL.FTZ R24, R3.reuse, R168 ;  /* 0x000000a803187220 */ /* 0x040fe20000410000 */
[----:B------:R-:W-:Y:S01]  /*15850*/  LOP3.LUT R146, R150, 0xff, RZ, 0xc0, !PT ;  /* 0x000000ff96927812 */ /* 0x000fe200078ec0ff */
[--C-:B------:R-:W-:Y:S01]  /*15860*/  HSET2.LE.AND R170, R149, R240.reuse, PT ;  /* 0x000000f095aa7233 */ /* 0x100fe20003803000 */
[----:B------:R-:W-:Y:S01]  /*15870*/  SHF.R.U32.HI R150, RZ, 0x18, R150 ;  /* 0x00000018ff967819 */ /* 0x000fe20000011696 */
[--C-:B------:R-:W-:Y:S01]  /*15880*/  HSET2.LE.AND R179, R179, R240.reuse, PT ;  /* 0x000000f0b3b37233 */ /* 0x100fe20003803000 */
[----:B------:R-:W-:Y:S01]  /*15890*/  SHF.R.U32.HI R144, RZ, 0x10, R137 ;  /* 0x00000010ff907819 */ /* 0x000fe20000011689 */
[----:B------:R-:W-:Y:S01]  /*158a0*/  FFMA.FTZ R3, R3, R249, R231 ;  /* 0x000000f903037223 */ /* 0x000fe200000100e7 */
[-C--:B------:R-:W-:Y:S01]  /*158b0*/  HMMA.16816.F32 R24, R180, R142.reuse, R24 ;  /* 0x0000008eb418723c */ /* 0x080fe20000001818 */
[----:B------:R-:W-:Y:S01]  /*158c0*/  PRMT R140, R146, 0x5410, R140 ;  /* 0x00005410928c7816 */ /* 0x000fe2000000008c */
[----:B------:R-:W-:Y:S01]  /*158d0*/  FFMA.FTZ R0, R0, R250, R225 ;  /* 0x000000fa00007223 */ /* 0x000fe200000100e1 */
[----:B------:R-:W-:Y:S02]  /*158e0*/  PRMT R150, R139, 0x5410, R150 ;  /* 0x000054108b967816 */ /* 0x000fe40000000096 */
[----:B------:R-:W-:Y:S01]  /*158f0*/  LOP3.LUT R145, R137, 0xff, RZ, 0xc0, !PT ;  /* 0x000000ff89917812 */ /* 0x000fe200078ec0ff */
[--C-:B------:R-:W-:Y:S01]  /*15900*/  HSET2.LE.AND R176, R140, R240.reuse, PT ;  /* 0x000000f08cb07233 */ /* 0x100fe20003803000 */
[----:B------:R-:W-:Y:S01]  /*15910*/  SHF.R.U32.HI R141, RZ, 0x18, R137 ;  /* 0x00000018ff8d7819 */ /* 0x000fe20000011689 */
[----:B------:R-:W-:Y:S01]  /*15920*/  HMMA.16816.F32 R128, R172, R142, R128 ;  /* 0x0000008eac80723c */ /* 0x000fe20000001880 */
[----:B------:R-:W-:Y:S03]  /*15930*/  LOP3.LUT R137, R144, 0xff, RZ, 0xc0, !PT ;  /* 0x000000ff90897812 */ /* 0x000fe600078ec0ff */
[--C-:B------:R-:W-:Y:S01]  /*15940*/  HSET2.LE.AND R177, R150, R240.reuse, PT ;  /* 0x000000f096b17233 */ /* 0x100fe20003803000 */
[----:B------:R-:W-:Y:S01]  /*15950*/  PRMT R141, R137, 0x5410, R141 ;  /* 0x00005410898d7816 */ /* 0x000fe2000000008d */
[----:B------:R-:W-:Y:S01]  /*15960*/  FADD.FTZ R0, R224, R0 ;  /* 0x00000000e0007221 */ /* 0x000fe20000010000 */
[----:B------:R-:W-:Y:S02]  /*15970*/  PRMT R145, R145, 0x5410, R138 ;  /* 0x0000541091917816 */ /* 0x000fe4000000008a */
[----:B------:R-:W-:Y:S03]  /*15980*/  F2FP.PACK_AB R137, R200, R201 ;  /* 0x000000c9c889723e */ /* 0x000fe600000000ff */
[----:B------:R-:W-:Y:S01]  /*15990*/  F2FP.PACK_AB R138, R198, R199 ;  /* 0x000000c7c68a723e */ /* 0x000fe200000000ff */
[--C-:B------:R-:W-:Y:S01]  /*159a0*/  HSET2.LE.AND R169, R141, R240.reuse, PT ;  /* 0x000000f08da97233 */ /* 0x100fe20003803000 */
[----:B------:R-:W-:Y:S01]  /*159b0*/  F2FP.PACK_AB R139, R195, R196 ;  /* 0x000000c4c38b723e */ /* 0x000fe200000000ff */
[----:B------:R-:W-:Y:S01]  /*159c0*/  HSET2.LE.AND R168, R145, R240, PT ;  /* 0x000000f091a87233 */ /* 0x000fe20003803000 */
[----:B--2---:R-:W-:Y:S01]  /*159d0*/  F2FP.PACK_AB R140, R193, R194 ;  /* 0x000000c2c18c723e */ /* 0x004fe200000000ff */
[----:B------:R-:W-:Y:S01]  /*159e0*/  FADD.FTZ R0, R203, R0 ;  /* 0x00000000cb007221 */ /* 0x000fe20000010000 */
[----:B------:R-:W-:Y:S02]  /*159f0*/  LOP3.LUT R178, R178, R137, RZ, 0xc0, !PT ;  /* 0x00000089b2b27212 */ /* 0x000fe400078ec0ff */
[----:B------:R-:W-:Y:S01]  /*15a00*/  LOP3.LUT R179, R179, R138, RZ, 0xc0, !PT ;  /* 0x0000008ab3b37212 */ /* 0x000fe200078ec0ff */
[----:B------:R-:W-:Y:S01]  /*15a10*/  FADD.FTZ R0, R202, R0 ;  /* 0x00000000ca007221 */ /* 0x000fe20000010000 */
[----:B------:R-:W-:Y:S02]  /*15a20*/  LOP3.LUT R176, R176, R139, RZ, 0xc0, !PT ;  /* 0x0000008bb0b07212 */ /* 0x000fe400078ec0ff */
[----:B------:R-:W-:Y:S02]  /*15a30*/  LOP3.LUT R177, R177, R140, RZ, 0xc0, !PT ;  /* 0x0000008cb1b17212 */ /* 0x000fe400078ec0ff */
[----:B-1----:R-:W-:Y:S02]  /*15a40*/  F2FP.PACK_AB R140, R185, R184 ;  /* 0x000000b8b98c723e */ /* 0x002fe400000000ff */
[----:B------:R-:W-:Y:S02]  /*15a50*/  F2FP.PACK_AB R137, R190, R191 ;  /* 0x000000bfbe89723e */ /* 0x000fe400000000ff */
[----:B------:R-:W-:Y:S02]  /*15a60*/  LOP3.LUT R169, R169, R140, RZ, 0xc0, !PT ;  /* 0x0000008ca9a97212 */ /* 0x000fe400078ec0ff */
[-C--:B---3--:R-:W-:Y:S01]  /*15a70*/  HMMA.16816.F32 R140, R176, R152.reuse, R4 ;  /* 0x00000098b08c723c */ /* 0x088fe20000001804 */
[----:B------:R-:W1:Y:S01]  /*15a80*/  LDSM.16.MT88.4 R4, [R207+0xa800] ;  /* 0x00a80000cf04783b */ /* 0x000e620000004200 */
[----:B------:R-:W-:Y:S02]  /*15a90*/  F2FP.PACK_AB R138, R188, R189 ;  /* 0x000000bdbc8a723e */ /* 0x000fe400000000ff */
[----:B------:R-:W-:Y:S02]  /*15aa0*/  F2FP.PACK_AB R139, R186, R187 ;  /* 0x000000bbba8b723e */ /* 0x000fe400000000ff */
[----:B------:R-:W-:Y:S02]  /*15ab0*/  LOP3.LUT R170, R170, R137, RZ, 0xc0, !PT ;  /* 0x00000089aaaa7212 */ /* 0x000fe400078ec0ff */
[----:B------:R-:W-:Y:S04]  /*15ac0*/  LOP3.LUT R171, R171, R138, RZ, 0xc0, !PT ;  /* 0x0000008aabab7212 */ /* 0x000fe800078ec0ff */
[----:B------:R-:W-:Y:S02]  /*15ad0*/  LOP3.LUT R168, R168, R139, RZ, 0xc0, !PT ;  /* 0x0000008ba8a87212 */ /* 0x000fe400078ec0ff */
[----:B------:R-:W-:Y:S02]  /*15ae0*/  MOV R138, R2 ;  /* 0x00000002008a7202 */ /* 0x000fe40000000f00 */
[----:B------:R-:W-:Y:S03]  /*15af0*/  MOV R137, R134 ;  /* 0x0000008600897202 */ /* 0x000fe60000000f00 */
[C---:B------:R-:W-:Y:S01]  /*15b00*/  HMMA.16816.F32 R144, R168.reuse, R152, R8 ;  /* 0x00000098a890723c */ /* 0x040fe20000001808 */
[----:B------:R-:W2:Y:S07]  /*15b10*/  LDSM.16.MT88.4 R8, [R209+0xa800] ;  /* 0x00a80000d108783b */ /* 0x000eae0000004200 */
[-C--:B------:R-:W-:Y:S01]  /*15b20*/  HMMA.16816.F32 R148, R168, R154.reuse, R12 ;  /* 0x0000009aa894723c */ /* 0x080fe2000000180c */
[----:B------:R-:W3:Y:S07]  /*15b30*/  LDSM.16.MT88.4 R12, [R207+0xb800] ;  /* 0x00b80000cf0c783b */ /* 0x000eee0000004200 */
[C---:B------:R-:W-:Y:S01]  /*15b40*/  HMMA.16816.F32 R152, R176.reuse, R154, R16 ;  /* 0x0000009ab098723c */ /* 0x040fe20000001810 */
[----:B------:R-:W4:Y:S07]  /*15b50*/  LDSM.16.MT88.4 R16, [R209+0xb800] ;  /* 0x00b80000d110783b */ /* 0x000f2e0000004200 */
[-C--:B-1----:R-:W-:Y:S08]  /*15b60*/  HMMA.16816.F32 R36, R176, R4.reuse, R36 ;  /* 0x00000004b024723c */ /* 0x082ff00000001824 */
[C---:B------:R-:W-:Y:S07]  /*15b70*/  HMMA.16816.F32 R40, R168.reuse, R4, R40 ;  /* 0x00000004a828723c */ /* 0x040fee0000001828 */
[----:B------:R-:W-:Y:S01]  /*15b80*/  FADD.FTZ R4, R232, R132 ;  /* 0x00000084e8047221 */ /* 0x000fe20000010000 */
[-C--:B------:R-:W-:Y:S01]  /*15b90*/  HMMA.16816.F32 R44, R168, R6.reuse, R44 ;  /* 0x00000006a82c723c */ /* 0x080fe2000000182c */
[----:B------:R-:W-:Y:S03]  /*15ba0*/  FADD.FTZ R5, R184, R0 ;  /* 0x00000000b8057221 */ /* 0x000fe60000010000 */
[----:B------:R-:W-:Y:S04]  /*15bb0*/  FADD.FTZ R4, R236, R4 ;  /* 0x00000004ec047221 */ /* 0x000fe80000010000 */
[C---:B------:R-:W-:Y:S01]  /*15bc0*/  HMMA.16816.F32 R48, R176.reuse, R6, R48 ;  /* 0x00000006b030723c */ /* 0x040fe20000001830 */
[----:B------:R-:W-:Y:S04]  /*15bd0*/  FADD.FTZ R4, R237, R4 ;  /* 0x00000004ed047221 */ /* 0x000fe80000010000 */
[----:B------:R-:W-:Y:S02]  /*15be0*/  FADD.FTZ R4, R194, R4 ;  /* 0x00000004c2047221 */ /* 0x000fe40000010000 */
[----:B------:R-:W-:Y:S01]  /*15bf0*/  FADD.FTZ R6, R230, R3 ;  /* 0x00000003e6067221 */ /* 0x000fe20000010000 */
[-C--:B------:R-:W-:Y:S01]  /*15c00*/  HMMA.16816.F32 R52, R176, R156.reuse, R52 ;  /* 0x0000009cb034723c */ /* 0x080fe20000001834 */
[----:B------:R-:W-:Y:S03]  /*15c10*/  FADD.FTZ R3, R239, R133 ;  /* 0x00000085ef037221 */ /* 0x000fe60000010000 */
[----:B------:R-:W-:Y:S02]  /*15c20*/  FADD.FTZ R6, R223, R6 ;  /* 0x00000006df067221 */ /* 0x000fe40000010000 */
[----:B------:R-:W-:Y:S02]  /*15c30*/  FADD.FTZ R3, R238, R3 ;  /* 0x00000003ee037221 */ /* 0x000fe40000010000 */
[C---:B------:R-:W-:Y:S01]  /*15c40*/  HMMA.16816.F32 R56, R168.reuse, R156, R56 ;  /* 0x0000009ca838723c */ /* 0x040fe20000001838 */
[----:B------:R-:W-:Y:S03]  /*15c50*/  FADD.FTZ R6, R222, R6 ;  /* 0x00000006de067221 */ /* 0x000fe60000010000 */
[----:B------:R-:W-:Y:S02]  /*15c60*/  FADD.FTZ R3, R196, R3 ;  /* 0x00000003c4037221 */ /* 0x000fe40000010000 */
[----:B------:R-:W-:Y:S02]  /*15c70*/  FADD.FTZ R6, R187, R6 ;  /* 0x00000006bb067221 */ /* 0x000fe40000010000 */
        /* <DEDUP_REMOVED lines=8> */
[-C--:B--2---:R-:W-:Y:S01]  /*15d00*/  HMMA.16816.F32 R68, R176, R8.reuse, R68 ;  /* 0x00000008b044723c */ /* 0x084fe20000001844 */
[----:B------:R-:W-:Y:S03]  /*15d10*/  FADD.FTZ R3, R191, R0 ;  /* 0x00000000bf037221 */ /* 0x000fe60000010000 */
[----:B------:R-:W-:Y:S02]  /*15d20*/  FADD.FTZ R0, R189, R4 ;  /* 0x00000004bd007221 */ /* 0x000fe40000010000 */
[----:B------:R-:W-:Y:S02]  /*15d30*/  FADD.FTZ R241, R200, R6 ;  /* 0x00000006c8f17221 */ /* 0x000fe40000010000 */
[C---:B------:R-:W-:Y:S01]  /*15d40*/  HMMA.16816.F32 R72, R168.reuse, R8, R72 ;  /* 0x00000008a848723c */ /* 0x040fe20000001848 */
[----:B------:R-:W-:Y:S03]  /*15d50*/  FADD.FTZ R248, R198, R5 ;  /* 0x00000005c6f87221 */ /* 0x000fe60000010000 */
[----:B------:R-:W-:Y:S01]  /*15d60*/  FADD.FTZ R249, R190, R3 ;  /* 0x00000003bef97221 */ /* 0x000fe20000010000 */
[----:B------:R-:W-:Y:S01]  /*15d70*/  MOV R3, R135 ;  /* 0x0000008700037202 */ /* 0x000fe20000000f00 */
[----:B------:R-:W-:Y:S01]  /*15d80*/  FADD.FTZ R250, R188, R0 ;  /* 0x00000000bcfa7221 */ /* 0x000fe20000010000 */
[----:B------:R-:W-:Y:S01]  /*15d90*/  MOV R0, R136 ;  /* 0x0000008800007202 */ /* 0x000fe20000000f00 */
[-C--:B------:R-:W-:Y:S08]  /*15da0*/  HMMA.16816.F32 R76, R168, R10.reuse, R76 ;  /* 0x0000000aa84c723c */ /* 0x080ff0000000184c */
[C---:B------:R-:W-:Y:S08]  /*15db0*/  HMMA.16816.F32 R80, R176.reuse, R10, R80 ;  /* 0x0000000ab050723c */ /* 0x040ff00000001850 */
[-C--:B------:R-:W-:Y:S08]  /*15dc0*/  HMMA.16816.F32 R84, R176, R160.reuse, R84 ;  /* 0x000000a0b054723c */ /* 0x080ff00000001854 */
[C---:B------:R-:W-:Y:S08]  /*15dd0*/  HMMA.16816.F32 R88, R168.reuse, R160, R88 ;  /* 0x000000a0a858723c */ /* 0x040ff00000001858 */
        /* <DEDUP_REMOVED lines=15> */
.L_x_814:
[----:B------:R-:W1:Y:S01]  /*15ed0*/  SHFL.BFLY PT, R3, R241, 0x2, 0x1f ;  /* 0x0c401f00f1037f89 */ /* 0x000e6200000e0000 */
[----:B------:R-:W-:Y:S01]  /*15ee0*/  MOV R5, 0x3f800000 ;  /* 0x3f80000000057802 */ /* 0x000fe20000000f00 */
[----:B------:R-:W2:Y:S01]  /*15ef0*/  S2UR UR6, SR_CTAID.Y ;  /* 0x00000000000679c3 */ /* 0x000ea20000002600 */
[----:B------:R-:W-:Y:S01]  /*15f00*/  UISETP.NE.AND UP0, UPT, UR25, -0x1, UPT ;  /* 0xffffffff1900788c */ /* 0x000fe2000bf05270 */
[----:B------:R-:W3:Y:S01]  /*15f10*/  SHFL.BFLY PT, R0, R248, 0x2, 0x1f ;  /* 0x0c401f00f8007f89 */ /* 0x000ee200000e0000 */
[----:B------:R-:W-:Y:S01]  /*15f20*/  ULDC.64 UR4, c[0x0][0x1e8] ;  /* 0x00007a0000047ab9 */ /* 0x000fe20000000a00 */
[----:B------:R-:W-:Y:S01]  /*15f30*/  BSSY B0, `(.L_x_818) ;  /* 0x00001b0000007945 */ /* 0x000fe20003800000 */
[----:B------:R-:W-:Y:S01]  /*15f40*/  ULDC.U8 UR9, c[0x0][0x328] ;  /* 0x0000ca0000097ab9 */ /* 0x000fe20000000000 */
[----:B------:R-:W4:Y:S01]  /*15f50*/  SHFL.BFLY PT, R6, R249, 0x2, 0x1f ;  /* 0x0c401f00f9067f89 */ /* 0x000f2200000e0000 */
[----:B------:R-:W-:Y:S01]  /*15f60*/  UISETP.NE.AND UP3, UPT, UR9, URZ, UPT ;  /* 0x0000003f0900728c */ /* 0x000fe2000bf65270 */
[----:B------:R-:W5:Y:S01]  /*15f70*/  S2UR UR10, SR_CTAID.Z ;  /* 0x00000000000a79c3 */ /* 0x000f620000002700 */
[----:B------:R-:W-:Y:S01]  /*15f80*/  ULDC UR8, c[0x0][0x214] ;  /* 0x0000850000087ab9 */ /* 0x000fe20000000800 */
[----:B------:R-:W-:Y:S02]  /*15f90*/  SHFL.BFLY PT, R4, R250, 0x2, 0x1f ;  /* 0x0c401f00fa047f89 */ /* 0x000fe400000e0000 */
[----:B------:R-:W-:-:S02]  /*15fa0*/  @UP0 UIMAD.WIDE.U32 UR12, UR25, UR4, URZ ;  /* 0x00000004190c02a5 */ /* 0x000fc4000f8e003f */
[----:B------:R-:W5:Y:S02]  /*15fb0*/  S2R R173, SR_TID.X ;  /* 0x0000000000ad7919 */ /* 0x000f640000002100 */
[----:B------:R-:W-:-:S03]  /*15fc0*/  @UP0 UIMAD UR7, UR25, UR5, UR13 ;  /* 0x00000005190702a4 */ /* 0x000fc6000f8e020d */
[----:B------:R-:W-:Y:S01]  /*15fd0*/  ULDC.64 UR4, c[0x0][0x1e0] ;  /* 0x0000780000047ab9 */ /* 0x000fe20000000a00 */
[----:B-1----:R-:W-:Y:S01]  /*15fe0*/  FADD.FTZ R3, R3, R241 ;  /* 0x000000f103037221 */ /* 0x002fe20000010000 */
[----:B--2---:R-:W-:Y:S01]  /*15ff0*/  @!UP0 USHF.R.S32.HI UR11, URZ, 0x1f, UR6 ;  /* 0x0000001f3f0b8899 */ /* 0x004fe20008011406 */
[----:B---3--:R-:W-:-:S03]  /*16000*/  FADD.FTZ R0, R0, R248 ;  /* 0x000000f800007221 */ /* 0x008fc60000010000 */
[----:B------:R-:W1:Y:S01]  /*16010*/  SHFL.BFLY PT, R133, R3, 0x1, 0x1f ;  /* 0x0c201f0003857f89 */ /* 0x000e6200000e0000 */
[----:B------:R-:W-:Y:S01]  /*16020*/  @!UP0 UIMAD UR11, UR11, UR4, URZ ;  /* 0x000000040b0b82a4 */ /* 0x000fe2000f8e023f */
[----:B----4-:R-:W-:Y:S02]  /*16030*/  FADD.FTZ R6, R6, R249 ;  /* 0x000000f906067221 */ /* 0x010fe40000010000 */
[----:B------:R-:W2:Y:S01]  /*16040*/  SHFL.BFLY PT, R132, R0, 0x1, 0x1f ;  /* 0x0c201f0000847f89 */ /* 0x000ea200000e0000 */
[----:B------:R-:W-:Y:S02]  /*16050*/  @!UP0 UIMAD.WIDE.U32 UR20, UR6, UR4, URZ ;  /* 0x00000004061482a5 */ /* 0x000fe4000f8e003f */
[----:B------:R-:W-:Y:S01]  /*16060*/  @!UP0 UIMAD UR11, UR6, UR5, UR11 ;  /* 0x00000005060b82a4 */ /* 0x000fe2000f8e020b */
[----:B------:R-:W3:Y:S01]  /*16070*/  SHFL.BFLY PT, R9, R6, 0x1, 0x1f ;  /* 0x0c201f0006097f89 */ /* 0x000ee200000e0000 */
[----:B------:R-:W-:Y:S01]  /*16080*/  ULDC.U8 UR4, c[0x0][0x329] ;  /* 0x0000ca4000047ab9 */ /* 0x000fe20000000000 */
[----:B-----5:R-:W-:Y:S01]  /*16090*/  SHF.R.S32.HI R172, RZ, 0x1f, R173 ;  /* 0x0000001fffac7819 */ /* 0x020fe200000114ad */
[----:B------:R-:W-:-:S02]  /*160a0*/  UISETP.NE.AND UP2, UPT, UR4, URZ, UPT ;  /* 0x0000003f0400728c */ /* 0x000fc4000bf45270 */
[----:B------:R-:W-:Y:S01]  /*160b0*/  UISETP.EQ.AND UP3, UPT, UR4, URZ, UP3 ;  /* 0x0000003f0400728c */ /* 0x000fe20009f62270 */
[CC--:B------:R-:W-:Y:S01]  /*160c0*/  LEA.HI R7, R172.reuse, R173.reuse, RZ, 0x2 ;  /* 0x000000adac077211 */ /* 0x0c0fe200078f10ff */
[----:B------:R-:W-:Y:S01]  /*160d0*/  ULDC UR5, c[0x0][0x234] ;  /* 0x00008d0000057ab9 */ /* 0x000fe20000000800 */
[-C--:B------:R-:W-:Y:S01]  /*160e0*/  LEA.HI R172, R172, R173.reuse, RZ, 0x5 ;  /* 0x000000adacac7211 */ /* 0x080fe200078f28ff */
[----:B------:R-:W-:Y:S01]  /*160f0*/  ULDC UR4, c[0x0][0x1c0] ;  /* 0x0000700000047ab9 */ /* 0x000fe20000000800 */
[----:B------:R-:W-:Y:S01]  /*16100*/  SHF.R.S32.HI R8, RZ, 0x1f, R7 ;  /* 0x0000001fff087819 */ /* 0x000fe20000011407 */
[----:B------:R-:W-:Y:S02]  /*16110*/  @!UP0 UIADD3 UR7, UR21, UR11, URZ ;  /* 0x0000000b15078290 */ /* 0x000fe4000fffe03f */
[----:B------:R-:W-:Y:S01]  /*16120*/  @!UP0 UMOV UR12, UR20 ;  /* 0x00000014000c8c82 */ /* 0x000fe20008000000 */
[----:B-1----:R-:W-:Y:S01]  /*16130*/  FADD.FTZ R133, R3, R133 ;  /* 0x0000008503857221 */ /* 0x002fe20000010000 */
[----:B------:R-:W-:Y:S01]  /*16140*/  @!UP2 UISETP.NE.AND UP1, UPT, UR9, URZ, UPT ;  /* 0x0000003f0900a28c */ /* 0x000fe2000bf25270 */
[----:B------:R-:W-:Y:S01]  /*16150*/  FADD.FTZ R3, R4, R250 ;  /* 0x000000fa04037221 */ /* 0x000fe20000010000 */
[----:B------:R-:W-:Y:S01]  /*16160*/  SHF.R.S32.HI R4, RZ, 0x2, R7 ;  /* 0x00000002ff047819 */ /* 0x000fe20000011407 */
[----:B--2---:R-:W-:Y:S01]  /*16170*/  FADD.FTZ R132, R0, R132 ;  /* 0x0000008400847221 */ /* 0x004fe20000010000 */
[----:B------:R-:W-:Y:S01]  /*16180*/  FSETP.NE.FTZ.AND P6, PT, R133, RZ, PT ;  /* 0x000000ff8500720b */ /* 0x000fe20003fd5000 */
[----:B------:R-:W1:Y:S01]  /*16190*/  S2UR UR9, SR_CTAID.X ;  /* 0x00000000000979c3 */ /* 0x000e620000002500 */
[----:B------:R-:W2:Y:S01]  /*161a0*/  SHFL.BFLY PT, R10, R3, 0x1, 0x1f ;  /* 0x0c201f00030a7f89 */ /* 0x000ea200000e0000 */
[----:B------:R-:W-:Y:S01]  /*161b0*/  MOV R0, 0x3f800000 ;  /* 0x3f80000000007802 */ /* 0x000fe20000000f00 */
[----:B---3--:R-:W-:Y:S01]  /*161c0*/  FADD.FTZ R138, R6, R9 ;  /* 0x00000009068a7221 */ /* 0x008fe20000010000 */
[----:B------:R-:W-:Y:S01]  /*161d0*/  LOP3.LUT R7, R7, 0x3ffffffc, RZ, 0xc0, !PT ;  /* 0x3ffffffc07077812 */ /* 0x000fe200078ec0ff */
[----:B------:R-:W-:Y:S01]  /*161e0*/  @UP2 ULDC UR14, c[0x0][0x210] ;  /* 0x00008400000e2ab9 */ /* 0x000fe20000000800 */
[----:B------:R-:W-:Y:S01]  /*161f0*/  FSETP.NE.FTZ.AND P5, PT, R132, RZ, PT ;  /* 0x000000ff8400720b */ /* 0x000fe20003fb5000 */
[----:B------:R-:W-:Y:S01]  /*16200*/  @UP2 UIMAD UR14, UR14, UR8, URZ ;  /* 0x000000080e0e22a4 */ /* 0x000fe2000f8e023f */
[----:B------:R-:W-:Y:S01]  /*16210*/  FSETP.NE.FTZ.AND P4, PT, R138, RZ, PT ;  /* 0x000000ff8a00720b */ /* 0x000fe20003f95000 */
[----:B------:R-:W-:Y:S01]  /*16220*/  @!UP2 USEL UR14, UR8, UR5, !UP1 ;  /* 0x00000005080ea287 */ /* 0x000fe2000c800000 */
[----:B------:R-:W-:Y:S01]  /*16230*/  SHF.R.S32.HI R9, RZ, 0x5, R172 ;  /* 0x00000005ff097819 */ /* 0x000fe200000114ac */
[----:B------:R-:W-:Y:S01]  /*16240*/  @UP2 UMOV UR13, 0x1 ;  /* 0x00000001000d2882 */ /* 0x000fe20000000000 */
[----:B------:R-:W3:Y:S01]  /*16250*/  @P6 MUFU.RCP R0, R133 ;  /* 0x0000008500006308 */ /* 0x000ee20000001000 */
[----:B------:R-:W-:Y:S01]  /*16260*/  IADD3 R6, -R7, R173, RZ ;  /* 0x000000ad07067210 */ /* 0x000fe20007ffe1ff */
[----:B------:R-:W-:Y:S01]  /*16270*/  @!UP2 UIMAD UR13, UR14, UR4, URZ ;  /* 0x000000040e0da2a4 */ /* 0x000fe2000f8e023f */
[----:B------:R-:W-:Y:S01]  /*16280*/  LEA.HI R8, R8, R4, RZ, 0x3 ;  /* 0x0000000408087211 */ /* 0x000fe200078f18ff */
[----:B------:R-:W-:Y:S01]  /*16290*/  @UP3 UIMAD UR16, UR6, UR8, URZ ;  /* 0x00000008061032a4 */ /* 0x000fe2000f8e023f */
[----:B------:R-:W-:Y:S01]  /*162a0*/  LEA R139, R9, R6, 0x9 ;  /* 0x00000006098b7211 */ /* 0x000fe200078e48ff */
[----:B------:R-:W-:Y:S01]  /*162b0*/  @UP2 ULDC UR15, c[0x0][0x210] ;  /* 0x00008400000f2ab9 */ /* 0x000fe20000000800 */
[----:B------:R-:W-:Y:S01]  /*162c0*/  LOP3.LUT R26, R8, 0xfffffff8, RZ, 0xc0, !PT ;  /* 0xfffffff8081a7812 */ /* 0x000fe200078ec0ff */
[----:B------:R-:W4:Y:S01]  /*162d0*/  @P5 MUFU.RCP R5, R132 ;  /* 0x0000008400055308 */ /* 0x000f220000001000 */
[----:B------:R-:W-:-:S02]  /*162e0*/  UIMAD UR4, UR6, UR13, URZ ;  /* 0x0000000d060472a4 */ /* 0x000fc4000f8e023f */
[----:B------:R-:W-:Y:S01]  /*162f0*/  IADD3 R26, R4, -R26, RZ ;  /* 0x8000001a041a7210 */ /* 0x000fe20007ffe0ff */
[----:B------:R-:W-:Y:S01]  /*16300*/  @!UP2 UMOV UR15, 0x1 ;  /* 0x00000001000fa882 */ /* 0x000fe20000000000 */
[----:B--2---:R-:W-:Y:S01]  /*16310*/  FADD.FTZ R137, R3, R10 ;  /* 0x0000000a03897221 */ /* 0x004fe20000010000 */
[----:B------:R-:W-:Y:S01]  /*16320*/  MOV R3, 0x3f800000 ;  /* 0x3f80000000037802 */ /* 0x000fe20000000f00 */
[----:B------:R-:W-:Y:S01]  /*16330*/  @UP3 USEL UR16, UR16, UR25, !UP0 ;  /* 0x0000001910103287 */ /* 0x000fe2000c000000 */
[----:B---3--:R-:W-:Y:S01]  /*16340*/  FMUL.FTZ R0, R0, c[0x0][0x2dc] ;  /* 0x0000b70000007a20 */ /* 0x008fe20000410000 */
[----:B-1----:R-:W-:Y:S01]  /*16350*/  UIMAD UR9, UR9, UR15, URZ ;  /* 0x0000000f090972a4 */ /* 0x002fe2000f8e023f */
[----:B------:R-:W-:Y:S01]  /*16360*/  FSETP.NE.FTZ.AND P3, PT, R137, RZ, PT ;  /* 0x000000ff8900720b */ /* 0x000fe20003f75000 */
[----:B------:R-:W-:Y:S01]  /*16370*/  USEL UR4, UR4, URZ, !UP3 ;  /* 0x0000003f04047287 */ /* 0x000fe2000d800000 */
[C---:B------:R-:W-:Y:S01]  /*16380*/  FMUL.FTZ R140, R0.reuse, R140 ;  /* 0x0000008c008c7220 */ /* 0x040fe20000410000 */
[----:B------:R-:W1:Y:S01]  /*16390*/  @P4 MUFU.RCP R3, R138 ;  /* 0x0000008a00034308 */ /* 0x000e620000001000 */
[----:B------:R-:W-:Y:S01]  /*163a0*/  FMUL.FTZ R6, R0, R141 ;  /* 0x0000008d00067220 */ /* 0x000fe20000410000 */
[----:B------:R-:W-:Y:S01]  /*163b0*/  R2P PR, R26, 0x6 ;  /* 0x000000061a007804 */ /* 0x000fe20000000000 */
[C---:B------:R-:W-:Y:S01]  /*163c0*/  FMUL.FTZ R152, R0.reuse, R152 ;  /* 0x0000009800987220 */ /* 0x040fe20000410000 */
[----:B------:R-:W-:Y:S01]  /*163d0*/  USHF.L.U32 UR9, UR9, 0x7, URZ ;  /* 0x0000000709097899 */ /* 0x000fe2000800063f */
[----:B------:R-:W-:Y:S01]  /*163e0*/  FMUL.FTZ R153, R0, R153 ;  /* 0x0000009900997220 */ /* 0x000fe20000410000 */
[----:B------:R-:W-:Y:S01]  /*163f0*/  F2FP.PACK_AB R6, R6, R140 ;  /* 0x0000008c0606723e */ /* 0x000fe200000000ff */
[C---:B------:R-:W-:Y:S01]  /*16400*/  FMUL.FTZ R36, R0.reuse, R36 ;  /* 0x0000002400247220 */ /* 0x040fe20000410000 */
[----:B------:R-:W-:Y:S01]  /*16410*/  UIMAD UR14, UR10, UR14, UR4 ;  /* 0x0000000e0a0e72a4 */ /* 0x000fe2000f8e0204 */
[C---:B------:R-:W-:Y:S01]  /*16420*/  FMUL.FTZ R12, R0.reuse, R37 ;  /* 0x00000025000c7220 */ /* 0x040fe20000410000 */
[----:B------:R-:W-:Y:S01]  /*16430*/  @!UP3 UMOV UR22, URZ ;  /* 0x0000003f0016bc82 */ /* 0x000fe20008000000 */
[C---:B------:R-:W-:Y:S01]  /*16440*/  FMUL.FTZ R48, R0.reuse, R48 ;  /* 0x0000003000307220 */ /* 0x040fe20000410000 */
[----:B------:R-:W-:Y:S01]  /*16450*/  @UP3 UMOV UR22, UR16 ;  /* 0x0000001000163c82 */ /* 0x000fe20008000000 */
[----:B------:R-:W-:Y:S01]  /*16460*/  FMUL.FTZ R15, R0, R49 ;  /* 0x00000031000f7220 */ /* 0x000fe20000410000 */
[----:B------:R-:W-:Y:S01]  /*16470*/  F2FP.PACK_AB R12, R12, R36 ;  /* 0x000000240c0c723e */ /* 0x000fe200000000ff */
[C---:B------:R-:W-:Y:S01]  /*16480*/  FMUL.FTZ R52, R0.reuse, R52 ;  /* 0x0000003400347220 */ /* 0x040fe20000410000 */
[----:B------:R-:W-:Y:S01]  /*16490*/  @!UP3 UMOV UR23, URZ ;  /* 0x0000003f0017bc82 */ /* 0x000fe20008000000 */
[C---:B------:R-:W-:Y:S01]  /*164a0*/  FMUL.FTZ R22, R0.reuse, R53 ;  /* 0x0000003500167220 */ /* 0x040fe20000410000 */
[----:B------:R-:W-:Y:S01]  /*164b0*/  F2FP.PACK_AB R15, R15, R48 ;  /* 0x000000300f0f723e */ /* 0x000fe200000000ff */
[C---:B------:R-:W-:Y:S01]  /*164c0*/  FMUL.FTZ R64, R0.reuse, R64 ;  /* 0x0000004000407220 */ /* 0x040fe20000410000 */
[----:B------:R-:W-:Y:S01]  /*164d0*/  USHF.R.S32.HI UR4, URZ, 0x1f, UR9 ;  /* 0x0000001f3f047899 */ /* 0x000fe20008011409 */
[----:B------:R-:W-:Y:S01]  /*164e0*/  FMUL.FTZ R32, R0, R65 ;  /* 0x0000004100207220 */ /* 0x000fe20000410000 */
[----:B------:R-:W-:Y:S01]  /*164f0*/  F2FP.PACK_AB R22, R22, R52 ;  /* 0x000000341616723e */ /* 0x000fe200000000ff */
[C---:B------:R-:W-:Y:S01]  /*16500*/  FMUL.FTZ R68, R0.reuse, R68 ;  /* 0x0000004400447220 */ /* 0x040fe20000410000 */
[----:B------:R-:W-:Y:S01]  /*16510*/  @UP3 USHF.R.S32.HI UR23, URZ, 0x1f, UR16 ;  /* 0x0000001f3f173899 */ /* 0x000fe20008011410 */
[C---:B------:R-:W-:Y:S01]  /*16520*/  FMUL.FTZ R69, R0.reuse, R69 ;  /* 0x0000004500457220 */ /* 0x040fe20000410000 */
[----:B------:R-:W-:Y:S01]  /*16530*/  USHF.R.S32.HI UR5, URZ, 0x1f, UR14 ;  /* 0x0000001f3f057899 */ /* 0x000fe2000801140e */
[C---:B------:R-:W-:Y:S01]  /*16540*/  FMUL.FTZ R80, R0.reuse, R80 ;  /* 0x0000005000507220 */ /* 0x040fe20000410000 */
[----:B------:R-:W-:Y:S01]  /*16550*/  UIADD3 UR9, UP2, UP1, UR9, UR22, UR14 ;  /* 0x0000001609097290 */ /* 0x000fe2000f95e00e */
[----:B------:R-:W-:-:S02]  /*16560*/  FMUL.FTZ R81, R0, R81 ;  /* 0x0000005100517220 */ /* 0x000fc40000410000 */
[C---:B------:R-:W-:Y:S01]  /*16570*/  FMUL.FTZ R84, R0.reuse, R84 ;  /* 0x0000005400547220 */ /* 0x040fe20000410000 */
[----:B------:R-:W-:Y:S01]  /*16580*/  UIADD3.X UR4, UR4, UR23, UR5, UP2, UP1 ;  /* 0x0000001704047290 */ /* 0x000fe200097e2405 */
[C---:B------:R-:W-:Y:S02]  /*16590*/  FMUL.FTZ R85, R0.reuse, R85 ;  /* 0x0000005500557220 */ /* 0x040fe40000410000 */
[C---:B------:R-:W-:Y:S02]  /*165a0*/  FMUL.FTZ R96, R0.reuse, R96 ;  /* 0x0000006000607220 */ /* 0x040fe40000410000 */
[C---:B------:R-:W-:Y:S02]  /*165b0*/  FMUL.FTZ R97, R0.reuse, R97 ;  /* 0x0000006100617220 */ /* 0x040fe40000410000 */
[C---:B------:R-:W-:Y:S02]  /*165c0*/  FMUL.FTZ R156, R0.reuse, R156 ;  /* 0x0000009c009c7220 */ /* 0x040fe40000410000 */
[C---:B------:R-:W-:Y:S01]  /*165d0*/  FMUL.FTZ R157, R0.reuse, R157 ;  /* 0x0000009d009d7220 */ /* 0x040fe20000410000 */
[----:B------:R-:W-:Y:S01]  /*165e0*/  F2FP.PACK_AB R52, R97, R96 ;  /* 0x000000606134723e */ /* 0x000fe200000000ff */
[----:B------:R-:W-:-:S02]  /*165f0*/  FMUL.FTZ R108, R0, R108 ;  /* 0x0000006c006c7220 */ /* 0x000fc40000410000 */
[C---:B------:R-:W-:Y:S01]  /*16600*/  FMUL.FTZ R109, R0.reuse, R109 ;  /* 0x0000006d006d7220 */ /* 0x040fe20000410000 */
[----:B------:R-:W-:Y:S01]  /*16610*/  F2FP.PACK_AB R48, R157, R156 ;  /* 0x0000009c9d30723e */ /* 0x000fe200000000ff */
[C---:B------:R-:W-:Y:S02]  /*16620*/  FMUL.FTZ R160, R0.reuse, R160 ;  /* 0x000000a000a07220 */ /* 0x040fe40000410000 */
[C---:B------:R-:W-:Y:S02]  /*16630*/  FMUL.FTZ R161, R0.reuse, R161 ;  /* 0x000000a100a17220 */ /* 0x040fe40000410000 */
[C---:B------:R-:W-:Y:S02]  /*16640*/  FMUL.FTZ R120, R0.reuse, R120 ;  /* 0x0000007800787220 */ /* 0x040fe40000410000 */
[C---:B------:R-:W-:Y:S02]  /*16650*/  FMUL.FTZ R121, R0.reuse, R121 ;  /* 0x0000007900797220 */ /* 0x040fe40000410000 */
[----:B------:R-:W-:-:S02]  /*16660*/  FMUL.FTZ R164, R0, R164 ;  /* 0x000000a400a47220 */ /* 0x000fc40000410000 */
[C---:B------:R-:W-:Y:S01]  /*16670*/  FMUL.FTZ R165, R0.reuse, R165 ;  /* 0x000000a500a57220 */ /* 0x040fe20000410000 */
[----:B------:R-:W-:Y:S01]  /*16680*/  F2FP.PACK_AB R36, R121, R120 ;  /* 0x000000787924723e */ /* 0x000fe200000000ff */
[C---:B------:R-:W-:Y:S02]  /*16690*/  FMUL.FTZ R128, R0.reuse, R128 ;  /* 0x0000008000807220 */ /* 0x040fe40000410000 */
[----:B------:R-:W-:Y:S01]  /*166a0*/  FMUL.FTZ R129, R0, R129 ;  /* 0x0000008100817220 */ /* 0x000fe20000410000 */
[----:B------:R-:W-:Y:S01]  /*166b0*/  MOV R0, 0x3f800000 ;  /* 0x3f80000000007802 */ /* 0x000fe20000000f00 */
[----:B----4-:R-:W-:Y:S02]  /*166c0*/  FMUL.FTZ R4, R5, c[0x0][0x2dc] ;  /* 0x0000b70005047a20 */ /* 0x010fe40000410000 */
[----:B-1----:R-:W-:Y:S02]  /*166d0*/  FMUL.FTZ R3, R3, c[0x0][0x2dc] ;  /* 0x0000b70003037a20 */ /* 0x002fe40000410000 */
[C---:B------:R-:W-:Y:S01]  /*166e0*/  FMUL.FTZ R28, R4.reuse, R66 ;  /* 0x00000042041c7220 */ /* 0x040fe20000410000 */
[----:B------:R-:W1:Y:S01]  /*166f0*/  @P3 MUFU.RCP R0, R137 ;  /* 0x0000008900003308 */ /* 0x000e620000001000 */
[----:B------:R-:W-:-:S02]  /*16700*/  FMUL.FTZ R27, R4, R67 ;  /* 0x00000043041b7220 */ /* 0x000fc40000410000 */
[C---:B------:R-:W-:Y:S02]  /*16710*/  FMUL.FTZ R16, R3.reuse, R41 ;  /* 0x0000002903107220 */ /* 0x040fe40000410000 */
[C---:B------:R-:W-:Y:S02]  /*16720*/  FMUL.FTZ R24, R3.reuse, R45 ;  /* 0x0000002d03187220 */ /* 0x040fe40000410000 */
[C---:B------:R-:W-:Y:S02]  /*16730*/  FMUL.FTZ R20, R3.reuse, R57 ;  /* 0x0000003903147220 */ /* 0x040fe40000410000 */
[----:B------:R-:W-:Y:S02]  /*16740*/  FMUL.FTZ R66, R3, R61 ;  /* 0x0000003d03427220 */ /* 0x000fe40000410000 */
[C---:B------:R-:W-:Y:S02]  /*16750*/  FMUL.FTZ R14, R4.reuse, R38 ;  /* 0x00000026040e7220 */ /* 0x040fe40000410000 */
[----:B------:R-:W-:-:S02]  /*16760*/  FMUL.FTZ R18, R4, R50 ;  /* 0x0000003204127220 */ /* 0x000fc40000410000 */
[----:B------:R-:W-:Y:S02]  /*16770*/  FMUL.FTZ R19, R4, R54 ;  /* 0x0000003604137220 */ /* 0x000fe40000410000 */
[----:B-1----:R-:W-:Y:S02]  /*16780*/  FMUL.FTZ R0, R0, c[0x0][0x2dc] ;  /* 0x0000b70000007a20 */ /* 0x002fe40000410000 */
[----:B------:R-:W-:Y:S02]  /*16790*/  FMUL.FTZ R144, R3, R144 ;  /* 0x0000009003907220 */ /* 0x000fe40000410000 */
        /* <DEDUP_REMOVED lines=55> */
[C---:B------:R-:W-:Y:S01]  /*16b10*/  FMUL.FTZ R44, R3.reuse, R44 ;  /* 0x0000002c032c7220 */ /* 0x040fe20000410000 */
[----:B------:R-:W-:Y:S01]  /*16b20*/  F2FP.PACK_AB R10, R10, R148 ;  /* 0x000000940a0a723e */ /* 0x000fe200000000ff */
[----:B------:R-:W-:Y:S01]  /*16b30*/  FMUL.FTZ R56, R3, R56 ;  /* 0x0000003803387220 */ /* 0x000fe20000410000 */
[----:B------:R-:W-:Y:S01]  /*16b40*/  LEA R0, R139, R0, 0x1 ;  /* 0x000000008b007211 */ /* 0x000fe200078e08ff */
        /* <DEDUP_REMOVED lines=8> */
[C---:B------:R-:W-:Y:S01]  /*16bd0*/  FMUL.FTZ R77, R3.reuse, R77 ;  /* 0x0000004d034d7220 */ /* 0x040fe20000410000 */
[----:B------:R1:W-:Y:S01]  /*16be0*/  STS [R0], R6 ;  /* 0x0000000600007388 */ /* 0x0003e20000000800 */
[C---:B------:R-:W-:Y:S01]  /*16bf0*/  FMUL.FTZ R88, R3.reuse, R88 ;  /* 0x0000005803587220 */ /* 0x040fe20000410000 */
        /* <DEDUP_REMOVED lines=24> */
[----:B-1----:R-:W-:Y:S01]  /*16d80*/  MOV R6, 0x40 ;  /* 0x0000004000067802 */ /* 0x002fe20000000f00 */
[C---:B------:R-:W-:Y:S01]  /*16d90*/  FMUL.FTZ R30, R3.reuse, R125 ;  /* 0x0000007d031e7220 */ /* 0x040fe20000410000 */
[----:B------:R-:W-:Y:S01]  /*16da0*/  F2FP.PACK_AB R34, R34, R116 ;  /* 0x000000742222723e */ /* 0x000fe200000000ff */
[C---:B------:R-:W-:Y:S01]  /*16db0*/  FMUL.FTZ R168, R3.reuse, R168 ;  /* 0x000000a803a87220 */ /* 0x040fe20000410000 */
[----:B------:R-:W-:Y:S01]  /*16dc0*/  SEL R6, R6, 0xffffffc0, !P2 ;  /* 0xffffffc006067807 */ /* 0x000fe20005000000 */
[----:B------:R-:W-:Y:S01]  /*16dd0*/  FMUL.FTZ R169, R3, R169 ;  /* 0x000000a903a97220 */ /* 0x000fe20000410000 */
[----:B------:R-:W-:Y:S01]  /*16de0*/  LOP3.LUT R3, R26, 0x1, RZ, 0xc0, !PT ;  /* 0x000000011a037812 */ /* 0x000fe200078ec0ff */
[----:B------:R-:W-:Y:S01]  /*16df0*/  FMUL.FTZ R142, R4, R142 ;  /* 0x0000008e048e7220 */ /* 0x000fe20000410000 */
[----:B------:R-:W-:Y:S01]  /*16e00*/  F2FP.PACK_AB R30, R30, R124 ;  /* 0x0000007c1e1e723e */ /* 0x000fe200000000ff */
[C---:B------:R-:W-:Y:S01]  /*16e10*/  FMUL.FTZ R5, R4.reuse, R143 ;  /* 0x0000008f04057220 */ /* 0x040fe20000410000 */
[----:B------:R-:W-:Y:S01]  /*16e20*/  ISETP.NE.U32.AND P0, PT, R3, 0x1, PT ;  /* 0x000000010300780c */ /* 0x000fe20003f05070 */
[----:B------:R-:W-:Y:S01]  /*16e30*/  FMUL.FTZ R21, R4, R55 ;  /* 0x0000003704157220 */ /* 0x000fe20000410000 */
[----:B------:R-:W-:Y:S01]  /*16e40*/  IADD3 R3, R0, -0x10, RZ ;  /* 0xfffffff000037810 */ /* 0x000fe20007ffe0ff */
[C---:B------:R-:W-:Y:S01]  /*16e50*/  FMUL.FTZ R11, R4.reuse, R39 ;  /* 0x00000027040b7220 */ /* 0x040fe20000410000 */
[----:B------:R-:W-:Y:S01]  /*16e60*/  F2FP.PACK_AB R5, R5, R142 ;  /* 0x0000008e0505723e */ /* 0x000fe200000000ff */
[C---:B------:R-:W-:Y:S01]  /*16e70*/  FMUL.FTZ R154, R4.reuse, R154 ;  /* 0x0000009a049a7220 */ /* 0x040fe20000410000 */
[----:B------:R-:W-:Y:S01]  /*16e80*/  F2FP.PACK_AB R21, R21, R19 ;  /* 0x000000131515723e */ /* 0x000fe200000000ff */
[----:B------:R-:W-:Y:S01]  /*16e90*/  FMUL.FTZ R7, R4, R155 ;  /* 0x0000009b04077220 */ /* 0x000fe20000410000 */
[----:B------:R-:W-:Y:S01]  /*16ea0*/  F2FP.PACK_AB R19, R32, R64 ;  /* 0x000000402013723e */ /* 0x000fe200000000ff */
[C---:B------:R-:W-:Y:S01]  /*16eb0*/  FMUL.FTZ R51, R4.reuse, R51 ;  /* 0x0000003304337220 */ /* 0x040fe20000410000 */
[----:B------:R-:W-:Y:S01]  /*16ec0*/  F2FP.PACK_AB R64, R69, R68 ;  /* 0x000000444540723e */ /* 0x000fe200000000ff */
[C---:B------:R-:W-:Y:S01]  /*16ed0*/  FMUL.FTZ R70, R4.reuse, R70 ;  /* 0x0000004604467220 */ /* 0x040fe20000410000 */
[----:B------:R-:W-:Y:S01]  /*16ee0*/  MOV R68, 0x20 ;  /* 0x0000002000447802 */ /* 0x000fe20000000f00 */
[----:B------:R-:W-:Y:S01]  /*16ef0*/  FMUL.FTZ R71, R4, R71 ;  /* 0x0000004704477220 */ /* 0x000fe20000410000 */
[----:B------:R-:W-:Y:S01]  /*16f00*/  @P0 IADD3 R3, R0, 0x10, RZ ;  /* 0x0000001000030810 */ /* 0x000fe20007ffe0ff */
[C---:B------:R-:W-:Y:S01]  /*16f10*/  FMUL.FTZ R82, R4.reuse, R82 ;  /* 0x0000005204527220 */ /* 0x040fe20000410000 */
[----:B------:R-:W-:Y:S01]  /*16f20*/  STS [R0+0x400], R5 ;  /* 0x0004000500007388 */ /* 0x000fe20000000800 */
[C---:B------:R-:W-:Y:S01]  /*16f30*/  FMUL.FTZ R83, R4.reuse, R83 ;  /* 0x0000005304537220 */ /* 0x040fe20000410000 */
[----:B------:R-:W-:Y:S01]  /*16f40*/  F2FP.PACK_AB R7, R7, R154 ;  /* 0x0000009a0707723e */ /* 0x000fe200000000ff */
[C---:B------:R-:W-:Y:S01]  /*16f50*/  FMUL.FTZ R86, R4.reuse, R86 ;  /* 0x0000005604567220 */ /* 0x040fe20000410000 */
[----:B------:R-:W-:Y:S01]  /*16f60*/  F2FP.PACK_AB R11, R11, R14 ;  /* 0x0000000e0b0b723e */ /* 0x000fe200000000ff */
[C---:B------:R-:W-:Y:S01]  /*16f70*/  FMUL.FTZ R55, R4.reuse, R87 ;  /* 0x0000005704377220 */ /* 0x040fe20000410000 */
[----:B------:R-:W-:Y:S01]  /*16f80*/  F2FP.PACK_AB R14, R51, R18 ;  /* 0x00000012330e723e */ /* 0x000fe200000000ff */
        /* <DEDUP_REMOVED lines=27> */
[----:B------:R-:W-:-:S02]  /*17140*/  F2FP.PACK_AB R4, R153, R152 ;  /* 0x000000989904723e */ /* 0x000fc400000000ff */
[----:B------:R-:W-:Y:S02]  /*17150*/  F2FP.PACK_AB R31, R31, R166 ;  /* 0x000000a61f1f723e */ /* 0x000fe400000000ff */
[----:B------:R-:W-:Y:S01]  /*17160*/  F2FP.PACK_AB R27, R131, R130 ;  /* 0x00000082831b723e */ /* 0x000fe200000000ff */
[----:B------:R1:W-:Y:S01]  /*17170*/  STS [R3], R4 ;  /* 0x0000000403007388 */ /* 0x0003e20000000800 */
[----:B------:R-:W-:-:S03]  /*17180*/  F2FP.PACK_AB R67, R67, R170 ;  /* 0x000000aa4343723e */ /* 0x000fc600000000ff */
[----:B------:R-:W-:Y:S04]  /*17190*/  STS [R0+0x2000], R9 ;  /* 0x0020000900007388 */ /* 0x000fe80000000800 */
[----:B------:R2:W-:Y:S04]  /*171a0*/  STS [R0+0x2400], R8 ;  /* 0x0024000800007388 */ /* 0x0005e80000000800 */
[----:B------:R-:W-:Y:S04]  /*171b0*/  STS [R3+0x2000], R10 ;  /* 0x0020000a03007388 */ /* 0x000fe80000000800 */
[----:B------:R3:W-:Y:S01]  /*171c0*/  STS [R3+0x2400], R13 ;  /* 0x0024000d03007388 */ /* 0x0007e20000000800 */
[----:B-1----:R-:W-:-:S04]  /*171d0*/  SEL R4, R68, 0xffffffe0, !P1 ;  /* 0xffffffe044047807 */ /* 0x002fc80004800000 */
[----:B------:R-:W-:Y:S02]  /*171e0*/  IADD3 R5, R0, R4, RZ ;  /* 0x0000000400057210 */ /* 0x000fe40007ffe0ff */
[-C--:B------:R-:W-:Y:S02]  /*171f0*/  IADD3 R4, R4, R3.reuse, RZ ;  /* 0x0000000304047210 */ /* 0x080fe40007ffe0ff */
[-C--:B--2---:R-:W-:Y:S01]  /*17200*/  IADD3 R8, R0, R6.reuse, RZ ;  /* 0x0000000600087210 */ /* 0x084fe20007ffe0ff */
[----:B------:R1:W-:Y:S01]  /*17210*/  STS [R5], R12 ;  /* 0x0000000c05007388 */ /* 0x0003e20000000800 */
[----:B------:R-:W-:Y:S02]  /*17220*/  IADD3 R9, R6, R3, RZ ;  /* 0x0000000306097210 */ /* 0x000fe40007ffe0ff */
[-C--:B------:R-:W-:Y:S01]  /*17230*/  IADD3 R7, R5, R6.reuse, RZ ;  /* 0x0000000605077210 */ /* 0x080fe20007ffe0ff */
[----:B------:R-:W-:Y:S01]  /*17240*/  STS [R5+0x400], R11 ;  /* 0x0004000b05007388 */ /* 0x000fe20000000800 */
[----:B------:R-:W-:-:S02]  /*17250*/  IADD3 R6, R4, R6, RZ ;  /* 0x0000000604067210 */ /* 0x000fc40007ffe0ff */
[----:B---3--:R-:W-:Y:S01]  /*17260*/  MOV R13, 0x7f800000 ;  /* 0x7f800000000d7802 */ /* 0x008fe20000000f00 */
[----:B------:R-:W-:Y:S04]  /*17270*/  STS [R4], R15 ;  /* 0x0000000f04007388 */ /* 0x000fe80000000800 */
[----:B------:R2:W-:Y:S04]  /*17280*/  STS [R4+0x400], R14 ;  /* 0x0004000e04007388 */ /* 0x0005e80000000800 */
[----:B------:R-:W-:Y:S04]  /*17290*/  STS [R5+0x2000], R16 ;  /* 0x0020001005007388 */ /* 0x000fe80000000800 */
[----:B------:R-:W-:Y:S04]  /*172a0*/  STS [R5+0x2400], R17 ;  /* 0x0024001105007388 */ /* 0x000fe80000000800 */
[----:B------:R-:W-:Y:S01]  /*172b0*/  STS [R4+0x2000], R24 ;  /* 0x0020001804007388 */ /* 0x000fe20000000800 */
[----:B-1----:R-:W-:-:S03]  /*172c0*/  MOV R12, 0x7f800000 ;  /* 0x7f800000000c7802 */ /* 0x002fc60000000f00 */
[----:B------:R-:W-:Y:S04]  /*172d0*/  STS [R4+0x2400], R23 ;  /* 0x0024001704007388 */ /* 0x000fe80000000800 */
[----:B------:R-:W-:Y:S04]  /*172e0*/  STS [R8], R22 ;  /* 0x0000001608007388 */ /* 0x000fe80000000800 */
[----:B------:R-:W-:Y:S01]  /*172f0*/  STS [R8+0x400], R21 ;  /* 0x0004001508007388 */ /* 0x000fe20000000800 */
[----:B--2---:R-:W-:-:S03]  /*17300*/  MOV R14, 0x7f800000 ;  /* 0x7f800000000e7802 */ /* 0x004fc60000000f00 */
        /* <DEDUP_REMOVED lines=80> */
[----:B--234-:R-:W2:Y:S04]  /*17810*/  LDL.LU R175, [R1+0x5c] ;  /* 0x00005c0001af7983 */ /* 0x01cea80000300800 */
[----:B------:R-:W2:Y:S02]  /*17820*/  LDL.LU R174, [R1+0x60] ;  /* 0x0000600001ae7983 */ /* 0x000ea40000300800 */
        /* <DEDUP_REMOVED lines=32> */
.L_x_819:
[----:B--234-:R-:W-:Y:S05]  /*17a30*/  BSYNC B0 ;  /* 0x0000000000007941 */ /* 0x01cfea0003800000 */
.L_x_818:
[----:B-1----:R-:W2:Y:S04]  /*17a40*/  LDL.64 R12, [R1] ;  /* 0x00000000010c7983 */ /* 0x002ea80000100a00 */
[----:B------:R1:W5:Y:S04]  /*17a50*/  LDL.64 R14, [R1+0x8] ;  /* 0x00000800010e7983 */ /* 0x0003680000100a00 */
[----:B------:R-:W3:Y:S04]  /*17a60*/  S2R R3, SR_TID.X ;  /* 0x0000000000037919 */ /* 0x000ee80000002100 */
[----:B------:R-:W4:Y:S01]  /*17a70*/  S2R R10, SR_CTAID.Z ;  /* 0x00000000000a7919 */ /* 0x000f220000002700 */
[----:B------:R-:W-:-:S02]  /*17a80*/  USHF.R.S32.HI UR6, URZ, 0x1f, UR10 ;  /* 0x0000001f3f067899 */ /* 0x000fc4000801140a */
[----:B------:R-:W-:Y:S02]  /*17a90*/  ULDC.64 UR4, c[0x0][0x1f0] ;  /* 0x00007c0000047ab9 */ /* 0x000fe40000000a00 */
[----:B------:R-:W-:Y:S01]  /*17aa0*/  UIMAD UR4, UR6, UR4, URZ ;  /* 0x00000004060472a4 */ /* 0x000fe2000f8e023f */
[----:B---3--:R-:W-:-:S04]  /*17ab0*/  SHF.R.S32.HI R4, RZ, 0x1f, R3 ;  /* 0x0000001fff047819 */ /* 0x008fc80000011403 */
[----:B------:R-:W-:-:S04]  /*17ac0*/  LEA.HI R4, R4, R3, RZ, 0x3 ;  /* 0x0000000304047211 */ /* 0x000fc800078f18ff */
[----:B------:R-:W-:Y:S01]  /*17ad0*/  SHF.R.S32.HI R7, RZ, 0x3, R4 ;  /* 0x00000003ff077819 */ /* 0x000fe20000011404 */
[----:B------:R-:W-:Y:S01]  /*17ae0*/  UIMAD UR4, UR10, UR5, UR4 ;  /* 0x000000050a0472a4 */ /* 0x000fe2000f8e0204 */
[----:B------:R-:W-:Y:S01]  /*17af0*/  BSSY B0, `(.L_x_820) ;  /* 0x0000013000007945 */ /* 0x000fe20003800000 */
[----:B--2---:R-:W-:Y:S02]  /*17b00*/  SHF.R.S32.HI R0, RZ, 0x1f, R12 ;  /* 0x0000001fff007819 */ /* 0x004fe4000001140c */
[----:B------:R-:W-:-:S04]  /*17b10*/  IADD3 R2, P0, R12, UR12, RZ ;  /* 0x0000000c0c027c10 */ /* 0x000fc8000ff1e0ff */
[----:B------:R-:W-:Y:S02]  /*17b20*/  IADD3.X R3, R0, UR7, RZ, P0, !PT ;  /* 0x0000000700037c10 */ /* 0x000fe400087fe4ff */
[----:B------:R-:W-:-:S03]  /*17b30*/  ISETP.GE.AND P0, PT, R7, UR18, PT ;  /* 0x0000001207007c0c */ /* 0x000fc6000bf06270 */
[----:B----4-:R-:W-:-:S05]  /*17b40*/  IMAD.WIDE.U32 R10, R10, c[0x0][0x1f0], R2 ;  /* 0x00007c000a0a7a25 */ /* 0x010fca00078e0002 */
[----:B------:R-:W-:-:S05]  /*17b50*/  IADD3 R9, R11, UR4, RZ ;  /* 0x000000040b097c10 */ /* 0x000fca000fffe0ff */
[----:B------:R-:W-:Y:S05]  /*17b60*/  @P0 BRA `(.L_x_821) ;  /* 0x000000b000000947 */ /* 0x000fea0003800000 */
[----:B-1---5:R-:W-:Y:S01]  /*17b70*/  IMAD R0, R15, c[0x0][0x1e8], RZ ;  /* 0x00007a000f007a24 */ /* 0x022fe200078e02ff */
        /* <DEDUP_REMOVED lines=8> */
[----:B------:R1:W-:Y:S04]  /*17c00*/  @!P2 STG.E.128 [R2.64], R20 ;  /* 0x000000140200a986 */ /* 0x0003e8000c101d1a */
[----:B------:R1:W-:Y:S02]  /*17c10*/  @!P1 STG.E.128 [R2.64+0x80], R16 ;  /* 0x0000801002009986 */ /* 0x0003e4000c101d1a */
.L_x_821:
[----:B-1----:R-:W-:Y:S05]  /*17c20*/  BSYNC B0 ;  /* 0x0000000000007941 */ /* 0x002fea0003800000 */
.L_x_820:
[----:B------:R-:W-:Y:S01]  /*17c30*/  IADD3 R0, R7, 0x10, RZ ;  /* 0x0000001007007810 */ /* 0x000fe20007ffe0ff */
[----:B------:R-:W-:Y:S03]  /*17c40*/  BSSY B0, `(.L_x_822) ;  /* 0x0000011000007945 */ /* 0x000fe60003800000 */
[----:B------:R-:W-:-:S13]  /*17c50*/  ISETP.GE.AND P0, PT, R0, UR18, PT ;  /* 0x0000001200007c0c */ /* 0x000fda000bf06270 */
[----:B------:R-:W-:Y:S05]  /*17c60*/  @P0 BRA `(.L_x_823) ;  /* 0x000000e000000947 */ /* 0x000fea0003800000 */
[----:B-----5:R-:W-:Y:S01]  /*17c70*/  IADD3 R6, P0, R14, 0x10, RZ ;  /* 0x000000100e067810 */ /* 0x020fe20007f1e0ff */
        /* <DEDUP_REMOVED lines=11> */
[----:B------:R1:W-:Y:S04]  /*17d30*/  @!P1 STG.E.128 [R2.64], R28 ;  /* 0x0000001c02009986 */ /* 0x0003e8000c101d1a */
[----:B------:R1:W-:Y:S02]  /*17d40*/  @!P0 STG.E.128 [R2.64+0x80], R24 ;  /* 0x0000801802008986 */ /* 0x0003e4000c101d1a */
.L_x_823:
[----:B------:R-:W-:Y:S05]  /*17d50*/  BSYNC B0 ;  /* 0x0000000000007941 */ /* 0x000fea0003800000 */
.L_x_822:
[----:B------:R-:W-:Y:S01]  /*17d60*/  IADD3 R0, R7, 0x20, RZ ;  /* 0x0000002007007810 */ /* 0x000fe20007ffe0ff */
[----:B------:R-:W-:Y:S03]  /*17d70*/  BSSY B0, `(.L_x_824) ;  /* 0x0000011000007945 */ /* 0x000fe60003800000 */
[----:B------:R-:W-:-:S13]  /*17d80*/  ISETP.GE.AND P0, PT, R0, UR18, PT ;  /* 0x0000001200007c0c */ /* 0x000fda000bf06270 */
[----:B------:R-:W-:Y:S05]  /*17d90*/  @P0 BRA `(.L_x_825) ;  /* 0x000000e000000947 */ /* 0x000fea0003800000 */
[----:B-----5:R-:W-:Y:S01]  /*17da0*/  IADD3 R6, P0, R14, 0x20, RZ ;  /* 0x000000200e067810 */ /* 0x020fe20007f1e0ff */
        /* <DEDUP_REMOVED lines=13> */
.L_x_825:
[----:B------:R-:W-:Y:S05]  /*17e80*/  BSYNC B0 ;  /* 0x0000000000007941 */ /* 0x000fea0003800000 */
.L_x_824:
        /* <DEDUP_REMOVED lines=18> */
.L_x_827:
[----:B------:R-:W-:Y:S05]  /*17fb0*/  BSYNC B0 ;  /* 0x0000000000007941 */ /* 0x000fea0003800000 */
.L_x_826:
        /* <DEDUP_REMOVED lines=18> */
.L_x_829:
[----:B------:R-:W-:Y:S05]  /*180e0*/  BSYNC B0 ;  /* 0x0000000000007941 */ /* 0x000fea0003800000 */
.L_x_828:
[----:B------:R-:W2:Y:S01]  /*180f0*/  LDL.LU R0, [R1+0x58] ;  /* 0x0000580001007983 */ /* 0x000ea20000300800 */
[----:B------:R-:W-:Y:S01]  /*18100*/  BSSY B0, `(.L_x_830) ;  /* 0x0000011000007945 */ /* 0x000fe20003800000 */
[----:B--2---:R-:W-:-:S13]  /*18110*/  ISETP.GE.AND P0, PT, R0, UR18, PT ;  /* 0x0000001200007c0c */ /* 0x004fda000bf06270 */
        /* <DEDUP_REMOVED lines=15> */
.L_x_831:
[----:B------:R-:W-:Y:S05]  /*18210*/  BSYNC B0 ;  /* 0x0000000000007941 */ /* 0x000fea0003800000 */
.L_x_830:
        /* <DEDUP_REMOVED lines=18> */
.L_x_833:
[----:B------:R-:W-:Y:S05]  /*18340*/  BSYNC B0 ;  /* 0x0000000000007941 */ /* 0x000fea0003800000 */
.L_x_832:
[----:B------:R-:W2:Y:S02]  /*18350*/  LDL.LU R0, [R1+0x50] ;  /* 0x0000500001007983 */ /* 0x000ea40000300800 */
[----:B--2---:R-:W-:-:S13]  /*18360*/  ISETP.GE.AND P0, PT, R0, UR18, PT ;  /* 0x0000001200007c0c */ /* 0x004fda000bf06270 */
[----:B------:R-:W-:Y:S05]  /*18370*/  @P0 EXIT ;  /* 0x000000000000094d */ /* 0x000fea0003800000 */
[----:B-----5:R-:W-:Y:S01]  /*18380*/  IADD3 R6, P0, R14, 0x70, RZ ;  /* 0x000000700e067810 */ /* 0x020fe20007f1e0ff */
        /* <DEDUP_REMOVED lines=15> */
.L_x_770:
[----:B------:R-:W-:Y:S01]  /*18480*/  UISETP.NE.AND UP4, UPT, UR25, -0x1, UPT ;  /* 0xffffffff1900788c */ /* 0x000fe2000bf85270 */
[----:B------:R-:W-:Y:S01]  /*18490*/  LEA.HI R8, R5, R20, RZ, 0x3 ;  /* 0x0000001405087211 */ /* 0x000fe200078f18ff */
[----:B------:R-:W-:Y:S01]  /*184a0*/  ULDC.U8 UR16, c[0x0][0x329] ;  /* 0x0000ca4000107ab9 */ /* 0x000fe20000000000 */
[----:B------:R-:W1:Y:S01]  /*184b0*/  S2R R12, SR_CTAID.Z ;  /* 0x00000000000c7919 */ /* 0x000e620000002700 */
[----:B------:R-:W-:Y:S01]  /*184c0*/  UISETP.NE.AND UP3, UPT, UR16, URZ, UPT ;  /* 0x0000003f1000728c */ /* 0x000fe2000bf65270 */
[----:B------:R-:W-:Y:S01]  /*184d0*/  LOP3.LUT R0, R8, 0xfffffff8, RZ, 0xc0, !PT ;  /* 0xfffffff808007812 */ /* 0x000fe200078ec0ff */
[----:B------:R-:W-:Y:S01]  /*184e0*/  ULDC.64 UR6, c[0x0][0x1e8] ;  /* 0x00007a0000067ab9 */ /* 0x000fe20000000a00 */
[----:B------:R-:W2:Y:S01]  /*184f0*/  S2R R6, SR_CTAID.X ;  /* 0x0000000000067919 */ /* 0x000ea20000002500 */
[----:B------:R-:W-:Y:S01]  /*18500*/  ULDC.U8 UR17, c[0x0][0x328] ;  /* 0x0000ca0000117ab9 */ /* 0x000fe20000000000 */
[----:B------:R-:W-:Y:S01]  /*18510*/  SHF.R.S32.HI R8, RZ, 0x3, R8 ;  /* 0x00000003ff087819 */ /* 0x000fe20000011408 */
[----:B------:R-:W-:Y:S01]  /*18520*/  UISETP.NE.AND UP2, UPT, UR17, URZ, UPT ;  /* 0x0000003f1100728c */ /* 0x000fe2000bf45270 */
[----:B------:R-:W-:Y:S01]  /*18530*/  IMAD.IADD R15, R20, 0x1, -R0 ;  /* 0x00000001140f7824 */ /* 0x000fe200078e0a00 */
[----:B------:R-:W-:Y:S01]  /*18540*/  @UP4 UIMAD.WIDE.U32 UR14, UR25, UR6, URZ ;  /* 0x00000006190e42a5 */ /* 0x000fe2000f8e003f */
[----:B------:R-:W-:Y:S01]  /*18550*/  SHF.R.S32.HI R9, RZ, 0x1f, R8 ;  /* 0x0000001fff097819 */ /* 0x000fe20000011408 */
[----:B------:R-:W-:Y:S01]  /*18560*/  @!UP4 USHF.R.S32.HI UR18, URZ, 0x1f, UR12 ;  /* 0x0000001f3f12c899 */ /* 0x000fe2000801140c */
[----:B------:R-:W-:Y:S01]  /*18570*/  IMAD.SHL.U32 R14, R15, 0x8, RZ ;  /* 0x000000080f0e7824 */ /* 0x000fe200078e00ff */
[----:B------:R-:W-:Y:S01]  /*18580*/  ULDC.64 UR4, c[0x0][0x1e0] ;  /* 0x0000780000047ab9 */ /* 0x000fe20000000a00 */
[----:B------:R-:W-:Y:S01]  /*18590*/  BSSY B0, `(.L_x_834) ;  /* 0x000003a000007945 */ /* 0x000fe20003800000 */
[----:B------:R-:W-:-:S02]  /*185a0*/  @!UP4 UIMAD UR18, UR18, UR4, URZ ;  /* 0x000000041212c2a4 */ /* 0x000fc4000f8e023f */
[----:B------:R-:W-:Y:S01]  /*185b0*/  @UP4 UIMAD UR7, UR25, UR7, UR15 ;  /* 0x00000007190742a4 */ /* 0x000fe2000f8e020f */
[----:B------:R-:W-:Y:S01]  /*185c0*/  IADD3 R23, R14, 0x40, RZ ;  /* 0x000000400e177810 */ /* 0x000fe20007ffe0ff */
[----:B------:R-:W-:Y:S02]  /*185d0*/  USHF.R.S32.HI UR15, URZ, 0x1f, UR11 ;  /* 0x0000001f3f0f7899 */ /* 0x000fe4000801140b */
[----:B------:R-:W-:Y:S02]  /*185e0*/  @UP4 UMOV UR19, UR14 ;  /* 0x0000000e00134c82 */ /* 0x000fe40008000000 */
[----:B------:R-:W-:Y:S02]  /*185f0*/  UISETP.EQ.AND UP2, UPT, UR16, URZ, UP2 ;  /* 0x0000003f1000728c */ /* 0x000fe40009742270 */
[----:B------:R-:W-:Y:S02]  /*18600*/  @!UP3 UISETP.NE.AND UP1, UPT, UR17, URZ, UPT ;  /* 0x0000003f1100b28c */ /* 0x000fe4000bf25270 */
[----:B------:R-:W-:Y:S01]  /*18610*/  ULDC UR13, c[0x0][0x214] ;  /* 0x00008500000d7ab9 */ /* 0x000fe20000000800 */
[----:B--2---:R-:W-:Y:S01]  /*18620*/  IMAD.WIDE R6, R6, 0x80, R8 ;  /* 0x0000008006067825 */ /* 0x004fe200078e0208 */
[----:B------:R-:W-:-:S02]  /*18630*/  @UP3 ULDC UR14, c[0x0][0x210] ;  /* 0x00008400000e3ab9 */ /* 0x000fc40000000800 */
[----:B------:R-:W-:Y:S02]  /*18640*/  @!UP4 UIMAD.WIDE.U32 UR20, UR12, UR4, URZ ;  /* 0x000000040c14c2a5 */ /* 0x000fe4000f8e003f */
[----:B------:R-:W-:Y:S02]  /*18650*/  ULDC UR8, c[0x0][0x234] ;  /* 0x00008d0000087ab9 */ /* 0x000fe40000000800 */
[----:B------:R-:W-:Y:S02]  /*18660*/  @!UP4 UIMAD UR18, UR12, UR5, UR18 ;  /* 0x000000050c12c2a4 */ /* 0x000fe4000f8e0212 */
[----:B------:R-:W-:Y:S02]  /*18670*/  @UP3 UIMAD UR14, UR14, UR13, URZ ;  /* 0x0000000d0e0e32a4 */ /* 0x000fe4000f8e023f */
[----:B------:R-:W-:Y:S02]  /*18680*/  ULDC.64 UR4, c[0x0][0x1f0] ;  /* 0x00007c0000047ab9 */ /* 0x000fe40000000a00 */
[----:B------:R-:W-:-:S02]  /*18690*/  UISETP.NE.OR UP0, UPT, UR25, -0x1, !UP2 ;  /* 0xffffffff1900788c */ /* 0x000fc4000d705670 */
[----:B------:R-:W-:Y:S02]  /*186a0*/  @!UP3 USEL UR14, UR13, UR8, !UP1 ;  /* 0x000000080d0eb287 */ /* 0x000fe4000c800000 */
[----:B------:R-:W-:Y:S02]  /*186b0*/  ULDC UR6, c[0x0][0x1c0] ;  /* 0x0000700000067ab9 */ /* 0x000fe40000000800 */
[----:B------:R-:W-:Y:S02]  /*186c0*/  UIMAD UR4, UR15, UR4, URZ ;  /* 0x000000040f0472a4 */ /* 0x000fe4000f8e023f */
[----:B------:R-:W-:Y:S02]  /*186d0*/  @!UP4 UMOV UR19, UR20 ;  /* 0x000000140013cc82 */ /* 0x000fe40008000000 */
[----:B------:R-:W-:Y:S01]  /*186e0*/  @UP3 UMOV UR15, 0x1 ;  /* 0x00000001000f3882 */ /* 0x000fe20000000000 */
[----:B------:R-:W-:Y:S01]  /*186f0*/  IADD3 R2, P0, R14, UR19, RZ ;  /* 0x000000130e027c10 */ /* 0x000fe2000ff1e0ff */
[----:B------:R-:W-:-:S02]  /*18700*/  @!UP3 UIMAD UR15, UR14, UR6, URZ ;  /* 0x000000060e0fb2a4 */ /* 0x000fc4000f8e023f */
[----:B------:R-:W-:Y:S02]  /*18710*/  @!UP4 UIADD3 UR7, UR21, UR18, URZ ;  /* 0x000000121507c290 */ /* 0x000fe4000fffe03f */
[----:B------:R-:W-:Y:S02]  /*18720*/  UIADD3 UR10, -UR9, UR10, URZ ;  /* 0x0000000a090a7290 */ /* 0x000fe4000fffe13f */
[----:B------:R-:W-:Y:S02]  /*18730*/  UIMAD UR15, UR12, UR15, URZ ;  /* 0x0000000f0c0f72a4 */ /* 0x000fe4000f8e023f */
[----:B------:R-:W-:Y:S01]  /*18740*/  @!UP0 UIMAD UR25, UR12, UR13, URZ ;  /* 0x0000000d0c1982a4 */ /* 0x000fe2000f8e023f */
[----:B------:R-:W-:Y:S01]  /*18750*/  LEA.HI.X.SX32 R3, R14, UR7, 0x1, P0 ;  /* 0x000000070e037c11 */ /* 0x000fe200080f0eff */
[----:B------:R-:W-:Y:S01]  /*18760*/  @UP3 ULDC UR22, c[0x0][0x210] ;  /* 0x0000840000163ab9 */ /* 0x000fe20000000800 */
[----:B------:R-:W-:Y:S01]  /*18770*/  ISETP.GE.AND P0, PT, R8, UR10, PT ;  /* 0x0000000a08007c0c */ /* 0x000fe2000bf06270 */
[----:B------:R-:W-:-:S02]  /*18780*/  USEL UR15, UR15, URZ, !UP2 ;  /* 0x0000003f0f0f7287 */ /* 0x000fc4000d000000 */
[----:B------:R-:W-:Y:S01]  /*18790*/  @!UP3 UMOV UR22, 0x1 ;  /* 0x000000010016b882 */ /* 0x000fe20000000000 */
[----:B-1----:R-:W-:Y:S01]  /*187a0*/  IMAD.WIDE.U32 R12, R12, c[0x0][0x1f0], R2 ;  /* 0x00007c000c0c7a25 */ /* 0x002fe200078e0002 */
[----:B------:R-:W-:Y:S02]  /*187b0*/  UIMAD UR9, UR9, UR22, URZ ;  /* 0x00000016090972a4 */ /* 0x000fe4000f8e023f */
[----:B------:R-:W-:Y:S02]  /*187c0*/  UIMAD UR14, UR11, UR14, UR15 ;  /* 0x0000000e0b0e72a4 */ /* 0x000fe4000f8e020f */
[----:B------:R-:W-:Y:S02]  /*187d0*/  @!UP2 UMOV UR16, URZ ;  /* 0x0000003f0010ac82 */ /* 0x000fe40008000000 */
[----:B------:R-:W-:Y:S02]  /*187e0*/  @UP2 UMOV UR16, UR25 ;  /* 0x0000001900102c82 */ /* 0x000fe40008000000 */
[----:B------:R-:W-:-:S02]  /*187f0*/  UIMAD UR4, UR11, UR5, UR4 ;  /* 0x000000050b0472a4 */ /* 0x000fc4000f8e0204 */
[----:B------:R-:W-:Y:S02]  /*18800*/  @!UP2 UMOV UR17, URZ ;  /* 0x0000003f0011ac82 */ /* 0x000fe40008000000 */
[----:B------:R-:W-:Y:S02]  /*18810*/  USHF.R.S32.HI UR6, URZ, 0x1f, UR9 ;  /* 0x0000001f3f067899 */ /* 0x000fe40008011409 */
[----:B------:R-:W-:Y:S01]  /*18820*/  @UP2 USHF.R.S32.HI UR17, URZ, 0x1f, UR25 ;  /* 0x0000001f3f112899 */ /* 0x000fe20008011419 */
[----:B------:R-:W-:Y:S01]  /*18830*/  IADD3 R11, R13, UR4, RZ ;  /* 0x000000040d0b7c10 */ /* 0x000fe2000fffe0ff */
        /* <DEDUP_REMOVED lines=15> */
.L_x_835:
[----:B------:R-:W-:Y:S05]  /*18930*/  BSYNC B0 ;  /* 0x0000000000007941 */ /* 0x000fea0003800000 */
.L_x_834:
        /* <DEDUP_REMOVED lines=18> */
.L_x_837:
[----:B------:R-:W-:Y:S05]  /*18a60*/  BSYNC B0 ;  /* 0x0000000000007941 */ /* 0x000fea0003800000 */
.L_x_836:
        /* <DEDUP_REMOVED lines=18> */
.L_x_839:
[----:B------:R-:W-:Y:S05]  /*18b90*/  BSYNC B0 ;  /* 0x0000000000007941 */ /* 0x000fea0003800000 */
.L_x_838:
        /* <DEDUP_REMOVED lines=18> */
.L_x_841:
[----:B------:R-:W-:Y:S05]  /*18cc0*/  BSYNC B0 ;  /* 0x0000000000007941 */ /* 0x000fea0003800000 */
.L_x_840:
        /* <DEDUP_REMOVED lines=18> */
.L_x_843:
[----:B------:R-:W-:Y:S05]  /*18df0*/  BSYNC B0 ;  /* 0x0000000000007941 */ /* 0x000fea0003800000 */
.L_x_842:
        /* <DEDUP_REMOVED lines=18> */
.L_x_845:
[----:B------:R-:W-:Y:S05]  /*18f20*/  BSYNC B0 ;  /* 0x0000000000007941 */ /* 0x000fea0003800000 */
.L_x_844:
        /* <DEDUP_REMOVED lines=18> */
.L_x_847:
[----:B------:R-:W-:Y:S05]  /*19050*/  BSYNC B0 ;  /* 0x0000000000007941 */ /* 0x000fea0003800000 */
.L_x_846:
        /* <DEDUP_REMOVED lines=18> */
.L_x_849:
[----:B------:R-:W-:Y:S05]  /*19180*/  BSYNC B0 ;  /* 0x0000000000007941 */ /* 0x000fea0003800000 */
.L_x_848:
        /* <DEDUP_REMOVED lines=67> */
.L_x_850:
        /* <DEDUP_REMOVED lines=12> */
.L_x_1408:


//--------------------- .text._ZN5flash16flash_fwd_kernelI23Flash_fwd_kernel_traitsILi128ELi128ELi32ELi4ELb0ELb0EN7cutlass6half_tE19Flash_kernel_traitsILi128ELi128ELi32ELi4ES3_EELb1ELb1ELb0ELb0ELb1ELb1ELb0ELb0EEEvNS_16Flash_fwd_paramsE --------------------------
	.section	.text._ZN5flash16flash_fwd_kernelI23Flash_fwd_kernel_traitsILi128ELi128ELi32ELi4ELb0ELb0EN7cutlass6half_tE19Flash_kernel_traitsILi128ELi128ELi32ELi4ES3_EELb1ELb1ELb0ELb0ELb1ELb1ELb0ELb0EEEvNS_16Flash_fwd_paramsE,"ax",@progbits
	.sectioninfo	@"SHI_REGISTERS=255"
	.align	128
        .global         _ZN5flash16flash_fwd_kernelI23Flash_fwd_kernel_traitsILi128ELi128ELi32ELi4ELb0ELb0EN7cutlass6half_tE19Flash_kernel_traitsILi128ELi128ELi32ELi4ES3_EELb1ELb1ELb0ELb0ELb1ELb1ELb0ELb0EEEvNS_16Flash_fwd_paramsE
        .type           _ZN5flash16flash_fwd_kernelI23Flash_fwd_kernel_traitsILi128ELi128ELi32ELi4ELb0ELb0EN7cutlass6half_tE19Flash_kernel_traitsILi128ELi128ELi32ELi4ES3_EELb1ELb1ELb0ELb0ELb1ELb1ELb0ELb0EEEvNS_16Flash_fwd_paramsE,@function
        .size           _ZN5flash16flash_fwd_kernelI23Flash_fwd_kernel_traitsILi128ELi128ELi32ELi4ELb0ELb0EN7cutlass6half_tE19Flash_kernel_traitsILi128ELi128ELi32ELi4ES3_EELb1ELb1ELb0ELb0ELb1ELb1ELb0ELb0EEEvNS_16Flash_fwd_paramsE,(.L_x_1409 - _ZN5flash16flash_fwd_kernelI23Flash_fwd_kernel_traitsILi128ELi128ELi32ELi4ELb0ELb0EN7cutlass6half_tE19Flash_kernel_traitsILi128ELi128ELi32ELi4ES3_EELb1ELb1ELb0ELb0ELb1ELb1ELb0ELb0EEEvNS_16Flash_fwd_paramsE)
        .other          _ZN5flash16flash_fwd_kernelI23Flash_fwd_kernel_traitsILi128ELi128ELi32ELi4ELb0ELb0EN7cutlass6half_tE19Flash_kernel_traitsILi128ELi128ELi32ELi4ES3_EELb1ELb1ELb0ELb0ELb1ELb1ELb0ELb0EEEvNS_16Flash_fwd_paramsE,@"STO_CUDA_ENTRY STV_DEFAULT"
_ZN5flash16flash_fwd_kernelI23Flash_fwd_kernel_traitsILi128ELi128ELi32ELi4ELb0ELb0EN7cutlass6half_tE19Flash_kernel_traitsILi128ELi128ELi32ELi4ES3_EELb1ELb1ELb0ELb0ELb1ELb1ELb0ELb0EEEvNS_16Flash_fwd_paramsE:
.text._ZN5flash16flash_fwd_kernelI23Flash_fwd_kernel_traitsILi128ELi128ELi32ELi4ELb0ELb0EN7cutlass6half_tE19Flash_kernel_traitsILi128ELi128ELi32ELi4ES3_EELb1ELb1ELb0ELb0ELb1ELb1ELb0ELb0EEEvNS_16Flash_fwd_paramsE:
        /* <DEDUP_REMOVED lines=14> */
[----:B------:R-:W3:Y:S04]  /*00e0*/  @P3 LDG.E.64 R4, [R4.64] ;  /* 0x0000001604043981 */ /* 0x000ee8000c1e1b00 */
[----:B------:R-:W4:Y:S01]  /*00f0*/  @P3 LDG.E.64 R8, [R2.64] ;  /* 0x0000001602083981 */ /* 0x000f22000c1e1b00 */
[----:B------:R-:W5:Y:S01]  /*0100*/  S2UR UR11, SR_CTAID.Y ;  /* 0x00000000000b79c3 */ /* 0x000f620000002600 */
[----:B------:R-:W-:Y:S02]  /*0110*/  UISETP.NE.U32.AND UP0, UPT, URZ, UR6, UPT ;  /* 0x000000063f00728c */ /* 0x000fe4000bf05070 */
[----:B------:R-:W-:Y:S02]  /*0120*/  UISETP.NE.U32.AND UP2, UPT, URZ, UR4, UPT ;  /* 0x000000043f00728c */ /* 0x000fe4000bf45070 */
[----:B------:R-:W-:-:S02]  /*0130*/  UISETP.NE.AND.EX UP0, UPT, URZ, UR7, UPT, UP0 ;  /* 0x000000073f00728c */ /* 0x000fc4000bf05300 */
[----:B------:R-:W-:Y:S01]  /*0140*/  UISETP.NE.AND.EX UP2, UPT, URZ, UR5, UPT, UP2 ;  /* 0x000000053f00728c */ /* 0x000fe2000bf45320 */
[----:B------:R-:W1:Y:S01]  /*0150*/  S2UR UR10, SR_CTAID.Z ;  /* 0x00000000000a79c3 */ /* 0x000e620000002700 */
[----:B------:R-:W-:Y:S02]  /*0160*/  ULDC.64 UR12, c[0x0][0x250] ;  /* 0x00009400000c7ab9 */ /* 0x000fe40000000a00 */
[----:B------:R-:W-:Y:S01]  /*0170*/  ULDC.64 UR6, c[0x0][0x258] ;  /* 0x0000960000067ab9 */ /* 0x000fe20000000a00 */
[----:B------:R-:W-:Y:S02]  /*0180*/  PLOP3.LUT P1, PT, PT, PT, UP0, 0x80, 0x0 ;  /* 0x000000000000781c */ /* 0x000fe40003f2f008 */
[----:B------:R-:W-:Y:S02]  /*0190*/  PLOP3.LUT P0, PT, PT, PT, UP2, 0x80, 0x0 ;  /* 0x000000000000781c */ /* 0x000fe40003f0f028 */
[----:B------:R-:W-:Y:S02]  /*01a0*/  @UP0 UMOV UR5, 0x4 ;  /* 0x0000000400050882 */ /* 0x000fe40000000000 */
[----:B------:R-:W-:-:S02]  /*01b0*/  @UP2 UMOV UR4, 0x4 ;  /* 0x0000000400042882 */ /* 0x000fc40000000000 */
[----:B-----5:R-:W-:Y:S02]  /*01c0*/  @UP0 UIMAD.WIDE UR12, UR11, UR5, UR12 ;  /* 0x000000050b0c02a5 */ /* 0x020fe4000f8e020c */
[----:B------:R-:W-:-:S04]  /*01d0*/  @UP2 UIMAD.WIDE UR4, UR11, UR4, UR6 ;  /* 0x000000040b0422a5 */ /* 0x000fc8000f8e0206 */
[----:B------:R-:W-:Y:S01]  /*01e0*/  IMAD.U32 R10, RZ, RZ, UR12 ;  /* 0x0000000cff0a7e24 */ /* 0x000fe2000f8e00ff */
[----:B-1----:R-:W-:Y:S01]  /*01f0*/  ULOP3.LUT UR8, UR10, UR9, UR11, 0xfe, !UPT ;  /* 0x000000090a087292 */ /* 0x002fe2000f8efe0b */
[----:B------:R-:W-:-:S05]  /*0200*/  IMAD.U32 R11, RZ, RZ, UR13 ;  /* 0x0000000dff0b7e24 */ /* 0x000fca000f8e00ff */
[----:B--2---:R-:W-:-:S13]  /*0210*/  LOP3.LUT P4, RZ, R77, UR8, RZ, 0xfc, !PT ;  /* 0x000000084dff7c12 */ /* 0x004fda000f88fcff */
[----:B------:R-:W-:Y:S02]  /*0220*/  @!P4 IMAD.MOV.U32 R6, RZ, RZ, c[0x0][0x308] ;  /* 0x0000c200ff06c624 */ /* 0x000fe400078e00ff */
[----:B------:R-:W-:Y:S01]  /*0230*/  @!P4 IMAD.MOV.U32 R7, RZ, RZ, c[0x0][0x30c] ;  /* 0x0000c300ff07c624 */ /* 0x000fe200078e00ff */
[----:B---3--:R-:W1:Y:S01]  /*0240*/  @P3 R2UR UR26, R4 ;  /* 0x00000000041a33c2 */ /* 0x008e6200000e0000 */
[----:B----4-:R-:W-:Y:S02]  /*0250*/  @P3 IADD3 R2, P2, R8, c[0x0][0x300], RZ ;  /* 0x0000c00008023a10 */ /* 0x010fe40007f5e0ff */
[----:B------:R-:W-:-:S05]  /*0260*/  MOV R8, UR4 ;  /* 0x0000000400087c02 */ /* 0x000fca0008000f00 */
[----:B------:R-:W2:Y:S01]  /*0270*/  @P3 R2UR UR27, R5 ;  /* 0x00000000051b33c2 */ /* 0x000ea200000e0000 */
[----:B------:R-:W-:Y:S02]  /*0280*/  @P3 IMAD.X R3, RZ, RZ, R9, P2 ;  /* 0x000000ffff033224 */ /* 0x000fe400010e0609 */
[----:B------:R-:W-:Y:S01]  /*0290*/  IMAD.U32 R9, RZ, RZ, UR5 ;  /* 0x00000005ff097e24 */ /* 0x000fe2000f8e00ff */
[----:B------:R-:W-:Y:S02]  /*02a0*/  UMOV UR6, URZ ;  /* 0x0000003f00067c82 */ /* 0x000fe40008000000 */
[----:B------:R-:W-:Y:S01]  /*02b0*/  @!P4 STG.E.64 [R6.64+0x8], R2 ;  /* 0x000008020600c986 */ /* 0x000fe2000c101b16 */
[----:B------:R-:W-:Y:S02]  /*02c0*/  USHF.L.U32 UR9, UR9, 0x7, URZ ;  /* 0x0000000709097899 */ /* 0x000fe4000800063f */
[----:B------:R-:W-:Y:S01]  /*02d0*/  ULDC UR7, c[0x0][0x214] ;  /* 0x0000850000077ab9 */ /* 0x000fe20000000800 */
[----:B-1----:R-:W-:Y:S01]  /*02e0*/  IMAD.U32 R4, RZ, RZ, UR26 ;  /* 0x0000001aff047e24 */ /* 0x002fe2000f8e00ff */
[----:B--2---:R-:W-:Y:S01]  /*02f0*/  MOV R5, UR27 ;  /* 0x0000001b00057c02 */ /* 0x004fe20008000f00 */
[----:B------:R-:W-:-:S02]  /*0300*/  ULDC UR12, c[0x0][0x1c0] ;  /* 0x00007000000c7ab9 */ /* 0x000fc40000000800 */
[----:B------:R-:W-:Y:S02]  /*0310*/  ULDC.64 UR4, c[0x0][0x268] ;  /* 0x00009a0000047ab9 */ /* 0x000fe40000000a00 */
[----:B------:R1:W-:Y:S04]  /*0320*/  @!P4 STG.E.64 [R6.64], R4 ;  /* 0x000000040600c986 */ /* 0x0003e8000c101b16 */
[----:B------:R-:W2:Y:S04]  /*0330*/  @P1 LDG.E R10, [R10.64] ;  /* 0x000000160a0a1981 */ /* 0x000ea8000c1e1900 */
[----:B------:R-:W3:Y:S01]  /*0340*/  @P0 LDG.E R8, [R8.64] ;  /* 0x0000001608080981 */ /* 0x000ee2000c1e1900 */
[----:B------:R-:W-:-:S02]  /*0350*/  UISETP.GE.AND UP0, UPT, UR9, UR7, UPT ;  /* 0x000000070900728c */ /* 0x000fc4000bf06270 */
[----:B------:R-:W-:Y:S02]  /*0360*/  UIMAD UR12, UR11, UR12, UR10 ;  /* 0x0000000c0b0c72a4 */ /* 0x000fe4000f8e020a */
[----:B------:R-:W-:Y:S02]  /*0370*/  @!UP2 UISETP.NE.U32.AND UP1, UPT, URZ, UR4, UPT ;  /* 0x000000043f00a28c */ /* 0x000fe4000bf25070 */
[----:B------:R-:W-:Y:S02]  /*0380*/  USHF.L.U32 UR12, UR12, 0x5, URZ ;  /* 0x000000050c0c7899 */ /* 0x000fe4000800063f */
[----:B------:R-:W-:Y:S02]  /*0390*/  @!UP2 UISETP.NE.AND.EX UP1, UPT, URZ, UR5, UPT, UP1 ;  /* 0x000000053f00a28c */ /* 0x000fe4000bf25310 */
[----:B------:R-:W-:Y:S02]  /*03a0*/  USHF.R.S32.HI UR7, URZ, 0x1f, UR12 ;  /* 0x0000001f3f077899 */ /* 0x000fe4000801140c */
[----:B------:R-:W-:-:S02]  /*03b0*/  ULDC.64 UR4, c[0x0][0x218] ;  /* 0x0000860000047ab9 */ /* 0x000fc40000000a00 */
[----:B------:R-:W-:Y:S01]  /*03c0*/  @!UP2 USEL UR5, URZ, UR5, !UP1 ;  /* 0x000000053f05a287 */ /* 0x000fe2000c800000 */
[----:B-1----:R-:W-:-:S04]  /*03d0*/  SHF.R.S32.HI R6, RZ, 0x1f, R77 ;  /* 0x0000001fff067819 */ /* 0x002fc8000001144d */
[----:B------:R-:W-:-:S04]  /*03e0*/  LEA.HI R79, R6, R77, RZ, 0x5 ;  /* 0x0000004d064f7211 */ /* 0x000fc800078f28ff */
[----:B------:R-:W-:-:S05]  /*03f0*/  LOP3.LUT R82, R79, 0xffffffe0, RZ, 0xc0, !PT ;  /* 0xffffffe04f527812 */ /* 0x000fca00078ec0ff */
[----:B------:R-:W-:-:S05]  /*0400*/  IMAD.IADD R82, R77, 0x1, -R82 ;  /* 0x000000014d527824 */ /* 0x000fca00078e0a52 */
[--C-:B------:R-:W-:Y:S01]  /*0410*/  SHF.R.S32.HI R76, RZ, 0x1f, R82.reuse ;  /* 0x0000001fff4c7819 */ /* 0x100fe20000011452 */
[----:B--2---:R-:W1:Y:S01]  /*0420*/  @P1 R2UR UR6, R10 ;  /* 0x000000000a0613c2 */ /* 0x004e6200000e0000 */
[----:B------:R-:W-:-:S04]  /*0430*/  IADD3 R200, P2, P1, R2, UR12, R82 ;  /* 0x0000000c02c87c10 */ /* 0x000fc8000f95e052 */
[----:B------:R-:W-:-:S03]  /*0440*/  IADD3.X R76, R3, UR7, R76, P2, P1 ;  /* 0x00000007034c7c10 */ /* 0x000fc600097e244c */
[----:B---3--:R-:W1:Y:S01]  /*0450*/  @P0 R2UR UR8, R8 ;  /* 0x00000000080803c2 */ /* 0x008e6200000e0000 */
[----:B------:R-:W-:Y:S01]  /*0460*/  PLOP3.LUT P0, PT, PT, PT, UP0, 0x80, 0x0 ;  /* 0x000000000000781c */ /* 0x000fe20003f0f008 */
[----:B-1----:R-:W-:Y:S02]  /*0470*/  @UP2 UIADD3 UR8, UR8, -UR6, URZ ;  /* 0x8000000608082290 */ /* 0x002fe4000fffe03f */
[----:B------:R-:W-:-:S10]  /*0480*/  @!UP2 UIADD3 UR8, UR5, UR4, -UR6 ;  /* 0x000000040508a290 */ /* 0x000fd4000fffe806 */
[----:B------:R-:W-:Y:S05]  /*0490*/  @P0 EXIT ;  /* 0x000000000000094d */ /* 0x000fea0003800000 */
[----:B------:R-:W-:Y:S02]  /*04a0*/  UIADD3 UR5, UR9, 0x9f, URZ ;  /* 0x0000009f09057890 */ /* 0x000fe4000fffe03f */
[----:B------:R-:W-:Y:S02]  /*04b0*/  ULDC UR4, c[0x0][0x214] ;  /* 0x0000850000047ab9 */ /* 0x000fe40000000800 */
[----:B------:R-:W-:Y:S02]  /*04c0*/  UIADD3 UR4, UR8, -UR4, UR5 ;  /* 0x8000000408047290 */ /* 0x000fe4000fffe005 */
[----:B------:R-:W-:Y:S02]  /*04d0*/  UIADD3 UR12, UR8, 0x1f, URZ ;  /* 0x0000001f080c7890 */ /* 0x000fe4000fffe03f */
[----:B------:R-:W-:Y:S02]  /*04e0*/  ULDC UR5, c[0x0][0x2e8] ;  /* 0x0000ba0000057ab9 */ /* 0x000fe40000000800 */
[----:B------:R-:W-:-:S02]  /*04f0*/  UIADD3 UR5, UR4, UR5, URZ ;  /* 0x0000000504057290 */ /* 0x000fc4000fffe03f */
[----:B------:R-:W-:Y:S02]  /*0500*/  USHF.R.S32.HI UR7, URZ, 0x1f, UR12 ;  /* 0x0000001f3f077899 */ /* 0x000fe4000801140c */
[----:B------:R-:W-:Y:S02]  /*0510*/  USHF.R.S32.HI UR4, URZ, 0x1f, UR5 ;  /* 0x0000001f3f047899 */ /* 0x000fe40008011405 */
        /* <DEDUP_REMOVED lines=9> */
[----:B------:R-:W-:Y:S01]  /*05b0*/  IABS R5, c[0x0][0x1c8] ;  /* 0x0000720000057a13 */ /* 0x000fe20000000000 */
[----:B------:R-:W1:Y:S01]  /*05c0*/  S2R R10, SR_CTAID.Z ;  /* 0x00000000000a7919 */ /* 0x000e620000002700 */
[CC--:B------:R-:W-:Y:S01]  /*05d0*/  LEA.HI R21, R6.reuse, R77.reuse, RZ, 0x3 ;  /* 0x0000004d06157211 */ /* 0x0c0fe200078f18ff */
[----:B------:R-:W-:Y:S01]  /*05e0*/  IMAD.U32 R11, RZ, RZ, UR6 ;  /* 0x00000006ff0b7e24 */ /* 0x000fe2000f8e00ff */
[----:B------:R-:W2:Y:S01]  /*05f0*/  I2F.RP R3, R5 ;  /* 0x0000000500037306 */ /* 0x000ea20000209400 */
[-C--:B------:R-:W-:Y:S01]  /*0600*/  LEA.HI R7, R6, R77.reuse, RZ, 0x4 ;  /* 0x0000004d06077211 */ /* 0x080fe200078f20ff */
[----:B------:R-:W3:Y:S01]  /*0610*/  S2R R9, SR_CTAID.Y ;  /* 0x0000000000097919 */ /* 0x000ee20000002600 */
[----:B------:R-:W-:Y:S01]  /*0620*/  LOP3.LUT R2, R21, 0xfffffff8, RZ, 0xc0, !PT ;  /* 0xfffffff815027812 */ /* 0x000fe200078ec0ff */
[----:B------:R-:W-:Y:S01]  /*0630*/  USHF.R.S32.HI UR12, URZ, 0x1f, UR11 ;  /* 0x0000001f3f0c7899 */ /* 0x000fe2000801140b */
[----:B------:R-:W-:Y:S01]  /*0640*/  SHF.R.S32.HI R230, RZ, 0x3, R21 ;  /* 0x00000003ffe67819 */ /* 0x000fe20000011415 */
[----:B------:R-:W4:Y:S01]  /*0650*/  S2R R78, SR_CTAID.X ;  /* 0x00000000004e7919 */ /* 0x000f220000002500 */
[----:B------:R-:W-:Y:S01]  /*0660*/  SHF.R.S32.HI R0, RZ, 0x4, R7 ;  /* 0x00000004ff007819 */ /* 0x000fe20000011407 */
[----:B------:R-:W-:Y:S01]  /*0670*/  IMAD.IADD R2, R77, 0x1, -R2 ;  /* 0x000000014d027824 */ /* 0x000fe200078e0a02 */
[C---:B------:R-:W-:Y:S01]  /*0680*/  LOP3.LUT R4, R7.reuse, 0xfffffff0, RZ, 0xc0, !PT ;  /* 0xfffffff007047812 */ /* 0x040fe200078ec0ff */
[----:B------:R-:W-:Y:S01]  /*0690*/  IMAD.SHL.U32 R219, R230, 0x40, RZ ;  /* 0x00000040e6db7824 */ /* 0x000fe200078e00ff */
[----:B------:R-:W-:Y:S01]  /*06a0*/  LEA.HI R7, R7, R0, RZ, 0x1 ;  /* 0x0000000007077211 */ /* 0x000fe200078f08ff */
[----:B------:R-:W-:Y:S01]  /*06b0*/  IMAD.SHL.U32 R228, R2, 0x8, RZ ;  /* 0x0000000802e47824 */ /* 0x000fe200078e00ff */
[----:B------:R-:W-:Y:S01]  /*06c0*/  LEA.HI R6, R6, R77, RZ, 0x6 ;  /* 0x0000004d06067211 */ /* 0x000fe200078f30ff */
[----:B------:R-:W-:Y:S01]  /*06d0*/  ULDC.64 UR4, c[0x0][0x178] ;  /* 0x00005e0000047ab9 */ /* 0x000fe20000000a00 */
[----:B------:R-:W-:Y:S01]  /*06e0*/  LOP3.LUT R219, R219, 0x1c0, RZ, 0xc0, !PT ;  /* 0x000001c0dbdb7812 */ /* 0x000fe200078ec0ff */
[----:B--2---:R-:W2:Y:S01]  /*06f0*/  MUFU.RCP R16, R3 ;  /* 0x0000000300107308 */ /* 0x004ea20000001000 */
[----:B------:R-:W-:Y:S01]  /*0700*/  LOP3.LUT R7, R7, 0xfffffffe, RZ, 0xc0, !PT ;  /* 0xfffffffe07077812 */ /* 0x000fe200078ec0ff */
[----:B------:R-:W-:Y:S01]  /*0710*/  IMAD.SHL.U32 R6, R6, 0x8, RZ ;  /* 0x0000000806067824 */ /* 0x000fe200078e00ff */
[----:B------:R-:W-:Y:S01]  /*0720*/  LOP3.LUT R8, R219, 0x38, R228, 0xf8, !PT ;  /* 0x00000038db087812 */ /* 0x000fe200078ef8e4 */
[----:B------:R-:W-:Y:S01]  /*0730*/  UIMAD UR4, UR12, UR4, URZ ;  /* 0x000000040c0472a4 */ /* 0x000fe2000f8e023f */
[----:B------:R-:W-:Y:S01]  /*0740*/  SHF.R.U32.HI R219, RZ, 0x3, R219 ;  /* 0x00000003ffdb7819 */ /* 0x000fe200000116db */
[----:B------:R-:W-:Y:S01]  /*0750*/  IMAD.IADD R7, R0, 0x1, -R7 ;  /* 0x0000000100077824 */ /* 0x000fe200078e0a07 */
[----:B------:R-:W-:Y:S01]  /*0760*/  SHF.R.S32.HI R231, RZ, 0x1f, R230 ;  /* 0x0000001fffe77819 */ /* 0x000fe200000114e6 */
[----:B------:R-:W-:Y:S01]  /*0770*/  UIMAD UR4, UR11, UR5, UR4 ;  /* 0x000000050b0472a4 */ /* 0x000fe2000f8e0204 */
[----:B------:R-:W-:Y:S01]  /*0780*/  IADD3 R13, P0, R230, UR6, RZ ;  /* 0x00000006e60d7c10 */ /* 0x000fe2000ff1e0ff */
[----:B------:R-:W-:Y:S01]  /*0790*/  USHF.R.S32.HI UR13, URZ, 0x1f, UR10 ;  /* 0x0000001f3f0d7899 */ /* 0x000fe2000801140a */
[----:B------:R-:W-:Y:S01]  /*07a0*/  LOP3.LUT R219, R8, R219, RZ, 0x3c, !PT ;  /* 0x000000db08db7212 */ /* 0x000fe200078e3cff */
[----:B------:R-:W-:Y:S01]  /*07b0*/  ULDC.64 UR6, c[0x0][0x1a8] ;  /* 0x00006a0000067ab9 */ /* 0x000fe20000000a00 */
[----:B------:R-:W-:Y:S01]  /*07c0*/  SHF.R.S32.HI R229, RZ, 0x1f, R228 ;  /* 0x0000001fffe57819 */ /* 0x000fe200000114e4 */
[----:B------:R-:W-:Y:S01]  /*07d0*/  UIMAD UR6, UR13, UR6, URZ ;  /* 0x000000060d0672a4 */ /* 0x000fe2000f8e023f */
[----:B------:R-:W-:Y:S01]  /*07e0*/  LOP3.LUT R219, R219, 0x7ffffe00, R6, 0xf8, !PT ;  /* 0x7ffffe00dbdb7812 */ /* 0x000fe200078ef806 */
[----:B------:R-:W-:Y:S01]  /*07f0*/  UMOV UR20, 0x5 ;  /* 0x0000000500147882 */ /* 0x000fe20000000000 */
[----:B--2---:R-:W-:Y:S01]  /*0800*/  IADD3 R16, R16, 0xffffffe, RZ ;  /* 0x0ffffffe10107810 */ /* 0x004fe20007ffe0ff */
[----:B------:R-:W2:Y:S01]  /*0810*/  S2R R6, SR_CTAID.Z ;  /* 0x0000000000067919 */ /* 0x000ea20000002700 */
[----:B-1----:R-:W-:Y:S01]  /*0820*/  IABS R10, R10 ;  /* 0x0000000a000a7213 */ /* 0x002fe20000000000 */
[----:B---3--:R-:W-:Y:S01]  /*0830*/  IMAD.WIDE.U32 R18, R9, c[0x0][0x178], R228 ;  /* 0x00005e0009127a25 */ /* 0x008fe200078e00e4 */
[----:B------:R-:W1:Y:S01]  /*0840*/  F2I.FTZ.U32.TRUNC.NTZ R17, R16 ;  /* 0x0000001000117305 */ /* 0x000e62000021f000 */
[----:B------:R-:W-:Y:S01]  /*0850*/  UIMAD UR7, UR10, UR7, UR6 ;  /* 0x000000070a0772a4 */ /* 0x000fe2000f8e0206 */
[----:B------:R-:W-:Y:S01]  /*0860*/  ISETP.NE.AND P2, PT, RZ, c[0x0][0x1c8], PT ;  /* 0x00007200ff007a0c */ /* 0x000fe20003f45270 */
[----:B------:R-:W-:Y:S01]  /*0870*/  IMAD.SHL.U32 R219, R219, 0x2, RZ ;  /* 0x00000002dbdb7824 */ /* 0x000fe200078e00ff */
[----:B------:R-:W-:Y:S01]  /*0880*/  IADD3 R19, R19, UR4, RZ ;  /* 0x0000000413137c10 */ /* 0x000fe2000fffe0ff */
[----:B------:R-:W-:Y:S01]  /*0890*/  ULDC.64 UR4, c[0x0][0x180] ;  /* 0x0000600000047ab9 */ /* 0x000fe20000000a00 */
[----:B------:R-:W-:Y:S01]  /*08a0*/  IMAD.IADD R4, R77, 0x1, -R4 ;  /* 0x000000014d047824 */ /* 0x000fe200078e0a04 */
[----:B------:R-:W-:Y:S01]  /*08b0*/  UIMAD UR4, UR12, UR4, URZ ;  /* 0x000000040c0472a4 */ /* 0x000fe2000f8e023f */
[----:B------:R-:W-:Y:S01]  /*08c0*/  SHF.R.S32.HI R79, RZ, 0x5, R79 ;  /* 0x00000005ff4f7819 */ /* 0x000fe2000001144f */
[----:B------:R-:W-:Y:S01]  /*08d0*/  UIADD3 UR29, UR25, -0x1, URZ ;  /* 0xffffffff191d7890 */ /* 0x000fe2000fffe03f */
[----:B------:R-:W-:Y:S01]  /*08e0*/  IMAD.MOV.U32 R20, RZ, RZ, 0x40 ;  /* 0x00000040ff147424 */ /* 0x000fe200078e00ff */
[----:B------:R-:W-:Y:S01]  /*08f0*/  UIMAD UR6, UR11, UR5, UR4 ;  /* 0x000000050b0672a4 */ /* 0x000fe2000f8e0204 */
[----:B------:R-:W-:Y:S01]  /*0900*/  SHF.R.S32.HI R81, RZ, 0x1f, R4 ;  /* 0x0000001fff517819 */ /* 0x000fe20000011404 */
[----:B------:R-:W-:-:S02]  /*0910*/  UISETP.NE.AND UP0, UPT, UR25, 0x1, UPT ;  /* 0x000000011900788c */ /* 0x000fc4000bf05270 */
[----:B------:R-:W-:Y:S01]  /*0920*/  ULDC.64 UR4, c[0x0][0x188] ;  /* 0x0000620000047ab9 */ /* 0x000fe20000000a00 */
[----:B-1----:R-:W-:Y:S01]  /*0930*/  IMAD.MOV R0, RZ, RZ, -R17 ;  /* 0x000000ffff007224 */ /* 0x002fe200078e0a11 */
[----:B------:R-:W-:Y:S01]  /*0940*/  UIMAD UR4, UR12, UR4, URZ ;  /* 0x000000040c0472a4 */ /* 0x000fe2000f8e023f */
[----:B------:R-:W-:Y:S01]  /*0950*/  IMAD.MOV.U32 R16, RZ, RZ, RZ ;  /* 0x000000ffff107224 */ /* 0x000fe200078e00ff */
[----:B------:R-:W-:Y:S01]  /*0960*/  USHF.R.S32.HI UR12, URZ, 0x1f, UR29 ;  /* 0x0000001f3f0c7899 */ /* 0x000fe2000801141d */
[----:B------:R-:W-:Y:S01]  /*0970*/  IMAD R15, R0, R5, RZ ;  /* 0x00000005000f7224 */ /* 0x000fe200078e02ff */
[----:B------:R-:W-:Y:S01]  /*0980*/  LEA.HI.X.SX32 R0, R11, R231, 0x1, P0 ;  /* 0x000000e70b007211 */ /* 0x000fe200000f0eff */
[----:B--2---:R-:W-:Y:S01]  /*0990*/  IMAD.WIDE.U32 R18, R6, c[0x0][0x1a8], R18 ;  /* 0x00006a0006127a25 */ /* 0x004fe200078e0012 */
[----:B------:R-:W-:Y:S01]  /*09a0*/  UIMAD UR5, UR11, UR5, UR4 ;  /* 0x000000050b0572a4 */ /* 0x000fe2000f8e0204 */
[----:B------:R-:W-:Y:S01]  /*09b0*/  LEA.HI R81, R81, R4, RZ, 0x3 ;  /* 0x0000000451517211 */ /* 0x000fe200078f18ff */
[----:B------:R-:W-:Y:S01]  /*09c0*/  UMOV UR28, 0x4 ;  /* 0x00000004001c7882 */ /* 0x000fe20000000000 */
[----:B------:R-:W-:Y:S01]  /*09d0*/  IMAD.HI.U32 R15, R17, R15, R16 ;  /* 0x0000000f110f7227 */ /* 0x000fe200078e0010 */
[----:B------:R-:W-:Y:S01]  /*09e0*/  IADD3 R19, R19, UR7, RZ ;  /* 0x0000000713137c10 */ /* 0x000fe2000fffe0ff */
[----:B------:R-:W-:Y:S01]  /*09f0*/  UIADD3 UR17, UR26, -0x4ab325aa, URZ ;  /* 0xb54cda561a117890 */ /* 0x000fe2000fffe03f */
[----:B------:R-:W-:Y:S01]  /*0a00*/  LOP3.LUT R3, R81, 0xfffffff8, RZ, 0xc0, !PT ;  /* 0xfffffff851037812 */ /* 0x000fe200078ec0ff */
[----:B------:R-:W-:-:S02]  /*0a10*/  IMAD R8, R0, c[0x0][0x198], RZ ;  /* 0x0000660000087a24 */ /* 0x000fc400078e02ff */
[----:B------:R-:W-:Y:S02]  /*0a20*/  IMAD R0, R0, c[0x0][0x1a0], RZ ;  /* 0x0000680000007a24 */ /* 0x000fe400078e02ff */
[C---:B------:R-:W-:Y:S02]  /*0a30*/  IMAD R8, R13.reuse, c[0x0][0x19c], R8 ;  /* 0x000067000d087a24 */ /* 0x040fe400078e0208 */
[C---:B------:R-:W-:Y:S02]  /*0a40*/  IMAD R11, R13.reuse, c[0x0][0x1a4], R0 ;  /* 0x000069000d0b7a24 */ /* 0x040fe400078e0200 */
[----:B------:R-:W-:-:S04]  /*0a50*/  IMAD.WIDE.U32 R16, R13, c[0x0][0x198], R228 ;  /* 0x000066000d107a25 */ /* 0x000fc800078e00e4 */
[----:B------:R-:W-:-:S04]  /*0a60*/  IMAD.HI.U32 R0, R15, R10, RZ ;  /* 0x0000000a0f007227 */ /* 0x000fc800078e00ff */
[----:B------:R-:W-:Y:S02]  /*0a70*/  IMAD.IADD R17, R17, 0x1, R8 ;  /* 0x0000000111117824 */ /* 0x000fe400078e0208 */
[----:B------:R-:W-:Y:S02]  /*0a80*/  IMAD.MOV R8, RZ, RZ, -R0 ;  /* 0x000000ffff087224 */ /* 0x000fe400078e0a00 */
[----:B------:R-:W-:-:S04]  /*0a90*/  IMAD.WIDE.U32 R12, R13, c[0x0][0x1a0], R228 ;  /* 0x000068000d0c7a25 */ /* 0x000fc800078e00e4 */
[----:B------:R-:W-:Y:S02]  /*0aa0*/  IMAD R8, R5, R8, R10 ;  /* 0x0000000805087224 */ /* 0x000fe400078e020a */
[----:B------:R-:W-:Y:S02]  /*0ab0*/  IMAD.IADD R13, R13, 0x1, R11 ;  /* 0x000000010d0d7824 */ /* 0x000fe400078e020b */
[----:B----4-:R-:W-:Y:S01]  /*0ac0*/  IMAD.WIDE R230, R78, 0x80, R230 ;  /* 0x000000804ee67825 */ /* 0x010fe200078e02e6 */
[----:B------:R-:W-:-:S03]  /*0ad0*/  ISETP.GT.U32.AND P0, PT, R5, R8, PT ;  /* 0x000000080500720c */ /* 0x000fc60003f04070 */
[----:B------:R-:W-:-:S04]  /*0ae0*/  IMAD.WIDE.U32 R220, R9, c[0x0][0x180], R16 ;  /* 0x0000600009dc7a25 */ /* 0x000fc800078e0010 */
[----:B------:R-:W-:Y:S01]  /*0af0*/  IMAD.WIDE.U32 R202, R9, c[0x0][0x188], R12 ;  /* 0x0000620009ca7a25 */ /* 0x000fe200078e000c */
[----:B------:R-:W-:Y:S01]  /*0b00*/  IADD3 R221, R221, UR6, RZ ;  /* 0x00000006dddd7c10 */ /* 0x000fe2000fffe0ff */
[----:B------:R-:W-:Y:S02]  /*0b10*/  ULDC UR6, c[0x0][0x1c8] ;  /* 0x0000720000067ab9 */ /* 0x000fe40000000800 */
[----:B------:R-:W-:Y:S01]  /*0b20*/  IMAD R9, R231, c[0x0][0x190], RZ ;  /* 0x00006400e7097a24 */ /* 0x000fe200078e02ff */
[----:B------:R-:W-:Y:S01]  /*0b30*/  ULOP3.LUT UR6, UR10, UR6, URZ, 0x3c, !UPT ;  /* 0x000000060a067292 */ /* 0x000fe2000f8e3c3f */
[----:B------:R-:W-:Y:S01]  /*0b40*/  @!P0 IMAD.IADD R8, R8, 0x1, -R5 ;  /* 0x0000000108088824 */ /* 0x000fe200078e0a05 */
[----:B------:R-:W-:Y:S01]  /*0b50*/  IADD3 R203, R203, UR5, RZ ;  /* 0x00000005cbcb7c10 */ /* 0x000fe2000fffe0ff */
[C---:B------:R-:W-:Y:S01]  /*0b60*/  IMAD R6, R230.reuse, c[0x0][0x194], R9 ;  /* 0x00006500e6067a24 */ /* 0x040fe200078e0209 */
[----:B------:R-:W-:Y:S01]  /*0b70*/  ULDC.64 UR4, c[0x0][0x190] ;  /* 0x0000640000047ab9 */ /* 0x000fe20000000a00 */
[----:B------:R-:W-:Y:S01]  /*0b80*/  IMAD.WIDE.U32 R18, R230, c[0x0][0x190], R18 ;  /* 0x00006400e6127a25 */ /* 0x000fe200078e0012 */
[----:B------:R-:W-:Y:S01]  /*0b90*/  ISETP.GE.U32.AND P3, PT, R8, R5, PT ;  /* 0x000000050800720c */ /* 0x000fe20003f66070 */
[----:B------:R-:W-:Y:S01]  /*0ba0*/  USHF.L.U32 UR10, UR4, 0x5, URZ ;  /* 0x00000005040a7899 */ /* 0x000fe2000800063f */
[----:B------:R-:W-:Y:S01]  /*0bb0*/  @!P0 IADD3 R0, R0, 0x1, RZ ;  /* 0x0000000100008810 */ /* 0x000fe20007ffe0ff */
[----:B------:R-:W-:Y:S01]  /*0bc0*/  IMAD.IADD R6, R19, 0x1, R6 ;  /* 0x0000000113067824 */ /* 0x000fe200078e0206 */
[----:B------:R-:W-:Y:S01]  /*0bd0*/  LEA R10, P1, R18, c[0x0][0x160], 0x1 ;  /* 0x00005800120a7a11 */ /* 0x000fe200078208ff */
[----:B------:R-:W-:Y:S01]  /*0be0*/  USHF.L.U64.HI UR11, UR4, UR20, UR5 ;  /* 0x00000014040b7299 */ /* 0x000fe20008010205 */
[----:B------:R-:W-:-:S02]  /*0bf0*/  IMAD.U32 R5, RZ, RZ, UR29 ;  /* 0x0000001dff057e24 */ /* 0x000fc4000f8e00ff */
[----:B------:R-:W-:Y:S01]  /*0c00*/  LEA.HI.X R11, R18, c[0x0][0x164], R6, 0x1, P1 ;  /* 0x00005900120b7a11 */ /* 0x000fe200008f0c06 */
[----:B------:R-:W-:Y:S01]  /*0c10*/  ULDC.64 UR4, c[0x0][0x1a0] ;  /* 0x0000680000047ab9 */ /* 0x000fe20000000a00 */
[----:B------:R-:W-:Y:S01]  /*0c20*/  ISETP.LE.AND P1, PT, RZ, UR6, PT ;  /* 0x00000006ff007c0c */ /* 0x000fe2000bf23270 */
[----:B------:R-:W-:Y:S01]  /*0c30*/  ULDC.64 UR6, c[0x0][0x198] ;  /* 0x0000660000067ab9 */ /* 0x000fe20000000a00 */
[----:B------:R-:W-:Y:S01]  /*0c40*/  IADD3 R12, P0, R10, UR10, RZ ;  /* 0x0000000a0a0c7c10 */ /* 0x000fe2000ff1e0ff */
[----:B------:R1:W-:Y:S01]  /*0c50*/  LDGSTS.E.BYPASS.LTC128B.128 [R219], [R10.64] ;  /* 0x000000000adb7fae */ /* 0x0003e2000b901d56 */
[----:B------:R-:W-:Y:S01]  /*0c60*/  @P3 IADD3 R0, R0, 0x1, RZ ;  /* 0x0000000100003810 */ /* 0x000fe20007ffe0ff */
[----:B------:R-:W-:Y:S01]  /*0c70*/  USHF.L.U64.HI UR18, UR6, UR20, UR7 ;  /* 0x0000001406127299 */ /* 0x000fe20008010207 */
[----:B------:R-:W-:Y:S01]  /*0c80*/  IADD3.X R13, R11, UR11, RZ, P0, !PT ;  /* 0x0000000b0b0d7c10 */ /* 0x000fe200087fe4ff */
[----:B------:R1:W-:Y:S01]  /*0c90*/  LDGSTS.E.BYPASS.LTC128B.128 [R219+0x4000], [R10.64+0x80] ;  /* 0x040000800adb7fae */ /* 0x0003e2000b901d56 */
[----:B------:R-:W-:Y:S01]  /*0ca0*/  IADD3 R14, P0, R12, UR10, RZ ;  /* 0x0000000a0c0e7c10 */ /* 0x000fe2000ff1e0ff */
[----:B------:R-:W-:Y:S01]  /*0cb0*/  USHF.L.U32 UR19, UR6, 0x5, URZ ;  /* 0x0000000506137899 */ /* 0x000fe2000800063f */
[----:B------:R-:W-:Y:S01]  /*0cc0*/  IMAD.IADD R3, R4, 0x1, -R3 ;  /* 0x0000000104037824 */ /* 0x000fe200078e0a03 */
[----:B------:R2:W-:Y:S01]  /*0cd0*/  LDGSTS.E.BYPASS.LTC128B.128 [R219+0x800], [R12.64] ;  /* 0x008000000cdb7fae */ /* 0x0005e2000b901d56 */
[----:B------:R-:W-:Y:S01]  /*0ce0*/  IADD3.X R15, R13, UR11, RZ, P0, !PT ;  /* 0x0000000b0d0f7c10 */ /* 0x000fe200087fe4ff */
[----:B------:R-:W-:Y:S01]  /*0cf0*/  @!P1 IMAD.MOV R0, RZ, RZ, -R0 ;  /* 0x000000ffff009224 */ /* 0x000fe200078e0a00 */
[----:B------:R-:W-:Y:S01]  /*0d00*/  @!P2 LOP3.LUT R0, RZ, c[0x0][0x1c8], RZ, 0x33, !PT ;  /* 0x00007200ff00aa12 */ /* 0x000fe200078e33ff */
[----:B------:R2:W-:Y:S01]  /*0d10*/  LDGSTS.E.BYPASS.LTC128B.128 [R219+0x4800], [R12.64+0x80] ;  /* 0x048000800cdb7fae */ /* 0x0005e2000b901d56 */
[----:B------:R-:W-:Y:S01]  /*0d20*/  IADD3 R8, P0, R14, UR10, RZ ;  /* 0x0000000a0e087c10 */ /* 0x000fe2000ff1e0ff */
[----:B------:R-:W-:Y:S01]  /*0d30*/  UIMAD UR7, UR18, UR29, URZ ;  /* 0x0000001d120772a4 */ /* 0x000fe2000f8e023f */
[----:B------:R-:W-:Y:S01]  /*0d40*/  SHF.R.S32.HI R223, RZ, 0x1f, R0 ;  /* 0x0000001fffdf7819 */ /* 0x000fe20000011400 */
[C---:B------:R-:W-:Y:S01]  /*0d50*/  IMAD.WIDE.U32 R220, R0.reuse, c[0x0][0x1b0], R220 ;  /* 0x00006c0000dc7a25 */ /* 0x040fe200078e00dc */
[----:B------:R-:W-:Y:S01]  /*0d60*/  IADD3.X R9, R15, UR11, RZ, P0, !PT ;  /* 0x0000000b0f097c10 */ /* 0x000fe200087fe4ff */
[----:B------:R3:W-:Y:S01]  /*0d70*/  LDGSTS.E.BYPASS.LTC128B.128 [R219+0x1000], [R14.64] ;  /* 0x010000000edb7fae */ /* 0x0007e2000b901d56 */
[----:B------:R-:W-:Y:S01]  /*0d80*/  UIMAD UR7, UR12, UR19, UR7 ;  /* 0x000000130c0772a4 */ /* 0x000fe2000f8e0207 */
[C---:B------:R-:W-:Y:S01]  /*0d90*/  IMAD R225, R223.reuse, c[0x0][0x1b0], RZ ;  /* 0x00006c00dfe17a24 */ /* 0x040fe200078e02ff */
[----:B------:R-:W-:Y:S01]  /*0da0*/  UIMAD UR12, UR12, UR4, URZ ;  /* 0x000000040c0c72a4 */ /* 0x000fe2000f8e023f */
[----:B------:R-:W-:Y:S01]  /*0db0*/  IMAD.MOV.U32 R224, RZ, RZ, R220 ;  /* 0x000000ffffe07224 */ /* 0x000fe200078e00dc */
[----:B------:R3:W-:Y:S01]  /*0dc0*/  LDGSTS.E.BYPASS.LTC128B.128 [R219+0x5000], [R14.64+0x80] ;  /* 0x050000800edb7fae */ /* 0x0007e2000b901d56 */
[C---:B------:R-:W-:Y:S01]  /*0dd0*/  IMAD R225, R0.reuse, c[0x0][0x1b4], R225 ;  /* 0x00006d0000e17a24 */ /* 0x040fe200078e02e1 */
[----:B------:R-:W-:Y:S01]  /*0de0*/  UIMAD.WIDE.U32 UR14, UR29, UR4, URZ ;  /* 0x000000041d0e72a5 */ /* 0x000fe2000f8e003f */
[----:B------:R-:W-:Y:S01]  /*0df0*/  IMAD R223, R223, c[0x0][0x1b8], RZ ;  /* 0x00006e00dfdf7a24 */ /* 0x000fe200078e02ff */
[----:B------:R4:W-:Y:S01]  /*0e00*/  LDGSTS.E.BYPASS.LTC128B.128 [R219+0x1800], [R8.64] ;  /* 0x0180000008db7fae */ /* 0x0009e2000b901d56 */
[----:B------:R-:W-:Y:S01]  /*0e10*/  IMAD.IADD R225, R221, 0x1, R225 ;  /* 0x00000001dde17824 */ /* 0x000fe200078e02e1 */
[----:B------:R-:W-:Y:S01]  /*0e20*/  UIMAD UR12, UR29, UR5, UR12 ;  /* 0x000000051d0c72a4 */ /* 0x000fe2000f8e020c */
[----:B------:R-:W-:Y:S01]  /*0e30*/  IMAD.WIDE.U32 R202, R0, c[0x0][0x1b8], R202 ;  /* 0x00006e0000ca7a25 */ /* 0x000fe200078e00ca */
[----:B------:R4:W-:Y:S01]  /*0e40*/  LDGSTS.E.BYPASS.LTC128B.128 [R219+0x5800], [R8.64+0x80] ;  /* 0x0580008008db7fae */ /* 0x0009e2000b901d56 */
[----:B------:R-:W-:-:S02]  /*0e50*/  USHF.L.U32 UR21, UR4, 0x5, URZ ;  /* 0x0000000504157899 */ /* 0x000fc4000800063f */
[----:B------:R-:W-:Y:S01]  /*0e60*/  IMAD R223, R0, c[0x0][0x1bc], R223 ;  /* 0x00006f0000df7a24 */ /* 0x000fe200078e02df */
[----:B------:R-:W-:Y:S01]  /*0e70*/  UIADD3 UR12, UR15, UR12, URZ ;  /* 0x0000000c0f0c7290 */ /* 0x000fe2000fffe03f */
[----:B------:R-:W-:Y:S01]  /*0e80*/  IMAD.SHL.U32 R4, R2, 0x40, RZ ;  /* 0x0000004002047824 */ /* 0x000fe200078e00ff */
[----:B------:R-:W-:Y:S01]  /*0e90*/  USHF.L.U64.HI UR20, UR4, UR20, UR5 ;  /* 0x0000001404147299 */ /* 0x000fe20008010205 */
[----:B------:R-:W-:Y:S01]  /*0ea0*/  IMAD.SHL.U32 R80, R3, 0x40, RZ ;  /* 0x0000004003507824 */ /* 0x000fe200078e00ff */
[----:B--2---:R-:W-:Y:S01]  /*0eb0*/  IADD3 R12, P0, R8, UR10, RZ ;  /* 0x0000000a080c7c10 */ /* 0x004fe2000ff1e0ff */
[----:B------:R-:W-:Y:S01]  /*0ec0*/  IMAD.IADD R223, R203, 0x1, R223 ;  /* 0x00000001cbdf7824 */ /* 0x000fe200078e02df */
[----:B------:R-:W-:Y:S01]  /*0ed0*/  LOP3.LUT R4, R4, 0x1c0, RZ, 0xc0, !PT ;  /* 0x000001c004047812 */ /* 0x000fe200078ec0ff */
[----:B------:R-:W-:Y:S01]  /*0ee0*/  IMAD.SHL.U32 R81, R81, 0x40, RZ ;  /* 0x0000004051517824 */ /* 0x000fe200078e00ff */
[----:B------:R-:W-:Y:S02]  /*0ef0*/  IADD3.X R13, R9, UR11, RZ, P0, !PT ;  /* 0x0000000b090d7c10 */ /* 0x000fe400087fe4ff */
[----:B-1----:R-:W-:-:S02]  /*0f00*/  IADD3 R10, P0, R12, UR10, RZ ;  /* 0x0000000a0c0a7c10 */ /* 0x002fc4000ff1e0ff */
[----:B------:R-:W-:Y:S01]  /*0f10*/  LOP3.LUT R80, R80, 0x1c0, RZ, 0xc0, !PT ;  /* 0x000001c050507812 */ /* 0x000fe200078ec0ff */
[----:B------:R1:W-:Y:S01]  /*0f20*/  LDGSTS.E.BYPASS.LTC128B.128 [R219+0x2000], [R12.64] ;  /* 0x020000000cdb7fae */ /* 0x0003e2000b901d56 */
[----:B------:R-:W-:Y:S02]  /*0f30*/  IADD3.X R11, R13, UR11, RZ, P0, !PT ;  /* 0x0000000b0d0b7c10 */ /* 0x000fe400087fe4ff */
[----:B------:R-:W-:Y:S01]  /*0f40*/  IADD3 R16, P1, R10, UR10, RZ ;  /* 0x0000000a0a107c10 */ /* 0x000fe2000ff3e0ff */
[----:B------:R1:W-:Y:S01]  /*0f50*/  LDGSTS.E.BYPASS.LTC128B.128 [R219+0x6000], [R12.64+0x80] ;  /* 0x060000800cdb7fae */ /* 0x0003e2000b901d56 */
[----:B------:R-:W-:Y:S02]  /*0f60*/  LOP3.LUT R21, R4, 0x8, R21, 0xf8, !PT ;  /* 0x0000000804157812 */ /* 0x000fe400078ef815 */
[----:B------:R-:W-:Y:S01]  /*0f70*/  IADD3.X R17, R11, UR11, RZ, P1, !PT ;  /* 0x0000000b0b117c10 */ /* 0x000fe20008ffe4ff */
[----:B------:R2:W-:Y:S01]  /*0f80*/  LDGSTS.E.BYPASS.LTC128B.128 [R219+0x2800], [R10.64] ;  /* 0x028000000adb7fae */ /* 0x0005e2000b901d56 */
[----:B------:R-:W-:Y:S01]  /*0f90*/  SHF.R.U32.HI R4, RZ, 0x3, R4 ;  /* 0x00000003ff047819 */ /* 0x000fe20000011604 */
[----:B----4-:R-:W-:Y:S01]  /*0fa0*/  IMAD.WIDE.U32 R8, R5, UR19, R224 ;  /* 0x0000001305087c25 */ /* 0x010fe2000f8e00e0 */
[----:B------:R-:W-:Y:S01]  /*0fb0*/  LOP3.LUT R81, R81, 0xfffffe00, RZ, 0xc0, !PT ;  /* 0xfffffe0051517812 */ /* 0x000fe200078ec0ff */
[----:B------:R2:W-:Y:S01]  /*0fc0*/  LDGSTS.E.BYPASS.LTC128B.128 [R219+0x6800], [R10.64+0x80] ;  /* 0x068000800adb7fae */ /* 0x0005e2000b901d56 */
[----:B------:R-:W-:-:S02]  /*0fd0*/  LOP3.LUT R4, R21, R4, RZ, 0x3c, !PT ;  /* 0x0000000415047212 */ /* 0x000fc400078e3cff */
[----:B------:R-:W-:Y:S01]  /*0fe0*/  IADD3 R0, R9, UR7, RZ ;  /* 0x0000000709007c10 */ /* 0x000fe2000fffe0ff */
[----:B------:R4:W-:Y:S01]  /*0ff0*/  LDGSTS.E.BYPASS.LTC128B.128 [R219+0x3000], [R16.64] ;  /* 0x0300000010db7fae */ /* 0x0009e2000b901d56 */
[C---:B---3--:R-:W-:Y:S01]  /*1000*/  LEA R14, P0, R8.reuse, c[0x0][0x168], 0x1 ;  /* 0x00005a00080e7a11 */ /* 0x048fe200078008ff */
[----:B------:R-:W-:Y:S02]  /*1010*/  IMAD.U32 R9, RZ, RZ, UR15 ;  /* 0x0000000fff097e24 */ /* 0x000fe4000f8e00ff */
[----:B------:R4:W-:Y:S01]  /*1020*/  LDGSTS.E.BYPASS.LTC128B.128 [R219+0x7000], [R16.64+0x80] ;  /* 0x0700008010db7fae */ /* 0x0009e2000b901d56 */
[----:B------:R-:W-:Y:S01]  /*1030*/  LEA.HI.X R15, R8, c[0x0][0x16c], R0, 0x1, P0 ;  /* 0x00005b00080f7a11 */ /* 0x000fe200000f0c00 */
[----:B------:R-:W-:Y:S01]  /*1040*/  IMAD.U32 R8, RZ, RZ, UR14 ;  /* 0x0000000eff087e24 */ /* 0x000fe2000f8e00ff */
[----:B------:R-:W-:Y:S01]  /*1050*/  IADD3 R18, P0, R14, UR19, RZ ;  /* 0x000000130e127c10 */ /* 0x000fe2000ff1e0ff */
[----:B------:R-:W-:-:S03]  /*1060*/  IMAD.SHL.U32 R9, R7, 0x8, RZ ;  /* 0x0000000807097824 */ /* 0x000fc600078e00ff */
[----:B------:R-:W-:Y:S02]  /*1070*/  IADD3.X R19, R15, UR18, RZ, P0, !PT ;  /* 0x000000120f137c10 */ /* 0x000fe400087fe4ff */
[----:B------:R-:W-:Y:S02]  /*1080*/  LEA R5, P0, R8, R202, 0x5 ;  /* 0x000000ca08057211 */ /* 0x000fe400078028ff */
[----:B-1----:R-:W-:Y:S02]  /*1090*/  IADD3 R12, P1, R16, UR10, RZ ;  /* 0x0000000a100c7c10 */ /* 0x002fe4000ff3e0ff */
[----:B------:R-:W-:Y:S02]  /*10a0*/  LOP3.LUT R9, R80, 0x8, R9, 0xf8, !PT ;  /* 0x0000000850097812 */ /* 0x000fe400078ef809 */
[----:B------:R-:W-:Y:S02]  /*10b0*/  IADD3.X R13, R17, UR11, RZ, P1, !PT ;  /* 0x0000000b110d7c10 */ /* 0x000fe40008ffe4ff */
[----:B------:R-:W-:Y:S01]  /*10c0*/  SHF.R.U32.HI R80, RZ, 0x3, R80 ;  /* 0x00000003ff507819 */ /* 0x000fe20000011650 */
[----:B--2---:R-:W-:-:S02]  /*10d0*/  IMAD.U32 R11, RZ, RZ, UR12 ;  /* 0x0000000cff0b7e24 */ /* 0x004fc4000f8e00ff */
[----:B------:R1:W-:Y:S01]  /*10e0*/  LDGSTS.E.BYPASS.LTC128B.128 [R219+0x3800], [R12.64] ;  /* 0x038000000cdb7fae */ /* 0x0003e2000b901d56 */
[----:B------:R-:W-:Y:S02]  /*10f0*/  LOP3.LUT R80, R9, R80, RZ, 0x3c, !PT ;  /* 0x0000005009507212 */ /* 0x000fe400078e3cff */
[----:B------:R-:W-:Y:S01]  /*1100*/  LOP3.LUT P1, RZ, R3, 0x2, RZ, 0xc0, !PT ;  /* 0x0000000203ff7812 */ /* 0x000fe2000782c0ff */
[----:B------:R1:W-:Y:S01]  /*1110*/  LDGSTS.E.BYPASS.LTC128B.128 [R219+0x7800], [R12.64+0x80] ;  /* 0x078000800cdb7fae */ /* 0x0003e2000b901d56 */
[----:B------:R-:W-:Y:S01]  /*1120*/  LEA.HI.X R0, R8, R223, R11, 0x5, P0 ;  /* 0x000000df08007211 */ /* 0x000fe200000f2c0b */
[----:B------:R-:W-:Y:S01]  /*1130*/  IMAD.MOV.U32 R8, RZ, RZ, 0x20 ;  /* 0x00000020ff087424 */ /* 0x000fe200078e00ff */
[C---:B------:R-:W-:Y:S01]  /*1140*/  LEA R246, P0, R5.reuse, c[0x0][0x170], 0x1 ;  /* 0x00005c0005f67a11 */ /* 0x040fe200078008ff */
[----:B------:R1:W-:Y:S03]  /*1150*/  LDGSTS.E.BYPASS.LTC128B.128 [R219+0x8000], [R14.64] ;  /* 0x080000000edb7fae */ /* 0x0003e6000b901d56 */
[----:B------:R-:W-:Y:S01]  /*1160*/  LEA.HI.X R247, R5, c[0x0][0x174], R0, 0x1, P0 ;  /* 0x00005d0005f77a11 */ /* 0x000fe200000f0c00 */
[----:B------:R1:W-:Y:S01]  /*1170*/  LDGSTS.E.BYPASS.LTC128B.128 [R219+0x9000], [R14.64+0x80] ;  /* 0x090000800edb7fae */ /* 0x0003e2000b901d56 */
[----:B------:R-:W-:Y:S01]  /*1180*/  IMAD R5, R79, 0x400, R81 ;  /* 0x000004004f057824 */ /* 0x000fe200078e0251 */
[----:B------:R-:W-:Y:S01]  /*1190*/  IADD3 R10, P0, R246, UR21, RZ ;  /* 0x00000015f60a7c10 */ /* 0x000fe2000ff1e0ff */
[----:B------:R-:W-:Y:S01]  /*11a0*/  IMAD R0, R7, 0x200, R4 ;  /* 0x0000020007007824 */ /* 0x000fe200078e0204 */
[----:B------:R4:W-:Y:S01]  /*11b0*/  LDGSTS.E.BYPASS.LTC128B.128 [R219+0x8800], [R18.64] ;  /* 0x0880000012db7fae */ /* 0x0009e2000b901d56 */
[----:B------:R-:W-:Y:S01]  /*11c0*/  IMAD.IADD R218, R5, 0x1, R80 ;  /* 0x0000000105da7824 */ /* 0x000fe200078e0250 */
[----:B------:R-:W-:Y:S01]  /*11d0*/  IADD3.X R11, R247, UR20, RZ, P0, !PT ;  /* 0x00000014f70b7c10 */ /* 0x000fe200087fe4ff */
[----:B------:R-:W-:Y:S01]  /*11e0*/  IMAD.SHL.U32 R83, R0, 0x2, RZ ;  /* 0x0000000200537824 */ /* 0x000fe200078e00ff */
[----:B------:R4:W-:Y:S01]  /*11f0*/  LDGSTS.E.BYPASS.LTC128B.128 [R219+0x9800], [R18.64+0x80] ;  /* 0x0980008012db7fae */ /* 0x0009e2000b901d56 */
[----:B------:R-:W-:Y:S01]  /*1200*/  IMAD.SHL.U32 R218, R218, 0x2, RZ ;  /* 0x00000002dada7824 */ /* 0x000fe200078e00ff */
[----:B------:R-:W-:-:S02]  /*1210*/  LOP3.LUT P0, RZ, R2, 0x2, RZ, 0xc0, !PT ;  /* 0x0000000202ff7812 */ /* 0x000fc4000780c0ff */
[----:B------:R-:W0:Y:S01]  /*1220*/  LDGDEPBAR ;  /* 0x00000000000079af */ /* 0x000e220000000000 */
[----:B------:R-:W-:Y:S02]  /*1230*/  LEA R217, R0, 0x8000, 0x1 ;  /* 0x0000800000d97811 */ /* 0x000fe400078e08ff */
[----:B------:R-:W-:Y:S02]  /*1240*/  SEL R0, R8, 0xffffffe0, !P1 ;  /* 0xffffffe008007807 */ /* 0x000fe40004800000 */
[----:B------:R-:W-:Y:S02]  /*1250*/  IADD3 R215, R217, 0x20, RZ ;  /* 0x00000020d9d77810 */ /* 0x000fe40007ffe0ff */
[----:B------:R-:W-:Y:S01]  /*1260*/  LOP3.LUT P1, RZ, R3, 0x4, RZ, 0xc0, !PT ;  /* 0x0000000403ff7812 */ /* 0x000fe2000782c0ff */
[----:B------:R-:W-:-:S03]  /*1270*/  IMAD.IADD R216, R218, 0x1, R0 ;  /* 0x00000001dad87824 */ /* 0x000fc600078e0200 */
[----:B------:R-:W-:Y:S02]  /*1280*/  @P0 IADD3 R215, R217, -0x20, RZ ;  /* 0xffffffe0d9d70810 */ /* 0x000fe40007ffe0ff */
[----:B------:R-:W-:Y:S02]  /*1290*/  LOP3.LUT P0, RZ, R2, 0x4, RZ, 0xc0, !PT ;  /* 0x0000000402ff7812 */ /* 0x000fe4000780c0ff */
[C---:B------:R-:W-:Y:S02]  /*12a0*/  SEL R3, R20.reuse, 0xffffffc0, !P1 ;  /* 0xffffffc014037807 */ /* 0x040fe40004800000 */
[----:B------:R-:W-:Y:S02]  /*12b0*/  SEL R2, R20, 0xffffffc0, !P0 ;  /* 0xffffffc014027807 */ /* 0x000fe40004000000 */
[----:B------:R-:W-:Y:S01]  /*12c0*/  PLOP3.LUT P0, PT, PT, PT, UP0, 0x80, 0x0 ;  /* 0x000000000000781c */ /* 0x000fe20003f0f008 */
[----:B------:R-:W-:Y:S01]  /*12d0*/  IMAD.IADD R214, R218, 0x1, R3 ;  /* 0x00000001dad67824 */ /* 0x000fe200078e0203 */
[----:B------:R-:W-:Y:S01]  /*12e0*/  IADD3 R207, R215, 0x800, RZ ;  /* 0x00000800d7cf7810 */ /* 0x000fe20007ffe0ff */
[----:B------:R-:W-:Y:S01]  /*12f0*/  IMAD.IADD R213, R217, 0x1, R2 ;  /* 0x00000001d9d57824 */ /* 0x000fe200078e0202 */
[----:B------:R-:W-:Y:S01]  /*1300*/  IADD3 R205, R215, 0x1000, RZ ;  /* 0x00001000d7cd7810 */ /* 0x000fe20007ffe0ff */
[----:B------:R-:W-:-:S04]  /*1310*/  DEPBAR.LE SB0, 0x0 ;  /* 0x000080000000791a */ /* 0x000fc80000000000 */
[----:B------:R-:W-:Y:S01]  /*1320*/  BAR.SYNC.DEFER_BLOCKING 0x0 ;  /* 0x0000000000007b1d */ /* 0x000fe20000010000 */
[----:B------:R-:W-:Y:S01]  /*1330*/  IMAD.IADD R212, R216, 0x1, R3 ;  /* 0x00000001d8d47824 */ /* 0x000fe200078e0203 */
[----:B------:R-:W-:Y:S01]  /*1340*/  IADD3 R204, R215, 0x1800, RZ ;  /* 0x00001800d7cc7810 */ /* 0x000fe20007ffe0ff */
[----:B------:R-:W-:Y:S02]  /*1350*/  IMAD.IADD R206, R2, 0x1, R215 ;  /* 0x0000000102ce7824 */ /* 0x000fe400078e02d7 */
[----:B------:R-:W-:Y:S01]  /*1360*/  IMAD.U32 R2, RZ, RZ, UR8 ;  /* 0x00000008ff027e24 */ /* 0x000fe2000f8e00ff */
[----:B------:R-:W-:Y:S01]  /*1370*/  @!PT LDS RZ, [RZ] ;  /* 0x00000000fffff984 */ /* 0x000fe20000000800 */
[----:B------:R-:W-:Y:S01]  /*1380*/  @!PT LDS RZ, [RZ] ;  /* 0x00000000fffff984 */ /* 0x000fe20000000800 */
[----:B------:R-:W-:Y:S01]  /*1390*/  @!PT LDS RZ, [RZ] ;  /* 0x00000000fffff984 */ /* 0x000fe20000000800 */
[----:B------:R2:W-:Y:S04]  /*13a0*/  LDGSTS.E.BYPASS.LTC128B.128 [R219+0xa000], [R246.64] ;  /* 0x0a000000f6db7fae */ /* 0x0005e8000b901d56 */
[----:B------:R2:W-:Y:S04]  /*13b0*/  LDGSTS.E.BYPASS.LTC128B.128 [R219+0xb000], [R246.64+0x80] ;  /* 0x0b000080f6db7fae */ /* 0x0005e8000b901d56 */
[----:B------:R3:W-:Y:S04]  /*13c0*/  LDGSTS.E.BYPASS.LTC128B.128 [R219+0xa800], [R10.64] ;  /* 0x0a8000000adb7fae */ /* 0x0007e8000b901d56 */
[----:B------:R3:W-:Y:S04]  /*13d0*/  LDGSTS.E.BYPASS.LTC128B.128 [R219+0xb800], [R10.64+0x80] ;  /* 0x0b8000800adb7fae */ /* 0x0007e8000b901d56 */
[----:B------:R-:W-:Y:S04]  /*13e0*/  LDSM.16.M88.4 R72, [R83+0x8000] ;  /* 0x008000005348783b */ /* 0x000fe80000000200 */
[----:B------:R-:W4:Y:S04]  /*13f0*/  LDSM.16.M88.4 R4, [R218+0x2000] ;  /* 0x00200000da04783b */ /* 0x000f280000000200 */
[----:B------:R-:W3:Y:S04]  /*1400*/  LDSM.16.M88.4 R64, [R83+0x8800] ;  /* 0x008800005340783b */ /* 0x000ee80000000200 */
[----:B------:R-:W5:Y:S04]  /*1410*/  LDSM.16.M88.4 R40, [R218] ;  /* 0x00000000da28783b */ /* 0x000f680000000200 */
[----:B------:R-:W-:Y:S04]  /*1420*/  LDSM.16.M88.4 R56, [R215] ;  /* 0x00000000d738783b */ /* 0x000fe80000000200 */
[----:B------:R-:W1:Y:S04]  /*1430*/  LDSM.16.M88.4 R60, [R216+0x2000] ;  /* 0x00200000d83c783b */ /* 0x000e680000000200 */
[----:B------:R-:W2:Y:S04]  /*1440*/  LDSM.16.M88.4 R48, [R215+0x800] ;  /* 0x00080000d730783b */ /* 0x000ea80000000200 */
[----:B------:R-:W2:Y:S04]  /*1450*/  LDSM.16.M88.4 R52, [R216] ;  /* 0x00000000d834783b */ /* 0x000ea80000000200 */
[----:B------:R-:W-:Y:S04]  /*1460*/  LDSM.16.M88.4 R32, [R214+0x2000] ;  /* 0x00200000d620783b */ /* 0x000fe80000000200 */
[----:B------:R-:W2:Y:S04]  /*1470*/  LDSM.16.M88.4 R28, [R213] ;  /* 0x00000000d51c783b */ /* 0x000ea80000000200 */
[----:B------:R-:W2:Y:S01]  /*1480*/  LDSM.16.M88.4 R24, [R213+0x800] ;  /* 0x00080000d518783b */ /* 0x000ea20000000200 */
[C---:B----4-:R-:W-:Y:S03]  /*1490*/  HMMA.16816.F32 R16, R4.reuse, R72, RZ ;  /* 0x000000480410723c */ /* 0x050fe600000018ff */
[----:B------:R-:W4:Y:S04]  /*14a0*/  LDSM.16.M88.4 R36, [R214] ;  /* 0x00000000d624783b */ /* 0x000f280000000200 */
[----:B------:R-:W-:Y:S01]  /*14b0*/  LDSM.16.M88.4 R68, [R212] ;  /* 0x00000000d444783b */ /* 0x000fe20000000200 */
[C---:B---3--:R-:W-:Y:S03]  /*14c0*/  HMMA.16816.F32 R8, R4.reuse, R64, RZ ;  /* 0x000000400408723c */ /* 0x048fe600000018ff */
[----:B------:R-:W0:Y:S05]  /*14d0*/  LDGDEPBAR ;  /* 0x00000000000079af */ /* 0x000e2a0000000000 */
[C---:B-1----:R-:W-:Y:S08]  /*14e0*/  HMMA.16816.F32 R12, R4.reuse, R74, RZ ;  /* 0x0000004a040c723c */ /* 0x042ff000000018ff */
[----:B------:R-:W-:Y:S08]  /*14f0*/  HMMA.16816.F32 R4, R4, R66, RZ ;  /* 0x000000420404723c */ /* 0x000ff000000018ff */
[C---:B-----5:R-:W-:Y:S08]  /*1500*/  HMMA.16816.F32 R20, R40.reuse, R72, RZ ;  /* 0x000000482814723c */ /* 0x060ff000000018ff */
[C---:B------:R-:W-:Y:S08]  /*1510*/  HMMA.16816.F32 R72, R40.reuse, R74, RZ ;  /* 0x0000004a2848723c */ /* 0x040ff000000018ff */
[C---:B------:R-:W-:Y:S08]  /*1520*/  HMMA.16816.F32 R44, R40.reuse, R64, RZ ;  /* 0x00000040282c723c */ /* 0x040ff000000018ff */
[----:B------:R-:W-:Y:S01]  /*1530*/  HMMA.16816.F32 R40, R40, R66, RZ ;  /* 0x000000422828723c */ /* 0x000fe200000018ff */
[----:B------:R-:W-:Y:S07]  /*1540*/  LDSM.16.M88.4 R64, [R212+0x2000] ;  /* 0x00200000d440783b */ /* 0x000fee0000000200 */
[C---:B------:R-:W-:Y:S08]  /*1550*/  HMMA.16816.F32 R16, R60.reuse, R56, R16 ;  /* 0x000000383c10723c */ /* 0x040ff00000001810 */
[C---:B--2---:R-:W-:Y:S08]  /*1560*/  HMMA.16816.F32 R8, R60.reuse, R48, R8 ;  /* 0x000000303c08723c */ /* 0x044ff00000001808 */
[C---:B------:R-:W-:Y:S08]  /*1570*/  HMMA.16816.F32 R12, R60.reuse, R58, R12 ;  /* 0x0000003a3c0c723c */ /* 0x040ff0000000180c */
[----:B------:R-:W-:Y:S01]  /*1580*/  HMMA.16816.F32 R4, R60, R50, R4 ;  /* 0x000000323c04723c */ /* 0x000fe20000001804 */
[----:B------:R-:W1:Y:S07]  /*1590*/  LDSM.16.M88.4 R60, [R206] ;  /* 0x00000000ce3c783b */ /* 0x000e6e0000000200 */
[C---:B------:R-:W-:Y:S08]  /*15a0*/  HMMA.16816.F32 R20, R52.reuse, R56, R20 ;  /* 0x000000383414723c */ /* 0x040ff00000001814 */
[C---:B------:R-:W-:Y:S01]  /*15b0*/  HMMA.16816.F32 R72, R52.reuse, R58, R72 ;  /* 0x0000003a3448723c */ /* 0x040fe20000001848 */
[----:B------:R-:W2:Y:S07]  /*15c0*/  LDSM.16.M88.4 R56, [R206+0x800] ;  /* 0x00080000ce38783b */ /* 0x000eae0000000200 */
[C---:B------:R-:W-:Y:S08]  /*15d0*/  HMMA.16816.F32 R44, R52.reuse, R48, R44 ;  /* 0x00000030342c723c */ /* 0x040ff0000000182c */
[----:B------:R-:W-:Y:S01]  /*15e0*/  HMMA.16816.F32 R40, R52, R50, R40 ;  /* 0x000000323428723c */ /* 0x000fe20000001828 */
[----:B------:R-:W-:Y:S07]  /*15f0*/  LDSM.16.M88.4 R52, [R218+0x4000] ;  /* 0x00400000da34783b */ /* 0x000fee0000000200 */
[C---:B------:R-:W-:Y:S08]  /*1600*/  HMMA.16816.F32 R16, R32.reuse, R28, R16 ;  /* 0x0000001c2010723c */ /* 0x040ff00000001810 */
[C---:B------:R-:W-:Y:S08]  /*1610*/  HMMA.16816.F32 R8, R32.reuse, R24, R8 ;  /* 0x000000182008723c */ /* 0x040ff00000001808 */
[C---:B------:R-:W-:Y:S08]  /*1620*/  HMMA.16816.F32 R12, R32.reuse, R30, R12 ;  /* 0x0000001e200c723c */ /* 0x040ff0000000180c */
[----:B------:R-:W-:Y:S01]  /*1630*/  HMMA.16816.F32 R4, R32, R26, R4 ;  /* 0x0000001a2004723c */ /* 0x000fe20000001804 */
[----:B------:R-:W-:Y:S07]  /*1640*/  LDSM.16.M88.4 R32, [R218+0x6000] ;  /* 0x00600000da20783b */ /* 0x000fee0000000200 */
[C---:B----4-:R-:W-:Y:S01]  /*1650*/  HMMA.16816.F32 R48, R36.reuse, R28, R20 ;  /* 0x0000001c2430723c */ /* 0x050fe20000001814 */
[----:B------:R-:W3:Y:S07]  /*1660*/  LDSM.16.M88.4 R20, [R83+0x9000] ;  /* 0x009000005314783b */ /* 0x000eee0000000200 */
[C---:B------:R-:W-:Y:S01]  /*1670*/  HMMA.16816.F32 R72, R36.reuse, R30, R72 ;  /* 0x0000001e2448723c */ /* 0x040fe20000001848 */
[----:B------:R-:W4:Y:S07]  /*1680*/  LDSM.16.M88.4 R28, [R83+0x9800] ;  /* 0x00980000531c783b */ /* 0x000f2e0000000200 */
[C---:B------:R-:W-:Y:S08]  /*1690*/  HMMA.16816.F32 R44, R36.reuse, R24, R44 ;  /* 0x00000018242c723c */ /* 0x040ff0000000182c */
[----:B------:R-:W-:Y:S01]  /*16a0*/  HMMA.16816.F32 R40, R36, R26, R40 ;  /* 0x0000001a2428723c */ /* 0x000fe20000001828 */
[----:B------:R-:W-:Y:S04]  /*16b0*/  LDSM.16.M88.4 R36, [R216+0x6000] ;  /* 0x00600000d824783b */ /* 0x000fe80000000200 */
[----:B------:R-:W5:Y:S03]  /*16c0*/  LDSM.16.M88.4 R24, [R215+0x1000] ;  /* 0x00100000d718783b */ /* 0x000f660000000200 */
[C---:B-1----:R-:W-:Y:S08]  /*16d0*/  HMMA.16816.F32 R16, R64.reuse, R60, R16 ;  /* 0x0000003c4010723c */ /* 0x042ff00000001810 */
[C---:B------:R-:W-:Y:S08]  /*16e0*/  HMMA.16816.F32 R12, R64.reuse, R62, R12 ;  /* 0x0000003e400c723c */ /* 0x040ff0000000180c */
[C---:B--2---:R-:W-:Y:S08]  /*16f0*/  HMMA.16816.F32 R8, R64.reuse, R56, R8 ;  /* 0x000000384008723c */ /* 0x044ff00000001808 */
[----:B------:R-:W-:Y:S01]  /*1700*/  HMMA.16816.F32 R4, R64, R58, R4 ;  /* 0x0000003a4004723c */ /* 0x000fe20000001804 */
[----:B------:R-:W-:Y:S07]  /*1710*/  LDSM.16.M88.4 R64, [R216+0x4000] ;  /* 0x00400000d840783b */ /* 0x000fee0000000200 */
[C---:B------:R-:W-:Y:S08]  /*1720*/  HMMA.16816.F32 R48, R68.reuse, R60, R48 ;  /* 0x0000003c4430723c */ /* 0x040ff00000001830 */
[C---:B------:R-:W-:Y:S01]  /*1730*/  HMMA.16816.F32 R72, R68.reuse, R62, R72 ;  /* 0x0000003e4448723c */ /* 0x040fe20000001848 */
[----:B------:R-:W1:Y:S07]  /*1740*/  LDSM.16.M88.4 R60, [R215+0x1800] ;  /* 0x00180000d73c783b */ /* 0x000e6e0000000200 */
[C---:B------:R-:W-:Y:S08]  /*1750*/  HMMA.16816.F32 R44, R68.reuse, R56, R44 ;  /* 0x00000038442c723c */ /* 0x040ff0000000182c */
[----:B------:R-:W-:Y:S01]  /*1760*/  HMMA.16816.F32 R40, R68, R58, R40 ;  /* 0x0000003a4428723c */ /* 0x000fe20000001828 */
[----:B------:R-:W-:Y:S07]  /*1770*/  LDSM.16.M88.4 R68, [R214+0x4000] ;  /* 0x00400000d644783b */ /* 0x000fee0000000200 */
[C---:B---3--:R-:W-:Y:S08]  /*1780*/  HMMA.16816.F32 R16, R32.reuse, R20, R16 ;  /* 0x000000142010723c */ /* 0x048ff00000001810 */
[C---:B------:R-:W-:Y:S08]  /*1790*/  HMMA.16816.F32 R12, R32.reuse, R22, R12 ;  /* 0x00000016200c723c */ /* 0x040ff0000000180c */
[C---:B----4-:R-:W-:Y:S08]  /*17a0*/  HMMA.16816.F32 R8, R32.reuse, R28, R8 ;  /* 0x0000001c2008723c */ /* 0x050ff00000001808 */
[----:B------:R-:W-:Y:S01]  /*17b0*/  HMMA.16816.F32 R4, R32, R30, R4 ;  /* 0x0000001e2004723c */ /* 0x000fe20000001804 */
[----:B------:R-:W-:Y:S07]  /*17c0*/  LDSM.16.M88.4 R32, [R213+0x1000] ;  /* 0x00100000d520783b */ /* 0x000fee0000000200 */
[C---:B------:R-:W-:Y:S01]  /*17d0*/  HMMA.16816.F32 R56, R52.reuse, R20, R48 ;  /* 0x000000143438723c */ /* 0x040fe20000001830 */
[----:B------:R-:W2:Y:S07]  /*17e0*/  LDSM.16.M88.4 R48, [R214+0x6000] ;  /* 0x00600000d630783b */ /* 0x000eae0000000200 */
[C---:B------:R-:W-:Y:S08]  /*17f0*/  HMMA.16816.F32 R44, R52.reuse, R28, R44 ;  /* 0x0000001c342c723c */ /* 0x040ff0000000182c */
[----:B------:R-:W-:Y:S01]  /*1800*/  HMMA.16816.F32 R40, R52, R30, R40 ;  /* 0x0000001e3428723c */ /* 0x000fe20000001828 */
[----:B------:R-:W-:Y:S07]  /*1810*/  LDSM.16.M88.4 R28, [R206+0x1000] ;  /* 0x00100000ce1c783b */ /* 0x000fee0000000200 */
[----:B-----5:R-:W-:Y:S08]  /*1820*/  HMMA.16816.F32 R16, R36, R24, R16 ;  /* 0x000000182410723c */ /* 0x020ff00000001810 */
[----:B------:R-:W-:Y:S01]  /*1830*/  HMMA.16816.F32 R72, R52, R22, R72 ;  /* 0x000000163448723c */ /* 0x000fe20000001848 */
[----:B------:R-:W3:Y:S04]  /*1840*/  LDSM.16.M88.4 R20, [R213+0x1800] ;  /* 0x00180000d514783b */ /* 0x000ee80000000200 */
[----:B------:R-:W-:Y:S03]  /*1850*/  LDSM.16.M88.4 R52, [R212+0x4000] ;  /* 0x00400000d434783b */ /* 0x000fe60000000200 */
[C---:B------:R-:W-:Y:S08]  /*1860*/  HMMA.16816.F32 R12, R36.reuse, R26, R12 ;  /* 0x0000001a240c723c */ /* 0x040ff0000000180c */
[C---:B-1----:R-:W-:Y:S08]  /*1870*/  HMMA.16816.F32 R8, R36.reuse, R60, R8 ;  /* 0x0000003c2408723c */ /* 0x042ff00000001808 */
[----:B------:R-:W-:Y:S01]  /*1880*/  HMMA.16816.F32 R4, R36, R62, R4 ;  /* 0x0000003e2404723c */ /* 0x000fe20000001804 */
[----:B------:R-:W1:Y:S07]  /*1890*/  LDSM.16.M88.4 R36, [R212+0x6000] ;  /* 0x00600000d424783b */ /* 0x000e6e0000000200 */
[C---:B------:R-:W-:Y:S08]  /*18a0*/  HMMA.16816.F32 R44, R64.reuse, R60, R44 ;  /* 0x0000003c402c723c */ /* 0x040ff0000000182c */
[----:B------:R-:W-:Y:S08]  /*18b0*/  HMMA.16816.F32 R40, R64, R62, R40 ;  /* 0x0000003e4028723c */ /* 0x000ff00000001828 */
[----:B--2---:R-:W-:Y:S08]  /*18c0*/  HMMA.16816.F32 R16, R48, R32, R16 ;  /* 0x000000203010723c */ /* 0x004ff00000001810 */
[C---:B------:R-:W-:Y:S08]  /*18d0*/  HMMA.16816.F32 R56, R64.reuse, R24, R56 ;  /* 0x000000184038723c */ /* 0x040ff00000001838 */
[----:B------:R-:W-:Y:S01]  /*18e0*/  HMMA.16816.F32 R72, R64, R26, R72 ;  /* 0x0000001a4048723c */ /* 0x000fe20000001848 */
[----:B------:R-:W2:Y:S01]  /*18f0*/  LDSM.16.M88.4 R24, [R206+0x1800] ;  /* 0x00180000ce18783b */ /* 0x000ea20000000200 */
[----:B------:R-:W-:-:S06]  /*1900*/  DEPBAR.LE SB0, 0x0 ;  /* 0x000080000000791a */ /* 0x000fcc0000000000 */
[C---:B---3--:R-:W-:Y:S08]  /*1910*/  HMMA.16816.F32 R8, R48.reuse, R20, R8 ;  /* 0x000000143008723c */ /* 0x048ff00000001808 */
[----:B------:R-:W-:Y:S08]  /*1920*/  HMMA.16816.F32 R4, R48, R22, R4 ;  /* 0x000000163004723c */ /* 0x000ff00000001804 */
[C---:B------:R-:W-:Y:S08]  /*1930*/  HMMA.16816.F32 R44, R68.reuse, R20, R44 ;  /* 0x00000014442c723c */ /* 0x040ff0000000182c */
[----:B------:R-:W-:Y:S08]  /*1940*/  HMMA.16816.F32 R40, R68, R22, R40 ;  /* 0x000000164428723c */ /* 0x000ff00000001828 */
[----:B-1----:R-:W-:Y:S01]  /*1950*/  HMMA.16816.F32 R20, R36, R28, R16 ;  /* 0x0000001c2414723c */ /* 0x002fe20000001810 */
[----:B------:R-:W1:Y:S06]  /*1960*/  LDC.U8 R16, c[0x0][0x2d8] ;  /* 0x0000b600ff107b82 */ /* 0x000e6c0000000000 */
[----:B------:R-:W-:Y:S01]  /*1970*/  SHF.R.S32.HI R17, RZ, 0x1f, R82 ;  /* 0x0000001fff117819 */ /* 0x000fe20000011452 */
[----:B------:R-:W-:Y:S03]  /*1980*/  HMMA.16816.F32 R12, R48, R34, R12 ;  /* 0x00000022300c723c */ /* 0x000fe6000000180c */
[----:B------:R-:W-:-:S02]  /*1990*/  LEA.HI R226, R17, R82, RZ, 0x2 ;  /* 0x0000005211e27211 */ /* 0x000fc400078f10ff */
[----:B------:R-:W-:Y:S02]  /*19a0*/  LEA R17, R79, UR9, 0x4 ;  /* 0x000000094f117c11 */ /* 0x000fe4000f8e20ff */
[----:B------:R-:W-:Y:S01]  /*19b0*/  SHF.R.S32.HI R226, RZ, 0x2, R226 ;  /* 0x00000002ffe27819 */ /* 0x000fe200000114e2 */
[----:B------:R-:W-:Y:S03]  /*19c0*/  HMMA.16816.F32 R56, R68, R32, R56 ;  /* 0x000000204438723c */ /* 0x000fe60000001838 */
[----:B------:R-:W-:-:S04]  /*19d0*/  IADD3 R17, R17, 0x1, R226 ;  /* 0x0000000111117810 */ /* 0x000fc80007ffe0e2 */
[----:B------:R-:W-:Y:S01]  /*19e0*/  IADD3 R2, R2, -c[0x0][0x214], R17 ;  /* 0x8000850002027a10 */ /* 0x000fe20007ffe011 */
[----:B------:R-:W-:Y:S03]  /*19f0*/  HMMA.16816.F32 R72, R68, R34, R72 ;  /* 0x000000224448723c */ /* 0x000fe60000001848 */
[----:B------:R-:W-:Y:S02]  /*1a00*/  IADD3 R240, R2, c[0x0][0x2e8], RZ ;  /* 0x0000ba0002f07a10 */ /* 0x000fe40007ffe0ff */
[----:B------:R-:W-:Y:S02]  /*1a10*/  LOP3.LUT R2, R80, R81, RZ, 0xfc, !PT ;  /* 0x0000005150027212 */ /* 0x000fe400078efcff */
[C---:B------:R-:W-:Y:S01]  /*1a20*/  IADD3 R239, R240.reuse, 0x8, RZ ;  /* 0x00000008f0ef7810 */ /* 0x040fe20007ffe0ff */
[----:B------:R-:W-:Y:S01]  /*1a30*/  HMMA.16816.F32 R12, R36, R30, R12 ;  /* 0x0000001e240c723c */ /* 0x000fe2000000180c */
[----:B------:R-:W-:-:S02]  /*1a40*/  IADD3 R237, R240, 0x40, RZ ;  /* 0x00000040f0ed7810 */ /* 0x000fc40007ffe0ff */
[C---:B------:R-:W-:Y:S02]  /*1a50*/  IADD3 R234, R240.reuse, 0x48, RZ ;  /* 0x00000048f0ea7810 */ /* 0x040fe40007ffe0ff */
[----:B------:R-:W-:Y:S02]  /*1a60*/  IMNMX R240, R240, UR8, PT ;  /* 0x00000008f0f07c17 */ /* 0x000fe4000b800200 */
[----:B------:R-:W-:Y:S01]  /*1a70*/  IMNMX R239, R239, UR8, PT ;  /* 0x00000008efef7c17 */ /* 0x000fe2000b800200 */
[----:B--2---:R-:W-:Y:S01]  /*1a80*/  HMMA.16816.F32 R8, R36, R24, R8 ;  /* 0x000000182408723c */ /* 0x004fe20000001808 */
[----:B------:R-:W-:Y:S02]  /*1a90*/  IMNMX R237, R237, UR8, PT ;  /* 0x00000008eded7c17 */ /* 0x000fe4000b800200 */
[----:B------:R-:W-:-:S05]  /*1aa0*/  IMNMX R234, R234, UR8, PT ;  /* 0x00000008eaea7c17 */ /* 0x000fca000b800200 */
[----:B------:R-:W-:Y:S08]  /*1ab0*/  HMMA.16816.F32 R4, R36, R26, R4 ;  /* 0x0000001a2404723c */ /* 0x000ff00000001804 */
[C---:B------:R-:W-:Y:S08]  /*1ac0*/  HMMA.16816.F32 R56, R52.reuse, R28, R56 ;  /* 0x0000001c3438723c */ /* 0x040ff00000001838 */
[C---:B------:R-:W-:Y:S08]  /*1ad0*/  HMMA.16816.F32 R72, R52.reuse, R30, R72 ;  /* 0x0000001e3448723c */ /* 0x040ff00000001848 */
[C---:B------:R-:W-:Y:S08]  /*1ae0*/  HMMA.16816.F32 R44, R52.reuse, R24, R44 ;  /* 0x00000018342c723c */ /* 0x040ff0000000182c */
[----:B------:R-:W-:Y:S01]  /*1af0*/  HMMA.16816.F32 R40, R52, R26, R40 ;  /* 0x0000001a3428723c */ /* 0x000fe20000001828 */
[----:B------:R-:W-:Y:S06]  /*1b00*/  BAR.SYNC.DEFER_BLOCKING 0x0 ;  /* 0x0000000000007b1d */ /* 0x000fec0000010000 */
[----:B------:R-:W-:Y:S05]  /*1b10*/  @!P0 BRA `(.L_x_852) ;  /* 0x0000018000008947 */ /* 0x000fea0003800000 */
[----:B-1----:R-:W-:-:S04]  /*1b20*/  UIADD3 UR5, UR25, -0x2, URZ ;  /* 0xfffffffe19057890 */ /* 0x002fc8000fffe03f */
[----:B------:R-:W-:Y:S02]  /*1b30*/  USHF.R.S32.HI UR8, URZ, 0x1f, UR5 ;  /* 0x0000001f3f087899 */ /* 0x000fe40008011405 */
[----:B------:R-:W-:Y:S01]  /*1b40*/  UIMAD UR7, UR18, UR5, URZ ;  /* 0x00000005120772a4 */ /* 0x000fe2000f8e023f */
[----:B------:R-:W-:Y:S02]  /*1b50*/  IMAD.U32 R17, RZ, RZ, UR5 ;  /* 0x00000005ff117e24 */ /* 0x000fe4000f8e00ff */
[----:B------:R-:W-:Y:S02]  /*1b60*/  ULDC UR5, c[0x0][0x19c] ;  /* 0x0000670000057ab9 */ /* 0x000fe40000000800 */
[----:B------:R-:W-:Y:S01]  /*1b70*/  UIMAD UR7, UR8, UR19, UR7 ;  /* 0x00000013080772a4 */ /* 0x000fe2000f8e0207 */
[----:B------:R-:W-:Y:S01]  /*1b80*/  IMAD.WIDE.U32 R26, R17, UR19, R224 ;  /* 0x00000013111a7c25 */ /* 0x000fe2000f8e00e0 */
[----:B------:R-:W-:Y:S02]  /*1b90*/  USHF.L.U32 UR8, UR6, 0x4, URZ ;  /* 0x0000000406087899 */ /* 0x000fe4000800063f */
[----:B------:R-:W-:-:S02]  /*1ba0*/  USHF.L.U64.HI UR5, UR6, UR28, UR5 ;  /* 0x0000001c06057299 */ /* 0x000fc40008010205 */
[----:B------:R-:W-:Y:S02]  /*1bb0*/  IADD3 R19, R27, UR7, RZ ;  /* 0x000000071b137c10 */ /* 0x000fe4000fffe0ff */
[C---:B------:R-:W-:Y:S01]  /*1bc0*/  LEA R24, P0, R26.reuse, c[0x0][0x168], 0x1 ;  /* 0x00005a001a187a11 */ /* 0x040fe200078008ff */
[----:B------:R-:W-:Y:S02]  /*1bd0*/  IMAD.U32 R18, RZ, RZ, UR8 ;  /* 0x00000008ff127e24 */ /* 0x000fe4000f8e00ff */
[----:B------:R-:W-:Y:S01]  /*1be0*/  IMAD.U32 R17, RZ, RZ, UR5 ;  /* 0x00000005ff117e24 */ /* 0x000fe2000f8e00ff */
[----:B------:R-:W-:Y:S02]  /*1bf0*/  LEA.HI.X R25, R26, c[0x0][0x16c], R19, 0x1, P0 ;  /* 0x00005b001a197a11 */ /* 0x000fe400000f0c13 */
[----:B------:R-:W-:-:S03]  /*1c00*/  LEA R26, P0, R18, R24, 0x1 ;  /* 0x00000018121a7211 */ /* 0x000fc600078008ff */
[----:B------:R-:W-:Y:S01]  /*1c10*/  @!PT LDS RZ, [RZ] ;  /* 0x00000000fffff984 */ /* 0x000fe20000000800 */
[----:B------:R-:W-:Y:S01]  /*1c20*/  @!PT LDS RZ, [RZ] ;  /* 0x00000000fffff984 */ /* 0x000fe20000000800 */
[----:B------:R-:W-:Y:S01]  /*1c30*/  @!PT LDS RZ, [RZ] ;  /* 0x00000000fffff984 */ /* 0x000fe20000000800 */
[----:B------:R1:W-:Y:S01]  /*1c40*/  LDGSTS.E.BYPASS.LTC128B.128 [R219+0x8000], [R24.64] ;  /* 0x0800000018db7fae */ /* 0x0003e2000b901d56 */
[----:B------:R-:W-:-:S03]  /*1c50*/  LEA.HI.X R27, R18, R25, R17, 0x1, P0 ;  /* 0x00000019121b7211 */ /* 0x000fc600000f0c11 */
[----:B------:R1:W-:Y:S04]  /*1c60*/  LDGSTS.E.BYPASS.LTC128B.128 [R219+0x9000], [R24.64+0x80] ;  /* 0x0900008018db7fae */ /* 0x0003e8000b901d56 */
[----:B------:R1:W-:Y:S04]  /*1c70*/  LDGSTS.E.BYPASS.LTC128B.128 [R219+0x8800], [R26.64] ;  /* 0x088000001adb7fae */ /* 0x0003e8000b901d56 */
[----:B------:R1:W-:Y:S04]  /*1c80*/  LDGSTS.E.BYPASS.LTC128B.128 [R219+0x9800], [R26.64+0x80] ;  /* 0x098000801adb7fae */ /* 0x0003e8000b901d56 */
[----:B------:R-:W0:Y:S02]  /*1c90*/  LDGDEPBAR ;  /* 0x00000000000079af */ /* 0x000e240000000000 */
.L_x_852:
[----:B-1----:R-:W-:Y:S01]  /*1ca0*/  IMAD.SHL.U32 R241, R77, 0x2, RZ ;  /* 0x000000024df17824 */ /* 0x002fe200078e00ff */
[----:B------:R-:W-:Y:S01]  /*1cb0*/  LOP3.LUT R201, R76, UR26, RZ, 0x3c, !PT ;  /* 0x0000001a4cc97c12 */ /* 0x000fe2000f8e3cff */
[----:B------:R-:W-:Y:S01]  /*1cc0*/  IMAD R236, R78, 0x8, R79 ;  /* 0x000000084eec7824 */ /* 0x000fe200078e024f */
[----:B------:R-:W-:Y:S01]  /*1cd0*/  UIADD3 UR14, UR27, -0x4498517b, URZ ;  /* 0xbb67ae851b0e7890 */ /* 0x000fe2000fffe03f */
[----:B------:R-:W-:Y:S01]  /*1ce0*/  IMAD.U32 R18, RZ, RZ, UR29 ;  /* 0x0000001dff127e24 */ /* 0x000fe2000f8e00ff */
[----:B------:R-:W-:Y:S01]  /*1cf0*/  LOP3.LUT R241, R241, 0x6, RZ, 0xc0, !PT ;  /* 0x00000006f1f17812 */ /* 0x000fe200078ec0ff */
[----:B------:R-:W-:Y:S01]  /*1d00*/  IMAD.WIDE.U32 R50, R200, -0x2daee0ad, RZ ;  /* 0xd2511f53c8327825 */ /* 0x000fe200078e00ff */
[----:B------:R-:W-:Y:S01]  /*1d10*/  IADD3 R238, R236, 0x4, RZ ;  /* 0x00000004ecee7810 */ /* 0x000fe20007ffe0ff */
[----:B------:R-:W-:-:S02]  /*1d20*/  UIADD3 UR15, UR26, -0x61c88647, URZ ;  /* 0x9e3779b91a0f7890 */ /* 0x000fc4000fffe03f */
[----:B------:R-:W-:Y:S01]  /*1d30*/  IMAD R17, R18, 0x20, R241 ;  /* 0x0000002012117824 */ /* 0x000fe200078e02f1 */
[----:B------:R-:W-:Y:S01]  /*1d40*/  UIADD3 UR13, UR26, 0x3c6ef372, URZ ;  /* 0x3c6ef3721a0d7890 */ /* 0x000fe2000fffe03f */
[----:B------:R-:W-:Y:S01]  /*1d50*/  IMAD.WIDE.U32 R18, R238, -0x326172a9, RZ ;  /* 0xcd9e8d57ee127825 */ /* 0x000fe200078e00ff */
[----:B------:R-:W-:Y:S01]  /*1d60*/  UIADD3 UR12, UR27, 0x76cf5d0a, URZ ;  /* 0x76cf5d0a1b0c7890 */ /* 0x000fe2000fffe03f */
[----:B------:R-:W-:Y:S01]  /*1d70*/  STL.64 [R1], R50 ;  /* 0x0000003201007387 */ /* 0x000fe20000100a00 */
[----:B------:R-:W-:Y:S01]  /*1d80*/  IADD3 R24, R17, 0x1, RZ ;  /* 0x0000000111187810 */ /* 0x000fe20007ffe0ff */
[----:B------:R-:W-:Y:S01]  /*1d90*/  IMAD.U32 R94, RZ, RZ, UR27 ;  /* 0x0000001bff5e7e24 */ /* 0x000fe2000f8e00ff */
[----:B------:R-:W-:Y:S01]  /*1da0*/  LOP3.LUT R250, R19, R201, RZ, 0x3c, !PT ;  /* 0x000000c913fa7212 */ /* 0x000fe200078e3cff */
[----:B------:R-:W-:Y:S01]  /*1db0*/  UIADD3 UR10, UR27, 0x32370b8f, URZ ;  /* 0x32370b8f1b0a7890 */ /* 0x000fe2000fffe03f */
[C---:B------:R-:W-:Y:S01]  /*1dc0*/  IADD3 R31, R17.reuse, 0x9, RZ ;  /* 0x00000009111f7810 */ /* 0x040fe20007ffe0ff */
[----:B------:R-:W-:Y:S01]  /*1dd0*/  UIADD3 UR11, UR26, -0x255992d5, URZ ;  /* 0xdaa66d2b1a0b7890 */ /* 0x000fe2000fffe03f */
[----:B------:R-:W-:Y:S01]  /*1de0*/  IADD3 R19, R17, 0x8, RZ ;  /* 0x0000000811137810 */ /* 0x000fe20007ffe0ff */
[----:B------:R-:W-:Y:S01]  /*1df0*/  IMAD.WIDE.U32 R250, R250, -0x2daee0ad, RZ ;  /* 0xd2511f53fafa7825 */ /* 0x000fe200078e00ff */
[----:B------:R-:W-:Y:S01]  /*1e00*/  ISETP.GE.AND P2, PT, R24, R234, PT ;  /* 0x000000ea1800720c */ /* 0x000fe20003f46270 */
[----:B------:R-:W-:Y:S01]  /*1e10*/  UIADD3 UR9, UR26, 0x78dde6e4, URZ ;  /* 0x78dde6e41a097890 */ /* 0x000fe2000fffe03f */
[----:B------:R-:W-:Y:S01]  /*1e20*/  ISETP.GE.AND P0, PT, R31, R240, PT ;  /* 0x000000f01f00720c */ /* 0x000fe20003f06270 */
[----:B------:R-:W-:Y:S01]  /*1e30*/  UIADD3 UR6, UR27, -0x56f99767, URZ ;  /* 0xa90668991b067890 */ /* 0x000fe2000fffe03f */
[----:B------:R-:W-:Y:S01]  /*1e40*/  ISETP.GE.AND P1, PT, R19, R239, PT ;  /* 0x000000ef1300720c */ /* 0x000fe20003f26270 */
[----:B------:R-:W-:Y:S01]  /*1e50*/  UIADD3 UR8, UR27, -0x126145ec, URZ ;  /* 0xed9eba141b087890 */ /* 0x000fe2000fffe03f */
[----:B------:R-:W-:Y:S01]  /*1e60*/  FSEL R32, R23, -INF , !P2 ;  /* 0xff80000017207808 */ /* 0x000fe20005000000 */
[----:B------:R-:W-:Y:S01]  /*1e70*/  IMAD.WIDE.U32 R48, R236, -0x326172a9, RZ ;  /* 0xcd9e8d57ec307825 */ /* 0x000fe200078e00ff */
[-C--:B------:R-:W-:Y:S01]  /*1e80*/  ISETP.GE.AND P4, PT, R24, R237.reuse, PT ;  /* 0x000000ed1800720c */ /* 0x080fe20003f86270 */
[----:B------:R-:W-:Y:S01]  /*1e90*/  UIADD3 UR7, UR26, 0x1715609d, URZ ;  /* 0x1715609d1a077890 */ /* 0x000fe2000fffe03f */
[-C--:B------:R-:W-:Y:S01]  /*1ea0*/  ISETP.GE.AND P2, PT, R17, R237.reuse, PT ;  /* 0x000000ed1100720c */ /* 0x080fe20003f46270 */
[----:B------:R-:W-:Y:S01]  /*1eb0*/  IMAD.SHL.U32 R211, R2, 0x2, RZ ;  /* 0x0000000202d37824 */ /* 0x000fe200078e00ff */
[----:B------:R-:W-:Y:S01]  /*1ec0*/  FSEL R25, R73, -INF , !P0 ;  /* 0xff80000049197808 */ /* 0x000fe20004000000 */
[----:B------:R-:W-:Y:S01]  /*1ed0*/  UIADD3 UR16, UR27, 0x646e171e, URZ ;  /* 0x646e171e1b107890 */ /* 0x000fe2000fffe03f */
[----:B------:R-:W-:Y:S01]  /*1ee0*/  FSEL R26, R74, -INF , !P1 ;  /* 0xff8000004a1a7808 */ /* 0x000fe20004800000 */
[--C-:B------:R-:W-:Y:S01]  /*1ef0*/  IMAD.IADD R210, R0, 0x1, R211.reuse ;  /* 0x0000000100d27824 */ /* 0x100fe200078e02d3 */
[----:B------:R-:W-:Y:S01]  /*1f00*/  ISETP.GE.AND P0, PT, R19, R234, PT ;  /* 0x000000ea1300720c */ /* 0x000fe20003f06270 */
[----:B------:R-:W-:Y:S01]  /*1f10*/  IMAD.IADD R209, R3, 0x1, R211 ;  /* 0x0000000103d17824 */ /* 0x000fe200078e02d3 */
[----:B------:R-:W-:Y:S01]  /*1f20*/  ISETP.GE.AND P6, PT, R19, R240, PT ;  /* 0x000000f01300720c */ /* 0x000fe20003fc6270 */
[----:B------:R-:W-:Y:S01]  /*1f30*/  IMAD.IADD R208, R3, 0x1, R210 ;  /* 0x0000000103d07824 */ /* 0x000fe200078e02d2 */
[-C--:B------:R-:W-:Y:S01]  /*1f40*/  ISETP.GE.AND P1, PT, R19, R237.reuse, PT ;  /* 0x000000ed1300720c */ /* 0x080fe20003f26270 */
[----:B------:R-:W-:Y:S01]  /*1f50*/  LDSM.16.MT88.4 R104, [R211+0xb000] ;  /* 0x00b00000d368783b */ /* 0x000fe20000004200 */
[----:B------:R-:W-:Y:S01]  /*1f60*/  FSEL R30, R21, -INF , !P4 ;  /* 0xff800000151e7808 */ /* 0x000fe20006000000 */
[----:B------:R-:W-:Y:S01]  /*1f70*/  UISETP.GE.AND UP0, UPT, UR25, 0x2, UPT ;  /* 0x000000021900788c */ /* 0x000fe2000bf06270 */
[----:B------:R-:W-:Y:S01]  /*1f80*/  FSEL R19, R20, -INF , !P2 ;  /* 0xff80000014137808 */ /* 0x000fe20005000000 */
[----:B------:R-:W-:Y:S01]  /*1f90*/  LDSM.16.MT88.4 R88, [R208+0xa000] ;  /* 0x00a00000d058783b */ /* 0x000fe20000004200 */
[----:B------:R-:W-:Y:S01]  /*1fa0*/  IADD3 R29, R17, 0x10, RZ ;  /* 0x00000010111d7810 */ /* 0x000fe20007ffe0ff */
[----:B------:R-:W-:Y:S01]  /*1fb0*/  ULDC UR5, c[0x0][0x1a4] ;  /* 0x0000690000057ab9 */ /* 0x000fe20000000800 */
[----:B------:R-:W-:Y:S01]  /*1fc0*/  FSEL R34, R14, -INF , !P0 ;  /* 0xff8000000e227808 */ /* 0x000fe20004000000 */
[----:B------:R-:W-:Y:S01]  /*1fd0*/  LDSM.16.MT88.4 R116, [R210+0xb000] ;  /* 0x00b00000d274783b */ /* 0x000fe20000004200 */
[----:B------:R-:W-:Y:S01]  /*1fe0*/  FSEL R27, R72, -INF , !P6 ;  /* 0xff800000481b7808 */ /* 0x000fe20007000000 */
[----:B------:R-:W-:Y:S01]  /*1ff0*/  USHF.L.U32 UR24, UR4, 0x4, URZ ;  /* 0x0000000404187899 */ /* 0x000fe2000800063f */
[C---:B------:R-:W-:Y:S01]  /*2000*/  ISETP.GE.AND P0, PT, R31.reuse, R237, PT ;  /* 0x000000ed1f00720c */ /* 0x040fe20003f06270 */
[----:B------:R-:W-:Y:S01]  /*2010*/  LDSM.16.MT88.4 R124, [R209+0xb000] ;  /* 0x00b00000d17c783b */ /* 0x000fe20000004200 */
[----:B------:R-:W-:Y:S01]  /*2020*/  ISETP.GE.AND P6, PT, R31, R239, PT ;  /* 0x000000ef1f00720c */ /* 0x000fe20003fc6270 */
[----:B------:R-:W-:Y:S01]  /*2030*/  USHF.L.U64.HI UR5, UR4, UR28, UR5 ;  /* 0x0000001c04057299 */ /* 0x000fe20008010205 */
[----:B------:R-:W-:Y:S01]  /*2040*/  FSEL R38, R12, -INF , !P1 ;  /* 0xff8000000c267808 */ /* 0x000fe20004800000 */
[----:B------:R-:W-:Y:S01]  /*2050*/  LDSM.16.MT88.4 R172, [R208+0xb000] ;  /* 0x00b00000d0ac783b */ /* 0x000fe20000004200 */
[----:B------:R-:W-:-:S02]  /*2060*/  FMNMX.FTZ R23, R19, R30, !PT ;  /* 0x0000001e13177209 */ /* 0x000fc40007810000 */
[----:B------:R-:W-:Y:S01]  /*2070*/  ISETP.GE.AND P2, PT, R29, R237, PT ;  /* 0x000000ed1d00720c */ /* 0x000fe20003f46270 */
[----:B------:R-:W-:Y:S01]  /*2080*/  LDSM.16.MT88.4 R176, [R211+0xa800] ;  /* 0x00a80000d3b0783b */ /* 0x000fe20000004200 */
[C---:B------:R-:W-:Y:S02]  /*2090*/  ISETP.GE.AND P5, PT, R24.reuse, R240, PT ;  /* 0x000000f01800720c */ /* 0x040fe40003fa6270 */
[----:B------:R-:W-:Y:S01]  /*20a0*/  ISETP.GE.AND P3, PT, R24, R239, PT ;  /* 0x000000ef1800720c */ /* 0x000fe20003f66270 */
[----:B------:R-:W-:Y:S01]  /*20b0*/  LDSM.16.MT88.4 R168, [R210+0xa800] ;  /* 0x00a80000d2a8783b */ /* 0x000fe20000004200 */
[C---:B------:R-:W-:Y:S02]  /*20c0*/  IADD3 R28, R17.reuse, 0x11, RZ ;  /* 0x00000011111c7810 */ /* 0x040fe40007ffe0ff */
[----:B------:R-:W-:Y:S02]  /*20d0*/  IADD3 R21, R17, 0x18, RZ ;  /* 0x0000001811157810 */ /* 0x000fe40007ffe0ff */
[----:B------:R-:W-:-:S02]  /*20e0*/  FSEL R36, R13, -INF , !P0 ;  /* 0xff8000000d247808 */ /* 0x000fc40004000000 */
[----:B------:R-:W-:Y:S02]  /*20f0*/  FSEL R24, R75, -INF , !P6 ;  /* 0xff8000004b187808 */ /* 0x000fe40007000000 */
[----:B------:R-:W-:Y:S01]  /*2100*/  FMNMX.FTZ R13, R38, R23, !PT ;  /* 0x00000017260d7209 */ /* 0x000fe20007810000 */
[----:B------:R-:W-:Y:S01]  /*2110*/  LDSM.16.MT88.4 R72, [R209+0xa000] ;  /* 0x00a00000d148783b */ /* 0x000fe20000004200 */
[C---:B------:R-:W-:Y:S02]  /*2120*/  ISETP.GE.AND P6, PT, R17.reuse, R240, PT ;  /* 0x000000f01100720c */ /* 0x040fe40003fc6270 */
[C---:B------:R-:W-:Y:S02]  /*2130*/  ISETP.GE.AND P4, PT, R17.reuse, R239, PT ;  /* 0x000000ef1100720c */ /* 0x040fe40003f86270 */
[C---:B------:R-:W-:Y:S02]  /*2140*/  ISETP.GE.AND P1, PT, R17.reuse, R234, PT ;  /* 0x000000ea1100720c */ /* 0x040fe40003f26270 */
[----:B------:R-:W-:-:S02]  /*2150*/  IADD3 R23, R17, 0x19, RZ ;  /* 0x0000001911177810 */ /* 0x000fc40007ffe0ff */
[----:B------:R-:W-:Y:S02]  /*2160*/  FSEL R17, R8, -INF , !P2 ;  /* 0xff80000008117808 */ /* 0x000fe40005000000 */
[-C--:B------:R-:W-:Y:S02]  /*2170*/  ISETP.GE.AND P0, PT, R28, R237.reuse, PT ;  /* 0x000000ed1c00720c */ /* 0x080fe40003f06270 */
[----:B------:R-:W-:Y:S02]  /*2180*/  ISETP.GE.AND P2, PT, R21, R237, PT ;  /* 0x000000ed1500720c */ /* 0x000fe40003f46270 */
[----:B------:R-:W-:Y:S02]  /*2190*/  FMNMX.FTZ R8, R36, R13, !PT ;  /* 0x0000000d24087209 */ /* 0x000fe40007810000 */
[----:B------:R-:W-:Y:S02]  /*21a0*/  FSEL R14, R9, -INF , !P0 ;  /* 0xff800000090e7808 */ /* 0x000fe40004000000 */
[----:B------:R-:W-:-:S02]  /*21b0*/  FSEL R12, R4, -INF , !P2 ;  /* 0xff800000040c7808 */ /* 0x000fc40005000000 */
[----:B------:R-:W-:Y:S02]  /*21c0*/  FMNMX.FTZ R9, R17, R8, !PT ;  /* 0x0000000811097209 */ /* 0x000fe40007810000 */
[----:B------:R-:W-:Y:S02]  /*21d0*/  ISETP.GE.AND P2, PT, R23, R237, PT ;  /* 0x000000ed1700720c */ /* 0x000fe40003f46270 */
[----:B------:R-:W-:Y:S02]  /*21e0*/  FSEL R33, R22, -INF , !P1 ;  /* 0xff80000016217808 */ /* 0x000fe40004800000 */
[----:B------:R-:W-:Y:S02]  /*21f0*/  FMNMX.FTZ R9, R14, R9, !PT ;  /* 0x000000090e097209 */ /* 0x000fe40007810000 */
[----:B------:R-:W-:Y:S02]  /*2200*/  FSEL R13, R5, -INF , !P2 ;  /* 0xff800000050d7808 */ /* 0x000fe40005000000 */
[----:B------:R-:W-:-:S02]  /*2210*/  ISETP.GE.AND P0, PT, R31, R234, PT ;  /* 0x000000ea1f00720c */ /* 0x000fc40003f06270 */
[----:B------:R-:W-:Y:S02]  /*2220*/  FMNMX.FTZ R5, R33, R32, !PT ;  /* 0x0000002021057209 */ /* 0x000fe40007810000 */
[----:B------:R-:W-:Y:S02]  /*2230*/  FMNMX.FTZ R8, R12, R9, !PT ;  /* 0x000000090c087209 */ /* 0x000fe40007810000 */
[----:B------:R-:W-:Y:S02]  /*2240*/  FSEL R4, R15, -INF , !P0 ;  /* 0xff8000000f047808 */ /* 0x000fe40004000000 */
[-C--:B------:R-:W-:Y:S02]  /*2250*/  ISETP.GE.AND P1, PT, R29, R234.reuse, PT ;  /* 0x000000ea1d00720c */ /* 0x080fe40003f26270 */
[----:B------:R-:W-:Y:S02]  /*2260*/  FMNMX.FTZ R9, R34, R5, !PT ;  /* 0x0000000522097209 */ /* 0x000fe40007810000 */
[----:B------:R-:W-:-:S02]  /*2270*/  ISETP.GE.AND P0, PT, R28, R234, PT ;  /* 0x000000ea1c00720c */ /* 0x000fc40003f06270 */
[----:B------:R-:W-:Y:S02]  /*2280*/  FSEL R10, R10, -INF , !P1 ;  /* 0xff8000000a0a7808 */ /* 0x000fe40004800000 */
[----:B------:R-:W-:Y:S02]  /*2290*/  FMNMX.FTZ R9, R4, R9, !PT ;  /* 0x0000000904097209 */ /* 0x000fe40007810000 */
[----:B------:R-:W-:Y:S02]  /*22a0*/  FSEL R11, R11, -INF , !P0 ;  /* 0xff8000000b0b7808 */ /* 0x000fe40004000000 */
[----:B------:R-:W-:Y:S02]  /*22b0*/  ISETP.GE.AND P1, PT, R21, R234, PT ;  /* 0x000000ea1500720c */ /* 0x000fe40003f26270 */
[----:B------:R-:W-:Y:S02]  /*22c0*/  FMNMX.FTZ R20, R10, R9, !PT ;  /* 0x000000090a147209 */ /* 0x000fe40007810000 */
[----:B------:R-:W-:-:S02]  /*22d0*/  FMNMX.FTZ R5, R13, R8, !PT ;  /* 0x000000080d057209 */ /* 0x000fc40007810000 */
[----:B------:R-:W-:Y:S02]  /*22e0*/  ISETP.GE.AND P0, PT, R23, R234, PT ;  /* 0x000000ea1700720c */ /* 0x000fe40003f06270 */
[----:B------:R-:W-:Y:S01]  /*22f0*/  FSEL R8, R6, -INF , !P1 ;  /* 0xff80000006087808 */ /* 0x000fe20004800000 */
[----:B------:R-:W1:Y:S01]  /*2300*/  SHFL.BFLY PT, R22, R5, 0x2, 0x1f ;  /* 0x0c401f0005167f89 */ /* 0x000e6200000e0000 */
[----:B------:R-:W-:Y:S02]  /*2310*/  FMNMX.FTZ R9, R11, R20, !PT ;  /* 0x000000140b097209 */ /* 0x000fe40007810000 */
[----:B------:R-:W-:Y:S02]  /*2320*/  FSEL R227, R7, -INF , !P0 ;  /* 0xff80000007e37808 */ /* 0x000fe40004000000 */
[----:B------:R-:W-:Y:S02]  /*2330*/  FMNMX.FTZ R6, R8, R9, !PT ;  /* 0x0000000908067209 */ /* 0x000fe40007810000 */
[----:B------:R-:W-:-:S02]  /*2340*/  FSEL R20, R59, -INF , !P3 ;  /* 0xff8000003b147808 */ /* 0x000fc40005800000 */
[----:B------:R-:W-:Y:S02]  /*2350*/  FMNMX.FTZ R9, R227, R6, !PT ;  /* 0x00000006e3097209 */ /* 0x000fe40007810000 */
[CC--:B------:R-:W-:Y:S02]  /*2360*/  ISETP.GE.AND P0, PT, R28.reuse, R240.reuse, PT ;  /* 0x000000f01c00720c */ /* 0x0c0fe40003f06270 */
[----:B------:R-:W-:Y:S02]  /*2370*/  ISETP.GE.AND P3, PT, R28, R239, PT ;  /* 0x000000ef1c00720c */ /* 0x000fe40003f66270 */
[----:B------:R-:W2:Y:S01]  /*2380*/  SHFL.BFLY PT, R28, R9, 0x2, 0x1f ;  /* 0x0c401f00091c7f89 */ /* 0x000ea200000e0000 */
[----:B------:R-:W-:Y:S02]  /*2390*/  ISETP.GE.AND P2, PT, R29, R240, PT ;  /* 0x000000f01d00720c */ /* 0x000fe40003f46270 */
[----:B------:R-:W-:Y:S02]  /*23a0*/  FSEL R15, R58, -INF , !P4 ;  /* 0xff8000003a0f7808 */ /* 0x000fe40006000000 */
[----:B------:R-:W-:-:S02]  /*23b0*/  LOP3.LUT R94, R51, UR29, R94, 0x96, !PT ;  /* 0x0000001d335e7c12 */ /* 0x000fc4000f8e965e */
[----:B------:R-:W-:Y:S02]  /*23c0*/  ISETP.GE.AND P1, PT, R29, R239, PT ;  /* 0x000000ef1d00720c */ /* 0x000fe40003f26270 */
[----:B-1----:R-:W-:Y:S01]  /*23d0*/  FMNMX.FTZ R165, R22, R5, !PT ;  /* 0x0000000516a57209 */ /* 0x002fe20007810000 */
[----:B------:R-:W-:Y:S01]  /*23e0*/  IMAD.WIDE.U32 R94, R94, -0x326172a9, RZ ;  /* 0xcd9e8d575e5e7825 */ /* 0x000fe200078e00ff */
[----:B------:R-:W-:Y:S02]  /*23f0*/  FSEL R7, R57, -INF , !P5 ;  /* 0xff80000039077808 */ /* 0x000fe40006800000 */
[----:B------:R-:W-:Y:S01]  /*2400*/  FSEL R93, R44, -INF , !P2 ;  /* 0xff8000002c5d7808 */ /* 0x000fe20005000000 */
[----:B------:R-:W1:Y:S01]  /*2410*/  SHFL.BFLY PT, R22, R165, 0x1, 0x1f ;  /* 0x0c201f00a5167f89 */ /* 0x000e6200000e0000 */
[C---:B------:R-:W-:Y:S02]  /*2420*/  ISETP.GE.AND P5, PT, R21.reuse, R240, PT ;  /* 0x000000f01500720c */ /* 0x040fe40003fa6270 */
[----:B------:R-:W-:-:S02]  /*2430*/  ISETP.GE.AND P2, PT, R21, R239, PT ;  /* 0x000000ef1500720c */ /* 0x000fc40003f46270 */
[----:B------:R-:W-:Y:S02]  /*2440*/  FSEL R21, R56, -INF , !P6 ;  /* 0xff80000038157808 */ /* 0x000fe40007000000 */
[----:B------:R-:W-:Y:S01]  /*2450*/  FMNMX.FTZ R29, R15, R20, !PT ;  /* 0x000000140f1d7209 */ /* 0x000fe20007810000 */
[----:B------:R-:W-:Y:S01]  /*2460*/  LDSM.16.MT88.4 R56, [R210+0xa000] ;  /* 0x00a00000d238783b */ /* 0x000fe20000004200 */
[----:B------:R-:W-:Y:S02]  /*2470*/  FSEL R62, R46, -INF , !P1 ;  /* 0xff8000002e3e7808 */ /* 0x000fe40004800000 */
[C---:B------:R-:W-:Y:S02]  /*2480*/  ISETP.GE.AND P6, PT, R23.reuse, R240, PT ;  /* 0x000000f01700720c */ /* 0x040fe40003fc6270 */
[----:B------:R-:W-:Y:S02]  /*2490*/  ISETP.GE.AND P1, PT, R23, R239, PT ;  /* 0x000000ef1700720c */ /* 0x000fe40003f26270 */
[----:B------:R-:W-:-:S02]  /*24a0*/  LOP3.LUT R44, R251, UR14, R50, 0x96, !PT ;  /* 0x0000000efb2c7c12 */ /* 0x000fc4000f8e9632 */
[----:B--2---:R-:W-:Y:S02]  /*24b0*/  FMNMX.FTZ R23, R28, R9, !PT ;  /* 0x000000091c177209 */ /* 0x004fe40007810000 */
[----:B------:R-:W-:Y:S02]  /*24c0*/  FMNMX.FTZ R6, R21, R7, !PT ;  /* 0x0000000715067209 */ /* 0x000fe40007810000 */
[----:B------:R-:W-:Y:S02]  /*24d0*/  FMNMX.FTZ R9, R26, R29, !PT ;  /* 0x0000001d1a097209 */ /* 0x000fe40007810000 */
[----:B------:R-:W-:Y:S02]  /*24e0*/  LOP3.LUT R18, R95, UR15, R18, 0x96, !PT ;  /* 0x0000000f5f127c12 */ /* 0x000fe4000f8e9612 */
[----:B------:R-:W-:Y:S01]  /*24f0*/  FSEL R77, R45, -INF , !P0 ;  /* 0xff8000002d4d7808 */ /* 0x000fe20004000000 */
[----:B------:R-:W-:Y:S01]  /*2500*/  IMAD.WIDE.U32 R44, R44, -0x326172a9, RZ ;  /* 0xcd9e8d572c2c7825 */ /* 0x000fe200078e00ff */
[----:B------:R-:W-:-:S02]  /*2510*/  FMNMX.FTZ R6, R27, R6, !PT ;  /* 0x000000061b067209 */ /* 0x000fc40007810000 */
[----:B------:R-:W-:Y:S01]  /*2520*/  FMNMX.FTZ R9, R24, R9, !PT ;  /* 0x0000000918097209 */ /* 0x000fe20007810000 */
[----:B------:R-:W-:Y:S01]  /*2530*/  IMAD.WIDE.U32 R28, R18, -0x2daee0ad, RZ ;  /* 0xd2511f53121c7825 */ /* 0x000fe200078e00ff */
[----:B------:R-:W-:Y:S01]  /*2540*/  FSEL R5, R47, -INF , !P3 ;  /* 0xff8000002f057808 */ /* 0x000fe20005800000 */
[----:B------:R-:W2:Y:S01]  /*2550*/  SHFL.BFLY PT, R18, R23, 0x1, 0x1f ;  /* 0x0c201f0017127f89 */ /* 0x000ea200000e0000 */
[----:B------:R-:W-:Y:S02]  /*2560*/  FMNMX.FTZ R6, R25, R6, !PT ;  /* 0x0000000619067209 */ /* 0x000fe40007810000 */
[----:B------:R-:W-:Y:S02]  /*2570*/  FSEL R60, R42, -INF , !P2 ;  /* 0xff8000002a3c7808 */ /* 0x000fe40005000000 */
[----:B------:R-:W-:Y:S02]  /*2580*/  FMNMX.FTZ R46, R62, R9, !PT ;  /* 0x000000093e2e7209 */ /* 0x000fe40007810000 */
[----:B------:R-:W-:-:S02]  /*2590*/  LOP3.LUT R42, R45, UR13, R94, 0x96, !PT ;  /* 0x0000000d2d2a7c12 */ /* 0x000fc4000f8e965e */
[----:B------:R-:W-:Y:S02]  /*25a0*/  FSEL R63, R40, -INF , !P5 ;  /* 0xff800000283f7808 */ /* 0x000fe40006800000 */
[----:B------:R-:W-:Y:S02]  /*25b0*/  FMNMX.FTZ R40, R93, R6, !PT ;  /* 0x000000065d287209 */ /* 0x000fe40007810000 */
[----:B------:R-:W-:Y:S02]  /*25c0*/  FMNMX.FTZ R9, R5, R46, !PT ;  /* 0x0000002e05097209 */ /* 0x000fe40007810000 */
[----:B------:R-:W-:Y:S01]  /*25d0*/  FSEL R6, R43, -INF , !P1 ;  /* 0xff8000002b067808 */ /* 0x000fe20004800000 */
[----:B------:R-:W-:Y:S01]  /*25e0*/  IMAD.WIDE.U32 R42, R42, -0x2daee0ad, RZ ;  /* 0xd2511f532a2a7825 */ /* 0x000fe200078e00ff */
[----:B------:R-:W-:Y:S02]  /*25f0*/  FMNMX.FTZ R9, R60, R9, !PT ;  /* 0x000000093c097209 */ /* 0x000fe40007810000 */
[----:B------:R-:W-:-:S02]  /*2600*/  FMNMX.FTZ R40, R77, R40, !PT ;  /* 0x000000284d287209 */ /* 0x000fc40007810000 */
[----:B-1----:R-:W-:Y:S02]  /*2610*/  FMNMX.FTZ R165, R165, R22, !PT ;  /* 0x00000016a5a57209 */ /* 0x002fe40007810000 */
[----:B------:R-:W-:Y:S02]  /*2620*/  LOP3.LUT R22, R29, UR12, R250, 0x96, !PT ;  /* 0x0000000c1d167c12 */ /* 0x000fe4000f8e96fa */
[----:B------:R-:W-:Y:S01]  /*2630*/  LOP3.LUT R28, R43, UR10, R28, 0x96, !PT ;  /* 0x0000000a2b1c7c12 */ /* 0x000fe2000f8e961c */
[----:B------:R-:W-:Y:S01]  /*2640*/  FMUL.FTZ R233, R165, c[0x0][0x23c] ;  /* 0x00008f00a5e97a20 */ /* 0x000fe20000410000 */
[----:B------:R-:W-:Y:S01]  /*2650*/  FMNMX.FTZ R166, R6, R9, !PT ;  /* 0x0000000906a67209 */ /* 0x000fe20007810000 */
[----:B------:R-:W-:Y:S01]  /*2660*/  IMAD.WIDE.U32 R46, R22, -0x326172a9, RZ ;  /* 0xcd9e8d57162e7825 */ /* 0x000fe200078e00ff */
[----:B------:R-:W-:Y:S02]  /*2670*/  FSEL R61, R41, -INF , !P6 ;  /* 0xff800000293d7808 */ /* 0x000fe40007000000 */
[----:B------:R-:W-:Y:S01]  /*2680*/  FMNMX.FTZ R40, R63, R40, !PT ;  /* 0x000000283f287209 */ /* 0x000fe20007810000 */
[----:B------:R-:W-:Y:S01]  /*2690*/  IMAD.WIDE.U32 R28, R28, -0x326172a9, RZ ;  /* 0xcd9e8d571c1c7825 */ /* 0x000fe200078e00ff */
[----:B------:R-:W-:Y:S01]  /*26a0*/  FSETP.NEU.FTZ.AND P0, PT, R165, -INF , PT ;  /* 0xff800000a500780b */ /* 0x000fe20003f1d000 */
[----:B------:R-:W1:Y:S01]  /*26b0*/  SHFL.BFLY PT, R9, R166, 0x2, 0x1f ;  /* 0x0c401f00a6097f89 */ /* 0x000e6200000e0000 */
[----:B------:R-:W-:-:S02]  /*26c0*/  FMNMX.FTZ R167, R61, R40, !PT ;  /* 0x000000283da77209 */ /* 0x000fc40007810000 */
[----:B------:R-:W-:Y:S02]  /*26d0*/  FSEL R233, R233, RZ, P0 ;  /* 0x000000ffe9e97208 */ /* 0x000fe40000000000 */
[----:B------:R-:W-:Y:S01]  /*26e0*/  LOP3.LUT R22, R47, UR11, R44, 0x96, !PT ;  /* 0x0000000b2f167c12 */ /* 0x000fe2000f8e962c */
[----:B------:R-:W3:Y:S01]  /*26f0*/  SHFL.BFLY PT, R40, R167, 0x2, 0x1f ;  /* 0x0c401f00a7287f89 */ /* 0x000ee200000e0000 */
[----:B------:R-:W-:Y:S01]  /*2700*/  LOP3.LUT R31, R29, UR9, R46, 0x96, !PT ;  /* 0x000000091d1f7c12 */ /* 0x000fe2000f8e962e */
[--C-:B------:R-:W-:Y:S01]  /*2710*/  FFMA.FTZ R188, R30, c[0x0][0x23c], -R233.reuse ;  /* 0x00008f001ebc7a23 */ /* 0x100fe200000108e9 */
[----:B--2---:R-:W-:Y:S01]  /*2720*/  FMNMX.FTZ R18, R23, R18, !PT ;  /* 0x0000001217127209 */ /* 0x004fe20007810000 */
[----:B------:R-:W-:Y:S01]  /*2730*/  IMAD.WIDE.U32 R22, R22, -0x2daee0ad, RZ ;  /* 0xd2511f5316167825 */ /* 0x000fe200078e00ff */
[----:B------:R-:W-:Y:S01]  /*2740*/  LOP3.LUT R244, R49, R201, RZ, 0x3c, !PT ;  /* 0x000000c931f47212 */ /* 0x000fe200078e3cff */
[----:B------:R-:W-:Y:S01]  /*2750*/  LDSM.16.MT88.4 R44, [R211+0xa000] ;  /* 0x00a00000d32c783b */ /* 0x000fe20000004200 */
[----:B------:R-:W-:Y:S01]  /*2760*/  FSETP.NEU.FTZ.AND P0, PT, R18, -INF , PT ;  /* 0xff8000001200780b */ /* 0x000fe20003f1d000 */
[----:B------:R-:W-:Y:S01]  /*2770*/  IMAD.WIDE.U32 R30, R31, -0x2daee0ad, RZ ;  /* 0xd2511f531f1e7825 */ /* 0x000fe200078e00ff */
[----:B------:R-:W-:Y:S01]  /*2780*/  LOP3.LUT R29, R95, UR15, R48, 0x96, !PT ;  /* 0x0000000f5f1d7c12 */ /* 0x000fe2000f8e9630 */
[----:B------:R-:W-:Y:S02]  /*2790*/  MUFU.EX2 R188, R188 ;  /* 0x000000bc00bc7308 */ /* 0x000fe40000000800 */
[----:B------:R-:W-:Y:S01]  /*27a0*/  FFMA.FTZ R189, R19, c[0x0][0x23c], -R233 ;  /* 0x00008f0013bd7a23 */ /* 0x000fe200000108e9 */
[----:B------:R-:W-:Y:S01]  /*27b0*/  LOP3.LUT R19, R31, UR6, R22, 0x96, !PT ;  /* 0x000000061f137c12 */ /* 0x000fe2000f8e9616 */
[----:B------:R-:W-:Y:S01]  /*27c0*/  IMAD.WIDE.U32 R244, R244, -0x2daee0ad, RZ ;  /* 0xd2511f53f4f47825 */ /* 0x000fe200078e00ff */
[----:B------:R-:W-:-:S03]  /*27d0*/  LOP3.LUT R22, R23, UR8, R42, 0x96, !PT ;  /* 0x0000000817167c12 */ /* 0x000fc6000f8e962a */
[----:B------:R-:W-:Y:S01]  /*27e0*/  IMAD.WIDE.U32 R42, R19, -0x326172a9, RZ ;  /* 0xcd9e8d57132a7825 */ /* 0x000fe200078e00ff */
[----:B-1----:R-:W-:Y:S01]  /*27f0*/  FMNMX.FTZ R166, R9, R166, !PT ;  /* 0x000000a609a67209 */ /* 0x002fe20007810000 */
[----:B------:R-:W-:Y:S01]  /*2800*/  MUFU.EX2 R189, R189 ;  /* 0x000000bd00bd7308 */ /* 0x000fe20000000800 */
[----:B------:R-:W-:Y:S01]  /*2810*/  LOP3.LUT R242, R245, UR14, R50, 0x96, !PT ;  /* 0x0000000ef5f27c12 */ /* 0x000fe2000f8e9632 */
[----:B------:R-:W-:Y:S01]  /*2820*/  FMUL.FTZ R19, R18, c[0x0][0x23c] ;  /* 0x00008f0012137a20 */ /* 0x000fe20000410000 */
[----:B------:R-:W-:Y:S01]  /*2830*/  SHF.R.U32.HI R31, RZ, 0x10, R42 ;  /* 0x00000010ff1f7819 */ /* 0x000fe2000001162a */
[----:B------:R-:W-:Y:S01]  /*2840*/  IMAD.WIDE.U32 R22, R22, -0x326172a9, RZ ;  /* 0xcd9e8d5716167825 */ /* 0x000fe200078e00ff */
[----:B---3--:R-:W-:Y:S01]  /*2850*/  FMNMX.FTZ R167, R167, R40, !PT ;  /* 0x00000028a7a77209 */ /* 0x008fe20007810000 */
[----:B------:R-:W-:Y:S01]  /*2860*/  SHFL.BFLY PT, R3, R166, 0x1, 0x1f ;  /* 0x0c201f00a6037f89 */ /* 0x000fe200000e0000 */
[----:B------:R-:W-:Y:S01]  /*2870*/  FSEL R9, R19, RZ, P0 ;  /* 0x000000ff13097208 */ /* 0x000fe20000000000 */
[----:B------:R-:W-:Y:S01]  /*2880*/  IMAD.WIDE.U32 R242, R242, -0x326172a9, RZ ;  /* 0xcd9e8d57f2f27825 */ /* 0x000fe200078e00ff */
[----:B------:R-:W-:Y:S01]  /*2890*/  LOP3.LUT R35, R43, UR17, R22, 0x96, !PT ;  /* 0x000000112b237c12 */ /* 0x000fe2000f8e9616 */
[----:B------:R-:W1:Y:S01]  /*28a0*/  SHFL.BFLY PT, R40, R167, 0x1, 0x1f ;  /* 0x0c201f00a7287f89 */ /* 0x000e6200000e0000 */
[----:B------:R-:W-:Y:S01]  /*28b0*/  LOP3.LUT R31, R31, 0xff, RZ, 0xc0, !PT ;  /* 0x000000ff1f1f7812 */ /* 0x000fe200078ec0ff */
[--C-:B------:R-:W-:Y:S01]  /*28c0*/  FFMA.FTZ R187, R33, c[0x0][0x23c], -R9.reuse ;  /* 0x00008f0021bb7a23 */ /* 0x100fe20000010809 */
[C---:B------:R-:W-:Y:S01]  /*28d0*/  LOP3.LUT R22, R35.reuse, 0xffff, RZ, 0xc0, !PT ;  /* 0x0000ffff23167812 */ /* 0x040fe200078ec0ff */
[--C-:B------:R-:W-:Y:S01]  /*28e0*/  FFMA.FTZ R190, R32, c[0x0][0x23c], -R9.reuse ;  /* 0x00008f0020be7a23 */ /* 0x100fe20000010809 */
[----:B------:R-:W-:Y:S01]  /*28f0*/  LOP3.LUT R33, R35, 0xff, RZ, 0xc0, !PT ;  /* 0x000000ff23217812 */ /* 0x000fe200078ec0ff */
[----:B------:R-:W-:Y:S01]  /*2900*/  FFMA.FTZ R184, R34, c[0x0][0x23c], -R9 ;  /* 0x00008f0022b87a23 */ /* 0x000fe20000010809 */
[--C-:B------:R-:W-:Y:S01]  /*2910*/  SHF.R.U32.HI R34, RZ, 0x10, R35.reuse ;  /* 0x00000010ff227819 */ /* 0x100fe20000011623 */
[----:B------:R-:W-:Y:S01]  /*2920*/  MUFU.EX2 R187, R187 ;  /* 0x000000bb00bb7308 */ /* 0x000fe20000000800 */
[----:B------:R-:W-:Y:S01]  /*2930*/  SHF.R.U32.HI R2, RZ, 0x18, R35 ;  /* 0x00000018ff027819 */ /* 0x000fe20000011623 */
[----:B------:R-:W-:Y:S01]  /*2940*/  FFMA.FTZ R181, R4, c[0x0][0x23c], -R9 ;  /* 0x00008f0004b57a23 */ /* 0x000fe20000010809 */
[----:B------:R-:W-:Y:S01]  /*2950*/  LOP3.LUT R35, R34, 0xff, RZ, 0xc0, !PT ;  /* 0x000000ff22237812 */ /* 0x000fe200078ec0ff */
[----:B------:R-:W-:Y:S01]  /*2960*/  IMAD R4, R16, 0x10000, R16 ;  /* 0x0001000010047824 */ /* 0x000fe200078e0210 */
[----:B------:R-:W-:Y:S01]  /*2970*/  LOP3.LUT R94, R243, UR13, R94, 0x96, !PT ;  /* 0x0000000df35e7c12 */ /* 0x000fe2000f8e965e */
[----:B------:R-:W-:Y:S01]  /*2980*/  IMAD.WIDE.U32 R108, R29, -0x2daee0ad, RZ ;  /* 0xd2511f531d6c7825 */ /* 0x000fe200078e00ff */
[----:B------:R-:W-:Y:S01]  /*2990*/  PRMT R35, R35, 0x5410, R2 ;  /* 0x0000541023237816 */ /* 0x000fe20000000002 */
[----:B------:R-:W2:Y:S01]  /*29a0*/  MUFU.EX2 R190, R190 ;  /* 0x000000be00be7308 */ /* 0x000ea20000000800 */
[----:B------:R-:W-:Y:S01]  /*29b0*/  SHF.R.U32.HI R22, RZ, 0x8, R22 ;  /* 0x00000008ff167819 */ /* 0x000fe20000011616 */
[----:B------:R-:W-:Y:S01]  /*29c0*/  IMAD.WIDE.U32 R94, R94, -0x2daee0ad, RZ ;  /* 0xd2511f535e5e7825 */ /* 0x000fe200078e00ff */
[----:B------:R-:W-:Y:S01]  /*29d0*/  LOP3.LUT R37, R42, 0xff, RZ, 0xc0, !PT ;  /* 0x000000ff2a257812 */ /* 0x000fe200078ec0ff */
[--C-:B------:R-:W-:Y:S01]  /*29e0*/  HSET2.LE.AND R35, R35, R4.reuse, PT ;  /* 0x0000000423237233 */ /* 0x100fe20003803000 */
[----:B------:R-:W-:Y:S01]  /*29f0*/  PRMT R33, R33, 0x5410, R22 ;  /* 0x0000541021217816 */ /* 0x000fe20000000016 */
[--C-:B------:R-:W-:Y:S01]  /*2a00*/  FFMA.FTZ R39, R36, c[0x0][0x23c], -R233.reuse ;  /* 0x00008f0024277a23 */ /* 0x100fe200000108e9 */
[----:B------:R-:W-:Y:S01]  /*2a10*/  LOP3.LUT R108, R95, UR10, R108, 0x96, !PT ;  /* 0x0000000a5f6c7c12 */ /* 0x000fe2000f8e966c */
[----:B------:R-:W-:Y:S01]  /*2a20*/  MUFU.EX2 R184, R184 ;  /* 0x000000b800b87308 */ /* 0x000fe20000000800 */
[----:B-1----:R-:W-:Y:S01]  /*2a30*/  FMNMX.FTZ R167, R167, R40, !PT ;  /* 0x00000028a7a77209 */ /* 0x002fe20007810000 */
[--C-:B------:R-:W-:Y:S01]  /*2a40*/  FFMA.FTZ R164, R12, c[0x0][0x23c], -R233.reuse ;  /* 0x00008f000ca47a23 */ /* 0x100fe200000108e9 */
[----:B------:R-:W-:Y:S01]  /*2a50*/  FMNMX.FTZ R166, R166, R3, !PT ;  /* 0x00000003a6a67209 */ /* 0x000fe20007810000 */
[--C-:B------:R-:W-:Y:S01]  /*2a60*/  FFMA.FTZ R180, R17, c[0x0][0x23c], -R233.reuse ;  /* 0x00008f0011b47a23 */ /* 0x100fe200000108e9 */
[C---:B------:R-:W-:Y:S01]  /*2a70*/  FSETP.NEU.FTZ.AND P0, PT, R167.reuse, -INF , PT ;  /* 0xff800000a700780b */ /* 0x040fe20003f1d000 */
[----:B------:R-:W-:Y:S01]  /*2a80*/  FMUL.FTZ R76, R167, c[0x0][0x23c] ;  /* 0x00008f00a74c7a20 */ /* 0x000fe20000410000 */
[----:B------:R-:W-:Y:S01]  /*2a90*/  SHF.R.U32.HI R36, RZ, 0x18, R42 ;  /* 0x00000018ff247819 */ /* 0x000fe2000001162a */
[----:B------:R-:W1:Y:S01]  /*2aa0*/  MUFU.EX2 R181, R181 ;  /* 0x000000b500b57308 */ /* 0x000e620000000800 */
[----:B--2---:R-:W-:Y:S01]  /*2ab0*/  F2FP.PACK_AB R0, R190, R187 ;  /* 0x000000bbbe00723e */ /* 0x004fe200000000ff */
[--C-:B------:R-:W-:Y:S01]  /*2ac0*/  FFMA.FTZ R182, R38, c[0x0][0x23c], -R233.reuse ;  /* 0x00008f0026b67a23 */ /* 0x100fe200000108e9 */
[----:B------:R-:W-:Y:S01]  /*2ad0*/  FSEL R76, R76, RZ, P0 ;  /* 0x000000ff4c4c7208 */ /* 0x000fe20000000000 */
[--C-:B------:R-:W-:Y:S01]  /*2ae0*/  FFMA.FTZ R17, R14, c[0x0][0x23c], -R233.reuse ;  /* 0x00008f000e117a23 */ /* 0x100fe200000108e9 */
[----:B------:R-:W-:Y:S01]  /*2af0*/  LOP3.LUT R133, R35, R0, RZ, 0xc0, !PT ;  /* 0x0000000023857212 */ /* 0x000fe200078ec0ff */
[----:B------:R-:W-:Y:S01]  /*2b00*/  FFMA.FTZ R233, R13, c[0x0][0x23c], -R233 ;  /* 0x00008f000de97a23 */ /* 0x000fe200000108e9 */
[----:B------:R-:W-:Y:S01]  /*2b10*/  LOP3.LUT R0, R109, UR12, R244, 0x96, !PT ;  /* 0x0000000c6d007c12 */ /* 0x000fe2000f8e96f4 */
[----:B------:R-:W-:Y:S01]  /*2b20*/  IMAD.WIDE.U32 R108, R108, -0x326172a9, RZ ;  /* 0xcd9e8d576c6c7825 */ /* 0x000fe200078e00ff */
[----:B------:R-:W-:Y:S01]  /*2b30*/  LOP3.LUT R22, R23, UR7, R28, 0x96, !PT ;  /* 0x0000000717167c12 */ /* 0x000fe2000f8e961c */
[----:B------:R-:W-:Y:S01]  /*2b40*/  MUFU.EX2 R182, R182 ;  /* 0x000000b600b67308 */ /* 0x000fe20000000800 */
[----:B------:R-:W-:Y:S01]  /*2b50*/  PRMT R31, R31, 0x5410, R36 ;  /* 0x000054101f1f7816 */ /* 0x000fe20000000024 */
[----:B------:R-:W-:Y:S01]  /*2b60*/  IMAD.WIDE.U32 R78, R0, -0x326172a9, RZ ;  /* 0xcd9e8d57004e7825 */ /* 0x000fe200078e00ff */
[----:B------:R-:W-:Y:S01]  /*2b70*/  FSETP.NEU.FTZ.AND P0, PT, R166, -INF , PT ;  /* 0xff800000a600780b */ /* 0x000fe20003f1d000 */
[--C-:B------:R-:W-:Y:S01]  /*2b80*/  HSET2.LE.AND R33, R33, R4.reuse, PT ;  /* 0x0000000421217233 */ /* 0x100fe20003803000 */
[----:B------:R-:W-:Y:S01]  /*2b90*/  LOP3.LUT R38, R42, 0xffff, RZ, 0xc0, !PT ;  /* 0x0000ffff2a267812 */ /* 0x000fe200078ec0ff */
[----:B------:R-:W-:Y:S01]  /*2ba0*/  FFMA.FTZ R193, R7, c[0x0][0x23c], -R76 ;  /* 0x00008f0007c17a23 */ /* 0x000fe2000001084c */
[----:B------:R-:W-:Y:S01]  /*2bb0*/  LOP3.LUT R0, R79, UR11, R242, 0x96, !PT ;  /* 0x0000000b4f007c12 */ /* 0x000fe2000f8e96f2 */
[----:B------:R-:W-:Y:S01]  /*2bc0*/  FMUL.FTZ R7, R166, c[0x0][0x23c] ;  /* 0x00008f00a6077a20 */ /* 0x000fe20000410000 */
[----:B------:R-:W-:Y:S01]  /*2bd0*/  LOP3.LUT R78, R109, UR9, R78, 0x96, !PT ;  /* 0x000000096d4e7c12 */ /* 0x000fe2000f8e964e */
[----:B------:R-:W-:Y:S01]  /*2be0*/  IMAD.WIDE.U32 R22, R22, -0x2daee0ad, RZ ;  /* 0xd2511f5316167825 */ /* 0x000fe200078e00ff */
[----:B------:R-:W-:Y:S01]  /*2bf0*/  HSET2.LE.AND R31, R31, R4, PT ;  /* 0x000000041f1f7233 */ /* 0x000fe20003803000 */
[----:B-1----:R-:W-:Y:S01]  /*2c00*/  F2FP.PACK_AB R2, R181, R184 ;  /* 0x000000b8b502723e */ /* 0x002fe200000000ff */
[----:B------:R-:W-:Y:S01]  /*2c10*/  MUFU.EX2 R19, R39 ;  /* 0x0000002700137308 */ /* 0x000fe20000000800 */
[----:B------:R-:W-:Y:S01]  /*2c20*/  IMAD.WIDE.U32 R28, R0, -0x2daee0ad, RZ ;  /* 0xd2511f53001c7825 */ /* 0x000fe200078e00ff */
[----:B------:R-:W-:-:S02]  /*2c30*/  FSEL R7, R7, RZ, P0 ;  /* 0x000000ff07077208 */ /* 0x000fc40000000000 */
[----:B------:R-:W-:Y:S01]  /*2c40*/  SHF.R.U32.HI R0, RZ, 0x10, R22 ;  /* 0x00000010ff007819 */ /* 0x000fe20000011616 */
[----:B------:R-:W-:Y:S01]  /*2c50*/  IMAD.WIDE.U32 R78, R78, -0x2daee0ad, RZ ;  /* 0xd2511f534e4e7825 */ /* 0x000fe200078e00ff */
[----:B------:R-:W-:Y:S02]  /*2c60*/  LOP3.LUT R94, R29, UR8, R94, 0x96, !PT ;  /* 0x000000081d5e7c12 */ /* 0x000fe4000f8e965e */
[----:B------:R-:W-:Y:S01]  /*2c70*/  LOP3.LUT R135, R31, R2, RZ, 0xc0, !PT ;  /* 0x000000021f877212 */ /* 0x000fe200078ec0ff */
[----:B------:R-:W-:Y:S01]  /*2c80*/  FFMA.FTZ R183, R24, c[0x0][0x23c], -R7 ;  /* 0x00008f0018b77a23 */ /* 0x000fe20000010807 */
[----:B------:R-:W-:Y:S01]  /*2c90*/  LOP3.LUT R28, R79, UR6, R28, 0x96, !PT ;  /* 0x000000064f1c7c12 */ /* 0x000fe2000f8e961c */
[----:B------:R-:W-:Y:S01]  /*2ca0*/  IMAD.WIDE.U32 R94, R94, -0x326172a9, RZ ;  /* 0xcd9e8d575e5e7825 */ /* 0x000fe200078e00ff */
[----:B------:R-:W-:Y:S01]  /*2cb0*/  LOP3.LUT R3, R22, 0xffff, RZ, 0xc0, !PT ;  /* 0x0000ffff16037812 */ /* 0x000fe200078ec0ff */
[----:B------:R-:W-:Y:S01]  /*2cc0*/  MUFU.EX2 R193, R193 ;  /* 0x000000c100c17308 */ /* 0x000fe20000000800 */
[----:B------:R-:W-:Y:S01]  /*2cd0*/  LOP3.LUT R2, R23, UR16, R30, 0x96, !PT ;  /* 0x0000001017027c12 */ /* 0x000fe2000f8e961e */
[----:B------:R-:W-:Y:S01]  /*2ce0*/  IMAD.WIDE.U32 R28, R28, -0x326172a9, RZ ;  /* 0xcd9e8d571c1c7825 */ /* 0x000fe200078e00ff */
[----:B------:R-:W-:-:S02]  /*2cf0*/  LOP3.LUT R24, R0, 0xff, RZ, 0xc0, !PT ;  /* 0x000000ff00187812 */ /* 0x000fc400078ec0ff */
[----:B------:R-:W-:Y:S01]  /*2d00*/  LOP3.LUT R111, R2, 0xff, RZ, 0xc0, !PT ;  /* 0x000000ff026f7812 */ /* 0x000fe200078ec0ff */
[----:B------:R-:W-:Y:S01]  /*2d10*/  FFMA.FTZ R186, R26, c[0x0][0x23c], -R7 ;  /* 0x00008f001aba7a23 */ /* 0x000fe20000010807 */
[----:B------:R-:W-:Y:S01]  /*2d20*/  LOP3.LUT R0, R29, UR17, R94, 0x96, !PT ;  /* 0x000000111d007c12 */ /* 0x000fe2000f8e965e */
[--C-:B------:R-:W-:Y:S01]  /*2d30*/  FFMA.FTZ R194, R27, c[0x0][0x23c], -R76.reuse ;  /* 0x00008f001bc27a23 */ /* 0x100fe2000001084c */
[----:B------:R-:W-:Y:S01]  /*2d40*/  SHF.R.U32.HI R26, RZ, 0x8, R3 ;  /* 0x00000008ff1a7819 */ /* 0x000fe20000011603 */
[----:B------:R-:W-:Y:S01]  /*2d50*/  FFMA.FTZ R185, R25, c[0x0][0x23c], -R76 ;  /* 0x00008f0019b97a23 */ /* 0x000fe2000001084c */
[----:B------:R-:W-:Y:S01]  /*2d60*/  LOP3.LUT R3, R2, 0xffff, RZ, 0xc0, !PT ;  /* 0x0000ffff02037812 */ /* 0x000fe200078ec0ff */
[--C-:B------:R-:W-:Y:S01]  /*2d70*/  FFMA.FTZ R192, R15, c[0x0][0x23c], -R7.reuse ;  /* 0x00008f000fc07a23 */ /* 0x100fe20000010807 */
[--C-:B------:R-:W-:Y:S01]  /*2d80*/  SHF.R.U32.HI R41, RZ, 0x10, R2.reuse ;  /* 0x00000010ff297819 */ /* 0x100fe20000011602 */
[----:B------:R-:W-:Y:S01]  /*2d90*/  MUFU.EX2 R194, R194 ;  /* 0x000000c200c27308 */ /* 0x000fe20000000800 */
[----:B------:R-:W-:Y:S01]  /*2da0*/  SHF.R.U32.HI R12, RZ, 0x18, R2 ;  /* 0x00000018ff0c7819 */ /* 0x000fe20000011602 */
[----:B------:R-:W-:Y:S01]  /*2db0*/  FFMA.FTZ R196, R21, c[0x0][0x23c], -R76 ;  /* 0x00008f0015c47a23 */ /* 0x000fe2000001084c */
[----:B------:R-:W-:Y:S01]  /*2dc0*/  LOP3.LUT R2, R0, 0xffff, RZ, 0xc0, !PT ;  /* 0x0000ffff00027812 */ /* 0x000fe200078ec0ff */
[----:B------:R-:W-:Y:S01]  /*2dd0*/  FFMA.FTZ R191, R20, c[0x0][0x23c], -R7 ;  /* 0x00008f0014bf7a23 */ /* 0x000fe20000010807 */
[----:B------:R-:W-:Y:S01]  /*2de0*/  LOP3.LUT R109, R0, 0xff, RZ, 0xc0, !PT ;  /* 0x000000ff006d7812 */ /* 0x000fe200078ec0ff */
[----:B------:R-:W-:Y:S01]  /*2df0*/  FFMA.FTZ R227, R227, c[0x0][0x23c], -R9 ;  /* 0x00008f00e3e37a23 */ /* 0x000fe20000010809 */
[----:B------:R-:W-:Y:S01]  /*2e00*/  SHF.R.U32.HI R2, RZ, 0x8, R2 ;  /* 0x00000008ff027819 */ /* 0x000fe20000011602 */
[----:B------:R-:W1:Y:S01]  /*2e10*/  MUFU.EX2 R185, R185 ;  /* 0x000000b900b97308 */ /* 0x000e620000000800 */
[----:B------:R-:W-:Y:S01]  /*2e20*/  SHF.R.U32.HI R14, RZ, 0x8, R3 ;  /* 0x00000008ff0e7819 */ /* 0x000fe20000011603 */
[--C-:B------:R-:W-:Y:S01]  /*2e30*/  FFMA.FTZ R3, R10, c[0x0][0x23c], -R9.reuse ;  /* 0x00008f000a037a23 */ /* 0x100fe20000010809 */
[----:B------:R-:W-:Y:S01]  /*2e40*/  PRMT R109, R109, 0x5410, R2 ;  /* 0x000054106d6d7816 */ /* 0x000fe20000000002 */
[----:B------:R-:W-:Y:S01]  /*2e50*/  FFMA.FTZ R2, R11, c[0x0][0x23c], -R9 ;  /* 0x00008f000b027a23 */ /* 0x000fe20000010809 */
[----:B------:R-:W-:Y:S01]  /*2e60*/  LOP3.LUT R79, R22, 0xff, RZ, 0xc0, !PT ;  /* 0x000000ff164f7812 */ /* 0x000fe200078ec0ff */
[--C-:B------:R-:W-:Y:S01]  /*2e70*/  FFMA.FTZ R235, R60, c[0x0][0x23c], -R7.reuse ;  /* 0x00008f003ceb7a23 */ /* 0x100fe20000010807 */
[----:B------:R-:W-:Y:S01]  /*2e80*/  SHF.R.U32.HI R43, RZ, 0x18, R22 ;  /* 0x00000018ff2b7819 */ /* 0x000fe20000011616 */
[----:B------:R-:W-:Y:S01]  /*2e90*/  MUFU.EX2 R3, R3 ;  /* 0x0000000300037308 */ /* 0x000fe20000000800 */
[C---:B------:R-:W-:Y:S01]  /*2ea0*/  LOP3.LUT R22, R28.reuse, 0xffff, RZ, 0xc0, !PT ;  /* 0x0000ffff1c167812 */ /* 0x040fe200078ec0ff */
[--C-:B------:R-:W-:Y:S01]  /*2eb0*/  HSET2.LE.AND R136, R109, R4.reuse, PT ;  /* 0x000000046d887233 */ /* 0x100fe20003803000 */
[----:B------:R-:W-:Y:S01]  /*2ec0*/  LOP3.LUT R15, R28, 0xff, RZ, 0xc0, !PT ;  /* 0x000000ff1c0f7812 */ /* 0x000fe200078ec0ff */
[--C-:B------:R-:W-:Y:S01]  /*2ed0*/  FFMA.FTZ R248, R6, c[0x0][0x23c], -R7.reuse ;  /* 0x00008f0006f87a23 */ /* 0x100fe20000010807 */
[----:B------:R-:W-:Y:S01]  /*2ee0*/  SHF.R.U32.HI R22, RZ, 0x8, R22 ;  /* 0x00000008ff167819 */ /* 0x000fe20000011616 */
[----:B------:R-:W-:Y:S01]  /*2ef0*/  FFMA.FTZ R195, R93, c[0x0][0x23c], -R76 ;  /* 0x00008f005dc37a23 */ /* 0x000fe2000001084c */
[----:B------:R-:W-:Y:S01]  /*2f00*/  SHF.R.U32.HI R20, RZ, 0x10, R28 ;  /* 0x00000010ff147819 */ /* 0x000fe2000001161c */
[----:B------:R-:W2:Y:S01]  /*2f10*/  MUFU.EX2 R2, R2 ;  /* 0x0000000200027308 */ /* 0x000ea20000000800 */
[----:B------:R-:W-:Y:S01]  /*2f20*/  PRMT R15, R15, 0x5410, R22 ;  /* 0x000054100f0f7816 */ /* 0x000fe20000000016 */
[----:B------:R-:W-:Y:S01]  /*2f30*/  FFMA.FTZ R198, R77, c[0x0][0x23c], -R76 ;  /* 0x00008f004dc67a23 */ /* 0x000fe2000001084c */
[----:B------:R-:W-:Y:S01]  /*2f40*/  SHF.R.U32.HI R137, RZ, 0x10, R0 ;  /* 0x00000010ff897819 */ /* 0x000fe20000011600 */
[----:B------:R-:W-:Y:S01]  /*2f50*/  FFMA.FTZ R197, R63, c[0x0][0x23c], -R76 ;  /* 0x00008f003fc57a23 */ /* 0x000fe2000001084c */
[----:B------:R-:W-:Y:S01]  /*2f60*/  LOP3.LUT R41, R41, 0xff, RZ, 0xc0, !PT ;  /* 0x000000ff29297812 */ /* 0x000fe200078ec0ff */
[--C-:B------:R-:W-:Y:S01]  /*2f70*/  HSET2.LE.AND R138, R15, R4.reuse, PT ;  /* 0x000000040f8a7233 */ /* 0x100fe20003803000 */
[----:B------:R-:W-:Y:S01]  /*2f80*/  SHF.R.U32.HI R38, RZ, 0x8, R38 ;  /* 0x00000008ff267819 */ /* 0x000fe20000011626 */
[----:B------:R-:W3:Y:S01]  /*2f90*/  MUFU.EX2 R196, R196 ;  /* 0x000000c400c47308 */ /* 0x000ee20000000800 */
[----:B------:R-:W-:Y:S01]  /*2fa0*/  LOP3.LUT R20, R20, 0xff, RZ, 0xc0, !PT ;  /* 0x000000ff14147812 */ /* 0x000fe200078ec0ff */
[----:B------:R-:W-:Y:S01]  /*2fb0*/  FFMA.FTZ R232, R61, c[0x0][0x23c], -R76 ;  /* 0x00008f003de87a23 */ /* 0x000fe2000001084c */
[----:B------:R-:W-:Y:S01]  /*2fc0*/  SHF.R.U32.HI R0, RZ, 0x18, R0 ;  /* 0x00000018ff007819 */ /* 0x000fe20000011600 */
[--C-:B------:R-:W-:Y:S01]  /*2fd0*/  FFMA.FTZ R199, R62, c[0x0][0x23c], -R7.reuse ;  /* 0x00008f003ec77a23 */ /* 0x100fe20000010807 */
[----:B------:R-:W-:Y:S01]  /*2fe0*/  LOP3.LUT R137, R137, 0xff, RZ, 0xc0, !PT ;  /* 0x000000ff89897812 */ /* 0x000fe200078ec0ff */
[----:B------:R-:W-:Y:S01]  /*2ff0*/  FFMA.FTZ R252, R5, c[0x0][0x23c], -R7 ;  /* 0x00008f0005fc7a23 */ /* 0x000fe20000010807 */
[----:B-1----:R-:W-:Y:S01]  /*3000*/  F2FP.PACK_AB R13, R185, R194 ;  /* 0x000000c2b90d723e */ /* 0x002fe200000000ff */
[----:B------:R-:W-:Y:S01]  /*3010*/  MUFU.EX2 R192, R192 ;  /* 0x000000c000c07308 */ /* 0x000fe20000000800 */
[----:B------:R-:W-:Y:S01]  /*3020*/  F2FP.PACK_AB R132, R188, R189 ;  /* 0x000000bdbc84723e */ /* 0x000fe200000000ff */
[----:B------:R-:W-:Y:S01]  /*3030*/  FADD.FTZ R189, R189, R188 ;  /* 0x000000bcbdbd7221 */ /* 0x000fe20000010000 */
[----:B------:R-:W-:Y:S01]  /*3040*/  SHF.R.U32.HI R139, RZ, 0x18, R28 ;  /* 0x00000018ff8b7819 */ /* 0x000fe2000001161c */
[----:B------:R-:W-:Y:S01]  /*3050*/  FADD.FTZ R187, R187, R190 ;  /* 0x000000bebbbb7221 */ /* 0x000fe20000010000 */
[----:B------:R-:W-:Y:S01]  /*3060*/  PRMT R41, R41, 0x5410, R12 ;  /* 0x0000541029297816 */ /* 0x000fe2000000000c */
[----:B------:R-:W-:Y:S01]  /*3070*/  LDSM.16.MT88.4 R28, [R208+0xa800] ;  /* 0x00a80000d01c783b */ /* 0x000fe20000004200 */
[----:B------:R-:W-:Y:S01]  /*3080*/  PRMT R37, R37, 0x5410, R38 ;  /* 0x0000541025257816 */ /* 0x000fe20000000026 */
[----:B------:R-:W1:Y:S01]  /*3090*/  MUFU.EX2 R191, R191 ;  /* 0x000000bf00bf7308 */ /* 0x000e620000000800 */
[----:B------:R-:W-:Y:S01]  /*30a0*/  PRMT R137, R137, 0x5410, R0 ;  /* 0x0000541089897816 */ /* 0x000fe20000000000 */
[----:B------:R-:W-:Y:S01]  /*30b0*/  FFMA.FTZ R0, R8, c[0x0][0x23c], -R9 ;  /* 0x00008f0008007a23 */ /* 0x000fe20000010809 */
[----:B------:R-:W-:Y:S01]  /*30c0*/  LOP3.LUT R132, R33, R132, RZ, 0xc0, !PT ;  /* 0x0000008421847212 */ /* 0x000fe200078ec0ff */
[----:B------:R-:W-:Y:S01]  /*30d0*/  LDSM.16.MT88.4 R8, [R208+0xb800] ;  /* 0x00b80000d008783b */ /* 0x000fe20000004200 */
[----:B------:R-:W-:Y:S01]  /*30e0*/  PRMT R79, R79, 0x5410, R26 ;  /* 0x000054104f4f7816 */ /* 0x000fe2000000001a */
[--C-:B------:R-:W-:Y:S01]  /*30f0*/  HSET2.LE.AND R41, R41, R4.reuse, PT ;  /* 0x0000000429297233 */ /* 0x100fe20003803000 */
[----:B------:R-:W-:Y:S01]  /*3100*/  PRMT R43, R24, 0x5410, R43 ;  /* 0x00005410182b7816 */ /* 0x000fe2000000002b */
[----:B------:R-:W-:Y:S01]  /*3110*/  MUFU.EX2 R186, R186 ;  /* 0x000000ba00ba7308 */ /* 0x000fe20000000800 */
[----:B------:R-:W-:Y:S01]  /*3120*/  PRMT R139, R20, 0x5410, R139 ;  /* 0x00005410148b7816 */ /* 0x000fe2000000008b */
[----:B------:R-:W-:Y:S01]  /*3130*/  LDSM.16.MT88.4 R24, [R211+0xb800] ;  /* 0x00b80000d318783b */ /* 0x000fe20000004200 */
[----:B------:R-:W-:Y:S01]  /*3140*/  PRMT R111, R111, 0x5410, R14 ;  /* 0x000054106f6f7816 */ /* 0x000fe2000000000e */
[--C-:B------:R-:W-:Y:S01]  /*3150*/  HSET2.LE.AND R37, R37, R4.reuse, PT ;  /* 0x0000000425257233 */ /* 0x100fe20003803000 */
[----:B------:R-:W-:Y:S01]  /*3160*/  LOP3.LUT R138, R138, R13, RZ, 0xc0, !PT ;  /* 0x0000000d8a8a7212 */ /* 0x000fe200078ec0ff */
[----:B------:R-:W4:Y:S01]  /*3170*/  LDSM.16.MT88.4 R32, [R209+0xa800] ;  /* 0x00a80000d120783b */ /* 0x000f220000004200 */
[----:B--2---:R-:W-:Y:S01]  /*3180*/  F2FP.PACK_AB R94, R2, R3 ;  /* 0x00000003025e723e */ /* 0x004fe200000000ff */
[----:B------:R-:W2:Y:S01]  /*3190*/  MUFU.EX2 R183, R183 ;  /* 0x000000b700b77308 */ /* 0x000ea20000000800 */
[----:B------:R-:W-:Y:S01]  /*31a0*/  F2FP.PACK_AB R134, R19, R182 ;  /* 0x000000b61386723e */ /* 0x000fe200000000ff */
[----:B------:R-:W5:Y:S01]  /*31b0*/  LDSM.16.MT88.4 R20, [R210+0xb800] ;  /* 0x00b80000d214783b */ /* 0x000f620000004200 */
[----:B------:R-:W-:Y:S01]  /*31c0*/  LOP3.LUT R41, R41, R94, RZ, 0xc0, !PT ;  /* 0x0000005e29297212 */ /* 0x000fe200078ec0ff */
[--C-:B------:R-:W-:Y:S01]  /*31d0*/  HSET2.LE.AND R139, R139, R4.reuse, PT ;  /* 0x000000048b8b7233 */ /* 0x100fe20003803000 */
[----:B------:R-:W-:Y:S01]  /*31e0*/  LOP3.LUT R94, R95, UR7, R108, 0x96, !PT ;  /* 0x000000075f5e7c12 */ /* 0x000fe2000f8e966c */
[----:B------:R-:W4:Y:S01]  /*31f0*/  LDSM.16.MT88.4 R12, [R209+0xb800] ;  /* 0x00b80000d10c783b */ /* 0x000f220000004200 */
[--C-:B------:R-:W-:Y:S01]  /*3200*/  HSET2.LE.AND R40, R111, R4.reuse, PT ;  /* 0x000000046f287233 */ /* 0x100fe20003803000 */
[----:B------:R-:W-:Y:S01]  /*3210*/  LOP3.LUT R134, R37, R134, RZ, 0xc0, !PT ;  /* 0x0000008625867212 */ /* 0x000fe200078ec0ff */
[--C-:B------:R-:W-:Y:S01]  /*3220*/  HSET2.LE.AND R137, R137, R4.reuse, PT ;  /* 0x0000000489897233 */ /* 0x100fe20003803000 */
[----:B---3--:R-:W-:Y:S01]  /*3230*/  F2FP.PACK_AB R111, R193, R196 ;  /* 0x000000c4c16f723e */ /* 0x008fe200000000ff */
[----:B------:R-:W-:Y:S01]  /*3240*/  IMAD.WIDE.U32 R94, R94, -0x2daee0ad, RZ ;  /* 0xd2511f535e5e7825 */ /* 0x000fe200078e00ff */
[----:B-1----:R-:W-:Y:S01]  /*3250*/  F2FP.PACK_AB R42, R191, R192 ;  /* 0x000000c0bf2a723e */ /* 0x002fe200000000ff */
[----:B------:R-:W-:Y:S01]  /*3260*/  MUFU.EX2 R180, R180 ;  /* 0x000000b400b47308 */ /* 0x000fe20000000800 */
[----:B------:R-:W-:Y:S01]  /*3270*/  LOP3.LUT R136, R136, R111, RZ, 0xc0, !PT ;  /* 0x0000006f88887212 */ /* 0x000fe200078ec0ff */
[C---:B------:R-:W-:Y:S01]  /*3280*/  HMMA.16816.F32 R156, R132.reuse, R44, RZ ;  /* 0x0000002c849c723c */ /* 0x040fe200000018ff */
[----:B--2---:R-:W-:Y:S01]  /*3290*/  F2FP.PACK_AB R92, R183, R186 ;  /* 0x000000bab75c723e */ /* 0x004fe200000000ff */
[--C-:B------:R-:W-:Y:S01]  /*32a0*/  HSET2.LE.AND R43, R43, R4.reuse, PT ;  /* 0x000000042b2b7233 */ /* 0x100fe20003803000 */
[----:B------:R-:W-:Y:S01]  /*32b0*/  LOP3.LUT R137, R137, R42, RZ, 0xc0, !PT ;  /* 0x0000002a89897212 */ /* 0x000fe200078ec0ff */
[----:B------:R-:W-:Y:S01]  /*32c0*/  HSET2.LE.AND R42, R79, R4, PT ;  /* 0x000000044f2a7233 */ /* 0x000fe20003803000 */
[----:B------:R-:W-:Y:S01]  /*32d0*/  LOP3.LUT R139, R139, R92, RZ, 0xc0, !PT ;  /* 0x0000005c8b8b7212 */ /* 0x000fe200078ec0ff */
[----:B------:R-:W1:Y:S01]  /*32e0*/  MUFU.EX2 R17, R17 ;  /* 0x0000001100117308 */ /* 0x000e620000000800 */
[----:B------:R-:W-:Y:S01]  /*32f0*/  LOP3.LUT R60, R94, 0xffff, RZ, 0xc0, !PT ;  /* 0x0000ffff5e3c7812 */ /* 0x000fe200078ec0ff */
[C---:B------:R-:W-:Y:S01]  /*3300*/  HMMA.16816.F32 R48, R132.reuse, R56, RZ ;  /* 0x000000388430723c */ /* 0x040fe200000018ff */
[----:B------:R-:W-:Y:S01]  /*3310*/  LOP3.LUT R78, R95, UR16, R78, 0x96, !PT ;  /* 0x000000105f4e7c12 */ /* 0x000fe2000f8e964e */
[----:B------:R-:W-:Y:S01]  /*3320*/  FADD.FTZ R193, R196, R193 ;  /* 0x000000c1c4c17221 */ /* 0x000fe20000010000 */
[----:B------:R-:W-:Y:S01]  /*3330*/  SHF.R.U32.HI R7, RZ, 0x8, R60 ;  /* 0x00000008ff077819 */ /* 0x000fe2000001163c */
[----:B------:R-:W-:Y:S01]  /*3340*/  FADD.FTZ R191, R192, R191 ;  /* 0x000000bfc0bf7221 */ /* 0x000fe20000010000 */
[----:B------:R-:W-:Y:S01]  /*3350*/  LOP3.LUT R60, R78, 0xffff, RZ, 0xc0, !PT ;  /* 0x0000ffff4e3c7812 */ /* 0x000fe200078ec0ff */
[----:B------:R-:W-:Y:S01]  /*3360*/  MUFU.EX2 R164, R164 ;  /* 0x000000a400a47308 */ /* 0x000fe20000000800 */
[----:B------:R-:W-:Y:S01]  /*3370*/  SHF.R.U32.HI R61, RZ, 0x10, R78 ;  /* 0x00000010ff3d7819 */ /* 0x000fe2000001164e */
[C---:B------:R-:W-:Y:S01]  /*3380*/  HMMA.16816.F32 R64, R132.reuse, R72, RZ ;  /* 0x000000488440723c */ /* 0x040fe200000018ff */
[----:B------:R-:W-:Y:S01]  /*3390*/  SHF.R.U32.HI R6, RZ, 0x18, R94 ;  /* 0x00000018ff067819 */ /* 0x000fe2000001165e */
[----:B------:R-:W-:Y:S01]  /*33a0*/  FADD.FTZ R194, R194, R193 ;  /* 0x000000c1c2c27221 */ /* 0x000fe20000010000 */
[----:B------:R-:W-:Y:S01]  /*33b0*/  SHF.R.U32.HI R60, RZ, 0x8, R60 ;  /* 0x00000008ff3c7819 */ /* 0x000fe2000001163c */
[----:B------:R-:W-:Y:S01]  /*33c0*/  FADD.FTZ R186, R186, R191 ;  /* 0x000000bfbaba7221 */ /* 0x000fe20000010000 */
[----:B------:R-:W-:Y:S01]  /*33d0*/  LOP3.LUT R61, R61, 0xff, RZ, 0xc0, !PT ;  /* 0x000000ff3d3d7812 */ /* 0x000fe200078ec0ff */
[----:B------:R-:W2:Y:S01]  /*33e0*/  MUFU.EX2 R233, R233 ;  /* 0x000000e900e97308 */ /* 0x000ea20000000800 */
[----:B-1----:R-:W-:Y:S01]  /*33f0*/  F2FP.PACK_AB R109, R17, R180 ;  /* 0x000000b4116d723e */ /* 0x002fe200000000ff */
[C---:B------:R-:W-:Y:S01]  /*3400*/  HMMA.16816.F32 R80, R132.reuse, R88, RZ ;  /* 0x000000588450723c */ /* 0x040fe200000018ff */
[----:B------:R-:W-:Y:S01]  /*3410*/  FADD.FTZ R182, R182, R189 ;  /* 0x000000bdb6b67221 */ /* 0x000fe20000010000 */
[----:B------:R-:W-:Y:S01]  /*3420*/  PLOP3.LUT P0, PT, PT, PT, UP0, 0x80, 0x0 ;  /* 0x000000000000781c */ /* 0x000fe20003f0f008 */
[----:B------:R-:W-:Y:S01]  /*3430*/  FADD.FTZ R184, R184, R187 ;  /* 0x000000bbb8b87221 */ /* 0x000fe20000010000 */
[----:B------:R-:W-:Y:S01]  /*3440*/  LOP3.LUT R40, R40, R109, RZ, 0xc0, !PT ;  /* 0x0000006d28287212 */ /* 0x000fe200078ec0ff */
[----:B------:R-:W-:Y:S01]  /*3450*/  FADD.FTZ R194, R185, R194 ;  /* 0x000000c2b9c27221 */ /* 0x000fe20000010000 */
[----:B------:R-:W-:Y:S01]  /*3460*/  MUFU.EX2 R0, R0 ;  /* 0x0000000000007308 */ /* 0x000fe20000000800 */
[----:B------:R-:W-:Y:S01]  /*3470*/  FADD.FTZ R186, R183, R186 ;  /* 0x000000bab7ba7221 */ /* 0x000fe20000010000 */
[----:B------:R-:W-:Y:S01]  /*3480*/  HMMA.16816.F32 R96, R132, R104, RZ ;  /* 0x000000688460723c */ /* 0x000fe200000018ff */
[----:B------:R-:W-:-:S02]  /*3490*/  FADD.FTZ R19, R19, R182 ;  /* 0x000000b613137221 */ /* 0x000fc40000010000 */
[----:B------:R-:W-:Y:S02]  /*34a0*/  FADD.FTZ R184, R181, R184 ;  /* 0x000000b8b5b87221 */ /* 0x000fe40000010000 */
[----:B------:R-:W-:Y:S01]  /*34b0*/  FADD.FTZ R180, R180, R19 ;  /* 0x00000013b4b47221 */ /* 0x000fe20000010000 */
[----:B------:R-:W1:Y:S01]  /*34c0*/  MUFU.EX2 R227, R227 ;  /* 0x000000e300e37308 */ /* 0x000e620000000800 */
[----:B--2---:R-:W-:Y:S01]  /*34d0*/  F2FP.PACK_AB R79, R233, R164 ;  /* 0x000000a4e94f723e */ /* 0x004fe200000000ff */
[C---:B------:R-:W-:Y:S01]  /*34e0*/  HMMA.16816.F32 R152, R132.reuse, R116, RZ ;  /* 0x000000748498723c */ /* 0x040fe200000018ff */
[----:B------:R-:W-:Y:S02]  /*34f0*/  FADD.FTZ R3, R3, R184 ;  /* 0x000000b803037221 */ /* 0x000fe40000010000 */
[----:B------:R-:W-:Y:S01]  /*3500*/  LOP3.LUT R42, R42, R79, RZ, 0xc0, !PT ;  /* 0x0000004f2a2a7212 */ /* 0x000fe200078ec0ff */
[----:B------:R-:W-:Y:S02]  /*3510*/  FADD.FTZ R17, R17, R180 ;  /* 0x000000b411117221 */ /* 0x000fe40000010000 */
[----:B------:R-:W-:Y:S01]  /*3520*/  MUFU.EX2 R235, R235 ;  /* 0x000000eb00eb7308 */ /* 0x000fe20000000800 */
[----:B------:R-:W-:Y:S01]  /*3530*/  FADD.FTZ R3, R2, R3 ;  /* 0x0000000302037221 */ /* 0x000fe20000010000 */
[----:B------:R-:W-:Y:S01]  /*3540*/  HMMA.16816.F32 R120, R132, R124, RZ ;  /* 0x0000007c8478723c */ /* 0x000fe200000018ff */
[----:B------:R-:W-:-:S04]  /*3550*/  FADD.FTZ R164, R164, R17 ;  /* 0x00000011a4a47221 */ /* 0x000fc80000010000 */
[----:B------:R-:W-:Y:S01]  /*3560*/  FADD.FTZ R233, R233, R164 ;  /* 0x000000a4e9e97221 */ /* 0x000fe20000010000 */
[----:B------:R-:W-:Y:S01]  /*3570*/  MUFU.EX2 R248, R248 ;  /* 0x000000f800f87308 */ /* 0x000fe20000000800 */
[----:B-1----:R-:W-:Y:S01]  /*3580*/  F2FP.PACK_AB R92, R227, R0 ;  /* 0x00000000e35c723e */ /* 0x002fe200000000ff */
[C---:B------:R-:W-:Y:S01]  /*3590*/  HMMA.16816.F32 R128, R132.reuse, R172, RZ ;  /* 0x000000ac8480723c */ /* 0x040fe200000018ff */
[----:B------:R-:W-:Y:S02]  /*35a0*/  FADD.FTZ R0, R0, R3 ;  /* 0x0000000300007221 */ /* 0x000fe40000010000 */
[----:B------:R-:W-:Y:S02]  /*35b0*/  LOP3.LUT R43, R43, R92, RZ, 0xc0, !PT ;  /* 0x0000005c2b2b7212 */ /* 0x000fe400078ec0ff */
[----:B------:R-:W-:Y:S01]  /*35c0*/  FADD.FTZ R227, R227, R0 ;  /* 0x00000000e3e37221 */ /* 0x000fe20000010000 */
[----:B------:R-:W-:Y:S02]  /*35d0*/  MUFU.EX2 R195, R195 ;  /* 0x000000c300c37308 */ /* 0x000fe40000000800 */
[C---:B------:R-:W-:Y:S06]  /*35e0*/  HMMA.16816.F32 R36, R132.reuse, R46, RZ ;  /* 0x0000002e8424723c */ /* 0x040fec00000018ff */
[----:B------:R-:W1:Y:S02]  /*35f0*/  MUFU.EX2 R198, R198 ;  /* 0x000000c600c67308 */ /* 0x000e640000000800 */
[C---:B------:R-:W-:Y:S06]  /*3600*/  HMMA.16816.F32 R52, R132.reuse, R58, RZ ;  /* 0x0000003a8434723c */ /* 0x040fec00000018ff */
[----:B------:R-:W-:Y:S02]  /*3610*/  MUFU.EX2 R197, R197 ;  /* 0x000000c500c57308 */ /* 0x000fe40000000800 */
[C---:B------:R-:W-:Y:S06]  /*3620*/  HMMA.16816.F32 R68, R132.reuse, R74, RZ ;  /* 0x0000004a8444723c */ /* 0x040fec00000018ff */
[----:B------:R-:W2:Y:S02]  /*3630*/  MUFU.EX2 R232, R232 ;  /* 0x000000e800e87308 */ /* 0x000ea40000000800 */
[C---:B------:R-:W-:Y:S06]  /*3640*/  HMMA.16816.F32 R84, R132.reuse, R90, RZ ;  /* 0x0000005a8454723c */ /* 0x040fec00000018ff */
[----:B------:R-:W-:Y:S02]  /*3650*/  MUFU.EX2 R199, R199 ;  /* 0x000000c700c77308 */ /* 0x000fe40000000800 */
[C---:B------:R-:W-:Y:S06]  /*3660*/  HMMA.16816.F32 R100, R132.reuse, R106, RZ ;  /* 0x0000006a8464723c */ /* 0x040fec00000018ff */
[----:B------:R-:W3:Y:S02]  /*3670*/  MUFU.EX2 R252, R252 ;  /* 0x000000fc00fc7308 */ /* 0x000ee40000000800 */
[C---:B------:R-:W-:Y:S08]  /*3680*/  HMMA.16816.F32 R112, R132.reuse, R118, RZ ;  /* 0x000000768470723c */ /* 0x040ff000000018ff */
[C---:B------:R-:W-:Y:S08]  /*3690*/  HMMA.16816.F32 R144, R132.reuse, R126, RZ ;  /* 0x0000007e8490723c */ /* 0x040ff000000018ff */
[----:B------:R-:W-:Y:S08]  /*36a0*/  HMMA.16816.F32 R132, R132, R174, RZ ;  /* 0x000000ae8484723c */ /* 0x000ff000000018ff */
[----:B------:R-:W-:Y:S07]  /*36b0*/  HMMA.16816.F32 R160, R136, R44, RZ ;  /* 0x0000002c88a0723c */ /* 0x000fee00000018ff */
[----:B------:R-:W-:Y:S01]  /*36c0*/  SHF.R.U32.HI R45, RZ, 0x10, R94 ;  /* 0x00000010ff2d7819 */ /* 0x000fe2000001165e */
[----:B------:R-:W-:Y:S01]  /*36d0*/  HMMA.16816.F32 R156, R40, R176, R156 ;  /* 0x000000b0289c723c */ /* 0x000fe2000000189c */
[----:B------:R-:W-:-:S02]  /*36e0*/  LOP3.LUT R44, R94, 0xff, RZ, 0xc0, !PT ;  /* 0x000000ff5e2c7812 */ /* 0x000fc400078ec0ff */
[----:B------:R-:W-:Y:S02]  /*36f0*/  LOP3.LUT R5, R45, 0xff, RZ, 0xc0, !PT ;  /* 0x000000ff2d057812 */ /* 0x000fe400078ec0ff */
[----:B------:R-:W-:Y:S02]  /*3700*/  LOP3.LUT R45, R78, 0xff, RZ, 0xc0, !PT ;  /* 0x000000ff4e2d7812 */ /* 0x000fe400078ec0ff */
[----:B------:R-:W-:Y:S01]  /*3710*/  SHF.R.U32.HI R78, RZ, 0x18, R78 ;  /* 0x00000018ff4e7819 */ /* 0x000fe2000001164e */
[C---:B------:R-:W-:Y:S01]  /*3720*/  HMMA.16816.F32 R48, R40.reuse, R168, R48 ;  /* 0x000000a82830723c */ /* 0x040fe20000001830 */
[----:B------:R-:W-:Y:S02]  /*3730*/  PRMT R7, R44, 0x5410, R7 ;  /* 0x000054102c077816 */ /* 0x000fe40000000007 */
[----:B------:R-:W-:Y:S02]  /*3740*/  PRMT R63, R5, 0x5410, R6 ;  /* 0x00005410053f7816 */ /* 0x000fe40000000006 */
[----:B------:R-:W-:Y:S01]  /*3750*/  PRMT R45, R45, 0x5410, R60 ;  /* 0x000054102d2d7816 */ /* 0x000fe2000000003c */
[--C-:B------:R-:W-:Y:S01]  /*3760*/  HSET2.LE.AND R6, R7, R4.reuse, PT ;  /* 0x0000000407067233 */ /* 0x100fe20003803000 */
[----:B------:R-:W-:Y:S01]  /*3770*/  PRMT R5, R61, 0x5410, R78 ;  /* 0x000054103d057816 */ /* 0x000fe2000000004e */
[--C-:B------:R-:W-:Y:S01]  /*3780*/  HSET2.LE.AND R7, R63, R4.reuse, PT ;  /* 0x000000043f077233 */ /* 0x100fe20003803000 */
[----:B-1----:R-:W-:Y:S01]  /*3790*/  F2FP.PACK_AB R61, R198, R195 ;  /* 0x000000c3c63d723e */ /* 0x002fe200000000ff */
[--C-:B------:R-:W-:Y:S01]  /*37a0*/  HSET2.LE.AND R44, R45, R4.reuse, PT ;  /* 0x000000042d2c7233 */ /* 0x100fe20003803000 */
[----:B--2---:R-:W-:Y:S01]  /*37b0*/  F2FP.PACK_AB R45, R232, R197 ;  /* 0x000000c5e82d723e */ /* 0x004fe200000000ff */
[----:B------:R-:W-:Y:S01]  /*37c0*/  HSET2.LE.AND R5, R5, R4, PT ;  /* 0x0000000405057233 */ /* 0x000fe20003803000 */
[----:B------:R-:W-:Y:S01]  /*37d0*/  F2FP.PACK_AB R4, R248, R235 ;  /* 0x000000ebf804723e */ /* 0x000fe200000000ff */
[C---:B----4-:R-:W-:Y:S01]  /*37e0*/  HMMA.16816.F32 R64, R40.reuse, R32, R64 ;  /* 0x000000202840723c */ /* 0x050fe20000001840 */
[----:B---3--:R-:W-:Y:S01]  /*37f0*/  F2FP.PACK_AB R60, R252, R199 ;  /* 0x000000c7fc3c723e */ /* 0x008fe200000000ff */
[----:B------:R-:W-:Y:S01]  /*3800*/  FADD.FTZ R195, R195, R194 ;  /* 0x000000c2c3c37221 */ /* 0x000fe20000010000 */
[----:B------:R-:W-:Y:S01]  /*3810*/  LOP3.LUT R7, R7, R4, RZ, 0xc0, !PT ;  /* 0x0000000407077212 */ /* 0x000fe200078ec0ff */
[----:B------:R-:W-:Y:S01]  /*3820*/  FADD.FTZ R199, R199, R186 ;  /* 0x000000bac7c77221 */ /* 0x000fe20000010000 */
[----:B------:R-:W-:Y:S01]  /*3830*/  LOP3.LUT R6, R6, R45, RZ, 0xc0, !PT ;  /* 0x0000002d06067212 */ /* 0x000fe200078ec0ff */
[----:B------:R-:W-:Y:S01]  /*3840*/  FADD.FTZ R198, R198, R195 ;  /* 0x000000c3c6c67221 */ /* 0x000fe20000010000 */
[----:B------:R-:W-:Y:S01]  /*3850*/  LOP3.LUT R4, R44, R61, RZ, 0xc0, !PT ;  /* 0x0000003d2c047212 */ /* 0x000fe200078ec0ff */
[----:B------:R-:W-:Y:S01]  /*3860*/  HMMA.16816.F32 R80, R40, R28, R80 ;  /* 0x0000001c2850723c */ /* 0x000fe20000001850 */
[----:B------:R-:W-:Y:S01]  /*3870*/  LOP3.LUT R5, R5, R60, RZ, 0xc0, !PT ;  /* 0x0000003c05057212 */ /* 0x000fe200078ec0ff */
[----:B------:R-:W-:-:S02]  /*3880*/  FADD.FTZ R252, R252, R199 ;  /* 0x000000c7fcfc7221 */ /* 0x000fc40000010000 */
[----:B------:R-:W-:-:S04]  /*3890*/  FADD.FTZ R197, R197, R198 ;  /* 0x000000c6c5c57221 */ /* 0x000fc80000010000 */
[C---:B------:R-:W-:Y:S08]  /*38a0*/  HMMA.16816.F32 R96, R40.reuse, R24, R96 ;  /* 0x000000182860723c */ /* 0x040ff00000001860 */
[C---:B-----5:R-:W-:Y:S08]  /*38b0*/  HMMA.16816.F32 R152, R40.reuse, R20, R152 ;  /* 0x000000142898723c */ /* 0x060ff00000001898 */
        /* <DEDUP_REMOVED lines=40> */
[----:B------:R-:W-:Y:S07]  /*3b40*/  HMMA.16816.F32 R136, R4, R10, R136 ;  /* 0x0000000a0488723c */ /* 0x000fee0000001888 */
[----:B------:R-:W-:-:S02]  /*3b50*/  FADD.FTZ R5, R235, R252 ;  /* 0x000000fceb057221 */ /* 0x000fc40000010000 */
[----:B------:R-:W-:Y:S02]  /*3b60*/  FADD.FTZ R235, R232, R197 ;  /* 0x000000c5e8eb7221 */ /* 0x000fe40000010000 */
[----:B------:R-:W-:Y:S01]  /*3b70*/  FADD.FTZ R232, R248, R5 ;  /* 0x00000005f8e87221 */ /* 0x000fe20000010000 */
[----:B------:R-:W-:Y:S05]  /*3b80*/  @!P0 BRA `(.L_x_853) ;  /* 0x0000946000008947 */ /* 0x000fea0003800000 */
[----:B------:R-:W-:-:S04]  /*3b90*/  DEPBAR.LE SB0, 0x0 ;  /* 0x000080000000791a */ /* 0x000fc80000000000 */
[----:B------:R-:W-:Y:S01]  /*3ba0*/  IMAD.U32 R5, RZ, RZ, UR24 ;  /* 0x00000018ff057e24 */ /* 0x000fe2000f8e00ff */
[----:B------:R-:W-:Y:S01]  /*3bb0*/  USHF.L.U32 UR28, UR4, 0x6, URZ ;  /* 0x00000006041c7899 */ /* 0x000fe2000800063f */
[----:B------:R-:W-:Y:S01]  /*3bc0*/  IMAD.U32 R0, RZ, RZ, UR24 ;  /* 0x00000018ff007e24 */ /* 0x000fe2000f8e00ff */
[----:B------:R-:W-:Y:S01]  /*3bd0*/  UMOV UR30, 0x6 ;  /* 0x00000006001e7882 */ /* 0x000fe20000000000 */
[----:B------:R-:W-:Y:S01]  /*3be0*/  IMAD.U32 R3, RZ, RZ, UR5 ;  /* 0x00000005ff037e24 */ /* 0x000fe2000f8e00ff */
[----:B------:R-:W-:Y:S01]  /*3bf0*/  ULDC UR29, c[0x0][0x1a4] ;  /* 0x00006900001d7ab9 */ /* 0x000fe20000000800 */
[----:B------:R-:W-:Y:S01]  /*3c00*/  BAR.SYNC.DEFER_BLOCKING 0x0 ;  /* 0x0000000000007b1d */ /* 0x000fe20000010000 */
[----:B------:R-:W-:Y:S01]  /*3c10*/  LEA R248, P0, R5, R246, 0x1 ;  /* 0x000000f605f87211 */ /* 0x000fe200078008ff */
[----:B------:R-:W-:Y:S01]  /*3c20*/  USHF.L.U64.HI UR29, UR4, UR30, UR29 ;  /* 0x0000001e041d7299 */ /* 0x000fe2000801021d */
[----:B------:R-:W-:Y:S01]  /*3c30*/  IADD3 R2, P1, R246, -UR28, RZ ;  /* 0x8000001cf6027c10 */ /* 0x000fe2000ff3e0ff */
[----:B------:R-:W-:Y:S01]  /*3c40*/  UISETP.NE.AND UP0, UPT, UR25, 0x2, UPT ;  /* 0x000000021900788c */ /* 0x000fe2000bf05270 */
[----:B------:R-:W-:-:S02]  /*3c50*/  LEA.HI.X R0, R0, R247, R3, 0x1, P0 ;  /* 0x000000f700007211 */ /* 0x000fc400000f0c03 */
[----:B------:R-:W-:Y:S02]  /*3c60*/  IADD3 R248, P0, R248, -UR28, RZ ;  /* 0x8000001cf8f87c10 */ /* 0x000fe4000ff1e0ff */
[----:B------:R-:W-:Y:S02]  /*3c70*/  IADD3.X R3, R247, ~UR29, RZ, P1, !PT ;  /* 0x8000001df7037c10 */ /* 0x000fe40008ffe4ff */
[----:B------:R-:W-:Y:S01]  /*3c80*/  IADD3.X R249, R0, ~UR29, RZ, P0, !PT ;  /* 0x8000001d00f97c10 */ /* 0x000fe200087fe4ff */
[----:B------:R-:W-:-:S06]  /*3c90*/  UIADD3 UR29, UR25, -0x2, URZ ;  /* 0xfffffffe191d7890 */ /* 0x000fcc000fffe03f */
[----:B------:R-:W-:-:S04]  /*3ca0*/  IMAD.U32 R0, RZ, RZ, UR29 ;  /* 0x0000001dff007e24 */ /* 0x000fc8000f8e00ff */
[----:B------:R-:W-:Y:S01]  /*3cb0*/  IMAD R0, R0, 0x20, R241 ;  /* 0x0000002000007824 */ /* 0x000fe200078e02f1 */
[----:B------:R-:W-:Y:S01]  /*3cc0*/  @!PT LDS RZ, [RZ] ;  /* 0x00000000fffff984 */ /* 0x000fe20000000800 */
[----:B------:R-:W-:Y:S01]  /*3cd0*/  @!PT LDS RZ, [RZ] ;  /* 0x00000000fffff984 */ /* 0x000fe20000000800 */
[----:B------:R-:W-:Y:S01]  /*3ce0*/  @!PT LDS RZ, [RZ] ;  /* 0x00000000fffff984 */ /* 0x000fe20000000800 */
[----:B------:R1:W-:Y:S04]  /*3cf0*/  LDGSTS.E.BYPASS.LTC128B.128 [R219+0xa000], [R2.64] ;  /* 0x0a00000002db7fae */ /* 0x0003e8000b901d56 */
[----:B------:R1:W-:Y:S04]  /*3d00*/  LDGSTS.E.BYPASS.LTC128B.128 [R219+0xb000], [R2.64+0x80] ;  /* 0x0b00008002db7fae */ /* 0x0003e8000b901d56 */
[----:B------:R2:W-:Y:S04]  /*3d10*/  LDGSTS.E.BYPASS.LTC128B.128 [R219+0xa800], [R248.64] ;  /* 0x0a800000f8db7fae */ /* 0x0005e8000b901d56 */
[----:B------:R2:W-:Y:S04]  /*3d20*/  LDGSTS.E.BYPASS.LTC128B.128 [R219+0xb800], [R248.64+0x80] ;  /* 0x0b800080f8db7fae */ /* 0x0005e8000b901d56 */
[----:B------:R-:W-:Y:S04]  /*3d30*/  LDSM.16.M88.4 R180, [R217] ;  /* 0x00000000d9b4783b */ /* 0x000fe80000000200 */
[----:B------:R-:W3:Y:S04]  /*3d40*/  LDSM.16.M88.4 R4, [R218+0x2000] ;  /* 0x00200000da04783b */ /* 0x000ee80000000200 */
[----:B------:R-:W4:Y:S04]  /*3d50*/  LDSM.16.M88.4 R32, [R217+0x800] ;  /* 0x00080000d920783b */ /* 0x000f280000000200 */
[----:B------:R-:W5:Y:S01]  /*3d60*/  LDSM.16.M88.4 R172, [R218] ;  /* 0x00000000daac783b */ /* 0x000f620000000200 */
[----:B-1----:R-:W-:-:S03]  /*3d70*/  IADD3 R2, R0, 0x1, RZ ;  /* 0x0000000100027810 */ /* 0x002fc60007ffe0ff */
[----:B------:R-:W-:Y:S01]  /*3d80*/  LDSM.16.M88.4 R192, [R215] ;  /* 0x00000000d7c0783b */ /* 0x000fe20000000200 */
[----:B------:R-:W-:Y:S02]  /*3d90*/  IADD3 R3, R0, 0x8, RZ ;  /* 0x0000000800037810 */ /* 0x000fe40007ffe0ff */
[C---:B------:R-:W-:Y:S01]  /*3da0*/  ISETP.GE.AND P5, PT, R2.reuse, R240, PT ;  /* 0x000000f00200720c */ /* 0x040fe20003fa6270 */
[----:B------:R-:W1:Y:S01]  /*3db0*/  LDSM.16.M88.4 R24, [R216+0x2000] ;  /* 0x00200000d818783b */ /* 0x000e620000000200 */
[C---:B------:R-:W-:Y:S02]  /*3dc0*/  ISETP.GE.AND P1, PT, R2.reuse, R239, PT ;  /* 0x000000ef0200720c */ /* 0x040fe40003f26270 */
[C---:B------:R-:W-:Y:S01]  /*3dd0*/  ISETP.GE.AND P2, PT, R2.reuse, R237, PT ;  /* 0x000000ed0200720c */ /* 0x040fe20003f46270 */
[----:B------:R-:W1:Y:S01]  /*3de0*/  LDSM.16.M88.4 R188, [R207] ;  /* 0x00000000cfbc783b */ /* 0x000e620000000200 */
[----:B------:R-:W-:Y:S02]  /*3df0*/  ISETP.GE.AND P0, PT, R2, R234, PT ;  /* 0x000000ea0200720c */ /* 0x000fe40003f06270 */
[----:B------:R-:W-:Y:S01]  /*3e00*/  IADD3 R2, R0, 0x9, RZ ;  /* 0x0000000900027810 */ /* 0x000fe20007ffe0ff */
[----:B------:R-:W1:Y:S01]  /*3e10*/  LDSM.16.M88.4 R28, [R216] ;  /* 0x00000000d81c783b */ /* 0x000e620000000200 */
[----:B------:R-:W-:-:S02]  /*3e20*/  ISETP.GE.AND P6, PT, R3, R240, PT ;  /* 0x000000f00300720c */ /* 0x000fc40003fc6270 */
[C---:B------:R-:W-:Y:S01]  /*3e30*/  ISETP.GE.AND P3, PT, R3.reuse, R239, PT ;  /* 0x000000ef0300720c */ /* 0x040fe20003f66270 */
[----:B------:R-:W-:Y:S01]  /*3e40*/  LDSM.16.M88.4 R168, [R213] ;  /* 0x00000000d5a8783b */ /* 0x000fe20000000200 */
[----:B------:R-:W-:-:S03]  /*3e50*/  ISETP.GE.AND P4, PT, R3, R237, PT ;  /* 0x000000ed0300720c */ /* 0x000fc60003f86270 */
[----:B------:R-:W-:Y:S04]  /*3e60*/  LDSM.16.M88.4 R196, [R216+0x4000] ;  /* 0x00400000d8c4783b */ /* 0x000fe80000000200 */
[----:B------:R-:W0:Y:S01]  /*3e70*/  LDGDEPBAR ;  /* 0x00000000000079af */ /* 0x000e220000000000 */
[C---:B---3--:R-:W-:Y:S08]  /*3e80*/  HMMA.16816.F32 R20, R4.reuse, R180, RZ ;  /* 0x000000b40414723c */ /* 0x048ff000000018ff */
[C---:B----4-:R-:W-:Y:S08]  /*3e90*/  HMMA.16816.F32 R8, R4.reuse, R32, RZ ;  /* 0x000000200408723c */ /* 0x050ff000000018ff */
[C---:B------:R-:W-:Y:S08]  /*3ea0*/  HMMA.16816.F32 R12, R4.reuse, R182, RZ ;  /* 0x000000b6040c723c */ /* 0x040ff000000018ff */
[----:B------:R-:W-:Y:S08]  /*3eb0*/  HMMA.16816.F32 R4, R4, R34, RZ ;  /* 0x000000220404723c */ /* 0x000ff000000018ff */
[C---:B-----5:R-:W-:Y:S08]  /*3ec0*/  HMMA.16816.F32 R184, R172.reuse, R180, RZ ;  /* 0x000000b4acb8723c */ /* 0x060ff000000018ff */
[C---:B------:R-:W-:Y:S08]  /*3ed0*/  HMMA.16816.F32 R180, R172.reuse, R182, RZ ;  /* 0x000000b6acb4723c */ /* 0x040ff000000018ff */
[C---:B------:R-:W-:Y:S08]  /*3ee0*/  HMMA.16816.F32 R176, R172.reuse, R32, RZ ;  /* 0x00000020acb0723c */ /* 0x040ff000000018ff */
[----:B------:R-:W-:Y:S01]  /*3ef0*/  HMMA.16816.F32 R172, R172, R34, RZ ;  /* 0x00000022acac723c */ /* 0x000fe200000018ff */
[----:B------:R-:W-:Y:S07]  /*3f00*/  LDSM.16.M88.4 R32, [R213+0x800] ;  /* 0x00080000d520783b */ /* 0x000fee0000000200 */
[C---:B-1----:R-:W-:Y:S08]  /*3f10*/  HMMA.16816.F32 R20, R24.reuse, R192, R20 ;  /* 0x000000c01814723c */ /* 0x042ff00000001814 */
[C---:B------:R-:W-:Y:S08]  /*3f20*/  HMMA.16816.F32 R8, R24.reuse, R188, R8 ;  /* 0x000000bc1808723c */ /* 0x040ff00000001808 */
[C---:B------:R-:W-:Y:S08]  /*3f30*/  HMMA.16816.F32 R12, R24.reuse, R194, R12 ;  /* 0x000000c2180c723c */ /* 0x040ff0000000180c */
[----:B------:R-:W-:Y:S01]  /*3f40*/  HMMA.16816.F32 R4, R24, R190, R4 ;  /* 0x000000be1804723c */ /* 0x000fe20000001804 */
[----:B------:R-:W1:Y:S07]  /*3f50*/  LDSM.16.M88.4 R24, [R214+0x2000] ;  /* 0x00200000d618783b */ /* 0x000e6e0000000200 */
[C---:B------:R-:W-:Y:S08]  /*3f60*/  HMMA.16816.F32 R184, R28.reuse, R192, R184 ;  /* 0x000000c01cb8723c */ /* 0x040ff000000018b8 */
[C---:B------:R-:W-:Y:S08]  /*3f70*/  HMMA.16816.F32 R176, R28.reuse, R188, R176 ;  /* 0x000000bc1cb0723c */ /* 0x040ff000000018b0 */
[C---:B------:R-:W-:Y:S01]  /*3f80*/  HMMA.16816.F32 R180, R28.reuse, R194, R180 ;  /* 0x000000c21cb4723c */ /* 0x040fe200000018b4 */
[----:B------:R-:W-:Y:S07]  /*3f90*/  LDSM.16.M88.4 R192, [R206] ;  /* 0x00000000cec0783b */ /* 0x000fee0000000200 */
[----:B------:R-:W-:Y:S01]  /*3fa0*/  HMMA.16816.F32 R172, R28, R190, R172 ;  /* 0x000000be1cac723c */ /* 0x000fe200000018ac */
[----:B------:R-:W3:Y:S04]  /*3fb0*/  LDSM.16.M88.4 R28, [R214] ;  /* 0x00000000d61c783b */ /* 0x000ee80000000200 */
[----:B------:R-:W-:Y:S03]  /*3fc0*/  LDSM.16.M88.4 R188, [R206+0x800] ;  /* 0x00080000cebc783b */ /* 0x000fe60000000200 */
[C---:B-1----:R-:W-:Y:S08]  /*3fd0*/  HMMA.16816.F32 R20, R24.reuse, R168, R20 ;  /* 0x000000a81814723c */ /* 0x042ff00000001814 */
[C---:B------:R-:W-:Y:S08]  /*3fe0*/  HMMA.16816.F32 R8, R24.reuse, R32, R8 ;  /* 0x000000201808723c */ /* 0x040ff00000001808 */
[C---:B------:R-:W-:Y:S08]  /*3ff0*/  HMMA.16816.F32 R12, R24.reuse, R170, R12 ;  /* 0x000000aa180c723c */ /* 0x040ff0000000180c */
[----:B------:R-:W-:Y:S01]  /*4000*/  HMMA.16816.F32 R4, R24, R34, R4 ;  /* 0x000000221804723c */ /* 0x000fe20000001804 */
[----:B------:R-:W1:Y:S07]  /*4010*/  LDSM.16.M88.4 R24, [R212+0x2000] ;  /* 0x00200000d418783b */ /* 0x000e6e0000000200 */
[C---:B---3--:R-:W-:Y:S08]  /*4020*/  HMMA.16816.F32 R184, R28.reuse, R168, R184 ;  /* 0x000000a81cb8723c */ /* 0x048ff000000018b8 */
[C---:B------:R-:W-:Y:S01]  /*4030*/  HMMA.16816.F32 R180, R28.reuse, R170, R180 ;  /* 0x000000aa1cb4723c */ /* 0x040fe200000018b4 */
[----:B------:R-:W-:Y:S07]  /*4040*/  LDSM.16.M88.4 R168, [R217+0x1000] ;  /* 0x00100000d9a8783b */ /* 0x000fee0000000200 */
[C---:B------:R-:W-:Y:S08]  /*4050*/  HMMA.16816.F32 R176, R28.reuse, R32, R176 ;  /* 0x000000201cb0723c */ /* 0x040ff000000018b0 */
        /* <DEDUP_REMOVED lines=10> */
[----:B------:R-:W-:Y:S07]  /*4100*/  LDSM.16.M88.4 R192, [R205] ;  /* 0x00000000cdc0783b */ /* 0x000fee0000000200 */
[C---:B------:R-:W-:Y:S08]  /*4110*/  HMMA.16816.F32 R176, R28.reuse, R188, R176 ;  /* 0x000000bc1cb0723c */ /* 0x040ff000000018b0 */
[----:B------:R-:W-:Y:S01]  /*4120*/  HMMA.16816.F32 R172, R28, R190, R172 ;  /* 0x000000be1cac723c */ /* 0x000fe200000018ac */
[----:B------:R-:W3:Y:S04]  /*4130*/  LDSM.16.M88.4 R28, [R218+0x4000] ;  /* 0x00400000da1c783b */ /* 0x000ee80000000200 */
[----:B------:R-:W-:Y:S03]  /*4140*/  LDSM.16.M88.4 R188, [R204] ;  /* 0x00000000ccbc783b */ /* 0x000fe60000000200 */
        /* <DEDUP_REMOVED lines=10> */
[----:B------:R-:W-:Y:S04]  /*41f0*/  LDSM.16.M88.4 R32, [R214+0x6000] ;  /* 0x00600000d620783b */ /* 0x000fe80000000200 */
[----:B------:R-:W3:Y:S03]  /*4200*/  LDSM.16.M88.4 R28, [R213+0x1000] ;  /* 0x00100000d51c783b */ /* 0x000ee60000000200 */
[-C--:B------:R-:W-:Y:S08]  /*4210*/  HMMA.16816.F32 R184, R196, R192.reuse, R184 ;  /* 0x000000c0c4b8723c */ /* 0x080ff000000018b8 */
[C---:B-1----:R-:W-:Y:S08]  /*4220*/  HMMA.16816.F32 R20, R24.reuse, R192, R20 ;  /* 0x000000c01814723c */ /* 0x042ff00000001814 */
[C---:B------:R-:W-:Y:S08]  /*4230*/  HMMA.16816.F32 R12, R24.reuse, R194, R12 ;  /* 0x000000c2180c723c */ /* 0x040ff0000000180c */
[C---:B------:R-:W-:Y:S08]  /*4240*/  HMMA.16816.F32 R8, R24.reuse, R188, R8 ;  /* 0x000000bc1808723c */ /* 0x040ff00000001808 */
[----:B------:R-:W-:Y:S01]  /*4250*/  HMMA.16816.F32 R4, R24, R190, R4 ;  /* 0x000000be1804723c */ /* 0x000fe20000001804 */
[----:B------:R-:W1:Y:S07]  /*4260*/  LDSM.16.M88.4 R24, [R213+0x1800] ;  /* 0x00180000d518783b */ /* 0x000e6e0000000200 */
[C---:B------:R-:W-:Y:S01]  /*4270*/  HMMA.16816.F32 R180, R196.reuse, R194, R180 ;  /* 0x000000c2c4b4723c */ /* 0x040fe200000018b4 */
[----:B------:R-:W-:Y:S07]  /*4280*/  LDSM.16.M88.4 R192, [R206+0x1800] ;  /* 0x00180000cec0783b */ /* 0x000fee0000000200 */
[C---:B------:R-:W-:Y:S08]  /*4290*/  HMMA.16816.F32 R176, R196.reuse, R188, R176 ;  /* 0x000000bcc4b0723c */ /* 0x040ff000000018b0 */
[----:B------:R-:W-:Y:S01]  /*42a0*/  HMMA.16816.F32 R172, R196, R190, R172 ;  /* 0x000000bec4ac723c */ /* 0x000fe200000018ac */
[----:B------:R-:W4:Y:S07]  /*42b0*/  LDSM.16.M88.4 R188, [R212+0x6000] ;  /* 0x00600000d4bc783b */ /* 0x000f2e0000000200 */
[C---:B---3--:R-:W-:Y:S08]  /*42c0*/  HMMA.16816.F32 R20, R32.reuse, R28, R20 ;  /* 0x0000001c2014723c */ /* 0x048ff00000001814 */
[C---:B------:R-:W-:Y:S08]  /*42d0*/  HMMA.16816.F32 R12, R32.reuse, R30, R12 ;  /* 0x0000001e200c723c */ /* 0x040ff0000000180c */
[C---:B-1----:R-:W-:Y:S08]  /*42e0*/  HMMA.16816.F32 R8, R32.reuse, R24, R8 ;  /* 0x000000182008723c */ /* 0x042ff00000001808 */
[----:B------:R-:W-:Y:S01]  /*42f0*/  HMMA.16816.F32 R4, R32, R26, R4 ;  /* 0x0000001a2004723c */ /* 0x000fe20000001804 */
[----:B------:R-:W1:Y:S07]  /*4300*/  LDSM.16.M88.4 R32, [R206+0x1000] ;  /* 0x00100000ce20783b */ /* 0x000e6e0000000200 */
[C---:B------:R-:W-:Y:S08]  /*4310*/  HMMA.16816.F32 R184, R168.reuse, R28, R184 ;  /* 0x0000001ca8b8723c */ /* 0x040ff000000018b8 */
[----:B------:R-:W-:Y:S01]  /*4320*/  HMMA.16816.F32 R180, R168, R30, R180 ;  /* 0x0000001ea8b4723c */ /* 0x000fe200000018b4 */
[----:B------:R-:W3:Y:S01]  /*4330*/  LDSM.16.M88.4 R28, [R212+0x4000] ;  /* 0x00400000d41c783b */ /* 0x000ee20000000200 */
[----:B------:R-:W-:-:S06]  /*4340*/  DEPBAR.LE SB0, 0x0 ;  /* 0x000080000000791a */ /* 0x000fcc0000000000 */
[----:B------:R-:W-:Y:S08]  /*4350*/  HMMA.16816.F32 R176, R168, R24, R176 ;  /* 0x00000018a8b0723c */ /* 0x000ff000000018b0 */
[----:B----4-:R-:W-:Y:S08]  /*4360*/  HMMA.16816.F32 R8, R188, R192, R8 ;  /* 0x000000c0bc08723c */ /* 0x010ff00000001808 */
[----:B------:R-:W-:Y:S08]  /*4370*/  HMMA.16816.F32 R172, R168, R26, R172 ;  /* 0x0000001aa8ac723c */ /* 0x000ff000000018ac */
[C---:B-1----:R-:W-:Y:S08]  /*4380*/  HMMA.16816.F32 R20, R188.reuse, R32, R20 ;  /* 0x00000020bc14723c */ /* 0x042ff00000001814 */
[-C--:B------:R-:W-:Y:S08]  /*4390*/  HMMA.16816.F32 R12, R188, R34.reuse, R12 ;  /* 0x00000022bc0c723c */ /* 0x080ff0000000180c */
[C---:B---3--:R-:W-:Y:S08]  /*43a0*/  HMMA.16816.F32 R180, R28.reuse, R34, R180 ;  /* 0x000000221cb4723c */ /* 0x048ff000000018b4 */
[----:B------:R-:W-:Y:S01]  /*43b0*/  HMMA.16816.F32 R176, R28, R192, R176 ;  /* 0x000000c01cb0723c */ /* 0x000fe200000018b0 */
[----:B------:R-:W-:-:S02]  /*43c0*/  FSEL R23, R23, -INF , !P0 ;  /* 0xff80000017177808 */ /* 0x000fc40004000000 */
[----:B------:R-:W-:Y:S02]  /*43d0*/  ISETP.GE.AND P0, PT, R2, R240, PT ;  /* 0x000000f00200720c */ /* 0x000fe40003f06270 */
[----:B------:R-:W-:Y:S02]  /*43e0*/  FSEL R21, R21, -INF , !P2 ;  /* 0xff80000015157808 */ /* 0x000fe40005000000 */
[----:B------:R-:W-:Y:S01]  /*43f0*/  ISETP.GE.AND P2, PT, R3, R234, PT ;  /* 0x000000ea0300720c */ /* 0x000fe20003f46270 */
[----:B------:R-:W-:Y:S01]  /*4400*/  HMMA.16816.F32 R184, R28, R32, R184 ;  /* 0x000000201cb8723c */ /* 0x000fe200000018b8 */
[----:B------:R-:W-:Y:S02]  /*4410*/  IADD3 R3, R0, 0x10, RZ ;  /* 0x0000001000037810 */ /* 0x000fe40007ffe0ff */
[----:B------:R-:W-:Y:S02]  /*4420*/  FSEL R17, R14, -INF , !P2 ;  /* 0xff8000000e117808 */ /* 0x000fe40005000000 */
[----:B------:R-:W-:-:S02]  /*4430*/  ISETP.GE.AND P2, PT, R3, R239, PT ;  /* 0x000000ef0300720c */ /* 0x000fc40003f46270 */
[----:B------:R-:W-:Y:S01]  /*4440*/  FSEL R12, R12, -INF , !P4 ;  /* 0xff8000000c0c7808 */ /* 0x000fe20006000000 */
[-C--:B------:R-:W-:Y:S01]  /*4450*/  HMMA.16816.F32 R4, R188, R194.reuse, R4 ;  /* 0x000000c2bc04723c */ /* 0x080fe20000001804 */
[----:B------:R-:W-:Y:S02]  /*4460*/  FSEL R180, R180, -INF , !P6 ;  /* 0xff800000b4b47808 */ /* 0x000fe40007000000 */
[----:B------:R-:W-:Y:S02]  /*4470*/  FSEL R182, R182, -INF , !P3 ;  /* 0xff800000b6b67808 */ /* 0x000fe40005800000 */
[----:B------:R-:W-:Y:S01]  /*4480*/  FSEL R181, R181, -INF , !P0 ;  /* 0xff800000b5b57808 */ /* 0x000fe20004000000 */
[----:B------:R-:W-:Y:S01]  /*4490*/  BAR.SYNC.DEFER_BLOCKING 0x0 ;  /* 0x0000000000007b1d */ /* 0x000fe20000010000 */
[C---:B------:R-:W-:Y:S01]  /*44a0*/  ISETP.GE.AND P6, PT, R2.reuse, R239, PT ;  /* 0x000000ef0200720c */ /* 0x040fe20003fc6270 */
[----:B------:R-:W-:Y:S01]  /*44b0*/  HMMA.16816.F32 R172, R28, R194, R172 ;  /* 0x000000c21cac723c */ /* 0x000fe200000018ac */
[----:B------:R-:W-:-:S02]  /*44c0*/  ISETP.GE.AND P3, PT, R2, R237, PT ;  /* 0x000000ed0200720c */ /* 0x000fc40003f66270 */
[----:B------:R-:W-:Y:S02]  /*44d0*/  ISETP.GE.AND P0, PT, R2, R234, PT ;  /* 0x000000ea0200720c */ /* 0x000fe40003f06270 */
[----:B------:R-:W-:Y:S02]  /*44e0*/  IADD3 R2, R0, 0x11, RZ ;  /* 0x0000001100027810 */ /* 0x000fe40007ffe0ff */
[----:B------:R-:W-:Y:S02]  /*44f0*/  FSEL R15, R15, -INF , !P0 ;  /* 0xff8000000f0f7808 */ /* 0x000fe40004000000 */
[----:B------:R-:W-:Y:S02]  /*4500*/  ISETP.GE.AND P0, PT, R2, R240, PT ;  /* 0x000000f00200720c */ /* 0x000fe40003f06270 */
[----:B------:R-:W-:Y:S02]  /*4510*/  FSEL R183, R183, -INF , !P6 ;  /* 0xff800000b7b77808 */ /* 0x000fe40007000000 */
[----:B------:R-:W-:-:S02]  /*4520*/  FSEL R34, R177, -INF , !P0 ;  /* 0xff800000b1227808 */ /* 0x000fc40004000000 */
[----:B------:R-:W-:Y:S02]  /*4530*/  ISETP.GE.AND P0, PT, R2, R234, PT ;  /* 0x000000ea0200720c */ /* 0x000fe40003f06270 */
[----:B------:R-:W-:Y:S02]  /*4540*/  FSEL R33, R178, -INF , !P2 ;  /* 0xff800000b2217808 */ /* 0x000fe40005000000 */
[----:B------:R-:W-:Y:S02]  /*4550*/  FSEL R191, R11, -INF , !P0 ;  /* 0xff8000000bbf7808 */ /* 0x000fe40004000000 */
[-C--:B------:R-:W-:Y:S02]  /*4560*/  ISETP.GE.AND P0, PT, R0, R240.reuse, PT ;  /* 0x000000f00000720c */ /* 0x080fe40003f06270 */
[----:B------:R-:W-:Y:S02]  /*4570*/  ISETP.GE.AND P6, PT, R3, R240, PT ;  /* 0x000000f00300720c */ /* 0x000fe40003fc6270 */
[----:B------:R-:W-:-:S02]  /*4580*/  ISETP.GE.AND P2, PT, R2, R237, PT ;  /* 0x000000ed0200720c */ /* 0x000fc40003f46270 */
[----:B------:R-:W-:Y:S02]  /*4590*/  FSEL R184, R184, -INF , !P0 ;  /* 0xff800000b8b87808 */ /* 0x000fe40004000000 */
[----:B------:R-:W-:Y:S02]  /*45a0*/  ISETP.GE.AND P0, PT, R0, R234, PT ;  /* 0x000000ea0000720c */ /* 0x000fe40003f06270 */
[----:B------:R-:W-:Y:S02]  /*45b0*/  FSEL R13, R13, -INF , !P3 ;  /* 0xff8000000d0d7808 */ /* 0x000fe40005800000 */
[----:B------:R-:W-:Y:S02]  /*45c0*/  FSEL R32, R176, -INF , !P6 ;  /* 0xff800000b0207808 */ /* 0x000fe40007000000 */
[----:B------:R-:W-:Y:S02]  /*45d0*/  FSEL R190, R9, -INF , !P2 ;  /* 0xff80000009be7808 */ /* 0x000fe40005000000 */
[----:B------:R-:W-:-:S02]  /*45e0*/  ISETP.GE.AND P4, PT, R3, R237, PT ;  /* 0x000000ed0300720c */ /* 0x000fc40003f86270 */
[----:B------:R-:W-:Y:S02]  /*45f0*/  ISETP.GE.AND P3, PT, R3, R234, PT ;  /* 0x000000ea0300720c */ /* 0x000fe40003f66270 */
[----:B------:R-:W-:Y:S02]  /*4600*/  ISETP.GE.AND P6, PT, R2, R239, PT ;  /* 0x000000ef0200720c */ /* 0x000fe40003fc6270 */
[----:B------:R-:W-:Y:S02]  /*4610*/  FSEL R9, R22, -INF , !P0 ;  /* 0xff80000016097808 */ /* 0x000fe40004000000 */
[----:B------:R-:W-:Y:S02]  /*4620*/  IADD3 R2, R0, 0x18, RZ ;  /* 0x0000001800027810 */ /* 0x000fe40007ffe0ff */
[----:B------:R-:W-:Y:S02]  /*4630*/  PLOP3.LUT P0, PT, PT, PT, UP0, 0x80, 0x0 ;  /* 0x000000000000781c */ /* 0x000fe40003f0f008 */
[----:B------:R-:W-:-:S02]  /*4640*/  FSEL R35, R179, -INF , !P6 ;  /* 0xff800000b3237808 */ /* 0x000fc40007000000 */
[----:B------:R-:W-:Y:S02]  /*4650*/  FSEL R164, R8, -INF , !P4 ;  /* 0xff80000008a47808 */ /* 0x000fe40006000000 */
[----:B------:R-:W-:Y:S02]  /*4660*/  FSEL R189, R10, -INF , !P3 ;  /* 0xff8000000abd7808 */ /* 0x000fe40005800000 */
[C---:B------:R-:W-:Y:S02]  /*4670*/  ISETP.GE.AND P6, PT, R2.reuse, R240, PT ;  /* 0x000000f00200720c */ /* 0x040fe40003fc6270 */
[C---:B------:R-:W-:Y:S02]  /*4680*/  ISETP.GE.AND P4, PT, R2.reuse, R239, PT ;  /* 0x000000ef0200720c */ /* 0x040fe40003f86270 */
[C---:B------:R-:W-:Y:S02]  /*4690*/  ISETP.GE.AND P3, PT, R2.reuse, R237, PT ;  /* 0x000000ed0200720c */ /* 0x040fe40003f66270 */
[----:B------:R-:W-:-:S02]  /*46a0*/  ISETP.GE.AND P2, PT, R2, R234, PT ;  /* 0x000000ea0200720c */ /* 0x000fc40003f46270 */
[----:B------:R-:W-:Y:S02]  /*46b0*/  FSEL R185, R185, -INF , !P5 ;  /* 0xff800000b9b97808 */ /* 0x000fe40006800000 */
[----:B------:R-:W-:Y:S02]  /*46c0*/  FSEL R2, R187, -INF , !P1 ;  /* 0xff800000bb027808 */ /* 0x000fe40004800000 */
        /* <DEDUP_REMOVED lines=18> */
[----:B--2---:R-:W-:Y:S02]  /*47f0*/  UIADD3 UR31, UR25, -0x3, URZ ;  /* 0xfffffffd191f7890 */ /* 0x004fe4000fffe03f */
[----:B------:R-:W-:Y:S02]  /*4800*/  ULDC.64 UR4, c[0x0][0x198] ;  /* 0x0000660000047ab9 */ /* 0x000fe40000000a00 */
        /* <DEDUP_REMOVED lines=9> */
[----:B------:R-:W-:-:S04]  /*48a0*/  LEA R6, P1, R4, c[0x0][0x168], 0x1 ;  /* 0x00005a0004067a11 */ /* 0x000fc800078208ff */
[----:B------:R-:W-:Y:S02]  /*48b0*/  LEA.HI.X R3, R0, R225, R3, 0x5, P0 ;  /* 0x000000e100037211 */ /* 0x000fe400000f2c03 */
[----:B------:R-:W-:Y:S02]  /*48c0*/  IADD3 R24, P0, R6, UR19, RZ ;  /* 0x0000001306187c10 */ /* 0x000fe4000ff1e0ff */
[----:B------:R-:W-:-:S04]  /*48d0*/  LEA.HI.X R7, R4, c[0x0][0x16c], R3, 0x1, P1 ;  /* 0x00005b0004077a11 */ /* 0x000fc800008f0c03 */
        /* <DEDUP_REMOVED lines=8> */
[----:B------:R-:W0:Y:S02]  /*4960*/  LDGDEPBAR ;  /* 0x00000000000079af */ /* 0x000e240000000000 */
.L_x_854:
[----:B--2---:R-:W2:Y:S01]  /*4970*/  LDL.LU.64 R26, [R1] ;  /* 0x00000000011a7983 */ /* 0x004ea20000300a00 */
[----:B------:R-:W-:Y:S01]  /*4980*/  FMNMX.FTZ R0, R167, R184, !PT ;  /* 0x000000b8a7007209 */ /* 0x000fe20007810000 */
[----:B-1----:R-:W-:Y:S01]  /*4990*/  IMAD R24, R238, -0x326172a9, RZ ;  /* 0xcd9e8d57ee187824 */ /* 0x002fe200078e02ff */
[----:B------:R-:W-:Y:S01]  /*49a0*/  FMNMX.FTZ R5, R166, R11, !PT ;  /* 0x0000000ba6057209 */ /* 0x000fe20007810000 */
[----:B------:R-:W-:Y:S01]  /*49b0*/  STL.64 [R1+0x18], R204 ;  /* 0x000018cc01007387 */ /* 0x000fe20000100a00 */
[----:B------:R-:W-:-:S02]  /*49c0*/  FMNMX.FTZ R3, R185, R0, !PT ;  /* 0x00000000b9037209 */ /* 0x000fc40007810000 */
[----:B------:R-:W-:Y:S01]  /*49d0*/  FMNMX.FTZ R5, R2, R5, !PT ;  /* 0x0000000502057209 */ /* 0x000fe20007810000 */
[----:B------:R-:W-:Y:S01]  /*49e0*/  STL.64 [R1+0x10], R202 ;  /* 0x000010ca01007387 */ /* 0x000fe20000100a00 */
        /* <DEDUP_REMOVED lines=21> */
[----:B------:R-:W-:Y:S02]  /*4b40*/  FMNMX.FTZ R7, R13, R0, !PT ;  /* 0x000000000d077209 */ /* 0x000fe40007810000 */
[----:B------:R-:W-:Y:S02]  /*4b50*/  MOV R28, UR27 ;  /* 0x0000001b001c7c02 */ /* 0x000fe40008000f00 */
[----:B------:R-:W-:Y:S02]  /*4b60*/  FMNMX.FTZ R6, R15, R6, !PT ;  /* 0x000000060f067209 */ /* 0x000fe40007810000 */
[----:B------:R-:W-:Y:S02]  /*4b70*/  FMNMX.FTZ R7, R164, R7, !PT ;  /* 0x00000007a4077209 */ /* 0x000fe40007810000 */
[----:B------:R-:W-:-:S04]  /*4b80*/  FMNMX.FTZ R6, R189, R6, !PT ;  /* 0x00000006bd067209 */ /* 0x000fc80007810000 */
[----:B------:R-:W-:Y:S02]  /*4b90*/  FMNMX.FTZ R6, R191, R6, !PT ;  /* 0x00000006bf067209 */ /* 0x000fe40007810000 */
[----:B-1----:R-:W-:Y:S02]  /*4ba0*/  FMNMX.FTZ R3, R4, R3, !PT ;  /* 0x0000000304037209 */ /* 0x002fe40007810000 */
[----:B------:R-:W-:Y:S02]  /*4bb0*/  FMNMX.FTZ R4, R190, R7, !PT ;  /* 0x00000007be047209 */ /* 0x000fe40007810000 */
[----:B------:R-:W-:Y:S01]  /*4bc0*/  FMNMX.FTZ R6, R193, R6, !PT ;  /* 0x00000006c1067209 */ /* 0x000fe20007810000 */
[----:B------:R-:W1:Y:S01]  /*4bd0*/  SHFL.BFLY PT, R192, R3, 0x1, 0x1f ;  /* 0x0c201f0003c07f89 */ /* 0x000e6200000e0000 */
[----:B------:R-:W-:Y:S02]  /*4be0*/  FMNMX.FTZ R7, R187, R4, !PT ;  /* 0x00000004bb077209 */ /* 0x000fe40007810000 */
[----:B---3--:R-:W-:-:S02]  /*4bf0*/  FMNMX.FTZ R10, R5, R10, !PT ;  /* 0x0000000a050a7209 */ /* 0x008fc40007810000 */
[----:B------:R-:W-:Y:S02]  /*4c00*/  FMNMX.FTZ R4, R194, R7, !PT ;  /* 0x00000007c2047209 */ /* 0x000fe40007810000 */
[----:B------:R-:W-:-:S03]  /*4c10*/  FMNMX.FTZ R5, R195, R6, !PT ;  /* 0x00000006c3057209 */ /* 0x000fc60007810000 */
[----:B------:R-:W3:Y:S01]  /*4c20*/  SHFL.BFLY PT, R7, R4, 0x2, 0x1f ;  /* 0x0c401f0004077f89 */ /* 0x000ee200000e0000 */
[----:B-1----:R-:W-:-:S03]  /*4c30*/  FMNMX.FTZ R192, R3, R192, !PT ;  /* 0x000000c003c07209 */ /* 0x002fc60007810000 */
[----:B------:R-:W1:Y:S01]  /*4c40*/  SHFL.BFLY PT, R3, R10, 0x1, 0x1f ;  /* 0x0c201f000a037f89 */ /* 0x000e6200000e0000 */
[C---:B------:R-:W-:Y:S01]  /*4c50*/  FSETP.NEU.FTZ.AND P3, PT, R192.reuse, -INF , PT ;  /* 0xff800000c000780b */ /* 0x040fe20003f7d000 */
[----:B------:R-:W-:-:S05]  /*4c60*/  FMUL.FTZ R6, R192, c[0x0][0x23c] ;  /* 0x00008f00c0067a20 */ /* 0x000fca0000410000 */
[----:B------:R-:W-:Y:S02]  /*4c70*/  FSEL R22, R6, RZ, P3 ;  /* 0x000000ff06167208 */ /* 0x000fe40001800000 */
[----:B---3--:R-:W-:-:S03]  /*4c80*/  FMNMX.FTZ R7, R4, R7, !PT ;  /* 0x0000000704077209 */ /* 0x008fc60007810000 */
[--C-:B------:R-:W-:Y:S02]  /*4c90*/  FFMA.FTZ R177, R180, c[0x0][0x23c], -R22.reuse ;  /* 0x00008f00b4b17a23 */ /* 0x100fe40000010816 */
[--C-:B------:R-:W-:Y:S02]  /*4ca0*/  FFMA.FTZ R176, R181, c[0x0][0x23c], -R22.reuse ;  /* 0x00008f00b5b07a23 */ /* 0x100fe40000010816 */
[--C-:B------:R-:W-:Y:S02]  /*4cb0*/  FFMA.FTZ R179, R184, c[0x0][0x23c], -R22.reuse ;  /* 0x00008f00b8b37a23 */ /* 0x100fe40000010816 */
[----:B------:R-:W-:Y:S01]  /*4cc0*/  FFMA.FTZ R178, R185, c[0x0][0x23c], -R22 ;  /* 0x00008f00b9b27a23 */ /* 0x000fe20000010816 */
[----:B------:R-:W-:Y:S01]  /*4cd0*/  MUFU.EX2 R177, R177 ;  /* 0x000000b100b17308 */ /* 0x000fe20000000800 */
[----:B-1----:R-:W-:-:S04]  /*4ce0*/  FMNMX.FTZ R3, R10, R3, !PT ;  /* 0x000000030a037209 */ /* 0x002fc80007810000 */
[----:B------:R-:W-:-:S03]  /*4cf0*/  FSETP.NEU.FTZ.AND P2, PT, R3, -INF , PT ;  /* 0xff8000000300780b */ /* 0x000fc60003f5d000 */
[----:B------:R-:W-:Y:S08]  /*4d00*/  MUFU.EX2 R179, R179 ;  /* 0x000000b300b37308 */ /* 0x000ff00000000800 */
[----:B------:R-:W-:Y:S08]  /*4d10*/  MUFU.EX2 R178, R178 ;  /* 0x000000b200b27308 */ /* 0x000ff00000000800 */
[----:B------:R-:W-:Y:S01]  /*4d20*/  MUFU.EX2 R176, R176 ;  /* 0x000000b000b07308 */ /* 0x000fe20000000800 */
[----:B--2---:R-:W-:-:S02]  /*4d30*/  LOP3.LUT R28, R27, UR29, R28, 0x96, !PT ;  /* 0x0000001d1b1c7c12 */ /* 0x004fc4000f8e961c */
[----:B------:R-:W-:Y:S01]  /*4d40*/  LOP3.LUT R30, R251, UR14, R26, 0x96, !PT ;  /* 0x0000000efb1e7c12 */ /* 0x000fe2000f8e961a */
[----:B------:R-:W-:-:S04]  /*4d50*/  IMAD.WIDE.U32 R26, R236, -0x326172a9, RZ ;  /* 0xcd9e8d57ec1a7825 */ /* 0x000fc800078e00ff */
[----:B------:R-:W-:-:S04]  /*4d60*/  IMAD.WIDE.U32 R28, R28, -0x326172a9, RZ ;  /* 0xcd9e8d571c1c7825 */ /* 0x000fc800078e00ff */
[----:B------:R-:W-:Y:S01]  /*4d70*/  IMAD.WIDE.U32 R30, R30, -0x326172a9, RZ ;  /* 0xcd9e8d571e1e7825 */ /* 0x000fe200078e00ff */
[C---:B------:R-:W-:Y:S02]  /*4d80*/  LOP3.LUT R0, R29.reuse, UR15, R26, 0x96, !PT ;  /* 0x0000000f1d007c12 */ /* 0x040fe4000f8e961a */
[----:B------:R-:W-:Y:S02]  /*4d90*/  LOP3.LUT R24, R29, UR15, R24, 0x96, !PT ;  /* 0x0000000f1d187c12 */ /* 0x000fe4000f8e9618 */
[--C-:B------:R-:W-:Y:S01]  /*4da0*/  LOP3.LUT R26, R243, UR13, R28.reuse, 0x96, !PT ;  /* 0x0000000df31a7c12 */ /* 0x100fe2000f8e961c */
[----:B------:R-:W-:Y:S01]  /*4db0*/  IMAD.WIDE.U32 R168, R0, -0x2daee0ad, RZ ;  /* 0xd2511f5300a87825 */ /* 0x000fe200078e00ff */
[----:B------:R-:W-:Y:S01]  /*4dc0*/  LOP3.LUT R28, R31, UR13, R28, 0x96, !PT ;  /* 0x0000000d1f1c7c12 */ /* 0x000fe2000f8e961c */
[----:B------:R-:W1:Y:S02]  /*4dd0*/  SHFL.BFLY PT, R0, R5, 0x2, 0x1f ;  /* 0x0c401f0005007f89 */ /* 0x000e6400000e0000 */
[----:B------:R-:W-:Y:S01]  /*4de0*/  IMAD.WIDE.U32 R24, R24, -0x2daee0ad, RZ ;  /* 0xd2511f5318187825 */ /* 0x000fe200078e00ff */
[----:B------:R-:W-:-:S03]  /*4df0*/  LOP3.LUT R6, R169, UR12, R244, 0x96, !PT ;  /* 0x0000000ca9067c12 */ /* 0x000fc6000f8e96f4 */
        /* <DEDUP_REMOVED lines=12> */
[----:B------:R-:W-:-:S03]  /*4ec0*/  LOP3.LUT R14, R251, UR9, R168, 0x96, !PT ;  /* 0x00000009fb0e7c12 */ /* 0x000fc6000f8e96a8 */
[----:B------:R-:W-:Y:S01]  /*4ed0*/  IMAD.WIDE.U32 R30, R19, -0x2daee0ad, RZ ;  /* 0xd2511f53131e7825 */ /* 0x000fe200078e00ff */
[----:B------:R-:W-:Y:S02]  /*4ee0*/  LOP3.LUT R6, R25, UR9, R170, 0x96, !PT ;  /* 0x0000000919067c12 */ /* 0x000fe4000f8e96aa */
[----:B------:R-:W-:Y:S01]  /*4ef0*/  SHFL.BFLY PT, R25, R0, 0x1, 0x1f ;  /* 0x0c201f0000197f89 */ /* 0x000fe200000e0000 */
[----:B------:R-:W-:Y:S01]  /*4f00*/  IMAD.WIDE.U32 R204, R14, -0x2daee0ad, RZ ;  /* 0xd2511f530ecc7825 */ /* 0x000fe200078e00ff */
[----:B------:R-:W-:-:S03]  /*4f10*/  LOP3.LUT R5, R31, UR8, R28, 0x96, !PT ;  /* 0x000000081f057c12 */ /* 0x000fc6000f8e961c */
[----:B------:R-:W-:Y:S01]  /*4f20*/  IMAD.WIDE.U32 R202, R6, -0x2daee0ad, RZ ;  /* 0xd2511f5306ca7825 */ /* 0x000fe200078e00ff */
[----:B------:R-:W-:-:S03]  /*4f30*/  LOP3.LUT R4, R205, UR6, R30, 0x96, !PT ;  /* 0x00000006cd047c12 */ /* 0x000fc6000f8e961e */
[----:B------:R-:W-:Y:S02]  /*4f40*/  IMAD.WIDE.U32 R30, R8, -0x2daee0ad, RZ ;  /* 0xd2511f53081e7825 */ /* 0x000fe400078e00ff */
[----:B------:R-:W1:Y:S02]  /*4f50*/  SHFL.BFLY PT, R8, R7, 0x1, 0x1f ;  /* 0x0c201f0007087f89 */ /* 0x000e6400000e0000 */
[----:B------:R-:W-:Y:S01]  /*4f60*/  FMUL.FTZ R6, R3, c[0x0][0x23c] ;  /* 0x00008f0003067a20 */ /* 0x000fe20000410000 */
[----:B------:R-:W-:Y:S01]  /*4f70*/  LOP3.LUT R19, R31, UR8, R26, 0x96, !PT ;  /* 0x000000081f137c12 */ /* 0x000fe2000f8e961a */
[----:B------:R-:W-:Y:S01]  /*4f80*/  IMAD.WIDE.U32 R168, R5, -0x326172a9, RZ ;  /* 0xcd9e8d5705a87825 */ /* 0x000fe200078e00ff */
[----:B------:R-:W-:Y:S02]  /*4f90*/  LOP3.LUT R10, R203, UR6, R30, 0x96, !PT ;  /* 0x00000006cb0a7c12 */ /* 0x000fe4000f8e961e */
[----:B------:R-:W-:Y:S01]  /*4fa0*/  FSEL R170, R6, RZ, P2 ;  /* 0x000000ff06aa7208 */ /* 0x000fe20001000000 */
[----:B------:R-:W-:Y:S01]  /*4fb0*/  IMAD.WIDE.U32 R28, R4, -0x326172a9, RZ ;  /* 0xcd9e8d57041c7825 */ /* 0x000fe200078e00ff */
[----:B------:R-:W-:-:S03]  /*4fc0*/  LOP3.LUT R250, R169, UR7, R250, 0x96, !PT ;  /* 0x00000007a9fa7c12 */ /* 0x000fc6000f8e96fa */
[----:B------:R-:W-:Y:S01]  /*4fd0*/  FFMA.FTZ R175, R11, c[0x0][0x23c], -R170 ;  /* 0x00008f000baf7a23 */ /* 0x000fe200000108aa */
[----:B------:R-:W-:Y:S01]  /*4fe0*/  LOP3.LUT R5, R29, UR17, R168, 0x96, !PT ;  /* 0x000000111d057c12 */ /* 0x000fe2000f8e96a8 */
[----:B------:R-:W-:Y:S01]  /*4ff0*/  FFMA.FTZ R174, R2, c[0x0][0x23c], -R170 ;  /* 0x00008f0002ae7a23 */ /* 0x000fe200000108aa */
[----:B------:R-:W-:Y:S01]  /*5000*/  LOP3.LUT R14, R28, 0xffff, RZ, 0xc0, !PT ;  /* 0x0000ffff1c0e7812 */ /* 0x000fe200078ec0ff */
[----:B------:R-:W-:Y:S01]  /*5010*/  IMAD.WIDE.U32 R26, R10, -0x326172a9, RZ ;  /* 0xcd9e8d570a1a7825 */ /* 0x000fe200078e00ff */
[----:B------:R-:W-:Y:S01]  /*5020*/  LOP3.LUT R4, R28, 0xff, RZ, 0xc0, !PT ;  /* 0x000000ff1c047812 */ /* 0x000fe200078ec0ff */
[----:B------:R-:W-:Y:S01]  /*5030*/  MUFU.EX2 R175, R175 ;  /* 0x000000af00af7308 */ /* 0x000fe20000000800 */
[----:B------:R-:W-:Y:S01]  /*5040*/  SHF.R.U32.HI R11, RZ, 0x10, R28 ;  /* 0x00000010ff0b7819 */ /* 0x000fe2000001161c */
[----:B------:R-:W-:Y:S01]  /*5050*/  FFMA.FTZ R173, R182, c[0x0][0x23c], -R170 ;  /* 0x00008f00b6ad7a23 */ /* 0x000fe200000108aa */
[----:B------:R-:W-:Y:S01]  /*5060*/  SHF.R.U32.HI R6, RZ, 0x18, R28 ;  /* 0x00000018ff067819 */ /* 0x000fe2000001161c */
[----:B------:R-:W-:Y:S01]  /*5070*/  IMAD.WIDE.U32 R28, R19, -0x326172a9, RZ ;  /* 0xcd9e8d57131c7825 */ /* 0x000fe200078e00ff */
[----:B------:R-:W-:-:S02]  /*5080*/  LOP3.LUT R19, R26, 0xffff, RZ, 0xc0, !PT ;  /* 0x0000ffff1a137812 */ /* 0x000fc400078ec0ff */
[----:B-1----:R-:W-:Y:S01]  /*5090*/  FMNMX.FTZ R2, R7, R8, !PT ;  /* 0x0000000807027209 */ /* 0x002fe20007810000 */
[----:B------:R-:W-:Y:S01]  /*50a0*/  FFMA.FTZ R172, R183, c[0x0][0x23c], -R170 ;  /* 0x00008f00b7ac7a23 */ /* 0x000fe200000108aa */
[----:B------:R-:W-:Y:S01]  /*50b0*/  LOP3.LUT R251, R29, UR7, R24, 0x96, !PT ;  /* 0x000000071dfb7c12 */ /* 0x000fe2000f8e9618 */
[----:B------:R-:W-:Y:S01]  /*50c0*/  MUFU.EX2 R174, R174 ;  /* 0x000000ae00ae7308 */ /* 0x000fe20000000800 */
[C---:B------:R-:W-:Y:S01]  /*50d0*/  FSETP.NEU.FTZ.AND P1, PT, R2.reuse, -INF , PT ;  /* 0xff8000000200780b */ /* 0x040fe20003f3d000 */
[----:B------:R-:W-:Y:S01]  /*50e0*/  FMUL.FTZ R24, R2, c[0x0][0x23c] ;  /* 0x00008f0002187a20 */ /* 0x000fe20000410000 */
[----:B------:R-:W-:Y:S02]  /*50f0*/  LOP3.LUT R11, R11, 0xff, RZ, 0xc0, !PT ;  /* 0x000000ff0b0b7812 */ /* 0x000fe400078ec0ff */
[----:B------:R-:W-:Y:S02]  /*5100*/  LOP3.LUT R10, R26, 0xff, RZ, 0xc0, !PT ;  /* 0x000000ff1a0a7812 */ /* 0x000fe400078ec0ff */
[----:B------:R-:W-:Y:S01]  /*5110*/  FSEL R24, R24, RZ, P1 ;  /* 0x000000ff18187208 */ /* 0x000fe20000800000 */
[----:B------:R-:W-:Y:S01]  /*5120*/  MUFU.EX2 R173, R173 ;  /* 0x000000ad00ad7308 */ /* 0x000fe20000000800 */
[----:B------:R-:W-:-:S02]  /*5130*/  SHF.R.U32.HI R19, RZ, 0x8, R19 ;  /* 0x00000008ff137819 */ /* 0x000fc40000011613 */
[----:B------:R-:W-:Y:S01]  /*5140*/  SHF.R.U32.HI R8, RZ, 0x10, R26 ;  /* 0x00000010ff087819 */ /* 0x000fe2000001161a */
[----:B------:R-:W-:Y:S01]  /*5150*/  FFMA.FTZ R171, R20, c[0x0][0x23c], -R24 ;  /* 0x00008f0014ab7a23 */ /* 0x000fe20000010818 */
[----:B------:R-:W-:Y:S01]  /*5160*/  PRMT R20, R11, 0x5410, R6 ;  /* 0x000054100b147816 */ /* 0x000fe20000000006 */
[--C-:B------:R-:W-:Y:S01]  /*5170*/  FFMA.FTZ R170, R21, c[0x0][0x23c], -R24.reuse ;  /* 0x00008f0015aa7a23 */ /* 0x100fe20000010818 */
[----:B------:R-:W-:Y:S01]  /*5180*/  LOP3.LUT R11, R5, 0xffff, RZ, 0xc0, !PT ;  /* 0x0000ffff050b7812 */ /* 0x000fe200078ec0ff */
[----:B------:R-:W-:Y:S01]  /*5190*/  FFMA.FTZ R169, R12, c[0x0][0x23c], -R24 ;  /* 0x00008f000ca97a23 */ /* 0x000fe20000010818 */
[----:B------:R-:W-:Y:S01]  /*51a0*/  PRMT R6, R10, 0x5410, R19 ;  /* 0x000054100a067816 */ /* 0x000fe20000000013 */
[----:B------:R-:W-:Y:S01]  /*51b0*/  MUFU.EX2 R171, R171 ;  /* 0x000000ab00ab7308 */ /* 0x000fe20000000800 */
[----:B------:R-:W-:Y:S02]  /*51c0*/  LOP3.LUT R19, R8, 0xff, RZ, 0xc0, !PT ;  /* 0x000000ff08137812 */ /* 0x000fe400078ec0ff */
[----:B------:R-:W-:-:S02]  /*51d0*/  FSEL R10, R192, RZ, P3 ;  /* 0x000000ffc00a7208 */ /* 0x000fc40001800000 */
[----:B------:R-:W-:Y:S02]  /*51e0*/  FMNMX.FTZ R0, R0, R25, !PT ;  /* 0x0000001900007209 */ /* 0x000fe40007810000 */
[----:B------:R-:W-:Y:S01]  /*51f0*/  LOP3.LUT R8, R5, 0xff, RZ, 0xc0, !PT ;  /* 0x000000ff05087812 */ /* 0x000fe200078ec0ff */
[----:B------:R-:W-:Y:S01]  /*5200*/  FADD.FTZ R10, R167, -R10 ;  /* 0x8000000aa70a7221 */ /* 0x000fe20000010000 */
[----:B------:R-:W-:Y:S01]  /*5210*/  SHF.R.U32.HI R11, RZ, 0x8, R11 ;  /* 0x00000008ff0b7819 */ /* 0x000fe2000001160b */
[C---:B------:R-:W-:Y:S01]  /*5220*/  FMUL.FTZ R252, R0.reuse, c[0x0][0x23c] ;  /* 0x00008f0000fc7a20 */ /* 0x040fe20000410000 */
[----:B------:R-:W-:Y:S01]  /*5230*/  FSETP.NEU.FTZ.AND P0, PT, R0, -INF , PT ;  /* 0xff8000000000780b */ /* 0x000fe20003f1d000 */
[----:B------:R-:W-:Y:S01]  /*5240*/  FMUL.FTZ R167, R2, c[0x0][0x23c] ;  /* 0x00008f0002a77a20 */ /* 0x000fe20000410000 */
[----:B------:R-:W-:Y:S01]  /*5250*/  PRMT R8, R8, 0x5410, R11 ;  /* 0x0000541008087816 */ /* 0x000fe2000000000b */
[----:B------:R-:W1:Y:S01]  /*5260*/  MUFU.EX2 R170, R170 ;  /* 0x000000aa00aa7308 */ /* 0x000e620000000800 */
[----:B------:R-:W-:Y:S01]  /*5270*/  FSEL R11, R3, RZ, P2 ;  /* 0x000000ff030b7208 */ /* 0x000fe20001000000 */
[----:B------:R-:W-:Y:S01]  /*5280*/  FMUL.FTZ R188, R10, c[0x0][0x23c] ;  /* 0x00008f000abc7a20 */ /* 0x000fe20000410000 */
[----:B------:R-:W-:-:S02]  /*5290*/  FSETP.NEU.FTZ.AND P2, PT, R2, -INF , PT ;  /* 0xff8000000200780b */ /* 0x000fc40003f5d000 */
[----:B------:R-:W-:Y:S01]  /*52a0*/  FSEL R252, R252, RZ, P0 ;  /* 0x000000fffcfc7208 */ /* 0x000fe20000000000 */
[----:B------:R-:W-:Y:S01]  /*52b0*/  FADD.FTZ R11, R166, -R11 ;  /* 0x8000000ba60b7221 */ /* 0x000fe20000010000 */
[----:B------:R-:W-:Y:S01]  /*52c0*/  FSEL R167, R167, RZ, P2 ;  /* 0x000000ffa7a77208 */ /* 0x000fe20001000000 */
[----:B------:R-:W-:Y:S01]  /*52d0*/  MUFU.EX2 R169, R169 ;  /* 0x000000a900a97308 */ /* 0x000fe20000000800 */
[----:B------:R-:W-:Y:S01]  /*52e0*/  LOP3.LUT R7, R27, UR17, R28, 0x96, !PT ;  /* 0x000000111b077c12 */ /* 0x000fe2000f8e961c */
[----:B------:R-:W-:Y:S01]  /*52f0*/  FFMA.FTZ R168, R9, c[0x0][0x23c], -R252 ;  /* 0x00008f0009a87a23 */ /* 0x000fe200000108fc */
[----:B------:R-:W-:Y:S01]  /*5300*/  SHF.R.U32.HI R27, RZ, 0x8, R14 ;  /* 0x00000008ff1b7819 */ /* 0x000fe2000001160e */
[--C-:B------:R-:W-:Y:S01]  /*5310*/  FFMA.FTZ R181, R23, c[0x0][0x23c], -R252.reuse ;  /* 0x00008f0017b57a23 */ /* 0x100fe200000108fc */
[----:B------:R-:W-:Y:S01]  /*5320*/  SHF.R.U32.HI R14, RZ, 0x10, R5 ;  /* 0x00000010ff0e7819 */ /* 0x000fe20000011605 */
[----:B------:R-:W-:Y:S01]  /*5330*/  FFMA.FTZ R180, R13, c[0x0][0x23c], -R167 ;  /* 0x00008f000db47a23 */ /* 0x000fe200000108a7 */
[----:B------:R-:W-:Y:S01]  /*5340*/  LOP3.LUT R9, R7, 0xffff, RZ, 0xc0, !PT ;  /* 0x0000ffff07097812 */ /* 0x000fe200078ec0ff */
[----:B------:R-:W-:Y:S01]  /*5350*/  MUFU.EX2 R168, R168 ;  /* 0x000000a800a87308 */ /* 0x000fe20000000800 */
[----:B------:R-:W-:Y:S01]  /*5360*/  SHF.R.U32.HI R5, RZ, 0x18, R5 ;  /* 0x00000018ff057819 */ /* 0x000fe20000011605 */
[--C-:B------:R-:W-:Y:S01]  /*5370*/  FFMA.FTZ R182, R15, c[0x0][0x23c], -R252.reuse ;  /* 0x00008f000fb67a23 */ /* 0x100fe200000108fc */
[----:B------:R-:W-:Y:S01]  /*5380*/  LOP3.LUT R14, R14, 0xff, RZ, 0xc0, !PT ;  /* 0x000000ff0e0e7812 */ /* 0x000fe200078ec0ff */
[----:B------:R-:W-:Y:S01]  /*5390*/  FFMA.FTZ R183, R17, c[0x0][0x23c], -R252 ;  /* 0x00008f0011b77a23 */ /* 0x000fe200000108fc */
[----:B------:R-:W-:Y:S01]  /*53a0*/  FSEL R24, R2, RZ, P1 ;  /* 0x000000ff02187208 */ /* 0x000fe20000800000 */
[----:B------:R-:W-:Y:S01]  /*53b0*/  FMUL.FTZ R185, R11, c[0x0][0x23c] ;  /* 0x00008f000bb97a20 */ /* 0x000fe20000410000 */
[----:B------:R-:W-:Y:S01]  /*53c0*/  SHF.R.U32.HI R9, RZ, 0x8, R9 ;  /* 0x00000008ff097819 */ /* 0x000fe20000011609 */
[----:B------:R-:W2:Y:S01]  /*53d0*/  MUFU.EX2 R181, R181 ;  /* 0x000000b500b57308 */ /* 0x000ea20000000800 */
[----:B------:R-:W-:Y:S01]  /*53e0*/  LOP3.LUT R12, R7, 0xff, RZ, 0xc0, !PT ;  /* 0x000000ff070c7812 */ /* 0x000fe200078ec0ff */
[----:B------:R-:W-:Y:S01]  /*53f0*/  LDSM.16.MT88.4 R28, [R208+0xa000] ;  /* 0x00a00000d01c783b */ /* 0x000fe20000004200 */
[----:B------:R-:W-:Y:S01]  /*5400*/  PRMT R14, R14, 0x5410, R5 ;  /* 0x000054100e0e7816 */ /* 0x000fe20000000005 */
[----:B------:R-:W-:Y:S01]  /*5410*/  FADD.FTZ R5, R165, -R24 ;  /* 0x80000018a5057221 */ /* 0x000fe20000010000 */
[----:B------:R-:W-:Y:S01]  /*5420*/  PRMT R12, R12, 0x5410, R9 ;  /* 0x000054100c0c7816 */ /* 0x000fe20000000009 */
[----:B------:R-:W-:Y:S01]  /*5430*/  FMUL.FTZ R166, R192, c[0x0][0x23c] ;  /* 0x00008f00c0a67a20 */ /* 0x000fe20000410000 */
[----:B------:R-:W-:Y:S01]  /*5440*/  PRMT R165, R16, 0x7054, R16 ;  /* 0x0000705410a57816 */ /* 0x000fe20000000010 */
[----:B------:R-:W3:Y:S01]  /*5450*/  MUFU.EX2 R180, R180 ;  /* 0x000000b400b47308 */ /* 0x000ee20000000800 */
[----:B------:R-:W-:Y:S01]  /*5460*/  SHF.R.U32.HI R9, RZ, 0x10, R7 ;  /* 0x00000010ff097819 */ /* 0x000fe20000011607 */
[----:B------:R-:W-:Y:S01]  /*5470*/  FMUL.FTZ R186, R5, c[0x0][0x23c] ;  /* 0x00008f0005ba7a20 */ /* 0x000fe20000410000 */
[----:B------:R-:W-:Y:S01]  /*5480*/  PRMT R4, R4, 0x5410, R27 ;  /* 0x0000541004047816 */ /* 0x000fe2000000001b */
[--C-:B------:R-:W-:Y:S01]  /*5490*/  HSET2.LE.AND R8, R8, R165.reuse, PT ;  /* 0x000000a508087233 */ /* 0x100fe20003803000 */
[----:B------:R-:W-:Y:S01]  /*54a0*/  SHF.R.U32.HI R24, RZ, 0x18, R7 ;  /* 0x00000018ff187819 */ /* 0x000fe20000011607 */
[--C-:B------:R-:W-:Y:S01]  /*54b0*/  HSET2.LE.AND R12, R12, R165.reuse, PT ;  /* 0x000000a50c0c7233 */ /* 0x100fe20003803000 */
[----:B------:R-:W-:Y:S01]  /*54c0*/  LOP3.LUT R9, R9, 0xff, RZ, 0xc0, !PT ;  /* 0x000000ff09097812 */ /* 0x000fe200078ec0ff */
[--C-:B------:R-:W-:Y:S01]  /*54d0*/  HSET2.LE.AND R4, R4, R165.reuse, PT ;  /* 0x000000a504047233 */ /* 0x100fe20003803000 */
[----:B-1----:R-:W-:Y:S01]  /*54e0*/  F2FP.PACK_AB R13, R170, R171 ;  /* 0x000000abaa0d723e */ /* 0x002fe200000000ff */
[----:B------:R-:W1:Y:S01]  /*54f0*/  MUFU.EX2 R172, R172 ;  /* 0x000000ac00ac7308 */ /* 0x000e620000000800 */
[----:B------:R-:W-:Y:S01]  /*5500*/  PRMT R16, R9, 0x5410, R24 ;  /* 0x0000541009107816 */ /* 0x000fe20000000018 */
[--C-:B------:R-:W-:Y:S01]  /*5510*/  HSET2.LE.AND R9, R14, R165.reuse, PT ;  /* 0x000000a50e097233 */ /* 0x100fe20003803000 */
[----:B------:R-:W-:Y:S01]  /*5520*/  LOP3.LUT R8, R8, R13, RZ, 0xc0, !PT ;  /* 0x0000000d08087212 */ /* 0x000fe200078ec0ff */
[--C-:B------:R-:W-:Y:S01]  /*5530*/  HSET2.LE.AND R6, R6, R165.reuse, PT ;  /* 0x000000a506067233 */ /* 0x100fe20003803000 */
[----:B--2---:R-:W-:Y:S01]  /*5540*/  F2FP.PACK_AB R14, R181, R168 ;  /* 0x000000a8b50e723e */ /* 0x004fe200000000ff */
[----:B------:R-:W-:Y:S01]  /*5550*/  HSET2.LE.AND R5, R16, R165, PT ;  /* 0x000000a510057233 */ /* 0x000fe20003803000 */
[----:B---3--:R-:W-:Y:S01]  /*5560*/  F2FP.PACK_AB R15, R180, R169 ;  /* 0x000000a9b40f723e */ /* 0x008fe200000000ff */
[----:B------:R-:W-:Y:S01]  /*5570*/  MUFU.EX2 R183, R183 ;  /* 0x000000b700b77308 */ /* 0x000fe20000000800 */
[----:B------:R-:W-:-:S02]  /*5580*/  F2FP.PACK_AB R13, R178, R179 ;  /* 0x000000b3b20d723e */ /* 0x000fc400000000ff */
[----:B------:R-:W-:Y:S02]  /*5590*/  LOP3.LUT R10, R4, R15, RZ, 0xc0, !PT ;  /* 0x0000000f040a7212 */ /* 0x000fe400078ec0ff */
[----:B------:R-:W-:Y:S02]  /*55a0*/  LOP3.LUT R9, R9, R14, RZ, 0xc0, !PT ;  /* 0x0000000e09097212 */ /* 0x000fe400078ec0ff */
[----:B------:R-:W-:Y:S01]  /*55b0*/  LOP3.LUT R4, R12, R13, RZ, 0xc0, !PT ;  /* 0x0000000d0c047212 */ /* 0x000fe200078ec0ff */
[----:B------:R-:W2:Y:S01]  /*55c0*/  MUFU.EX2 R182, R182 ;  /* 0x000000b600b67308 */ /* 0x000ea20000000800 */
[----:B------:R-:W3:Y:S01]  /*55d0*/  LDSM.16.MT88.4 R12, [R211+0xa000] ;  /* 0x00a00000d30c783b */ /* 0x000ee20000004200 */
[----:B------:R-:W-:Y:S02]  /*55e0*/  FSEL R7, R0, RZ, P0 ;  /* 0x000000ff00077208 */ /* 0x000fe40000000000 */
[----:B------:R-:W-:Y:S02]  /*55f0*/  SHF.R.U32.HI R22, RZ, 0x18, R26 ;  /* 0x00000018ff167819 */ /* 0x000fe4000001161a */
[----:B------:R-:W-:Y:S01]  /*5600*/  F2FP.PACK_AB R16, R174, R175 ;  /* 0x000000afae10723e */ /* 0x000fe200000000ff */
[----:B------:R-:W-:Y:S01]  /*5610*/  FADD.FTZ R7, R18, -R7 ;  /* 0x8000000712077221 */ /* 0x000fe20000010000 */
[----:B------:R-:W4:Y:S01]  /*5620*/  MUFU.EX2 R188, R188 ;  /* 0x000000bc00bc7308 */ /* 0x000f220000000800 */
[----:B------:R-:W-:Y:S01]  /*5630*/  PRMT R22, R19, 0x5410, R22 ;  /* 0x0000541013167816 */ /* 0x000fe20000000016 */
[----:B------:R-:W-:Y:S01]  /*5640*/  LDSM.16.MT88.4 R24, [R210+0xb000] ;  /* 0x00b00000d218783b */ /* 0x000fe20000004200 */
[----:B------:R-:W-:Y:S01]  /*5650*/  FMUL.FTZ R184, R7, c[0x0][0x23c] ;  /* 0x00008f0007b87a20 */ /* 0x000fe20000410000 */
[----:B------:R-:W-:-:S02]  /*5660*/  LOP3.LUT R5, R5, R16, RZ, 0xc0, !PT ;  /* 0x0000001005057212 */ /* 0x000fc400078ec0ff */
[----:B------:R-:W-:Y:S01]  /*5670*/  F2FP.PACK_AB R11, R176, R177 ;  /* 0x000000b1b00b723e */ /* 0x000fe200000000ff */
[--C-:B------:R-:W-:Y:S01]  /*5680*/  HSET2.LE.AND R7, R22, R165.reuse, PT ;  /* 0x000000a516077233 */ /* 0x100fe20003803000 */
[----:B------:R-:W4:Y:S01]  /*5690*/  MUFU.EX2 R185, R185 ;  /* 0x000000b900b97308 */ /* 0x000f220000000800 */
[----:B-1----:R-:W-:Y:S02]  /*56a0*/  F2FP.PACK_AB R16, R172, R173 ;  /* 0x000000adac10723e */ /* 0x002fe400000000ff */
[----:B------:R-:W-:Y:S01]  /*56b0*/  LOP3.LUT R6, R6, R11, RZ, 0xc0, !PT ;  /* 0x0000000b06067212 */ /* 0x000fe200078ec0ff */
[----:B------:R-:W-:Y:S01]  /*56c0*/  HSET2.LE.AND R11, R20, R165, PT ;  /* 0x000000a5140b7233 */ /* 0x000fe20003803000 */
[----:B------:R-:W-:Y:S01]  /*56d0*/  LOP3.LUT R7, R7, R16, RZ, 0xc0, !PT ;  /* 0x0000001007077212 */ /* 0x000fe200078ec0ff */
[----:B------:R-:W-:Y:S01]  /*56e0*/  LDSM.16.MT88.4 R20, [R211+0xb000] ;  /* 0x00b00000d314783b */ /* 0x000fe20000004200 */
[----:B--2---:R-:W-:Y:S01]  /*56f0*/  F2FP.PACK_AB R16, R182, R183 ;  /* 0x000000b7b610723e */ /* 0x004fe200000000ff */
[----:B------:R-:W1:Y:S01]  /*5700*/  MUFU.EX2 R186, R186 ;  /* 0x000000ba00ba7308 */ /* 0x000e620000000800 */
[-C--:B----4-:R-:W-:Y:S01]  /*5710*/  FMUL.FTZ R160, R160, R188.reuse ;  /* 0x000000bca0a07220 */ /* 0x090fe20000410000 */
[----:B------:R-:W-:Y:S01]  /*5720*/  FSETP.NEU.FTZ.AND P3, PT, R192, -INF , PT ;  /* 0xff800000c000780b */ /* 0x000fe20003f7d000 */
[----:B------:R-:W-:Y:S01]  /*5730*/  FMUL.FTZ R161, R161, R188 ;  /* 0x000000bca1a17220 */ /* 0x000fe20000410000 */
[----:B------:R-:W-:Y:S01]  /*5740*/  LOP3.LUT R11, R11, R16, RZ, 0xc0, !PT ;  /* 0x000000100b0b7212 */ /* 0x000fe200078ec0ff */
[-C--:B------:R-:W-:Y:S01]  /*5750*/  FMUL.FTZ R40, R40, R188.reuse ;  /* 0x000000bc28287220 */ /* 0x080fe20000410000 */
[----:B------:R-:W2:Y:S01]  /*5760*/  LDSM.16.MT88.4 R16, [R210+0xa000] ;  /* 0x00a00000d210783b */ /* 0x000ea20000004200 */
[----:B------:R-:W-:Y:S01]  /*5770*/  FMUL.FTZ R41, R41, R188 ;  /* 0x000000bc29297220 */ /* 0x000fe20000410000 */
[----:B------:R-:W4:Y:S01]  /*5780*/  MUFU.EX2 R184, R184 ;  /* 0x000000b800b87308 */ /* 0x000f220000000800 */
[-C--:B------:R-:W-:Y:S01]  /*5790*/  FMUL.FTZ R162, R162, R185.reuse ;  /* 0x000000b9a2a27220 */ /* 0x080fe20000410000 */
[----:B------:R-:W-:Y:S01]  /*57a0*/  FSEL R166, R166, RZ, P3 ;  /* 0x000000ffa6a67208 */ /* 0x000fe20001800000 */
[-C--:B------:R-:W-:Y:S01]  /*57b0*/  FMUL.FTZ R163, R163, R185.reuse ;  /* 0x000000b9a3a37220 */ /* 0x080fe20000410000 */
[----:B------:R-:W-:Y:S01]  /*57c0*/  FSETP.NEU.FTZ.AND P3, PT, R3, -INF , PT ;  /* 0xff8000000300780b */ /* 0x000fe20003f7d000 */
[----:B------:R-:W-:-:S02]  /*57d0*/  FMUL.FTZ R42, R42, R185 ;  /* 0x000000b92a2a7220 */ /* 0x000fc40000410000 */
[----:B------:R-:W-:Y:S02]  /*57e0*/  FMUL.FTZ R43, R43, R185 ;  /* 0x000000b92b2b7220 */ /* 0x000fe40000410000 */
[-C--:B-1----:R-:W-:Y:S01]  /*57f0*/  FMUL.FTZ R156, R156, R186.reuse ;  /* 0x000000ba9c9c7220 */ /* 0x082fe20000410000 */
[C---:B---3--:R-:W-:Y:S01]  /*5800*/  HMMA.16816.F32 R160, R4.reuse, R12, R160 ;  /* 0x0000000c04a0723c */ /* 0x048fe200000018a0 */
[-C--:B------:R-:W-:Y:S02]  /*5810*/  FMUL.FTZ R157, R157, R186.reuse ;  /* 0x000000ba9d9d7220 */ /* 0x080fe40000410000 */
[-C--:B------:R-:W-:Y:S02]  /*5820*/  FMUL.FTZ R36, R36, R186.reuse ;  /* 0x000000ba24247220 */ /* 0x080fe40000410000 */
[----:B------:R-:W-:Y:S02]  /*5830*/  FMUL.FTZ R37, R37, R186 ;  /* 0x000000ba25257220 */ /* 0x000fe40000410000 */
[-C--:B----4-:R-:W-:Y:S01]  /*5840*/  FMUL.FTZ R158, R158, R184.reuse ;  /* 0x000000b89e9e7220 */ /* 0x090fe20000410000 */
        /* <DEDUP_REMOVED lines=11> */
[----:B------:R-:W1:Y:S01]  /*5900*/  LDSM.16.MT88.4 R12, [R209+0xa000] ;  /* 0x00a00000d10c783b */ /* 0x000e620000004200 */
[----:B------:R-:W-:Y:S02]  /*5910*/  FMUL.FTZ R49, R49, R186 ;  /* 0x000000ba31317220 */ /* 0x000fe40000410000 */
[-C--:B------:R-:W-:Y:S02]  /*5920*/  FMUL.FTZ R50, R50, R184.reuse ;  /* 0x000000b832327220 */ /* 0x080fe40000410000 */
[----:B------:R-:W-:Y:S02]  /*5930*/  FMUL.FTZ R51, R51, R184 ;  /* 0x000000b833337220 */ /* 0x000fe40000410000 */
[-C--:B------:R-:W-:Y:S01]  /*5940*/  FMUL.FTZ R52, R52, R186.reuse ;  /* 0x000000ba34347220 */ /* 0x080fe20000410000 */
[----:B--2---:R-:W-:Y:S01]  /*5950*/  HMMA.16816.F32 R44, R4, R16, R44 ;  /* 0x00000010042c723c */ /* 0x004fe2000000182c */
        /* <DEDUP_REMOVED lines=14> */
[----:B------:R-:W-:Y:S01]  /*5a40*/  HMMA.16816.F32 R56, R4, R18, R56 ;  /* 0x000000120438723c */ /* 0x000fe20000001838 */
[----:B------:R-:W-:Y:S01]  /*5a50*/  FMUL.FTZ R65, R65, R186 ;  /* 0x000000ba41417220 */ /* 0x000fe20000410000 */
[----:B------:R-:W2:Y:S01]  /*5a60*/  LDSM.16.MT88.4 R16, [R209+0xb000] ;  /* 0x00b00000d110783b */ /* 0x000ea20000004200 */
[----:B------:R-:W-:-:S02]  /*5a70*/  FMUL.FTZ R66, R66, R184 ;  /* 0x000000b842427220 */ /* 0x000fc40000410000 */
[----:B------:R-:W-:Y:S02]  /*5a80*/  FMUL.FTZ R67, R67, R184 ;  /* 0x000000b843437220 */ /* 0x000fe40000410000 */
[-C--:B------:R-:W-:Y:S01]  /*5a90*/  FMUL.FTZ R68, R68, R186.reuse ;  /* 0x000000ba44447220 */ /* 0x080fe20000410000 */
[-C--:B-1----:R-:W-:Y:S01]  /*5aa0*/  HMMA.16816.F32 R60, R4, R12.reuse, R60 ;  /* 0x0000000c043c723c */ /* 0x082fe2000000183c */
        /* <DEDUP_REMOVED lines=30> */
[C---:B------:R-:W-:Y:S01]  /*5c90*/  HMMA.16816.F32 R80, R8.reuse, R28, R80 ;  /* 0x0000001c0850723c */ /* 0x040fe20000001850 */
[-C--:B------:R-:W-:Y:S02]  /*5ca0*/  FMUL.FTZ R101, R101, R186.reuse ;  /* 0x000000ba65657220 */ /* 0x080fe40000410000 */
[----:B------:R-:W-:Y:S02]  /*5cb0*/  FMUL.FTZ R152, R152, R186 ;  /* 0x000000ba98987220 */ /* 0x000fe40000410000 */
[-C--:B------:R-:W-:Y:S02]  /*5cc0*/  FMUL.FTZ R102, R102, R184.reuse ;  /* 0x000000b866667220 */ /* 0x080fe40000410000 */
[----:B------:R-:W-:Y:S01]  /*5cd0*/  FMUL.FTZ R103, R103, R184 ;  /* 0x000000b867677220 */ /* 0x000fe20000410000 */
[----:B------:R-:W-:Y:S01]  /*5ce0*/  HMMA.16816.F32 R84, R8, R30, R84 ;  /* 0x0000001e0854723c */ /* 0x000fe20000001854 */
        /* <DEDUP_REMOVED lines=8> */
[-C--:B------:R-:W-:Y:S01]  /*5d70*/  FMUL.FTZ R120, R120, R186.reuse ;  /* 0x000000ba78787220 */ /* 0x080fe20000410000 */
[C---:B------:R-:W-:Y:S01]  /*5d80*/  HMMA.16816.F32 R152, R8.reuse, R24, R152 ;  /* 0x000000180898723c */ /* 0x040fe20000001898 */
        /* <DEDUP_REMOVED lines=9> */
[----:B--2---:R-:W-:Y:S01]  /*5e20*/  HMMA.16816.F32 R120, R8, R16, R120 ;  /* 0x000000100878723c */ /* 0x004fe20000001878 */
[----:B------:R-:W-:Y:S02]  /*5e30*/  FMUL.FTZ R129, R129, R186 ;  /* 0x000000ba81817220 */ /* 0x000fe40000410000 */
        /* <DEDUP_REMOVED lines=20> */
[-C--:B------:R-:W-:Y:S02]  /*5f80*/  FMUL.FTZ R110, R110, R185.reuse ;  /* 0x000000b96e6e7220 */ /* 0x080fe40000410000 */
[----:B------:R-:W-:Y:S02]  /*5f90*/  FMUL.FTZ R111, R111, R185 ;  /* 0x000000b96f6f7220 */ /* 0x000fe40000410000 */
[----:B------:R-:W-:Y:S01]  /*5fa0*/  IMAD.WIDE.U32 R20, R250, -0x2daee0ad, RZ ;  /* 0xd2511f53fa147825 */ /* 0x000fe200078e00ff */
[----:B------:R-:W-:Y:S03]  /*5fb0*/  HMMA.16816.F32 R104, R4, R22, R104 ;  /* 0x000000160468723c */ /* 0x000fe60000001868 */
[----:B------:R-:W-:-:S02]  /*5fc0*/  FMUL.FTZ R116, R116, R188 ;  /* 0x000000bc74747220 */ /* 0x000fc40000410000 */
[-C--:B------:R-:W-:Y:S02]  /*5fd0*/  FMUL.FTZ R117, R117, R188.reuse ;  /* 0x000000bc75757220 */ /* 0x080fe40000410000 */
[-C--:B------:R-:W-:Y:S02]  /*5fe0*/  FMUL.FTZ R118, R118, R185.reuse ;  /* 0x000000b976767220 */ /* 0x080fe40000410000 */
[----:B------:R-:W-:Y:S02]  /*5ff0*/  FMUL.FTZ R119, R119, R185 ;  /* 0x000000b977777220 */ /* 0x000fe40000410000 */
[--C-:B------:R-:W-:Y:S02]  /*6000*/  FFMA.FTZ R196, R196, c[0x0][0x23c], -R166.reuse ;  /* 0x00008f00c4c47a23 */ /* 0x100fe400000108a6 */
[----:B------:R-:W-:Y:S01]  /*6010*/  FFMA.FTZ R198, R198, c[0x0][0x23c], -R166 ;  /* 0x00008f00c6c67a23 */ /* 0x000fe200000108a6 */
[----:B------:R-:W-:Y:S01]  /*6020*/  SHF.R.U32.HI R11, RZ, 0x10, R20 ;  /* 0x00000010ff0b7819 */ /* 0x000fe20000011614 */
[----:B------:R-:W-:Y:S01]  /*6030*/  IMAD.WIDE.U32 R28, R251, -0x2daee0ad, RZ ;  /* 0xd2511f53fb1c7825 */ /* 0x000fe200078e00ff */
[----:B------:R-:W-:Y:S01]  /*6040*/  HMMA.16816.F32 R108, R4, R24, R108 ;  /* 0x00000018046c723c */ /* 0x000fe2000000186c */
[----:B------:R-:W-:Y:S02]  /*6050*/  MUFU.EX2 R196, R196 ;  /* 0x000000c400c47308 */ /* 0x000fe40000000800 */
[----:B------:R-:W-:-:S02]  /*6060*/  FMUL.FTZ R88, R88, R188 ;  /* 0x000000bc58587220 */ /* 0x000fc40000410000 */
[-C--:B------:R-:W-:Y:S02]  /*6070*/  FMUL.FTZ R89, R89, R188.reuse ;  /* 0x000000bc59597220 */ /* 0x080fe40000410000 */
[-C--:B------:R-:W-:Y:S02]  /*6080*/  FMUL.FTZ R90, R90, R185.reuse ;  /* 0x000000b95a5a7220 */ /* 0x080fe40000410000 */
[-C--:B------:R-:W-:Y:S01]  /*6090*/  FMUL.FTZ R91, R91, R185.reuse ;  /* 0x000000b95b5b7220 */ /* 0x080fe20000410000 */
[----:B------:R-:W1:Y:S01]  /*60a0*/  MUFU.EX2 R198, R198 ;  /* 0x000000c600c67308 */ /* 0x000e620000000800 */
[C---:B------:R-:W-:Y:S01]  /*60b0*/  LOP3.LUT R23, R20.reuse, 0xffff, RZ, 0xc0, !PT ;  /* 0x0000ffff14177812 */ /* 0x040fe200078ec0ff */
[C---:B------:R-:W-:Y:S01]  /*60c0*/  HMMA.16816.F32 R116, R4.reuse, R26, R116 ;  /* 0x0000001a0474723c */ /* 0x040fe20000001874 */
[----:B------:R-:W-:Y:S01]  /*60d0*/  LOP3.LUT R24, R20, 0xff, RZ, 0xc0, !PT ;  /* 0x000000ff14187812 */ /* 0x000fe200078ec0ff */
[----:B------:R-:W-:Y:S01]  /*60e0*/  FFMA.FTZ R32, R32, c[0x0][0x23c], -R166 ;  /* 0x00008f0020207a23 */ /* 0x000fe200000108a6 */
[----:B------:R-:W-:Y:S01]  /*60f0*/  SHF.R.U32.HI R20, RZ, 0x18, R20 ;  /* 0x00000018ff147819 */ /* 0x000fe20000011614 */
[----:B------:R-:W-:Y:S01]  /*6100*/  FFMA.FTZ R34, R34, c[0x0][0x23c], -R166 ;  /* 0x00008f0022227a23 */ /* 0x000fe200000108a6 */
[----:B------:R-:W-:Y:S01]  /*6110*/  LOP3.LUT R11, R11, 0xff, RZ, 0xc0, !PT ;  /* 0x000000ff0b0b7812 */ /* 0x000fe200078ec0ff */
[----:B------:R-:W2:Y:S01]  /*6120*/  MUFU.EX2 R200, R32 ;  /* 0x0000002000c87308 */ /* 0x000ea20000000800 */
[----:B------:R-:W-:Y:S01]  /*6130*/  LOP3.LUT R26, R28, 0xffff, RZ, 0xc0, !PT ;  /* 0x0000ffff1c1a7812 */ /* 0x000fe200078ec0ff */
[----:B------:R-:W-:Y:S01]  /*6140*/  HMMA.16816.F32 R88, R4, R30, R88 ;  /* 0x0000001e0458723c */ /* 0x000fe20000001858 */
[----:B------:R-:W-:Y:S01]  /*6150*/  PRMT R20, R11, 0x5410, R20 ;  /* 0x000054100b147816 */ /* 0x000fe20000000014 */
[-C--:B------:R-:W-:Y:S01]  /*6160*/  FFMA.FTZ R179, R235, R188.reuse, R179 ;  /* 0x000000bcebb37223 */ /* 0x080fe200000100b3 */
[----:B------:R-:W-:Y:S01]  /*6170*/  SHF.R.U32.HI R11, RZ, 0x8, R26 ;  /* 0x00000008ff0b7819 */ /* 0x000fe2000001161a */
[-C--:B------:R-:W-:Y:S01]  /*6180*/  FMUL.FTZ R140, R140, R188.reuse ;  /* 0x000000bc8c8c7220 */ /* 0x080fe20000410000 */
[----:B------:R-:W-:Y:S01]  /*6190*/  LOP3.LUT R9, R21, UR16, R204, 0x96, !PT ;  /* 0x0000001015097c12 */ /* 0x000fe2000f8e96cc */
[----:B------:R-:W3:Y:S01]  /*61a0*/  MUFU.EX2 R241, R34 ;  /* 0x0000002200f17308 */ /* 0x000ee20000000800 */
[----:B------:R-:W-:Y:S01]  /*61b0*/  LOP3.LUT R30, R28, 0xff, RZ, 0xc0, !PT ;  /* 0x000000ff1c1e7812 */ /* 0x000fe200078ec0ff */
[----:B------:R-:W-:Y:S01]  /*61c0*/  FMUL.FTZ R141, R141, R188 ;  /* 0x000000bc8d8d7220 */ /* 0x000fe20000410000 */
[----:B------:R4:W5:Y:S01]  /*61d0*/  LDL.LU.64 R204, [R1+0x18] ;  /* 0x0000180001cc7983 */ /* 0x0009620000300a00 */
[----:B------:R-:W-:-:S02]  /*61e0*/  FMUL.FTZ R142, R142, R185 ;  /* 0x000000b98e8e7220 */ /* 0x000fc40000410000 */
[-C--:B------:R-:W-:Y:S01]  /*61f0*/  FMUL.FTZ R143, R143, R185.reuse ;  /* 0x000000b98f8f7220 */ /* 0x080fe20000410000 */
[----:B------:R-:W-:Y:S01]  /*6200*/  PRMT R30, R30, 0x5410, R11 ;  /* 0x000054101e1e7816 */ /* 0x000fe2000000000b */
[----:B------:R-:W-:Y:S02]  /*6210*/  FADD.FTZ R178, R178, R179 ;  /* 0x000000b3b2b27221 */ /* 0x000fe40000010000 */
[-C--:B------:R-:W-:Y:S02]  /*6220*/  FMUL.FTZ R124, R124, R188.reuse ;  /* 0x000000bc7c7c7220 */ /* 0x080fe40000410000 */
[----:B------:R-:W-:Y:S02]  /*6230*/  FMUL.FTZ R125, R125, R188 ;  /* 0x000000bc7d7d7220 */ /* 0x000fe40000410000 */
[-C--:B------:R-:W-:Y:S02]  /*6240*/  FMUL.FTZ R126, R126, R185.reuse ;  /* 0x000000b97e7e7220 */ /* 0x080fe40000410000 */
[----:B------:R-:W-:-:S02]  /*6250*/  FMUL.FTZ R127, R127, R185 ;  /* 0x000000b97f7f7220 */ /* 0x000fc40000410000 */
[----:B------:R-:W-:Y:S01]  /*6260*/  FADD.FTZ R177, R177, R178 ;  /* 0x000000b2b1b17221 */ /* 0x000fe20000010000 */
[----:B------:R-:W-:Y:S01]  /*6270*/  HSET2.LE.AND R30, R30, R165, PT ;  /* 0x000000a51e1e7233 */ /* 0x000fe20003803000 */
[----:B------:R-:W-:Y:S01]  /*6280*/  HMMA.16816.F32 R140, R4, R12, R140 ;  /* 0x0000000c048c723c */ /* 0x000fe2000000188c */
[----:B------:R-:W-:Y:S01]  /*6290*/  LOP3.LUT R8, R29, UR16, R202, 0x96, !PT ;  /* 0x000000101d087c12 */ /* 0x000fe2000f8e96ca */
[----:B------:R-:W-:Y:S01]  /*62a0*/  FADD.FTZ R177, R176, R177 ;  /* 0x000000b1b0b17221 */ /* 0x000fe20000010000 */
[----:B------:R4:W5:Y:S01]  /*62b0*/  LDL.LU.64 R202, [R1+0x10] ;  /* 0x0000100001ca7983 */ /* 0x0009620000300a00 */
[----:B------:R-:W-:-:S03]  /*62c0*/  FMUL.FTZ R166, R3, c[0x0][0x23c] ;  /* 0x00008f0003a67a20 */ /* 0x000fc60000410000 */
[----:B-1----:R-:W-:Y:S01]  /*62d0*/  F2FP.PACK_AB R13, R198, R196 ;  /* 0x000000c4c60d723e */ /* 0x002fe200000000ff */
[----:B------:R-:W-:Y:S01]  /*62e0*/  HMMA.16816.F32 R124, R4, R18, R124 ;  /* 0x00000012047c723c */ /* 0x000fe2000000187c */
[----:B--2---:R-:W-:Y:S01]  /*62f0*/  FADD.FTZ R177, R200, R177 ;  /* 0x000000b1c8b17221 */ /* 0x004fe20000010000 */
[----:B------:R-:W-:-:S05]  /*6300*/  FSEL R166, R166, RZ, P3 ;  /* 0x000000ffa6a67208 */ /* 0x000fca0001800000 */
[----:B------:R-:W-:Y:S01]  /*6310*/  FMUL.FTZ R18, R138, R185 ;  /* 0x000000b98a127220 */ /* 0x000fe20000410000 */
[----:B------:R-:W-:Y:S02]  /*6320*/  LOP3.LUT R138, R30, R13, RZ, 0xc0, !PT ;  /* 0x0000000d1e8a7212 */ /* 0x000fe400078ec0ff */
[----:B---3--:R-:W-:Y:S02]  /*6330*/  F2FP.PACK_AB R13, R241, R200 ;  /* 0x000000c8f10d723e */ /* 0x008fe400000000ff */
[----:B------:R4:W5:Y:S01]  /*6340*/  LDL.LU R200, [R1+0x8] ;  /* 0x0000080001c87983 */ /* 0x0009620000300800 */
[----:B------:R-:W-:Y:S02]  /*6350*/  SHF.R.U32.HI R23, RZ, 0x8, R23 ;  /* 0x00000008ff177819 */ /* 0x000fe40000011617 */
[--C-:B------:R-:W-:Y:S02]  /*6360*/  SHF.R.U32.HI R25, RZ, 0x10, R28.reuse ;  /* 0x00000010ff197819 */ /* 0x100fe4000001161c */
[----:B------:R-:W-:Y:S01]  /*6370*/  SHF.R.U32.HI R22, RZ, 0x18, R28 ;  /* 0x00000018ff167819 */ /* 0x000fe2000001161c */
[----:B------:R-:W-:Y:S01]  /*6380*/  FFMA.FTZ R28, R199, c[0x0][0x23c], -R166 ;  /* 0x00008f00c71c7a23 */ /* 0x000fe200000108a6 */
[----:B------:R-:W-:Y:S01]  /*6390*/  PRMT R24, R24, 0x5410, R23 ;  /* 0x0000541018187816 */ /* 0x000fe20000000017 */
[--C-:B------:R-:W-:Y:S01]  /*63a0*/  FFMA.FTZ R10, R189, c[0x0][0x23c], -R252.reuse ;  /* 0x00008f00bd0a7a23 */ /* 0x100fe200000108fc */
[----:B------:R-:W-:Y:S01]  /*63b0*/  LOP3.LUT R23, R9, 0xffff, RZ, 0xc0, !PT ;  /* 0x0000ffff09177812 */ /* 0x000fe200078ec0ff */
[--C-:B------:R-:W-:Y:S01]  /*63c0*/  FFMA.FTZ R191, R191, c[0x0][0x23c], -R252.reuse ;  /* 0x00008f00bfbf7a23 */ /* 0x100fe200000108fc */
[----:B------:R-:W-:Y:S01]  /*63d0*/  SHF.R.U32.HI R11, RZ, 0x10, R9 ;  /* 0x00000010ff0b7819 */ /* 0x000fe20000011609 */
[----:B------:R-:W-:-:S02]  /*63e0*/  FFMA.FTZ R21, R193, c[0x0][0x23c], -R252 ;  /* 0x00008f00c1157a23 */ /* 0x000fc400000108fc */
[----:B------:R-:W-:Y:S01]  /*63f0*/  FFMA.FTZ R199, R195, c[0x0][0x23c], -R252 ;  /* 0x00008f00c3c77a23 */ /* 0x000fe200000108fc */
[----:B------:R-:W-:Y:S01]  /*6400*/  SHF.R.U32.HI R26, RZ, 0x18, R9 ;  /* 0x00000018ff1a7819 */ /* 0x000fe20000011609 */
[----:B------:R1:W-:Y:S01]  /*6410*/  MUFU.EX2 R252, R28 ;  /* 0x0000001c00fc7308 */ /* 0x0003e20000000800 */
[----:B------:R-:W-:Y:S01]  /*6420*/  LOP3.LUT R11, R11, 0xff, RZ, 0xc0, !PT ;  /* 0x000000ff0b0b7812 */ /* 0x000fe200078ec0ff */
[-C--:B------:R-:W-:Y:S02]  /*6430*/  FMUL.FTZ R148, R148, R188.reuse ;  /* 0x000000bc94947220 */ /* 0x080fe40000410000 */
[----:B------:R-:W-:Y:S02]  /*6440*/  FMUL.FTZ R149, R149, R188 ;  /* 0x000000bc95957220 */ /* 0x000fe40000410000 */
[-C--:B------:R-:W-:Y:S02]  /*6450*/  FMUL.FTZ R150, R150, R185.reuse ;  /* 0x000000b996967220 */ /* 0x080fe40000410000 */
[----:B------:R-:W-:Y:S01]  /*6460*/  FMUL.FTZ R151, R151, R185 ;  /* 0x000000b997977220 */ /* 0x000fe20000410000 */
[----:B------:R-:W-:-:S02]  /*6470*/  PRMT R26, R11, 0x5410, R26 ;  /* 0x000054100b1a7816 */ /* 0x000fc4000000001a */
[----:B-1----:R-:W-:Y:S02]  /*6480*/  LOP3.LUT R28, R9, 0xff, RZ, 0xc0, !PT ;  /* 0x000000ff091c7812 */ /* 0x002fe400078ec0ff */
[----:B------:R-:W-:Y:S02]  /*6490*/  SHF.R.U32.HI R9, RZ, 0x8, R23 ;  /* 0x00000008ff097819 */ /* 0x000fe40000011617 */
[----:B------:R-:W-:Y:S02]  /*64a0*/  LOP3.LUT R11, R8, 0xffff, RZ, 0xc0, !PT ;  /* 0x0000ffff080b7812 */ /* 0x000fe400078ec0ff */
[----:B------:R-:W-:Y:S02]  /*64b0*/  PRMT R28, R28, 0x5410, R9 ;  /* 0x000054101c1c7816 */ /* 0x000fe40000000009 */
[----:B------:R-:W-:Y:S01]  /*64c0*/  SHF.R.U32.HI R9, RZ, 0x10, R8 ;  /* 0x00000010ff097819 */ /* 0x000fe20000011608 */
[----:B------:R-:W-:Y:S01]  /*64d0*/  HMMA.16816.F32 R148, R4, R16, R148 ;  /* 0x000000100494723c */ /* 0x000fe20000001894 */
[----:B------:R-:W-:-:S02]  /*64e0*/  SHF.R.U32.HI R11, RZ, 0x8, R11 ;  /* 0x00000008ff0b7819 */ /* 0x000fc4000001160b */
[----:B------:R-:W-:Y:S02]  /*64f0*/  LOP3.LUT R9, R9, 0xff, RZ, 0xc0, !PT ;  /* 0x000000ff09097812 */ /* 0x000fe400078ec0ff */
[----:B------:R-:W-:Y:S02]  /*6500*/  LOP3.LUT R32, R8, 0xff, RZ, 0xc0, !PT ;  /* 0x000000ff08207812 */ /* 0x000fe400078ec0ff */
[----:B------:R-:W-:Y:S01]  /*6510*/  SHF.R.U32.HI R16, RZ, 0x18, R8 ;  /* 0x00000018ff107819 */ /* 0x000fe20000011608 */
[----:B------:R1:W-:Y:S01]  /*6520*/  MUFU.EX2 R193, R10 ;  /* 0x0000000a00c17308 */ /* 0x0003e20000000800 */
[----:B------:R-:W-:Y:S02]  /*6530*/  PRMT R32, R32, 0x5410, R11 ;  /* 0x0000541020207816 */ /* 0x000fe4000000000b */
[----:B------:R-:W-:Y:S01]  /*6540*/  PRMT R16, R9, 0x5410, R16 ;  /* 0x0000541009107816 */ /* 0x000fe20000000010 */
[--C-:B------:R-:W-:Y:S02]  /*6550*/  FFMA.FTZ R27, R190, c[0x0][0x23c], -R167.reuse ;  /* 0x00008f00be1b7a23 */ /* 0x100fe400000108a7 */
[----:B------:R-:W-:-:S02]  /*6560*/  FFMA.FTZ R190, R187, c[0x0][0x23c], -R167 ;  /* 0x00008f00bbbe7a23 */ /* 0x000fc400000108a7 */
[--C-:B------:R-:W-:Y:S01]  /*6570*/  FFMA.FTZ R250, R33, c[0x0][0x23c], -R166.reuse ;  /* 0x00008f0021fa7a23 */ /* 0x100fe200000108a6 */
[----:B-1----:R-:W1:Y:S01]  /*6580*/  LDSM.16.MT88.4 R8, [R211+0xa800] ;  /* 0x00a80000d308783b */ /* 0x002e620000004200 */
[--C-:B------:R-:W-:Y:S02]  /*6590*/  FFMA.FTZ R251, R35, c[0x0][0x23c], -R166.reuse ;  /* 0x00008f0023fb7a23 */ /* 0x100fe400000108a6 */
[----:B------:R-:W-:Y:S02]  /*65a0*/  FFMA.FTZ R197, R197, c[0x0][0x23c], -R166 ;  /* 0x00008f00c5c57a23 */ /* 0x000fe400000108a6 */
[--C-:B------:R-:W-:Y:S01]  /*65b0*/  FFMA.FTZ R187, R194, c[0x0][0x23c], -R167.reuse ;  /* 0x00008f00c2bb7a23 */ /* 0x100fe200000108a7 */
[----:B------:R-:W-:Y:S01]  /*65c0*/  LOP3.LUT R25, R25, 0xff, RZ, 0xc0, !PT ;  /* 0x000000ff19197812 */ /* 0x000fe200078ec0ff */
[----:B------:R-:W-:Y:S01]  /*65d0*/  FFMA.FTZ R164, R164, c[0x0][0x23c], -R167 ;  /* 0x00008f00a4a47a23 */ /* 0x000fe200000108a7 */
[----:B------:R-:W-:Y:S02]  /*65e0*/  MUFU.EX2 R250, R250 ;  /* 0x000000fa00fa7308 */ /* 0x000fe40000000800 */
[----:B------:R-:W-:-:S06]  /*65f0*/  PRMT R22, R25, 0x5410, R22 ;  /* 0x0000541019167816 */ /* 0x000fcc0000000016 */
[----:B------:R-:W-:Y:S01]  /*6600*/  MUFU.EX2 R251, R251 ;  /* 0x000000fb00fb7308 */ /* 0x000fe20000000800 */
[----:B------:R-:W-:-:S07]  /*6610*/  HSET2.LE.AND R24, R24, R165, PT ;  /* 0x000000a518187233 */ /* 0x000fce0003803000 */
[----:B------:R-:W2:Y:S01]  /*6620*/  MUFU.EX2 R197, R197 ;  /* 0x000000c500c57308 */ /* 0x000ea20000000800 */
[----:B------:R-:W-:-:S07]  /*6630*/  HSET2.LE.AND R22, R22, R165, PT ;  /* 0x000000a516167233 */ /* 0x000fce0003803000 */
[----:B------:R-:W-:Y:S01]  /*6640*/  MUFU.EX2 R194, R164 ;  /* 0x000000a400c27308 */ /* 0x000fe20000000800 */
[----:B------:R-:W-:-:S07]  /*6650*/  HSET2.LE.AND R20, R20, R165, PT ;  /* 0x000000a514147233 */ /* 0x000fce0003803000 */
[----:B------:R-:W3:Y:S01]  /*6660*/  MUFU.EX2 R189, R27 ;  /* 0x0000001b00bd7308 */ /* 0x000ee20000000800 */
[----:B------:R-:W-:-:S07]  /*6670*/  HSET2.LE.AND R28, R28, R165, PT ;  /* 0x000000a51c1c7233 */ /* 0x000fce0003803000 */
[----:B------:R-:W-:Y:S01]  /*6680*/  MUFU.EX2 R190, R190 ;  /* 0x000000be00be7308 */ /* 0x000fe20000000800 */
[----:B------:R-:W-:-:S07]  /*6690*/  HSET2.LE.AND R26, R26, R165, PT ;  /* 0x000000a51a1a7233 */ /* 0x000fce0003803000 */
[----:B------:R-:W-:Y:S01]  /*66a0*/  MUFU.EX2 R187, R187 ;  /* 0x000000bb00bb7308 */ /* 0x000fe20000000800 */
[----:B------:R-:W-:-:S07]  /*66b0*/  HSET2.LE.AND R32, R32, R165, PT ;  /* 0x000000a520207233 */ /* 0x000fce0003803000 */
[----:B------:R-:W1:Y:S01]  /*66c0*/  MUFU.EX2 R191, R191 ;  /* 0x000000bf00bf7308 */ /* 0x000e620000000800 */
[----:B------:R-:W-:-:S07]  /*66d0*/  HSET2.LE.AND R165, R16, R165, PT ;  /* 0x000000a510a57233 */ /* 0x000fce0003803000 */
[----:B------:R-:W-:Y:S08]  /*66e0*/  MUFU.EX2 R195, R21 ;  /* 0x0000001500c37308 */ /* 0x000ff00000000800 */
[----:B------:R-:W4:Y:S01]  /*66f0*/  MUFU.EX2 R199, R199 ;  /* 0x000000c700c77308 */ /* 0x000f220000000800 */
[-C--:B------:R-:W-:Y:S02]  /*6700*/  FMUL.FTZ R16, R136, R188.reuse ;  /* 0x000000bc88107220 */ /* 0x080fe40000410000 */
[----:B------:R-:W-:-:S02]  /*6710*/  FMUL.FTZ R17, R137, R188 ;  /* 0x000000bc89117220 */ /* 0x000fc40000410000 */
[----:B------:R-:W-:Y:S01]  /*6720*/  FMUL.FTZ R19, R139, R185 ;  /* 0x000000b98b137220 */ /* 0x000fe20000410000 */
[----:B------:R-:W-:Y:S02]  /*6730*/  LOP3.LUT R136, R32, R13, RZ, 0xc0, !PT ;  /* 0x0000000d20887212 */ /* 0x000fe400078ec0ff */
[----:B--2---:R-:W-:Y:S02]  /*6740*/  F2FP.PACK_AB R139, R252, R197 ;  /* 0x000000c5fc8b723e */ /* 0x004fe400000000ff */
[----:B------:R-:W-:Y:S02]  /*6750*/  F2FP.PACK_AB R12, R251, R250 ;  /* 0x000000fafb0c723e */ /* 0x000fe400000000ff */
[----:B------:R-:W-:Y:S01]  /*6760*/  HMMA.16816.F32 R4, R4, R14, R16 ;  /* 0x0000000e0404723c */ /* 0x000fe20000001810 */
[----:B---3--:R-:W-:Y:S01]  /*6770*/  F2FP.PACK_AB R13, R189, R194 ;  /* 0x000000c2bd0d723e */ /* 0x008fe200000000ff */
[----:B------:R-:W-:Y:S01]  /*6780*/  LDSM.16.MT88.4 R16, [R210+0xb800] ;  /* 0x00b80000d210783b */ /* 0x000fe20000004200 */
[----:B-1----:R-:W-:-:S02]  /*6790*/  F2FP.PACK_AB R33, R191, R193 ;  /* 0x000000c1bf21723e */ /* 0x002fc400000000ff */
[----:B----4-:R-:W-:Y:S02]  /*67a0*/  F2FP.PACK_AB R35, R199, R195 ;  /* 0x000000c3c723723e */ /* 0x010fe400000000ff */
[----:B------:R-:W-:Y:S02]  /*67b0*/  F2FP.PACK_AB R15, R187, R190 ;  /* 0x000000bebb0f723e */ /* 0x000fe400000000ff */
[----:B------:R-:W-:Y:S02]  /*67c0*/  LOP3.LUT R139, R22, R139, RZ, 0xc0, !PT ;  /* 0x0000008b168b7212 */ /* 0x000fe400078ec0ff */
[----:B------:R-:W-:Y:S02]  /*67d0*/  LOP3.LUT R137, R165, R12, RZ, 0xc0, !PT ;  /* 0x0000000ca5897212 */ /* 0x000fe400078ec0ff */
[----:B------:R-:W-:Y:S01]  /*67e0*/  LOP3.LUT R34, R24, R15, RZ, 0xc0, !PT ;  /* 0x0000000f18227212 */ /* 0x000fe200078ec0ff */
[----:B------:R-:W1:Y:S01]  /*67f0*/  LDSM.16.MT88.4 R164, [R210+0xa800] ;  /* 0x00a80000d2a4783b */ /* 0x000e620000004200 */
[----:B------:R-:W-:-:S02]  /*6800*/  LOP3.LUT R35, R20, R35, RZ, 0xc0, !PT ;  /* 0x0000002314237212 */ /* 0x000fc400078ec0ff */
[----:B------:R-:W-:Y:S02]  /*6810*/  LOP3.LUT R32, R28, R13, RZ, 0xc0, !PT ;  /* 0x0000000d1c207212 */ /* 0x000fe400078ec0ff */
[----:B------:R-:W-:Y:S01]  /*6820*/  LOP3.LUT R33, R26, R33, RZ, 0xc0, !PT ;  /* 0x000000211a217212 */ /* 0x000fe200078ec0ff */
[-C--:B------:R-:W-:Y:S01]  /*6830*/  HMMA.16816.F32 R160, R136, R8.reuse, R160 ;  /* 0x0000000888a0723c */ /* 0x080fe200000018a0 */
[----:B------:R-:W2:Y:S04]  /*6840*/  LDSM.16.MT88.4 R28, [R209+0xa800] ;  /* 0x00a80000d11c783b */ /* 0x000ea80000004200 */
[----:B------:R-:W3:Y:S03]  /*6850*/  LDSM.16.MT88.4 R24, [R208+0xa800] ;  /* 0x00a80000d018783b */ /* 0x000ee60000004200 */
[C---:B------:R-:W-:Y:S01]  /*6860*/  HMMA.16816.F32 R156, R32.reuse, R8, R156 ;  /* 0x00000008209c723c */ /* 0x040fe2000000189c */
[----:B------:R-:W4:Y:S04]  /*6870*/  LDSM.16.MT88.4 R20, [R211+0xb800] ;  /* 0x00b80000d314783b */ /* 0x000f280000004200 */
[----:B------:R-:W1:Y:S03]  /*6880*/  LDSM.16.MT88.4 R12, [R209+0xb800] ;  /* 0x00b80000d10c783b */ /* 0x000e660000004200 */
[-C--:B------:R-:W-:Y:S08]  /*6890*/  HMMA.16816.F32 R36, R32, R10.reuse, R36 ;  /* 0x0000000a2024723c */ /* 0x080ff00000001824 */
[----:B------:R-:W-:Y:S01]  /*68a0*/  HMMA.16816.F32 R40, R136, R10, R40 ;  /* 0x0000000a8828723c */ /* 0x000fe20000001828 */
[----:B------:R-:W2:Y:S01]  /*68b0*/  LDSM.16.MT88.4 R8, [R208+0xb800] ;  /* 0x00b80000d008783b */ /* 0x000ea20000004200 */
[----:B------:R-:W-:-:S02]  /*68c0*/  FADD.FTZ R177, R241, R177 ;  /* 0x000000b1f1b17221 */ /* 0x000fc40000010000 */
[----:B------:R-:W-:Y:S01]  /*68d0*/  FFMA.FTZ R175, R232, R185, R175 ;  /* 0x000000b9e8af7223 */ /* 0x000fe200000100af */
[----:B------:R-:W1:Y:S01]  /*68e0*/  S2R R241, SR_TID.X ;  /* 0x0000000000f17919 */ /* 0x000e620000002100 */
[----:B------:R-:W-:Y:S02]  /*68f0*/  FFMA.FTZ R171, R233, R186, R171 ;  /* 0x000000bae9ab7223 */ /* 0x000fe400000100ab */
[----:B------:R-:W-:Y:S02]  /*6900*/  FFMA.FTZ R168, R227, R184, R168 ;  /* 0x000000b8e3a87223 */ /* 0x000fe400000100a8 */
[----:B------:R-:W-:Y:S02]  /*6910*/  FADD.FTZ R174, R174, R175 ;  /* 0x000000afaeae7221 */ /* 0x000fe40000010000 */
[----:B------:R-:W-:Y:S02]  /*6920*/  FADD.FTZ R170, R170, R171 ;  /* 0x000000abaaaa7221 */ /* 0x000fe40000010000 */
[----:B------:R-:W-:Y:S01]  /*6930*/  FADD.FTZ R168, R181, R168 ;  /* 0x000000a8b5a87221 */ /* 0x000fe20000010000 */
[----:B------:R-:W-:Y:S01]  /*6940*/  UISETP.GE.AND UP0, UPT, UR25, 0x3, UPT ;  /* 0x000000031900788c */ /* 0x000fe2000bf06270 */
[----:B------:R-:W-:-:S02]  /*6950*/  FADD.FTZ R173, R173, R174 ;  /* 0x000000aeadad7221 */ /* 0x000fc40000010000 */
[----:B------:R-:W-:Y:S02]  /*6960*/  FADD.FTZ R169, R169, R170 ;  /* 0x000000aaa9a97221 */ /* 0x000fe40000010000 */
[----:B------:R-:W-:Y:S01]  /*6970*/  FADD.FTZ R183, R183, R168 ;  /* 0x000000a8b7b77221 */ /* 0x000fe20000010000 */
[----:B------:R-:W-:Y:S01]  /*6980*/  PLOP3.LUT P0, PT, PT, PT, UP0, 0x80, 0x0 ;  /* 0x000000000000781c */ /* 0x000fe20003f0f008 */
        /* <DEDUP_REMOVED lines=9> */
[----:B-1----:R-:W-:Y:S01]  /*6a20*/  HMMA.16816.F32 R44, R136, R164, R44 ;  /* 0x000000a4882c723c */ /* 0x002fe2000000182c */
[----:B------:R-:W-:Y:S01]  /*6a30*/  SHF.L.U32 R241, R241, 0x1, RZ ;  /* 0x00000001f1f17819 */ /* 0x000fe200000006ff */
[----:B------:R-:W-:-:S02]  /*6a40*/  FADD.FTZ R177, R196, R177 ;  /* 0x000000b1c4b17221 */ /* 0x000fc40000010000 */
[----:B------:R-:W-:Y:S02]  /*6a50*/  FADD.FTZ R197, R197, R250 ;  /* 0x000000fac5c57221 */ /* 0x000fe40000010000 */
[----:B------:R-:W-:Y:S02]  /*6a60*/  FADD.FTZ R190, R190, R189 ;  /* 0x000000bdbebe7221 */ /* 0x000fe40000010000 */
[----:B------:R-:W-:Y:S01]  /*6a70*/  HMMA.16816.F32 R56, R136, R166, R56 ;  /* 0x000000a68838723c */ /* 0x000fe20000001838 */
[----:B------:R-:W-:Y:S01]  /*6a80*/  FADD.FTZ R182, R195, R182 ;  /* 0x000000b6c3b67221 */ /* 0x000fe20000010000 */
[----:B------:R-:W-:Y:S01]  /*6a90*/  LOP3.LUT R241, R241, 0x6, RZ, 0xc0, !PT ;  /* 0x00000006f1f17812 */ /* 0x000fe200078ec0ff */
[----:B------:R-:W-:-:S05]  /*6aa0*/  FADD.FTZ R235, R198, R177 ;  /* 0x000000b1c6eb7221 */ /* 0x000fca0000010000 */
[----:B--2---:R-:W-:Y:S01]  /*6ab0*/  HMMA.16816.F32 R60, R136, R28, R60 ;  /* 0x0000001c883c723c */ /* 0x004fe2000000183c */
[----:B------:R-:W-:Y:S02]  /*6ac0*/  FADD.FTZ R232, R252, R197 ;  /* 0x000000c5fce87221 */ /* 0x000fe40000010000 */
[----:B------:R-:W-:-:S05]  /*6ad0*/  FADD.FTZ R233, R187, R190 ;  /* 0x000000bebbe97221 */ /* 0x000fca0000010000 */
[----:B------:R-:W-:Y:S01]  /*6ae0*/  HMMA.16816.F32 R72, R136, R30, R72 ;  /* 0x0000001e8848723c */ /* 0x000fe20000001848 */
[----:B------:R-:W-:-:S07]  /*6af0*/  FADD.FTZ R227, R199, R182 ;  /* 0x000000b6c7e37221 */ /* 0x000fce0000010000 */
[C---:B---3--:R-:W-:Y:S08]  /*6b00*/  HMMA.16816.F32 R76, R136.reuse, R24, R76 ;  /* 0x00000018884c723c */ /* 0x048ff0000000184c */
[C---:B------:R-:W-:Y:S08]  /*6b10*/  HMMA.16816.F32 R88, R136.reuse, R26, R88 ;  /* 0x0000001a8858723c */ /* 0x040ff00000001858 */
        /* <DEDUP_REMOVED lines=22> */
[C---:B------:R-:W-:Y:S08]  /*6c80*/  HMMA.16816.F32 R144, R32.reuse, R14, R144 ;  /* 0x0000000e2090723c */ /* 0x040ff00000001890 */
[C---:B------:R-:W-:Y:S08]  /*6c90*/  HMMA.16816.F32 R128, R32.reuse, R8, R128 ;  /* 0x000000082080723c */ /* 0x040ff00000001880 */
[-C--:B------:R-:W-:Y:S08]  /*6ca0*/  HMMA.16816.F32 R132, R32, R10.reuse, R132 ;  /* 0x0000000a2084723c */ /* 0x080ff00000001884 */
[----:B------:R-:W-:Y:S01]  /*6cb0*/  HMMA.16816.F32 R136, R136, R10, R4 ;  /* 0x0000000a8888723c */ /* 0x000fe20000001804 */
[----:B------:R-:W-:Y:S11]  /*6cc0*/  @!P0 BRA `(.L_x_853) ;  /* 0x0000632000008947 */ /* 0x000ff60003800000 */
[----:B------:R-:W-:Y:S01]  /*6cd0*/  UIADD3 UR29, UR25, -0x1, URZ ;  /* 0xffffffff191d7890 */ /* 0x000fe2000fffe03f */
[----:B------:R-:W-:-:S04]  /*6ce0*/  DEPBAR.LE SB0, 0x0 ;  /* 0x000080000000791a */ /* 0x000fc80000000000 */
[----:B------:R-:W-:Y:S01]  /*6cf0*/  ULDC.64 UR4, c[0x0][0x1a0] ;  /* 0x0000680000047ab9 */ /* 0x000fe20000000a00 */
[----:B------:R-:W-:Y:S01]  /*6d00*/  IMAD.U32 R4, RZ, RZ, UR24 ;  /* 0x00000018ff047e24 */ /* 0x000fe2000f8e00ff */
[----:B------:R-:W-:-:S06]  /*6d10*/  UIMAD UR29, UR29, UR4, URZ ;  /* 0x000000041d1d72a4 */ /* 0x000fcc000f8e023f */
[----:B------:R-:W-:Y:S01]  /*6d20*/  IMAD.U32 R5, RZ, RZ, UR29 ;  /* 0x0000001dff057e24 */ /* 0x000fe2000f8e00ff */
[----:B------:R-:W-:Y:S02]  /*6d30*/  UMOV UR29, 0x6 ;  /* 0x00000006001d7882 */ /* 0x000fe40000000000 */
[----:B------:R-:W-:Y:S01]  /*6d40*/  USHF.L.U64.HI UR5, UR4, UR29, UR5 ;  /* 0x0000001d04057299 */ /* 0x000fe20008010205 */
[----:B-----5:R-:W-:Y:S01]  /*6d50*/  IMAD.U32 R5, R5, 0x20, R202 ;  /* 0x0000002005057824 */ /* 0x020fe200078e00ca */
[----:B------:R-:W-:-:S04]  /*6d60*/  UIADD3 UR4, UP0, -UR28, 0x80, URZ ;  /* 0x000000801c047890 */ /* 0x000fc8000ff1e13f */
[----:B------:R-:W-:Y:S01]  /*6d70*/  LEA R5, R5, c[0x0][0x170], 0x1 ;  /* 0x00005c0005057a11 */ /* 0x000fe200078e08ff */
[----:B------:R-:W-:Y:S02]  /*6d80*/  UIADD3.X UR30, URZ, ~UR5, URZ, UP0, !UPT ;  /* 0x800000053f1e7290 */ /* 0x000fe400087fe43f */
[----:B------:R-:W-:Y:S02]  /*6d90*/  UISETP.NE.AND UP0, UPT, UR25, 0x3, UPT ;  /* 0x000000031900788c */ /* 0x000fe4000bf05270 */
[----:B------:R-:W-:Y:S01]  /*6da0*/  IMAD.U32 R4, R4, 0x2, R5 ;  /* 0x0000000204047824 */ /* 0x000fe200078e0005 */
[----:B------:R-:W-:Y:S01]  /*6db0*/  BAR.SYNC.DEFER_BLOCKING 0x0 ;  /* 0x0000000000007b1d */ /* 0x000fe20000010000 */
[----:B------:R-:W-:-:S03]  /*6dc0*/  IADD3 R5, P0, R5, -UR28, RZ ;  /* 0x8000001c05057c10 */ /* 0x000fc6000ff1e0ff */
[----:B------:R-:W-:Y:S02]  /*6dd0*/  IADD3 R4, R4, -UR28, RZ ;  /* 0x8000001c04047c10 */ /* 0x000fe4000fffe0ff */
[----:B------:R-:W-:Y:S02]  /*6de0*/  IADD3.X R246, R247, ~UR5, RZ, P0, !PT ;  /* 0x80000005f7f67c10 */ /* 0x000fe400087fe4ff */
[C---:B------:R-:W-:Y:S02]  /*6df0*/  IADD3 R194, P3, R5.reuse, -UR28, RZ ;  /* 0x8000001c05c27c10 */ /* 0x040fe4000ff7e0ff */
[----:B------:R-:W-:Y:S02]  /*6e00*/  IADD3 R8, P2, R5, UR4, RZ ;  /* 0x0000000405087c10 */ /* 0x000fe4000ff5e0ff */
[C---:B------:R-:W-:Y:S02]  /*6e10*/  IADD3 R196, P1, R4.reuse, -UR28, RZ ;  /* 0x8000001c04c47c10 */ /* 0x040fe4000ff3e0ff */
[----:B------:R-:W-:-:S02]  /*6e20*/  IADD3 R24, P0, R4, UR4, RZ ;  /* 0x0000000404187c10 */ /* 0x000fc4000ff1e0ff */
[C---:B------:R-:W-:Y:S02]  /*6e30*/  IADD3.X R195, R246.reuse, ~UR5, RZ, P3, !PT ;  /* 0x80000005f6c37c10 */ /* 0x040fe40009ffe4ff */
[----:B------:R-:W-:Y:S02]  /*6e40*/  IADD3.X R9, R246, UR30, RZ, P2, !PT ;  /* 0x0000001ef6097c10 */ /* 0x000fe400097fe4ff */
[C---:B------:R-:W-:Y:S02]  /*6e50*/  IADD3.X R197, R249.reuse, ~UR5, RZ, P1, !PT ;  /* 0x80000005f9c57c10 */ /* 0x040fe40008ffe4ff */
[----:B------:R-:W-:Y:S01]  /*6e60*/  IADD3.X R25, R249, UR30, RZ, P0, !PT ;  /* 0x0000001ef9197c10 */ /* 0x000fe200087fe4ff */
[----:B------:R-:W-:Y:S01]  /*6e70*/  @!PT LDS RZ, [RZ] ;  /* 0x00000000fffff984 */ /* 0x000fe20000000800 */
[----:B------:R-:W-:Y:S01]  /*6e80*/  @!PT LDS RZ, [RZ] ;  /* 0x00000000fffff984 */ /* 0x000fe20000000800 */
[----:B------:R-:W-:Y:S01]  /*6e90*/  @!PT LDS RZ, [RZ] ;  /* 0x00000000fffff984 */ /* 0x000fe20000000800 */
[----:B------:R1:W-:Y:S01]  /*6ea0*/  LDGSTS.E.BYPASS.LTC128B.128 [R219+0xa000], [R194.64] ;  /* 0x0a000000c2db7fae */ /* 0x0003e2000b901d56 */
[----:B------:R-:W-:-:S03]  /*6eb0*/  PLOP3.LUT P0, PT, PT, PT, UP0, 0x80, 0x0 ;  /* 0x000000000000781c */ /* 0x000fc60003f0f008 */
[----:B------:R2:W-:Y:S04]  /*6ec0*/  LDGSTS.E.BYPASS.LTC128B.128 [R219+0xb000], [R8.64] ;  /* 0x0b00000008db7fae */ /* 0x0005e8000b901d56 */
[----:B------:R1:W-:Y:S04]  /*6ed0*/  LDGSTS.E.BYPASS.LTC128B.128 [R219+0xa800], [R196.64] ;  /* 0x0a800000c4db7fae */ /* 0x0003e8000b901d56 */
[----:B------:R3:W-:Y:S04]  /*6ee0*/  LDGSTS.E.BYPASS.LTC128B.128 [R219+0xb800], [R24.64] ;  /* 0x0b80000018db7fae */ /* 0x0007e8000b901d56 */
[----:B------:R-:W-:Y:S04]  /*6ef0*/  LDSM.16.M88.4 R172, [R217] ;  /* 0x00000000d9ac783b */ /* 0x000fe80000000200 */
[----:B------:R-:W4:Y:S04]  /*6f00*/  LDSM.16.M88.4 R4, [R218+0x2000] ;  /* 0x00200000da04783b */ /* 0x000f280000000200 */
[----:B------:R-:W2:Y:S04]  /*6f10*/  LDSM.16.M88.4 R32, [R217+0x800] ;  /* 0x00080000d920783b */ /* 0x000ea80000000200 */
[----:B------:R-:W1:Y:S04]  /*6f20*/  LDSM.16.M88.4 R164, [R218] ;  /* 0x00000000daa4783b */ /* 0x000e680000000200 */
[----:B------:R-:W-:Y:S04]  /*6f30*/  LDSM.16.M88.4 R180, [R215] ;  /* 0x00000000d7b4783b */ /* 0x000fe80000000200 */
[----:B------:R-:W1:Y:S04]  /*6f40*/  LDSM.16.M88.4 R20, [R216+0x2000] ;  /* 0x00200000d814783b */ /* 0x000e680000000200 */
[----:B------:R-:W1:Y:S04]  /*6f50*/  LDSM.16.M88.4 R28, [R207] ;  /* 0x00000000cf1c783b */ /* 0x000e680000000200 */
[----:B---3--:R-:W3:Y:S04]  /*6f60*/  LDSM.16.M88.4 R24, [R216] ;  /* 0x00000000d818783b */ /* 0x008ee80000000200 */
[----:B------:R-:W-:Y:S04]  /*6f70*/  LDSM.16.M88.4 R188, [R213] ;  /* 0x00000000d5bc783b */ /* 0x000fe80000000200 */
[----:B------:R-:W-:Y:S04]  /*6f80*/  LDSM.16.M88.4 R184, [R213+0x800] ;  /* 0x00080000d5b8783b */ /* 0x000fe80000000200 */
[----:B------:R-:W0:Y:S01]  /*6f90*/  LDGDEPBAR ;  /* 0x00000000000079af */ /* 0x000e220000000000 */
[C---:B----4-:R-:W-:Y:S08]  /*6fa0*/  HMMA.16816.F32 R16, R4.reuse, R172, RZ ;  /* 0x000000ac0410723c */ /* 0x050ff000000018ff */
[C---:B--2---:R-:W-:Y:S08]  /*6fb0*/  HMMA.16816.F32 R8, R4.reuse, R32, RZ ;  /* 0x000000200408723c */ /* 0x044ff000000018ff */
[C---:B------:R-:W-:Y:S08]  /*6fc0*/  HMMA.16816.F32 R12, R4.reuse, R174, RZ ;  /* 0x000000ae040c723c */ /* 0x040ff000000018ff */
[----:B------:R-:W-:Y:S08]  /*6fd0*/  HMMA.16816.F32 R4, R4, R34, RZ ;  /* 0x000000220404723c */ /* 0x000ff000000018ff */
[C---:B-1----:R-:W-:Y:S08]  /*6fe0*/  HMMA.16816.F32 R176, R164.reuse, R172, RZ ;  /* 0x000000aca4b0723c */ /* 0x042ff000000018ff */
[C---:B------:R-:W-:Y:S08]  /*6ff0*/  HMMA.16816.F32 R172, R164.reuse, R174, RZ ;  /* 0x000000aea4ac723c */ /* 0x040ff000000018ff */
[C---:B------:R-:W-:Y:S08]  /*7000*/  HMMA.16816.F32 R168, R164.reuse, R32, RZ ;  /* 0x00000020a4a8723c */ /* 0x040ff000000018ff */
[----:B------:R-:W-:Y:S01]  /*7010*/  HMMA.16816.F32 R164, R164, R34, RZ ;  /* 0x00000022a4a4723c */ /* 0x000fe200000018ff */
[----:B------:R-:W1:Y:S07]  /*7020*/  LDSM.16.M88.4 R32, [R214] ;  /* 0x00000000d620783b */ /* 0x000e6e0000000200 */
[C---:B------:R-:W-:Y:S08]  /*7030*/  HMMA.16816.F32 R16, R20.reuse, R180, R16 ;  /* 0x000000b41410723c */ /* 0x040ff00000001810 */
[C---:B------:R-:W-:Y:S08]  /*7040*/  HMMA.16816.F32 R8, R20.reuse, R28, R8 ;  /* 0x0000001c1408723c */ /* 0x040ff00000001808 */
[C---:B------:R-:W-:Y:S08]  /*7050*/  HMMA.16816.F32 R12, R20.reuse, R182, R12 ;  /* 0x000000b6140c723c */ /* 0x040ff0000000180c */
[----:B------:R-:W-:Y:S01]  /*7060*/  HMMA.16816.F32 R4, R20, R30, R4 ;  /* 0x0000001e1404723c */ /* 0x000fe20000001804 */
[----:B------:R-:W2:Y:S07]  /*7070*/  LDSM.16.M88.4 R20, [R214+0x2000] ;  /* 0x00200000d614783b */ /* 0x000eae0000000200 */
[C---:B---3--:R-:W-:Y:S08]  /*7080*/  HMMA.16816.F32 R176, R24.reuse, R180, R176 ;  /* 0x000000b418b0723c */ /* 0x048ff000000018b0 */
[C---:B------:R-:W-:Y:S08]  /*7090*/  HMMA.16816.F32 R168, R24.reuse, R28, R168 ;  /* 0x0000001c18a8723c */ /* 0x040ff000000018a8 */
[C---:B------:R-:W-:Y:S01]  /*70a0*/  HMMA.16816.F32 R172, R24.reuse, R182, R172 ;  /* 0x000000b618ac723c */ /* 0x040fe200000018ac */
[----:B------:R-:W-:Y:S07]  /*70b0*/  LDSM.16.M88.4 R180, [R206+0x800] ;  /* 0x00080000ceb4783b */ /* 0x000fee0000000200 */
[----:B------:R-:W-:Y:S01]  /*70c0*/  HMMA.16816.F32 R164, R24, R30, R164 ;  /* 0x0000001e18a4723c */ /* 0x000fe200000018a4 */
[----:B------:R-:W-:Y:S04]  /*70d0*/  LDSM.16.M88.4 R28, [R212+0x2000] ;  /* 0x00200000d41c783b */ /* 0x000fe80000000200 */
[----:B------:R-:W3:Y:S03]  /*70e0*/  LDSM.16.M88.4 R24, [R206] ;  /* 0x00000000ce18783b */ /* 0x000ee60000000200 */
[-C--:B-1----:R-:W-:Y:S08]  /*70f0*/  HMMA.16816.F32 R176, R32, R188.reuse, R176 ;  /* 0x000000bc20b0723c */ /* 0x082ff000000018b0 */
[C---:B--2---:R-:W-:Y:S08]  /*7100*/  HMMA.16816.F32 R16, R20.reuse, R188, R16 ;  /* 0x000000bc1410723c */ /* 0x044ff00000001810 */
[C---:B------:R-:W-:Y:S08]  /*7110*/  HMMA.16816.F32 R8, R20.reuse, R184, R8 ;  /* 0x000000b81408723c */ /* 0x040ff00000001808 */
[C---:B------:R-:W-:Y:S08]  /*7120*/  HMMA.16816.F32 R12, R20.reuse, R190, R12 ;  /* 0x000000be140c723c */ /* 0x040ff0000000180c */
[----:B------:R-:W-:Y:S01]  /*7130*/  HMMA.16816.F32 R4, R20, R186, R4 ;  /* 0x000000ba1404723c */ /* 0x000fe20000001804 */
[----:B------:R-:W1:Y:S07]  /*7140*/  LDSM.16.M88.4 R20, [R212] ;  /* 0x00000000d414783b */ /* 0x000e6e0000000200 */
[C---:B------:R-:W-:Y:S01]  /*7150*/  HMMA.16816.F32 R172, R32.reuse, R190, R172 ;  /* 0x000000be20ac723c */ /* 0x040fe200000018ac */
[----:B------:R-:W-:Y:S07]  /*7160*/  LDSM.16.M88.4 R188, [R218+0x6000] ;  /* 0x00600000dabc783b */ /* 0x000fee0000000200 */
[C---:B------:R-:W-:Y:S08]  /*7170*/  HMMA.16816.F32 R168, R32.reuse, R184, R168 ;  /* 0x000000b820a8723c */ /* 0x040ff000000018a8 */
[----:B------:R-:W-:Y:S01]  /*7180*/  HMMA.16816.F32 R164, R32, R186, R164 ;  /* 0x000000ba20a4723c */ /* 0x000fe200000018a4 */
[----:B------:R-:W2:Y:S04]  /*7190*/  LDSM.16.M88.4 R32, [R217+0x1000] ;  /* 0x00100000d920783b */ /* 0x000ea80000000200 */
[----:B------:R-:W-:Y:S03]  /*71a0*/  LDSM.16.M88.4 R184, [R205] ;  /* 0x00000000cdb8783b */ /* 0x000fe60000000200 */
[C---:B---3--:R-:W-:Y:S08]  /*71b0*/  HMMA.16816.F32 R16, R28.reuse, R24, R16 ;  /* 0x000000181c10723c */ /* 0x048ff00000001810 */
[C---:B------:R-:W-:Y:S08]  /*71c0*/  HMMA.16816.F32 R12, R28.reuse, R26, R12 ;  /* 0x0000001a1c0c723c */ /* 0x040ff0000000180c */
[C---:B------:R-:W-:Y:S08]  /*71d0*/  HMMA.16816.F32 R8, R28.reuse, R180, R8 ;  /* 0x000000b41c08723c */ /* 0x040ff00000001808 */
[----:B------:R-:W-:Y:S01]  /*71e0*/  HMMA.16816.F32 R4, R28, R182, R4 ;  /* 0x000000b61c04723c */ /* 0x000fe20000001804 */
[----:B------:R-:W3:Y:S07]  /*71f0*/  LDSM.16.M88.4 R28, [R217+0x1800] ;  /* 0x00180000d91c783b */ /* 0x000eee0000000200 */
[C---:B-1----:R-:W-:Y:S08]  /*7200*/  HMMA.16816.F32 R176, R20.reuse, R24, R176 ;  /* 0x0000001814b0723c */ /* 0x042ff000000018b0 */
[C---:B------:R-:W-:Y:S01]  /*7210*/  HMMA.16816.F32 R172, R20.reuse, R26, R172 ;  /* 0x0000001a14ac723c */ /* 0x040fe200000018ac */
[----:B------:R-:W1:Y:S07]  /*7220*/  LDSM.16.M88.4 R24, [R218+0x4000] ;  /* 0x00400000da18783b */ /* 0x000e6e0000000200 */
[C---:B------:R-:W-:Y:S08]  /*7230*/  HMMA.16816.F32 R168, R20.reuse, R180, R168 ;  /* 0x000000b414a8723c */ /* 0x040ff000000018a8 */
[----:B------:R-:W-:Y:S01]  /*7240*/  HMMA.16816.F32 R164, R20, R182, R164 ;  /* 0x000000b614a4723c */ /* 0x000fe200000018a4 */
[----:B------:R-:W4:Y:S04]  /*7250*/  LDSM.16.M88.4 R20, [R216+0x6000] ;  /* 0x00600000d814783b */ /* 0x000f280000000200 */
[----:B------:R-:W4:Y:S03]  /*7260*/  LDSM.16.M88.4 R180, [R204] ;  /* 0x00000000ccb4783b */ /* 0x000f260000000200 */
[C---:B--2---:R-:W-:Y:S08]  /*7270*/  HMMA.16816.F32 R16, R188.reuse, R32, R16 ;  /* 0x00000020bc10723c */ /* 0x044ff00000001810 */
[C---:B------:R-:W-:Y:S08]  /*7280*/  HMMA.16816.F32 R12, R188.reuse, R34, R12 ;  /* 0x00000022bc0c723c */ /* 0x040ff0000000180c */
[C---:B---3--:R-:W-:Y:S08]  /*7290*/  HMMA.16816.F32 R8, R188.reuse, R28, R8 ;  /* 0x0000001cbc08723c */ /* 0x048ff00000001808 */
[----:B------:R-:W-:Y:S01]  /*72a0*/  HMMA.16816.F32 R4, R188, R30, R4 ;  /* 0x0000001ebc04723c */ /* 0x000fe20000001804 */
[----:B------:R-:W2:Y:S07]  /*72b0*/  LDSM.16.M88.4 R188, [R216+0x4000] ;  /* 0x00400000d8bc783b */ /* 0x000eae0000000200 */
[C---:B-1----:R-:W-:Y:S08]  /*72c0*/  HMMA.16816.F32 R176, R24.reuse, R32, R176 ;  /* 0x0000002018b0723c */ /* 0x042ff000000018b0 */
[C---:B------:R-:W-:Y:S01]  /*72d0*/  HMMA.16816.F32 R172, R24.reuse, R34, R172 ;  /* 0x0000002218ac723c */ /* 0x040fe200000018ac */
[----:B------:R-:W-:Y:S07]  /*72e0*/  LDSM.16.M88.4 R32, [R214+0x4000] ;  /* 0x00400000d620783b */ /* 0x000fee0000000200 */
[C---:B------:R-:W-:Y:S08]  /*72f0*/  HMMA.16816.F32 R168, R24.reuse, R28, R168 ;  /* 0x0000001c18a8723c */ /* 0x040ff000000018a8 */
[----:B------:R-:W-:Y:S01]  /*7300*/  HMMA.16816.F32 R164, R24, R30, R164 ;  /* 0x0000001e18a4723c */ /* 0x000fe200000018a4 */
[----:B------:R-:W-:Y:S04]  /*7310*/  LDSM.16.M88.4 R28, [R214+0x6000] ;  /* 0x00600000d61c783b */ /* 0x000fe80000000200 */
[----:B------:R-:W1:Y:S03]  /*7320*/  LDSM.16.M88.4 R24, [R213+0x1000] ;  /* 0x00100000d518783b */ /* 0x000e660000000200 */
[C---:B----4-:R-:W-:Y:S08]  /*7330*/  HMMA.16816.F32 R16, R20.reuse, R184, R16 ;  /* 0x000000b81410723c */ /* 0x050ff00000001810 */
[C---:B------:R-:W-:Y:S08]  /*7340*/  HMMA.16816.F32 R12, R20.reuse, R186, R12 ;  /* 0x000000ba140c723c */ /* 0x040ff0000000180c */
[C---:B------:R-:W-:Y:S08]  /*7350*/  HMMA.16816.F32 R8, R20.reuse, R180, R8 ;  /* 0x000000b41408723c */ /* 0x040ff00000001808 */
[----:B------:R-:W-:Y:S01]  /*7360*/  HMMA.16816.F32 R4, R20, R182, R4 ;  /* 0x000000b61404723c */ /* 0x000fe20000001804 */
[----:B------:R-:W3:Y:S07]  /*7370*/  LDSM.16.M88.4 R20, [R213+0x1800] ;  /* 0x00180000d514783b */ /* 0x000eee0000000200 */
        /* <DEDUP_REMOVED lines=8> */
[C---:B------:R-:W-:Y:S08]  /*7400*/  HMMA.16816.F32 R12, R28.reuse, R26, R12 ;  /* 0x0000001a1c0c723c */ /* 0x040ff0000000180c */
[C---:B---3--:R-:W-:Y:S08]  /*7410*/  HMMA.16816.F32 R8, R28.reuse, R20, R8 ;  /* 0x000000141c08723c */ /* 0x048ff00000001808 */
[----:B------:R-:W-:Y:S01]  /*7420*/  HMMA.16816.F32 R4, R28, R22, R4 ;  /* 0x000000161c04723c */ /* 0x000fe20000001804 */
[----:B------:R-:W1:Y:S01]  /*7430*/  LDSM.16.M88.4 R28, [R206+0x1000] ;  /* 0x00100000ce1c783b */ /* 0x000e620000000200 */
[----:B------:R-:W-:-:S06]  /*7440*/  DEPBAR.LE SB0, 0x0 ;  /* 0x000080000000791a */ /* 0x000fcc0000000000 */
[C---:B------:R-:W-:Y:S08]  /*7450*/  HMMA.16816.F32 R176, R32.reuse, R24, R176 ;  /* 0x0000001820b0723c */ /* 0x040ff000000018b0 */
[C---:B------:R-:W-:Y:S08]  /*7460*/  HMMA.16816.F32 R172, R32.reuse, R26, R172 ;  /* 0x0000001a20ac723c */ /* 0x040ff000000018ac */
[C---:B------:R-:W-:Y:S08]  /*7470*/  HMMA.16816.F32 R168, R32.reuse, R20, R168 ;  /* 0x0000001420a8723c */ /* 0x040ff000000018a8 */
[----:B------:R-:W-:Y:S08]  /*7480*/  HMMA.16816.F32 R164, R32, R22, R164 ;  /* 0x0000001620a4723c */ /* 0x000ff000000018a4 */
[C---:B--2---:R-:W-:Y:S08]  /*7490*/  HMMA.16816.F32 R8, R180.reuse, R184, R8 ;  /* 0x000000b8b408723c */ /* 0x044ff00000001808 */
[C---:B-1----:R-:W-:Y:S08]  /*74a0*/  HMMA.16816.F32 R16, R180.reuse, R28, R16 ;  /* 0x0000001cb410723c */ /* 0x042ff00000001810 */
[C---:B------:R-:W-:Y:S08]  /*74b0*/  HMMA.16816.F32 R12, R180.reuse, R30, R12 ;  /* 0x0000001eb40c723c */ /* 0x040ff0000000180c */
[----:B------:R-:W-:Y:S08]  /*74c0*/  HMMA.16816.F32 R4, R180, R186, R4 ;  /* 0x000000bab404723c */ /* 0x000ff00000001804 */
[C---:B------:R-:W-:Y:S08]  /*74d0*/  HMMA.16816.F32 R176, R188.reuse, R28, R176 ;  /* 0x0000001cbcb0723c */ /* 0x040ff000000018b0 */
[C---:B------:R-:W-:Y:S08]  /*74e0*/  HMMA.16816.F32 R172, R188.reuse, R30, R172 ;  /* 0x0000001ebcac723c */ /* 0x040ff000000018ac */
[C---:B------:R-:W-:Y:S08]  /*74f0*/  HMMA.16816.F32 R168, R188.reuse, R184, R168 ;  /* 0x000000b8bca8723c */ /* 0x040ff000000018a8 */
[----:B------:R-:W-:Y:S01]  /*7500*/  HMMA.16816.F32 R164, R188, R186, R164 ;  /* 0x000000babca4723c */ /* 0x000fe200000018a4 */
[----:B------:R-:W-:Y:S06]  /*7510*/  BAR.SYNC.DEFER_BLOCKING 0x0 ;  /* 0x0000000000007b1d */ /* 0x000fec0000010000 */
[----:B------:R-:W-:Y:S05]  /*7520*/  @!P0 BRA `(.L_x_855) ;  /* 0x0000018000008947 */ /* 0x000fea0003800000 */
[----:B------:R-:W-:Y:S02]  /*7530*/  UIADD3 UR31, UR25, -0x4, URZ ;  /* 0xfffffffc191f7890 */ /* 0x000fe4000fffe03f */
[----:B------:R-:W-:-:S02]  /*7540*/  ULDC.64 UR4, c[0x0][0x198] ;  /* 0x0000660000047ab9 */ /* 0x000fc40000000a00 */
        /* <DEDUP_REMOVED lines=22> */
.L_x_855:
[----:B------:R-:W-:Y:S01]  /*76b0*/  UIADD3 UR29, UR25, -0x3, URZ ;  /* 0xfffffffd191d7890 */ /* 0x000fe2000fffe03f */
[----:B------:R-:W-:Y:S01]  /*76c0*/  IMAD.WIDE.U32 R28, R238, -0x326172a9, RZ ;  /* 0xcd9e8d57ee1c7825 */ /* 0x000fe200078e00ff */
[----:B------:R2:W-:Y:S01]  /*76d0*/  STL [R1+0x10], R196 ;  /* 0x000010c401007387 */ /* 0x0005e20000100800 */
[----:B------:R-:W3:Y:S02]  /*76e0*/  LDC.U8 R189, c[0x0][0x2d8] ;  /* 0x0000b600ffbd7b82 */ /* 0x000ee40000000000 */
[----:B------:R-:W-:Y:S01]  /*76f0*/  IMAD.WIDE.U32 R26, R200, -0x2daee0ad, RZ ;  /* 0xd2511f53c81a7825 */ /* 0x000fe200078e00ff */
[----:B------:R-:W-:Y:S01]  /*7700*/  LOP3.LUT R32, R29, R201, RZ, 0x3c, !PT ;  /* 0x000000c91d207212 */ /* 0x000fe200078e3cff */
[----:B------:R-:W-:Y:S02]  /*7710*/  STL.64 [R1+0x8], R194 ;  /* 0x000008c201007387 */ /* 0x000fe40000100a00 */
[----:B------:R-:W-:-:S02]  /*7720*/  IMAD.U32 R30, RZ, RZ, UR29 ;  /* 0x0000001dff1e7e24 */ /* 0x000fc4000f8e00ff */
[----:B------:R-:W-:-:S04]  /*7730*/  IMAD.WIDE.U32 R32, R32, -0x2daee0ad, RZ ;  /* 0xd2511f5320207825 */ /* 0x000fc800078e00ff */
[----:B------:R-:W-:Y:S01]  /*7740*/  IMAD R30, R30, 0x20, R241 ;  /* 0x000000201e1e7824 */ /* 0x000fe200078e02f1 */
[----:B------:R-:W-:Y:S01]  /*7750*/  LOP3.LUT R26, R33, UR14, R26, 0x96, !PT ;  /* 0x0000000e211a7c12 */ /* 0x000fe2000f8e961a */
[----:B------:R-:W-:-:S03]  /*7760*/  IMAD.U32 R34, RZ, RZ, UR27 ;  /* 0x0000001bff227e24 */ /* 0x000fc6000f8e00ff */
[----:B-1----:R-:W-:Y:S01]  /*7770*/  IADD3 R21, R30, 0x8, RZ ;  /* 0x000000081e157810 */ /* 0x002fe20007ffe0ff */
[----:B------:R-:W-:Y:S01]  /*7780*/  IMAD.WIDE.U32 R180, R26, -0x326172a9, RZ ;  /* 0xcd9e8d571ab47825 */ /* 0x000fe200078e00ff */
[C---:B------:R-:W-:Y:S02]  /*7790*/  IADD3 R20, R30.reuse, 0x1, RZ ;  /* 0x000000011e147810 */ /* 0x040fe40007ffe0ff */
[C---:B------:R-:W-:Y:S02]  /*77a0*/  ISETP.GE.AND P2, PT, R21.reuse, R240, PT ;  /* 0x000000f01500720c */ /* 0x040fe40003f46270 */
[C---:B------:R-:W-:Y:S02]  /*77b0*/  ISETP.GE.AND P0, PT, R21.reuse, R239, PT ;  /* 0x000000ef1500720c */ /* 0x040fe40003f06270 */
[----:B------:R-:W-:Y:S02]  /*77c0*/  IADD3 R25, R30, 0x9, RZ ;  /* 0x000000091e197810 */ /* 0x000fe40007ffe0ff */
[----:B------:R-:W-:-:S02]  /*77d0*/  ISETP.GE.AND P4, PT, R21, R237, PT ;  /* 0x000000ed1500720c */ /* 0x000fc40003f86270 */
[C---:B------:R-:W-:Y:S02]  /*77e0*/  ISETP.GE.AND P6, PT, R20.reuse, R240, PT ;  /* 0x000000f01400720c */ /* 0x040fe40003fc6270 */
[C---:B------:R-:W-:Y:S02]  /*77f0*/  ISETP.GE.AND P5, PT, R20.reuse, R239, PT ;  /* 0x000000ef1400720c */ /* 0x040fe40003fa6270 */
[C---:B------:R-:W-:Y:S02]  /*7800*/  ISETP.GE.AND P3, PT, R20.reuse, R237, PT ;  /* 0x000000ed1400720c */ /* 0x040fe40003f66270 */
[----:B------:R-:W-:Y:S02]  /*7810*/  ISETP.GE.AND P1, PT, R20, R234, PT ;  /* 0x000000ea1400720c */ /* 0x000fe40003f26270 */
[----:B------:R-:W-:Y:S02]  /*7820*/  FSEL R20, R172, -INF , !P2 ;  /* 0xff800000ac147808 */ /* 0x000fe40005000000 */
[----:B------:R-:W-:-:S02]  /*7830*/  FSEL R23, R174, -INF , !P0 ;  /* 0xff800000ae177808 */ /* 0x000fc40004000000 */
[----:B------:R-:W-:Y:S02]  /*7840*/  ISETP.GE.AND P2, PT, R21, R234, PT ;  /* 0x000000ea1500720c */ /* 0x000fe40003f46270 */
[C---:B------:R-:W-:Y:S02]  /*7850*/  ISETP.GE.AND P0, PT, R25.reuse, R240, PT ;  /* 0x000000f01900720c */ /* 0x040fe40003f06270 */
[----:B------:R-:W-:Y:S02]  /*7860*/  FSEL R21, R12, -INF , !P4 ;  /* 0xff8000000c157808 */ /* 0x000fe40006000000 */
[----:B------:R-:W-:Y:S02]  /*7870*/  ISETP.GE.AND P4, PT, R25, R239, PT ;  /* 0x000000ef1900720c */ /* 0x000fe40003f86270 */
[----:B------:R-:W-:Y:S02]  /*7880*/  IADD3 R22, R30, 0x10, RZ ;  /* 0x000000101e167810 */ /* 0x000fe40007ffe0ff */
[----:B------:R-:W-:-:S02]  /*7890*/  FSEL R14, R14, -INF , !P2 ;  /* 0xff8000000e0e7808 */ /* 0x000fc40005000000 */
[----:B------:R-:W-:Y:S02]  /*78a0*/  FSEL R24, R173, -INF , !P0 ;  /* 0xff800000ad187808 */ /* 0x000fe40004000000 */
[C---:B------:R-:W-:Y:S02]  /*78b0*/  ISETP.GE.AND P2, PT, R25.reuse, R237, PT ;  /* 0x000000ed1900720c */ /* 0x040fe40003f46270 */
[----:B------:R-:W-:Y:S02]  /*78c0*/  ISETP.GE.AND P0, PT, R25, R234, PT ;  /* 0x000000ea1900720c */ /* 0x000fe40003f06270 */
[----:B------:R-:W-:Y:S02]  /*78d0*/  FSEL R25, R175, -INF , !P4 ;  /* 0xff800000af197808 */ /* 0x000fe40006000000 */
[----:B------:R-:W-:Y:S02]  /*78e0*/  ISETP.GE.AND P4, PT, R22, R240, PT ;  /* 0x000000f01600720c */ /* 0x000fe40003f86270 */
[----:B------:R-:W-:-:S02]  /*78f0*/  IADD3 R29, R30, 0x11, RZ ;  /* 0x000000111e1d7810 */ /* 0x000fc40007ffe0ff */
[----:B------:R-:W-:Y:S02]  /*7900*/  FSEL R175, R168, -INF , !P4 ;  /* 0xff800000a8af7808 */ /* 0x000fe40006000000 */
[----:B------:R-:W-:Y:S02]  /*7910*/  ISETP.GE.AND P4, PT, R29, R239, PT ;  /* 0x000000ef1d00720c */ /* 0x000fe40003f86270 */
[----:B------:R-:W-:Y:S02]  /*7920*/  FSEL R12, R15, -INF , !P0 ;  /* 0xff8000000f0c7808 */ /* 0x000fe40004000000 */
[----:B------:R-:W-:Y:S02]  /*7930*/  FSEL R173, R171, -INF , !P4 ;  /* 0xff800000abad7808 */ /* 0x000fe40006000000 */
[----:B------:R-:W-:Y:S02]  /*7940*/  ISETP.GE.AND P4, PT, R30, R240, PT ;  /* 0x000000f01e00720c */ /* 0x000fe40003f86270 */
[----:B------:R-:W-:-:S02]  /*7950*/  FSEL R177, R177, -INF , !P6 ;  /* 0xff800000b1b17808 */ /* 0x000fc40007000000 */
[----:B------:R-:W-:Y:S02]  /*7960*/  FSEL R17, R17, -INF , !P3 ;  /* 0xff80000011117808 */ /* 0x000fe40005800000 */
[C---:B------:R-:W-:Y:S02]  /*7970*/  ISETP.GE.AND P0, PT, R29.reuse, R240, PT ;  /* 0x000000f01d00720c */ /* 0x040fe40003f06270 */
[CC--:B------:R-:W-:Y:S02]  /*7980*/  ISETP.GE.AND P6, PT, R29.reuse, R237.reuse, PT ;  /* 0x000000ed1d00720c */ /* 0x0c0fe40003fc6270 */
[----:B------:R-:W-:Y:S02]  /*7990*/  ISETP.GE.AND P3, PT, R29, R234, PT ;  /* 0x000000ea1d00720c */ /* 0x000fe40003f66270 */
[----:B------:R-:W-:Y:S02]  /*79a0*/  FSEL R29, R176, -INF , !P4 ;  /* 0xff800000b01d7808 */ /* 0x000fe40006000000 */
[----:B------:R-:W-:-:S02]  /*79b0*/  ISETP.GE.AND P4, PT, R30, R237, PT ;  /* 0x000000ed1e00720c */ /* 0x000fc40003f86270 */
[----:B------:R-:W-:Y:S02]  /*79c0*/  FSEL R190, R169, -INF , !P0 ;  /* 0xff800000a9be7808 */ /* 0x000fe40004000000 */
[----:B------:R-:W-:Y:S02]  /*79d0*/  FSEL R15, R16, -INF , !P4 ;  /* 0xff800000100f7808 */ /* 0x000fe40006000000 */
[----:B------:R-:W-:Y:S02]  /*79e0*/  FMNMX.FTZ R16, R192, R29, !PT ;  /* 0x0000001dc0107209 */ /* 0x000fe40007810000 */
[----:B------:R-:W-:Y:S02]  /*79f0*/  ISETP.GE.AND P0, PT, R22, R234, PT ;  /* 0x000000ea1600720c */ /* 0x000fe40003f06270 */
[----:B------:R-:W-:Y:S02]  /*7a00*/  FMNMX.FTZ R33, R177, R16, !PT ;  /* 0x00000010b1217209 */ /* 0x000fe40007810000 */
[----:B------:R-:W-:-:S02]  /*7a10*/  LOP3.LUT R34, R27, UR29, R34, 0x96, !PT ;  /* 0x0000001d1b227c12 */ /* 0x000fc4000f8e9622 */
[----:B------:R-:W-:Y:S02]  /*7a20*/  FSEL R13, R13, -INF , !P2 ;  /* 0xff8000000d0d7808 */ /* 0x000fe40005000000 */
[----:B------:R-:W-:Y:S01]  /*7a30*/  FMNMX.FTZ R33, R20, R33, !PT ;  /* 0x0000002114217209 */ /* 0x000fe20007810000 */
[----:B------:R-:W-:Y:S01]  /*7a40*/  IMAD.WIDE.U32 R34, R34, -0x326172a9, RZ ;  /* 0xcd9e8d5722227825 */ /* 0x000fe200078e00ff */
[-C--:B------:R-:W-:Y:S02]  /*7a50*/  ISETP.GE.AND P2, PT, R22, R239.reuse, PT ;  /* 0x000000ef1600720c */ /* 0x080fe40003f46270 */
[----:B------:R-:W-:Y:S02]  /*7a60*/  FSEL R27, R179, -INF , !P5 ;  /* 0xff800000b31b7808 */ /* 0x000fe40006800000 */
[----:B------:R-:W-:Y:S02]  /*7a70*/  ISETP.GE.AND P5, PT, R30, R239, PT ;  /* 0x000000ef1e00720c */ /* 0x000fe40003fa6270 */
[----:B------:R-:W-:-:S02]  /*7a80*/  FSEL R169, R10, -INF , !P0 ;  /* 0xff8000000aa97808 */ /* 0x000fc40004000000 */
[----:B------:R-:W-:Y:S02]  /*7a90*/  IADD3 R31, R30, 0x18, RZ ;  /* 0x000000181e1f7810 */ /* 0x000fe40007ffe0ff */
[----:B------:R-:W-:Y:S02]  /*7aa0*/  FMNMX.FTZ R10, R24, R33, !PT ;  /* 0x00000021180a7209 */ /* 0x000fe40007810000 */
[----:B------:R-:W-:Y:S02]  /*7ab0*/  FSEL R172, R170, -INF , !P2 ;  /* 0xff800000aaac7808 */ /* 0x000fe40005000000 */
[----:B------:R-:W-:Y:S02]  /*7ac0*/  ISETP.GE.AND P2, PT, R22, R237, PT ;  /* 0x000000ed1600720c */ /* 0x000fe40003f46270 */
[----:B------:R-:W-:Y:S02]  /*7ad0*/  FSEL R178, R178, -INF , !P5 ;  /* 0xff800000b2b27808 */ /* 0x000fe40006800000 */
[----:B------:R-:W-:-:S02]  /*7ae0*/  ISETP.GE.AND P5, PT, R30, R234, PT ;  /* 0x000000ea1e00720c */ /* 0x000fc40003fa6270 */
[----:B------:R-:W-:Y:S01]  /*7af0*/  FSEL R22, R19, -INF , !P1 ;  /* 0xff80000013167808 */ /* 0x000fe20004800000 */
[----:B------:R-:W-:Y:S01]  /*7b00*/  IMAD R19, R236, -0x326172a9, RZ ;  /* 0xcd9e8d57ec137824 */ /* 0x000fe200078e02ff */
[----:B------:R-:W-:Y:S02]  /*7b10*/  FSEL R168, R11, -INF , !P3 ;  /* 0xff8000000ba87808 */ /* 0x000fe40005800000 */
[----:B------:R-:W-:Y:S02]  /*7b20*/  ISETP.GE.AND P1, PT, R31, R240, PT ;  /* 0x000000f01f00720c */ /* 0x000fe40003f26270 */
[----:B------:R-:W-:Y:S02]  /*7b30*/  IADD3 R30, R30, 0x19, RZ ;  /* 0x000000191e1e7810 */ /* 0x000fe40007ffe0ff */
[----:B------:R-:W-:Y:S02]  /*7b40*/  FMNMX.FTZ R11, R175, R10, !PT ;  /* 0x0000000aaf0b7209 */ /* 0x000fe40007810000 */
[----:B------:R-:W-:-:S02]  /*7b50*/  ISETP.GE.AND P3, PT, R30, R240, PT ;  /* 0x000000f01e00720c */ /* 0x000fc40003f66270 */
[----:B--2---:R-:W-:Y:S02]  /*7b60*/  FSEL R196, R164, -INF , !P1 ;  /* 0xff800000a4c47808 */ /* 0x004fe40004800000 */
[----:B------:R-:W-:Y:S02]  /*7b70*/  FMNMX.FTZ R11, R190, R11, !PT ;  /* 0x0000000bbe0b7209 */ /* 0x000fe40007810000 */
[----:B------:R-:W-:Y:S02]  /*7b80*/  FSEL R250, R165, -INF , !P3 ;  /* 0xff800000a5fa7808 */ /* 0x000fe40005800000 */
[----:B------:R-:W-:Y:S02]  /*7b90*/  FMNMX.FTZ R11, R196, R11, !PT ;  /* 0x0000000bc40b7209 */ /* 0x000fe40007810000 */
[----:B------:R-:W-:Y:S02]  /*7ba0*/  FSEL R191, R8, -INF , !P2 ;  /* 0xff80000008bf7808 */ /* 0x000fe40005000000 */
[----:B------:R-:W-:-:S02]  /*7bb0*/  FSEL R193, R9, -INF , !P6 ;  /* 0xff80000009c17808 */ /* 0x000fc40007000000 */
[----:B------:R-:W-:Y:S02]  /*7bc0*/  FSEL R8, R18, -INF , !P5 ;  /* 0xff80000012087808 */ /* 0x000fe40006800000 */
[----:B------:R-:W-:Y:S02]  /*7bd0*/  LOP3.LUT R9, R35, UR15, R19, 0x96, !PT ;  /* 0x0000000f23097c12 */ /* 0x000fe4000f8e9613 */
[----:B------:R-:W-:Y:S02]  /*7be0*/  FMNMX.FTZ R18, R250, R11, !PT ;  /* 0x0000000bfa127209 */ /* 0x000fe40007810000 */
[----:B------:R-:W-:Y:S01]  /*7bf0*/  FMNMX.FTZ R10, R3, R178, !PT ;  /* 0x000000b2030a7209 */ /* 0x000fe20007810000 */
[----:B------:R-:W-:Y:S01]  /*7c00*/  IMAD.WIDE.U32 R164, R9, -0x2daee0ad, RZ ;  /* 0xd2511f5309a47825 */ /* 0x000fe200078e00ff */
[----:B------:R-:W-:Y:S01]  /*7c10*/  LOP3.LUT R28, R35, UR15, R28, 0x96, !PT ;  /* 0x0000000f231c7c12 */ /* 0x000fe2000f8e961c */
[----:B------:R-:W1:Y:S01]  /*7c20*/  SHFL.BFLY PT, R9, R18, 0x2, 0x1f ;  /* 0x0c401f0012097f89 */ /* 0x000e6200000e0000 */
[----:B------:R-:W-:-:S02]  /*7c30*/  FMNMX.FTZ R10, R27, R10, !PT ;  /* 0x0000000a1b0a7209 */ /* 0x000fc40007810000 */
[----:B------:R-:W-:Y:S02]  /*7c40*/  LOP3.LUT R170, R243, UR13, R34, 0x96, !PT ;  /* 0x0000000df3aa7c12 */ /* 0x000fe4000f8e9622 */
[----:B------:R-:W-:Y:S02]  /*7c50*/  FMNMX.FTZ R10, R23, R10, !PT ;  /* 0x0000000a170a7209 */ /* 0x000fe40007810000 */
[C---:B------:R-:W-:Y:S01]  /*7c60*/  ISETP.GE.AND P2, PT, R31.reuse, R239, PT ;  /* 0x000000ef1f00720c */ /* 0x040fe20003f46270 */
[----:B------:R-:W-:Y:S01]  /*7c70*/  IMAD.WIDE.U32 R170, R170, -0x2daee0ad, RZ ;  /* 0xd2511f53aaaa7825 */ /* 0x000fe200078e00ff */
[C---:B------:R-:W-:Y:S02]  /*7c80*/  ISETP.GE.AND P4, PT, R31.reuse, R237, PT ;  /* 0x000000ed1f00720c */ /* 0x040fe40003f86270 */
[----:B------:R-:W-:Y:S02]  /*7c90*/  ISETP.GE.AND P0, PT, R31, R234, PT ;  /* 0x000000ea1f00720c */ /* 0x000fe40003f06270 */
[----:B------:R-:W-:-:S02]  /*7ca0*/  ISETP.GE.AND P5, PT, R30, R239, PT ;  /* 0x000000ef1e00720c */ /* 0x000fc40003fa6270 */
[C---:B------:R-:W-:Y:S02]  /*7cb0*/  ISETP.GE.AND P3, PT, R30.reuse, R237, PT ;  /* 0x000000ed1e00720c */ /* 0x040fe40003f66270 */
[----:B------:R-:W-:Y:S01]  /*7cc0*/  ISETP.GE.AND P1, PT, R30, R234, PT ;  /* 0x000000ea1e00720c */ /* 0x000fe20003f26270 */
[----:B------:R-:W-:Y:S01]  /*7cd0*/  IMAD.WIDE.U32 R30, R28, -0x2daee0ad, RZ ;  /* 0xd2511f531c1e7825 */ /* 0x000fe200078e00ff */
[----:B------:R-:W-:Y:S02]  /*7ce0*/  LOP3.LUT R11, R165, UR12, R244, 0x96, !PT ;  /* 0x0000000ca50b7c12 */ /* 0x000fe4000f8e96f4 */
[----:B------:R-:W-:Y:S02]  /*7cf0*/  LOP3.LUT R34, R181, UR13, R34, 0x96, !PT ;  /* 0x0000000db5227c12 */ /* 0x000fe4000f8e9622 */
[----:B------:R-:W-:Y:S01]  /*7d00*/  FMNMX.FTZ R19, R25, R10, !PT ;  /* 0x0000000a19137209 */ /* 0x000fe20007810000 */
[----:B------:R-:W-:Y:S01]  /*7d10*/  IMAD.WIDE.U32 R182, R11, -0x326172a9, RZ ;  /* 0xcd9e8d570bb67825 */ /* 0x000fe200078e00ff */
[----:B------:R-:W-:-:S02]  /*7d20*/  FMNMX.FTZ R10, R2, R15, !PT ;  /* 0x0000000f020a7209 */ /* 0x000fc40007810000 */
[----:B------:R-:W-:Y:S01]  /*7d30*/  LOP3.LUT R164, R171, UR10, R164, 0x96, !PT ;  /* 0x0000000aaba47c12 */ /* 0x000fe2000f8e96a4 */
[----:B------:R-:W-:Y:S01]  /*7d40*/  IMAD.WIDE.U32 R34, R34, -0x2daee0ad, RZ ;  /* 0xd2511f5322227825 */ /* 0x000fe200078e00ff */
[----:B------:R-:W-:Y:S02]  /*7d50*/  LOP3.LUT R32, R31, UR12, R32, 0x96, !PT ;  /* 0x0000000c1f207c12 */ /* 0x000fe4000f8e9620 */
[----:B------:R-:W-:Y:S01]  /*7d60*/  FMNMX.FTZ R10, R17, R10, !PT ;  /* 0x0000000a110a7209 */ /* 0x000fe20007810000 */
[----:B------:R-:W-:Y:S01]  /*7d70*/  IMAD.WIDE.U32 R164, R164, -0x326172a9, RZ ;  /* 0xcd9e8d57a4a47825 */ /* 0x000fe200078e00ff */
[----:B------:R-:W-:Y:S02]  /*7d80*/  FSEL R246, R166, -INF , !P2 ;  /* 0xff800000a6f67808 */ /* 0x000fe40005000000 */
[----:B------:R-:W-:Y:S01]  /*7d90*/  FSEL R247, R167, -INF , !P5 ;  /* 0xff800000a7f77808 */ /* 0x000fe20006800000 */
[----:B------:R-:W-:Y:S01]  /*7da0*/  IMAD.WIDE.U32 R166, R32, -0x326172a9, RZ ;  /* 0xcd9e8d5720a67825 */ /* 0x000fe200078e00ff */
[----:B------:R-:W-:-:S02]  /*7db0*/  FMNMX.FTZ R16, R172, R19, !PT ;  /* 0x00000013ac107209 */ /* 0x000fc40007810000 */
[----:B------:R-:W-:Y:S02]  /*7dc0*/  LOP3.LUT R19, R183, UR11, R242, 0x96, !PT ;  /* 0x0000000bb7137c12 */ /* 0x000fe4000f8e96f2 */
[----:B------:R-:W-:Y:S02]  /*7dd0*/  FMNMX.FTZ R10, R21, R10, !PT ;  /* 0x0000000a150a7209 */ /* 0x000fe40007810000 */
[----:B------:R-:W-:Y:S02]  /*7de0*/  LOP3.LUT R30, R35, UR10, R30, 0x96, !PT ;  /* 0x0000000a231e7c12 */ /* 0x000fe4000f8e961e */
[----:B------:R-:W-:Y:S02]  /*7df0*/  FMNMX.FTZ R11, R173, R16, !PT ;  /* 0x00000010ad0b7209 */ /* 0x000fe40007810000 */
[----:B------:R-:W-:Y:S01]  /*7e00*/  LOP3.LUT R16, R165, UR9, R182, 0x96, !PT ;  /* 0x00000009a5107c12 */ /* 0x000fe2000f8e96b6 */
[----:B------:R-:W-:Y:S01]  /*7e10*/  IMAD.WIDE.U32 R30, R30, -0x326172a9, RZ ;  /* 0xcd9e8d571e1e7825 */ /* 0x000fe200078e00ff */
[----:B------:R-:W-:-:S02]  /*7e20*/  LOP3.LUT R32, R167, UR11, R180, 0x96, !PT ;  /* 0x0000000ba7207c12 */ /* 0x000fc4000f8e96b4 */
[----:B------:R-:W-:Y:S01]  /*7e30*/  FMNMX.FTZ R10, R13, R10, !PT ;  /* 0x0000000a0d0a7209 */ /* 0x000fe20007810000 */
[----:B------:R-:W-:Y:S01]  /*7e40*/  IMAD.WIDE.U32 R180, R19, -0x2daee0ad, RZ ;  /* 0xd2511f5313b47825 */ /* 0x000fe200078e00ff */
[----:B-1----:R-:W-:Y:S02]  /*7e50*/  FMNMX.FTZ R18, R18, R9, !PT ;  /* 0x0000000912127209 */ /* 0x002fe40007810000 */
[----:B------:R-:W-:Y:S01]  /*7e60*/  FMNMX.FTZ R26, R246, R11, !PT ;  /* 0x0000000bf61a7209 */ /* 0x000fe20007810000 */
[----:B------:R-:W-:Y:S01]  /*7e70*/  IMAD.WIDE.U32 R194, R16, -0x2daee0ad, RZ ;  /* 0xd2511f5310c27825 */ /* 0x000fe200078e00ff */
[----:B------:R-:W-:Y:S01]  /*7e80*/  FMNMX.FTZ R10, R191, R10, !PT ;  /* 0x0000000abf0a7209 */ /* 0x000fe20007810000 */
[----:B------:R-:W1:Y:S01]  /*7e90*/  SHFL.BFLY PT, R167, R18, 0x1, 0x1f ;  /* 0x0c201f0012a77f89 */ /* 0x000e6200000e0000 */
[----:B------:R-:W-:Y:S01]  /*7ea0*/  LOP3.LUT R16, R181, UR8, R170, 0x96, !PT ;  /* 0x00000008b5107c12 */ /* 0x000fe2000f8e96aa */
[----:B------:R-:W-:Y:S01]  /*7eb0*/  IMAD.WIDE.U32 R32, R32, -0x2daee0ad, RZ ;  /* 0xd2511f5320207825 */ /* 0x000fe200078e00ff */
[----:B------:R-:W-:-:S02]  /*7ec0*/  LOP3.LUT R19, R31, UR9, R166, 0x96, !PT ;  /* 0x000000091f137c12 */ /* 0x000fc4000f8e96a6 */
[----:B------:R-:W-:Y:S02]  /*7ed0*/  FMNMX.FTZ R11, R247, R26, !PT ;  /* 0x0000001af70b7209 */ /* 0x000fe40007810000 */
[----:B------:R-:W-:Y:S01]  /*7ee0*/  FSEL R198, R4, -INF , !P4 ;  /* 0xff80000004c67808 */ /* 0x000fe20006000000 */
[----:B------:R-:W-:Y:S01]  /*7ef0*/  IMAD.WIDE.U32 R186, R19, -0x2daee0ad, RZ ;  /* 0xd2511f5313ba7825 */ /* 0x000fe200078e00ff */
[----:B------:R-:W-:Y:S01]  /*7f00*/  FMNMX.FTZ R31, R193, R10, !PT ;  /* 0x0000000ac11f7209 */ /* 0x000fe20007810000 */
[----:B------:R-:W2:Y:S01]  /*7f10*/  SHFL.BFLY PT, R26, R11, 0x2, 0x1f ;  /* 0x0c401f000b1a7f89 */ /* 0x000ea200000e0000 */
[----:B------:R-:W-:Y:S01]  /*7f20*/  LOP3.LUT R9, R195, UR6, R180, 0x96, !PT ;  /* 0x00000006c3097c12 */ /* 0x000fe2000f8e96b4 */
[----:B------:R-:W-:Y:S01]  /*7f30*/  IMAD.WIDE.U32 R180, R16, -0x326172a9, RZ ;  /* 0xcd9e8d5710b47825 */ /* 0x000fe200078e00ff */
[----:B------:R-:W-:Y:S02]  /*7f40*/  LOP3.LUT R34, R33, UR8, R34, 0x96, !PT ;  /* 0x0000000821227c12 */ /* 0x000fe4000f8e9622 */
[----:B------:R-:W-:Y:S01]  /*7f50*/  FSEL R199, R5, -INF , !P3 ;  /* 0xff80000005c77808 */ /* 0x000fe20005800000 */
[----:B------:R-:W-:Y:S01]  /*7f60*/  IMAD.WIDE.U32 R170, R9, -0x326172a9, RZ ;  /* 0xcd9e8d5709aa7825 */ /* 0x000fe200078e00ff */
[----:B------:R-:W-:-:S02]  /*7f70*/  FMNMX.FTZ R16, R198, R31, !PT ;  /* 0x0000001fc6107209 */ /* 0x000fc40007810000 */
[----:B------:R-:W-:Y:S01]  /*7f80*/  FMNMX.FTZ R33, R0, R8, !PT ;  /* 0x0000000800217209 */ /* 0x000fe20007810000 */
[----:B------:R-:W-:Y:S01]  /*7f90*/  IMAD.WIDE.U32 R34, R34, -0x326172a9, RZ ;  /* 0xcd9e8d5722227825 */ /* 0x000fe200078e00ff */
[----:B------:R-:W-:Y:S02]  /*7fa0*/  FMNMX.FTZ R16, R199, R16, !PT ;  /* 0x00000010c7107209 */ /* 0x000fe40007810000 */
[----:B------:R-:W-:Y:S02]  /*7fb0*/  FMNMX.FTZ R33, R22, R33, !PT ;  /* 0x0000002116217209 */ /* 0x000fe40007810000 */
[----:B------:R-:W-:Y:S01]  /*7fc0*/  FSEL R174, R6, -INF , !P0 ;  /* 0xff80000006ae7808 */ /* 0x000fe20004000000 */
[----:B------:R-:W4:Y:S01]  /*7fd0*/  SHFL.BFLY PT, R19, R16, 0x2, 0x1f ;  /* 0x0c401f0010137f89 */ /* 0x000f2200000e0000 */
[----:B------:R-:W-:Y:S02]  /*7fe0*/  FMNMX.FTZ R33, R14, R33, !PT ;  /* 0x000000210e217209 */ /* 0x000fe40007810000 */
[----:B------:R-:W-:-:S02]  /*7ff0*/  LOP3.LUT R31, R170, 0xffff, RZ, 0xc0, !PT ;  /* 0x0000ffffaa1f7812 */ /* 0x000fc400078ec0ff */
[----:B------:R-:W-:Y:S02]  /*8000*/  FMNMX.FTZ R6, R12, R33, !PT ;  /* 0x000000210c067209 */ /* 0x000fe40007810000 */
[----:B------:R-:W-:Y:S02]  /*8010*/  LOP3.LUT R10, R170, 0xff, RZ, 0xc0, !PT ;  /* 0x000000ffaa0a7812 */ /* 0x000fe400078ec0ff */
[--C-:B------:R-:W-:Y:S02]  /*8020*/  SHF.R.U32.HI R5, RZ, 0x10, R170.reuse ;  /* 0x00000010ff057819 */ /* 0x100fe400000116aa */
[----:B------:R-:W-:Y:S02]  /*8030*/  SHF.R.U32.HI R4, RZ, 0x18, R170 ;  /* 0x00000018ff047819 */ /* 0x000fe400000116aa */
[----:B------:R-:W-:Y:S02]  /*8040*/  FSEL R170, R7, -INF , !P1 ;  /* 0xff80000007aa7808 */ /* 0x000fe40004800000 */
[----:B------:R-:W-:-:S02]  /*8050*/  FMNMX.FTZ R7, R169, R6, !PT ;  /* 0x00000006a9077209 */ /* 0x000fc40007810000 */
[----:B-1----:R-:W-:Y:S02]  /*8060*/  FMNMX.FTZ R167, R18, R167, !PT ;  /* 0x000000a712a77209 */ /* 0x002fe40007810000 */
[----:B------:R-:W-:Y:S02]  /*8070*/  FMNMX.FTZ R7, R168, R7, !PT ;  /* 0x00000007a8077209 */ /* 0x000fe40007810000 */
[C---:B------:R-:W-:Y:S01]  /*8080*/  FSETP.NEU.FTZ.AND P2, PT, R167.reuse, -INF , PT ;  /* 0xff800000a700780b */ /* 0x040fe20003f5d000 */
[----:B------:R-:W-:Y:S01]  /*8090*/  FMUL.FTZ R18, R167, c[0x0][0x23c] ;  /* 0x00008f00a7127a20 */ /* 0x000fe20000410000 */
[----:B--2---:R-:W-:Y:S02]  /*80a0*/  FMNMX.FTZ R11, R26, R11, !PT ;  /* 0x0000000b1a0b7209 */ /* 0x004fe40007810000 */
[----:B------:R-:W-:Y:S02]  /*80b0*/  FMNMX.FTZ R7, R174, R7, !PT ;  /* 0x00000007ae077209 */ /* 0x000fe40007810000 */
[----:B------:R-:W-:Y:S01]  /*80c0*/  FSEL R241, R18, RZ, P2 ;  /* 0x000000ff12f17208 */ /* 0x000fe20001000000 */
[----:B------:R-:W1:Y:S01]  /*80d0*/  SHFL.BFLY PT, R166, R11, 0x1, 0x1f ;  /* 0x0c201f000ba67f89 */ /* 0x000e6200000e0000 */
[----:B------:R-:W-:-:S02]  /*80e0*/  FMNMX.FTZ R18, R170, R7, !PT ;  /* 0x00000007aa127209 */ /* 0x000fc40007810000 */
[----:B----4-:R-:W-:Y:S01]  /*80f0*/  FMNMX.FTZ R16, R19, R16, !PT ;  /* 0x0000001013107209 */ /* 0x010fe20007810000 */
[--C-:B------:R-:W-:Y:S01]  /*8100*/  FFMA.FTZ R182, R29, c[0x0][0x23c], -R241.reuse ;  /* 0x00008f001db67a23 */ /* 0x100fe200000108f1 */
[----:B------:R-:W-:Y:S01]  /*8110*/  LOP3.LUT R28, R187, UR6, R32, 0x96, !PT ;  /* 0x00000006bb1c7c12 */ /* 0x000fe2000f8e9620 */
[----:B------:R-:W2:Y:S01]  /*8120*/  SHFL.BFLY PT, R19, R18, 0x2, 0x1f ;  /* 0x0c401f0012137f89 */ /* 0x000ea200000e0000 */
[----:B------:R-:W-:Y:S01]  /*8130*/  LOP3.LUT R9, R171, UR17, R180, 0x96, !PT ;  /* 0x00000011ab097c12 */ /* 0x000fe2000f8e96b4 */
[----:B------:R-:W-:Y:S01]  /*8140*/  FFMA.FTZ R180, R20, c[0x0][0x23c], -R241 ;  /* 0x00008f0014b47a23 */ /* 0x000fe200000108f1 */
[----:B------:R-:W-:Y:S01]  /*8150*/  SHF.R.U32.HI R31, RZ, 0x8, R31 ;  /* 0x00000008ff1f7819 */ /* 0x000fe2000001161f */
[----:B------:R-:W-:Y:S01]  /*8160*/  IMAD.WIDE.U32 R28, R28, -0x326172a9, RZ ;  /* 0xcd9e8d571c1c7825 */ /* 0x000fe200078e00ff */
[----:B------:R-:W-:Y:S01]  /*8170*/  LOP3.LUT R5, R5, 0xff, RZ, 0xc0, !PT ;  /* 0x000000ff05057812 */ /* 0x000fe200078ec0ff */
[----:B------:R-:W4:Y:S01]  /*8180*/  SHFL.BFLY PT, R165, R16, 0x1, 0x1f ;  /* 0x0c201f0010a57f89 */ /* 0x000f2200000e0000 */
[----:B------:R-:W-:Y:S01]  /*8190*/  PRMT R6, R10, 0x5410, R31 ;  /* 0x000054100a067816 */ /* 0x000fe2000000001f */
[----:B------:R-:W-:Y:S01]  /*81a0*/  FFMA.FTZ R179, R24, c[0x0][0x23c], -R241 ;  /* 0x00008f0018b37a23 */ /* 0x000fe200000108f1 */
[----:B------:R-:W-:Y:S01]  /*81b0*/  PRMT R4, R5, 0x5410, R4 ;  /* 0x0000541005047816 */ /* 0x000fe20000000004 */
[----:B------:R-:W-:Y:S01]  /*81c0*/  MUFU.EX2 R180, R180 ;  /* 0x000000b400b47308 */ /* 0x000fe20000000800 */
[----:B------:R-:W-:Y:S01]  /*81d0*/  SHF.R.U32.HI R26, RZ, 0x10, R9 ;  /* 0x00000010ff1a7819 */ /* 0x000fe20000011609 */
[----:B------:R-:W-:Y:S01]  /*81e0*/  FFMA.FTZ R190, R190, c[0x0][0x23c], -R241 ;  /* 0x00008f00bebe7a23 */ /* 0x000fe200000108f1 */
[----:B------:R-:W-:-:S02]  /*81f0*/  LOP3.LUT R5, R29, UR17, R34, 0x96, !PT ;  /* 0x000000111d057c12 */ /* 0x000fc4000f8e9622 */
[C---:B------:R-:W-:Y:S02]  /*8200*/  LOP3.LUT R10, R28.reuse, 0xff, RZ, 0xc0, !PT ;  /* 0x000000ff1c0a7812 */ /* 0x040fe400078ec0ff */
[--C-:B------:R-:W-:Y:S01]  /*8210*/  SHF.R.U32.HI R7, RZ, 0x10, R28.reuse ;  /* 0x00000010ff077819 */ /* 0x100fe2000001161c */
[----:B------:R-:W-:Y:S01]  /*8220*/  MUFU.EX2 R179, R179 ;  /* 0x000000b300b37308 */ /* 0x000fe20000000800 */
[----:B-1----:R-:W-:Y:S02]  /*8230*/  FMNMX.FTZ R166, R11, R166, !PT ;  /* 0x000000a60ba67209 */ /* 0x002fe40007810000 */
[----:B------:R-:W-:Y:S02]  /*8240*/  LOP3.LUT R11, R28, 0xffff, RZ, 0xc0, !PT ;  /* 0x0000ffff1c0b7812 */ /* 0x000fe400078ec0ff */
[----:B------:R-:W-:Y:S01]  /*8250*/  SHF.R.U32.HI R20, RZ, 0x18, R28 ;  /* 0x00000018ff147819 */ /* 0x000fe2000001161c */
[----:B------:R-:W-:Y:S01]  /*8260*/  FMUL.FTZ R252, R166, c[0x0][0x23c] ;  /* 0x00008f00a6fc7a20 */ /* 0x000fe20000410000 */
[C---:B------:R-:W-:Y:S01]  /*8270*/  LOP3.LUT R28, R9.reuse, 0xffff, RZ, 0xc0, !PT ;  /* 0x0000ffff091c7812 */ /* 0x040fe200078ec0ff */
[----:B------:R-:W-:Y:S01]  /*8280*/  MUFU.EX2 R182, R182 ;  /* 0x000000b600b67308 */ /* 0x000fe20000000800 */
[----:B------:R-:W-:-:S02]  /*8290*/  LOP3.LUT R29, R9, 0xff, RZ, 0xc0, !PT ;  /* 0x000000ff091d7812 */ /* 0x000fc400078ec0ff */
[----:B------:R-:W-:Y:S02]  /*82a0*/  SHF.R.U32.HI R9, RZ, 0x18, R9 ;  /* 0x00000018ff097819 */ /* 0x000fe40000011609 */
[----:B------:R-:W-:Y:S02]  /*82b0*/  LOP3.LUT R26, R26, 0xff, RZ, 0xc0, !PT ;  /* 0x000000ff1a1a7812 */ /* 0x000fe400078ec0ff */
[----:B--2---:R-:W-:Y:S02]  /*82c0*/  FMNMX.FTZ R18, R19, R18, !PT ;  /* 0x0000001213127209 */ /* 0x004fe40007810000 */
[----:B------:R-:W-:Y:S01]  /*82d0*/  LOP3.LUT R249, R181, UR7, R164, 0x96, !PT ;  /* 0x00000007b5f97c12 */ /* 0x000fe2000f8e96a4 */
[----:B------:R-:W-:Y:S01]  /*82e0*/  FFMA.FTZ R181, R177, c[0x0][0x23c], -R241 ;  /* 0x00008f00b1b57a23 */ /* 0x000fe200000108f1 */
[----:B------:R-:W-:Y:S02]  /*82f0*/  PRMT R26, R26, 0x5410, R9 ;  /* 0x000054101a1a7816 */ /* 0x000fe40000000009 */
[----:B------:R-:W-:Y:S01]  /*8300*/  LOP3.LUT R251, R35, UR7, R30, 0x96, !PT ;  /* 0x0000000723fb7c12 */ /* 0x000fe2000f8e961e */
[----:B------:R-:W1:Y:S01]  /*8310*/  SHFL.BFLY PT, R9, R18, 0x1, 0x1f ;  /* 0x0c201f0012097f89 */ /* 0x000e6200000e0000 */
[----:B------:R-:W-:Y:S01]  /*8320*/  FSETP.NEU.FTZ.AND P3, PT, R166, -INF , PT ;  /* 0xff800000a600780b */ /* 0x000fe20003f7d000 */
[----:B------:R-:W-:Y:S01]  /*8330*/  MUFU.EX2 R181, R181 ;  /* 0x000000b500b57308 */ /* 0x000fe20000000800 */
[----:B------:R-:W-:-:S02]  /*8340*/  SHF.R.U32.HI R11, RZ, 0x8, R11 ;  /* 0x00000008ff0b7819 */ /* 0x000fc4000001160b */
[----:B------:R-:W-:Y:S02]  /*8350*/  FSEL R252, R252, RZ, P3 ;  /* 0x000000fffcfc7208 */ /* 0x000fe40001800000 */
[----:B------:R-:W-:Y:S02]  /*8360*/  SHF.R.U32.HI R24, RZ, 0x10, R5 ;  /* 0x00000010ff187819 */ /* 0x000fe40000011605 */
[----:B------:R-:W-:Y:S01]  /*8370*/  PRMT R10, R10, 0x5410, R11 ;  /* 0x000054100a0a7816 */ /* 0x000fe2000000000b */
[--C-:B------:R-:W-:Y:S01]  /*8380*/  FFMA.FTZ R178, R178, c[0x0][0x23c], -R252.reuse ;  /* 0x00008f00b2b27a23 */ /* 0x100fe200000108fc */
[----:B------:R-:W-:Y:S01]  /*8390*/  LOP3.LUT R11, R7, 0xff, RZ, 0xc0, !PT ;  /* 0x000000ff070b7812 */ /* 0x000fe200078ec0ff */
[--C-:B------:R-:W-:Y:S01]  /*83a0*/  FFMA.FTZ R177, R27, c[0x0][0x23c], -R252.reuse ;  /* 0x00008f001bb17a23 */ /* 0x100fe200000108fc */
[----:B----4-:R-:W-:Y:S01]  /*83b0*/  FMNMX.FTZ R165, R16, R165, !PT ;  /* 0x000000a510a57209 */ /* 0x010fe20007810000 */
[--C-:B------:R-:W-:Y:S01]  /*83c0*/  FFMA.FTZ R176, R23, c[0x0][0x23c], -R252.reuse ;  /* 0x00008f0017b07a23 */ /* 0x100fe200000108fc */
[C---:B------:R-:W-:Y:S01]  /*83d0*/  LOP3.LUT R7, R5.reuse, 0xffff, RZ, 0xc0, !PT ;  /* 0x0000ffff05077812 */ /* 0x040fe200078ec0ff */
[----:B------:R-:W-:Y:S01]  /*83e0*/  MUFU.EX2 R178, R178 ;  /* 0x000000b200b27308 */ /* 0x000fe20000000800 */
[----:B------:R-:W-:Y:S01]  /*83f0*/  LOP3.LUT R30, R5, 0xff, RZ, 0xc0, !PT ;  /* 0x000000ff051e7812 */ /* 0x000fe200078ec0ff */
[----:B------:R-:W-:Y:S01]  /*8400*/  FMUL.FTZ R248, R165, c[0x0][0x23c] ;  /* 0x00008f00a5f87a20 */ /* 0x000fe20000410000 */
[----:B------:R-:W-:Y:S01]  /*8410*/  SHF.R.U32.HI R5, RZ, 0x18, R5 ;  /* 0x00000018ff057819 */ /* 0x000fe20000011605 */
[----:B------:R-:W-:Y:S01]  /*8420*/  FFMA.FTZ R19, R25, c[0x0][0x23c], -R252 ;  /* 0x00008f0019137a23 */ /* 0x000fe200000108fc */
[----:B------:R-:W-:Y:S01]  /*8430*/  LOP3.LUT R24, R24, 0xff, RZ, 0xc0, !PT ;  /* 0x000000ff18187812 */ /* 0x000fe200078ec0ff */
[----:B------:R-:W-:Y:S01]  /*8440*/  IMAD.MOV.U32 R27, RZ, RZ, R187 ;  /* 0x000000ffff1b7224 */ /* 0x000fe200078e00bb */
[----:B------:R-:W-:Y:S01]  /*8450*/  FSEL R32, R166, RZ, P3 ;  /* 0x000000ffa6207208 */ /* 0x000fe20001800000 */
[----:B------:R-:W2:Y:S01]  /*8460*/  MUFU.EX2 R177, R177 ;  /* 0x000000b100b17308 */ /* 0x000ea20000000800 */
[----:B-1----:R-:W-:-:S02]  /*8470*/  FMNMX.FTZ R18, R18, R9, !PT ;  /* 0x0000000912127209 */ /* 0x002fc40007810000 */
[----:B------:R-:W-:Y:S02]  /*8480*/  FSETP.NEU.FTZ.AND P1, PT, R165, -INF , PT ;  /* 0xff800000a500780b */ /* 0x000fe40003f3d000 */
[C---:B------:R-:W-:Y:S01]  /*8490*/  FSETP.NEU.FTZ.AND P0, PT, R18.reuse, -INF , PT ;  /* 0xff8000001200780b */ /* 0x040fe20003f1d000 */
[----:B------:R-:W-:Y:S01]  /*84a0*/  FMUL.FTZ R171, R18, c[0x0][0x23c] ;  /* 0x00008f0012ab7a20 */ /* 0x000fe20000410000 */
[----:B------:R-:W-:Y:S01]  /*84b0*/  PRMT R24, R24, 0x5410, R5 ;  /* 0x0000541018187816 */ /* 0x000fe20000000005 */
[----:B------:R-:W-:Y:S01]  /*84c0*/  MUFU.EX2 R176, R176 ;  /* 0x000000b000b07308 */ /* 0x000fe20000000800 */
[----:B------:R-:W-:Y:S02]  /*84d0*/  FSEL R5, R167, RZ, P2 ;  /* 0x000000ffa7057208 */ /* 0x000fe40001000000 */
[----:B------:R-:W-:Y:S02]  /*84e0*/  FSEL R171, R171, RZ, P0 ;  /* 0x000000ffabab7208 */ /* 0x000fe40000000000 */
[----:B------:R-:W-:Y:S01]  /*84f0*/  FSEL R9, R165, RZ, P1 ;  /* 0x000000ffa5097208 */ /* 0x000fe20000800000 */
[----:B------:R-:W-:Y:S01]  /*8500*/  FADD.FTZ R5, R192, -R5 ;  /* 0x80000005c0057221 */ /* 0x000fe20000010000 */
[----:B---3--:R-:W-:Y:S01]  /*8510*/  PRMT R189, R189, 0x7054, R189 ;  /* 0x00007054bdbd7816 */ /* 0x008fe200000000bd */
[----:B------:R-:W-:Y:S01]  /*8520*/  FFMA.FTZ R184, R8, c[0x0][0x23c], -R171 ;  /* 0x00008f0008b87a23 */ /* 0x000fe200000108ab */
[----:B------:R-:W-:Y:S01]  /*8530*/  FSEL R248, R248, RZ, P1 ;  /* 0x000000fff8f87208 */ /* 0x000fe20000800000 */
[----:B------:R-:W-:Y:S01]  /*8540*/  FADD.FTZ R8, R3, -R32 ;  /* 0x8000002003087221 */ /* 0x000fe20000010000 */
[----:B------:R-:W-:Y:S01]  /*8550*/  FSEL R3, R18, RZ, P0 ;  /* 0x000000ff12037208 */ /* 0x000fe20000000000 */
[----:B------:R-:W-:Y:S01]  /*8560*/  FADD.FTZ R9, R2, -R9 ;  /* 0x8000000902097221 */ /* 0x000fe20000010000 */
[----:B------:R-:W1:Y:S01]  /*8570*/  MUFU.EX2 R19, R19 ;  /* 0x0000001300137308 */ /* 0x000e620000000800 */
[----:B------:R-:W-:Y:S01]  /*8580*/  FMUL.FTZ R188, R5, c[0x0][0x23c] ;  /* 0x00008f0005bc7a20 */ /* 0x000fe20000410000 */
[--C-:B------:R-:W-:Y:S01]  /*8590*/  HSET2.LE.AND R5, R26, R189.reuse, PT ;  /* 0x000000bd1a057233 */ /* 0x100fe20003803000 */
[----:B------:R-:W-:Y:S01]  /*85a0*/  FADD.FTZ R2, R0, -R3 ;  /* 0x8000000300027221 */ /* 0x000fe20000010000 */
[----:B------:R-:W-:Y:S01]  /*85b0*/  SHF.R.U32.HI R7, RZ, 0x8, R7 ;  /* 0x00000008ff077819 */ /* 0x000fe20000011607 */
[----:B------:R-:W-:Y:S01]  /*85c0*/  FFMA.FTZ R0, R12, c[0x0][0x23c], -R171 ;  /* 0x00008f000c007a23 */ /* 0x000fe200000108ab */
[----:B--2---:R-:W-:Y:S01]  /*85d0*/  F2FP.PACK_AB R12, R177, R178 ;  /* 0x000000b2b10c723e */ /* 0x004fe200000000ff */
[--C-:B------:R-:W-:Y:S01]  /*85e0*/  FFMA.FTZ R164, R15, c[0x0][0x23c], -R248.reuse ;  /* 0x00008f000fa47a23 */ /* 0x100fe200000108f8 */
[----:B------:R-:W-:Y:S01]  /*85f0*/  PRMT R30, R30, 0x5410, R7 ;  /* 0x000054101e1e7816 */ /* 0x000fe20000000007 */
[--C-:B------:R-:W-:Y:S01]  /*8600*/  FFMA.FTZ R183, R13, c[0x0][0x23c], -R248.reuse ;  /* 0x00008f000db77a23 */ /* 0x100fe200000108f8 */
[----:B------:R-:W-:Y:S01]  /*8610*/  LOP3.LUT R5, R5, R12, RZ, 0xc0, !PT ;  /* 0x0000000c05057212 */ /* 0x000fe200078ec0ff */
[--C-:B------:R-:W-:Y:S01]  /*8620*/  FFMA.FTZ R3, R14, c[0x0][0x23c], -R171.reuse ;  /* 0x00008f000e037a23 */ /* 0x100fe200000108ab */
[--C-:B------:R-:W-:Y:S01]  /*8630*/  HSET2.LE.AND R6, R6, R189.reuse, PT ;  /* 0x000000bd06067233 */ /* 0x100fe20003803000 */
[----:B------:R-:W2:Y:S01]  /*8640*/  LDSM.16.MT88.4 R12, [R211+0xa000] ;  /* 0x00a00000d30c783b */ /* 0x000ea20000004200 */
[--C-:B------:R-:W-:Y:S01]  /*8650*/  FFMA.FTZ R17, R17, c[0x0][0x23c], -R248.reuse ;  /* 0x00008f0011117a23 */ /* 0x100fe200000108f8 */
[----:B------:R-:W-:Y:S01]  /*8660*/  MUFU.EX2 R164, R164 ;  /* 0x000000a400a47308 */ /* 0x000fe20000000800 */
[----:B------:R-:W-:Y:S01]  /*8670*/  FFMA.FTZ R16, R21, c[0x0][0x23c], -R248 ;  /* 0x00008f0015107a23 */ /* 0x000fe200000108f8 */
[----:B------:R-:W-:Y:S01]  /*8680*/  F2FP.PACK_AB R7, R179, R180 ;  /* 0x000000b4b307723e */ /* 0x000fe200000000ff */
[----:B------:R-:W-:Y:S01]  /*8690*/  FFMA.FTZ R185, R22, c[0x0][0x23c], -R171 ;  /* 0x00008f0016b97a23 */ /* 0x000fe200000108ab */
[----:B------:R-:W-:Y:S01]  /*86a0*/  SHF.R.U32.HI R28, RZ, 0x8, R28 ;  /* 0x00000008ff1c7819 */ /* 0x000fe2000001161c */
[----:B------:R-:W-:Y:S01]  /*86b0*/  IMAD.MOV.U32 R26, RZ, RZ, R186 ;  /* 0x000000ffff1a7224 */ /* 0x000fe200078e00ba */
[----:B------:R-:W-:Y:S01]  /*86c0*/  LOP3.LUT R6, R6, R7, RZ, 0xc0, !PT ;  /* 0x0000000706067212 */ /* 0x000fe200078ec0ff */
[--C-:B------:R-:W-:Y:S01]  /*86d0*/  HSET2.LE.AND R4, R4, R189.reuse, PT ;  /* 0x000000bd04047233 */ /* 0x100fe20003803000 */
[----:B------:R-:W3:Y:S01]  /*86e0*/  MUFU.EX2 R17, R17 ;  /* 0x0000001100117308 */ /* 0x000ee20000000800 */
[----:B------:R-:W-:Y:S01]  /*86f0*/  FMUL.FTZ R187, R8, c[0x0][0x23c] ;  /* 0x00008f0008bb7a20 */ /* 0x000fe20000410000 */
[----:B------:R-:W-:Y:S01]  /*8700*/  PRMT R28, R29, 0x5410, R28 ;  /* 0x000054101d1c7816 */ /* 0x000fe2000000001c */
[----:B------:R-:W-:Y:S01]  /*8710*/  FMUL.FTZ R186, R9, c[0x0][0x23c] ;  /* 0x00008f0009ba7a20 */ /* 0x000fe20000410000 */
[----:B-1----:R-:W-:Y:S01]  /*8720*/  F2FP.PACK_AB R7, R19, R176 ;  /* 0x000000b01307723e */ /* 0x002fe200000000ff */
[----:B------:R-:W-:Y:S01]  /*8730*/  FMUL.FTZ R2, R2, c[0x0][0x23c] ;  /* 0x00008f0002027a20 */ /* 0x000fe20000410000 */
[----:B------:R-:W-:Y:S01]  /*8740*/  PRMT R20, R11, 0x5410, R20 ;  /* 0x000054100b147816 */ /* 0x000fe20000000014 */
[--C-:B------:R-:W-:Y:S01]  /*8750*/  HSET2.LE.AND R8, R30, R189.reuse, PT ;  /* 0x000000bd1e087233 */ /* 0x100fe20003803000 */
[----:B------:R-:W-:Y:S01]  /*8760*/  MUFU.EX2 R16, R16 ;  /* 0x0000001000107308 */ /* 0x000fe20000000800 */
[----:B------:R-:W-:Y:S01]  /*8770*/  LOP3.LUT R7, R4, R7, RZ, 0xc0, !PT ;  /* 0x0000000704077212 */ /* 0x000fe200078ec0ff */
[--C-:B------:R-:W-:Y:S01]  /*8780*/  HSET2.LE.AND R4, R28, R189.reuse, PT ;  /* 0x000000bd1c047233 */ /* 0x100fe20003803000 */
[----:B------:R-:W-:Y:S01]  /*8790*/  F2FP.PACK_AB R11, R181, R182 ;  /* 0x000000b6b50b723e */ /* 0x000fe200000000ff */
[----:B------:R-:W-:Y:S01]  /*87a0*/  HSET2.LE.AND R10, R10, R189, PT ;  /* 0x000000bd0a0a7233 */ /* 0x000fe20003803000 */
[----:B------:R-:W1:Y:S01]  /*87b0*/  LDSM.16.MT88.4 R32, [R208+0xa000] ;  /* 0x00a00000d020783b */ /* 0x000e620000004200 */
[--C-:B------:R-:W-:Y:S01]  /*87c0*/  FFMA.FTZ R172, R172, c[0x0][0x23c], -R252.reuse ;  /* 0x00008f00acac7a23 */ /* 0x100fe200000108fc */
[----:B------:R-:W-:Y:S01]  /*87d0*/  LOP3.LUT R4, R4, R11, RZ, 0xc0, !PT ;  /* 0x0000000b04047212 */ /* 0x000fe200078ec0ff */
[----:B------:R-:W4:Y:S01]  /*87e0*/  MUFU.EX2 R183, R183 ;  /* 0x000000b700b77308 */ /* 0x000f220000000800 */
[----:B---3--:R-:W-:Y:S01]  /*87f0*/  F2FP.PACK_AB R9, R17, R164 ;  /* 0x000000a41109723e */ /* 0x008fe200000000ff */
[----:B------:R-:W-:Y:S01]  /*8800*/  LDSM.16.MT88.4 R28, [R211+0xb000] ;  /* 0x00b00000d31c783b */ /* 0x000fe20000004200 */
[----:B------:R-:W-:-:S02]  /*8810*/  FFMA.FTZ R173, R173, c[0x0][0x23c], -R252 ;  /* 0x00008f00adad7a23 */ /* 0x000fc400000108fc */
[----:B------:R-:W-:Y:S01]  /*8820*/  LOP3.LUT R8, R8, R9, RZ, 0xc0, !PT ;  /* 0x0000000908087212 */ /* 0x000fe200078ec0ff */
[----:B------:R-:W-:Y:S01]  /*8830*/  HSET2.LE.AND R9, R24, R189, PT ;  /* 0x000000bd18097233 */ /* 0x000fe20003803000 */
[----:B------:R-:W-:Y:S01]  /*8840*/  FFMA.FTZ R192, R175, c[0x0][0x23c], -R241 ;  /* 0x00008f00afc07a23 */ /* 0x000fe200000108f1 */
[----:B------:R-:W-:Y:S08]  /*8850*/  MUFU.EX2 R184, R184 ;  /* 0x000000b800b87308 */ /* 0x000ff00000000800 */
[----:B------:R-:W3:Y:S01]  /*8860*/  MUFU.EX2 R185, R185 ;  /* 0x000000b900b97308 */ /* 0x000ee20000000800 */
[----:B----4-:R-:W-:-:S04]  /*8870*/  F2FP.PACK_AB R11, R183, R16 ;  /* 0x00000010b70b723e */ /* 0x010fc800000000ff */
[----:B------:R-:W-:Y:S01]  /*8880*/  LOP3.LUT R10, R10, R11, RZ, 0xc0, !PT ;  /* 0x0000000b0a0a7212 */ /* 0x000fe200078ec0ff */
[----:B------:R-:W-:Y:S02]  /*8890*/  HSET2.LE.AND R11, R20, R189, PT ;  /* 0x000000bd140b7233 */ /* 0x000fe40003803000 */
[----:B------:R-:W-:Y:S08]  /*88a0*/  MUFU.EX2 R3, R3 ;  /* 0x0000000300037308 */ /* 0x000ff00000000800 */
[----:B------:R-:W4:Y:S01]  /*88b0*/  MUFU.EX2 R0, R0 ;  /* 0x0000000000007308 */ /* 0x000f220000000800 */
[----:B---3--:R-:W-:-:S04]  /*88c0*/  F2FP.PACK_AB R22, R185, R184 ;  /* 0x000000b8b916723e */ /* 0x008fc800000000ff */
[----:B------:R-:W-:-:S03]  /*88d0*/  LOP3.LUT R9, R9, R22, RZ, 0xc0, !PT ;  /* 0x0000001609097212 */ /* 0x000fc600078ec0ff */
[----:B------:R-:W3:Y:S08]  /*88e0*/  MUFU.EX2 R188, R188 ;  /* 0x000000bc00bc7308 */ /* 0x000ef00000000800 */
[----:B------:R-:W1:Y:S01]  /*88f0*/  MUFU.EX2 R187, R187 ;  /* 0x000000bb00bb7308 */ /* 0x000e620000000800 */
[----:B----4-:R-:W-:-:S04]  /*8900*/  F2FP.PACK_AB R20, R0, R3 ;  /* 0x000000030014723e */ /* 0x010fc800000000ff */
[----:B------:R-:W-:Y:S02]  /*8910*/  LOP3.LUT R11, R11, R20, RZ, 0xc0, !PT ;  /* 0x000000140b0b7212 */ /* 0x000fe400078ec0ff */
[----:B------:R-:W4:Y:S01]  /*8920*/  LDSM.16.MT88.4 R20, [R210+0xa000] ;  /* 0x00a00000d214783b */ /* 0x000f220000004200 */
[----:B------:R-:W2:Y:S01]  /*8930*/  MUFU.EX2 R186, R186 ;  /* 0x000000ba00ba7308 */ /* 0x000ea20000000800 */
[-C--:B---3--:R-:W-:Y:S02]  /*8940*/  FMUL.FTZ R160, R160, R188.reuse ;  /* 0x000000bca0a07220 */ /* 0x088fe40000410000 */
[-C--:B------:R-:W-:Y:S02]  /*8950*/  FMUL.FTZ R161, R161, R188.reuse ;  /* 0x000000bca1a17220 */ /* 0x080fe40000410000 */
[-C--:B------:R-:W-:Y:S02]  /*8960*/  FMUL.FTZ R40, R40, R188.reuse ;  /* 0x000000bc28287220 */ /* 0x080fe40000410000 */
[----:B------:R-:W-:Y:S01]  /*8970*/  FMUL.FTZ R41, R41, R188 ;  /* 0x000000bc29297220 */ /* 0x000fe20000410000 */
[----:B------:R-:W3:Y:S01]  /*8980*/  MUFU.EX2 R2, R2 ;  /* 0x0000000200027308 */ /* 0x000ee20000000800 */
[----:B-1----:R-:W-:-:S02]  /*8990*/  FMUL.FTZ R162, R162, R187 ;  /* 0x000000bba2a27220 */ /* 0x002fc40000410000 */
[-C--:B------:R-:W-:Y:S02]  /*89a0*/  FMUL.FTZ R163, R163, R187.reuse ;  /* 0x000000bba3a37220 */ /* 0x080fe40000410000 */
[-C--:B------:R-:W-:Y:S02]  /*89b0*/  FMUL.FTZ R42, R42, R187.reuse ;  /* 0x000000bb2a2a7220 */ /* 0x080fe40000410000 */
[----:B------:R-:W-:Y:S01]  /*89c0*/  FMUL.FTZ R43, R43, R187 ;  /* 0x000000bb2b2b7220 */ /* 0x000fe20000410000 */
[----:B------:R-:W-:Y:S01]  /*89d0*/  MUFU.EX2 R192, R192 ;  /* 0x000000c000c07308 */ /* 0x000fe20000000800 */
[-C--:B--2---:R-:W-:Y:S01]  /*89e0*/  FMUL.FTZ R156, R156, R186.reuse ;  /* 0x000000ba9c9c7220 */ /* 0x084fe20000410000 */
[----:B------:R-:W-:Y:S01]  /*89f0*/  HMMA.16816.F32 R160, R4, R12, R160 ;  /* 0x0000000c04a0723c */ /* 0x000fe200000018a0 */
[-C--:B------:R-:W-:Y:S02]  /*8a00*/  FMUL.FTZ R157, R157, R186.reuse ;  /* 0x000000ba9d9d7220 */ /* 0x080fe40000410000 */
[----:B------:R-:W-:-:S02]  /*8a10*/  FMUL.FTZ R36, R36, R186 ;  /* 0x000000ba24247220 */ /* 0x000fc40000410000 */
[----:B------:R-:W-:Y:S01]  /*8a20*/  FMUL.FTZ R37, R37, R186 ;  /* 0x000000ba25257220 */ /* 0x000fe20000410000 */
[----:B------:R-:W-:Y:S01]  /*8a30*/  MUFU.EX2 R190, R190 ;  /* 0x000000be00be7308 */ /* 0x000fe20000000800 */
[-C--:B---3--:R-:W-:Y:S01]  /*8a40*/  FMUL.FTZ R158, R158, R2.reuse ;  /* 0x000000029e9e7220 */ /* 0x088fe20000410000 */
[----:B------:R-:W-:Y:S01]  /*8a50*/  HMMA.16816.F32 R40, R4, R14, R40 ;  /* 0x0000000e0428723c */ /* 0x000fe20000001828 */
[-C--:B------:R-:W-:Y:S02]  /*8a60*/  FMUL.FTZ R159, R159, R2.reuse ;  /* 0x000000029f9f7220 */ /* 0x080fe40000410000 */
        /* <DEDUP_REMOVED lines=9> */
[----:B------:R-:W1:Y:S01]  /*8b00*/  LDSM.16.MT88.4 R12, [R209+0xa000] ;  /* 0x00a00000d10c783b */ /* 0x000e620000004200 */
        /* <DEDUP_REMOVED lines=14> */
[----:B----4-:R-:W-:Y:S01]  /*8bf0*/  HMMA.16816.F32 R44, R4, R20, R44 ;  /* 0x00000014042c723c */ /* 0x010fe2000000182c */
        /* <DEDUP_REMOVED lines=15> */
[----:B------:R-:W-:Y:S01]  /*8cf0*/  FMUL.FTZ R65, R65, R186 ;  /* 0x000000ba41417220 */ /* 0x000fe20000410000 */
[----:B------:R-:W-:Y:S01]  /*8d00*/  LDSM.16.MT88.4 R20, [R209+0xb000] ;  /* 0x00b00000d114783b */ /* 0x000fe20000004200 */
[-C--:B------:R-:W-:Y:S02]  /*8d10*/  FMUL.FTZ R66, R66, R2.reuse ;  /* 0x0000000242427220 */ /* 0x080fe40000410000 */
[----:B------:R-:W-:-:S02]  /*8d20*/  FMUL.FTZ R67, R67, R2 ;  /* 0x0000000243437220 */ /* 0x000fc40000410000 */
        /* <DEDUP_REMOVED lines=10> */
[----:B------:R-:W-:Y:S01]  /*8dd0*/  IMAD.MOV.U32 R32, RZ, RZ, R26 ;  /* 0x000000ffff207224 */ /* 0x000fe200078e001a */
[----:B------:R-:W-:Y:S01]  /*8de0*/  HMMA.16816.F32 R68, R8, R14, R68 ;  /* 0x0000000e0844723c */ /* 0x000fe20000001844 */
[----:B------:R-:W-:Y:S02]  /*8df0*/  IMAD.MOV.U32 R33, RZ, RZ, R27 ;  /* 0x000000ffff217224 */ /* 0x000fe400078e001b */
[----:B------:R-:W1:Y:S01]  /*8e00*/  LDSM.16.MT88.4 R24, [R210+0xb000] ;  /* 0x00b00000d218783b */ /* 0x000e620000004200 */
[-C--:B------:R-:W-:Y:S02]  /*8e10*/  FMUL.FTZ R152, R152, R186.reuse ;  /* 0x000000ba98987220 */ /* 0x080fe40000410000 */
[----:B------:R-:W-:-:S02]  /*8e20*/  FMUL.FTZ R153, R153, R186 ;  /* 0x000000ba99997220 */ /* 0x000fc40000410000 */
[----:B------:R-:W-:Y:S01]  /*8e30*/  HMMA.16816.F32 R72, R4, R14, R72 ;  /* 0x0000000e0448723c */ /* 0x000fe20000001848 */
[----:B------:R-:W2:Y:S01]  /*8e40*/  LDSM.16.MT88.4 R12, [R208+0xb000] ;  /* 0x00b00000d00c783b */ /* 0x000ea20000004200 */
        /* <DEDUP_REMOVED lines=50> */
[----:B------:R-:W-:-:S04]  /*9170*/  IMAD.WIDE.U32 R24, R249, -0x2daee0ad, RZ ;  /* 0xd2511f53f9187825 */ /* 0x000fc800078e00ff */
[-C--:B------:R-:W-:Y:S01]  /*9180*/  FMUL.FTZ R116, R116, R188.reuse ;  /* 0x000000bc74747220 */ /* 0x080fe20000410000 */
[C---:B--2---:R-:W-:Y:S01]  /*9190*/  HMMA.16816.F32 R128, R8.reuse, R12, R128 ;  /* 0x0000000c0880723c */ /* 0x044fe20000001880 */
[-C--:B------:R-:W-:Y:S02]  /*91a0*/  FMUL.FTZ R117, R117, R188.reuse ;  /* 0x000000bc75757220 */ /* 0x080fe40000410000 */
[-C--:B------:R-:W-:Y:S02]  /*91b0*/  FMUL.FTZ R118, R118, R187.reuse ;  /* 0x000000bb76767220 */ /* 0x080fe40000410000 */
[----:B------:R-:W-:Y:S02]  /*91c0*/  FMUL.FTZ R119, R119, R187 ;  /* 0x000000bb77777220 */ /* 0x000fe40000410000 */
[-C--:B------:R-:W-:Y:S01]  /*91d0*/  FMUL.FTZ R92, R92, R188.reuse ;  /* 0x000000bc5c5c7220 */ /* 0x080fe20000410000 */
[----:B------:R-:W-:Y:S01]  /*91e0*/  HMMA.16816.F32 R132, R8, R14, R132 ;  /* 0x0000000e0884723c */ /* 0x000fe20000001884 */
[----:B------:R-:W-:-:S02]  /*91f0*/  FMUL.FTZ R93, R93, R188 ;  /* 0x000000bc5d5d7220 */ /* 0x000fc40000410000 */
[-C--:B------:R-:W-:Y:S02]  /*9200*/  FMUL.FTZ R94, R94, R187.reuse ;  /* 0x000000bb5e5e7220 */ /* 0x080fe40000410000 */
[-C--:B------:R-:W-:Y:S02]  /*9210*/  FMUL.FTZ R95, R95, R187.reuse ;  /* 0x000000bb5f5f7220 */ /* 0x080fe40000410000 */
[----:B------:R-:W-:Y:S01]  /*9220*/  FFMA.FTZ R8, R196, c[0x0][0x23c], -R241 ;  /* 0x00008f00c4087a23 */ /* 0x000fe200000108f1 */
[C---:B------:R-:W-:Y:S01]  /*9230*/  HMMA.16816.F32 R148, R4.reuse, R20, R148 ;  /* 0x000000140494723c */ /* 0x040fe20000001894 */
[----:B------:R1:W5:Y:S01]  /*9240*/  LDL.LU R196, [R1+0x10] ;  /* 0x0000100001c47983 */ /* 0x0003620000300800 */
[-C--:B------:R-:W-:Y:S02]  /*9250*/  FMUL.FTZ R124, R124, R188.reuse ;  /* 0x000000bc7c7c7220 */ /* 0x080fe40000410000 */
[----:B------:R-:W-:Y:S02]  /*9260*/  FMUL.FTZ R125, R125, R188 ;  /* 0x000000bc7d7d7220 */ /* 0x000fe40000410000 */
[-C--:B------:R-:W-:Y:S01]  /*9270*/  FMUL.FTZ R126, R126, R187.reuse ;  /* 0x000000bb7e7e7220 */ /* 0x080fe20000410000 */
[----:B------:R-:W-:Y:S01]  /*9280*/  LOP3.LUT R21, R25, UR16, R194, 0x96, !PT ;  /* 0x0000001019157c12 */ /* 0x000fe2000f8e96c2 */
[----:B------:R-:W-:Y:S01]  /*9290*/  FMUL.FTZ R127, R127, R187 ;  /* 0x000000bb7f7f7220 */ /* 0x000fe20000410000 */
[----:B------:R1:W5:Y:S01]  /*92a0*/  LDL.LU.64 R194, [R1+0x8] ;  /* 0x0000080001c27983 */ /* 0x0003620000300a00 */
[----:B------:R-:W-:Y:S01]  /*92b0*/  HMMA.16816.F32 R116, R4, R26, R116 ;  /* 0x0000001a0474723c */ /* 0x000fe20000001874 */
[----:B------:R-:W-:-:S02]  /*92c0*/  IMAD.MOV.U32 R10, RZ, RZ, R32 ;  /* 0x000000ffff0a7224 */ /* 0x000fc400078e0020 */
[-C--:B------:R-:W-:Y:S02]  /*92d0*/  FMUL.FTZ R140, R140, R188.reuse ;  /* 0x000000bc8c8c7220 */ /* 0x080fe40000410000 */
[----:B------:R-:W-:Y:S02]  /*92e0*/  FMUL.FTZ R141, R141, R188 ;  /* 0x000000bc8d8d7220 */ /* 0x000fe40000410000 */
[----:B------:R-:W-:Y:S01]  /*92f0*/  IMAD.WIDE.U32 R26, R251, -0x2daee0ad, RZ ;  /* 0xd2511f53fb1a7825 */ /* 0x000fe200078e00ff */
[----:B------:R-:W-:Y:S01]  /*9300*/  HMMA.16816.F32 R92, R4, R28, R92 ;  /* 0x0000001c045c723c */ /* 0x000fe2000000185c */
[----:B------:R2:W-:Y:S02]  /*9310*/  MUFU.EX2 R29, R8 ;  /* 0x00000008001d7308 */ /* 0x0005e40000000800 */
[-C--:B------:R-:W-:Y:S02]  /*9320*/  FMUL.FTZ R142, R142, R187.reuse ;  /* 0x000000bb8e8e7220 */ /* 0x080fe40000410000 */
[----:B------:R-:W-:-:S02]  /*9330*/  FMUL.FTZ R143, R143, R187 ;  /* 0x000000bb8f8f7220 */ /* 0x000fc40000410000 */
[----:B------:R-:W-:Y:S01]  /*9340*/  IMAD.MOV.U32 R11, RZ, RZ, R33 ;  /* 0x000000ffff0b7224 */ /* 0x000fe200078e0021 */
[C---:B------:R-:W-:Y:S01]  /*9350*/  HMMA.16816.F32 R124, R4.reuse, R22, R124 ;  /* 0x00000016047c723c */ /* 0x040fe2000000187c */
[----:B------:R-:W-:Y:S01]  /*9360*/  SHF.R.U32.HI R11, RZ, 0x10, R26 ;  /* 0x00000010ff0b7819 */ /* 0x000fe2000001161a */
[-C--:B------:R-:W-:Y:S02]  /*9370*/  FMUL.FTZ R88, R88, R188.reuse ;  /* 0x000000bc58587220 */ /* 0x080fe40000410000 */
[-C--:B------:R-:W-:Y:S02]  /*9380*/  FMUL.FTZ R89, R89, R188.reuse ;  /* 0x000000bc59597220 */ /* 0x080fe40000410000 */
[-C--:B------:R-:W-:Y:S01]  /*9390*/  FMUL.FTZ R90, R90, R187.reuse ;  /* 0x000000bb5a5a7220 */ /* 0x080fe20000410000 */
[----:B------:R-:W-:Y:S01]  /*93a0*/  LOP3.LUT R22, R27, UR16, R10, 0x96, !PT ;  /* 0x000000101b167c12 */ /* 0x000fe2000f8e960a */
[-C--:B------:R-:W-:Y:S01]  /*93b0*/  FMUL.FTZ R91, R91, R187.reuse ;  /* 0x000000bb5b5b7220 */ /* 0x080fe20000410000 */
[----:B--2---:R-:W-:Y:S01]  /*93c0*/  LOP3.LUT R8, R24, 0xffff, RZ, 0xc0, !PT ;  /* 0x0000ffff18087812 */ /* 0x004fe200078ec0ff */
[-C--:B------:R-:W-:Y:S01]  /*93d0*/  FMUL.FTZ R104, R104, R188.reuse ;  /* 0x000000bc68687220 */ /* 0x080fe20000410000 */
[C---:B------:R-:W-:Y:S01]  /*93e0*/  LOP3.LUT R10, R26.reuse, 0xffff, RZ, 0xc0, !PT ;  /* 0x0000ffff1a0a7812 */ /* 0x040fe200078ec0ff */
[C---:B------:R-:W-:Y:S01]  /*93f0*/  HMMA.16816.F32 R140, R4.reuse, R12, R140 ;  /* 0x0000000c048c723c */ /* 0x040fe2000000188c */
[----:B------:R-:W-:Y:S01]  /*9400*/  SHF.R.U32.HI R25, RZ, 0x8, R8 ;  /* 0x00000008ff197819 */ /* 0x000fe20000011608 */
[-C--:B------:R-:W-:Y:S01]  /*9410*/  FMUL.FTZ R105, R105, R188.reuse ;  /* 0x000000bc69697220 */ /* 0x080fe20000410000 */
[----:B------:R-:W-:Y:S01]  /*9420*/  LOP3.LUT R9, R26, 0xff, RZ, 0xc0, !PT ;  /* 0x000000ff1a097812 */ /* 0x000fe200078ec0ff */
[-C--:B------:R-:W-:Y:S01]  /*9430*/  FMUL.FTZ R106, R106, R187.reuse ;  /* 0x000000bb6a6a7220 */ /* 0x080fe20000410000 */
[----:B------:R-:W-:Y:S01]  /*9440*/  SHF.R.U32.HI R8, RZ, 0x18, R26 ;  /* 0x00000018ff087819 */ /* 0x000fe2000001161a */
[-C--:B------:R-:W-:Y:S01]  /*9450*/  FMUL.FTZ R107, R107, R187.reuse ;  /* 0x000000bb6b6b7220 */ /* 0x080fe20000410000 */
[----:B------:R-:W-:Y:S01]  /*9460*/  SHF.R.U32.HI R10, RZ, 0x8, R10 ;  /* 0x00000008ff0a7819 */ /* 0x000fe2000001160a */
[----:B------:R-:W-:Y:S01]  /*9470*/  MUFU.EX2 R249, R172 ;  /* 0x000000ac00f97308 */ /* 0x000fe20000000800 */
[----:B------:R-:W-:Y:S01]  /*9480*/  LOP3.LUT R11, R11, 0xff, RZ, 0xc0, !PT ;  /* 0x000000ff0b0b7812 */ /* 0x000fe200078ec0ff */
[----:B------:R-:W-:Y:S01]  /*9490*/  FFMA.FTZ R251, R174, c[0x0][0x23c], -R171 ;  /* 0x00008f00aefb7a23 */ /* 0x000fe200000108ab */
[----:B------:R-:W-:Y:S01]  /*94a0*/  LOP3.LUT R12, R21, 0xffff, RZ, 0xc0, !PT ;  /* 0x0000ffff150c7812 */ /* 0x000fe200078ec0ff */
[----:B------:R-:W-:Y:S01]  /*94b0*/  FFMA.FTZ R250, R250, c[0x0][0x23c], -R241 ;  /* 0x00008f00fafa7a23 */ /* 0x000fe200000108f1 */
[----:B------:R-:W-:Y:S01]  /*94c0*/  PRMT R26, R11, 0x5410, R8 ;  /* 0x000054100b1a7816 */ /* 0x000fe20000000008 */
[-C--:B------:R-:W-:Y:S01]  /*94d0*/  FMUL.FTZ R136, R136, R188.reuse ;  /* 0x000000bc88887220 */ /* 0x080fe20000410000 */
[----:B------:R-:W-:Y:S01]  /*94e0*/  SHF.R.U32.HI R13, RZ, 0x8, R12 ;  /* 0x00000008ff0d7819 */ /* 0x000fe2000001160c */
[----:B------:R2:W-:Y:S01]  /*94f0*/  MUFU.EX2 R32, R173 ;  /* 0x000000ad00207308 */ /* 0x0005e20000000800 */
[----:B------:R-:W-:Y:S01]  /*9500*/  PRMT R12, R9, 0x5410, R10 ;  /* 0x00005410090c7816 */ /* 0x000fe2000000000a */
[----:B------:R-:W-:Y:S01]  /*9510*/  FMUL.FTZ R137, R137, R188 ;  /* 0x000000bc89897220 */ /* 0x000fe20000410000 */
[----:B------:R-:W-:Y:S01]  /*9520*/  LDSM.16.MT88.4 R8, [R211+0xa800] ;  /* 0x00a80000d308783b */ /* 0x000fe20000004200 */
[-C--:B------:R-:W-:Y:S01]  /*9530*/  FMUL.FTZ R138, R138, R187.reuse ;  /* 0x000000bb8a8a7220 */ /* 0x080fe20000410000 */
[----:B------:R-:W-:Y:S01]  /*9540*/  HMMA.16816.F32 R88, R4, R34, R88 ;  /* 0x000000220458723c */ /* 0x000fe20000001858 */
[----:B------:R-:W-:-:S02]  /*9550*/  FMUL.FTZ R139, R139, R187 ;  /* 0x000000bb8b8b7220 */ /* 0x000fc40000410000 */
[--C-:B------:R-:W-:Y:S02]  /*9560*/  FFMA.FTZ R246, R246, c[0x0][0x23c], -R252.reuse ;  /* 0x00008f00f6f67a23 */ /* 0x100fe400000108fc */
[----:B------:R-:W-:Y:S02]  /*9570*/  FFMA.FTZ R247, R247, c[0x0][0x23c], -R252 ;  /* 0x00008f00f7f77a23 */ /* 0x000fe400000108fc */
[--C-:B------:R-:W-:Y:S01]  /*9580*/  FFMA.FTZ R252, R191, c[0x0][0x23c], -R248.reuse ;  /* 0x00008f00bffc7a23 */ /* 0x100fe200000108f8 */
[----:B------:R-:W-:Y:S01]  /*9590*/  HMMA.16816.F32 R104, R4, R30, R104 ;  /* 0x0000001e0468723c */ /* 0x000fe20000001868 */
[----:B--2---:R-:W2:Y:S01]  /*95a0*/  LDSM.16.MT88.4 R172, [R210+0xa800] ;  /* 0x00a80000d2ac783b */ /* 0x004ea20000004200 */
[--C-:B------:R-:W-:Y:S02]  /*95b0*/  FFMA.FTZ R191, R193, c[0x0][0x23c], -R248.reuse ;  /* 0x00008f00c1bf7a23 */ /* 0x100fe400000108f8 */
[--C-:B------:R-:W-:Y:S02]  /*95c0*/  FFMA.FTZ R198, R198, c[0x0][0x23c], -R248.reuse ;  /* 0x00008f00c6c67a23 */ /* 0x100fe400000108f8 */
[----:B------:R-:W-:Y:S01]  /*95d0*/  FFMA.FTZ R193, R199, c[0x0][0x23c], -R248 ;  /* 0x00008f00c7c17a23 */ /* 0x000fe200000108f8 */
[----:B------:R-:W3:Y:S01]  /*95e0*/  MUFU.EX2 R250, R250 ;  /* 0x000000fa00fa7308 */ /* 0x000ee20000000800 */
[----:B------:R-:W-:-:S02]  /*95f0*/  FFMA.FTZ R199, R169, c[0x0][0x23c], -R171 ;  /* 0x00008f00a9c77a23 */ /* 0x000fc400000108ab */
[--C-:B------:R-:W-:Y:S01]  /*9600*/  FFMA.FTZ R248, R168, c[0x0][0x23c], -R171.reuse ;  /* 0x00008f00a8f87a23 */ /* 0x100fe200000108ab */
[----:B------:R-:W-:Y:S01]  /*9610*/  HMMA.16816.F32 R136, R4, R14, R136 ;  /* 0x0000000e0488723c */ /* 0x000fe20000001888 */
[----:B------:R-:W-:Y:S01]  /*9620*/  FFMA.FTZ R170, R170, c[0x0][0x23c], -R171 ;  /* 0x00008f00aaaa7a23 */ /* 0x000fe200000108ab */
[----:B------:R-:W-:Y:S02]  /*9630*/  LOP3.LUT R28, R21, 0xff, RZ, 0xc0, !PT ;  /* 0x000000ff151c7812 */ /* 0x000fe400078ec0ff */
[----:B------:R-:W-:Y:S03]  /*9640*/  MUFU.EX2 R246, R246 ;  /* 0x000000f600f67308 */ /* 0x000fe60000000800 */
[----:B------:R-:W-:Y:S02]  /*9650*/  SHF.R.U32.HI R4, RZ, 0x10, R21 ;  /* 0x00000010ff047819 */ /* 0x000fe40000011615 */
[----:B------:R-:W-:-:S02]  /*9660*/  LOP3.LUT R20, R24, 0xff, RZ, 0xc0, !PT ;  /* 0x000000ff18147812 */ /* 0x000fc400078ec0ff */
[----:B------:R-:W-:Y:S01]  /*9670*/  SHF.R.U32.HI R23, RZ, 0x10, R24 ;  /* 0x00000010ff177819 */ /* 0x000fe20000011618 */
[----:B------:R-:W4:Y:S01]  /*9680*/  MUFU.EX2 R247, R247 ;  /* 0x000000f700f77308 */ /* 0x000f220000000800 */
[----:B------:R-:W-:Y:S02]  /*9690*/  SHF.R.U32.HI R21, RZ, 0x18, R21 ;  /* 0x00000018ff157819 */ /* 0x000fe40000011615 */
[----:B------:R-:W-:Y:S02]  /*96a0*/  LOP3.LUT R7, R22, 0xffff, RZ, 0xc0, !PT ;  /* 0x0000ffff16077812 */ /* 0x000fe400078ec0ff */
[----:B------:R-:W-:Y:S02]  /*96b0*/  LOP3.LUT R4, R4, 0xff, RZ, 0xc0, !PT ;  /* 0x000000ff04047812 */ /* 0x000fe400078ec0ff */
[----:B------:R-:W-:Y:S01]  /*96c0*/  SHF.R.U32.HI R14, RZ, 0x10, R22 ;  /* 0x00000010ff0e7819 */ /* 0x000fe20000011616 */
[----:B------:R-:W-:Y:S01]  /*96d0*/  MUFU.EX2 R252, R252 ;  /* 0x000000fc00fc7308 */ /* 0x000fe20000000800 */
[----:B------:R-:W-:-:S02]  /*96e0*/  SHF.R.U32.HI R24, RZ, 0x18, R24 ;  /* 0x00000018ff187819 */ /* 0x000fc40000011618 */
[----:B------:R-:W-:-:S05]  /*96f0*/  PRMT R20, R20, 0x5410, R25 ;  /* 0x0000541014147816 */ /* 0x000fca0000000019 */
[----:B------:R-:W1:Y:S01]  /*9700*/  MUFU.EX2 R191, R191 ;  /* 0x000000bf00bf7308 */ /* 0x000e620000000800 */
[----:B------:R-:W-:Y:S02]  /*9710*/  LOP3.LUT R23, R23, 0xff, RZ, 0xc0, !PT ;  /* 0x000000ff17177812 */ /* 0x000fe400078ec0ff */
[----:B------:R-:W-:-:S05]  /*9720*/  PRMT R28, R28, 0x5410, R13 ;  /* 0x000054101c1c7816 */ /* 0x000fca000000000d */
[----:B------:R-:W-:Y:S01]  /*9730*/  MUFU.EX2 R198, R198 ;  /* 0x000000c600c67308 */ /* 0x000fe20000000800 */
[----:B------:R-:W-:Y:S02]  /*9740*/  LOP3.LUT R6, R22, 0xff, RZ, 0xc0, !PT ;  /* 0x000000ff16067812 */ /* 0x000fe400078ec0ff */
[----:B------:R-:W-:-:S05]  /*9750*/  SHF.R.U32.HI R7, RZ, 0x8, R7 ;  /* 0x00000008ff077819 */ /* 0x000fca0000011607 */
[----:B------:R-:W-:Y:S01]  /*9760*/  MUFU.EX2 R193, R193 ;  /* 0x000000c100c17308 */ /* 0x000fe20000000800 */
[----:B------:R-:W-:Y:S02]  /*9770*/  PRMT R4, R4, 0x5410, R21 ;  /* 0x0000541004047816 */ /* 0x000fe40000000015 */
[----:B------:R-:W-:-:S05]  /*9780*/  SHF.R.U32.HI R5, RZ, 0x18, R22 ;  /* 0x00000018ff057819 */ /* 0x000fca0000011616 */
[----:B------:R-:W-:Y:S01]  /*9790*/  MUFU.EX2 R199, R199 ;  /* 0x000000c700c77308 */ /* 0x000fe20000000800 */
[----:B------:R-:W-:-:S07]  /*97a0*/  LOP3.LUT R14, R14, 0xff, RZ, 0xc0, !PT ;  /* 0x000000ff0e0e7812 */ /* 0x000fce00078ec0ff */
[----:B------:R-:W1:Y:S08]  /*97b0*/  MUFU.EX2 R248, R248 ;  /* 0x000000f800f87308 */ /* 0x000e700000000800 */
[----:B------:R-:W-:Y:S08]  /*97c0*/  MUFU.EX2 R251, R251 ;  /* 0x000000fb00fb7308 */ /* 0x000ff00000000800 */
[----:B------:R1:W1:Y:S01]  /*97d0*/  MUFU.EX2 R241, R170 ;  /* 0x000000aa00f17308 */ /* 0x0002620000000800 */
[----:B------:R-:W-:Y:S01]  /*97e0*/  PRMT R24, R23, 0x5410, R24 ;  /* 0x0000541017187816 */ /* 0x000fe20000000018 */
[--C-:B------:R-:W-:Y:S01]  /*97f0*/  HSET2.LE.AND R20, R20, R189.reuse, PT ;  /* 0x000000bd14147233 */ /* 0x100fe20003803000 */
[----:B------:R-:W-:Y:S01]  /*9800*/  PRMT R6, R6, 0x5410, R7 ;  /* 0x0000541006067816 */ /* 0x000fe20000000007 */
[--C-:B------:R-:W-:Y:S01]  /*9810*/  HSET2.LE.AND R13, R28, R189.reuse, PT ;  /* 0x000000bd1c0d7233 */ /* 0x100fe20003803000 */
[----:B------:R-:W-:Y:S01]  /*9820*/  PRMT R14, R14, 0x5410, R5 ;  /* 0x000054100e0e7816 */ /* 0x000fe20000000005 */
[----:B------:R-:W-:Y:S01]  /*9830*/  HSET2.LE.AND R5, R4, R189, PT ;  /* 0x000000bd04057233 */ /* 0x000fe20003803000 */
[----:B---3--:R-:W-:-:S02]  /*9840*/  F2FP.PACK_AB R15, R250, R29 ;  /* 0x0000001dfa0f723e */ /* 0x008fc400000000ff */
[----:B------:R-:W-:Y:S01]  /*9850*/  F2FP.PACK_AB R4, R190, R192 ;  /* 0x000000c0be04723e */ /* 0x000fe200000000ff */
[--C-:B------:R-:W-:Y:S01]  /*9860*/  HSET2.LE.AND R7, R24, R189.reuse, PT ;  /* 0x000000bd18077233 */ /* 0x100fe20003803000 */
[----:B------:R-:W-:Y:S01]  /*9870*/  FFMA.FTZ R2, R227, R2, R184 ;  /* 0x00000002e3027223 */ /* 0x000fe200000100b8 */
[--C-:B------:R-:W-:Y:S01]  /*9880*/  HSET2.LE.AND R12, R12, R189.reuse, PT ;  /* 0x000000bd0c0c7233 */ /* 0x100fe20003803000 */
[----:B------:R-:W-:Y:S01]  /*9890*/  LOP3.LUT R4, R13, R4, RZ, 0xc0, !PT ;  /* 0x000000040d047212 */ /* 0x000fe200078ec0ff */
[--C-:B------:R-:W-:Y:S02]  /*98a0*/  HSET2.LE.AND R26, R26, R189.reuse, PT ;  /* 0x000000bd1a1a7233 */ /* 0x100fe40003803000 */
[--C-:B------:R-:W-:Y:S01]  /*98b0*/  HSET2.LE.AND R28, R6, R189.reuse, PT ;  /* 0x000000bd061c7233 */ /* 0x100fe20003803000 */
[----:B------:R-:W-:Y:S01]  /*98c0*/  LOP3.LUT R6, R20, R15, RZ, 0xc0, !PT ;  /* 0x0000000f14067212 */ /* 0x000fe200078ec0ff */
[----:B------:R-:W-:Y:S01]  /*98d0*/  HSET2.LE.AND R14, R14, R189, PT ;  /* 0x000000bd0e0e7233 */ /* 0x000fe20003803000 */
[----:B------:R-:W-:Y:S01]  /*98e0*/  IMAD.MOV.U32 R189, RZ, RZ, R29 ;  /* 0x000000ffffbd7224 */ /* 0x000fe200078e001d */
[----:B----4-:R-:W-:Y:S01]  /*98f0*/  F2FP.PACK_AB R22, R247, R246 ;  /* 0x000000f6f716723e */ /* 0x010fe200000000ff */
[----:B-1----:R-:W1:Y:S01]  /*9900*/  LDSM.16.MT88.4 R168, [R209+0xa800] ;  /* 0x00a80000d1a8783b */ /* 0x002e620000004200 */
[----:B------:R-:W-:-:S02]  /*9910*/  F2FP.PACK_AB R20, R32, R249 ;  /* 0x000000f92014723e */ /* 0x000fc400000000ff */
[----:B------:R-:W-:Y:S02]  /*9920*/  F2FP.PACK_AB R15, R191, R252 ;  /* 0x000000fcbf0f723e */ /* 0x000fe400000000ff */
[----:B------:R-:W-:Y:S02]  /*9930*/  F2FP.PACK_AB R29, R248, R199 ;  /* 0x000000c7f81d723e */ /* 0x000fe400000000ff */
[----:B------:R-:W-:Y:S02]  /*9940*/  F2FP.PACK_AB R13, R193, R198 ;  /* 0x000000c6c10d723e */ /* 0x000fe400000000ff */
[----:B------:R-:W-:Y:S01]  /*9950*/  F2FP.PACK_AB R31, R241, R251 ;  /* 0x000000fbf11f723e */ /* 0x000fe200000000ff */
[----:B------:R-:W-:Y:S01]  /*9960*/  FADD.FTZ R2, R185, R2 ;  /* 0x00000002b9027221 */ /* 0x000fe20000010000 */
[----:B------:R-:W-:Y:S02]  /*9970*/  LOP3.LUT R7, R7, R22, RZ, 0xc0, !PT ;  /* 0x0000001607077212 */ /* 0x000fe400078ec0ff */
[----:B------:R-:W-:-:S02]  /*9980*/  LOP3.LUT R5, R5, R20, RZ, 0xc0, !PT ;  /* 0x0000001405057212 */ /* 0x000fc400078ec0ff */
[----:B------:R-:W-:Y:S02]  /*9990*/  LOP3.LUT R28, R28, R15, RZ, 0xc0, !PT ;  /* 0x0000000f1c1c7212 */ /* 0x000fe400078ec0ff */
[----:B------:R-:W-:Y:S02]  /*99a0*/  LOP3.LUT R29, R14, R29, RZ, 0xc0, !PT ;  /* 0x0000001d0e1d7212 */ /* 0x000fe400078ec0ff */
[----:B------:R-:W-:Y:S02]  /*99b0*/  LOP3.LUT R30, R12, R13, RZ, 0xc0, !PT ;  /* 0x0000000d0c1e7212 */ /* 0x000fe400078ec0ff */
[----:B------:R-:W-:Y:S01]  /*99c0*/  LOP3.LUT R31, R26, R31, RZ, 0xc0, !PT ;  /* 0x0000001f1a1f7212 */ /* 0x000fe200078ec0ff */
[----:B------:R-:W-:Y:S01]  /*99d0*/  FADD.FTZ R3, R3, R2 ;  /* 0x0000000203037221 */ /* 0x000fe20000010000 */
[----:B--2---:R-:W-:Y:S01]  /*99e0*/  HMMA.16816.F32 R44, R4, R172, R44 ;  /* 0x000000ac042c723c */ /* 0x004fe2000000182c */
[----:B------:R-:W-:Y:S02]  /*99f0*/  LDSM.16.MT88.4 R24, [R211+0xb800] ;  /* 0x00b80000d318783b */ /* 0x000fe40000004200 */
[----:B------:R-:W-:-:S02]  /*9a00*/  FADD.FTZ R0, R0, R3 ;  /* 0x0000000300007221 */ /* 0x000fc40000010000 */
[----:B------:R-:W-:Y:S03]  /*9a10*/  LDSM.16.MT88.4 R20, [R210+0xb800] ;  /* 0x00b80000d214783b */ /* 0x000fe60000004200 */
[----:B------:R-:W-:Y:S01]  /*9a20*/  HMMA.16816.F32 R48, R28, R172, R48 ;  /* 0x000000ac1c30723c */ /* 0x000fe20000001830 */
[----:B------:R-:W-:Y:S01]  /*9a30*/  LDSM.16.MT88.4 R12, [R209+0xb800] ;  /* 0x00b80000d10c783b */ /* 0x000fe20000004200 */
[----:B------:R-:W-:-:S05]  /*9a40*/  FADD.FTZ R199, R199, R0 ;  /* 0x00000000c7c77221 */ /* 0x000fca0000010000 */
[----:B------:R-:W-:Y:S01]  /*9a50*/  IMAD.MOV.U32 R173, RZ, RZ, R32 ;  /* 0x000000ffffad7224 */ /* 0x000fe200078e0020 */
[----:B------:R-:W-:Y:S01]  /*9a60*/  HMMA.16816.F32 R160, R4, R8, R160 ;  /* 0x0000000804a0723c */ /* 0x000fe200000018a0 */
[----:B------:R-:W2:Y:S01]  /*9a70*/  LDSM.16.MT88.4 R32, [R208+0xa800] ;  /* 0x00a80000d020783b */ /* 0x000ea20000004200 */
[----:B------:R-:W-:-:S06]  /*9a80*/  FADD.FTZ R248, R248, R199 ;  /* 0x000000c7f8f87221 */ /* 0x000fcc0000010000 */
[C---:B------:R-:W-:Y:S08]  /*9a90*/  HMMA.16816.F32 R156, R28.reuse, R8, R156 ;  /* 0x000000081c9c723c */ /* 0x040ff0000000189c */
[-C--:B------:R-:W-:Y:S08]  /*9aa0*/  HMMA.16816.F32 R36, R28, R10.reuse, R36 ;  /* 0x0000000a1c24723c */ /* 0x080ff00000001824 */
[----:B------:R-:W-:Y:S01]  /*9ab0*/  HMMA.16816.F32 R40, R4, R10, R40 ;  /* 0x0000000a0428723c */ /* 0x000fe20000001828 */
[----:B------:R-:W3:Y:S01]  /*9ac0*/  LDSM.16.MT88.4 R8, [R208+0xb800] ;  /* 0x00b80000d008783b */ /* 0x000ee20000004200 */
[----:B------:R-:W-:-:S02]  /*9ad0*/  FADD.FTZ R248, R251, R248 ;  /* 0x000000f8fbf87221 */ /* 0x000fc40000010000 */
[----:B------:R-:W-:Y:S02]  /*9ae0*/  FFMA.FTZ R182, R235, R188, R182 ;  /* 0x000000bcebb67223 */ /* 0x000fe400000100b6 */
[----:B------:R-:W-:Y:S02]  /*9af0*/  FADD.FTZ R227, R241, R248 ;  /* 0x000000f8f1e37221 */ /* 0x000fe40000010000 */
[----:B------:R-:W4:Y:S01]  /*9b00*/  S2R R241, SR_TID.X ;  /* 0x0000000000f17919 */ /* 0x000f220000002100 */
[----:B------:R-:W-:Y:S02]  /*9b10*/  FFMA.FTZ R178, R232, R187, R178 ;  /* 0x000000bbe8b27223 */ /* 0x000fe400000100b2 */
[----:B------:R-:W-:Y:S02]  /*9b20*/  FFMA.FTZ R164, R233, R186, R164 ;  /* 0x000000bae9a47223 */ /* 0x000fe400000100a4 */
[----:B------:R-:W-:Y:S02]  /*9b30*/  FADD.FTZ R181, R181, R182 ;  /* 0x000000b6b5b57221 */ /* 0x000fe40000010000 */
[----:B------:R-:W-:-:S02]  /*9b40*/  FADD.FTZ R177, R177, R178 ;  /* 0x000000b2b1b17221 */ /* 0x000fc40000010000 */
[----:B------:R-:W-:Y:S01]  /*9b50*/  FADD.FTZ R17, R17, R164 ;  /* 0x000000a411117221 */ /* 0x000fe20000010000 */
[----:B------:R-:W-:Y:S01]  /*9b60*/  UISETP.GE.AND UP0, UPT, UR25, 0x4, UPT ;  /* 0x000000041900788c */ /* 0x000fe2000bf06270 */
[----:B------:R-:W-:Y:S02]  /*9b70*/  FADD.FTZ R180, R180, R181 ;  /* 0x000000b5b4b47221 */ /* 0x000fe40000010000 */
[----:B------:R-:W-:Y:S02]  /*9b80*/  FADD.FTZ R176, R176, R177 ;  /* 0x000000b1b0b07221 */ /* 0x000fe40000010000 */
[----:B------:R-:W-:Y:S01]  /*9b90*/  FADD.FTZ R16, R16, R17 ;  /* 0x0000001110107221 */ /* 0x000fe20000010000 */
[----:B------:R-:W-:Y:S01]  /*9ba0*/  PLOP3.LUT P0, PT, PT, PT, UP0, 0x80, 0x0 ;  /* 0x000000000000781c */ /* 0x000fe20003f0f008 */
        /* <DEDUP_REMOVED lines=9> */
[----:B----4-:R-:W-:Y:S01]  /*9c40*/  IMAD.SHL.U32 R241, R241, 0x2, RZ ;  /* 0x00000002f1f17824 */ /* 0x010fe200078e00ff */
[----:B------:R-:W-:Y:S01]  /*9c50*/  HMMA.16816.F32 R52, R28, R174, R52 ;  /* 0x000000ae1c34723c */ /* 0x000fe20000001834 */
[----:B------:R-:W-:Y:S02]  /*9c60*/  FADD.FTZ R179, R189, R179 ;  /* 0x000000b3bdb37221 */ /* 0x000fe40000010000 */
[----:B------:R-:W-:Y:S02]  /*9c70*/  FADD.FTZ R232, R246, R3 ;  /* 0x00000003f6e87221 */ /* 0x000fe40000010000 */
[----:B------:R-:W-:-:S03]  /*9c80*/  FADD.FTZ R198, R198, R191 ;  /* 0x000000bfc6c67221 */ /* 0x000fc60000010000 */
[----:B-1----:R-:W-:Y:S01]  /*9c90*/  HMMA.16816.F32 R64, R28, R168, R64 ;  /* 0x000000a81c40723c */ /* 0x002fe20000001840 */
[----:B------:R-:W-:Y:S01]  /*9ca0*/  FADD.FTZ R235, R250, R179 ;  /* 0x000000b3faeb7221 */ /* 0x000fe20000010000 */
[----:B------:R-:W-:Y:S01]  /*9cb0*/  LOP3.LUT R241, R241, 0x6, RZ, 0xc0, !PT ;  /* 0x00000006f1f17812 */ /* 0x000fe200078ec0ff */
[----:B------:R-:W-:Y:S02]  /*9cc0*/  FADD.FTZ R232, R247, R232 ;  /* 0x000000e8f7e87221 */ /* 0x000fe40000010000 */
[----:B------:R-:W-:-:S03]  /*9cd0*/  FADD.FTZ R233, R193, R198 ;  /* 0x000000c6c1e97221 */ /* 0x000fc60000010000 */
        /* <DEDUP_REMOVED lines=8> */
[C---:B------:R-:W-:Y:S08]  /*9d60*/  HMMA.16816.F32 R144, R28.reuse, R14, R144 ;  /* 0x0000000e1c90723c */ /* 0x040ff00000001890 */
[C---:B---3--:R-:W-:Y:S08]  /*9d70*/  HMMA.16816.F32 R128, R28.reuse, R8, R128 ;  /* 0x000000081c80723c */ /* 0x048ff00000001880 */
        /* <DEDUP_REMOVED lines=15> */
[----:B------:R-:W-:-:S04]  /*9e70*/  DEPBAR.LE SB0, 0x0 ;  /* 0x000080000000791a */ /* 0x000fc80000000000 */
[----:B------:R-:W-:Y:S01]  /*9e80*/  ULDC.64 UR4, c[0x0][0x1a0] ;  /* 0x0000680000047ab9 */ /* 0x000fe20000000a00 */
[----:B------:R-:W-:Y:S01]  /*9e90*/  BAR.SYNC.DEFER_BLOCKING 0x0 ;  /* 0x0000000000007b1d */ /* 0x000fe20000010000 */
[----:B------:R-:W-:Y:S01]  /*9ea0*/  USHF.L.U32 UR29, UR4, 0x6, URZ ;  /* 0x00000006041d7899 */ /* 0x000fe2000800063f */
[----:B-----5:R-:W-:Y:S01]  /*9eb0*/  IADD3 R4, P0, R194, -UR28, RZ ;  /* 0x8000001cc2047c10 */ /* 0x020fe2000ff1e0ff */
[----:B------:R-:W-:Y:S01]  /*9ec0*/  UISETP.NE.AND UP0, UPT, UR25, 0x4, UPT ;  /* 0x000000041900788c */ /* 0x000fe2000bf05270 */
[----:B------:R-:W-:Y:S01]  /*9ed0*/  IADD3 R2, P1, R196, -UR28, RZ ;  /* 0x8000001cc4027c10 */ /* 0x000fe2000ff3e0ff */
[----:B------:R-:W-:Y:S02]  /*9ee0*/  UIADD3 UR29, -UR29, 0x80, URZ ;  /* 0x000000801d1d7890 */ /* 0x000fe4000fffe13f */
[----:B------:R-:W-:Y:S02]  /*9ef0*/  UMOV UR31, 0x6 ;  /* 0x00000006001f7882 */ /* 0x000fe40000000000 */
[----:B------:R-:W-:-:S02]  /*9f00*/  USHF.L.U64.HI UR5, UR4, UR31, UR5 ;  /* 0x0000001f04057299 */ /* 0x000fc40008010205 */
[----:B------:R-:W-:-:S04]  /*9f10*/  IADD3 R6, P2, R194, UR29, RZ ;  /* 0x0000001dc2067c10 */ /* 0x000fc8000ff5e0ff */
[C---:B------:R-:W-:Y:S02]  /*9f20*/  IADD3.X R5, R195.reuse, ~UR5, RZ, P0, !PT ;  /* 0x80000005c3057c10 */ /* 0x040fe400087fe4ff */
[----:B------:R-:W-:Y:S01]  /*9f30*/  IADD3 R16, P0, R196, UR29, RZ ;  /* 0x0000001dc4107c10 */ /* 0x000fe2000ff1e0ff */
[----:B------:R-:W-:Y:S01]  /*9f40*/  UIADD3 UR29, UR25, -0x4, URZ ;  /* 0xfffffffc191d7890 */ /* 0x000fe2000fffe03f */
[----:B------:R-:W-:Y:S02]  /*9f50*/  IADD3.X R7, R195, UR30, RZ, P2, !PT ;  /* 0x0000001ec3077c10 */ /* 0x000fe400097fe4ff */
[C---:B------:R-:W-:Y:S02]  /*9f60*/  IADD3.X R3, R197.reuse, ~UR5, RZ, P1, !PT ;  /* 0x80000005c5037c10 */ /* 0x040fe40008ffe4ff */
[----:B------:R-:W-:Y:S01]  /*9f70*/  IADD3.X R17, R197, UR30, RZ, P0, !PT ;  /* 0x0000001ec5117c10 */ /* 0x000fe200087fe4ff */
[----:B------:R-:W-:Y:S01]  /*9f80*/  @!PT LDS RZ, [RZ] ;  /* 0x00000000fffff984 */ /* 0x000fe20000000800 */
[----:B------:R-:W-:Y:S01]  /*9f90*/  @!PT LDS RZ, [RZ] ;  /* 0x00000000fffff984 */ /* 0x000fe20000000800 */
[----:B------:R-:W-:Y:S01]  /*9fa0*/  @!PT LDS RZ, [RZ] ;  /* 0x00000000fffff984 */ /* 0x000fe20000000800 */
[----:B------:R1:W-:Y:S01]  /*9fb0*/  LDGSTS.E.BYPASS.LTC128B.128 [R219+0xa000], [R4.64] ;  /* 0x0a00000004db7fae */ /* 0x0003e2000b901d56 */
[----:B------:R-:W-:-:S03]  /*9fc0*/  IMAD.U32 R0, RZ, RZ, UR29 ;  /* 0x0000001dff007e24 */ /* 0x000fc6000f8e00ff */
[----:B------:R1:W-:Y:S01]  /*9fd0*/  LDGSTS.E.BYPASS.LTC128B.128 [R219+0xb000], [R6.64] ;  /* 0x0b00000006db7fae */ /* 0x0003e2000b901d56 */
[----:B------:R-:W-:-:S03]  /*9fe0*/  IMAD R241, R0, 0x20, R241 ;  /* 0x0000002000f17824 */ /* 0x000fc600078e02f1 */
[----:B------:R2:W-:Y:S02]  /*9ff0*/  LDGSTS.E.BYPASS.LTC128B.128 [R219+0xa800], [R2.64] ;  /* 0x0a80000002db7fae */ /* 0x0005e4000b901d56 */
[C---:B------:R-:W-:Y:S02]  /*a000*/  IADD3 R0, R241.reuse, 0x1, RZ ;  /* 0x00000001f1007810 */ /* 0x040fe40007ffe0ff */
[----:B------:R3:W-:Y:S01]  /*a010*/  LDGSTS.E.BYPASS.LTC128B.128 [R219+0xb800], [R16.64] ;  /* 0x0b80000010db7fae */ /* 0x0007e2000b901d56 */
[-C--:B------:R-:W-:Y:S02]  /*a020*/  ISETP.GE.AND P2, PT, R241, R239.reuse, PT ;  /* 0x000000eff100720c */ /* 0x080fe40003f46270 */
[C---:B------:R-:W-:Y:S01]  /*a030*/  ISETP.GE.AND P0, PT, R0.reuse, R239, PT ;  /* 0x000000ef0000720c */ /* 0x040fe20003f06270 */
[----:B------:R-:W-:Y:S01]  /*a040*/  LDSM.16.M88.4 R176, [R217] ;  /* 0x00000000d9b0783b */ /* 0x000fe20000000200 */
[C---:B------:R-:W-:Y:S02]  /*a050*/  ISETP.GE.AND P4, PT, R0.reuse, R240, PT ;  /* 0x000000f00000720c */ /* 0x040fe40003f86270 */
[C---:B------:R-:W-:Y:S01]  /*a060*/  ISETP.GE.AND P1, PT, R0.reuse, R237, PT ;  /* 0x000000ed0000720c */ /* 0x040fe20003f26270 */
[----:B------:R-:W4:Y:S01]  /*a070*/  LDSM.16.M88.4 R168, [R218+0x2000] ;  /* 0x00200000daa8783b */ /* 0x000f220000000200 */
[----:B------:R-:W-:-:S02]  /*a080*/  ISETP.GE.AND P3, PT, R0, R234, PT ;  /* 0x000000ea0000720c */ /* 0x000fc40003f66270 */
[C---:B------:R-:W-:Y:S01]  /*a090*/  IADD3 R0, R241.reuse, 0x9, RZ ;  /* 0x00000009f1007810 */ /* 0x040fe20007ffe0ff */
[----:B------:R-:W1:Y:S01]  /*a0a0*/  LDSM.16.M88.4 R28, [R217+0x800] ;  /* 0x00080000d91c783b */ /* 0x000e620000000200 */
[----:B------:R-:W-:-:S03]  /*a0b0*/  ISETP.GE.AND P5, PT, R241, R240, PT ;  /* 0x000000f0f100720c */ /* 0x000fc60003fa6270 */
[----:B------:R-:W1:Y:S04]  /*a0c0*/  LDSM.16.M88.4 R32, [R218] ;  /* 0x00000000da20783b */ /* 0x000e680000000200 */
[----:B------:R-:W-:Y:S01]  /*a0d0*/  LDSM.16.M88.4 R196, [R215] ;  /* 0x00000000d7c4783b */ /* 0x000fe20000000200 */
[----:B--2---:R-:W-:-:S03]  /*a0e0*/  IADD3 R2, R241, 0x8, RZ ;  /* 0x00000008f1027810 */ /* 0x004fc60007ffe0ff */
[----:B------:R-:W2:Y:S01]  /*a0f0*/  LDSM.16.M88.4 R24, [R216+0x2000] ;  /* 0x00200000d818783b */ /* 0x000ea20000000200 */
[----:B------:R-:W-:-:S03]  /*a100*/  ISETP.GE.AND P6, PT, R2, R240, PT ;  /* 0x000000f00200720c */ /* 0x000fc60003fc6270 */
[----:B------:R-:W2:Y:S04]  /*a110*/  LDSM.16.M88.4 R192, [R207] ;  /* 0x00000000cfc0783b */ /* 0x000ea80000000200 */
[----:B------:R-:W2:Y:S04]  /*a120*/  LDSM.16.M88.4 R20, [R216] ;  /* 0x00000000d814783b */ /* 0x000ea80000000200 */
[----:B------:R-:W-:Y:S04]  /*a130*/  LDSM.16.M88.4 R188, [R214+0x2000] ;  /* 0x00200000d6bc783b */ /* 0x000fe80000000200 */
[----:B------:R-:W2:Y:S04]  /*a140*/  LDSM.16.M88.4 R184, [R213] ;  /* 0x00000000d5b8783b */ /* 0x000ea80000000200 */
[----:B------:R-:W0:Y:S01]  /*a150*/  LDGDEPBAR ;  /* 0x00000000000079af */ /* 0x000e220000000000 */
[C---:B----4-:R-:W-:Y:S08]  /*a160*/  HMMA.16816.F32 R12, R168.reuse, R176, RZ ;  /* 0x000000b0a80c723c */ /* 0x050ff000000018ff */
[C---:B-1----:R-:W-:Y:S08]  /*a170*/  HMMA.16816.F32 R4, R168.reuse, R28, RZ ;  /* 0x0000001ca804723c */ /* 0x042ff000000018ff */
[C---:B------:R-:W-:Y:S08]  /*a180*/  HMMA.16816.F32 R8, R168.reuse, R178, RZ ;  /* 0x000000b2a808723c */ /* 0x040ff000000018ff */
[----:B------:R-:W-:Y:S08]  /*a190*/  HMMA.16816.F32 R168, R168, R30, RZ ;  /* 0x0000001ea8a8723c */ /* 0x000ff000000018ff */
[C---:B------:R-:W-:Y:S08]  /*a1a0*/  HMMA.16816.F32 R180, R32.reuse, R176, RZ ;  /* 0x000000b020b4723c */ /* 0x040ff000000018ff */
[C---:B------:R-:W-:Y:S08]  /*a1b0*/  HMMA.16816.F32 R176, R32.reuse, R178, RZ ;  /* 0x000000b220b0723c */ /* 0x040ff000000018ff */
[C---:B------:R-:W-:Y:S08]  /*a1c0*/  HMMA.16816.F32 R172, R32.reuse, R28, RZ ;  /* 0x0000001c20ac723c */ /* 0x040ff000000018ff */
[----:B------:R-:W-:Y:S01]  /*a1d0*/  HMMA.16816.F32 R32, R32, R30, RZ ;  /* 0x0000001e2020723c */ /* 0x000fe200000018ff */
[----:B------:R-:W1:Y:S07]  /*a1e0*/  LDSM.16.M88.4 R28, [R213+0x800] ;  /* 0x00080000d51c783b */ /* 0x000e6e0000000200 */
[C---:B--2---:R-:W-:Y:S08]  /*a1f0*/  HMMA.16816.F32 R12, R24.reuse, R196, R12 ;  /* 0x000000c4180c723c */ /* 0x044ff0000000180c */
[C---:B------:R-:W-:Y:S08]  /*a200*/  HMMA.16816.F32 R4, R24.reuse, R192, R4 ;  /* 0x000000c01804723c */ /* 0x040ff00000001804 */
[C---:B------:R-:W-:Y:S08]  /*a210*/  HMMA.16816.F32 R8, R24.reuse, R198, R8 ;  /* 0x000000c61808723c */ /* 0x040ff00000001808 */
[----:B------:R-:W-:Y:S01]  /*a220*/  HMMA.16816.F32 R168, R24, R194, R168 ;  /* 0x000000c218a8723c */ /* 0x000fe200000018a8 */
[----:B------:R-:W2:Y:S07]  /*a230*/  LDSM.16.M88.4 R24, [R214] ;  /* 0x00000000d618783b */ /* 0x000eae0000000200 */
[C---:B------:R-:W-:Y:S08]  /*a240*/  HMMA.16816.F32 R180, R20.reuse, R196, R180 ;  /* 0x000000c414b4723c */ /* 0x040ff000000018b4 */
[C---:B------:R-:W-:Y:S08]  /*a250*/  HMMA.16816.F32 R172, R20.reuse, R192, R172 ;  /* 0x000000c014ac723c */ /* 0x040ff000000018ac */
[C---:B------:R-:W-:Y:S01]  /*a260*/  HMMA.16816.F32 R176, R20.reuse, R198, R176 ;  /* 0x000000c614b0723c */ /* 0x040fe200000018b0 */
[----:B------:R-:W-:Y:S07]  /*a270*/  LDSM.16.M88.4 R196, [R206] ;  /* 0x00000000cec4783b */ /* 0x000fee0000000200 */
[----:B------:R-:W-:Y:S01]  /*a280*/  HMMA.16816.F32 R32, R20, R194, R32 ;  /* 0x000000c21420723c */ /* 0x000fe20000001820 */
[----:B------:R-:W4:Y:S04]  /*a290*/  LDSM.16.M88.4 R20, [R212+0x2000] ;  /* 0x00200000d414783b */ /* 0x000f280000000200 */
[----:B------:R-:W3:Y:S03]  /*a2a0*/  LDSM.16.M88.4 R192, [R206+0x800] ;  /* 0x00080000cec0783b */ /* 0x000ee60000000200 */
[C---:B------:R-:W-:Y:S08]  /*a2b0*/  HMMA.16816.F32 R12, R188.reuse, R184, R12 ;  /* 0x000000b8bc0c723c */ /* 0x040ff0000000180c */
[C---:B-1----:R-:W-:Y:S08]  /*a2c0*/  HMMA.16816.F32 R4, R188.reuse, R28, R4 ;  /* 0x0000001cbc04723c */ /* 0x042ff00000001804 */
[C---:B------:R-:W-:Y:S08]  /*a2d0*/  HMMA.16816.F32 R8, R188.reuse, R186, R8 ;  /* 0x000000babc08723c */ /* 0x040ff00000001808 */
[----:B------:R-:W-:Y:S01]  /*a2e0*/  HMMA.16816.F32 R168, R188, R30, R168 ;  /* 0x0000001ebca8723c */ /* 0x000fe200000018a8 */
[----:B------:R-:W1:Y:S07]  /*a2f0*/  LDSM.16.M88.4 R188, [R212] ;  /* 0x00000000d4bc783b */ /* 0x000e6e0000000200 */
[C---:B--2---:R-:W-:Y:S08]  /*a300*/  HMMA.16816.F32 R180, R24.reuse, R184, R180 ;  /* 0x000000b818b4723c */ /* 0x044ff000000018b4 */
[C---:B------:R-:W-:Y:S01]  /*a310*/  HMMA.16816.F32 R176, R24.reuse, R186, R176 ;  /* 0x000000ba18b0723c */ /* 0x040fe200000018b0 */
[----:B------:R-:W-:Y:S07]  /*a320*/  LDSM.16.M88.4 R184, [R218+0x6000] ;  /* 0x00600000dab8783b */ /* 0x000fee0000000200 */
[C---:B------:R-:W-:Y:S08]  /*a330*/  HMMA.16816.F32 R172, R24.reuse, R28, R172 ;  /* 0x0000001c18ac723c */ /* 0x040ff000000018ac */
[----:B------:R-:W-:Y:S01]  /*a340*/  HMMA.16816.F32 R32, R24, R30, R32 ;  /* 0x0000001e1820723c */ /* 0x000fe20000001820 */
[----:B------:R-:W2:Y:S04]  /*a350*/  LDSM.16.M88.4 R28, [R217+0x1000] ;  /* 0x00100000d91c783b */ /* 0x000ea80000000200 */
[----:B------:R-:W2:Y:S03]  /*a360*/  LDSM.16.M88.4 R24, [R217+0x1800] ;  /* 0x00180000d918783b */ /* 0x000ea60000000200 */
[C---:B----4-:R-:W-:Y:S08]  /*a370*/  HMMA.16816.F32 R12, R20.reuse, R196, R12 ;  /* 0x000000c4140c723c */ /* 0x050ff0000000180c */
[C---:B------:R-:W-:Y:S08]  /*a380*/  HMMA.16816.F32 R8, R20.reuse, R198, R8 ;  /* 0x000000c61408723c */ /* 0x040ff00000001808 */
[C---:B---3--:R-:W-:Y:S08]  /*a390*/  HMMA.16816.F32 R4, R20.reuse, R192, R4 ;  /* 0x000000c01404723c */ /* 0x048ff00000001804 */
[----:B------:R-:W-:Y:S01]  /*a3a0*/  HMMA.16816.F32 R168, R20, R194, R168 ;  /* 0x000000c214a8723c */ /* 0x000fe200000018a8 */
[----:B------:R-:W3:Y:S07]  /*a3b0*/  LDSM.16.M88.4 R20, [R218+0x4000] ;  /* 0x00400000da14783b */ /* 0x000eee0000000200 */
[C---:B-1----:R-:W-:Y:S08]  /*a3c0*/  HMMA.16816.F32 R180, R188.reuse, R196, R180 ;  /* 0x000000c4bcb4723c */ /* 0x042ff000000018b4 */
[C---:B------:R-:W-:Y:S01]  /*a3d0*/  HMMA.16816.F32 R176, R188.reuse, R198, R176 ;  /* 0x000000c6bcb0723c */ /* 0x040fe200000018b0 */
[----:B------:R-:W-:Y:S07]  /*a3e0*/  LDSM.16.M88.4 R196, [R216+0x4000] ;  /* 0x00400000d8c4783b */ /* 0x000fee0000000200 */
[C---:B------:R-:W-:Y:S08]  /*a3f0*/  HMMA.16816.F32 R172, R188.reuse, R192, R172 ;  /* 0x000000c0bcac723c */ /* 0x040ff000000018ac */
[----:B------:R-:W-:Y:S01]  /*a400*/  HMMA.16816.F32 R32, R188, R194, R32 ;  /* 0x000000c2bc20723c */ /* 0x000fe20000001820 */
[----:B------:R-:W-:Y:S04]  /*a410*/  LDSM.16.M88.4 R192, [R216+0x6000] ;  /* 0x00600000d8c0783b */ /* 0x000fe80000000200 */
[----:B------:R-:W1:Y:S03]  /*a420*/  LDSM.16.M88.4 R188, [R205] ;  /* 0x00000000cdbc783b */ /* 0x000e660000000200 */
[C---:B--2---:R-:W-:Y:S08]  /*a430*/  HMMA.16816.F32 R12, R184.reuse, R28, R12 ;  /* 0x0000001cb80c723c */ /* 0x044ff0000000180c */
[C---:B------:R-:W-:Y:S08]  /*a440*/  HMMA.16816.F32 R8, R184.reuse, R30, R8 ;  /* 0x0000001eb808723c */ /* 0x040ff00000001808 */
[C---:B------:R-:W-:Y:S08]  /*a450*/  HMMA.16816.F32 R4, R184.reuse, R24, R4 ;  /* 0x00000018b804723c */ /* 0x040ff00000001804 */
[----:B------:R-:W-:Y:S01]  /*a460*/  HMMA.16816.F32 R168, R184, R26, R168 ;  /* 0x0000001ab8a8723c */ /* 0x000fe200000018a8 */
[----:B------:R-:W2:Y:S07]  /*a470*/  LDSM.16.M88.4 R184, [R204] ;  /* 0x00000000ccb8783b */ /* 0x000eae0000000200 */
[C---:B---3--:R-:W-:Y:S08]  /*a480*/  HMMA.16816.F32 R180, R20.reuse, R28, R180 ;  /* 0x0000001c14b4723c */ /* 0x048ff000000018b4 */
[C---:B------:R-:W-:Y:S01]  /*a490*/  HMMA.16816.F32 R176, R20.reuse, R30, R176 ;  /* 0x0000001e14b0723c */ /* 0x040fe200000018b0 */
[----:B------:R-:W-:Y:S07]  /*a4a0*/  LDSM.16.M88.4 R28, [R214+0x4000] ;  /* 0x00400000d61c783b */ /* 0x000fee0000000200 */
[C---:B------:R-:W-:Y:S08]  /*a4b0*/  HMMA.16816.F32 R172, R20.reuse, R24, R172 ;  /* 0x0000001814ac723c */ /* 0x040ff000000018ac */
[----:B------:R-:W-:Y:S01]  /*a4c0*/  HMMA.16816.F32 R32, R20, R26, R32 ;  /* 0x0000001a1420723c */ /* 0x000fe20000001820 */
[----:B------:R-:W-:Y:S04]  /*a4d0*/  LDSM.16.M88.4 R24, [R214+0x6000] ;  /* 0x00600000d618783b */ /* 0x000fe80000000200 */
[----:B------:R-:W3:Y:S03]  /*a4e0*/  LDSM.16.M88.4 R20, [R213+0x1000] ;  /* 0x00100000d514783b */ /* 0x000ee60000000200 */
        /* <DEDUP_REMOVED lines=10> */
[----:B------:R-:W2:Y:S04]  /*a590*/  LDSM.16.M88.4 R184, [R213+0x1800] ;  /* 0x00180000d5b8783b */ /* 0x000ea80000000200 */
[----:B------:R-:W4:Y:S03]  /*a5a0*/  LDSM.16.M88.4 R196, [R212+0x6000] ;  /* 0x00600000d4c4783b */ /* 0x000f260000000200 */
[-C--:B---3--:R-:W-:Y:S08]  /*a5b0*/  HMMA.16816.F32 R12, R24, R20.reuse, R12 ;  /* 0x00000014180c723c */ /* 0x088ff0000000180c */
[----:B------:R-:W-:Y:S08]  /*a5c0*/  HMMA.16816.F32 R180, R28, R20, R180 ;  /* 0x000000141cb4723c */ /* 0x000ff000000018b4 */
[-C--:B------:R-:W-:Y:S08]  /*a5d0*/  HMMA.16816.F32 R8, R24, R22.reuse, R8 ;  /* 0x000000161808723c */ /* 0x080ff00000001808 */
[----:B------:R-:W-:Y:S01]  /*a5e0*/  HMMA.16816.F32 R176, R28, R22, R176 ;  /* 0x000000161cb0723c */ /* 0x000fe200000018b0 */
[----:B------:R-:W3:Y:S01]  /*a5f0*/  LDSM.16.M88.4 R20, [R206+0x1800] ;  /* 0x00180000ce14783b */ /* 0x000ee20000000200 */
[----:B------:R-:W-:-:S06]  /*a600*/  DEPBAR.LE SB0, 0x0 ;  /* 0x000080000000791a */ /* 0x000fcc0000000000 */
[----:B-1----:R-:W-:Y:S08]  /*a610*/  HMMA.16816.F32 R180, R192, R188, R180 ;  /* 0x000000bcc0b4723c */ /* 0x002ff000000018b4 */
[-C--:B--2---:R-:W-:Y:S08]  /*a620*/  HMMA.16816.F32 R172, R28, R184.reuse, R172 ;  /* 0x000000b81cac723c */ /* 0x084ff000000018ac */
[C---:B------:R-:W-:Y:S08]  /*a630*/  HMMA.16816.F32 R4, R24.reuse, R184, R4 ;  /* 0x000000b81804723c */ /* 0x040ff00000001804 */
[----:B------:R-:W-:Y:S01]  /*a640*/  HMMA.16816.F32 R168, R24, R186, R168 ;  /* 0x000000ba18a8723c */ /* 0x000fe200000018a8 */
[----:B------:R-:W-:-:S02]  /*a650*/  FSEL R17, R182, -INF , !P2 ;  /* 0xff800000b6117808 */ /* 0x000fc40005000000 */
[-C--:B------:R-:W-:Y:S02]  /*a660*/  ISETP.GE.AND P2, PT, R241, R237.reuse, PT ;  /* 0x000000edf100720c */ /* 0x080fe40003f46270 */
[----:B------:R-:W-:Y:S02]  /*a670*/  FSEL R180, R180, -INF , !P5 ;  /* 0xff800000b4b47808 */ /* 0x000fe40006800000 */
[----:B------:R-:W-:Y:S01]  /*a680*/  FSEL R26, R183, -INF , !P0 ;  /* 0xff800000b71a7808 */ /* 0x000fe20004000000 */
[----:B----4-:R-:W-:Y:S01]  /*a690*/  HMMA.16816.F32 R12, R196, R188, R12 ;  /* 0x000000bcc40c723c */ /* 0x010fe2000000180c */
[C---:B------:R-:W-:Y:S02]  /*a6a0*/  ISETP.GE.AND P0, PT, R2.reuse, R237, PT ;  /* 0x000000ed0200720c */ /* 0x040fe40003f06270 */
[----:B------:R-:W-:Y:S02]  /*a6b0*/  FSEL R181, R181, -INF , !P4 ;  /* 0xff800000b5b57808 */ /* 0x000fe40006000000 */
[----:B------:R-:W-:-:S02]  /*a6c0*/  ISETP.GE.AND P4, PT, R2, R239, PT ;  /* 0x000000ef0200720c */ /* 0x000fc40003f86270 */
[----:B------:R-:W-:Y:S01]  /*a6d0*/  ISETP.GE.AND P5, PT, R2, R234, PT ;  /* 0x000000ea0200720c */ /* 0x000fe20003fa6270 */
[-C--:B------:R-:W-:Y:S08]  /*a6e0*/  HMMA.16816.F32 R8, R196, R190.reuse, R8 ;  /* 0x000000bec408723c */ /* 0x080ff00000001808 */
[C---:B------:R-:W-:Y:S08]  /*a6f0*/  HMMA.16816.F32 R176, R192.reuse, R190, R176 ;  /* 0x000000bec0b0723c */ /* 0x040ff000000018b0 */
[----:B---3--:R-:W-:Y:S01]  /*a700*/  HMMA.16816.F32 R172, R192, R20, R172 ;  /* 0x00000014c0ac723c */ /* 0x008fe200000018ac */
[----:B------:R-:W-:-:S02]  /*a710*/  FSEL R16, R12, -INF , !P2 ;  /* 0xff8000000c107808 */ /* 0x000fc40005000000 */
[----:B------:R-:W-:Y:S02]  /*a720*/  FSEL R24, R13, -INF , !P1 ;  /* 0xff8000000d187808 */ /* 0x000fe40004800000 */
[----:B------:R-:W-:Y:S02]  /*a730*/  ISETP.GE.AND P2, PT, R0, R237, PT ;  /* 0x000000ed0000720c */ /* 0x000fe40003f46270 */
[----:B------:R-:W-:Y:S01]  /*a740*/  ISETP.GE.AND P1, PT, R241, R234, PT ;  /* 0x000000eaf100720c */ /* 0x000fe20003f26270 */
[----:B------:R-:W-:Y:S01]  /*a750*/  HMMA.16816.F32 R4, R196, R20, R4 ;  /* 0x00000014c404723c */ /* 0x000fe20000001804 */
[----:B------:R-:W-:Y:S02]  /*a760*/  FSEL R12, R8, -INF , !P0 ;  /* 0xff800000080c7808 */ /* 0x000fe40004000000 */
[----:B------:R-:W-:Y:S02]  /*a770*/  ISETP.GE.AND P0, PT, R0, R240, PT ;  /* 0x000000f00000720c */ /* 0x000fe40003f06270 */
[----:B------:R-:W-:-:S02]  /*a780*/  FSEL R8, R9, -INF , !P2 ;  /* 0xff80000009087808 */ /* 0x000fc40005000000 */
[----:B------:R-:W-:Y:S01]  /*a790*/  FSEL R20, R15, -INF , !P3 ;  /* 0xff8000000f147808 */ /* 0x000fe20005800000 */
[----:B------:R-:W-:Y:S01]  /*a7a0*/  HMMA.16816.F32 R32, R28, R186, R32 ;  /* 0x000000ba1c20723c */ /* 0x000fe20000001820 */
[C---:B------:R-:W-:Y:S02]  /*a7b0*/  IADD3 R15, R241.reuse, 0x11, RZ ;  /* 0x00000011f10f7810 */ /* 0x040fe40007ffe0ff */
[----:B------:R-:W-:Y:S02]  /*a7c0*/  FSEL R14, R14, -INF , !P1 ;  /* 0xff8000000e0e7808 */ /* 0x000fe40004800000 */
[C---:B------:R-:W-:Y:S02]  /*a7d0*/  ISETP.GE.AND P2, PT, R0.reuse, R239, PT ;  /* 0x000000ef0000720c */ /* 0x040fe40003f46270 */
[----:B------:R-:W-:Y:S01]  /*a7e0*/  ISETP.GE.AND P1, PT, R0, R234, PT ;  /* 0x000000ea0000720c */ /* 0x000fe20003f26270 */
[----:B------:R-:W-:Y:S01]  /*a7f0*/  HMMA.16816.F32 R168, R196, R22, R168 ;  /* 0x00000016c4a8723c */ /* 0x000fe200000018a8 */
[----:B------:R-:W-:-:S02]  /*a800*/  IADD3 R0, R241, 0x10, RZ ;  /* 0x00000010f1007810 */ /* 0x000fc40007ffe0ff */
[----:B------:R-:W-:Y:S02]  /*a810*/  FSEL R9, R177, -INF , !P0 ;  /* 0xff800000b1097808 */ /* 0x000fe40004000000 */
[----:B------:R-:W-:Y:S02]  /*a820*/  ISETP.GE.AND P0, PT, R15, R240, PT ;  /* 0x000000f00f00720c */ /* 0x000fe40003f06270 */
[----:B------:R-:W-:Y:S02]  /*a830*/  FSEL R28, R11, -INF , !P1 ;  /* 0xff8000000b1c7808 */ /* 0x000fe40004800000 */
[C---:B------:R-:W-:Y:S02]  /*a840*/  ISETP.GE.AND P1, PT, R0.reuse, R239, PT ;  /* 0x000000ef0000720c */ /* 0x040fe40003f26270 */
[----:B------:R-:W-:Y:S02]  /*a850*/  FSEL R251, R173, -INF , !P0 ;  /* 0xff800000adfb7808 */ /* 0x000fe40004000000 */
[----:B------:R-:W-:-:S02]  /*a860*/  ISETP.GE.AND P0, PT, R0, R237, PT ;  /* 0x000000ed0000720c */ /* 0x000fc40003f06270 */
[----:B------:R-:W-:Y:S01]  /*a870*/  IADD3 R13, R241, 0x18, RZ ;  /* 0x00000018f10d7810 */ /* 0x000fe20007ffe0ff */
[----:B------:R-:W-:Y:S01]  /*a880*/  HMMA.16816.F32 R32, R192, R22, R32 ;  /* 0x00000016c020723c */ /* 0x000fe20000001820 */
[----:B------:R-:W-:Y:S01]  /*a890*/  FSEL R246, R174, -INF , !P1 ;  /* 0xff800000aef67808 */ /* 0x000fe20004800000 */
[----:B------:R-:W-:Y:S01]  /*a8a0*/  BAR.SYNC.DEFER_BLOCKING 0x0 ;  /* 0x0000000000007b1d */ /* 0x000fe20000010000 */
[C---:B------:R-:W-:Y:S02]  /*a8b0*/  ISETP.GE.AND P3, PT, R0.reuse, R240, PT ;  /* 0x000000f00000720c */ /* 0x040fe40003f66270 */
[----:B------:R-:W-:Y:S02]  /*a8c0*/  ISETP.GE.AND P1, PT, R0, R234, PT ;  /* 0x000000ea0000720c */ /* 0x000fe40003f26270 */
[----:B------:R-:W-:Y:S02]  /*a8d0*/  FSEL R0, R4, -INF , !P0 ;  /* 0xff80000004007808 */ /* 0x000fe40004000000 */
[----:B------:R-:W-:-:S02]  /*a8e0*/  ISETP.GE.AND P0, PT, R13, R237, PT ;  /* 0x000000ed0d00720c */ /* 0x000fc40003f06270 */
[----:B------:R-:W-:Y:S02]  /*a8f0*/  FSEL R30, R179, -INF , !P2 ;  /* 0xff800000b31e7808 */ /* 0x000fe40005000000 */
[----:B------:R-:W-:Y:S02]  /*a900*/  FSEL R3, R168, -INF , !P0 ;  /* 0xff800000a8037808 */ /* 0x000fe40004000000 */
[C---:B------:R-:W-:Y:S02]  /*a910*/  ISETP.GE.AND P0, PT, R15.reuse, R234, PT ;  /* 0x000000ea0f00720c */ /* 0x040fe40003f06270 */
[----:B------:R-:W-:Y:S02]  /*a920*/  ISETP.GE.AND P2, PT, R15, R239, PT ;  /* 0x000000ef0f00720c */ /* 0x000fe40003f46270 */
[----:B------:R-:W-:Y:S02]  /*a930*/  FSEL R174, R7, -INF , !P0 ;  /* 0xff80000007ae7808 */ /* 0x000fe40004000000 */
[----:B------:R-:W-:-:S02]  /*a940*/  FSEL R164, R175, -INF , !P2 ;  /* 0xff800000afa47808 */ /* 0x000fc40005000000 */
[----:B------:R-:W-:Y:S02]  /*a950*/  PLOP3.LUT P0, PT, PT, PT, UP0, 0x80, 0x0 ;  /* 0x000000000000781c */ /* 0x000fe40003f0f008 */
[-C--:B------:R-:W-:Y:S02]  /*a960*/  ISETP.GE.AND P2, PT, R15, R237.reuse, PT ;  /* 0x000000ed0f00720c */ /* 0x080fe40003f46270 */
[----:B------:R-:W-:Y:S02]  /*a970*/  IADD3 R241, R241, 0x19, RZ ;  /* 0x00000019f1f17810 */ /* 0x000fe40007ffe0ff */
[----:B------:R-:W-:Y:S02]  /*a980*/  FSEL R2, R5, -INF , !P2 ;  /* 0xff80000005027808 */ /* 0x000fe40005000000 */
[----:B------:R-:W-:Y:S02]  /*a990*/  ISETP.GE.AND P2, PT, R241, R237, PT ;  /* 0x000000edf100720c */ /* 0x000fe40003f46270 */
[----:B------:R-:W-:-:S02]  /*a9a0*/  FSEL R247, R172, -INF , !P3 ;  /* 0xff800000acf77808 */ /* 0x000fc40005800000 */
[----:B------:R-:W-:Y:S02]  /*a9b0*/  FSEL R176, R176, -INF , !P6 ;  /* 0xff800000b0b07808 */ /* 0x000fe40007000000 */
[----:B------:R-:W-:Y:S02]  /*a9c0*/  FSEL R10, R10, -INF , !P5 ;  /* 0xff8000000a0a7808 */ /* 0x000fe40006800000 */
[----:B------:R-:W-:Y:S02]  /*a9d0*/  FSEL R184, R178, -INF , !P4 ;  /* 0xff800000b2b87808 */ /* 0x000fe40006000000 */
[----:B------:R-:W-:Y:S02]  /*a9e0*/  FSEL R172, R169, -INF , !P2 ;  /* 0xff800000a9ac7808 */ /* 0x000fe40005000000 */
[----:B------:R-:W-:Y:S02]  /*a9f0*/  FSEL R173, R6, -INF , !P1 ;  /* 0xff80000006ad7808 */ /* 0x000fe40004800000 */
[----:B------:R-:W-:-:S02]  /*aa00*/  ISETP.GE.AND P6, PT, R13, R240, PT ;  /* 0x000000f00d00720c */ /* 0x000fc40003fc6270 */
[----:B------:R-:W-:Y:S02]  /*aa10*/  ISETP.GE.AND P5, PT, R241, R240, PT ;  /* 0x000000f0f100720c */ /* 0x000fe40003fa6270 */
[-C--:B------:R-:W-:Y:S02]  /*aa20*/  ISETP.GE.AND P4, PT, R13, R239.reuse, PT ;  /* 0x000000ef0d00720c */ /* 0x080fe40003f86270 */
[----:B------:R-:W-:Y:S02]  /*aa30*/  ISETP.GE.AND P3, PT, R241, R239, PT ;  /* 0x000000eff100720c */ /* 0x000fe40003f66270 */
[-C--:B------:R-:W-:Y:S02]  /*aa40*/  ISETP.GE.AND P2, PT, R13, R234.reuse, PT ;  /* 0x000000ea0d00720c */ /* 0x080fe40003f46270 */
        /* <DEDUP_REMOVED lines=32> */
.L_x_856:
[----:B-1----:R-:W-:Y:S01]  /*ac50*/  FMNMX.FTZ R4, R167, R180, !PT ;  /* 0x000000b4a7047209 */ /* 0x002fe20007810000 */
[----:B------:R-:W-:Y:S01]  /*ac60*/  IMAD.WIDE.U32 R22, R200, -0x2daee0ad, RZ ;  /* 0xd2511f53c8167825 */ /* 0x000fe200078e00ff */
[----:B------:R-:W-:Y:S01]  /*ac70*/  FMNMX.FTZ R13, R166, R17, !PT ;  /* 0x00000011a60d7209 */ /* 0x000fe20007810000 */
[----:B------:R-:W-:Y:S01]  /*ac80*/  STL.64 [R1+0x8], R202 ;  /* 0x000008ca01007387 */ /* 0x000fe20000100a00 */
        /* <DEDUP_REMOVED lines=16> */
[----:B------:R-:W-:Y:S02]  /*ad90*/  MOV R11, UR27 ;  /* 0x0000001b000b7c02 */ /* 0x000fe40008000f00 */
[----:B------:R-:W-:Y:S01]  /*ada0*/  FMNMX.FTZ R7, R20, R7, !PT ;  /* 0x0000000714077209 */ /* 0x000fe20007810000 */
[----:B------:R-:W2:Y:S01]  /*adb0*/  SHFL.BFLY PT, R168, R13, 0x2, 0x1f ;  /* 0x0c401f000da87f89 */ /* 0x000ea200000e0000 */
[----:B------:R-:W-:Y:S01]  /*adc0*/  LOP3.LUT R240, R23, UR29, R11, 0x96, !PT ;  /* 0x0000001d17f07c12 */ /* 0x000fe2000f8e960b */
[----:B------:R-:W-:Y:S01]  /*add0*/  IMAD R11, R236, -0x326172a9, RZ ;  /* 0xcd9e8d57ec0b7824 */ /* 0x000fe200078e02ff */
[----:B------:R-:W-:-:S03]  /*ade0*/  FMNMX.FTZ R7, R10, R7, !PT ;  /* 0x000000070a077209 */ /* 0x000fc60007810000 */
[----:B------:R-:W-:Y:S01]  /*adf0*/  IMAD.WIDE.U32 R240, R240, -0x326172a9, RZ ;  /* 0xcd9e8d57f0f07825 */ /* 0x000fe200078e00ff */
[----:B------:R-:W-:-:S04]  /*ae00*/  FMNMX.FTZ R32, R28, R7, !PT ;  /* 0x000000071c207209 */ /* 0x000fc80007810000 */
[----:B------:R-:W-:-:S05]  /*ae10*/  LOP3.LUT R170, R241, UR15, R11, 0x96, !PT ;  /* 0x0000000ff1aa7c12 */ /* 0x000fca000f8e960b */
[----:B------:R-:W-:Y:S01]  /*ae20*/  IMAD.WIDE.U32 R170, R170, -0x2daee0ad, RZ ;  /* 0xd2511f53aaaa7825 */ /* 0x000fe200078e00ff */
[----:B-1----:R-:W-:Y:S02]  /*ae30*/  FMNMX.FTZ R4, R5, R4, !PT ;  /* 0x0000000405047209 */ /* 0x002fe40007810000 */
[----:B------:R-:W-:Y:S02]  /*ae40*/  FMNMX.FTZ R5, R165, R16, !PT ;  /* 0x00000010a5057209 */ /* 0x000fe40007810000 */
[----:B--2---:R-:W-:Y:S01]  /*ae50*/  FMNMX.FTZ R168, R13, R168, !PT ;  /* 0x000000a80da87209 */ /* 0x004fe20007810000 */
[----:B------:R-:W1:Y:S01]  /*ae60*/  SHFL.BFLY PT, R177, R4, 0x1, 0x1f ;  /* 0x0c201f0004b17f89 */ /* 0x000e6200000e0000 */
[----:B------:R-:W-:Y:S02]  /*ae70*/  FMNMX.FTZ R5, R24, R5, !PT ;  /* 0x0000000518057209 */ /* 0x000fe40007810000 */
[----:B------:R-:W-:Y:S01]  /*ae80*/  FMNMX.FTZ R13, R173, R32, !PT ;  /* 0x00000020ad0d7209 */ /* 0x000fe20007810000 */
[----:B------:R-:W2:Y:S01]  /*ae90*/  SHFL.BFLY PT, R7, R168, 0x1, 0x1f ;  /* 0x0c201f00a8077f89 */ /* 0x000ea200000e0000 */
[----:B------:R-:W-:Y:S01]  /*aea0*/  FMNMX.FTZ R5, R12, R5, !PT ;  /* 0x000000050c057209 */ /* 0x000fe20007810000 */
[----:B------:R-:W-:-:S03]  /*aeb0*/  IMAD.WIDE.U32 R32, R238, -0x326172a9, RZ ;  /* 0xcd9e8d57ee207825 */ /* 0x000fc600078e00ff */
[----:B------:R-:W-:Y:S02]  /*aec0*/  FMNMX.FTZ R5, R8, R5, !PT ;  /* 0x0000000508057209 */ /* 0x000fe40007810000 */
[----:B------:R-:W-:Y:S02]  /*aed0*/  LOP3.LUT R34, R33, R201, RZ, 0x3c, !PT ;  /* 0x000000c921227212 */ /* 0x000fe400078e3cff */
[----:B------:R-:W-:Y:S02]  /*aee0*/  FMNMX.FTZ R5, R0, R5, !PT ;  /* 0x0000000500057209 */ /* 0x000fe40007810000 */
[----:B------:R-:W-:Y:S01]  /*aef0*/  LOP3.LUT R245, R241, UR15, R32, 0x96, !PT ;  /* 0x0000000ff1f57c12 */ /* 0x000fe2000f8e9620 */
[----:B------:R-:W-:Y:S01]  /*af00*/  IMAD.WIDE.U32 R34, R34, -0x2daee0ad, RZ ;  /* 0xd2511f5322227825 */ /* 0x000fe200078e00ff */
[----:B------:R-:W-:-:S04]  /*af10*/  LOP3.LUT R32, R243, UR13, R240, 0x96, !PT ;  /* 0x0000000df3207c12 */ /* 0x000fc8000f8e96f0 */
[----:B------:R-:W-:Y:S01]  /*af20*/  LOP3.LUT R22, R35, UR14, R22, 0x96, !PT ;  /* 0x0000000e23167c12 */ /* 0x000fe2000f8e9616 */
[----:B------:R-:W-:Y:S01]  /*af30*/  IMAD.WIDE.U32 R32, R32, -0x2daee0ad, RZ ;  /* 0xd2511f5320207825 */ /* 0x000fe200078e00ff */
[----:B-1----:R-:W-:Y:S02]  /*af40*/  FMNMX.FTZ R177, R4, R177, !PT ;  /* 0x000000b104b17209 */ /* 0x002fe40007810000 */
[----:B------:R-:W-:Y:S01]  /*af50*/  FMNMX.FTZ R4, R2, R5, !PT ;  /* 0x0000000502047209 */ /* 0x000fe20007810000 */
[----:B------:R-:W-:Y:S01]  /*af60*/  IMAD.WIDE.U32 R22, R22, -0x326172a9, RZ ;  /* 0xcd9e8d5716167825 */ /* 0x000fe200078e00ff */
[----:B------:R-:W-:Y:S02]  /*af70*/  FSETP.NEU.FTZ.AND P3, PT, R177, -INF , PT ;  /* 0xff800000b100780b */ /* 0x000fe40003f7d000 */
[----:B------:R-:W-:Y:S01]  /*af80*/  FMNMX.FTZ R5, R3, R4, !PT ;  /* 0x0000000403057209 */ /* 0x000fe20007810000 */
[----:B------:R-:W-:Y:S01]  /*af90*/  FMUL.FTZ R4, R177, c[0x0][0x23c] ;  /* 0x00008f00b1047a20 */ /* 0x000fe20000410000 */
[----:B------:R-:W-:-:S02]  /*afa0*/  LOP3.LUT R240, R23, UR13, R240, 0x96, !PT ;  /* 0x0000000d17f07c12 */ /* 0x000fc4000f8e96f0 */
[----:B------:R-:W-:Y:S02]  /*afb0*/  FMNMX.FTZ R6, R172, R5, !PT ;  /* 0x00000005ac067209 */ /* 0x000fe40007810000 */
[----:B------:R-:W-:Y:S01]  /*afc0*/  FSEL R15, R4, RZ, P3 ;  /* 0x000000ff040f7208 */ /* 0x000fe20001800000 */
[----:B------:R-:W-:Y:S01]  /*afd0*/  IMAD.WIDE.U32 R240, R240, -0x2daee0ad, RZ ;  /* 0xd2511f53f0f07825 */ /* 0x000fe200078e00ff */
[----:B------:R-:W-:Y:S01]  /*afe0*/  FMNMX.FTZ R4, R174, R13, !PT ;  /* 0x0000000dae047209 */ /* 0x000fe20007810000 */
[----:B------:R-:W1:Y:S02]  /*aff0*/  SHFL.BFLY PT, R5, R6, 0x2, 0x1f ;  /* 0x0c401f0006057f89 */ /* 0x000e6400000e0000 */
[--C-:B------:R-:W-:Y:S01]  /*b000*/  FFMA.FTZ R182, R176, c[0x0][0x23c], -R15.reuse ;  /* 0x00008f00b0b67a23 */ /* 0x100fe2000001080f */
[----:B------:R-:W-:Y:S01]  /*b010*/  FMNMX.FTZ R183, R175, R4, !PT ;  /* 0x00000004afb77209 */ /* 0x000fe20007810000 */
[--C-:B------:R-:W-:Y:S01]  /*b020*/  FFMA.FTZ R179, R181, c[0x0][0x23c], -R15.reuse ;  /* 0x00008f00b5b37a23 */ /* 0x100fe2000001080f */
[----:B--2---:R-:W-:Y:S01]  /*b030*/  FMNMX.FTZ R176, R168, R7, !PT ;  /* 0x00000007a8b07209 */ /* 0x004fe20007810000 */
[--C-:B------:R-:W-:Y:S01]  /*b040*/  FFMA.FTZ R181, R9, c[0x0][0x23c], -R15.reuse ;  /* 0x00008f0009b57a23 */ /* 0x100fe2000001080f */
[----:B------:R-:W-:Y:S01]  /*b050*/  FMNMX.FTZ R183, R178, R183, !PT ;  /* 0x000000b7b2b77209 */ /* 0x000fe20007810000 */
[----:B------:R-:W-:Y:S01]  /*b060*/  FFMA.FTZ R180, R180, c[0x0][0x23c], -R15 ;  /* 0x00008f00b4b47a23 */ /* 0x000fe2000001080f */
[----:B------:R-:W-:Y:S01]  /*b070*/  LOP3.LUT R7, R171, UR12, R244, 0x96, !PT ;  /* 0x0000000cab077c12 */ /* 0x000fe2000f8e96f4 */
[----:B------:R-:W-:Y:S01]  /*b080*/  IMAD.WIDE.U32 R244, R245, -0x2daee0ad, RZ ;  /* 0xd2511f53f5f47825 */ /* 0x000fe200078e00ff */
[----:B------:R-:W-:Y:S01]  /*b090*/  FSETP.NEU.FTZ.AND P2, PT, R176, -INF , PT ;  /* 0xff800000b000780b */ /* 0x000fe20003f5d000 */
[----:B------:R-:W2:Y:S01]  /*b0a0*/  SHFL.BFLY PT, R4, R183, 0x2, 0x1f ;  /* 0x0c401f00b7047f89 */ /* 0x000ea200000e0000 */
[----:B------:R-:W-:Y:S01]  /*b0b0*/  MUFU.EX2 R179, R179 ;  /* 0x000000b300b37308 */ /* 0x000fe20000000800 */
[----:B------:R-:W-:Y:S01]  /*b0c0*/  IMAD.WIDE.U32 R168, R7, -0x326172a9, RZ ;  /* 0xcd9e8d5707a87825 */ /* 0x000fe200078e00ff */
[----:B------:R-:W-:-:S02]  /*b0d0*/  LOP3.LUT R7, R33, UR10, R170, 0x96, !PT ;  /* 0x0000000a21077c12 */ /* 0x000fc4000f8e96aa */
[----:B------:R-:W-:Y:S01]  /*b0e0*/  LOP3.LUT R243, R245, UR12, R34, 0x96, !PT ;  /* 0x0000000cf5f37c12 */ /* 0x000fe2000f8e9622 */
[----:B------:R-:W-:Y:S01]  /*b0f0*/  FMUL.FTZ R249, R176, c[0x0][0x23c] ;  /* 0x00008f00b0f97a20 */ /* 0x000fe20000410000 */
[----:B------:R-:W-:Y:S01]  /*b100*/  LOP3.LUT R244, R241, UR10, R244, 0x96, !PT ;  /* 0x0000000af1f47c12 */ /* 0x000fe2000f8e96f4 */
[----:B------:R-:W-:Y:S01]  /*b110*/  IMAD.WIDE.U32 R170, R7, -0x326172a9, RZ ;  /* 0xcd9e8d5707aa7825 */ /* 0x000fe200078e00ff */
[----:B------:R-:W-:Y:S01]  /*b120*/  LOP3.LUT R9, R169, UR11, R242, 0x96, !PT ;  /* 0x0000000ba9097c12 */ /* 0x000fe2000f8e96f2 */
[----:B------:R-:W-:Y:S01]  /*b130*/  MUFU.EX2 R180, R180 ;  /* 0x000000b400b47308 */ /* 0x000fe20000000800 */
[----:B------:R-:W-:Y:S01]  /*b140*/  FSEL R249, R249, RZ, P2 ;  /* 0x000000fff9f97208 */ /* 0x000fe20001000000 */
[----:B------:R-:W-:Y:S01]  /*b150*/  IMAD.WIDE.U32 R242, R243, -0x326172a9, RZ ;  /* 0xcd9e8d57f3f27825 */ /* 0x000fe200078e00ff */
[----:B-1----:R-:W-:Y:S02]  /*b160*/  FMNMX.FTZ R5, R6, R5, !PT ;  /* 0x0000000506057209 */ /* 0x002fe40007810000 */
[----:B------:R-:W-:Y:S01]  /*b170*/  LOP3.LUT R7, R171, UR9, R168, 0x96, !PT ;  /* 0x00000009ab077c12 */ /* 0x000fe2000f8e96a8 */
[----:B------:R-:W-:Y:S01]  /*b180*/  IMAD.WIDE.U32 R244, R244, -0x326172a9, RZ ;  /* 0xcd9e8d57f4f47825 */ /* 0x000fe200078e00ff */
[----:B------:R-:W-:Y:S01]  /*b190*/  LOP3.LUT R22, R243, UR11, R22, 0x96, !PT ;  /* 0x0000000bf3167c12 */ /* 0x000fe2000f8e9616 */
[----:B------:R-:W1:Y:S01]  /*b1a0*/  SHFL.BFLY PT, R6, R5, 0x1, 0x1f ;  /* 0x0c201f0005067f89 */ /* 0x000e6200000e0000 */
[----:B------:R-:W-:Y:S01]  /*b1b0*/  MUFU.EX2 R182, R182 ;  /* 0x000000b600b67308 */ /* 0x000fe20000000800 */
[--C-:B------:R-:W-:Y:S01]  /*b1c0*/  FFMA.FTZ R195, R26, c[0x0][0x23c], -R249.reuse ;  /* 0x00008f001ac37a23 */ /* 0x100fe200000108f9 */
[----:B------:R-:W-:Y:S01]  /*b1d0*/  LOP3.LUT R242, R245, UR9, R242, 0x96, !PT ;  /* 0x00000009f5f27c12 */ /* 0x000fe2000f8e96f2 */
[----:B------:R-:W-:Y:S01]  /*b1e0*/  FFMA.FTZ R194, R184, c[0x0][0x23c], -R249 ;  /* 0x00008f00b8c27a23 */ /* 0x000fe200000108f9 */
[----:B------:R-:W-:Y:S01]  /*b1f0*/  MOV R245, R25 ;  /* 0x0000001900f57202 */ /* 0x000fe20000000f00 */
[----:B------:R-:W-:Y:S01]  /*b200*/  IMAD.WIDE.U32 R26, R9, -0x2daee0ad, RZ ;  /* 0xd2511f53091a7825 */ /* 0x000fe200078e00ff */
[----:B--2---:R-:W-:-:S02]  /*b210*/  FMNMX.FTZ R183, R183, R4, !PT ;  /* 0x00000004b7b77209 */ /* 0x004fc40007810000 */
[----:B------:R-:W-:Y:S01]  /*b220*/  MUFU.EX2 R195, R195 ;  /* 0x000000c300c37308 */ /* 0x000fe20000000800 */
[----:B------:R-:W-:Y:S02]  /*b230*/  IMAD.WIDE.U32 R168, R7, -0x2daee0ad, RZ ;  /* 0xd2511f5307a87825 */ /* 0x000fe400078e00ff */
[----:B------:R-:W2:Y:S02]  /*b240*/  SHFL.BFLY PT, R4, R183, 0x1, 0x1f ;  /* 0x0c201f00b7047f89 */ /* 0x000ea400000e0000 */
[----:B------:R-:W-:-:S03]  /*b250*/  IMAD.WIDE.U32 R22, R22, -0x2daee0ad, RZ ;  /* 0xd2511f5316167825 */ /* 0x000fc600078e00ff */
[----:B------:R-:W-:Y:S01]  /*b260*/  MUFU.EX2 R194, R194 ;  /* 0x000000c200c27308 */ /* 0x000fe20000000800 */
[----:B------:R-:W-:Y:S01]  /*b270*/  IMAD.WIDE.U32 R242, R242, -0x2daee0ad, RZ ;  /* 0xd2511f53f2f27825 */ /* 0x000fe200078e00ff */
[----:B------:R-:W-:-:S03]  /*b280*/  LOP3.LUT R240, R23, UR8, R240, 0x96, !PT ;  /* 0x0000000817f07c12 */ /* 0x000fc6000f8e96f0 */
[----:B------:R-:W-:Y:S01]  /*b290*/  FFMA.FTZ R196, R17, c[0x0][0x23c], -R249 ;  /* 0x00008f0011c47a23 */ /* 0x000fe200000108f9 */
[----:B-1----:R-:W-:Y:S01]  /*b2a0*/  FMNMX.FTZ R184, R5, R6, !PT ;  /* 0x0000000605b87209 */ /* 0x002fe20007810000 */
[----:B------:R-:W-:Y:S01]  /*b2b0*/  IMAD.WIDE.U32 R240, R240, -0x326172a9, RZ ;  /* 0xcd9e8d57f0f07825 */ /* 0x000fe200078e00ff */
[----:B------:R-:W-:Y:S01]  /*b2c0*/  LOP3.LUT R5, R169, UR6, R26, 0x96, !PT ;  /* 0x00000006a9057c12 */ /* 0x000fe2000f8e961a */
[----:B------:R-:W-:Y:S01]  /*b2d0*/  MUFU.EX2 R181, R181 ;  /* 0x000000b500b57308 */ /* 0x000fe20000000800 */
[C---:B------:R-:W-:Y:S01]  /*b2e0*/  FSETP.NEU.FTZ.AND P1, PT, R184.reuse, -INF , PT ;  /* 0xff800000b800780b */ /* 0x040fe20003f3d000 */
[----:B------:R-:W-:Y:S01]  /*b2f0*/  FMUL.FTZ R239, R184, c[0x0][0x23c] ;  /* 0x00008f00b8ef7a20 */ /* 0x000fe20000410000 */
[----:B------:R-:W-:Y:S01]  /*b300*/  LOP3.LUT R6, R27, UR8, R32, 0x96, !PT ;  /* 0x000000081b067c12 */ /* 0x000fe2000f8e9620 */
[----:B------:R-:W-:Y:S01]  /*b310*/  IMAD.WIDE.U32 R26, R5, -0x326172a9, RZ ;  /* 0xcd9e8d57051a7825 */ /* 0x000fe200078e00ff */
[----:B------:R-:W-:Y:S01]  /*b320*/  LOP3.LUT R5, R243, UR6, R22, 0x96, !PT ;  /* 0x00000006f3057c12 */ /* 0x000fe2000f8e9616 */
[----:B------:R-:W1:Y:S01]  /*b330*/  LDSM.16.MT88.4 R32, [R210+0xa000] ;  /* 0x00a00000d220783b */ /* 0x000e620000004200 */
[----:B------:R-:W-:Y:S01]  /*b340*/  FSEL R239, R239, RZ, P1 ;  /* 0x000000ffefef7208 */ /* 0x000fe20000800000 */
[----:B------:R-:W-:Y:S01]  /*b350*/  IMAD.WIDE.U32 R202, R6, -0x326172a9, RZ ;  /* 0xcd9e8d5706ca7825 */ /* 0x000fe200078e00ff */
[----:B--2---:R-:W-:Y:S01]  /*b360*/  FMNMX.FTZ R183, R183, R4, !PT ;  /* 0x00000004b7b77209 */ /* 0x004fe20007810000 */
[----:B------:R-:W-:Y:S01]  /*b370*/  MUFU.EX2 R196, R196 ;  /* 0x000000c400c47308 */ /* 0x000fe20000000800 */
[----:B------:R-:W-:Y:S01]  /*b380*/  LOP3.LUT R6, R26, 0xffff, RZ, 0xc0, !PT ;  /* 0x0000ffff1a067812 */ /* 0x000fe200078ec0ff */
[--C-:B------:R-:W-:Y:S01]  /*b390*/  FFMA.FTZ R192, R16, c[0x0][0x23c], -R239.reuse ;  /* 0x00008f0010c07a23 */ /* 0x100fe200000108ef */
[C---:B------:R-:W-:Y:S01]  /*b3a0*/  FSETP.NEU.FTZ.AND P0, PT, R183.reuse, -INF , PT ;  /* 0xff800000b700780b */ /* 0x040fe20003f1d000 */
[----:B------:R-:W-:Y:S01]  /*b3b0*/  FMUL.FTZ R237, R183, c[0x0][0x23c] ;  /* 0x00008f00b7ed7a20 */ /* 0x000fe20000410000 */
[----:B------:R-:W-:Y:S01]  /*b3c0*/  LOP3.LUT R13, R27, UR17, R202, 0x96, !PT ;  /* 0x000000111b0d7c12 */ /* 0x000fe2000f8e96ca */
[----:B------:R-:W-:Y:S01]  /*b3d0*/  IMAD.WIDE.U32 R16, R5, -0x326172a9, RZ ;  /* 0xcd9e8d5705107825 */ /* 0x000fe200078e00ff */
[----:B------:R-:W-:Y:S01]  /*b3e0*/  LOP3.LUT R11, R26, 0xff, RZ, 0xc0, !PT ;  /* 0x000000ff1a0b7812 */ /* 0x000fe200078ec0ff */
[----:B------:R-:W-:Y:S01]  /*b3f0*/  MUFU.EX2 R192, R192 ;  /* 0x000000c000c07308 */ /* 0x000fe20000000800 */
[----:B------:R-:W-:Y:S01]  /*b400*/  FSEL R237, R237, RZ, P0 ;  /* 0x000000ffeded7208 */ /* 0x000fe20000000000 */
[--C-:B------:R-:W-:Y:S01]  /*b410*/  FFMA.FTZ R190, R12, c[0x0][0x23c], -R239.reuse ;  /* 0x00008f000cbe7a23 */ /* 0x100fe200000108ef */
[----:B------:R-:W-:Y:S01]  /*b420*/  LOP3.LUT R5, R17, UR17, R240, 0x96, !PT ;  /* 0x0000001111057c12 */ /* 0x000fe2000f8e96f0 */
[----:B------:R-:W-:Y:S01]  /*b430*/  FFMA.FTZ R189, R8, c[0x0][0x23c], -R239 ;  /* 0x00008f0008bd7a23 */ /* 0x000fe200000108ef */
[----:B------:R-:W-:Y:S01]  /*b440*/  SHF.R.U32.HI R12, RZ, 0x10, R16 ;  /* 0x00000010ff0c7819 */ /* 0x000fe20000011610 */
[----:B------:R-:W2:Y:S01]  /*b450*/  LDC.U8 R240, c[0x0][0x2d8] ;  /* 0x0000b600fff07b82 */ /* 0x000ea20000000000 */
[----:B------:R-:W-:Y:S01]  /*b460*/  LOP3.LUT R15, R16, 0xffff, RZ, 0xc0, !PT ;  /* 0x0000ffff100f7812 */ /* 0x000fe200078ec0ff */
[--C-:B------:R-:W-:Y:S01]  /*b470*/  FFMA.FTZ R188, R14, c[0x0][0x23c], -R237.reuse ;  /* 0x00008f000ebc7a23 */ /* 0x100fe200000108ed */
[----:B------:R-:W-:Y:S01]  /*b480*/  FSEL R8, R177, RZ, P3 ;  /* 0x000000ffb1087208 */ /* 0x000fe20001800000 */
[----:B------:R-:W-:Y:S01]  /*b490*/  FFMA.FTZ R186, R10, c[0x0][0x23c], -R237 ;  /* 0x00008f000aba7a23 */ /* 0x000fe200000108ed */
[----:B------:R-:W-:Y:S01]  /*b4a0*/  SHF.R.U32.HI R6, RZ, 0x8, R6 ;  /* 0x00000008ff067819 */ /* 0x000fe20000011606 */
[----:B------:R-:W-:Y:S01]  /*b4b0*/  FFMA.FTZ R193, R30, c[0x0][0x23c], -R249 ;  /* 0x00008f001ec17a23 */ /* 0x000fe200000108f9 */
[----:B------:R-:W-:Y:S01]  /*b4c0*/  SHF.R.U32.HI R7, RZ, 0x18, R16 ;  /* 0x00000018ff077819 */ /* 0x000fe20000011610 */
[----:B------:R-:W-:Y:S01]  /*b4d0*/  FADD.FTZ R8, R167, -R8 ;  /* 0x80000008a7087221 */ /* 0x000fe20000010000 */
[----:B------:R-:W-:Y:S01]  /*b4e0*/  FSEL R17, R176, RZ, P2 ;  /* 0x000000ffb0117208 */ /* 0x000fe20001000000 */
[----:B------:R-:W-:Y:S01]  /*b4f0*/  FFMA.FTZ R185, R28, c[0x0][0x23c], -R237 ;  /* 0x00008f001cb97a23 */ /* 0x000fe200000108ed */
[----:B------:R-:W-:Y:S01]  /*b500*/  LOP3.LUT R12, R12, 0xff, RZ, 0xc0, !PT ;  /* 0x000000ff0c0c7812 */ /* 0x000fe200078ec0ff */
[----:B------:R-:W-:Y:S01]  /*b510*/  FMUL.FTZ R234, R8, c[0x0][0x23c] ;  /* 0x00008f0008ea7a20 */ /* 0x000fe20000410000 */
[----:B------:R-:W-:Y:S01]  /*b520*/  SHF.R.U32.HI R14, RZ, 0x10, R13 ;  /* 0x00000010ff0e7819 */ /* 0x000fe2000001160d */
[----:B------:R-:W3:Y:S01]  /*b530*/  MUFU.EX2 R193, R193 ;  /* 0x000000c100c17308 */ /* 0x000ee20000000800 */
[----:B------:R-:W-:Y:S01]  /*b540*/  SHF.R.U32.HI R4, RZ, 0x10, R26 ;  /* 0x00000010ff047819 */ /* 0x000fe2000001161a */
[----:B------:R-:W-:Y:S01]  /*b550*/  FFMA.FTZ R191, R24, c[0x0][0x23c], -R239 ;  /* 0x00008f0018bf7a23 */ /* 0x000fe200000108ef */
[----:B------:R-:W-:Y:S01]  /*b560*/  PRMT R11, R11, 0x5410, R6 ;  /* 0x000054100b0b7816 */ /* 0x000fe20000000006 */
[----:B------:R-:W-:Y:S01]  /*b570*/  FADD.FTZ R6, R166, -R17 ;  /* 0x80000011a6067221 */ /* 0x000fe20000010000 */
[----:B------:R-:W-:Y:S01]  /*b580*/  LOP3.LUT R21, R16, 0xff, RZ, 0xc0, !PT ;  /* 0x000000ff10157812 */ /* 0x000fe200078ec0ff */
[----:B------:R-:W-:Y:S01]  /*b590*/  FFMA.FTZ R187, R20, c[0x0][0x23c], -R237 ;  /* 0x00008f0014bb7a23 */ /* 0x000fe200000108ed */
[----:B------:R-:W-:Y:S01]  /*b5a0*/  SHF.R.U32.HI R10, RZ, 0x8, R15 ;  /* 0x00000008ff0a7819 */ /* 0x000fe2000001160f */
[----:B------:R-:W-:Y:S01]  /*b5b0*/  MUFU.EX2 R186, R186 ;  /* 0x000000ba00ba7308 */ /* 0x000fe20000000800 */
[----:B------:R-:W-:Y:S01]  /*b5c0*/  PRMT R7, R12, 0x5410, R7 ;  /* 0x000054100c077816 */ /* 0x000fe20000000007 */
[----:B------:R-:W-:Y:S01]  /*b5d0*/  FMUL.FTZ R199, R6, c[0x0][0x23c] ;  /* 0x00008f0006c77a20 */ /* 0x000fe20000410000 */
[----:B------:R-:W-:Y:S01]  /*b5e0*/  LOP3.LUT R14, R14, 0xff, RZ, 0xc0, !PT ;  /* 0x000000ff0e0e7812 */ /* 0x000fe200078ec0ff */
[----:B------:R-:W-:Y:S01]  /*b5f0*/  LDSM.16.MT88.4 R28, [R211+0xb000] ;  /* 0x00b00000d31c783b */ /* 0x000fe20000004200 */
[----:B------:R-:W-:-:S02]  /*b600*/  SHF.R.U32.HI R12, RZ, 0x10, R5 ;  /* 0x00000010ff0c7819 */ /* 0x000fc40000011605 */
[----:B------:R-:W-:Y:S01]  /*b610*/  SHF.R.U32.HI R17, RZ, 0x18, R13 ;  /* 0x00000018ff117819 */ /* 0x000fe2000001160d */
[----:B------:R-:W4:Y:S01]  /*b620*/  MUFU.EX2 R185, R185 ;  /* 0x000000b900b97308 */ /* 0x000f220000000800 */
[----:B------:R-:W-:Y:S02]  /*b630*/  SHF.R.U32.HI R9, RZ, 0x18, R26 ;  /* 0x00000018ff097819 */ /* 0x000fe4000001161a */
[----:B------:R-:W-:Y:S01]  /*b640*/  LOP3.LUT R4, R4, 0xff, RZ, 0xc0, !PT ;  /* 0x000000ff04047812 */ /* 0x000fe200078ec0ff */
[----:B------:R-:W-:Y:S01]  /*b650*/  LDSM.16.MT88.4 R24, [R208+0xa000] ;  /* 0x00a00000d018783b */ /* 0x000fe20000004200 */
[----:B------:R-:W-:Y:S02]  /*b660*/  PRMT R21, R21, 0x5410, R10 ;  /* 0x0000541015157816 */ /* 0x000fe4000000000a */
[C---:B------:R-:W-:Y:S01]  /*b670*/  LOP3.LUT R10, R5.reuse, 0xffff, RZ, 0xc0, !PT ;  /* 0x0000ffff050a7812 */ /* 0x040fe200078ec0ff */
[----:B------:R-:W-:Y:S01]  /*b680*/  MUFU.EX2 R190, R190 ;  /* 0x000000be00be7308 */ /* 0x000fe20000000800 */
[----:B------:R-:W-:-:S02]  /*b690*/  LOP3.LUT R19, R5, 0xff, RZ, 0xc0, !PT ;  /* 0x000000ff05137812 */ /* 0x000fc400078ec0ff */
[----:B------:R-:W-:Y:S02]  /*b6a0*/  SHF.R.U32.HI R8, RZ, 0x18, R5 ;  /* 0x00000018ff087819 */ /* 0x000fe40000011605 */
[C---:B------:R-:W-:Y:S02]  /*b6b0*/  LOP3.LUT R16, R13.reuse, 0xffff, RZ, 0xc0, !PT ;  /* 0x0000ffff0d107812 */ /* 0x040fe400078ec0ff */
[----:B------:R-:W-:Y:S01]  /*b6c0*/  LOP3.LUT R23, R13, 0xff, RZ, 0xc0, !PT ;  /* 0x000000ff0d177812 */ /* 0x000fe200078ec0ff */
[----:B------:R-:W1:Y:S01]  /*b6d0*/  MUFU.EX2 R189, R189 ;  /* 0x000000bd00bd7308 */ /* 0x000e620000000800 */
[----:B------:R-:W-:Y:S02]  /*b6e0*/  PRMT R17, R14, 0x5410, R17 ;  /* 0x000054100e117816 */ /* 0x000fe40000000011 */
[----:B------:R-:W-:Y:S02]  /*b6f0*/  LOP3.LUT R5, R12, 0xff, RZ, 0xc0, !PT ;  /* 0x000000ff0c057812 */ /* 0x000fe400078ec0ff */
[----:B------:R-:W-:Y:S01]  /*b700*/  PRMT R9, R4, 0x5410, R9 ;  /* 0x0000541004097816 */ /* 0x000fe20000000009 */
[----:B------:R-:W1:Y:S01]  /*b710*/  LDSM.16.MT88.4 R12, [R211+0xa000] ;  /* 0x00a00000d30c783b */ /* 0x000e620000004200 */
[----:B------:R-:W-:Y:S01]  /*b720*/  FSEL R4, R184, RZ, P1 ;  /* 0x000000ffb8047208 */ /* 0x000fe20000800000 */
[----:B------:R-:W1:Y:S01]  /*b730*/  MUFU.EX2 R191, R191 ;  /* 0x000000bf00bf7308 */ /* 0x000e620000000800 */
[----:B------:R-:W-:-:S02]  /*b740*/  FSEL R197, R183, RZ, P0 ;  /* 0x000000ffb7c57208 */ /* 0x000fc40000000000 */
[----:B------:R-:W-:Y:S01]  /*b750*/  SHF.R.U32.HI R16, RZ, 0x8, R16 ;  /* 0x00000008ff107819 */ /* 0x000fe20000011610 */
[----:B------:R-:W-:Y:S01]  /*b760*/  FADD.FTZ R4, R165, -R4 ;  /* 0x80000004a5047221 */ /* 0x000fe20000010000 */
[----:B------:R-:W-:Y:S01]  /*b770*/  SHF.R.U32.HI R10, RZ, 0x8, R10 ;  /* 0x00000008ff0a7819 */ /* 0x000fe2000001160a */
[----:B------:R-:W-:Y:S01]  /*b780*/  FADD.FTZ R197, R18, -R197 ;  /* 0x800000c512c57221 */ /* 0x000fe20000010000 */
[----:B--2---:R-:W-:Y:S01]  /*b790*/  PRMT R240, R240, 0x7054, R240 ;  /* 0x00007054f0f07816 */ /* 0x004fe200000000f0 */
[----:B------:R-:W-:Y:S01]  /*b7a0*/  FMUL.FTZ R198, R4, c[0x0][0x23c] ;  /* 0x00008f0004c67a20 */ /* 0x000fe20000410000 */
[----:B------:R-:W-:Y:S01]  /*b7b0*/  PRMT R23, R23, 0x5410, R16 ;  /* 0x0000541017177816 */ /* 0x000fe20000000010 */
[----:B------:R-:W-:Y:S01]  /*b7c0*/  FMUL.FTZ R197, R197, c[0x0][0x23c] ;  /* 0x00008f00c5c57a20 */ /* 0x000fe20000410000 */
[----:B------:R-:W-:Y:S01]  /*b7d0*/  MUFU.EX2 R188, R188 ;  /* 0x000000bc00bc7308 */ /* 0x000fe20000000800 */
[----:B------:R-:W-:Y:S01]  /*b7e0*/  PRMT R19, R19, 0x5410, R10 ;  /* 0x0000541013137816 */ /* 0x000fe2000000000a */
[--C-:B------:R-:W-:Y:S01]  /*b7f0*/  HSET2.LE.AND R10, R11, R240.reuse, PT ;  /* 0x000000f00b0a7233 */ /* 0x100fe20003803000 */
[----:B------:R-:W-:Y:S01]  /*b800*/  PRMT R5, R5, 0x5410, R8 ;  /* 0x0000541005057816 */ /* 0x000fe20000000008 */
[--C-:B------:R-:W-:Y:S01]  /*b810*/  HSET2.LE.AND R11, R9, R240.reuse, PT ;  /* 0x000000f0090b7233 */ /* 0x100fe20003803000 */
[----:B---3--:R-:W-:Y:S01]  /*b820*/  F2FP.PACK_AB R6, R193, R194 ;  /* 0x000000c2c106723e */ /* 0x008fe200000000ff */
[--C-:B------:R-:W-:Y:S01]  /*b830*/  HSET2.LE.AND R8, R23, R240.reuse, PT ;  /* 0x000000f017087233 */ /* 0x100fe20003803000 */
[----:B------:R-:W-:Y:S01]  /*b840*/  F2FP.PACK_AB R9, R179, R180 ;  /* 0x000000b4b309723e */ /* 0x000fe200000000ff */
[----:B------:R-:W2:Y:S01]  /*b850*/  MUFU.EX2 R187, R187 ;  /* 0x000000bb00bb7308 */ /* 0x000ea20000000800 */
[----:B------:R-:W-:Y:S01]  /*b860*/  LOP3.LUT R11, R11, R6, RZ, 0xc0, !PT ;  /* 0x000000060b0b7212 */ /* 0x000fe200078ec0ff */
[--C-:B------:R-:W-:Y:S01]  /*b870*/  HSET2.LE.AND R7, R7, R240.reuse, PT ;  /* 0x000000f007077233 */ /* 0x100fe20003803000 */
[----:B------:R-:W-:Y:S01]  /*b880*/  LOP3.LUT R8, R8, R9, RZ, 0xc0, !PT ;  /* 0x0000000908087212 */ /* 0x000fe200078ec0ff */
[--C-:B------:R-:W-:Y:S01]  /*b890*/  HSET2.LE.AND R9, R17, R240.reuse, PT ;  /* 0x000000f011097233 */ /* 0x100fe20003803000 */
[----:B----4-:R-:W-:Y:S01]  /*b8a0*/  F2FP.PACK_AB R4, R185, R186 ;  /* 0x000000bab904723e */ /* 0x010fe200000000ff */
[--C-:B------:R-:W-:Y:S01]  /*b8b0*/  HSET2.LE.AND R6, R21, R240.reuse, PT ;  /* 0x000000f015067233 */ /* 0x100fe20003803000 */
[----:B------:R-:W-:Y:S01]  /*b8c0*/  F2FP.PACK_AB R16, R195, R196 ;  /* 0x000000c4c310723e */ /* 0x000fe200000000ff */
[----:B------:R-:W3:Y:S01]  /*b8d0*/  MUFU.EX2 R234, R234 ;  /* 0x000000ea00ea7308 */ /* 0x000ee20000000800 */
[----:B-1----:R-:W-:Y:S01]  /*b8e0*/  F2FP.PACK_AB R17, R189, R190 ;  /* 0x000000bebd11723e */ /* 0x002fe200000000ff */
[--C-:B------:R-:W-:Y:S01]  /*b8f0*/  HSET2.LE.AND R5, R5, R240.reuse, PT ;  /* 0x000000f005057233 */ /* 0x100fe20003803000 */
[----:B------:R-:W-:Y:S01]  /*b900*/  LOP3.LUT R7, R7, R4, RZ, 0xc0, !PT ;  /* 0x0000000407077212 */ /* 0x000fe200078ec0ff */
[----:B------:R-:W-:Y:S01]  /*b910*/  HSET2.LE.AND R4, R19, R240, PT ;  /* 0x000000f013047233 */ /* 0x000fe20003803000 */
[----:B------:R-:W-:-:S02]  /*b920*/  LOP3.LUT R9, R9, R16, RZ, 0xc0, !PT ;  /* 0x0000001009097212 */ /* 0x000fc400078ec0ff */
[----:B------:R-:W-:Y:S01]  /*b930*/  LOP3.LUT R6, R6, R17, RZ, 0xc0, !PT ;  /* 0x0000001106067212 */ /* 0x000fe200078ec0ff */
[----:B------:R-:W1:Y:S01]  /*b940*/  MUFU.EX2 R199, R199 ;  /* 0x000000c700c77308 */ /* 0x000e620000000800 */
[----:B------:R-:W-:Y:S02]  /*b950*/  F2FP.PACK_AB R23, R181, R182 ;  /* 0x000000b6b517723e */ /* 0x000fe400000000ff */
[----:B------:R-:W-:Y:S02]  /*b960*/  F2FP.PACK_AB R17, R191, R192 ;  /* 0x000000c0bf11723e */ /* 0x000fe400000000ff */
[----:B--2---:R-:W-:Y:S02]  /*b970*/  F2FP.PACK_AB R16, R187, R188 ;  /* 0x000000bcbb10723e */ /* 0x004fe400000000ff */
[----:B------:R-:W-:Y:S01]  /*b980*/  LOP3.LUT R10, R10, R23, RZ, 0xc0, !PT ;  /* 0x000000170a0a7212 */ /* 0x000fe200078ec0ff */
[----:B------:R-:W2:Y:S01]  /*b990*/  MUFU.EX2 R198, R198 ;  /* 0x000000c600c67308 */ /* 0x000ea20000000800 */
[----:B------:R-:W-:Y:S01]  /*b9a0*/  LOP3.LUT R4, R4, R17, RZ, 0xc0, !PT ;  /* 0x0000001104047212 */ /* 0x000fe200078ec0ff */
[----:B---3--:R-:W-:Y:S01]  /*b9b0*/  FMUL.FTZ R44, R44, R234 ;  /* 0x000000ea2c2c7220 */ /* 0x008fe20000410000 */
[----:B------:R-:W-:Y:S01]  /*b9c0*/  LOP3.LUT R5, R5, R16, RZ, 0xc0, !PT ;  /* 0x0000001005057212 */ /* 0x000fe200078ec0ff */
[----:B------:R-:W-:Y:S01]  /*b9d0*/  FMUL.FTZ R45, R45, R234 ;  /* 0x000000ea2d2d7220 */ /* 0x000fe20000410000 */
[----:B------:R-:W-:Y:S01]  /*b9e0*/  MOV R166, R170 ;  /* 0x000000aa00a67202 */ /* 0x000fe20000000f00 */
[----:B------:R-:W-:Y:S01]  /*b9f0*/  FMUL.FTZ R160, R160, R234 ;  /* 0x000000eaa0a07220 */ /* 0x000fe20000410000 */
[----:B------:R-:W-:Y:S01]  /*ba00*/  MOV R167, R171 ;  /* 0x000000ab00a77202 */ /* 0x000fe20000000f00 */
[----:B------:R-:W3:Y:S01]  /*ba10*/  MUFU.EX2 R197, R197 ;  /* 0x000000c500c57308 */ /* 0x000ee20000000800 */
[-C--:B-1----:R-:W-:Y:S01]  /*ba20*/  FMUL.FTZ R46, R46, R199.reuse ;  /* 0x000000c72e2e7220 */ /* 0x082fe20000410000 */
[----:B------:R-:W1:Y:S01]  /*ba30*/  LDSM.16.MT88.4 R20, [R209+0xa000] ;  /* 0x00a00000d114783b */ /* 0x000e620000004200 */
[----:B------:R-:W-:-:S02]  /*ba40*/  FMUL.FTZ R47, R47, R199 ;  /* 0x000000c72f2f7220 */ /* 0x000fc40000410000 */
[----:B------:R-:W-:Y:S01]  /*ba50*/  FMUL.FTZ R161, R161, R234 ;  /* 0x000000eaa1a17220 */ /* 0x000fe20000410000 */
[----:B------:R-:W4:Y:S01]  /*ba60*/  LDSM.16.MT88.4 R16, [R210+0xb000] ;  /* 0x00b00000d210783b */ /* 0x000f220000004200 */
[-C--:B------:R-:W-:Y:S02]  /*ba70*/  FMUL.FTZ R162, R162, R199.reuse ;  /* 0x000000c7a2a27220 */ /* 0x080fe40000410000 */
[-C--:B--2---:R-:W-:Y:S01]  /*ba80*/  FMUL.FTZ R48, R48, R198.reuse ;  /* 0x000000c630307220 */ /* 0x084fe20000410000 */
[----:B------:R-:W-:Y:S01]  /*ba90*/  HMMA.16816.F32 R44, R8, R32, R44 ;  /* 0x00000020082c723c */ /* 0x000fe2000000182c */
[-C--:B------:R-:W-:Y:S02]  /*baa0*/  FMUL.FTZ R49, R49, R198.reuse ;  /* 0x000000c631317220 */ /* 0x080fe40000410000 */
[----:B------:R-:W-:Y:S02]  /*bab0*/  FMUL.FTZ R163, R163, R199 ;  /* 0x000000c7a3a37220 */ /* 0x000fe40000410000 */
[----:B------:R-:W-:-:S02]  /*bac0*/  FMUL.FTZ R156, R156, R198 ;  /* 0x000000c69c9c7220 */ /* 0x000fc40000410000 */
[-C--:B---3--:R-:W-:Y:S02]  /*bad0*/  FMUL.FTZ R50, R50, R197.reuse ;  /* 0x000000c532327220 */ /* 0x088fe40000410000 */
[-C--:B------:R-:W-:Y:S01]  /*bae0*/  FMUL.FTZ R51, R51, R197.reuse ;  /* 0x000000c533337220 */ /* 0x080fe20000410000 */
[----:B------:R-:W-:Y:S01]  /*baf0*/  HMMA.16816.F32 R160, R8, R12, R160 ;  /* 0x0000000c08a0723c */ /* 0x000fe200000018a0 */
        /* <DEDUP_REMOVED lines=11> */
[----:B------:R-:W-:Y:S01]  /*bbb0*/  MOV R32, R168 ;  /* 0x000000a800207202 */ /* 0x000fe20000000f00 */
[----:B------:R-:W-:Y:S01]  /*bbc0*/  FMUL.FTZ R38, R38, R197 ;  /* 0x000000c526267220 */ /* 0x000fe20000410000 */
[----:B------:R-:W-:Y:S01]  /*bbd0*/  MOV R33, R169 ;  /* 0x000000a900217202 */ /* 0x000fe20000000f00 */
[----:B------:R-:W-:Y:S01]  /*bbe0*/  FMUL.FTZ R39, R39, R197 ;  /* 0x000000c527277220 */ /* 0x000fe20000410000 */
[----:B------:R-:W-:Y:S01]  /*bbf0*/  LDSM.16.MT88.4 R168, [R208+0xb000] ;  /* 0x00b00000d0a8783b */ /* 0x000fe20000004200 */
[-C--:B------:R-:W-:Y:S01]  /*bc00*/  FMUL.FTZ R56, R56, R234.reuse ;  /* 0x000000ea38387220 */ /* 0x080fe20000410000 */
[----:B------:R-:W-:Y:S01]  /*bc10*/  HMMA.16816.F32 R40, R8, R14, R40 ;  /* 0x0000000e0828723c */ /* 0x000fe20000001828 */
[----:B------:R-:W-:-:S02]  /*bc20*/  FMUL.FTZ R57, R57, R234 ;  /* 0x000000ea39397220 */ /* 0x000fc40000410000 */
[-C--:B------:R-:W-:Y:S02]  /*bc30*/  FMUL.FTZ R60, R60, R234.reuse ;  /* 0x000000ea3c3c7220 */ /* 0x080fe40000410000 */
[----:B------:R-:W-:Y:S02]  /*bc40*/  FMUL.FTZ R61, R61, R234 ;  /* 0x000000ea3d3d7220 */ /* 0x000fe40000410000 */
[-C--:B------:R-:W-:Y:S01]  /*bc50*/  FMUL.FTZ R58, R58, R199.reuse ;  /* 0x000000c73a3a7220 */ /* 0x080fe20000410000 */
[----:B------:R-:W-:Y:S01]  /*bc60*/  HMMA.16816.F32 R36, R4, R14, R36 ;  /* 0x0000000e0424723c */ /* 0x000fe20000001824 */
[----:B------:R-:W2:Y:S01]  /*bc70*/  LDSM.16.MT88.4 R12, [R209+0xb000] ;  /* 0x00b00000d10c783b */ /* 0x000ea20000004200 */
[-C--:B------:R-:W-:Y:S02]  /*bc80*/  FMUL.FTZ R59, R59, R199.reuse ;  /* 0x000000c73b3b7220 */ /* 0x080fe40000410000 */
        /* <DEDUP_REMOVED lines=38> */
[----:B----4-:R-:W-:Y:S01]  /*bef0*/  HMMA.16816.F32 R108, R8, R16, R108 ;  /* 0x00000010086c723c */ /* 0x010fe2000000186c */
        /* <DEDUP_REMOVED lines=17> */
[----:B------:R-:W-:-:S03]  /*c010*/  FMUL.FTZ R139, R139, R199 ;  /* 0x000000c78b8b7220 */ /* 0x000fc60000410000 */
[C---:B------:R-:W-:Y:S08]  /*c020*/  HMMA.16816.F32 R140, R8.reuse, R168, R140 ;  /* 0x000000a8088c723c */ /* 0x040ff0000000188c */
[----:B------:R-:W-:Y:S07]  /*c030*/  HMMA.16816.F32 R136, R8, R170, R136 ;  /* 0x000000aa0888723c */ /* 0x000fee0000001888 */
[----:B------:R-:W-:-:S02]  /*c040*/  MOV R10, R202 ;  /* 0x000000ca000a7202 */ /* 0x000fc40000000f00 */
[----:B------:R-:W-:Y:S02]  /*c050*/  MOV R11, R203 ;  /* 0x000000cb000b7202 */ /* 0x000fe40000000f00 */
[----:B------:R1:W5:Y:S01]  /*c060*/  LDL.LU.64 R202, [R1+0x8] ;  /* 0x0000080001ca7983 */ /* 0x0003620000300a00 */
[----:B------:R-:W-:Y:S01]  /*c070*/  MOV R9, R167 ;  /* 0x000000a700097202 */ /* 0x000fe20000000f00 */
[C---:B------:R-:W-:Y:S01]  /*c080*/  FMUL.FTZ R167, R177.reuse, c[0x0][0x23c] ;  /* 0x00008f00b1a77a20 */ /* 0x040fe20000410000 */
[----:B------:R-:W-:Y:S01]  /*c090*/  FSETP.NEU.FTZ.AND P0, PT, R177, -INF , PT ;  /* 0xff800000b100780b */ /* 0x000fe20003f1d000 */
[----:B------:R-:W-:Y:S01]  /*c0a0*/  FMUL.FTZ R120, R120, R198 ;  /* 0x000000c678787220 */ /* 0x000fe20000410000 */
[----:B------:R-:W-:Y:S01]  /*c0b0*/  MOV R8, R166 ;  /* 0x000000a600087202 */ /* 0x000fe20000000f00 */
[----:B------:R-:W-:Y:S01]  /*c0c0*/  FMUL.FTZ R121, R121, R198 ;  /* 0x000000c679797220 */ /* 0x000fe20000410000 */
[----:B------:R-:W-:Y:S01]  /*c0d0*/  FSEL R167, R167, RZ, P0 ;  /* 0x000000ffa7a77208 */ /* 0x000fe20000000000 */
[-C--:B------:R-:W-:Y:S01]  /*c0e0*/  FMUL.FTZ R122, R122, R197.reuse ;  /* 0x000000c57a7a7220 */ /* 0x080fe20000410000 */
[----:B------:R-:W-:Y:S01]  /*c0f0*/  LOP3.LUT R10, R11, UR7, R8, 0x96, !PT ;  /* 0x000000070b0a7c12 */ /* 0x000fe2000f8e9608 */
[----:B------:R-:W-:Y:S01]  /*c100*/  FMUL.FTZ R123, R123, R197 ;  /* 0x000000c57b7b7220 */ /* 0x000fe20000410000 */
[----:B------:R-:W-:Y:S01]  /*c110*/  LOP3.LUT R244, R241, UR7, R244, 0x96, !PT ;  /* 0x00000007f1f47c12 */ /* 0x000fe2000f8e96f4 */
[--C-:B------:R-:W-:Y:S01]  /*c120*/  FFMA.FTZ R243, R247, c[0x0][0x23c], -R167.reuse ;  /* 0x00008f00f7f37a23 */ /* 0x100fe200000108a7 */
[----:B------:R-:W-:Y:S01]  /*c130*/  UISETP.GE.AND UP0, UPT, UR25, 0x5, UPT ;  /* 0x000000051900788c */ /* 0x000fe2000bf06270 */
[----:B------:R-:W-:-:S02]  /*c140*/  FFMA.FTZ R247, R251, c[0x0][0x23c], -R167 ;  /* 0x00008f00fbf77a23 */ /* 0x000fc400000108a7 */
[----:B------:R-:W-:Y:S01]  /*c150*/  IMAD.WIDE.U32 R10, R10, -0x2daee0ad, RZ ;  /* 0xd2511f530a0a7825 */ /* 0x000fe200078e00ff */
[----:B------:R-:W-:Y:S01]  /*c160*/  HMMA.16816.F32 R120, R4, R12, R120 ;  /* 0x0000000c0478723c */ /* 0x000fe20000001878 */
[----:B------:R-:W-:Y:S01]  /*c170*/  MUFU.EX2 R243, R243 ;  /* 0x000000f300f37308 */ /* 0x000fe20000000800 */
[----:B------:R-:W-:Y:S01]  /*c180*/  PLOP3.LUT P0, PT, PT, PT, UP0, 0x80, 0x0 ;  /* 0x000000000000781c */ /* 0x000fe20003f0f008 */
[----:B------:R-:W-:Y:S01]  /*c190*/  FFMA.FTZ R251, R248, c[0x0][0x23c], -R249 ;  /* 0x00008f00f8fb7a23 */ /* 0x000fe200000108f9 */
[----:B------:R-:W-:Y:S01]  /*c1a0*/  LOP3.LUT R8, R11, UR16, R32, 0x96, !PT ;  /* 0x000000100b087c12 */ /* 0x000fe2000f8e9620 */
[--C-:B------:R-:W-:Y:S01]  /*c1b0*/  FFMA.FTZ R245, R245, c[0x0][0x23c], -R167.reuse ;  /* 0x00008f00f5f57a23 */ /* 0x100fe200000108a7 */
[----:B------:R-:W-:Y:S01]  /*c1c0*/  LOP3.LUT R9, R10, 0xff, RZ, 0xc0, !PT ;  /* 0x000000ff0a097812 */ /* 0x000fe200078ec0ff */
[----:B------:R-:W-:Y:S01]  /*c1d0*/  FFMA.FTZ R252, R252, c[0x0][0x23c], -R167 ;  /* 0x00008f00fcfc7a23 */ /* 0x000fe200000108a7 */
[----:B------:R-:W-:Y:S01]  /*c1e0*/  LOP3.LUT R13, R10, 0xffff, RZ, 0xc0, !PT ;  /* 0x0000ffff0a0d7812 */ /* 0x000fe200078ec0ff */
[----:B------:R-:W-:Y:S01]  /*c1f0*/  FFMA.FTZ R250, R250, c[0x0][0x23c], -R249 ;  /* 0x00008f00fafa7a23 */ /* 0x000fe200000108f9 */
[----:B------:R-:W-:Y:S01]  /*c200*/  MUFU.EX2 R251, R251 ;  /* 0x000000fb00fb7308 */ /* 0x000fe20000000800 */
[-C--:B------:R-:W-:Y:S01]  /*c210*/  FMUL.FTZ R152, R152, R198.reuse ;  /* 0x000000c698987220 */ /* 0x080fe20000410000 */
[----:B------:R-:W-:Y:S01]  /*c220*/  SHF.R.U32.HI R12, RZ, 0x10, R10 ;  /* 0x00000010ff0c7819 */ /* 0x000fe2000001160a */
[-C--:B------:R-:W-:Y:S01]  /*c230*/  FMUL.FTZ R153, R153, R198.reuse ;  /* 0x000000c699997220 */ /* 0x080fe20000410000 */
[----:B------:R-:W-:Y:S01]  /*c240*/  SHF.R.U32.HI R165, RZ, 0x18, R8 ;  /* 0x00000018ffa57819 */ /* 0x000fe20000011608 */
[-C--:B------:R-:W-:Y:S01]  /*c250*/  FMUL.FTZ R154, R154, R197.reuse ;  /* 0x000000c59a9a7220 */ /* 0x080fe20000410000 */
[----:B------:R-:W-:Y:S01]  /*c260*/  SHF.R.U32.HI R10, RZ, 0x18, R10 ;  /* 0x00000018ff0a7819 */ /* 0x000fe2000001160a */
[----:B------:R-:W-:Y:S01]  /*c270*/  FMUL.FTZ R155, R155, R197 ;  /* 0x000000c59b9b7220 */ /* 0x000fe20000410000 */
[----:B------:R-:W-:Y:S01]  /*c280*/  MUFU.EX2 R245, R245 ;  /* 0x000000f500f57308 */ /* 0x000fe20000000800 */
[-C--:B------:R-:W-:Y:S01]  /*c290*/  FMUL.FTZ R144, R144, R198.reuse ;  /* 0x000000c690907220 */ /* 0x080fe20000410000 */
[----:B------:R-:W-:Y:S01]  /*c2a0*/  @UP0 UIADD3 UR25, UR25, -0x5, URZ ;  /* 0xfffffffb19190890 */ /* 0x000fe2000fffe03f */
[----:B------:R-:W-:-:S02]  /*c2b0*/  FMUL.FTZ R145, R145, R198 ;  /* 0x000000c691917220 */ /* 0x000fc40000410000 */
[-C--:B------:R-:W-:Y:S01]  /*c2c0*/  FMUL.FTZ R146, R146, R197.reuse ;  /* 0x000000c592927220 */ /* 0x080fe20000410000 */
[C---:B------:R-:W-:Y:S01]  /*c2d0*/  HMMA.16816.F32 R152, R4.reuse, R16, R152 ;  /* 0x000000100498723c */ /* 0x040fe20000001898 */
[-C--:B------:R-:W-:Y:S01]  /*c2e0*/  FMUL.FTZ R147, R147, R197.reuse ;  /* 0x000000c593937220 */ /* 0x080fe20000410000 */
[----:B------:R-:W-:Y:S01]  /*c2f0*/  MUFU.EX2 R252, R252 ;  /* 0x000000fc00fc7308 */ /* 0x000fe20000000800 */
[----:B------:R-:W-:Y:S02]  /*c300*/  FFMA.FTZ R11, R246, c[0x0][0x23c], -R249 ;  /* 0x00008f00f60b7a23 */ /* 0x000fe400000108f9 */
[-C--:B------:R-:W-:Y:S02]  /*c310*/  FMUL.FTZ R52, R52, R198.reuse ;  /* 0x000000c634347220 */ /* 0x080fe40000410000 */
[----:B------:R-:W-:Y:S01]  /*c320*/  LOP3.LUT R17, R8, 0xffff, RZ, 0xc0, !PT ;  /* 0x0000ffff08117812 */ /* 0x000fe200078ec0ff */
[----:B------:R-:W-:Y:S01]  /*c330*/  HMMA.16816.F32 R144, R4, R14, R144 ;  /* 0x0000000e0490723c */ /* 0x000fe20000001890 */
[----:B------:R-:W-:Y:S01]  /*c340*/  FMUL.FTZ R53, R53, R198 ;  /* 0x000000c635357220 */ /* 0x000fe20000410000 */
[----:B------:R-:W2:Y:S01]  /*c350*/  MUFU.EX2 R246, R250 ;  /* 0x000000fa00f67308 */ /* 0x000ea20000000800 */
[-C--:B------:R-:W-:Y:S01]  /*c360*/  FMUL.FTZ R54, R54, R197.reuse ;  /* 0x000000c536367220 */ /* 0x080fe20000410000 */
[----:B------:R-:W-:Y:S01]  /*c370*/  SHF.R.U32.HI R17, RZ, 0x8, R17 ;  /* 0x00000008ff117819 */ /* 0x000fe20000011611 */
[----:B------:R-:W-:-:S02]  /*c380*/  FMUL.FTZ R55, R55, R197 ;  /* 0x000000c537377220 */ /* 0x000fc40000410000 */
[----:B------:R-:W-:Y:S01]  /*c390*/  LOP3.LUT R14, R8, 0xff, RZ, 0xc0, !PT ;  /* 0x000000ff080e7812 */ /* 0x000fe200078ec0ff */
[-C--:B------:R-:W-:Y:S01]  /*c3a0*/  FMUL.FTZ R64, R64, R198.reuse ;  /* 0x000000c640407220 */ /* 0x080fe20000410000 */
[----:B------:R-:W-:Y:S01]  /*c3b0*/  SHF.R.U32.HI R15, RZ, 0x10, R8 ;  /* 0x00000010ff0f7819 */ /* 0x000fe20000011608 */
[-C--:B------:R-:W-:Y:S01]  /*c3c0*/  FMUL.FTZ R65, R65, R198.reuse ;  /* 0x000000c641417220 */ /* 0x080fe20000410000 */
[----:B------:R-:W-:Y:S01]  /*c3d0*/  SHF.R.U32.HI R8, RZ, 0x8, R13 ;  /* 0x00000008ff087819 */ /* 0x000fe2000001160d */
[-C--:B------:R-:W-:Y:S01]  /*c3e0*/  FMUL.FTZ R66, R66, R197.reuse ;  /* 0x000000c542427220 */ /* 0x080fe20000410000 */
[----:B------:R-:W-:Y:S01]  /*c3f0*/  LOP3.LUT R13, R12, 0xff, RZ, 0xc0, !PT ;  /* 0x000000ff0c0d7812 */ /* 0x000fe200078ec0ff */
[-C--:B------:R-:W-:Y:S01]  /*c400*/  FMUL.FTZ R67, R67, R197.reuse ;  /* 0x000000c543437220 */ /* 0x080fe20000410000 */
[----:B------:R-:W-:Y:S01]  /*c410*/  PRMT R9, R9, 0x5410, R8 ;  /* 0x0000541009097816 */ /* 0x000fe20000000008 */
[-C--:B------:R-:W-:Y:S01]  /*c420*/  FMUL.FTZ R68, R68, R198.reuse ;  /* 0x000000c644447220 */ /* 0x080fe20000410000 */
[----:B------:R-:W-:Y:S01]  /*c430*/  PRMT R13, R13, 0x5410, R10 ;  /* 0x000054100d0d7816 */ /* 0x000fe2000000000a */
[-C--:B------:R-:W-:Y:S01]  /*c440*/  FMUL.FTZ R69, R69, R198.reuse ;  /* 0x000000c645457220 */ /* 0x080fe20000410000 */
[----:B------:R-:W-:Y:S01]  /*c450*/  LOP3.LUT R12, R15, 0xff, RZ, 0xc0, !PT ;  /* 0x000000ff0f0c7812 */ /* 0x000fe200078ec0ff */
[-C--:B------:R-:W-:Y:S01]  /*c460*/  FMUL.FTZ R70, R70, R197.reuse ;  /* 0x000000c546467220 */ /* 0x080fe20000410000 */
[--C-:B------:R-:W-:Y:S01]  /*c470*/  HSET2.LE.AND R9, R9, R240.reuse, PT ;  /* 0x000000f009097233 */ /* 0x100fe20003803000 */
[----:B------:R-:W-:Y:S01]  /*c480*/  FMUL.FTZ R71, R71, R197 ;  /* 0x000000c547477220 */ /* 0x000fe20000410000 */
[--C-:B------:R-:W-:Y:S01]  /*c490*/  HSET2.LE.AND R167, R13, R240.reuse, PT ;  /* 0x000000f00da77233 */ /* 0x100fe20003803000 */
[----:B------:R-:W-:Y:S01]  /*c4a0*/  FMUL.FTZ R80, R80, R198 ;  /* 0x000000c650507220 */ /* 0x000fe20000410000 */
[----:B--2---:R-:W-:Y:S01]  /*c4b0*/  F2FP.PACK_AB R8, R251, R246 ;  /* 0x000000f6fb08723e */ /* 0x004fe200000000ff */
[-C--:B------:R-:W-:Y:S01]  /*c4c0*/  FMUL.FTZ R81, R81, R198.reuse ;  /* 0x000000c651517220 */ /* 0x080fe20000410000 */
[----:B------:R-:W-:Y:S01]  /*c4d0*/  F2FP.PACK_AB R166, R252, R245 ;  /* 0x000000f5fca6723e */ /* 0x000fe200000000ff */
[-C--:B------:R-:W-:Y:S01]  /*c4e0*/  FMUL.FTZ R82, R82, R197.reuse ;  /* 0x000000c552527220 */ /* 0x080fe20000410000 */
[C---:B------:R-:W-:Y:S01]  /*c4f0*/  HMMA.16816.F32 R52, R4.reuse, R34, R52 ;  /* 0x000000220434723c */ /* 0x040fe20000001834 */
[-C--:B------:R-:W-:Y:S01]  /*c500*/  FMUL.FTZ R83, R83, R197.reuse ;  /* 0x000000c553537220 */ /* 0x080fe20000410000 */
[----:B------:R-:W-:Y:S01]  /*c510*/  PRMT R165, R12, 0x5410, R165 ;  /* 0x000054100ca57816 */ /* 0x000fe200000000a5 */
[-C--:B------:R-:W-:Y:S01]  /*c520*/  FMUL.FTZ R84, R84, R198.reuse ;  /* 0x000000c654547220 */ /* 0x080fe20000410000 */
[----:B------:R2:W-:Y:S01]  /*c530*/  MUFU.EX2 R248, R11 ;  /* 0x0000000b00f87308 */ /* 0x0005e20000000800 */
[----:B------:R-:W-:Y:S01]  /*c540*/  FMUL.FTZ R85, R85, R198 ;  /* 0x000000c655557220 */ /* 0x000fe20000410000 */
[----:B------:R-:W-:Y:S01]  /*c550*/  LOP3.LUT R166, R9, R166, RZ, 0xc0, !PT ;  /* 0x000000a609a67212 */ /* 0x000fe200078ec0ff */
[-C--:B------:R-:W-:Y:S01]  /*c560*/  FMUL.FTZ R86, R86, R197.reuse ;  /* 0x000000c556567220 */ /* 0x080fe20000410000 */
[C---:B------:R-:W-:Y:S01]  /*c570*/  HMMA.16816.F32 R64, R4.reuse, R20, R64 ;  /* 0x000000140440723c */ /* 0x040fe20000001840 */
[-C--:B------:R-:W-:Y:S01]  /*c580*/  FMUL.FTZ R87, R87, R197.reuse ;  /* 0x000000c557577220 */ /* 0x080fe20000410000 */
[----:B------:R-:W-:Y:S01]  /*c590*/  LOP3.LUT R167, R167, R8, RZ, 0xc0, !PT ;  /* 0x00000008a7a77212 */ /* 0x000fe200078ec0ff */
[-C--:B------:R-:W-:Y:S01]  /*c5a0*/  FMUL.FTZ R96, R96, R198.reuse ;  /* 0x000000c660607220 */ /* 0x080fe20000410000 */
[----:B------:R-:W3:Y:S01]  /*c5b0*/  LDSM.16.MT88.4 R32, [R211+0xa800] ;  /* 0x00a80000d320783b */ /* 0x000ee20000004200 */
[-C--:B------:R-:W-:Y:S01]  /*c5c0*/  FMUL.FTZ R97, R97, R198.reuse ;  /* 0x000000c661617220 */ /* 0x080fe20000410000 */
[----:B------:R-:W4:Y:S01]  /*c5d0*/  MUFU.EX2 R247, R247 ;  /* 0x000000f700f77308 */ /* 0x000f220000000800 */
[-C--:B------:R-:W-:Y:S01]  /*c5e0*/  FMUL.FTZ R98, R98, R197.reuse ;  /* 0x000000c562627220 */ /* 0x080fe20000410000 */
[C---:B------:R-:W-:Y:S01]  /*c5f0*/  HMMA.16816.F32 R68, R4.reuse, R22, R68 ;  /* 0x000000160444723c */ /* 0x040fe20000001844 */
[-C--:B------:R-:W-:Y:S01]  /*c600*/  FMUL.FTZ R99, R99, R197.reuse ;  /* 0x000000c563637220 */ /* 0x080fe20000410000 */
[----:B------:R-:W-:Y:S01]  /*c610*/  LDSM.16.MT88.4 R20, [R208+0xa800] ;  /* 0x00a80000d014783b */ /* 0x000fe20000004200 */
[-C--:B------:R-:W-:Y:S01]  /*c620*/  FMUL.FTZ R100, R100, R198.reuse ;  /* 0x000000c664647220 */ /* 0x080fe20000410000 */
[----:B------:R-:W-:Y:S01]  /*c630*/  HSET2.LE.AND R165, R165, R240, PT ;  /* 0x000000f0a5a57233 */ /* 0x000fe20003803000 */
[----:B------:R-:W-:Y:S01]  /*c640*/  FMUL.FTZ R101, R101, R198 ;  /* 0x000000c665657220 */ /* 0x000fe20000410000 */
[----:B--2---:R-:W-:Y:S01]  /*c650*/  LDSM.16.MT88.4 R8, [R209+0xb800] ;  /* 0x00b80000d108783b */ /* 0x004fe20000004200 */
[-C--:B------:R-:W-:Y:S01]  /*c660*/  FMUL.FTZ R102, R102, R197.reuse ;  /* 0x000000c566667220 */ /* 0x080fe20000410000 */
[----:B------:R-:W-:Y:S01]  /*c670*/  HMMA.16816.F32 R80, R4, R24, R80 ;  /* 0x000000180450723c */ /* 0x000fe20000001850 */
[----:B------:R-:W-:-:S02]  /*c680*/  FMUL.FTZ R103, R103, R197 ;  /* 0x000000c567677220 */ /* 0x000fc40000410000 */
[-C--:B------:R-:W-:Y:S02]  /*c690*/  FMUL.FTZ R112, R112, R198.reuse ;  /* 0x000000c670707220 */ /* 0x080fe40000410000 */
[-C--:B------:R-:W-:Y:S02]  /*c6a0*/  FMUL.FTZ R113, R113, R198.reuse ;  /* 0x000000c671717220 */ /* 0x080fe40000410000 */
[-C--:B------:R-:W-:Y:S01]  /*c6b0*/  FMUL.FTZ R114, R114, R197.reuse ;  /* 0x000000c572727220 */ /* 0x080fe20000410000 */
[----:B------:R-:W-:Y:S01]  /*c6c0*/  HMMA.16816.F32 R84, R4, R26, R84 ;  /* 0x0000001a0454723c */ /* 0x000fe20000001854 */
[----:B------:R-:W-:Y:S01]  /*c6d0*/  FMUL.FTZ R115, R115, R197 ;  /* 0x000000c573737220 */ /* 0x000fe20000410000 */
[----:B------:R-:W-:Y:S01]  /*c6e0*/  LDSM.16.MT88.4 R24, [R209+0xa800] ;  /* 0x00a80000d118783b */ /* 0x000fe20000004200 */
        /* <DEDUP_REMOVED lines=8> */
[C---:B------:R-:W-:Y:S01]  /*c770*/  HMMA.16816.F32 R100, R4.reuse, R30, R100 ;  /* 0x0000001e0464723c */ /* 0x040fe20000001864 */
[----:B------:R-:W-:Y:S01]  /*c780*/  FMUL.FTZ R135, R135, R197 ;  /* 0x000000c587877220 */ /* 0x000fe20000410000 */
[----:B------:R-:W2:Y:S01]  /*c790*/  LDSM.16.MT88.4 R28, [R210+0xa800] ;  /* 0x00a80000d21c783b */ /* 0x000ea20000004200 */
[----:B------:R-:W-:Y:S01]  /*c7a0*/  FFMA.FTZ R249, R164, c[0x0][0x23c], -R249 ;  /* 0x00008f00a4f97a23 */ /* 0x000fe200000108f9 */
[----:B------:R-:W-:Y:S01]  /*c7b0*/  PRMT R164, R14, 0x5410, R17 ;  /* 0x000054100ea47816 */ /* 0x000fe20000000011 */
[--C-:B------:R-:W-:Y:S01]  /*c7c0*/  FFMA.FTZ R241, R2, c[0x0][0x23c], -R239.reuse ;  /* 0x00008f0002f17a23 */ /* 0x100fe200000108ef */
[----:B------:R-:W-:Y:S01]  /*c7d0*/  LDSM.16.MT88.4 R12, [R210+0xb800] ;  /* 0x00b80000d20c783b */ /* 0x000fe20000004200 */
[--C-:B------:R-:W-:Y:S01]  /*c7e0*/  FFMA.FTZ R2, R3, c[0x0][0x23c], -R239.reuse ;  /* 0x00008f0003027a23 */ /* 0x100fe200000108ef */
[----:B------:R-:W-:Y:S01]  /*c7f0*/  HMMA.16816.F32 R112, R4, R18, R112 ;  /* 0x000000120470723c */ /* 0x000fe20000001870 */
[----:B------:R-:W1:Y:S01]  /*c800*/  MUFU.EX2 R249, R249 ;  /* 0x000000f900f97308 */ /* 0x000e620000000800 */
[----:B------:R-:W2:Y:S01]  /*c810*/  LDSM.16.MT88.4 R16, [R211+0xb800] ;  /* 0x00b80000d310783b */ /* 0x000ea20000004200 */
[----:B------:R-:W-:Y:S01]  /*c820*/  HSET2.LE.AND R164, R164, R240, PT ;  /* 0x000000f0a4a47233 */ /* 0x000fe20003803000 */
[----:B------:R-:W-:-:S02]  /*c830*/  FFMA.FTZ R3, R172, c[0x0][0x23c], -R239 ;  /* 0x00008f00ac037a23 */ /* 0x000fc400000108ef */
[--C-:B------:R-:W-:Y:S02]  /*c840*/  FFMA.FTZ R172, R173, c[0x0][0x23c], -R237.reuse ;  /* 0x00008f00adac7a23 */ /* 0x100fe400000108ed */
[C---:B------:R-:W-:Y:S01]  /*c850*/  HMMA.16816.F32 R128, R4.reuse, R168, R128 ;  /* 0x000000a80480723c */ /* 0x040fe20000001880 */
[--C-:B------:R-:W-:Y:S01]  /*c860*/  FFMA.FTZ R173, R175, c[0x0][0x23c], -R237.reuse ;  /* 0x00008f00afad7a23 */ /* 0x100fe200000108ed */
[----:B------:R-:W-:Y:S01]  /*c870*/  MUFU.EX2 R2, R2 ;  /* 0x0000000200027308 */ /* 0x000fe20000000800 */
[----:B------:R-:W-:Y:S02]  /*c880*/  FFMA.FTZ R178, R178, c[0x0][0x23c], -R237 ;  /* 0x00008f00b2b27a23 */ /* 0x000fe400000108ed */
[----:B------:R-:W-:Y:S02]  /*c890*/  FFMA.FTZ R0, R0, c[0x0][0x23c], -R239 ;  /* 0x00008f0000007a23 */ /* 0x000fe400000108ef */
[----:B----4-:R-:W-:Y:S01]  /*c8a0*/  F2FP.PACK_AB R169, R247, R243 ;  /* 0x000000f3f7a9723e */ /* 0x010fe200000000ff */
[----:B------:R-:W-:Y:S01]  /*c8b0*/  HMMA.16816.F32 R132, R4, R170, R132 ;  /* 0x000000aa0484723c */ /* 0x000fe20000001884 */
[----:B------:R-:W4:Y:S01]  /*c8c0*/  LDSM.16.MT88.4 R4, [R208+0xb800] ;  /* 0x00b80000d004783b */ /* 0x000f220000004200 */
[----:B-1----:R-:W-:Y:S01]  /*c8d0*/  F2FP.PACK_AB R168, R249, R248 ;  /* 0x000000f8f9a8723e */ /* 0x002fe200000000ff */
[----:B------:R-:W1:Y:S01]  /*c8e0*/  MUFU.EX2 R3, R3 ;  /* 0x0000000300037308 */ /* 0x000e620000000800 */
[----:B------:R-:W-:Y:S01]  /*c8f0*/  LOP3.LUT R164, R164, R169, RZ, 0xc0, !PT ;  /* 0x000000a9a4a47212 */ /* 0x000fe200078ec0ff */
[----:B------:R-:W-:Y:S01]  /*c900*/  FFMA.FTZ R174, R174, c[0x0][0x23c], -R237 ;  /* 0x00008f00aeae7a23 */ /* 0x000fe200000108ed */
[----:B------:R-:W-:Y:S01]  /*c910*/  LOP3.LUT R165, R165, R168, RZ, 0xc0, !PT ;  /* 0x000000a8a5a57212 */ /* 0x000fe200078ec0ff */
[----:B------:R-:W-:-:S02]  /*c920*/  FFMA.FTZ R180, R235, R234, R180 ;  /* 0x000000eaebb47223 */ /* 0x000fc400000100b4 */
[----:B------:R-:W-:Y:S02]  /*c930*/  FFMA.FTZ R196, R232, R199, R196 ;  /* 0x000000c7e8c47223 */ /* 0x000fe400000100c4 */
[----:B------:R-:W-:Y:S01]  /*c940*/  MUFU.EX2 R173, R173 ;  /* 0x000000ad00ad7308 */ /* 0x000fe20000000800 */
[----:B------:R-:W-:Y:S01]  /*c950*/  FFMA.FTZ R192, R233, R198, R192 ;  /* 0x000000c6e9c07223 */ /* 0x000fe200000100c0 */
[C---:B---3--:R-:W-:Y:S01]  /*c960*/  HMMA.16816.F32 R160, R164.reuse, R32, R160 ;  /* 0x00000020a4a0723c */ /* 0x048fe200000018a0 */
[----:B------:R-:W-:Y:S02]  /*c970*/  FFMA.FTZ R188, R227, R197, R188 ;  /* 0x000000c5e3bc7223 */ /* 0x000fe400000100bc */
[----:B------:R-:W-:Y:S02]  /*c980*/  FADD.FTZ R179, R179, R180 ;  /* 0x000000b4b3b37221 */ /* 0x000fe40000010000 */
[----:B------:R-:W-:Y:S01]  /*c990*/  FADD.FTZ R195, R195, R196 ;  /* 0x000000c4c3c37221 */ /* 0x000fe20000010000 */
[----:B------:R-:W-:Y:S01]  /*c9a0*/  MUFU.EX2 R0, R0 ;  /* 0x0000000000007308 */ /* 0x000fe20000000800 */
[----:B------:R-:W-:Y:S01]  /*c9b0*/  FADD.FTZ R191, R191, R192 ;  /* 0x000000c0bfbf7221 */ /* 0x000fe20000010000 */
[----:B------:R-:W-:Y:S01]  /*c9c0*/  HMMA.16816.F32 R40, R164, R34, R40 ;  /* 0x00000022a428723c */ /* 0x000fe20000001828 */
[----:B------:R-:W-:-:S02]  /*c9d0*/  FADD.FTZ R187, R187, R188 ;  /* 0x000000bcbbbb7221 */ /* 0x000fc40000010000 */
[----:B------:R-:W-:Y:S02]  /*c9e0*/  FADD.FTZ R182, R182, R179 ;  /* 0x000000b3b6b67221 */ /* 0x000fe40000010000 */
[----:B------:R-:W-:Y:S01]  /*c9f0*/  FADD.FTZ R194, R194, R195 ;  /* 0x000000c3c2c27221 */ /* 0x000fe20000010000 */
[----:B------:R-:W-:Y:S01]  /*ca00*/  MUFU.EX2 R241, R241 ;  /* 0x000000f100f17308 */ /* 0x000fe20000000800 */
[----:B------:R-:W-:Y:S01]  /*ca10*/  FADD.FTZ R190, R190, R191 ;  /* 0x000000bfbebe7221 */ /* 0x000fe20000010000 */
[C---:B--2---:R-:W-:Y:S01]  /*ca20*/  HMMA.16816.F32 R44, R164.reuse, R28, R44 ;  /* 0x0000001ca42c723c */ /* 0x044fe2000000182c */
[----:B------:R-:W-:Y:S02]  /*ca30*/  FADD.FTZ R186, R186, R187 ;  /* 0x000000bbbaba7221 */ /* 0x000fe40000010000 */
        /* <DEDUP_REMOVED lines=10> */
[----:B------:R-:W-:Y:S01]  /*cae0*/  HMMA.16816.F32 R60, R164, R24, R60 ;  /* 0x00000018a43c723c */ /* 0x000fe2000000183c */
[----:B------:R-:W-:Y:S02]  /*caf0*/  FADD.FTZ R249, R249, R248 ;  /* 0x000000f8f9f97221 */ /* 0x000fe40000010000 */
[----:B------:R-:W-:Y:S02]  /*cb00*/  FADD.FTZ R235, R245, R182 ;  /* 0x000000b6f5eb7221 */ /* 0x000fe40000010000 */
[----:B------:R-:W-:-:S02]  /*cb10*/  FADD.FTZ R232, R246, R249 ;  /* 0x000000f9f6e87221 */ /* 0x000fc40000010000 */
[----:B------:R-:W-:Y:S01]  /*cb20*/  FADD.FTZ R235, R252, R235 ;  /* 0x000000ebfceb7221 */ /* 0x000fe20000010000 */
        /* <DEDUP_REMOVED lines=11> */
[----:B------:R-:W-:Y:S07]  /*cbe0*/  HMMA.16816.F32 R136, R164, R6, R136 ;  /* 0x00000006a488723c */ /* 0x000fee0000001888 */
[----:B------:R-:W-:-:S05]  /*cbf0*/  IMAD.WIDE.U32 R164, R244, -0x2daee0ad, RZ ;  /* 0xd2511f53f4a47825 */ /* 0x000fca00078e00ff */
[----:B------:R-:W-:Y:S02]  /*cc00*/  SHF.R.U32.HI R166, RZ, 0x10, R164 ;  /* 0x00000010ffa67819 */ /* 0x000fe400000116a4 */
[----:B------:R-:W-:Y:S02]  /*cc10*/  LOP3.LUT R242, R165, UR16, R242, 0x96, !PT ;  /* 0x00000010a5f27c12 */ /* 0x000fe4000f8e96f2 */
[C---:B------:R-:W-:Y:S02]  /*cc20*/  LOP3.LUT R167, R164.reuse, 0xffff, RZ, 0xc0, !PT ;  /* 0x0000ffffa4a77812 */ /* 0x040fe400078ec0ff */
[----:B------:R-:W-:Y:S02]  /*cc30*/  LOP3.LUT R165, R164, 0xff, RZ, 0xc0, !PT ;  /* 0x000000ffa4a57812 */ /* 0x000fe400078ec0ff */
[----:B------:R-:W-:Y:S02]  /*cc40*/  SHF.R.U32.HI R164, RZ, 0x18, R164 ;  /* 0x00000018ffa47819 */ /* 0x000fe400000116a4 */
[----:B------:R-:W-:-:S02]  /*cc50*/  LOP3.LUT R171, R166, 0xff, RZ, 0xc0, !PT ;  /* 0x000000ffa6ab7812 */ /* 0x000fc400078ec0ff */
[----:B------:R-:W-:Y:S02]  /*cc60*/  SHF.R.U32.HI R168, RZ, 0x8, R167 ;  /* 0x00000008ffa87819 */ /* 0x000fe400000116a7 */
[----:B------:R-:W-:Y:S02]  /*cc70*/  PRMT R171, R171, 0x5410, R164 ;  /* 0x00005410abab7816 */ /* 0x000fe400000000a4 */
[----:B------:R-:W2:Y:S01]  /*cc80*/  MUFU.EX2 R164, R178 ;  /* 0x000000b200a47308 */ /* 0x000ea20000000800 */
[C---:B------:R-:W-:Y:S02]  /*cc90*/  LOP3.LUT R166, R242.reuse, 0xffff, RZ, 0xc0, !PT ;  /* 0x0000fffff2a67812 */ /* 0x040fe400078ec0ff */
[----:B------:R-:W-:Y:S01]  /*cca0*/  SHF.R.U32.HI R169, RZ, 0x10, R242 ;  /* 0x00000010ffa97819 */ /* 0x000fe200000116f2 */
[----:B------:R-:W-:Y:S01]  /*ccb0*/  HSET2.LE.AND R171, R171, R240, PT ;  /* 0x000000f0abab7233 */ /* 0x000fe20003803000 */
[----:B------:R-:W-:Y:S02]  /*ccc0*/  PRMT R165, R165, 0x5410, R168 ;  /* 0x00005410a5a57816 */ /* 0x000fe400000000a8 */
[----:B------:R-:W-:-:S02]  /*ccd0*/  LOP3.LUT R167, R242, 0xff, RZ, 0xc0, !PT ;  /* 0x000000fff2a77812 */ /* 0x000fc400078ec0ff */
[----:B------:R-:W-:Y:S01]  /*cce0*/  SHF.R.U32.HI R166, RZ, 0x8, R166 ;  /* 0x00000008ffa67819 */ /* 0x000fe200000116a6 */
[--C-:B------:R-:W-:Y:S01]  /*ccf0*/  HSET2.LE.AND R170, R165, R240.reuse, PT ;  /* 0x000000f0a5aa7233 */ /* 0x100fe20003803000 */
[----:B------:R-:W-:Y:S02]  /*cd00*/  SHF.R.U32.HI R242, RZ, 0x18, R242 ;  /* 0x00000018fff27819 */ /* 0x000fe400000116f2 */
[----:B------:R-:W-:Y:S02]  /*cd10*/  LOP3.LUT R169, R169, 0xff, RZ, 0xc0, !PT ;  /* 0x000000ffa9a97812 */ /* 0x000fe400078ec0ff */
[----:B------:R-:W-:Y:S02]  /*cd20*/  PRMT R167, R167, 0x5410, R166 ;  /* 0x00005410a7a77816 */ /* 0x000fe400000000a6 */
[----:B------:R-:W-:Y:S02]  /*cd30*/  PRMT R169, R169, 0x5410, R242 ;  /* 0x00005410a9a97816 */ /* 0x000fe400000000f2 */
[----:B-1----:R-:W-:Y:S01]  /*cd40*/  F2FP.PACK_AB R165, R3, R2 ;  /* 0x0000000203a5723e */ /* 0x002fe200000000ff */
[--C-:B------:R-:W-:Y:S01]  /*cd50*/  HSET2.LE.AND R168, R167, R240.reuse, PT ;  /* 0x000000f0a7a87233 */ /* 0x100fe20003803000 */
[----:B--2---:R-:W-:Y:S01]  /*cd60*/  F2FP.PACK_AB R166, R164, R173 ;  /* 0x000000ada4a6723e */ /* 0x004fe200000000ff */
[----:B------:R-:W-:Y:S01]  /*cd70*/  HSET2.LE.AND R169, R169, R240, PT ;  /* 0x000000f0a9a97233 */ /* 0x000fe20003803000 */
[----:B------:R-:W-:-:S02]  /*cd80*/  LOP3.LUT R170, R170, R165, RZ, 0xc0, !PT ;  /* 0x000000a5aaaa7212 */ /* 0x000fc400078ec0ff */
[----:B------:R-:W-:Y:S02]  /*cd90*/  LOP3.LUT R171, R171, R166, RZ, 0xc0, !PT ;  /* 0x000000a6abab7212 */ /* 0x000fe400078ec0ff */
[----:B------:R-:W-:Y:S01]  /*cda0*/  F2FP.PACK_AB R165, R241, R0 ;  /* 0x00000000f1a5723e */ /* 0x000fe200000000ff */
[----:B------:R-:W-:Y:S01]  /*cdb0*/  FADD.FTZ R0, R0, R189 ;  /* 0x000000bd00007221 */ /* 0x000fe20000010000 */
[----:B------:R-:W-:Y:S01]  /*cdc0*/  F2FP.PACK_AB R166, R175, R172 ;  /* 0x000000acafa6723e */ /* 0x000fe200000000ff */
[----:B------:R-:W-:Y:S01]  /*cdd0*/  FADD.FTZ R172, R172, R185 ;  /* 0x000000b9acac7221 */ /* 0x000fe20000010000 */
[----:B------:R-:W-:Y:S01]  /*cde0*/  LOP3.LUT R168, R168, R165, RZ, 0xc0, !PT ;  /* 0x000000a5a8a87212 */ /* 0x000fe200078ec0ff */
[----:B------:R-:W-:Y:S01]  /*cdf0*/  FADD.FTZ R241, R241, R0 ;  /* 0x00000000f1f17221 */ /* 0x000fe20000010000 */
[----:B------:R-:W-:Y:S01]  /*ce00*/  LOP3.LUT R169, R169, R166, RZ, 0xc0, !PT ;  /* 0x000000a6a9a97212 */ /* 0x000fe200078ec0ff */
[----:B------:R-:W-:Y:S01]  /*ce10*/  FADD.FTZ R172, R175, R172 ;  /* 0x000000acafac7221 */ /* 0x000fe20000010000 */
[----:B------:R-:W-:Y:S01]  /*ce20*/  MOV R166, R176 ;  /* 0x000000b000a67202 */ /* 0x000fe20000000f00 */
[----:B------:R-:W-:Y:S01]  /*ce30*/  FADD.FTZ R2, R2, R241 ;  /* 0x000000f102027221 */ /* 0x000fe20000010000 */
[-C--:B------:R-:W-:Y:S01]  /*ce40*/  MOV R167, R177.reuse ;  /* 0x000000b100a77202 */ /* 0x080fe20000000f00 */
[----:B------:R-:W-:Y:S01]  /*ce50*/  FADD.FTZ R173, R173, R172 ;  /* 0x000000acadad7221 */ /* 0x000fe20000010000 */
[----:B------:R-:W-:Y:S01]  /*ce60*/  MOV R165, R184 ;  /* 0x000000b800a57202 */ /* 0x000fe20000000f00 */
[----:B------:R-:W-:Y:S01]  /*ce70*/  HMMA.16816.F32 R156, R168, R32, R156 ;  /* 0x00000020a89c723c */ /* 0x000fe2000000189c */
[----:B------:R-:W-:Y:S01]  /*ce80*/  @P0 MOV R166, R176 ;  /* 0x000000b000a60202 */ /* 0x000fe20000000f00 */
[----:B------:R-:W-:Y:S01]  /*ce90*/  FADD.FTZ R233, R3, R2 ;  /* 0x0000000203e97221 */ /* 0x000fe20000010000 */
[----:B------:R-:W-:Y:S01]  /*cea0*/  @P0 MOV R167, R177 ;  /* 0x000000b100a70202 */ /* 0x000fe20000000f00 */
[----:B------:R-:W-:Y:S01]  /*ceb0*/  FADD.FTZ R227, R164, R173 ;  /* 0x000000ada4e37221 */ /* 0x000fe20000010000 */
[----:B------:R-:W-:-:S03]  /*cec0*/  @P0 MOV R165, R184 ;  /* 0x000000b800a50202 */ /* 0x000fc60000000f00 */
        /* <DEDUP_REMOVED lines=9> */
[-C--:B------:R-:W-:Y:S01]  /*cf60*/  MOV R18, R183.reuse ;  /* 0x000000b700127202 */ /* 0x080fe20000000f00 */
[----:B------:R-:W-:Y:S01]  /*cf70*/  HMMA.16816.F32 R152, R168, R12, R152 ;  /* 0x0000000ca898723c */ /* 0x000fe20000001898 */
[----:B------:R-:W-:-:S07]  /*cf80*/  @P0 MOV R18, R183 ;  /* 0x000000b700120202 */ /* 0x000fce0000000f00 */
[C---:B------:R-:W-:Y:S08]  /*cf90*/  HMMA.16816.F32 R112, R168.reuse, R14, R112 ;  /* 0x0000000ea870723c */ /* 0x040ff00000001870 */
[C---:B------:R-:W-:Y:S08]  /*cfa0*/  HMMA.16816.F32 R120, R168.reuse, R8, R120 ;  /* 0x00000008a878723c */ /* 0x040ff00000001878 */
[C---:B------:R-:W-:Y:S08]  /*cfb0*/  HMMA.16816.F32 R144, R168.reuse, R10, R144 ;  /* 0x0000000aa890723c */ /* 0x040ff00000001890 */
[C---:B------:R-:W-:Y:S08]  /*cfc0*/  HMMA.16816.F32 R128, R168.reuse, R4, R128 ;  /* 0x00000004a880723c */ /* 0x040ff00000001880 */
[----:B------:R-:W-:Y:S01]  /*cfd0*/  HMMA.16816.F32 R132, R168, R6, R132 ;  /* 0x00000006a884723c */ /* 0x000fe20000001884 */
[----:B------:R-:W-:Y:S11]  /*cfe0*/  @P0 BRA `(.L_x_857) ;  /* 0x0000001000000947 */ /* 0x000ff60003800000 */
.L_x_853:
[----:B------:R-:W-:-:S12]  /*cff0*/  UIADD3 UR25, UR29, -0x1, URZ ;  /* 0xffffffff1d197890 */ /* 0x000fd8000fffe03f */
.L_x_857:
[----:B------:R-:W-:-:S13]  /*d000*/  ISETP.LE.AND P0, PT, RZ, UR25, PT ;  /* 0x00000019ff007c0c */ /* 0x000fda000bf03270 */
[----:B------:R-:W-:Y:S05]  /*d010*/  @!P0 BRA `(.L_x_858) ;  /* 0x00002d1000008947 */ /* 0x000fea0003800000 */
[----:B------:R-:W1:Y:S01]  /*d020*/  LDC.U8 R234, c[0x0][0x2d8] ;  /* 0x0000b600ffea7b82 */ /* 0x000e620000000000 */
[----:B------:R-:W-:Y:S01]  /*d030*/  IMAD.WIDE.U32 R242, R236, -0x326172a9, RZ ;  /* 0xcd9e8d57ecf27825 */ /* 0x000fe200078e00ff */
[----:B------:R-:W-:Y:S01]  /*d040*/  UMOV UR28, 0x4 ;  /* 0x00000004001c7882 */ /* 0x000fe20000000000 */
[----:B------:R-:W-:Y:S01]  /*d050*/  MOV R3, R166 ;  /* 0x000000a600037202 */ /* 0x000fe20000000f00 */
[----:B------:R-:W-:Y:S01]  /*d060*/  ULDC.64 UR4, c[0x0][0x1a0] ;  /* 0x0000680000047ab9 */ /* 0x000fe20000000a00 */
[----:B------:R-:W-:Y:S01]  /*d070*/  IMAD.WIDE.U32 R238, R238, -0x326172a9, RZ ;  /* 0xcd9e8d57eeee7825 */ /* 0x000fe200078e00ff */
[----:B------:R-:W-:Y:S01]  /*d080*/  LOP3.LUT R240, R243, R201, RZ, 0x3c, !PT ;  /* 0x000000c9f3f07212 */ /* 0x000fe200078e3cff */
[----:B------:R-:W-:Y:S01]  /*d090*/  USHF.L.U64.HI UR4, UR4, UR28, UR5 ;  /* 0x0000001c04047299 */ /* 0x000fe20008010205 */
[----:B------:R-:W-:Y:S01]  /*d0a0*/  MOV R2, R167 ;  /* 0x000000a700027202 */ /* 0x000fe20000000f00 */
[----:B-----5:R-:W-:Y:S01]  /*d0b0*/  IMAD.WIDE.U32 R244, R200, -0x2daee0ad, RZ ;  /* 0xd2511f53c8f47825 */ /* 0x020fe200078e00ff */
[----:B------:R-:W-:Y:S01]  /*d0c0*/  LOP3.LUT R236, R239, R201, RZ, 0x3c, !PT ;  /* 0x000000c9efec7212 */ /* 0x000fe200078e3cff */
[----:B------:R-:W-:Y:S01]  /*d0d0*/  USHF.L.U32 UR28, UR24, 0x1, URZ ;  /* 0x00000001181c7899 */ /* 0x000fe2000800063f */
[----:B------:R-:W-:Y:S01]  /*d0e0*/  MOV R169, R18 ;  /* 0x0000001200a97202 */ /* 0x000fe20000000f00 */
[----:B------:R-:W-:Y:S01]  /*d0f0*/  IMAD.WIDE.U32 R240, R240, -0x2daee0ad, RZ ;  /* 0xd2511f53f0f07825 */ /* 0x000fe200078e00ff */
[----:B------:R-:W-:Y:S01]  /*d100*/  MOV R0, R165 ;  /* 0x000000a500007202 */ /* 0x000fe20000000f00 */
[----:B------:R-:W-:Y:S01]  /*d110*/  USHF.L.U64.HI UR29, UR24, 0x1, UR4 ;  /* 0x00000001181d7899 */ /* 0x000fe20008010204 */
[----:B------:R-:W-:Y:S01]  /*d120*/  MOV R222, R202 ;  /* 0x000000ca00de7202 */ /* 0x000fe20000000f00 */
[----:B------:R-:W-:Y:S01]  /*d130*/  IMAD.WIDE.U32 R236, R236, -0x2daee0ad, RZ ;  /* 0xd2511f53ecec7825 */ /* 0x000fe200078e00ff */
[----:B-1----:R-:W-:Y:S01]  /*d140*/  PRMT R234, R234, 0x7054, R234 ;  /* 0x00007054eaea7816 */ /* 0x002fe200000000ea */
[----:B------:R-:W-:Y:S05]  /*d150*/  BRA `(.L_x_859) ;  /* 0x0000019000007947 */ /* 0x000fea0003800000 */
.L_x_861:
[----:B------:R-:W-:Y:S02]  /*d160*/  UIADD3 UR30, UR25, -0x1, URZ ;  /* 0xffffffff191e7890 */ /* 0x000fe4000fffe03f */
[----:B------:R-:W-:Y:S02]  /*d170*/  ULDC.64 UR4, c[0x0][0x198] ;  /* 0x0000660000047ab9 */ /* 0x000fe40000000a00 */
[----:B------:R-:W-:Y:S02]  /*d180*/  USHF.R.S32.HI UR24, URZ, 0x1f, UR30 ;  /* 0x0000001f3f187899 */ /* 0x000fe4000801141e */
[----:B------:R-:W-:Y:S02]  /*d190*/  UIMAD.WIDE.U32 UR32, UR30, UR4, URZ ;  /* 0x000000041e2072a5 */ /* 0x000fe4000f8e003f */
[----:B------:R-:W-:Y:S04]  /*d1a0*/  UIMAD UR24, UR24, UR4, URZ ;  /* 0x00000004181872a4 */ /* 0x000fe8000f8e023f */
[----:B------:R-:W-:Y:S01]  /*d1b0*/  UIMAD UR24, UR30, UR5, UR24 ;  /* 0x000000051e1872a4 */ /* 0x000fe2000f8e0218 */
[----:B------:R-:W-:Y:S02]  /*d1c0*/  IMAD.U32 R165, RZ, RZ, UR32 ;  /* 0x00000020ffa57e24 */ /* 0x000fe4000f8e00ff */
[----:B------:R-:W-:Y:S01]  /*d1d0*/  IMAD.U32 R164, RZ, RZ, UR32 ;  /* 0x00000020ffa47e24 */ /* 0x000fe2000f8e00ff */
[----:B------:R-:W-:Y:S02]  /*d1e0*/  UIADD3 UR24, UR33, UR24, URZ ;  /* 0x0000001821187290 */ /* 0x000fe4000fffe03f */
[----:B------:R-:W-:Y:S04]  /*d1f0*/  LEA R166, P1, R165, R220, 0x5 ;  /* 0x000000dca5a67211 */ /* 0x000fe800078228ff */
[----:B------:R-:W-:Y:S01]  /*d200*/  IMAD.U32 R165, RZ, RZ, UR24 ;  /* 0x00000018ffa57e24 */ /* 0x000fe2000f8e00ff */
[----:B------:R-:W-:Y:S04]  /*d210*/  LEA R170, P2, R166, c[0x0][0x168], 0x1 ;  /* 0x00005a00a6aa7a11 */ /* 0x000fe800078408ff */
[----:B------:R-:W-:Y:S02]  /*d220*/  LEA.HI.X R165, R164, R225, R165, 0x5, P1 ;  /* 0x000000e1a4a57211 */ /* 0x000fe400008f2ca5 */
[----:B------:R-:W-:Y:S02]  /*d230*/  IADD3 R172, P1, R170, UR19, RZ ;  /* 0x00000013aaac7c10 */ /* 0x000fe4000ff3e0ff */
[----:B------:R-:W-:Y:S04]  /*d240*/  LEA.HI.X R171, R166, c[0x0][0x16c], R165, 0x1, P2 ;  /* 0x00005b00a6ab7a11 */ /* 0x000fe800010f0ca5 */
        /* <DEDUP_REMOVED lines=8> */
[----:B------:R-:W0:Y:S01]  /*d2d0*/  LDGDEPBAR ;  /* 0x00000000000079af */ /* 0x000e220000000000 */
[----:B------:R-:W-:-:S05]  /*d2e0*/  BRA `(.L_x_860) ;  /* 0x0000078000007947 */ /* 0x000fca0003800000 */
.L_x_859:
[----:B------:R-:W-:Y:S04]  /*d2f0*/  DEPBAR.LE SB0, 0x0 ;  /* 0x000080000000791a */ /* 0x000fe80000000000 */
[----:B------:R-:W-:Y:S01]  /*d300*/  BAR.SYNC.DEFER_BLOCKING 0x0 ;  /* 0x0000000000007b1d */ /* 0x000fe20000010000 */
[----:B------:R-:W-:Y:S01]  /*d310*/  USHF.R.S32.HI UR5, URZ, 0x1f, UR25 ;  /* 0x0000001f3f057899 */ /* 0x000fe20008011419 */
[----:B------:R-:W-:Y:S01]  /*d320*/  IMAD.U32 R171, RZ, RZ, UR25 ;  /* 0x00000019ffab7e24 */ /* 0x000fe2000f8e00ff */
[----:B------:R-:W-:Y:S03]  /*d330*/  UIMAD UR4, UR20, UR25, URZ ;  /* 0x00000019140472a4 */ /* 0x000fe6000f8e023f */
[----:B------:R-:W-:Y:S01]  /*d340*/  IMAD.WIDE.U32 R170, R171, UR21, R222 ;  /* 0x00000015abaa7c25 */ /* 0x000fe2000f8e00de */
[----:B------:R-:W-:Y:S04]  /*d350*/  UIMAD UR4, UR5, UR21, UR4 ;  /* 0x00000015050472a4 */ /* 0x000fe8000f8e0204 */
[C---:B------:R-:W-:Y:S02]  /*d360*/  LEA R246, P0, R170.reuse, c[0x0][0x170], 0x1 ;  /* 0x00005c00aaf67a11 */ /* 0x040fe400078008ff */
[----:B------:R-:W-:Y:S04]  /*d370*/  IADD3 R168, R171, UR4, RZ ;  /* 0x00000004aba87c10 */ /* 0x000fe8000fffe0ff */
[----:B------:R-:W-:Y:S02]  /*d380*/  LEA.HI.X R247, R170, c[0x0][0x174], R168, 0x1, P0 ;  /* 0x00005d00aaf77a11 */ /* 0x000fe400000f0ca8 */
[----:B------:R-:W-:Y:S04]  /*d390*/  IADD3 R248, P0, R246, UR28, RZ ;  /* 0x0000001cf6f87c10 */ /* 0x000fe8000ff1e0ff */
[----:B------:R-:W-:Y:S01]  /*d3a0*/  IADD3.X R249, R247, UR29, RZ, P0, !PT ;  /* 0x0000001df7f97c10 */ /* 0x000fe200087fe4ff */
[----:B------:R-:W-:Y:S01]  /*d3b0*/  @!PT LDS RZ, [RZ] ;  /* 0x00000000fffff984 */ /* 0x000fe20000000800 */
[----:B------:R-:W-:Y:S01]  /*d3c0*/  @!PT LDS RZ, [RZ] ;  /* 0x00000000fffff984 */ /* 0x000fe20000000800 */
[----:B------:R-:W-:Y:S01]  /*d3d0*/  @!PT LDS RZ, [RZ] ;  /* 0x00000000fffff984 */ /* 0x000fe20000000800 */
[----:B------:R1:W-:Y:S01]  /*d3e0*/  LDGSTS.E.BYPASS.LTC128B.128 [R219+0xa000], [R246.64] ;  /* 0x0a000000f6db7fae */ /* 0x0003e2000b901d56 */
[----:B------:R-:W-:Y:S04]  /*d3f0*/  ISETP.LT.AND P0, PT, RZ, UR25, PT ;  /* 0x00000019ff007c0c */ /* 0x000fe8000bf01270 */
[----:B------:R1:W-:Y:S05]  /*d400*/  LDGSTS.E.BYPASS.LTC128B.128 [R219+0xb000], [R246.64+0x80] ;  /* 0x0b000080f6db7fae */ /* 0x0003ea000b901d56 */
[----:B------:R1:W-:Y:S05]  /*d410*/  LDGSTS.E.BYPASS.LTC128B.128 [R219+0xa800], [R248.64] ;  /* 0x0a800000f8db7fae */ /* 0x0003ea000b901d56 */
[----:B------:R1:W-:Y:S05]  /*d420*/  LDGSTS.E.BYPASS.LTC128B.128 [R219+0xb800], [R248.64+0x80] ;  /* 0x0b800080f8db7fae */ /* 0x0003ea000b901d56 */
[----:B------:R-:W-:Y:S05]  /*d430*/  LDSM.16.M88.4 R164, [R218] ;  /* 0x00000000daa4783b */ /* 0x000fea0000000200 */
[----:B------:R-:W2:Y:S05]  /*d440*/  LDSM.16.M88.4 R172, [R217] ;  /* 0x00000000d9ac783b */ /* 0x000eaa0000000200 */
[----:B------:R-:W3:Y:S05]  /*d450*/  LDSM.16.M88.4 R176, [R218+0x2000] ;  /* 0x00200000dab0783b */ /* 0x000eea0000000200 */
[----:B------:R-:W4:Y:S05]  /*d460*/  LDSM.16.M88.4 R180, [R217+0x800] ;  /* 0x00080000d9b4783b */ /* 0x000f2a0000000200 */
[----:B------:R-:W0:Y:S05]  /*d470*/  LDGDEPBAR ;  /* 0x00000000000079af */ /* 0x000e2a0000000000 */
[----:B------:R-:W-:Y:S05]  /*d480*/  LDSM.16.M88.4 R184, [R216] ;  /* 0x00000000d8b8783b */ /* 0x000fea0000000200 */
[----:B------:R-:W5:Y:S05]  /*d490*/  LDSM.16.M88.4 R188, [R215] ;  /* 0x00000000d7bc783b */ /* 0x000f6a0000000200 */
[----:B------:R-:W1:Y:S05]  /*d4a0*/  LDSM.16.M88.4 R192, [R216+0x2000] ;  /* 0x00200000d8c0783b */ /* 0x000e6a0000000200 */
[----:B------:R-:W1:Y:S01]  /*d4b0*/  LDSM.16.M88.4 R196, [R207] ;  /* 0x00000000cfc4783b */ /* 0x000e620000000200 */
[-C--:B--2---:R-:W-:Y:S04]  /*d4c0*/  HMMA.16816.F32 R4, R164, R172.reuse, RZ ;  /* 0x000000aca404723c */ /* 0x084fe800000018ff */
[----:B------:R-:W-:Y:S04]  /*d4d0*/  LDSM.16.M88.4 R200, [R214+0x2000] ;  /* 0x00200000d6c8783b */ /* 0x000fe80000000200 */
[C---:B---3--:R-:W-:Y:S08]  /*d4e0*/  HMMA.16816.F32 R8, R176.reuse, R172, RZ ;  /* 0x000000acb008723c */ /* 0x048ff000000018ff */
[-C--:B------:R-:W-:Y:S08]  /*d4f0*/  HMMA.16816.F32 R12, R176, R174.reuse, RZ ;  /* 0x000000aeb00c723c */ /* 0x080ff000000018ff */
[C---:B------:R-:W-:Y:S01]  /*d500*/  HMMA.16816.F32 R16, R164.reuse, R174, RZ ;  /* 0x000000aea410723c */ /* 0x040fe200000018ff */
[----:B------:R-:W-:Y:S07]  /*d510*/  LDSM.16.M88.4 R172, [R214] ;  /* 0x00000000d6ac783b */ /* 0x000fee0000000200 */
[-C--:B----4-:R-:W-:Y:S08]  /*d520*/  HMMA.16816.F32 R20, R164, R180.reuse, RZ ;  /* 0x000000b4a414723c */ /* 0x090ff000000018ff */
[C---:B------:R-:W-:Y:S08]  /*d530*/  HMMA.16816.F32 R24, R176.reuse, R180, RZ ;  /* 0x000000b4b018723c */ /* 0x040ff000000018ff */
[-C--:B------:R-:W-:Y:S01]  /*d540*/  HMMA.16816.F32 R28, R176, R182.reuse, RZ ;  /* 0x000000b6b01c723c */ /* 0x080fe200000018ff */
[----:B------:R-:W2:Y:S07]  /*d550*/  LDSM.16.M88.4 R176, [R213] ;  /* 0x00000000d5b0783b */ /* 0x000eae0000000200 */
[----:B------:R-:W-:Y:S01]  /*d560*/  HMMA.16816.F32 R32, R164, R182, RZ ;  /* 0x000000b6a420723c */ /* 0x000fe200000018ff */
[----:B------:R-:W3:Y:S05]  /*d570*/  LDSM.16.M88.4 R164, [R213+0x800] ;  /* 0x00080000d5a4783b */ /* 0x000eea0000000200 */
[----:B------:R-:W-:Y:S02]  /*d580*/  LDSM.16.M88.4 R180, [R212] ;  /* 0x00000000d4b4783b */ /* 0x000fe40000000200 */
[-C--:B-----5:R-:W-:Y:S08]  /*d590*/  HMMA.16816.F32 R4, R184, R188.reuse, R4 ;  /* 0x000000bcb804723c */ /* 0x0a0ff00000001804 */
[C---:B-1----:R-:W-:Y:S08]  /*d5a0*/  HMMA.16816.F32 R8, R192.reuse, R188, R8 ;  /* 0x000000bcc008723c */ /* 0x042ff00000001808 */
[-C--:B------:R-:W-:Y:S08]  /*d5b0*/  HMMA.16816.F32 R12, R192, R190.reuse, R12 ;  /* 0x000000bec00c723c */ /* 0x080ff0000000180c */
[C---:B------:R-:W-:Y:S01]  /*d5c0*/  HMMA.16816.F32 R16, R184.reuse, R190, R16 ;  /* 0x000000beb810723c */ /* 0x040fe20000001810 */
[----:B------:R-:W1:Y:S07]  /*d5d0*/  LDSM.16.M88.4 R188, [R206] ;  /* 0x00000000cebc783b */ /* 0x000e6e0000000200 */
[-C--:B------:R-:W-:Y:S08]  /*d5e0*/  HMMA.16816.F32 R20, R184, R196.reuse, R20 ;  /* 0x000000c4b814723c */ /* 0x080ff00000001814 */
[C---:B------:R-:W-:Y:S08]  /*d5f0*/  HMMA.16816.F32 R24, R192.reuse, R196, R24 ;  /* 0x000000c4c018723c */ /* 0x040ff00000001818 */
[-C--:B------:R-:W-:Y:S01]  /*d600*/  HMMA.16816.F32 R28, R192, R198.reuse, R28 ;  /* 0x000000c6c01c723c */ /* 0x080fe2000000181c */
[----:B------:R-:W4:Y:S07]  /*d610*/  LDSM.16.M88.4 R192, [R212+0x2000] ;  /* 0x00200000d4c0783b */ /* 0x000f2e0000000200 */
[----:B------:R-:W-:Y:S01]  /*d620*/  HMMA.16816.F32 R32, R184, R198, R32 ;  /* 0x000000c6b820723c */ /* 0x000fe20000001820 */
[----:B------:R-:W5:Y:S05]  /*d630*/  LDSM.16.M88.4 R184, [R206+0x800] ;  /* 0x00080000ceb8783b */ /* 0x000f6a0000000200 */
[----:B------:R-:W-:Y:S02]  /*d640*/  LDSM.16.M88.4 R196, [R217+0x1000] ;  /* 0x00100000d9c4783b */ /* 0x000fe40000000200 */
[-C--:B--2---:R-:W-:Y:S08]  /*d650*/  HMMA.16816.F32 R4, R172, R176.reuse, R4 ;  /* 0x000000b0ac04723c */ /* 0x084ff00000001804 */
[C---:B------:R-:W-:Y:S08]  /*d660*/  HMMA.16816.F32 R8, R200.reuse, R176, R8 ;  /* 0x000000b0c808723c */ /* 0x040ff00000001808 */
[-C--:B------:R-:W-:Y:S08]  /*d670*/  HMMA.16816.F32 R12, R200, R178.reuse, R12 ;  /* 0x000000b2c80c723c */ /* 0x080ff0000000180c */
[C---:B------:R-:W-:Y:S01]  /*d680*/  HMMA.16816.F32 R16, R172.reuse, R178, R16 ;  /* 0x000000b2ac10723c */ /* 0x040fe20000001810 */
[----:B------:R-:W2:Y:S07]  /*d690*/  LDSM.16.M88.4 R176, [R218+0x4000] ;  /* 0x00400000dab0783b */ /* 0x000eae0000000200 */
[-C--:B---3--:R-:W-:Y:S08]  /*d6a0*/  HMMA.16816.F32 R20, R172, R164.reuse, R20 ;  /* 0x000000a4ac14723c */ /* 0x088ff00000001814 */
[C---:B------:R-:W-:Y:S08]  /*d6b0*/  HMMA.16816.F32 R24, R200.reuse, R164, R24 ;  /* 0x000000a4c818723c */ /* 0x040ff00000001818 */
[-C--:B------:R-:W-:Y:S01]  /*d6c0*/  HMMA.16816.F32 R28, R200, R166.reuse, R28 ;  /* 0x000000a6c81c723c */ /* 0x080fe2000000181c */
[----:B------:R-:W3:Y:S07]  /*d6d0*/  LDSM.16.M88.4 R200, [R218+0x6000] ;  /* 0x00600000dac8783b */ /* 0x000eee0000000200 */
[----:B------:R-:W-:Y:S01]  /*d6e0*/  HMMA.16816.F32 R32, R172, R166, R32 ;  /* 0x000000a6ac20723c */ /* 0x000fe20000001820 */
[----:B------:R-:W2:Y:S05]  /*d6f0*/  LDSM.16.M88.4 R164, [R217+0x1800] ;  /* 0x00180000d9a4783b */ /* 0x000eaa0000000200 */
[----:B------:R-:W-:Y:S02]  /*d700*/  LDSM.16.M88.4 R172, [R216+0x4000] ;  /* 0x00400000d8ac783b */ /* 0x000fe40000000200 */
[-C--:B-1----:R-:W-:Y:S08]  /*d710*/  HMMA.16816.F32 R4, R180, R188.reuse, R4 ;  /* 0x000000bcb404723c */ /* 0x082ff00000001804 */
[C---:B----4-:R-:W-:Y:S08]  /*d720*/  HMMA.16816.F32 R8, R192.reuse, R188, R8 ;  /* 0x000000bcc008723c */ /* 0x050ff00000001808 */
[-C--:B------:R-:W-:Y:S08]  /*d730*/  HMMA.16816.F32 R12, R192, R190.reuse, R12 ;  /* 0x000000bec00c723c */ /* 0x080ff0000000180c */
[C---:B------:R-:W-:Y:S01]  /*d740*/  HMMA.16816.F32 R16, R180.reuse, R190, R16 ;  /* 0x000000beb410723c */ /* 0x040fe20000001810 */
[----:B------:R-:W1:Y:S07]  /*d750*/  LDSM.16.M88.4 R188, [R205] ;  /* 0x00000000cdbc783b */ /* 0x000e6e0000000200 */
[-C--:B-----5:R-:W-:Y:S08]  /*d760*/  HMMA.16816.F32 R20, R180, R184.reuse, R20 ;  /* 0x000000b8b414723c */ /* 0x0a0ff00000001814 */
[C---:B------:R-:W-:Y:S08]  /*d770*/  HMMA.16816.F32 R24, R192.reuse, R184, R24 ;  /* 0x000000b8c018723c */ /* 0x040ff00000001818 */
[-C--:B------:R-:W-:Y:S01]  /*d780*/  HMMA.16816.F32 R28, R192, R186.reuse, R28 ;  /* 0x000000bac01c723c */ /* 0x080fe2000000181c */
[----:B------:R-:W4:Y:S07]  /*d790*/  LDSM.16.M88.4 R192, [R216+0x6000] ;  /* 0x00600000d8c0783b */ /* 0x000f2e0000000200 */
[----:B------:R-:W-:Y:S01]  /*d7a0*/  HMMA.16816.F32 R32, R180, R186, R32 ;  /* 0x000000bab420723c */ /* 0x000fe20000001820 */
[----:B------:R-:W5:Y:S05]  /*d7b0*/  LDSM.16.M88.4 R180, [R204] ;  /* 0x00000000ccb4783b */ /* 0x000f6a0000000200 */
[----:B------:R-:W-:Y:S02]  /*d7c0*/  LDSM.16.M88.4 R184, [R214+0x4000] ;  /* 0x00400000d6b8783b */ /* 0x000fe40000000200 */
[-C--:B--2---:R-:W-:Y:S08]  /*d7d0*/  HMMA.16816.F32 R4, R176, R196.reuse, R4 ;  /* 0x000000c4b004723c */ /* 0x084ff00000001804 */
[C---:B---3--:R-:W-:Y:S08]  /*d7e0*/  HMMA.16816.F32 R8, R200.reuse, R196, R8 ;  /* 0x000000c4c808723c */ /* 0x048ff00000001808 */
[-C--:B------:R-:W-:Y:S08]  /*d7f0*/  HMMA.16816.F32 R12, R200, R198.reuse, R12 ;  /* 0x000000c6c80c723c */ /* 0x080ff0000000180c */
[C---:B------:R-:W-:Y:S01]  /*d800*/  HMMA.16816.F32 R16, R176.reuse, R198, R16 ;  /* 0x000000c6b010723c */ /* 0x040fe20000001810 */
[----:B------:R-:W2:Y:S07]  /*d810*/  LDSM.16.M88.4 R196, [R213+0x1000] ;  /* 0x00100000d5c4783b */ /* 0x000eae0000000200 */
[-C--:B------:R-:W-:Y:S08]  /*d820*/  HMMA.16816.F32 R20, R176, R164.reuse, R20 ;  /* 0x000000a4b014723c */ /* 0x080ff00000001814 */
        /* <DEDUP_REMOVED lines=10> */
[----:B------:R-:W1:Y:S07]  /*d8d0*/  LDSM.16.M88.4 R188, [R206+0x1000] ;  /* 0x00100000cebc783b */ /* 0x000e6e0000000200 */
[-C--:B-----5:R-:W-:Y:S08]  /*d8e0*/  HMMA.16816.F32 R20, R172, R180.reuse, R20 ;  /* 0x000000b4ac14723c */ /* 0x0a0ff00000001814 */
[C---:B------:R-:W-:Y:S08]  /*d8f0*/  HMMA.16816.F32 R24, R192.reuse, R180, R24 ;  /* 0x000000b4c018723c */ /* 0x040ff00000001818 */
[-C--:B------:R-:W-:Y:S01]  /*d900*/  HMMA.16816.F32 R28, R192, R182.reuse, R28 ;  /* 0x000000b6c01c723c */ /* 0x080fe2000000181c */
[----:B------:R-:W4:Y:S07]  /*d910*/  LDSM.16.M88.4 R192, [R212+0x6000] ;  /* 0x00600000d4c0783b */ /* 0x000f2e0000000200 */
[----:B------:R-:W-:Y:S01]  /*d920*/  HMMA.16816.F32 R32, R172, R182, R32 ;  /* 0x000000b6ac20723c */ /* 0x000fe20000001820 */
[----:B------:R-:W5:Y:S01]  /*d930*/  LDSM.16.M88.4 R172, [R206+0x1800] ;  /* 0x00180000ceac783b */ /* 0x000f620000000200 */
[----:B------:R-:W-:Y:S04]  /*d940*/  DEPBAR.LE SB0, 0x0 ;  /* 0x000080000000791a */ /* 0x000fe80000000000 */
[----:B------:R-:W-:Y:S02]  /*d950*/  BAR.SYNC.DEFER_BLOCKING 0x0 ;  /* 0x0000000000007b1d */ /* 0x000fe40000010000 */
[-C--:B--2---:R-:W-:Y:S08]  /*d960*/  HMMA.16816.F32 R4, R184, R196.reuse, R4 ;  /* 0x000000c4b804723c */ /* 0x084ff00000001804 */
[C---:B---3--:R-:W-:Y:S08]  /*d970*/  HMMA.16816.F32 R8, R200.reuse, R196, R8 ;  /* 0x000000c4c808723c */ /* 0x048ff00000001808 */
[-C--:B------:R-:W-:Y:S08]  /*d980*/  HMMA.16816.F32 R12, R200, R198.reuse, R12 ;  /* 0x000000c6c80c723c */ /* 0x080ff0000000180c */
[C---:B------:R-:W-:Y:S08]  /*d990*/  HMMA.16816.F32 R16, R184.reuse, R198, R16 ;  /* 0x000000c6b810723c */ /* 0x040ff00000001810 */
[-C--:B------:R-:W-:Y:S08]  /*d9a0*/  HMMA.16816.F32 R20, R184, R164.reuse, R20 ;  /* 0x000000a4b814723c */ /* 0x080ff00000001814 */
[C---:B------:R-:W-:Y:S08]  /*d9b0*/  HMMA.16816.F32 R24, R200.reuse, R164, R24 ;  /* 0x000000a4c818723c */ /* 0x040ff00000001818 */
[-C--:B------:R-:W-:Y:S08]  /*d9c0*/  HMMA.16816.F32 R28, R200, R166.reuse, R28 ;  /* 0x000000a6c81c723c */ /* 0x080ff0000000181c */
[----:B------:R-:W-:Y:S08]  /*d9d0*/  HMMA.16816.F32 R32, R184, R166, R32 ;  /* 0x000000a6b820723c */ /* 0x000ff00000001820 */
[-C--:B-1----:R-:W-:Y:S08]  /*d9e0*/  HMMA.16816.F32 R4, R176, R188.reuse, R4 ;  /* 0x000000bcb004723c */ /* 0x082ff00000001804 */
[C---:B----4-:R-:W-:Y:S08]  /*d9f0*/  HMMA.16816.F32 R8, R192.reuse, R188, R8 ;  /* 0x000000bcc008723c */ /* 0x050ff00000001808 */
[-C--:B------:R-:W-:Y:S08]  /*da00*/  HMMA.16816.F32 R12, R192, R190.reuse, R12 ;  /* 0x000000bec00c723c */ /* 0x080ff0000000180c */
[C---:B------:R-:W-:Y:S08]  /*da10*/  HMMA.16816.F32 R16, R176.reuse, R190, R16 ;  /* 0x000000beb010723c */ /* 0x040ff00000001810 */
[-C--:B-----5:R-:W-:Y:S08]  /*da20*/  HMMA.16816.F32 R20, R176, R172.reuse, R20 ;  /* 0x000000acb014723c */ /* 0x0a0ff00000001814 */
[C---:B------:R-:W-:Y:S08]  /*da30*/  HMMA.16816.F32 R24, R192.reuse, R172, R24 ;  /* 0x000000acc018723c */ /* 0x040ff00000001818 */
[-C--:B------:R-:W-:Y:S08]  /*da40*/  HMMA.16816.F32 R28, R192, R174.reuse, R28 ;  /* 0x000000aec01c723c */ /* 0x080ff0000000181c */
[----:B------:R-:W-:Y:S01]  /*da50*/  HMMA.16816.F32 R32, R176, R174, R32 ;  /* 0x000000aeb020723c */ /* 0x000fe20000001820 */
[----:B------:R-:W-:-:S07]  /*da60*/  @P0 BRA `(.L_x_861) ;  /* 0xfffff6f000000947 */ /* 0x000fce000383ffff */
.L_x_860:
        /* <DEDUP_REMOVED lines=24> */
[----:B------:R-:W-:Y:S01]  /*dbf0*/  SHFL.BFLY PT, R166, R175, 0x2, 0x1f ;  /* 0x0c401f00afa67f89 */ /* 0x000fe200000e0000 */
[----:B------:R-:W-:Y:S02]  /*dc00*/  FMNMX.FTZ R172, R35, R164, !PT ;  /* 0x000000a423ac7209 */ /* 0x000fe40007810000 */
[----:B------:R-:W-:Y:S02]  /*dc10*/  FMNMX.FTZ R164, R28, R165, !PT ;  /* 0x000000a51ca47209 */ /* 0x000fe40007810000 */
[--C-:B------:R-:W-:Y:S02]  /*dc20*/  LOP3.LUT R176, R241, UR14, R244.reuse, 0x96, !PT ;  /* 0x0000000ef1b07c12 */ /* 0x100fe4000f8e96f4 */
[----:B------:R-:W-:Y:S01]  /*dc30*/  FMNMX.FTZ R173, R29, R164, !PT ;  /* 0x000000a41dad7209 */ /* 0x000fe20007810000 */
[----:B------:R-:W-:Y:S01]  /*dc40*/  SHFL.BFLY PT, R165, R172, 0x2, 0x1f ;  /* 0x0c401f00aca57f89 */ /* 0x000fe200000e0000 */
[----:B------:R-:W-:Y:S01]  /*dc50*/  LOP3.LUT R174, R237, UR14, R244, 0x96, !PT ;  /* 0x0000000eedae7c12 */ /* 0x000fe2000f8e96f4 */
[----:B------:R-:W-:Y:S06]  /*dc60*/  IMAD.WIDE.U32 R176, R176, -0x326172a9, RZ ;  /* 0xcd9e8d57b0b07825 */ /* 0x000fec00078e00ff */
[----:B------:R-:W1:Y:S02]  /*dc70*/  SHFL.BFLY PT, R164, R173, 0x2, 0x1f ;  /* 0x0c401f00ada47f89 */ /* 0x000e6400000e0000 */
[----:B-1----:R-:W-:Y:S02]  /*dc80*/  FMNMX.FTZ R168, R173, R164, !PT ;  /* 0x000000a4ada87209 */ /* 0x002fe40007810000 */
[----:B------:R-:W-:Y:S01]  /*dc90*/  FMNMX.FTZ R170, R175, R166, !PT ;  /* 0x000000a6afaa7209 */ /* 0x000fe20007810000 */
[----:B------:R-:W-:Y:S01]  /*dca0*/  IMAD.WIDE.U32 R174, R174, -0x326172a9, RZ ;  /* 0xcd9e8d57aeae7825 */ /* 0x000fe200078e00ff */
[----:B------:R-:W-:Y:S02]  /*dcb0*/  FMNMX.FTZ R171, R172, R165, !PT ;  /* 0x000000a5acab7209 */ /* 0x000fe40007810000 */
[----:B------:R-:W1:Y:S08]  /*dcc0*/  SHFL.BFLY PT, R165, R168, 0x1, 0x1f ;  /* 0x0c201f00a8a57f89 */ /* 0x000e7000000e0000 */
[----:B------:R-:W2:Y:S08]  /*dcd0*/  SHFL.BFLY PT, R167, R170, 0x1, 0x1f ;  /* 0x0c201f00aaa77f89 */ /* 0x000eb000000e0000 */
[----:B------:R-:W3:Y:S01]  /*dce0*/  SHFL.BFLY PT, R166, R171, 0x1, 0x1f ;  /* 0x0c201f00aba67f89 */ /* 0x000ee200000e0000 */
[----:B-1----:R-:W-:Y:S05]  /*dcf0*/  FMNMX.FTZ R165, R168, R165, !PT ;  /* 0x000000a5a8a57209 */ /* 0x002fea0007810000 */
[C---:B------:R-:W-:Y:S02]  /*dd00*/  FADD.FTZ R0, -R165.reuse, R0 ;  /* 0x00000000a5007221 */ /* 0x040fe40000010100 */
[----:B------:R-:W-:Y:S01]  /*dd10*/  FMUL.FTZ R180, R165, c[0x0][0x23c] ;  /* 0x00008f00a5b47a20 */ /* 0x000fe20000410000 */
[----:B--2---:R-:W-:Y:S02]  /*dd20*/  FMNMX.FTZ R167, R170, R167, !PT ;  /* 0x000000a7aaa77209 */ /* 0x004fe40007810000 */
[----:B------:R-:W-:Y:S02]  /*dd30*/  FMNMX.FTZ R170, R10, R169, !PT ;  /* 0x000000a90aaa7209 */ /* 0x000fe40007810000 */
[C---:B------:R-:W-:Y:S01]  /*dd40*/  FSETP.NEU.FTZ.AND P1, PT, R167.reuse, -INF , PT ;  /* 0xff800000a700780b */ /* 0x040fe20003f3d000 */
[C---:B------:R-:W-:Y:S02]  /*dd50*/  FADD.FTZ R2, -R167.reuse, R2 ;  /* 0x00000002a7027221 */ /* 0x040fe40000010100 */
[----:B------:R-:W-:Y:S01]  /*dd60*/  FMUL.FTZ R181, R167, c[0x0][0x23c] ;  /* 0x00008f00a7b57a20 */ /* 0x000fe20000410000 */
[----:B---3--:R-:W-:Y:S01]  /*dd70*/  FMNMX.FTZ R166, R171, R166, !PT ;  /* 0x000000a6aba67209 */ /* 0x008fe20007810000 */
[----:B------:R-:W-:Y:S01]  /*dd80*/  FMUL.FTZ R164, R2, c[0x0][0x23c] ;  /* 0x00008f0002a47a20 */ /* 0x000fe20000410000 */
[----:B------:R-:W-:Y:S02]  /*dd90*/  FMNMX.FTZ R171, R11, R170, !PT ;  /* 0x000000aa0bab7209 */ /* 0x000fe40007810000 */
[----:B------:R-:W-:Y:S01]  /*dda0*/  FSEL R181, R181, RZ, P1 ;  /* 0x000000ffb5b57208 */ /* 0x000fe20000800000 */
[----:B------:R-:W-:Y:S01]  /*ddb0*/  FADD.FTZ R2, -R166, R3 ;  /* 0x00000003a6027221 */ /* 0x000fe20000010100 */
[----:B------:R-:W-:Y:S01]  /*ddc0*/  FMNMX.FTZ R168, R14, R171, !PT ;  /* 0x000000ab0ea87209 */ /* 0x000fe20007810000 */
[C---:B------:R-:W-:Y:S01]  /*ddd0*/  FMUL.FTZ R182, R166.reuse, c[0x0][0x23c] ;  /* 0x00008f00a6b67a20 */ /* 0x040fe20000410000 */
[----:B------:R-:W-:Y:S01]  /*dde0*/  FSETP.NEU.FTZ.AND P1, PT, R166, -INF , PT ;  /* 0xff800000a600780b */ /* 0x000fe20003f3d000 */
[----:B------:R-:W-:Y:S01]  /*ddf0*/  FMUL.FTZ R3, R2, c[0x0][0x23c] ;  /* 0x00008f0002037a20 */ /* 0x000fe20000410000 */
[----:B------:R-:W-:Y:S01]  /*de00*/  FMNMX.FTZ R171, R15, R168, !PT ;  /* 0x000000a80fab7209 */ /* 0x000fe20007810000 */
[----:B------:R-:W-:Y:S01]  /*de10*/  FMUL.FTZ R2, R0, c[0x0][0x23c] ;  /* 0x00008f0000027a20 */ /* 0x000fe20000410000 */
[----:B------:R-:W-:Y:S01]  /*de20*/  FSEL R182, R182, RZ, P1 ;  /* 0x000000ffb6b67208 */ /* 0x000fe20000800000 */
[--C-:B------:R-:W-:Y:S01]  /*de30*/  FFMA.FTZ R192, R16, c[0x0][0x23c], -R181.reuse ;  /* 0x00008f0010c07a23 */ /* 0x100fe200000108b5 */
[----:B------:R-:W-:Y:S01]  /*de40*/  FMNMX.FTZ R0, R26, R171, !PT ;  /* 0x000000ab1a007209 */ /* 0x000fe20007810000 */
[----:B------:R-:W-:Y:S01]  /*de50*/  FFMA.FTZ R193, R17, c[0x0][0x23c], -R181 ;  /* 0x00008f0011c17a23 */ /* 0x000fe200000108b5 */
[----:B------:R-:W-:Y:S01]  /*de60*/  FSETP.NEU.FTZ.AND P1, PT, R165, -INF , PT ;  /* 0xff800000a500780b */ /* 0x000fe20003f3d000 */
[--C-:B------:R-:W-:Y:S01]  /*de70*/  FFMA.FTZ R194, R18, c[0x0][0x23c], -R182.reuse ;  /* 0x00008f0012c27a23 */ /* 0x100fe200000108b6 */
[----:B------:R-:W-:Y:S01]  /*de80*/  FMNMX.FTZ R173, R27, R0, !PT ;  /* 0x000000001bad7209 */ /* 0x000fe20007810000 */
[--C-:B------:R-:W-:Y:S01]  /*de90*/  FFMA.FTZ R195, R19, c[0x0][0x23c], -R182.reuse ;  /* 0x00008f0013c37a23 */ /* 0x100fe200000108b6 */
[----:B------:R-:W-:Y:S01]  /*dea0*/  FSEL R180, R180, RZ, P1 ;  /* 0x000000ffb4b47208 */ /* 0x000fe20000800000 */
[--C-:B------:R-:W-:Y:S01]  /*deb0*/  FFMA.FTZ R198, R6, c[0x0][0x23c], -R182.reuse ;  /* 0x00008f0006c67a23 */ /* 0x100fe200000108b6 */
[----:B------:R-:W-:Y:S01]  /*dec0*/  FMNMX.FTZ R0, R30, R173, !PT ;  /* 0x000000ad1e007209 */ /* 0x000fe20007810000 */
[----:B------:R-:W-:Y:S01]  /*ded0*/  FFMA.FTZ R199, R7, c[0x0][0x23c], -R182 ;  /* 0x00008f0007c77a23 */ /* 0x000fe200000108b6 */
[----:B------:R-:W-:Y:S01]  /*dee0*/  MOV R173, UR27 ;  /* 0x0000001b00ad7c02 */ /* 0x000fe20008000f00 */
[--C-:B------:R-:W-:Y:S01]  /*def0*/  FFMA.FTZ R200, R8, c[0x0][0x23c], -R180.reuse ;  /* 0x00008f0008c87a23 */ /* 0x100fe200000108b4 */
[----:B------:R-:W-:Y:S01]  /*df00*/  FMNMX.FTZ R171, R31, R0, !PT ;  /* 0x000000001fab7209 */ /* 0x000fe20007810000 */
[--C-:B------:R-:W-:Y:S01]  /*df10*/  FFMA.FTZ R201, R9, c[0x0][0x23c], -R180.reuse ;  /* 0x00008f0009c97a23 */ /* 0x100fe200000108b4 */
[----:B------:R-:W-:Y:S01]  /*df20*/  LOP3.LUT R18, R245, UR25, R173, 0x96, !PT ;  /* 0x00000019f5127c12 */ /* 0x000fe2000f8e96ad */
[--C-:B------:R-:W-:Y:S01]  /*df30*/  FFMA.FTZ R196, R4, c[0x0][0x23c], -R181.reuse ;  /* 0x00008f0004c47a23 */ /* 0x100fe200000108b5 */
[----:B------:R-:W-:Y:S01]  /*df40*/  MUFU.EX2 R192, R192 ;  /* 0x000000c000c07308 */ /* 0x000fe20000000800 */
[----:B------:R-:W1:Y:S01]  /*df50*/  SHFL.BFLY PT, R0, R171, 0x2, 0x1f ;  /* 0x0c401f00ab007f89 */ /* 0x000e6200000e0000 */
[--C-:B------:R-:W-:Y:S01]  /*df60*/  FFMA.FTZ R197, R5, c[0x0][0x23c], -R181.reuse ;  /* 0x00008f0005c57a23 */ /* 0x100fe200000108b5 */
[----:B------:R-:W-:Y:S01]  /*df70*/  UIADD3 UR25, UR25, -0x1, URZ ;  /* 0xffffffff19197890 */ /* 0x000fe2000fffe03f */
[----:B------:R-:W-:Y:S04]  /*df80*/  IMAD.WIDE.U32 R190, R18, -0x326172a9, RZ ;  /* 0xcd9e8d5712be7825 */ /* 0x000fe800078e00ff */
[----:B------:R-:W-:Y:S01]  /*df90*/  FFMA.FTZ R246, R12, c[0x0][0x23c], -R180 ;  /* 0x00008f000cf67a23 */ /* 0x000fe200000108b4 */
[--C-:B------:R-:W-:Y:S01]  /*dfa0*/  LOP3.LUT R170, R177, UR13, R190.reuse, 0x96, !PT ;  /* 0x0000000db1aa7c12 */ /* 0x100fe2000f8e96be */
[----:B------:R-:W2:Y:S01]  /*dfb0*/  MUFU.EX2 R193, R193 ;  /* 0x000000c100c17308 */ /* 0x000ea20000000800 */
[----:B------:R-:W-:Y:S01]  /*dfc0*/  LOP3.LUT R190, R175, UR13, R190, 0x96, !PT ;  /* 0x0000000dafbe7c12 */ /* 0x000fe2000f8e96be */
[----:B------:R-:W-:Y:S01]  /*dfd0*/  FFMA.FTZ R247, R13, c[0x0][0x23c], -R180 ;  /* 0x00008f000df77a23 */ /* 0x000fe200000108b4 */
[----:B------:R-:W-:Y:S01]  /*dfe0*/  LOP3.LUT R168, R191, UR15, R242, 0x96, !PT ;  /* 0x0000000fbfa87c12 */ /* 0x000fe2000f8e96f2 */
[--C-:B------:R-:W-:Y:S02]  /*dff0*/  FFMA.FTZ R28, R28, c[0x0][0x23c], -R180.reuse ;  /* 0x00008f001c1c7a23 */ /* 0x100fe400000108b4 */
[----:B------:R-:W-:Y:S02]  /*e000*/  FFMA.FTZ R29, R29, c[0x0][0x23c], -R180 ;  /* 0x00008f001d1d7a23 */ /* 0x000fe400000108b4 */
[----:B------:R-:W-:Y:S02]  /*e010*/  IMAD.WIDE.U32 R178, R168, -0x2daee0ad, RZ ;  /* 0xd2511f53a8b27825 */ /* 0x000fe400078e00ff */
[----:B------:R-:W-:Y:S02]  /*e020*/  MUFU.EX2 R194, R194 ;  /* 0x000000c200c27308 */ /* 0x000fe40000000800 */
[----:B------:R-:W-:Y:S01]  /*e030*/  FFMA.FTZ R252, R34, c[0x0][0x23c], -R182 ;  /* 0x00008f0022fc7a23 */ /* 0x000fe200000108b6 */
[----:B------:R-:W-:Y:S01]  /*e040*/  LOP3.LUT R172, R179, UR12, R240, 0x96, !PT ;  /* 0x0000000cb3ac7c12 */ /* 0x000fe2000f8e96f0 */
[----:B------:R-:W-:Y:S01]  /*e050*/  FFMA.FTZ R250, R32, c[0x0][0x23c], -R181 ;  /* 0x00008f0020fa7a23 */ /* 0x000fe200000108b5 */
[----:B-1----:R-:W-:Y:S01]  /*e060*/  FMNMX.FTZ R19, R171, R0, !PT ;  /* 0x00000000ab137209 */ /* 0x002fe20007810000 */
[----:B------:R-:W-:Y:S01]  /*e070*/  IMAD.WIDE.U32 R170, R170, -0x2daee0ad, RZ ;  /* 0xd2511f53aaaa7825 */ /* 0x000fe200078e00ff */
[----:B------:R-:W-:Y:S03]  /*e080*/  LOP3.LUT R0, R191, UR15, R238, 0x96, !PT ;  /* 0x0000000fbf007c12 */ /* 0x000fe6000f8e96ee */
[----:B------:R-:W1:Y:S01]  /*e090*/  SHFL.BFLY PT, R18, R19, 0x1, 0x1f ;  /* 0x0c201f0013127f89 */ /* 0x000e6200000e0000 */
[----:B------:R-:W-:Y:S01]  /*e0a0*/  IMAD.WIDE.U32 R190, R190, -0x2daee0ad, RZ ;  /* 0xd2511f53bebe7825 */ /* 0x000fe200078e00ff */
[----:B------:R-:W-:Y:S01]  /*e0b0*/  LOP3.LUT R168, R171, UR10, R178, 0x96, !PT ;  /* 0x0000000aaba87c12 */ /* 0x000fe2000f8e96b2 */
[----:B------:R-:W3:Y:S02]  /*e0c0*/  MUFU.EX2 R195, R195 ;  /* 0x000000c300c37308 */ /* 0x000ee40000000800 */
[----:B------:R-:W-:Y:S04]  /*e0d0*/  IMAD.WIDE.U32 R186, R0, -0x2daee0ad, RZ ;  /* 0xd2511f5300ba7825 */ /* 0x000fe800078e00ff */
[----:B------:R-:W-:Y:S01]  /*e0e0*/  IMAD.WIDE.U32 R6, R168, -0x326172a9, RZ ;  /* 0xcd9e8d57a8067825 */ /* 0x000fe200078e00ff */
[----:B------:R-:W-:Y:S02]  /*e0f0*/  LOP3.LUT R0, R187, UR12, R236, 0x96, !PT ;  /* 0x0000000cbb007c12 */ /* 0x000fe4000f8e96ec */
[----:B------:R-:W-:Y:S01]  /*e100*/  LOP3.LUT R186, R191, UR10, R186, 0x96, !PT ;  /* 0x0000000abfba7c12 */ /* 0x000fe2000f8e96ba */
[----:B------:R-:W-:Y:S01]  /*e110*/  IMAD.WIDE.U32 R172, R172, -0x326172a9, RZ ;  /* 0xcd9e8d57acac7825 */ /* 0x000fe200078e00ff */
[----:B------:R-:W-:Y:S03]  /*e120*/  MUFU.EX2 R196, R196 ;  /* 0x000000c400c47308 */ /* 0x000fe60000000800 */
[----:B------:R-:W-:Y:S01]  /*e130*/  IMAD.WIDE.U32 R186, R186, -0x326172a9, RZ ;  /* 0xcd9e8d57baba7825 */ /* 0x000fe200078e00ff */
[----:B------:R-:W-:Y:S02]  /*e140*/  LOP3.LUT R188, R7, UR9, R172, 0x96, !PT ;  /* 0x0000000907bc7c12 */ /* 0x000fe4000f8e96ac */
[----:B------:R-:W-:Y:S01]  /*e150*/  LOP3.LUT R8, R173, UR11, R176, 0x96, !PT ;  /* 0x0000000bad087c12 */ /* 0x000fe2000f8e96b0 */
[----:B------:R-:W-:Y:S01]  /*e160*/  IMAD.WIDE.U32 R184, R0, -0x326172a9, RZ ;  /* 0xcd9e8d5700b87825 */ /* 0x000fe200078e00ff */
[----:B-1----:R-:W-:Y:S03]  /*e170*/  FMNMX.FTZ R18, R19, R18, !PT ;  /* 0x0000001213127209 */ /* 0x002fe60007810000 */
[----:B------:R-:W-:Y:S01]  /*e180*/  IMAD.WIDE.U32 R188, R188, -0x2daee0ad, RZ ;  /* 0xd2511f53bcbc7825 */ /* 0x000fe200078e00ff */
[----:B------:R-:W-:Y:S01]  /*e190*/  LOP3.LUT R184, R187, UR9, R184, 0x96, !PT ;  /* 0x00000009bbb87c12 */ /* 0x000fe2000f8e96b8 */
[----:B------:R-:W1:Y:S01]  /*e1a0*/  MUFU.EX2 R197, R197 ;  /* 0x000000c500c57308 */ /* 0x000e620000000800 */
[----:B------:R-:W-:Y:S01]  /*e1b0*/  LOP3.LUT R0, R185, UR11, R174, 0x96, !PT ;  /* 0x0000000bb9007c12 */ /* 0x000fe2000f8e96ae */
[C---:B------:R-:W-:Y:S01]  /*e1c0*/  FMUL.FTZ R19, R18.reuse, c[0x0][0x23c] ;  /* 0x00008f0012137a20 */ /* 0x040fe20000410000 */
[----:B------:R-:W-:Y:S01]  /*e1d0*/  FSETP.NEU.FTZ.AND P1, PT, R18, -INF , PT ;  /* 0xff8000001200780b */ /* 0x000fe20003f3d000 */
[----:B------:R-:W-:Y:S03]  /*e1e0*/  IMAD.WIDE.U32 R184, R184, -0x2daee0ad, RZ ;  /* 0xd2511f53b8b87825 */ /* 0x000fe600078e00ff */
[----:B------:R-:W-:Y:S01]  /*e1f0*/  FSEL R19, R19, RZ, P1 ;  /* 0x000000ff13137208 */ /* 0x000fe20000800000 */
[----:B------:R-:W-:Y:S02]  /*e200*/  IMAD.WIDE.U32 R172, R0, -0x2daee0ad, RZ ;  /* 0xd2511f5300ac7825 */ /* 0x000fe400078e00ff */
[----:B------:R-:W-:Y:S02]  /*e210*/  MUFU.EX2 R198, R198 ;  /* 0x000000c600c67308 */ /* 0x000fe40000000800 */
[----:B------:R-:W-:Y:S01]  /*e220*/  IMAD.WIDE.U32 R8, R8, -0x2daee0ad, RZ ;  /* 0xd2511f5308087825 */ /* 0x000fe200078e00ff */
[----:B------:R-:W-:Y:S02]  /*e230*/  LOP3.LUT R172, R185, UR6, R172, 0x96, !PT ;  /* 0x00000006b9ac7c12 */ /* 0x000fe4000f8e96ac */
[----:B------:R-:W-:Y:S01]  /*e240*/  LOP3.LUT R190, R173, UR8, R190, 0x96, !PT ;  /* 0x00000008adbe7c12 */ /* 0x000fe2000f8e96be */
[----:B------:R-:W-:Y:S01]  /*e250*/  FFMA.FTZ R203, R11, c[0x0][0x23c], -R19 ;  /* 0x00008f000bcb7a23 */ /* 0x000fe20000010813 */
[----:B------:R-:W-:Y:S01]  /*e260*/  LOP3.LUT R8, R189, UR6, R8, 0x96, !PT ;  /* 0x00000006bd087c12 */ /* 0x000fe2000f8e9608 */
[----:B------:R-:W-:Y:S01]  /*e270*/  IMAD.WIDE.U32 R172, R172, -0x326172a9, RZ ;  /* 0xcd9e8d57acac7825 */ /* 0x000fe200078e00ff */
[----:B------:R-:W-:Y:S01]  /*e280*/  LOP3.LUT R0, R9, UR8, R170, 0x96, !PT ;  /* 0x0000000809007c12 */ /* 0x000fe2000f8e96aa */
[----:B------:R-:W-:Y:S02]  /*e290*/  MUFU.EX2 R199, R199 ;  /* 0x000000c700c77308 */ /* 0x000fe40000000800 */
[----:B------:R-:W-:Y:S01]  /*e2a0*/  IMAD.WIDE.U32 R190, R190, -0x326172a9, RZ ;  /* 0xcd9e8d57bebe7825 */ /* 0x000fe200078e00ff */
[----:B------:R-:W-:Y:S02]  /*e2b0*/  LOP3.LUT R11, R172, 0xffff, RZ, 0xc0, !PT ;  /* 0x0000ffffac0b7812 */ /* 0x000fe400078ec0ff */
[--C-:B------:R-:W-:Y:S01]  /*e2c0*/  SHF.R.U32.HI R12, RZ, 0x10, R172.reuse ;  /* 0x00000010ff0c7819 */ /* 0x100fe200000116ac */
[----:B------:R-:W-:Y:S01]  /*e2d0*/  IMAD.WIDE.U32 R174, R8, -0x326172a9, RZ ;  /* 0xcd9e8d5708ae7825 */ /* 0x000fe200078e00ff */
[----:B------:R-:W-:Y:S02]  /*e2e0*/  SHF.R.U32.HI R11, RZ, 0x8, R11 ;  /* 0x00000008ff0b7819 */ /* 0x000fe4000001160b */
[----:B------:R-:W-:Y:S01]  /*e2f0*/  SHF.R.U32.HI R179, RZ, 0x18, R172 ;  /* 0x00000018ffb37819 */ /* 0x000fe200000116ac */
[----:B------:R-:W-:Y:S01]  /*e300*/  IMAD.WIDE.U32 R16, R0, -0x326172a9, RZ ;  /* 0xcd9e8d5700107825 */ /* 0x000fe200078e00ff */
[----:B------:R-:W-:Y:S01]  /*e310*/  LOP3.LUT R0, R172, 0xff, RZ, 0xc0, !PT ;  /* 0x000000ffac007812 */ /* 0x000fe200078ec0ff */
[----:B------:R-:W-:Y:S01]  /*e320*/  MUFU.EX2 R200, R200 ;  /* 0x000000c800c87308 */ /* 0x000fe20000000800 */
[----:B------:R-:W-:Y:S01]  /*e330*/  LOP3.LUT R168, R174, 0xffff, RZ, 0xc0, !PT ;  /* 0x0000ffffaea87812 */ /* 0x000fe200078ec0ff */
[--C-:B------:R-:W-:Y:S01]  /*e340*/  FFMA.FTZ R202, R10, c[0x0][0x23c], -R19.reuse ;  /* 0x00008f000aca7a23 */ /* 0x100fe20000010813 */
[----:B------:R-:W-:Y:S01]  /*e350*/  LOP3.LUT R10, R173, UR17, R190, 0x96, !PT ;  /* 0x00000011ad0a7c12 */ /* 0x000fe2000f8e96be */
[--C-:B------:R-:W-:Y:S01]  /*e360*/  FFMA.FTZ R248, R14, c[0x0][0x23c], -R19.reuse ;  /* 0x00008f000ef87a23 */ /* 0x100fe20000010813 */
[--C-:B------:R-:W-:Y:S01]  /*e370*/  SHF.R.U32.HI R8, RZ, 0x10, R174.reuse ;  /* 0x00000010ff087819 */ /* 0x100fe200000116ae */
[----:B------:R-:W-:Y:S01]  /*e380*/  FFMA.FTZ R249, R15, c[0x0][0x23c], -R19 ;  /* 0x00008f000ff97a23 */ /* 0x000fe20000010813 */
[----:B------:R-:W-:Y:S01]  /*e390*/  LOP3.LUT R9, R174, 0xff, RZ, 0xc0, !PT ;  /* 0x000000ffae097812 */ /* 0x000fe200078ec0ff */
[----:B------:R-:W-:Y:S01]  /*e3a0*/  FFMA.FTZ R251, R33, c[0x0][0x23c], -R181 ;  /* 0x00008f0021fb7a23 */ /* 0x000fe200000108b5 */
[----:B------:R-:W-:Y:S01]  /*e3b0*/  SHF.R.U32.HI R171, RZ, 0x18, R174 ;  /* 0x00000018ffab7819 */ /* 0x000fe200000116ae */
[----:B------:R-:W-:Y:S01]  /*e3c0*/  MUFU.EX2 R201, R201 ;  /* 0x000000c900c97308 */ /* 0x000fe20000000800 */
[----:B------:R-:W-:Y:S02]  /*e3d0*/  LOP3.LUT R177, R175, UR17, R16, 0x96, !PT ;  /* 0x00000011afb17c12 */ /* 0x000fe4000f8e9610 */
[----:B------:R-:W-:Y:S01]  /*e3e0*/  PRMT R13, R0, 0x5410, R11 ;  /* 0x00005410000d7816 */ /* 0x000fe2000000000b */
[----:B------:R-:W4:Y:S01]  /*e3f0*/  LDSM.16.MT88.4 R172, [R211+0xa000] ;  /* 0x00a00000d3ac783b */ /* 0x000f220000004200 */
[C---:B------:R-:W-:Y:S02]  /*e400*/  LOP3.LUT R0, R10.reuse, 0xffff, RZ, 0xc0, !PT ;  /* 0x0000ffff0a007812 */ /* 0x040fe400078ec0ff */
[----:B------:R-:W-:Y:S01]  /*e410*/  LOP3.LUT R11, R10, 0xff, RZ, 0xc0, !PT ;  /* 0x000000ff0a0b7812 */ /* 0x000fe200078ec0ff */
[--C-:B------:R-:W-:Y:S01]  /*e420*/  HSET2.LE.AND R178, R13, R234.reuse, PT ;  /* 0x000000ea0db27233 */ /* 0x100fe20003803000 */
[----:B------:R-:W-:Y:S01]  /*e430*/  SHF.R.U32.HI R0, RZ, 0x8, R0 ;  /* 0x00000008ff007819 */ /* 0x000fe20000011600 */
[----:B------:R-:W-:Y:S01]  /*e440*/  MUFU.EX2 R202, R202 ;  /* 0x000000ca00ca7308 */ /* 0x000fe20000000800 */
[----:B------:R-:W-:Y:S02]  /*e450*/  SHF.R.U32.HI R168, RZ, 0x8, R168 ;  /* 0x00000008ffa87819 */ /* 0x000fe400000116a8 */
[----:B------:R-:W-:Y:S01]  /*e460*/  PRMT R11, R11, 0x5410, R0 ;  /* 0x000054100b0b7816 */ /* 0x000fe20000000000 */
[----:B------:R-:W-:Y:S01]  /*e470*/  FADD.FTZ R0, -R18, R169 ;  /* 0x000000a912007221 */ /* 0x000fe20000010100 */
[----:B------:R-:W-:Y:S02]  /*e480*/  LOP3.LUT R8, R8, 0xff, RZ, 0xc0, !PT ;  /* 0x000000ff08087812 */ /* 0x000fe400078ec0ff */
[----:B------:R-:W-:Y:S01]  /*e490*/  PRMT R9, R9, 0x5410, R168 ;  /* 0x0000541009097816 */ /* 0x000fe200000000a8 */
[----:B------:R-:W-:Y:S01]  /*e4a0*/  FMUL.FTZ R0, R0, c[0x0][0x23c] ;  /* 0x00008f0000007a20 */ /* 0x000fe20000410000 */
[----:B------:R-:W-:Y:S01]  /*e4b0*/  PRMT R171, R8, 0x5410, R171 ;  /* 0x0000541008ab7816 */ /* 0x000fe200000000ab */
[----:B------:R-:W-:Y:S01]  /*e4c0*/  MUFU.EX2 R203, R203 ;  /* 0x000000cb00cb7308 */ /* 0x000fe20000000800 */
[C---:B------:R-:W-:Y:S01]  /*e4d0*/  LOP3.LUT R168, R177.reuse, 0xffff, RZ, 0xc0, !PT ;  /* 0x0000ffffb1a87812 */ /* 0x040fe200078ec0ff */
[--C-:B------:R-:W-:Y:S01]  /*e4e0*/  HSET2.LE.AND R170, R9, R234.reuse, PT ;  /* 0x000000ea09aa7233 */ /* 0x100fe20003803000 */
[--C-:B------:R-:W-:Y:S01]  /*e4f0*/  SHF.R.U32.HI R8, RZ, 0x10, R177.reuse ;  /* 0x00000010ff087819 */ /* 0x100fe200000116b1 */
[--C-:B------:R-:W-:Y:S01]  /*e500*/  HSET2.LE.AND R171, R171, R234.reuse, PT ;  /* 0x000000eaabab7233 */ /* 0x100fe20003803000 */
[----:B------:R-:W-:Y:S01]  /*e510*/  SHF.R.U32.HI R15, RZ, 0x10, R10 ;  /* 0x00000010ff0f7819 */ /* 0x000fe2000001160a */
[--C-:B------:R-:W-:Y:S01]  /*e520*/  HSET2.LE.AND R176, R11, R234.reuse, PT ;  /* 0x000000ea0bb07233 */ /* 0x100fe20003803000 */
[----:B------:R-:W-:Y:S02]  /*e530*/  SHF.R.U32.HI R14, RZ, 0x8, R168 ;  /* 0x00000008ff0e7819 */ /* 0x000fe400000116a8 */
[----:B------:R-:W-:Y:S01]  /*e540*/  LOP3.LUT R183, R177, 0xff, RZ, 0xc0, !PT ;  /* 0x000000ffb1b77812 */ /* 0x000fe200078ec0ff */
[----:B------:R-:W1:Y:S01]  /*e550*/  MUFU.EX2 R164, R164 ;  /* 0x000000a400a47308 */ /* 0x000e620000000800 */
[----:B------:R-:W-:Y:S02]  /*e560*/  LOP3.LUT R8, R8, 0xff, RZ, 0xc0, !PT ;  /* 0x000000ff08087812 */ /* 0x000fe400078ec0ff */
[----:B------:R-:W-:Y:S02]  /*e570*/  SHF.R.U32.HI R10, RZ, 0x18, R10 ;  /* 0x00000018ff0a7819 */ /* 0x000fe4000001160a */
[----:B------:R-:W-:Y:S02]  /*e580*/  LOP3.LUT R15, R15, 0xff, RZ, 0xc0, !PT ;  /* 0x000000ff0f0f7812 */ /* 0x000fe400078ec0ff */
[----:B------:R-:W-:Y:S02]  /*e590*/  SHF.R.U32.HI R177, RZ, 0x18, R177 ;  /* 0x00000018ffb17819 */ /* 0x000fe400000116b1 */
[----:B------:R-:W-:Y:S01]  /*e5a0*/  PRMT R183, R183, 0x5410, R14 ;  /* 0x00005410b7b77816 */ /* 0x000fe2000000000e */
[----:B------:R-:W4:Y:S01]  /*e5b0*/  MUFU.EX2 R3, R3 ;  /* 0x0000000300037308 */ /* 0x000f220000000800 */
[----:B------:R-:W-:Y:S02]  /*e5c0*/  PRMT R15, R15, 0x5410, R10 ;  /* 0x000054100f0f7816 */ /* 0x000fe4000000000a */
[----:B------:R-:W-:Y:S01]  /*e5d0*/  PRMT R177, R8, 0x5410, R177 ;  /* 0x0000541008b17816 */ /* 0x000fe200000000b1 */
[--C-:B------:R-:W-:Y:S01]  /*e5e0*/  HSET2.LE.AND R168, R183, R234.reuse, PT ;  /* 0x000000eab7a87233 */ /* 0x100fe20003803000 */
[----:B--2---:R-:W-:Y:S02]  /*e5f0*/  F2FP.PACK_AB R9, R193, R192 ;  /* 0x000000c0c109723e */ /* 0x004fe400000000ff */
[----:B---3--:R-:W-:Y:S01]  /*e600*/  F2FP.PACK_AB R8, R195, R194 ;  /* 0x000000c2c308723e */ /* 0x008fe200000000ff */
[--C-:B------:R-:W-:Y:S01]  /*e610*/  HSET2.LE.AND R169, R177, R234.reuse, PT ;  /* 0x000000eab1a97233 */ /* 0x100fe20003803000 */
[----:B------:R-:W-:Y:S01]  /*e620*/  LOP3.LUT R170, R170, R9, RZ, 0xc0, !PT ;  /* 0x00000009aaaa7212 */ /* 0x000fe200078ec0ff */
[----:B------:R-:W-:Y:S01]  /*e630*/  MUFU.EX2 R246, R246 ;  /* 0x000000f600f67308 */ /* 0x000fe20000000800 */
[--C-:B------:R-:W-:Y:S01]  /*e640*/  HSET2.LE.AND R177, R15, R234.reuse, PT ;  /* 0x000000ea0fb17233 */ /* 0x100fe20003803000 */
[----:B------:R-:W-:Y:S02]  /*e650*/  LOP3.LUT R171, R171, R8, RZ, 0xc0, !PT ;  /* 0x00000008abab7212 */ /* 0x000fe400078ec0ff */
[----:B-1----:R-:W-:Y:S01]  /*e660*/  F2FP.PACK_AB R11, R197, R196 ;  /* 0x000000c4c50b723e */ /* 0x002fe200000000ff */
[C---:B------:R-:W-:Y:S01]  /*e670*/  FMUL.FTZ R40, R164.reuse, R40 ;  /* 0x00000028a4287220 */ /* 0x040fe20000410000 */
[----:B------:R-:W-:Y:S01]  /*e680*/  F2FP.PACK_AB R10, R199, R198 ;  /* 0x000000c6c70a723e */ /* 0x000fe200000000ff */
[C---:B------:R-:W-:Y:S01]  /*e690*/  FMUL.FTZ R41, R164.reuse, R41 ;  /* 0x00000029a4297220 */ /* 0x040fe20000410000 */
[----:B------:R-:W-:Y:S01]  /*e6a0*/  F2FP.PACK_AB R9, R201, R200 ;  /* 0x000000c8c909723e */ /* 0x000fe200000000ff */
[C---:B------:R-:W-:Y:S01]  /*e6b0*/  FMUL.FTZ R44, R164.reuse, R44 ;  /* 0x0000002ca42c7220 */ /* 0x040fe20000410000 */
[----:B------:R-:W1:Y:S01]  /*e6c0*/  MUFU.EX2 R247, R247 ;  /* 0x000000f700f77308 */ /* 0x000e620000000800 */
[----:B------:R-:W-:Y:S01]  /*e6d0*/  F2FP.PACK_AB R8, R203, R202 ;  /* 0x000000cacb08723e */ /* 0x000fe200000000ff */
[----:B------:R-:W-:Y:S01]  /*e6e0*/  FMUL.FTZ R45, R164, R45 ;  /* 0x0000002da42d7220 */ /* 0x000fe20000410000 */
[----:B------:R-:W-:Y:S01]  /*e6f0*/  LOP3.LUT R12, R12, 0xff, RZ, 0xc0, !PT ;  /* 0x000000ff0c0c7812 */ /* 0x000fe200078ec0ff */
[C---:B----4-:R-:W-:Y:S01]  /*e700*/  FMUL.FTZ R42, R3.reuse, R42 ;  /* 0x0000002a032a7220 */ /* 0x050fe20000410000 */
[----:B------:R-:W-:Y:S01]  /*e710*/  LOP3.LUT R168, R168, R11, RZ, 0xc0, !PT ;  /* 0x0000000ba8a87212 */ /* 0x000fe200078ec0ff */
[----:B------:R-:W-:Y:S01]  /*e720*/  FMUL.FTZ R11, R3, R163 ;  /* 0x000000a3030b7220 */ /* 0x000fe20000410000 */
[----:B------:R-:W-:Y:S01]  /*e730*/  LOP3.LUT R169, R169, R10, RZ, 0xc0, !PT ;  /* 0x0000000aa9a97212 */ /* 0x000fe200078ec0ff */
[----:B------:R-:W-:Y:S01]  /*e740*/  FMUL.FTZ R10, R3, R162 ;  /* 0x000000a2030a7220 */ /* 0x000fe20000410000 */
[----:B------:R-:W-:Y:S01]  /*e750*/  LOP3.LUT R176, R176, R9, RZ, 0xc0, !PT ;  /* 0x00000009b0b07212 */ /* 0x000fe200078ec0ff */
[----:B------:R-:W-:Y:S01]  /*e760*/  MUFU.EX2 R248, R248 ;  /* 0x000000f800f87308 */ /* 0x000fe20000000800 */
[C---:B------:R-:W-:Y:S01]  /*e770*/  FMUL.FTZ R9, R164.reuse, R161 ;  /* 0x000000a1a4097220 */ /* 0x040fe20000410000 */
[----:B------:R-:W-:Y:S01]  /*e780*/  LOP3.LUT R177, R177, R8, RZ, 0xc0, !PT ;  /* 0x00000008b1b17212 */ /* 0x000fe200078ec0ff */
[----:B------:R-:W-:Y:S01]  /*e790*/  FMUL.FTZ R8, R164, R160 ;  /* 0x000000a0a4087220 */ /* 0x000fe20000410000 */
[----:B------:R-:W-:Y:S01]  /*e7a0*/  PRMT R179, R12, 0x5410, R179 ;  /* 0x000054100cb37816 */ /* 0x000fe200000000b3 */
[----:B------:R-:W2:Y:S01]  /*e7b0*/  LDSM.16.MT88.4 R160, [R210+0xa000] ;  /* 0x00a00000d2a0783b */ /* 0x000ea20000004200 */
[C---:B------:R-:W-:Y:S02]  /*e7c0*/  FMUL.FTZ R43, R3.reuse, R43 ;  /* 0x0000002b032b7220 */ /* 0x040fe40000410000 */
[C---:B------:R-:W-:Y:S01]  /*e7d0*/  FMUL.FTZ R46, R3.reuse, R46 ;  /* 0x0000002e032e7220 */ /* 0x040fe20000410000 */
[--C-:B------:R-:W-:Y:S01]  /*e7e0*/  HSET2.LE.AND R179, R179, R234.reuse, PT ;  /* 0x000000eab3b37233 */ /* 0x100fe20003803000 */
[-C--:B------:R-:W-:Y:S01]  /*e7f0*/  HMMA.16816.F32 R8, R168, R172.reuse, R8 ;  /* 0x000000aca808723c */ /* 0x080fe20000001808 */
[----:B------:R-:W3:Y:S01]  /*e800*/  MUFU.EX2 R249, R249 ;  /* 0x000000f900f97308 */ /* 0x000ee20000000800 */
[----:B------:R-:W-:Y:S01]  /*e810*/  FMUL.FTZ R47, R3, R47 ;  /* 0x0000002f032f7220 */ /* 0x000fe20000410000 */
[----:B-1----:R-:W-:Y:S01]  /*e820*/  F2FP.PACK_AB R13, R247, R246 ;  /* 0x000000f6f70d723e */ /* 0x002fe200000000ff */
[C---:B------:R-:W-:Y:S02]  /*e830*/  FMUL.FTZ R56, R164.reuse, R56 ;  /* 0x00000038a4387220 */ /* 0x040fe40000410000 */
[----:B------:R-:W-:Y:S01]  /*e840*/  FMUL.FTZ R57, R164, R57 ;  /* 0x00000039a4397220 */ /* 0x000fe20000410000 */
[----:B------:R-:W-:Y:S01]  /*e850*/  LOP3.LUT R178, R178, R13, RZ, 0xc0, !PT ;  /* 0x0000000db2b27212 */ /* 0x000fe200078ec0ff */
[C---:B------:R-:W-:Y:S03]  /*e860*/  FMUL.FTZ R58, R3.reuse, R58 ;  /* 0x0000003a033a7220 */ /* 0x040fe60000410000 */
[----:B------:R-:W1:Y:S01]  /*e870*/  MUFU.EX2 R2, R2 ;  /* 0x0000000200027308 */ /* 0x000e620000000800 */
[C---:B------:R-:W-:Y:S02]  /*e880*/  FMUL.FTZ R59, R3.reuse, R59 ;  /* 0x0000003b033b7220 */ /* 0x040fe40000410000 */
[C---:B------:R-:W-:Y:S02]  /*e890*/  FMUL.FTZ R60, R164.reuse, R60 ;  /* 0x0000003ca43c7220 */ /* 0x040fe40000410000 */
[C---:B------:R-:W-:Y:S02]  /*e8a0*/  FMUL.FTZ R61, R164.reuse, R61 ;  /* 0x0000003da43d7220 */ /* 0x040fe40000410000 */
[C---:B------:R-:W-:Y:S02]  /*e8b0*/  FMUL.FTZ R62, R3.reuse, R62 ;  /* 0x0000003e033e7220 */ /* 0x040fe40000410000 */
[----:B------:R-:W-:Y:S01]  /*e8c0*/  FMUL.FTZ R63, R3, R63 ;  /* 0x0000003f033f7220 */ /* 0x000fe20000410000 */
[----:B------:R-:W4:Y:S01]  /*e8d0*/  MUFU.EX2 R0, R0 ;  /* 0x0000000000007308 */ /* 0x000f220000000800 */
[C---:B------:R-:W-:Y:S02]  /*e8e0*/  FMUL.FTZ R72, R164.reuse, R72 ;  /* 0x00000048a4487220 */ /* 0x040fe40000410000 */
[C---:B------:R-:W-:Y:S01]  /*e8f0*/  FMUL.FTZ R73, R164.reuse, R73 ;  /* 0x00000049a4497220 */ /* 0x040fe20000410000 */
[----:B---3--:R-:W-:Y:S01]  /*e900*/  F2FP.PACK_AB R12, R249, R248 ;  /* 0x000000f8f90c723e */ /* 0x008fe200000000ff */
[C---:B------:R-:W-:Y:S02]  /*e910*/  FMUL.FTZ R74, R3.reuse, R74 ;  /* 0x0000004a034a7220 */ /* 0x040fe40000410000 */
[----:B------:R-:W-:Y:S01]  /*e920*/  FMUL.FTZ R75, R3, R75 ;  /* 0x0000004b034b7220 */ /* 0x000fe20000410000 */
[----:B------:R-:W-:Y:S01]  /*e930*/  LOP3.LUT R179, R179, R12, RZ, 0xc0, !PT ;  /* 0x0000000cb3b37212 */ /* 0x000fe200078ec0ff */
[C---:B------:R-:W-:Y:S01]  /*e940*/  FMUL.FTZ R76, R164.reuse, R76 ;  /* 0x0000004ca44c7220 */ /* 0x040fe20000410000 */
[----:B------:R3:W-:Y:S01]  /*e950*/  MUFU.EX2 R7, R29 ;  /* 0x0000001d00077308 */ /* 0x0007e20000000800 */
[----:B------:R-:W-:Y:S02]  /*e960*/  FMUL.FTZ R77, R164, R77 ;  /* 0x0000004da44d7220 */ /* 0x000fe40000410000 */
[----:B------:R-:W-:Y:S02]  /*e970*/  FMUL.FTZ R78, R3, R78 ;  /* 0x0000004e034e7220 */ /* 0x000fe40000410000 */
[C---:B-1----:R-:W-:Y:S02]  /*e980*/  FMUL.FTZ R12, R2.reuse, R156 ;  /* 0x0000009c020c7220 */ /* 0x042fe40000410000 */
[C---:B------:R-:W-:Y:S02]  /*e990*/  FMUL.FTZ R13, R2.reuse, R157 ;  /* 0x0000009d020d7220 */ /* 0x040fe40000410000 */
[C---:B------:R-:W-:Y:S01]  /*e9a0*/  FMUL.FTZ R36, R2.reuse, R36 ;  /* 0x0000002402247220 */ /* 0x040fe20000410000 */
[----:B------:R-:W-:Y:S01]  /*e9b0*/  MUFU.EX2 R252, R252 ;  /* 0x000000fc00fc7308 */ /* 0x000fe20000000800 */
[C---:B------:R-:W-:Y:S02]  /*e9c0*/  FMUL.FTZ R37, R2.reuse, R37 ;  /* 0x0000002502257220 */ /* 0x040fe40000410000 */
[----:B------:R-:W-:Y:S02]  /*e9d0*/  FMUL.FTZ R48, R2, R48 ;  /* 0x0000003002307220 */ /* 0x000fe40000410000 */
[C---:B----4-:R-:W-:Y:S02]  /*e9e0*/  FMUL.FTZ R14, R0.reuse, R158 ;  /* 0x0000009e000e7220 */ /* 0x050fe40000410000 */
[----:B------:R-:W-:Y:S02]  /*e9f0*/  FMUL.FTZ R15, R0, R159 ;  /* 0x0000009f000f7220 */ /* 0x000fe40000410000 */
[----:B------:R-:W1:Y:S01]  /*ea00*/  LDSM.16.MT88.4 R156, [R209+0xa000] ;  /* 0x00a00000d19c783b */ /* 0x000e620000004200 */
[----:B------:R-:W-:Y:S01]  /*ea10*/  FMUL.FTZ R49, R2, R49 ;  /* 0x0000003102317220 */ /* 0x000fe20000410000 */
[----:B------:R-:W-:Y:S01]  /*ea20*/  MUFU.EX2 R250, R250 ;  /* 0x000000fa00fa7308 */ /* 0x000fe20000000800 */
[C---:B------:R-:W-:Y:S02]  /*ea30*/  FMUL.FTZ R50, R0.reuse, R50 ;  /* 0x0000003200327220 */ /* 0x040fe40000410000 */
[C---:B------:R-:W-:Y:S01]  /*ea40*/  HMMA.16816.F32 R12, R176.reuse, R172, R12 ;  /* 0x000000acb00c723c */ /* 0x040fe2000000180c */
[C---:B------:R-:W-:Y:S02]  /*ea50*/  FMUL.FTZ R38, R0.reuse, R38 ;  /* 0x0000002600267220 */ /* 0x040fe40000410000 */
[----:B------:R-:W-:Y:S02]  /*ea60*/  FMUL.FTZ R39, R0, R39 ;  /* 0x0000002700277220 */ /* 0x000fe40000410000 */
[----:B---3--:R-:W-:Y:S02]  /*ea70*/  FMUL.FTZ R29, R164, R149 ;  /* 0x00000095a41d7220 */ /* 0x008fe40000410000 */
[----:B------:R-:W-:Y:S01]  /*ea80*/  FMUL.FTZ R51, R0, R51 ;  /* 0x0000003300337220 */ /* 0x000fe20000410000 */
[----:B------:R-:W-:Y:S01]  /*ea90*/  LOP3.LUT R172, R17, UR7, R6, 0x96, !PT ;  /* 0x0000000711ac7c12 */ /* 0x000fe2000f8e9606 */
[C---:B------:R-:W-:Y:S01]  /*eaa0*/  FMUL.FTZ R52, R2.reuse, R52 ;  /* 0x0000003402347220 */ /* 0x040fe20000410000 */
[-C--:B------:R-:W-:Y:S01]  /*eab0*/  HMMA.16816.F32 R36, R176, R174.reuse, R36 ;  /* 0x000000aeb024723c */ /* 0x080fe20000001824 */
[----:B------:R3:W-:Y:S01]  /*eac0*/  MUFU.EX2 R6, R28 ;  /* 0x0000001c00067308 */ /* 0x0007e20000000800 */
[----:B------:R-:W-:Y:S02]  /*ead0*/  FMUL.FTZ R53, R2, R53 ;  /* 0x0000003502357220 */ /* 0x000fe40000410000 */
[C---:B------:R-:W-:Y:S02]  /*eae0*/  FMUL.FTZ R54, R0.reuse, R54 ;  /* 0x0000003600367220 */ /* 0x040fe40000410000 */
[----:B------:R-:W-:Y:S02]  /*eaf0*/  FMUL.FTZ R55, R0, R55 ;  /* 0x0000003700377220 */ /* 0x000fe40000410000 */
[C---:B------:R-:W-:Y:S01]  /*eb00*/  HMMA.16816.F32 R40, R168.reuse, R174, R40 ;  /* 0x000000aea828723c */ /* 0x040fe20000001828 */
[C---:B------:R-:W-:Y:S02]  /*eb10*/  FMUL.FTZ R64, R2.reuse, R64 ;  /* 0x0000004002407220 */ /* 0x040fe40000410000 */
[----:B------:R-:W-:Y:S01]  /*eb20*/  MUFU.EX2 R251, R251 ;  /* 0x000000fb00fb7308 */ /* 0x000fe20000000800 */
[----:B------:R-:W-:Y:S02]  /*eb30*/  FMUL.FTZ R65, R2, R65 ;  /* 0x0000004102417220 */ /* 0x000fe40000410000 */
[C---:B------:R-:W-:Y:S02]  /*eb40*/  FMUL.FTZ R66, R0.reuse, R66 ;  /* 0x0000004200427220 */ /* 0x040fe40000410000 */
[-C--:B--2---:R-:W-:Y:S01]  /*eb50*/  HMMA.16816.F32 R44, R168, R160.reuse, R44 ;  /* 0x000000a0a82c723c */ /* 0x084fe2000000182c */
[----:B------:R-:W-:Y:S03]  /*eb60*/  FMUL.FTZ R67, R0, R67 ;  /* 0x0000004300437220 */ /* 0x000fe60000410000 */
[C---:B------:R-:W-:Y:S02]  /*eb70*/  FMUL.FTZ R68, R2.reuse, R68 ;  /* 0x0000004402447220 */ /* 0x040fe40000410000 */
[----:B------:R-:W-:Y:S02]  /*eb80*/  FMUL.FTZ R69, R2, R69 ;  /* 0x0000004502457220 */ /* 0x000fe40000410000 */
[C---:B------:R-:W-:Y:S01]  /*eb90*/  HMMA.16816.F32 R48, R176.reuse, R160, R48 ;  /* 0x000000a0b030723c */ /* 0x040fe20000001830 */
[----:B---3--:R-:W-:Y:S03]  /*eba0*/  FMUL.FTZ R28, R164, R148 ;  /* 0x00000094a41c7220 */ /* 0x008fe60000410000 */
[C---:B------:R-:W-:Y:S02]  /*ebb0*/  FMUL.FTZ R70, R0.reuse, R70 ;  /* 0x0000004600467220 */ /* 0x040fe40000410000 */
[----:B------:R-:W-:Y:S02]  /*ebc0*/  FMUL.FTZ R71, R0, R71 ;  /* 0x0000004700477220 */ /* 0x000fe40000410000 */
[-C--:B------:R-:W-:Y:S01]  /*ebd0*/  HMMA.16816.F32 R52, R176, R162.reuse, R52 ;  /* 0x000000a2b034723c */ /* 0x080fe20000001834 */
[C---:B------:R-:W-:Y:S03]  /*ebe0*/  FMUL.FTZ R79, R3.reuse, R79 ;  /* 0x0000004f034f7220 */ /* 0x040fe60000410000 */
[C---:B------:R-:W-:Y:S02]  /*ebf0*/  FMUL.FTZ R80, R2.reuse, R80 ;  /* 0x0000005002507220 */ /* 0x040fe40000410000 */
[----:B------:R-:W-:Y:S02]  /*ec00*/  FMUL.FTZ R81, R2, R81 ;  /* 0x0000005102517220 */ /* 0x000fe40000410000 */
[C---:B------:R-:W-:Y:S01]  /*ec10*/  HMMA.16816.F32 R56, R168.reuse, R162, R56 ;  /* 0x000000a2a838723c */ /* 0x040fe20000001838 */
[----:B------:R-:W2:Y:S03]  /*ec20*/  LDSM.16.MT88.4 R160, [R208+0xa000] ;  /* 0x00a00000d0a0783b */ /* 0x000ea60000004200 */
[C---:B------:R-:W-:Y:S02]  /*ec30*/  FMUL.FTZ R82, R0.reuse, R82 ;  /* 0x0000005200527220 */ /* 0x040fe40000410000 */
[----:B------:R-:W-:Y:S02]  /*ec40*/  FMUL.FTZ R83, R0, R83 ;  /* 0x0000005300537220 */ /* 0x000fe40000410000 */
[-C--:B-1----:R-:W-:Y:S01]  /*ec50*/  HMMA.16816.F32 R60, R168, R156.reuse, R60 ;  /* 0x0000009ca83c723c */ /* 0x082fe2000000183c */
[C---:B------:R-:W-:Y:S03]  /*ec60*/  FMUL.FTZ R84, R2.reuse, R84 ;  /* 0x0000005402547220 */ /* 0x040fe60000410000 */
[----:B------:R-:W-:Y:S02]  /*ec70*/  FMUL.FTZ R85, R2, R85 ;  /* 0x0000005502557220 */ /* 0x000fe40000410000 */
[C---:B------:R-:W-:Y:S02]  /*ec80*/  FMUL.FTZ R86, R0.reuse, R86 ;  /* 0x0000005600567220 */ /* 0x040fe40000410000 */
[C---:B------:R-:W-:Y:S01]  /*ec90*/  HMMA.16816.F32 R64, R176.reuse, R156, R64 ;  /* 0x0000009cb040723c */ /* 0x040fe20000001840 */
[----:B------:R-:W-:Y:S03]  /*eca0*/  FMUL.FTZ R87, R0, R87 ;  /* 0x0000005700577220 */ /* 0x000fe60000410000 */
[C---:B------:R-:W-:Y:S02]  /*ecb0*/  FMUL.FTZ R88, R164.reuse, R88 ;  /* 0x00000058a4587220 */ /* 0x040fe40000410000 */
[C---:B------:R-:W-:Y:S02]  /*ecc0*/  FMUL.FTZ R89, R164.reuse, R89 ;  /* 0x00000059a4597220 */ /* 0x040fe40000410000 */
[-C--:B------:R-:W-:Y:S01]  /*ecd0*/  HMMA.16816.F32 R68, R176, R158.reuse, R68 ;  /* 0x0000009eb044723c */ /* 0x080fe20000001844 */
[C---:B------:R-:W-:Y:S03]  /*ece0*/  FMUL.FTZ R90, R3.reuse, R90 ;  /* 0x0000005a035a7220 */ /* 0x040fe60000410000 */
[C---:B------:R-:W-:Y:S02]  /*ecf0*/  FMUL.FTZ R91, R3.reuse, R91 ;  /* 0x0000005b035b7220 */ /* 0x040fe40000410000 */
[C---:B------:R-:W-:Y:S02]  /*ed00*/  FMUL.FTZ R92, R164.reuse, R92 ;  /* 0x0000005ca45c7220 */ /* 0x040fe40000410000 */
[C---:B------:R-:W-:Y:S01]  /*ed10*/  HMMA.16816.F32 R72, R168.reuse, R158, R72 ;  /* 0x0000009ea848723c */ /* 0x040fe20000001848 */
[----:B------:R-:W1:Y:S03]  /*ed20*/  LDSM.16.MT88.4 R156, [R211+0xb000] ;  /* 0x00b00000d39c783b */ /* 0x000e660000004200 */
[----:B------:R-:W-:Y:S02]  /*ed30*/  FMUL.FTZ R93, R164, R93 ;  /* 0x0000005da45d7220 */ /* 0x000fe40000410000 */
[C---:B------:R-:W-:Y:S02]  /*ed40*/  FMUL.FTZ R94, R3.reuse, R94 ;  /* 0x0000005e035e7220 */ /* 0x040fe40000410000 */
[C---:B------:R-:W-:Y:S01]  /*ed50*/  FMUL.FTZ R95, R3.reuse, R95 ;  /* 0x0000005f035f7220 */ /* 0x040fe20000410000 */
[-C--:B--2---:R-:W-:Y:S03]  /*ed60*/  HMMA.16816.F32 R76, R168, R160.reuse, R76 ;  /* 0x000000a0a84c723c */ /* 0x084fe6000000184c */
[C---:B------:R-:W-:Y:S02]  /*ed70*/  FMUL.FTZ R96, R2.reuse, R96 ;  /* 0x0000006002607220 */ /* 0x040fe40000410000 */
[----:B------:R-:W-:Y:S02]  /*ed80*/  FMUL.FTZ R97, R2, R97 ;  /* 0x0000006102617220 */ /* 0x000fe40000410000 */
[C---:B------:R-:W-:Y:S01]  /*ed90*/  FMUL.FTZ R98, R0.reuse, R98 ;  /* 0x0000006200627220 */ /* 0x040fe20000410000 */
[C---:B------:R-:W-:Y:S01]  /*eda0*/  HMMA.16816.F32 R80, R176.reuse, R160, R80 ;  /* 0x000000a0b050723c */ /* 0x040fe20000001850 */
[----:B------:R-:W-:Y:S03]  /*edb0*/  FMUL.FTZ R99, R0, R99 ;  /* 0x0000006300637220 */ /* 0x000fe60000410000 */
[C---:B------:R-:W-:Y:S02]  /*edc0*/  FMUL.FTZ R100, R2.reuse, R100 ;  /* 0x0000006402647220 */ /* 0x040fe40000410000 */
[----:B------:R-:W-:Y:S02]  /*edd0*/  FMUL.FTZ R101, R2, R101 ;  /* 0x0000006502657220 */ /* 0x000fe40000410000 */
[-C--:B------:R-:W-:Y:S01]  /*ede0*/  HMMA.16816.F32 R84, R176, R162.reuse, R84 ;  /* 0x000000a2b054723c */ /* 0x080fe20000001854 */
[C---:B------:R-:W-:Y:S03]  /*edf0*/  FMUL.FTZ R102, R0.reuse, R102 ;  /* 0x0000006600667220 */ /* 0x040fe60000410000 */
[----:B------:R-:W-:Y:S02]  /*ee00*/  FMUL.FTZ R103, R0, R103 ;  /* 0x0000006700677220 */ /* 0x000fe40000410000 */
[C---:B------:R-:W-:Y:S02]  /*ee10*/  FMUL.FTZ R104, R164.reuse, R104 ;  /* 0x00000068a4687220 */ /* 0x040fe40000410000 */
[C---:B------:R-:W-:Y:S01]  /*ee20*/  HMMA.16816.F32 R88, R168.reuse, R162, R88 ;  /* 0x000000a2a858723c */ /* 0x040fe20000001858 */
[----:B------:R-:W2:Y:S03]  /*ee30*/  LDSM.16.MT88.4 R160, [R210+0xb000] ;  /* 0x00b00000d2a0783b */ /* 0x000ea60000004200 */
[C---:B------:R-:W-:Y:S02]  /*ee40*/  FMUL.FTZ R105, R164.reuse, R105 ;  /* 0x00000069a4697220 */ /* 0x040fe40000410000 */
[C---:B------:R-:W-:Y:S02]  /*ee50*/  FMUL.FTZ R106, R3.reuse, R106 ;  /* 0x0000006a036a7220 */ /* 0x040fe40000410000 */
[-C--:B-1----:R-:W-:Y:S01]  /*ee60*/  HMMA.16816.F32 R92, R168, R156.reuse, R92 ;  /* 0x0000009ca85c723c */ /* 0x082fe2000000185c */
[C---:B------:R-:W-:Y:S03]  /*ee70*/  FMUL.FTZ R107, R3.reuse, R107 ;  /* 0x0000006b036b7220 */ /* 0x040fe60000410000 */
[C---:B------:R-:W-:Y:S02]  /*ee80*/  FMUL.FTZ R108, R164.reuse, R108 ;  /* 0x0000006ca46c7220 */ /* 0x040fe40000410000 */
[----:B------:R-:W-:Y:S02]  /*ee90*/  FMUL.FTZ R109, R164, R109 ;  /* 0x0000006da46d7220 */ /* 0x000fe40000410000 */
[C---:B------:R-:W-:Y:S01]  /*eea0*/  HMMA.16816.F32 R96, R176.reuse, R156, R96 ;  /* 0x0000009cb060723c */ /* 0x040fe20000001860 */
[C---:B------:R-:W-:Y:S03]  /*eeb0*/  FMUL.FTZ R110, R3.reuse, R110 ;  /* 0x0000006e036e7220 */ /* 0x040fe60000410000 */
[----:B------:R-:W-:Y:S02]  /*eec0*/  FMUL.FTZ R111, R3, R111 ;  /* 0x0000006f036f7220 */ /* 0x000fe40000410000 */
[----:B------:R-:W-:Y:S02]  /*eed0*/  FFMA.FTZ R173, R35, c[0x0][0x23c], -R182 ;  /* 0x00008f0023ad7a23 */ /* 0x000fe400000108b6 */
[-C--:B------:R-:W-:Y:S01]  /*eee0*/  HMMA.16816.F32 R100, R176, R158.reuse, R100 ;  /* 0x0000009eb064723c */ /* 0x080fe20000001864 */
[----:B------:R-:W-:Y:S01]  /*eef0*/  FMUL.FTZ R32, R2, R152 ;  /* 0x0000009802207220 */ /* 0x000fe20000410000 */
[----:B------:R1:W-:Y:S02]  /*ef00*/  MUFU.EX2 R5, R173 ;  /* 0x000000ad00057308 */ /* 0x0003e40000000800 */
[----:B------:R-:W-:Y:S01]  /*ef10*/  FMUL.FTZ R34, R0, R154 ;  /* 0x0000009a00227220 */ /* 0x000fe20000410000 */
[----:B------:R-:W-:Y:S01]  /*ef20*/  LOP3.LUT R154, R191, UR7, R186, 0x96, !PT ;  /* 0x00000007bf9a7c12 */ /* 0x000fe2000f8e96ba */
[C---:B------:R-:W-:Y:S02]  /*ef30*/  FMUL.FTZ R116, R164.reuse, R116 ;  /* 0x00000074a4747220 */ /* 0x040fe40000410000 */
[C---:B------:R-:W-:Y:S01]  /*ef40*/  HMMA.16816.F32 R104, R168.reuse, R158, R104 ;  /* 0x0000009ea868723c */ /* 0x040fe20000001868 */
[----:B------:R-:W3:Y:S03]  /*ef50*/  LDSM.16.MT88.4 R156, [R209+0xb000] ;  /* 0x00b00000d19c783b */ /* 0x000ee60000004200 */
[----:B------:R-:W-:Y:S02]  /*ef60*/  FMUL.FTZ R117, R164, R117 ;  /* 0x00000075a4757220 */ /* 0x000fe40000410000 */
[C---:B------:R-:W-:Y:S02]  /*ef70*/  FMUL.FTZ R118, R3.reuse, R118 ;  /* 0x0000007603767220 */ /* 0x040fe40000410000 */
[----:B------:R-:W-:Y:S01]  /*ef80*/  FMUL.FTZ R119, R3, R119 ;  /* 0x0000007703777220 */ /* 0x000fe20000410000 */
[-C--:B--2---:R-:W-:Y:S03]  /*ef90*/  HMMA.16816.F32 R108, R168, R160.reuse, R108 ;  /* 0x000000a0a86c723c */ /* 0x084fe6000000186c */
[----:B------:R-:W-:Y:S02]  /*efa0*/  FMUL.FTZ R33, R2, R153 ;  /* 0x0000009902217220 */ /* 0x000fe40000410000 */
[----:B------:R-:W-:Y:S02]  /*efb0*/  FMUL.FTZ R35, R0, R155 ;  /* 0x0000009b00237220 */ /* 0x000fe40000410000 */
[----:B------:R-:W-:Y:S05]  /*efc0*/  IMAD.WIDE.U32 R174, R172, -0x2daee0ad, RZ ;  /* 0xd2511f53acae7825 */ /* 0x000fea00078e00ff */
[C---:B------:R-:W-:Y:S01]  /*efd0*/  HMMA.16816.F32 R32, R176.reuse, R160, R32 ;  /* 0x000000a0b020723c */ /* 0x040fe20000001820 */
[C---:B------:R-:W-:Y:S01]  /*efe0*/  FMUL.FTZ R112, R2.reuse, R112 ;  /* 0x0000007002707220 */ /* 0x040fe20000410000 */
[----:B------:R-:W-:Y:S01]  /*eff0*/  LOP3.LUT R188, R175, UR16, R188, 0x96, !PT ;  /* 0x00000010afbc7c12 */ /* 0x000fe2000f8e96bc */
[----:B------:R-:W-:Y:S01]  /*f000*/  FMUL.FTZ R113, R2, R113 ;  /* 0x0000007102717220 */ /* 0x000fe20000410000 */
[----:B------:R-:W-:Y:S01]  /*f010*/  LOP3.LUT R152, R174, 0xff, RZ, 0xc0, !PT ;  /* 0x000000ffae987812 */ /* 0x000fe200078ec0ff */
[----:B------:R-:W-:Y:S01]  /*f020*/  FMUL.FTZ R114, R0, R114 ;  /* 0x0000007200727220 */ /* 0x000fe20000410000 */
[----:B------:R-:W-:Y:S01]  /*f030*/  LOP3.LUT R153, R174, 0xffff, RZ, 0xc0, !PT ;  /* 0x0000ffffae997812 */ /* 0x000fe200078ec0ff */
[----:B------:R-:W-:Y:S01]  /*f040*/  FMUL.FTZ R115, R0, R115 ;  /* 0x0000007300737220 */ /* 0x000fe20000410000 */
[--C-:B------:R-:W-:Y:S01]  /*f050*/  SHF.R.U32.HI R172, RZ, 0x10, R174.reuse ;  /* 0x00000010ffac7819 */ /* 0x100fe200000116ae */
[----:B-1----:R-:W-:Y:S03]  /*f060*/  FFMA.FTZ R173, R31, c[0x0][0x23c], -R19 ;  /* 0x00008f001fad7a23 */ /* 0x002fe60000010813 */
[----:B------:R-:W-:Y:S01]  /*f070*/  FMUL.FTZ R31, R3, R151 ;  /* 0x00000097031f7220 */ /* 0x000fe20000410000 */
[----:B------:R-:W-:Y:S01]  /*f080*/  SHF.R.U32.HI R153, RZ, 0x8, R153 ;  /* 0x00000008ff997819 */ /* 0x000fe20000011699 */
[-C--:B------:R-:W-:Y:S01]  /*f090*/  HMMA.16816.F32 R112, R176, R162.reuse, R112 ;  /* 0x000000a2b070723c */ /* 0x080fe20000001870 */
[----:B------:R1:W-:Y:S01]  /*f0a0*/  MUFU.EX2 R17, R173 ;  /* 0x000000ad00117308 */ /* 0x0003e20000000800 */
[----:B------:R-:W-:Y:S01]  /*f0b0*/  IMAD.WIDE.U32 R154, R154, -0x2daee0ad, RZ ;  /* 0xd2511f539a9a7825 */ /* 0x000fe200078e00ff */
[----:B------:R-:W-:Y:S02]  /*f0c0*/  SHF.R.U32.HI R175, RZ, 0x18, R174 ;  /* 0x00000018ffaf7819 */ /* 0x000fe400000116ae */
[----:B------:R-:W-:Y:S01]  /*f0d0*/  LOP3.LUT R172, R172, 0xff, RZ, 0xc0, !PT ;  /* 0x000000ffacac7812 */ /* 0x000fe200078ec0ff */
[----:B------:R-:W-:Y:S01]  /*f0e0*/  FFMA.FTZ R174, R30, c[0x0][0x23c], -R19 ;  /* 0x00008f001eae7a23 */ /* 0x000fe20000010813 */
[----:B------:R-:W-:Y:S01]  /*f0f0*/  LOP3.LUT R184, R155, UR16, R184, 0x96, !PT ;  /* 0x000000109bb87c12 */ /* 0x000fe2000f8e96b8 */
[C---:B------:R-:W-:Y:S01]  /*f100*/  HMMA.16816.F32 R116, R168.reuse, R162, R116 ;  /* 0x000000a2a874723c */ /* 0x040fe20000001874 */
[----:B------:R-:W-:Y:S02]  /*f110*/  FMUL.FTZ R30, R3, R150 ;  /* 0x00000096031e7220 */ /* 0x000fe40000410000 */
[----:B------:R-:W2:Y:S01]  /*f120*/  LDSM.16.MT88.4 R148, [R208+0xb000] ;  /* 0x00b00000d094783b */ /* 0x000ea20000004200 */
[C---:B------:R-:W-:Y:S01]  /*f130*/  FMUL.FTZ R124, R164.reuse, R124 ;  /* 0x0000007ca47c7220 */ /* 0x040fe20000410000 */
[----:B------:R-:W-:Y:S01]  /*f140*/  SHF.R.U32.HI R161, RZ, 0x10, R154 ;  /* 0x00000010ffa17819 */ /* 0x000fe2000001169a */
[----:B------:R-:W-:Y:S01]  /*f150*/  FMUL.FTZ R125, R164, R125 ;  /* 0x0000007da47d7220 */ /* 0x000fe20000410000 */
[----:B------:R-:W4:Y:S01]  /*f160*/  MUFU.EX2 R16, R174 ;  /* 0x000000ae00107308 */ /* 0x000f220000000800 */
[-C--:B---3--:R-:W-:Y:S01]  /*f170*/  HMMA.16816.F32 R28, R168, R156.reuse, R28 ;  /* 0x0000009ca81c723c */ /* 0x088fe2000000181c */
[--C-:B------:R-:W-:Y:S03]  /*f180*/  FFMA.FTZ R163, R20, c[0x0][0x23c], -R181.reuse ;  /* 0x00008f0014a37a23 */ /* 0x100fe600000108b5 */
[----:B------:R-:W-:Y:S01]  /*f190*/  FFMA.FTZ R181, R21, c[0x0][0x23c], -R181 ;  /* 0x00008f0015b57a23 */ /* 0x000fe200000108b5 */
[----:B------:R-:W-:Y:S01]  /*f1a0*/  LOP3.LUT R160, R154, 0xffff, RZ, 0xc0, !PT ;  /* 0x0000ffff9aa07812 */ /* 0x000fe200078ec0ff */
[----:B------:R-:W-:Y:S01]  /*f1b0*/  FMUL.FTZ R120, R2, R120 ;  /* 0x0000007802787220 */ /* 0x000fe20000410000 */
[----:B------:R-:W-:Y:S01]  /*f1c0*/  LOP3.LUT R155, R154, 0xff, RZ, 0xc0, !PT ;  /* 0x000000ff9a9b7812 */ /* 0x000fe200078ec0ff */
[----:B------:R-:W-:Y:S01]  /*f1d0*/  FMUL.FTZ R121, R2, R121 ;  /* 0x0000007902797220 */ /* 0x000fe20000410000 */
[----:B------:R3:W-:Y:S03]  /*f1e0*/  MUFU.EX2 R4, R181 ;  /* 0x000000b500047308 */ /* 0x0007e60000000800 */
[C---:B------:R-:W-:Y:S01]  /*f1f0*/  FMUL.FTZ R122, R0.reuse, R122 ;  /* 0x0000007a007a7220 */ /* 0x040fe20000410000 */
[----:B-1----:R-:W-:Y:S01]  /*f200*/  SHF.R.U32.HI R173, RZ, 0x18, R188 ;  /* 0x00000018ffad7819 */ /* 0x002fe200000116bc */
[----:B------:R-:W-:Y:S01]  /*f210*/  FMUL.FTZ R123, R0, R123 ;  /* 0x0000007b007b7220 */ /* 0x000fe20000410000 */
[----:B------:R-:W-:Y:S01]  /*f220*/  SHF.R.U32.HI R154, RZ, 0x18, R154 ;  /* 0x00000018ff9a7819 */ /* 0x000fe2000001169a */
[----:B------:R-:W-:Y:S01]  /*f230*/  FFMA.FTZ R162, R22, c[0x0][0x23c], -R182 ;  /* 0x00008f0016a27a23 */ /* 0x000fe200000108b6 */
[----:B------:R-:W-:Y:S01]  /*f240*/  SHF.R.U32.HI R160, RZ, 0x8, R160 ;  /* 0x00000008ffa07819 */ /* 0x000fe200000116a0 */
[----:B------:R-:W-:Y:S01]  /*f250*/  FFMA.FTZ R182, R23, c[0x0][0x23c], -R182 ;  /* 0x00008f0017b67a23 */ /* 0x000fe200000108b6 */
[----:B------:R1:W1:Y:S01]  /*f260*/  MUFU.EX2 R206, R163 ;  /* 0x000000a300ce7308 */ /* 0x0002620000000800 */
[C---:B------:R-:W-:Y:S01]  /*f270*/  FMUL.FTZ R20, R2.reuse, R144 ;  /* 0x0000009002147220 */ /* 0x040fe20000410000 */
[C---:B------:R-:W-:Y:S01]  /*f280*/  HMMA.16816.F32 R120, R176.reuse, R156, R120 ;  /* 0x0000009cb078723c */ /* 0x040fe20000001878 */
[----:B------:R-:W-:Y:S01]  /*f290*/  FMUL.FTZ R21, R2, R145 ;  /* 0x0000009102157220 */ /* 0x000fe20000410000 */
[----:B------:R-:W-:Y:S01]  /*f2a0*/  LOP3.LUT R145, R184, 0xffff, RZ, 0xc0, !PT ;  /* 0x0000ffffb8917812 */ /* 0x000fe200078ec0ff */
[----:B------:R-:W-:Y:S01]  /*f2b0*/  FMUL.FTZ R22, R0, R146 ;  /* 0x0000009200167220 */ /* 0x000fe20000410000 */
[----:B------:R-:W-:Y:S01]  /*f2c0*/  LOP3.LUT R146, R188, 0xffff, RZ, 0xc0, !PT ;  /* 0x0000ffffbc927812 */ /* 0x000fe200078ec0ff */
[----:B------:R-:W-:Y:S01]  /*f2d0*/  FMUL.FTZ R23, R0, R147 ;  /* 0x0000009300177220 */ /* 0x000fe20000410000 */
[----:B------:R-:W-:Y:S01]  /*f2e0*/  SHF.R.U32.HI R147, RZ, 0x10, R188 ;  /* 0x00000010ff937819 */ /* 0x000fe200000116bc */
[--C-:B------:R-:W-:Y:S01]  /*f2f0*/  FFMA.FTZ R144, R24, c[0x0][0x23c], -R180.reuse ;  /* 0x00008f0018907a23 */ /* 0x100fe200000108b4 */
[----:B------:R-:W-:Y:S01]  /*f300*/  MUFU.EX2 R204, R162 ;  /* 0x000000a200cc7308 */ /* 0x000fe20000000800 */
[----:B------:R-:W-:Y:S03]  /*f310*/  FFMA.FTZ R180, R25, c[0x0][0x23c], -R180 ;  /* 0x00008f0019b47a23 */ /* 0x000fe600000108b4 */
[-C--:B------:R-:W-:Y:S01]  /*f320*/  HMMA.16816.F32 R20, R176, R158.reuse, R20 ;  /* 0x0000009eb014723c */ /* 0x080fe20000001814 */
[----:B------:R-:W-:Y:S01]  /*f330*/  FMUL.FTZ R126, R3, R126 ;  /* 0x0000007e037e7220 */ /* 0x000fe20000410000 */
[----:B---3--:R-:W-:Y:S01]  /*f340*/  LOP3.LUT R181, R161, 0xff, RZ, 0xc0, !PT ;  /* 0x000000ffa1b57812 */ /* 0x008fe200078ec0ff */
[----:B------:R-:W-:Y:S01]  /*f350*/  FMUL.FTZ R127, R3, R127 ;  /* 0x0000007f037f7220 */ /* 0x000fe20000410000 */
[----:B------:R-:W-:Y:S01]  /*f360*/  SHF.R.U32.HI R146, RZ, 0x8, R146 ;  /* 0x00000008ff927819 */ /* 0x000fe20000011692 */
[----:B------:R-:W-:Y:S01]  /*f370*/  FMUL.FTZ R25, R164, R141 ;  /* 0x0000008da4197220 */ /* 0x000fe20000410000 */
[----:B------:R-:W3:Y:S01]  /*f380*/  MUFU.EX2 R190, R182 ;  /* 0x000000b600be7308 */ /* 0x000ee20000000800 */
[----:B------:R-:W-:Y:S01]  /*f390*/  PRMT R183, R155, 0x5410, R160 ;  /* 0x000054109bb77816 */ /* 0x000fe200000000a0 */
[----:B------:R-:W-:Y:S01]  /*f3a0*/  FFMA.FTZ R156, R26, c[0x0][0x23c], -R19 ;  /* 0x00008f001a9c7a23 */ /* 0x000fe20000010813 */
[----:B------:R-:W-:Y:S01]  /*f3b0*/  PRMT R181, R181, 0x5410, R154 ;  /* 0x00005410b5b57816 */ /* 0x000fe2000000009a */
[C---:B------:R-:W-:Y:S02]  /*f3c0*/  HMMA.16816.F32 R124, R168.reuse, R158, R124 ;  /* 0x0000009ea87c723c */ /* 0x040fe4000000187c */
[----:B------:R-:W-:Y:S01]  /*f3d0*/  LOP3.LUT R161, R184, 0xff, RZ, 0xc0, !PT ;  /* 0x000000ffb8a17812 */ /* 0x000fe200078ec0ff */
[----:B------:R-:W-:Y:S01]  /*f3e0*/  FMUL.FTZ R24, R164, R140 ;  /* 0x0000008ca4187220 */ /* 0x000fe20000410000 */
[----:B------:R-:W-:Y:S01]  /*f3f0*/  SHF.R.U32.HI R140, RZ, 0x8, R145 ;  /* 0x00000008ff8c7819 */ /* 0x000fe20000011691 */
[----:B------:R-:W-:Y:S01]  /*f400*/  FMUL.FTZ R26, R3, R142 ;  /* 0x0000008e031a7220 */ /* 0x000fe20000410000 */
[----:B------:R-:W-:Y:S01]  /*f410*/  LOP3.LUT R142, R147, 0xff, RZ, 0xc0, !PT ;  /* 0x000000ff938e7812 */ /* 0x000fe200078ec0ff */
[----:B------:R-:W-:Y:S01]  /*f420*/  FFMA.FTZ R157, R27, c[0x0][0x23c], -R19 ;  /* 0x00008f001b9d7a23 */ /* 0x000fe20000010813 */
[----:B------:R-:W-:Y:S01]  /*f430*/  PRMT R161, R161, 0x5410, R140 ;  /* 0x00005410a1a17816 */ /* 0x000fe2000000008c */
[----:B------:R-:W-:Y:S01]  /*f440*/  FMUL.FTZ R27, R3, R143 ;  /* 0x0000008f031b7220 */ /* 0x000fe20000410000 */
[----:B------:R3:W-:Y:S02]  /*f450*/  MUFU.EX2 R158, R156 ;  /* 0x0000009c009e7308 */ /* 0x0007e40000000800 */
[----:B------:R-:W-:Y:S01]  /*f460*/  PRMT R173, R142, 0x5410, R173 ;  /* 0x000054108ead7816 */ /* 0x000fe200000000ad */
[----:B------:R-:W-:Y:S01]  /*f470*/  FMUL.FTZ R128, R2, R128 ;  /* 0x0000008002807220 */ /* 0x000fe20000410000 */
[----:B------:R-:W3:Y:S01]  /*f480*/  LDSM.16.MT88.4 R140, [R211+0xa800] ;  /* 0x00a80000d38c783b */ /* 0x000ee20000004200 */
[----:B------:R-:W-:Y:S01]  /*f490*/  PRMT R19, R152, 0x5410, R153 ;  /* 0x0000541098137816 */ /* 0x000fe20000000099 */
[-C--:B--2---:R-:W-:Y:S01]  /*f4a0*/  HMMA.16816.F32 R24, R168, R148.reuse, R24 ;  /* 0x00000094a818723c */ /* 0x084fe20000001818 */
[----:B------:R-:W-:Y:S01]  /*f4b0*/  FMUL.FTZ R129, R2, R129 ;  /* 0x0000008102817220 */ /* 0x000fe20000410000 */
[----:B-1----:R-:W-:Y:S01]  /*f4c0*/  LOP3.LUT R163, R188, 0xff, RZ, 0xc0, !PT ;  /* 0x000000ffbca37812 */ /* 0x002fe200078ec0ff */
[C---:B------:R-:W-:Y:S01]  /*f4d0*/  FMUL.FTZ R130, R0.reuse, R130 ;  /* 0x0000008200827220 */ /* 0x040fe20000410000 */
[----:B------:R1:W-:Y:S01]  /*f4e0*/  MUFU.EX2 R191, R157 ;  /* 0x0000009d00bf7308 */ /* 0x0003e20000000800 */
[----:B------:R-:W-:Y:S01]  /*f4f0*/  FMUL.FTZ R131, R0, R131 ;  /* 0x0000008300837220 */ /* 0x000fe20000410000 */
[----:B------:R-:W-:Y:S01]  /*f500*/  LDSM.16.MT88.4 R152, [R209+0xa800] ;  /* 0x00a80000d198783b */ /* 0x000fe20000004200 */
[----:B------:R-:W-:Y:S01]  /*f510*/  PRMT R163, R163, 0x5410, R146 ;  /* 0x00005410a3a37816 */ /* 0x000fe20000000092 */
[C---:B------:R-:W-:Y:S01]  /*f520*/  FMUL.FTZ R132, R2.reuse, R132 ;  /* 0x0000008402847220 */ /* 0x040fe20000410000 */
[--C-:B------:R-:W-:Y:S03]  /*f530*/  SHF.R.U32.HI R159, RZ, 0x10, R184.reuse ;  /* 0x00000010ff9f7819 */ /* 0x100fe600000116b8 */
[C---:B------:R-:W-:Y:S01]  /*f540*/  HMMA.16816.F32 R128, R176.reuse, R148, R128 ;  /* 0x00000094b080723c */ /* 0x040fe20000001880 */
[----:B------:R-:W-:Y:S01]  /*f550*/  FMUL.FTZ R133, R2, R133 ;  /* 0x0000008502857220 */ /* 0x000fe20000410000 */
[----:B------:R2:W-:Y:S01]  /*f560*/  MUFU.EX2 R205, R144 ;  /* 0x0000009000cd7308 */ /* 0x0005e20000000800 */
[----:B------:R-:W-:Y:S01]  /*f570*/  FMUL.FTZ R134, R0, R134 ;  /* 0x0000008600867220 */ /* 0x000fe20000410000 */
[----:B------:R-:W-:Y:S01]  /*f580*/  PRMT R175, R172, 0x5410, R175 ;  /* 0x00005410acaf7816 */ /* 0x000fe200000000af */
[----:B------:R-:W-:Y:S01]  /*f590*/  FMUL.FTZ R135, R0, R135 ;  /* 0x0000008700877220 */ /* 0x000fe20000410000 */
[----:B------:R-:W-:Y:S01]  /*f5a0*/  SHF.R.U32.HI R184, RZ, 0x18, R184 ;  /* 0x00000018ffb87819 */ /* 0x000fe200000116b8 */
[C---:B------:R-:W-:Y:S01]  /*f5b0*/  FMUL.FTZ R136, R164.reuse, R136 ;  /* 0x00000088a4887220 */ /* 0x040fe20000410000 */
[----:B----4-:R-:W-:Y:S01]  /*f5c0*/  F2FP.PACK_AB R148, R17, R16 ;  /* 0x000000101194723e */ /* 0x010fe200000000ff */
[----:B------:R-:W-:Y:S03]  /*f5d0*/  FMUL.FTZ R137, R164, R137 ;  /* 0x00000089a4897220 */ /* 0x000fe60000410000 */
[-C--:B------:R-:W-:Y:S01]  /*f5e0*/  HMMA.16816.F32 R132, R176, R150.reuse, R132 ;  /* 0x00000096b084723c */ /* 0x080fe20000001884 */
[----:B------:R-:W4:Y:S01]  /*f5f0*/  MUFU.EX2 R162, R180 ;  /* 0x000000b400a27308 */ /* 0x000f220000000800 */
[--C-:B------:R-:W-:Y:S01]  /*f600*/  HSET2.LE.AND R174, R19, R234.reuse, PT ;  /* 0x000000ea13ae7233 */ /* 0x100fe20003803000 */
[----:B------:R-:W-:Y:S01]  /*f610*/  F2FP.PACK_AB R19, R251, R250 ;  /* 0x000000fafb13723e */ /* 0x000fe200000000ff */
[--C-:B------:R-:W-:Y:S01]  /*f620*/  HSET2.LE.AND R175, R175, R234.reuse, PT ;  /* 0x000000eaafaf7233 */ /* 0x100fe20003803000 */
[----:B------:R-:W-:Y:S01]  /*f630*/  FMUL.FTZ R138, R3, R138 ;  /* 0x0000008a038a7220 */ /* 0x000fe20000410000 */
[----:B---3--:R-:W-:Y:S01]  /*f640*/  F2FP.PACK_AB R156, R5, R252 ;  /* 0x000000fc059c723e */ /* 0x008fe200000000ff */
[--C-:B------:R-:W-:Y:S01]  /*f650*/  HSET2.LE.AND R178, R183, R234.reuse, PT ;  /* 0x000000eab7b27233 */ /* 0x100fe20003803000 */
[----:B------:R-:W-:Y:S01]  /*f660*/  FMUL.FTZ R139, R3, R139 ;  /* 0x0000008b038b7220 */ /* 0x000fe20000410000 */
[----:B------:R-:W-:Y:S03]  /*f670*/  LOP3.LUT R174, R174, R19, RZ, 0xc0, !PT ;  /* 0x00000013aeae7212 */ /* 0x000fe600078ec0ff */
[----:B------:R-:W-:Y:S01]  /*f680*/  F2FP.PACK_AB R19, R7, R6 ;  /* 0x000000060713723e */ /* 0x000fe200000000ff */
[--C-:B------:R-:W-:Y:S01]  /*f690*/  HSET2.LE.AND R172, R163, R234.reuse, PT ;  /* 0x000000eaa3ac7233 */ /* 0x100fe20003803000 */
[----:B------:R-:W-:Y:S01]  /*f6a0*/  LOP3.LUT R159, R159, 0xff, RZ, 0xc0, !PT ;  /* 0x000000ff9f9f7812 */ /* 0x000fe200078ec0ff */
[----:B------:R-:W-:Y:S01]  /*f6b0*/  HMMA.16816.F32 R136, R168, R150, R136 ;  /* 0x00000096a888723c */ /* 0x000fe20000001888 */
[--C-:B------:R-:W-:Y:S01]  /*f6c0*/  HSET2.LE.AND R173, R173, R234.reuse, PT ;  /* 0x000000eaadad7233 */ /* 0x100fe20003803000 */
[----:B-1----:R-:W-:Y:S01]  /*f6d0*/  F2FP.PACK_AB R157, R4, R206 ;  /* 0x000000ce049d723e */ /* 0x002fe200000000ff */
[--C-:B------:R-:W-:Y:S01]  /*f6e0*/  HSET2.LE.AND R176, R161, R234.reuse, PT ;  /* 0x000000eaa1b07233 */ /* 0x100fe20003803000 */
[----:B------:R-:W-:Y:S01]  /*f6f0*/  LOP3.LUT R175, R175, R156, RZ, 0xc0, !PT ;  /* 0x0000009cafaf7212 */ /* 0x000fe200078ec0ff */
[--C-:B------:R-:W-:Y:S01]  /*f700*/  HSET2.LE.AND R179, R181, R234.reuse, PT ;  /* 0x000000eab5b37233 */ /* 0x100fe20003803000 */
[----:B------:R-:W-:Y:S01]  /*f710*/  F2FP.PACK_AB R156, R190, R204 ;  /* 0x000000ccbe9c723e */ /* 0x000fe200000000ff */
[----:B--2---:R-:W1:Y:S01]  /*f720*/  LDSM.16.MT88.4 R144, [R210+0xa800] ;  /* 0x00a80000d290783b */ /* 0x004e620000004200 */
[----:B------:R-:W-:Y:S01]  /*f730*/  LOP3.LUT R178, R178, R19, RZ, 0xc0, !PT ;  /* 0x00000013b2b27212 */ /* 0x000fe200078ec0ff */
[----:B------:R-:W-:Y:S03]  /*f740*/  FFMA.FTZ R196, R164, R235, R196 ;  /* 0x000000eba4c47223 */ /* 0x000fe600000100c4 */
[----:B----4-:R-:W-:Y:S01]  /*f750*/  F2FP.PACK_AB R19, R162, R205 ;  /* 0x000000cda213723e */ /* 0x010fe200000000ff */
[----:B------:R-:W-:Y:S01]  /*f760*/  FFMA.FTZ R198, R3, R232, R198 ;  /* 0x000000e803c67223 */ /* 0x000fe200000100c6 */
[----:B------:R-:W-:Y:S01]  /*f770*/  PRMT R159, R159, 0x5410, R184 ;  /* 0x000054109f9f7816 */ /* 0x000fe200000000b8 */
[----:B------:R-:W2:Y:S01]  /*f780*/  LDSM.16.MT88.4 R180, [R208+0xa800] ;  /* 0x00a80000d0b4783b */ /* 0x000ea20000004200 */
[----:B------:R-:W-:Y:S01]  /*f790*/  LOP3.LUT R172, R172, R157, RZ, 0xc0, !PT ;  /* 0x0000009dacac7212 */ /* 0x000fe200078ec0ff */
[----:B------:R-:W-:Y:S01]  /*f7a0*/  FFMA.FTZ R200, R2, R233, R200 ;  /* 0x000000e902c87223 */ /* 0x000fe200000100c8 */
[----:B------:R-:W-:Y:S01]  /*f7b0*/  LOP3.LUT R173, R173, R156, RZ, 0xc0, !PT ;  /* 0x0000009cadad7212 */ /* 0x000fe200078ec0ff */
[----:B------:R-:W-:Y:S01]  /*f7c0*/  HSET2.LE.AND R177, R159, R234, PT ;  /* 0x000000ea9fb17233 */ /* 0x000fe20003803000 */
[----:B------:R-:W-:Y:S01]  /*f7d0*/  LOP3.LUT R176, R176, R19, RZ, 0xc0, !PT ;  /* 0x00000013b0b07212 */ /* 0x000fe200078ec0ff */
[----:B------:R-:W-:Y:S01]  /*f7e0*/  FFMA.FTZ R202, R0, R227, R202 ;  /* 0x000000e300ca7223 */ /* 0x000fe200000100ca */
[----:B------:R-:W-:Y:S01]  /*f7f0*/  MOV R19, R191 ;  /* 0x000000bf00137202 */ /* 0x000fe20000000f00 */
[----:B------:R-:W-:Y:S01]  /*f800*/  LDSM.16.MT88.4 R168, [R210+0xb800] ;  /* 0x00b80000d2a8783b */ /* 0x000fe20000004200 */
[----:B------:R-:W-:Y:S01]  /*f810*/  MOV R159, R162 ;  /* 0x000000a2009f7202 */ /* 0x000fe20000000f00 */
[----:B------:R-:W-:Y:S01]  /*f820*/  FADD.FTZ R197, R197, R196 ;  /* 0x000000c4c5c57221 */ /* 0x000fe20000010000 */
[-C--:B------:R-:W-:Y:S01]  /*f830*/  HMMA.16816.F32 R160, R172, R140.reuse, R8 ;  /* 0x0000008caca0723c */ /* 0x080fe20000001808 */
[----:B------:R-:W-:Y:S01]  /*f840*/  F2FP.PACK_AB R156, R19, R158 ;  /* 0x0000009e139c723e */ /* 0x000fe200000000ff */
[----:B------:R-:W-:Y:S01]  /*f850*/  FADD.FTZ R199, R199, R198 ;  /* 0x000000c6c7c77221 */ /* 0x000fe20000010000 */
[----:B------:R-:W-:Y:S01]  /*f860*/  LOP3.LUT R179, R179, R148, RZ, 0xc0, !PT ;  /* 0x00000094b3b37212 */ /* 0x000fe200078ec0ff */
[----:B------:R-:W-:Y:S01]  /*f870*/  FADD.FTZ R201, R201, R200 ;  /* 0x000000c8c9c97221 */ /* 0x000fe20000010000 */
[----:B------:R-:W-:Y:S01]  /*f880*/  LOP3.LUT R177, R177, R156, RZ, 0xc0, !PT ;  /* 0x0000009cb1b17212 */ /* 0x000fe200078ec0ff */
[----:B------:R-:W3:Y:S01]  /*f890*/  LDSM.16.MT88.4 R148, [R211+0xb800] ;  /* 0x00b80000d394783b */ /* 0x000ee20000004200 */
[----:B------:R-:W-:Y:S01]  /*f8a0*/  MOV R157, R190 ;  /* 0x000000be009d7202 */ /* 0x000fe20000000f00 */
[----:B------:R-:W-:Y:S01]  /*f8b0*/  FADD.FTZ R203, R203, R202 ;  /* 0x000000cacbcb7221 */ /* 0x000fe20000010000 */
[----:B------:R-:W-:Y:S03]  /*f8c0*/  MOV R10, R159 ;  /* 0x0000009f000a7202 */ /* 0x000fe60000000f00 */
[----:B------:R-:W-:Y:S01]  /*f8d0*/  MOV R11, R157 ;  /* 0x0000009d000b7202 */ /* 0x000fe20000000f00 */
[----:B------:R-:W-:Y:S01]  /*f8e0*/  FADD.FTZ R192, R192, R197 ;  /* 0x000000c5c0c07221 */ /* 0x000fe20000010000 */
[----:B------:R-:W-:Y:S01]  /*f8f0*/  MOV R8, R158 ;  /* 0x0000009e00087202 */ /* 0x000fe20000000f00 */
[----:B------:R-:W4:Y:S01]  /*f900*/  LDSM.16.MT88.4 R184, [R209+0xb800] ;  /* 0x00b80000d1b8783b */ /* 0x000f220000004200 */
[C---:B------:R-:W-:Y:S01]  /*f910*/  HMMA.16816.F32 R156, R176.reuse, R140, R12 ;  /* 0x0000008cb09c723c */ /* 0x040fe2000000180c */
[----:B------:R-:W-:Y:S01]  /*f920*/  MOV R9, R206 ;  /* 0x000000ce00097202 */ /* 0x000fe20000000f00 */
[----:B------:R-:W-:Y:S01]  /*f930*/  FADD.FTZ R194, R194, R199 ;  /* 0x000000c7c2c27221 */ /* 0x000fe20000010000 */
[----:B------:R-:W-:Y:S01]  /*f940*/  MOV R3, R166 ;  /* 0x000000a600037202 */ /* 0x000fe20000000f00 */
[----:B------:R-:W-:Y:S01]  /*f950*/  FADD.FTZ R246, R246, R201 ;  /* 0x000000c9f6f67221 */ /* 0x000fe20000010000 */
[----:B------:R-:W-:Y:S01]  /*f960*/  MOV R2, R167 ;  /* 0x000000a700027202 */ /* 0x000fe20000000f00 */
[----:B------:R-:W-:Y:S01]  /*f970*/  FADD.FTZ R248, R248, R203 ;  /* 0x000000cbf8f87221 */ /* 0x000fe20000010000 */
[----:B------:R2:W5:Y:S01]  /*f980*/  LDL.LU R206, [R1+0x10] ;  /* 0x0000100001ce7983 */ /* 0x0005620000300800 */
[-C--:B------:R-:W-:Y:S01]  /*f990*/  HMMA.16816.F32 R36, R176, R142.reuse, R36 ;  /* 0x0000008eb024723c */ /* 0x080fe20000001824 */
[----:B------:R-:W-:Y:S02]  /*f9a0*/  MOV R15, R205 ;  /* 0x000000cd000f7202 */ /* 0x000fe40000000f00 */
[----:B------:R2:W5:Y:S01]  /*f9b0*/  LDL.LU R205, [R1+0xc] ;  /* 0x00000c0001cd7983 */ /* 0x0005620000300800 */
[----:B------:R-:W-:Y:S01]  /*f9c0*/  MOV R14, R204 ;  /* 0x000000cc000e7202 */ /* 0x000fe20000000f00 */
[----:B------:R-:W-:Y:S02]  /*f9d0*/  FADD.FTZ R192, R193, R192 ;  /* 0x000000c0c1c07221 */ /* 0x000fe40000010000 */
[----:B------:R2:W5:Y:S01]  /*f9e0*/  LDL.LU R204, [R1+0x8] ;  /* 0x0000080001cc7983 */ /* 0x0005620000300800 */
[C---:B------:R-:W-:Y:S01]  /*f9f0*/  HMMA.16816.F32 R40, R172.reuse, R142, R40 ;  /* 0x0000008eac28723c */ /* 0x040fe20000001828 */
[----:B------:R-:W-:Y:S02]  /*fa00*/  FADD.FTZ R194, R195, R194 ;  /* 0x000000c2c3c27221 */ /* 0x000fe40000010000 */
[----:B------:R-:W2:Y:S01]  /*fa10*/  LDSM.16.MT88.4 R188, [R208+0xb800] ;  /* 0x00b80000d0bc783b */ /* 0x000ea20000004200 */
[----:B------:R-:W-:Y:S02]  /*fa20*/  FADD.FTZ R246, R247, R246 ;  /* 0x000000f6f7f67221 */ /* 0x000fe40000010000 */
[----:B------:R-:W-:Y:S02]  /*fa30*/  FADD.FTZ R248, R249, R248 ;  /* 0x000000f8f9f87221 */ /* 0x000fe40000010000 */
[-C--:B-1----:R-:W-:Y:S01]  /*fa40*/  HMMA.16816.F32 R44, R172, R144.reuse, R44 ;  /* 0x00000090ac2c723c */ /* 0x082fe2000000182c */
        /* <DEDUP_REMOVED lines=18> */
[----:B------:R-:W-:Y:S01]  /*fb70*/  FADD.FTZ R233, R7, R0 ;  /* 0x0000000007e97221 */ /* 0x000fe20000010000 */
[----:B------:R-:W-:Y:S01]  /*fb80*/  MOV R0, R165 ;  /* 0x000000a500007202 */ /* 0x000fe20000000f00 */
[C---:B------:R-:W-:Y:S01]  /*fb90*/  HMMA.16816.F32 R64, R176.reuse, R152, R64 ;  /* 0x00000098b040723c */ /* 0x040fe20000001840 */
[----:B------:R-:W-:Y:S07]  /*fba0*/  FADD.FTZ R227, R17, R8 ;  /* 0x0000000811e37221 */ /* 0x000fee0000010000 */
[-C--:B------:R-:W-:Y:S08]  /*fbb0*/  HMMA.16816.F32 R68, R176, R154.reuse, R68 ;  /* 0x0000009ab044723c */ /* 0x080ff00000001844 */
[C---:B------:R-:W-:Y:S08]  /*fbc0*/  HMMA.16816.F32 R72, R172.reuse, R154, R72 ;  /* 0x0000009aac48723c */ /* 0x040ff00000001848 */
[-C--:B--2---:R-:W-:Y:S08]  /*fbd0*/  HMMA.16816.F32 R76, R172, R180.reuse, R76 ;  /* 0x000000b4ac4c723c */ /* 0x084ff0000000184c */
        /* <DEDUP_REMOVED lines=8> */
[C---:B------:R-:W-:Y:S07]  /*fc60*/  HMMA.16816.F32 R152, R176.reuse, R168, R32 ;  /* 0x000000a8b098723c */ /* 0x040fee0000001820 */
[----:B------:R-:W-:Y:S01]  /*fc70*/  MOV R169, R18 ;  /* 0x0000001200a97202 */ /* 0x000fe20000000f00 */
[-C--:B------:R-:W-:Y:S08]  /*fc80*/  HMMA.16816.F32 R112, R176, R170.reuse, R112 ;  /* 0x000000aab070723c */ /* 0x080ff00000001870 */
[C---:B------:R-:W-:Y:S08]  /*fc90*/  HMMA.16816.F32 R116, R172.reuse, R170, R116 ;  /* 0x000000aaac74723c */ /* 0x040ff00000001874 */
[-C--:B----4-:R-:W-:Y:S08]  /*fca0*/  HMMA.16816.F32 R148, R172, R184.reuse, R28 ;  /* 0x000000b8ac94723c */ /* 0x090ff0000000181c */
[C---:B------:R-:W-:Y:S08]  /*fcb0*/  HMMA.16816.F32 R120, R176.reuse, R184, R120 ;  /* 0x000000b8b078723c */ /* 0x040ff00000001878 */
[-C--:B------:R-:W-:Y:S08]  /*fcc0*/  HMMA.16816.F32 R144, R176, R186.reuse, R20 ;  /* 0x000000bab090723c */ /* 0x080ff00000001814 */
[C---:B------:R-:W-:Y:S08]  /*fcd0*/  HMMA.16816.F32 R124, R172.reuse, R186, R124 ;  /* 0x000000baac7c723c */ /* 0x040ff0000000187c */
[-C--:B------:R-:W-:Y:S08]  /*fce0*/  HMMA.16816.F32 R140, R172, R188.reuse, R24 ;  /* 0x000000bcac8c723c */ /* 0x080ff00000001818 */
[C---:B------:R-:W-:Y:S08]  /*fcf0*/  HMMA.16816.F32 R128, R176.reuse, R188, R128 ;  /* 0x000000bcb080723c */ /* 0x040ff00000001880 */
[-C--:B------:R-:W-:Y:S08]  /*fd00*/  HMMA.16816.F32 R132, R176, R190.reuse, R132 ;  /* 0x000000beb084723c */ /* 0x080ff00000001884 */
[----:B------:R-:W-:Y:S01]  /*fd10*/  HMMA.16816.F32 R136, R172, R190, R136 ;  /* 0x000000beac88723c */ /* 0x000fe20000001888 */
[----:B-----5:R-:W-:-:S07]  /*fd20*/  @P0 BRA `(.L_x_859) ;  /* 0xffffd5c000000947 */ /* 0x020fce000383ffff */
.L_x_858:
[----:B------:R-:W1:Y:S01]  /*fd30*/  SHFL.BFLY PT, R2, R235, 0x2, 0x1f ;  /* 0x0c401f00eb027f89 */ /* 0x000e6200000e0000 */
[----:B------:R-:W-:Y:S01]  /*fd40*/  ULDC.U8 UR4, c[0x0][0x329] ;  /* 0x0000ca4000047ab9 */ /* 0x000fe20000000000 */
[----:B------:R-:W-:Y:S01]  /*fd50*/  MOV R14, 0x3f800000 ;  /* 0x3f800000000e7802 */ /* 0x000fe20000000f00 */
[----:B------:R-:W-:Y:S01]  /*fd60*/  ULDC.U8 UR5, c[0x0][0x328] ;  /* 0x0000ca0000057ab9 */ /* 0x000fe20000000000 */
[----:B------:R-:W2:Y:S01]  /*fd70*/  SHFL.BFLY PT, R13, R232, 0x2, 0x1f ;  /* 0x0c401f00e80d7f89 */ /* 0x000ea200000e0000 */
[----:B------:R-:W-:Y:S01]  /*fd80*/  ISETP.NE.AND P0, PT, RZ, UR4, PT ;  /* 0x00000004ff007c0c */ /* 0x000fe2000bf05270 */
[----:B------:R-:W-:Y:S01]  /*fd90*/  BSSY B0, `(.L_x_862) ;  /* 0x00001a4000007945 */ /* 0x000fe20003800000 */
[----:B------:R-:W-:Y:S01]  /*fda0*/  ISETP.NE.AND P3, PT, RZ, UR5, PT ;  /* 0x00000005ff007c0c */ /* 0x000fe2000bf65270 */
[----:B------:R-:W3:Y:S01]  /*fdb0*/  SHFL.BFLY PT, R4, R227, 0x2, 0x1f ;  /* 0x0c401f00e3047f89 */ /* 0x000ee200000e0000 */
[----:B------:R-:W-:-:S03]  /*fdc0*/  MOV R15, 0x3f800000 ;  /* 0x3f800000000f7802 */ /* 0x000fc60000000f00 */
[----:B------:R-:W4:Y:S04]  /*fdd0*/  S2R R0, SR_TID.X ;  /* 0x0000000000007919 */ /* 0x000f280000002100 */
[----:B------:R-:W4:Y:S02]  /*fde0*/  SHFL.BFLY PT, R8, R233, 0x2, 0x1f ;  /* 0x0c401f00e9087f89 */ /* 0x000f2400000e0000 */
[----:B------:R-:W-:Y:S02]  /*fdf0*/  @P0 MOV R10, c[0x0][0x210] ;  /* 0x00008400000a0a02 */ /* 0x000fe40000000f00 */
[----:B------:R-:W-:-:S03]  /*fe00*/  @P0 MOV R16, 0x1 ;  /* 0x0000000100100802 */ /* 0x000fc60000000f00 */
[----:B------:R-:W-:Y:S02]  /*fe10*/  @P0 IMAD R10, R10, c[0x0][0x214], RZ ;  /* 0x000085000a0a0a24 */ /* 0x000fe400078e02ff */
[----:B-1----:R-:W-:Y:S02]  /*fe20*/  FADD.FTZ R2, R2, R235 ;  /* 0x000000eb02027221 */ /* 0x002fe40000010000 */
[----:B--2---:R-:W-:-:S03]  /*fe30*/  FADD.FTZ R13, R13, R232 ;  /* 0x000000e80d0d7221 */ /* 0x004fc60000010000 */
[----:B------:R-:W1:Y:S01]  /*fe40*/  SHFL.BFLY PT, R7, R2, 0x1, 0x1f ;  /* 0x0c201f0002077f89 */ /* 0x000e6200000e0000 */
[----:B---3--:R-:W-:-:S03]  /*fe50*/  FADD.FTZ R11, R4, R227 ;  /* 0x000000e3040b7221 */ /* 0x008fc60000010000 */
[----:B------:R-:W2:Y:S01]  /*fe60*/  SHFL.BFLY PT, R6, R13, 0x1, 0x1f ;  /* 0x0c201f000d067f89 */ /* 0x000ea200000e0000 */
[----:B----4-:R-:W-:-:S03]  /*fe70*/  SHF.R.S32.HI R3, RZ, 0x1f, R0 ;  /* 0x0000001fff037819 */ /* 0x010fc60000011400 */
[----:B------:R-:W3:Y:S01]  /*fe80*/  SHFL.BFLY PT, R4, R11, 0x1, 0x1f ;  /* 0x0c201f000b047f89 */ /* 0x000ee200000e0000 */
[CC--:B------:R-:W-:Y:S01]  /*fe90*/  LEA.HI R9, R3.reuse, R0.reuse, RZ, 0x2 ;  /* 0x0000000003097211 */ /* 0x0c0fe200078f10ff */
[----:B------:R-:W-:Y:S01]  /*fea0*/  FADD.FTZ R5, R8, R233 ;  /* 0x000000e908057221 */ /* 0x000fe20000010000 */
[----:B------:R-:W-:-:S04]  /*feb0*/  LEA.HI R3, R3, R0, RZ, 0x5 ;  /* 0x0000000003037211 */ /* 0x000fc800078f28ff */
[----:B------:R-:W4:Y:S01]  /*fec0*/  SHFL.BFLY PT, R8, R5, 0x1, 0x1f ;  /* 0x0c201f0005087f89 */ /* 0x000f2200000e0000 */
[----:B-1----:R-:W-:Y:S01]  /*fed0*/  FADD.FTZ R7, R2, R7 ;  /* 0x0000000702077221 */ /* 0x002fe20000010000 */
[--C-:B------:R-:W-:Y:S01]  /*fee0*/  SHF.R.S32.HI R2, RZ, 0x2, R9.reuse ;  /* 0x00000002ff027819 */ /* 0x100fe20000011409 */
[----:B--2---:R-:W-:Y:S01]  /*fef0*/  FADD.FTZ R6, R13, R6 ;  /* 0x000000060d067221 */ /* 0x004fe20000010000 */
[----:B------:R-:W-:Y:S02]  /*ff00*/  SHF.R.S32.HI R13, RZ, 0x1f, R9 ;  /* 0x0000001fff0d7819 */ /* 0x000fe40000011409 */
[----:B------:R-:W-:Y:S01]  /*ff10*/  LOP3.LUT R9, R9, 0x3ffffffc, RZ, 0xc0, !PT ;  /* 0x3ffffffc09097812 */ /* 0x000fe200078ec0ff */
[----:B---3--:R-:W-:Y:S01]  /*ff20*/  FADD.FTZ R4, R11, R4 ;  /* 0x000000040b047221 */ /* 0x008fe20000010000 */
[----:B------:R-:W-:Y:S02]  /*ff30*/  LEA.HI R13, R13, R2, RZ, 0x3 ;  /* 0x000000020d0d7211 */ /* 0x000fe400078f18ff */
[----:B------:R-:W-:-:S02]  /*ff40*/  IADD3 R9, -R9, R0, RZ ;  /* 0x0000000009097210 */ /* 0x000fc40007ffe1ff */
[----:B------:R-:W-:Y:S02]  /*ff50*/  LOP3.LUT R13, R13, 0xfffffff8, RZ, 0xc0, !PT ;  /* 0xfffffff80d0d7812 */ /* 0x000fe400078ec0ff */
[----:B------:R-:W-:Y:S01]  /*ff60*/  FSETP.NE.FTZ.AND P6, PT, R7, RZ, PT ;  /* 0x000000ff0700720b */ /* 0x000fe20003fd5000 */
[----:B----4-:R-:W-:Y:S01]  /*ff70*/  FADD.FTZ R5, R5, R8 ;  /* 0x0000000805057221 */ /* 0x010fe20000010000 */
[----:B------:R-:W-:Y:S02]  /*ff80*/  IADD3 R13, R2, -R13, RZ ;  /* 0x8000000d020d7210 */ /* 0x000fe40007ffe0ff */
[----:B------:R-:W-:Y:S02]  /*ff90*/  SHF.R.S32.HI R2, RZ, 0x5, R3 ;  /* 0x00000005ff027819 */ /* 0x000fe40000011403 */
[C---:B------:R-:W-:Y:S02]  /*ffa0*/  SHF.L.U32 R12, R13.reuse, 0x6, RZ ;  /* 0x000000060d0c7819 */ /* 0x040fe400000006ff */
[----:B------:R-:W-:-:S02]  /*ffb0*/  LOP3.LUT R11, R13, 0x1, RZ, 0xc0, !PT ;  /* 0x000000010d0b7812 */ /* 0x000fc400078ec0ff */
[----:B------:R-:W-:Y:S02]  /*ffc0*/  LOP3.LUT R12, R12, 0x1c0, RZ, 0xc0, !PT ;  /* 0x000001c00c0c7812 */ /* 0x000fe400078ec0ff */
[----:B------:R-:W-:Y:S01]  /*ffd0*/  LEA R9, R2, R9, 0x9 ;  /* 0x0000000902097211 */ /* 0x000fe200078e48ff */
[----:B------:R-:W1:Y:S01]  /*ffe0*/  @P6 MUFU.RCP R14, R7 ;  /* 0x00000007000e6308 */ /* 0x000e620000001000 */
[----:B------:R-:W-:Y:S02]  /*fff0*/  LEA.HI R12, R12, R12, RZ, 0x1d ;  /* 0x0000000c0c0c7211 */ /* 0x000fe400078fe8ff */
[----:B------:R-:W-:Y:S02]  /*10000*/  ISETP.NE.U32.AND P4, PT, R11, 0x1, PT ;  /* 0x000000010b00780c */ /* 0x000fe40003f85070 */
[----:B------:R-:W-:Y:S02]  /*10010*/  FSETP.NE.FTZ.AND P5, PT, R6, RZ, PT ;  /* 0x000000ff0600720b */ /* 0x000fe40003fb5000 */
[----:B------:R-:W-:Y:S01]  /*10020*/  LEA R9, R9, R12, 0x1 ;  /* 0x0000000c09097211 */ /* 0x000fe200078e08ff */
[----:B------:R-:W-:Y:S01]  /*10030*/  @P6 MUFU.LG2 R7, R7 ;  /* 0x0000000700076308 */ /* 0x000fe20000000c00 */
[----:B------:R-:W-:-:S02]  /*10040*/  @!P0 MOV R8, c[0x0][0x214] ;  /* 0x0000850000088a02 */ /* 0x000fc40000000f00 */
[----:B------:R-:W-:Y:S02]  /*10050*/  SHF.L.U32 R9, R9, 0x1, RZ ;  /* 0x0000000109097819 */ /* 0x000fe400000006ff */
[----:B------:R-:W-:Y:S02]  /*10060*/  R2P PR, R13, 0x6 ;  /* 0x000000060d007804 */ /* 0x000fe40000000000 */
[----:B------:R-:W-:Y:S01]  /*10070*/  MOV R11, 0x20 ;  /* 0x00000020000b7802 */ /* 0x000fe20000000f00 */
[----:B-1----:R-:W-:Y:S01]  /*10080*/  FMUL.FTZ R14, R14, c[0x0][0x2dc] ;  /* 0x0000b7000e0e7a20 */ /* 0x002fe20000410000 */
[----:B------:R-:W-:Y:S01]  /*10090*/  @!P0 SEL R10, R8, c[0x0][0x234], !P3 ;  /* 0x00008d00080a8a07 */ /* 0x000fe20005800000 */
[----:B------:R-:W1:Y:S01]  /*100a0*/  @P5 MUFU.RCP R15, R6 ;  /* 0x00000006000f5308 */ /* 0x000e620000001000 */
[C---:B------:R-:W-:Y:S01]  /*100b0*/  IADD3 R8, R9.reuse, -0x10, RZ ;  /* 0xfffffff009087810 */ /* 0x040fe20007ffe0ff */
[C---:B------:R-:W-:Y:S01]  /*100c0*/  FMUL.FTZ R160, R14.reuse, R160 ;  /* 0x000000a00ea07220 */ /* 0x040fe20000410000 */
[----:B------:R-:W-:Y:S01]  /*100d0*/  @P4 IADD3 R8, R9, 0x10, RZ ;  /* 0x0000001009084810 */ /* 0x000fe20007ffe0ff */
[C---:B------:R-:W-:Y:S01]  /*100e0*/  FMUL.FTZ R161, R14.reuse, R161 ;  /* 0x000000a10ea17220 */ /* 0x040fe20000410000 */
[----:B------:R-:W-:Y:S01]  /*100f0*/  SEL R11, R11, 0xffffffe0, !P1 ;  /* 0xffffffe00b0b7807 */ /* 0x000fe20004800000 */
[C---:B------:R-:W-:Y:S01]  /*10100*/  FMUL.FTZ R40, R14.reuse, R40 ;  /* 0x000000280e287220 */ /* 0x040fe20000410000 */
[----:B------:R-:W-:Y:S01]  /*10110*/  FSETP.NE.FTZ.AND P4, PT, R5, RZ, PT ;  /* 0x000000ff0500720b */ /* 0x000fe20003f95000 */
[----:B------:R-:W-:Y:S01]  /*10120*/  FMUL.FTZ R41, R14, R41 ;  /* 0x000000290e297220 */ /* 0x000fe20000410000 */
[----:B------:R-:W-:Y:S01]  /*10130*/  FSETP.NE.FTZ.AND P1, PT, R4, RZ, PT ;  /* 0x000000ff0400720b */ /* 0x000fe20003f35000 */
[C---:B------:R-:W-:Y:S01]  /*10140*/  FMUL.FTZ R44, R14.reuse, R44 ;  /* 0x0000002c0e2c7220 */ /* 0x040fe20000410000 */
[----:B------:R-:W-:Y:S01]  /*10150*/  MOV R12, 0x3f800000 ;  /* 0x3f800000000c7802 */ /* 0x000fe20000000f00 */
[C---:B------:R-:W-:Y:S01]  /*10160*/  FMUL.FTZ R45, R14.reuse, R45 ;  /* 0x0000002d0e2d7220 */ /* 0x040fe20000410000 */
[----:B------:R-:W-:Y:S01]  /*10170*/  MOV R13, 0x3f800000 ;  /* 0x3f800000000d7802 */ /* 0x000fe20000000f00 */
[C---:B------:R-:W-:Y:S01]  /*10180*/  FMUL.FTZ R56, R14.reuse, R56 ;  /* 0x000000380e387220 */ /* 0x040fe20000410000 */
[----:B------:R-:W-:Y:S01]  /*10190*/  F2FP.PACK_AB R160, R161, R160 ;  /* 0x000000a0a1a0723e */ /* 0x000fe200000000ff */
[----:B-1----:R-:W-:Y:S01]  /*101a0*/  FMUL.FTZ R15, R15, c[0x0][0x2dc] ;  /* 0x0000b7000f0f7a20 */ /* 0x002fe20000410000 */
[----:B------:R-:W-:Y:S01]  /*101b0*/  F2FP.PACK_AB R41, R41, R40 ;  /* 0x000000282929723e */ /* 0x000fe200000000ff */
[----:B------:R-:W-:Y:S01]  /*101c0*/  FMUL.FTZ R57, R14, R57 ;  /* 0x000000390e397220 */ /* 0x000fe20000410000 */
[----:B------:R-:W-:Y:S01]  /*101d0*/  F2FP.PACK_AB R44, R45, R44 ;  /* 0x0000002c2d2c723e */ /* 0x000fe200000000ff */
[----:B------:R-:W1:Y:S01]  /*101e0*/  @P4 MUFU.RCP R12, R5 ;  /* 0x00000005000c4308 */ /* 0x000e620000001000 */
[----:B------:R-:W-:Y:S01]  /*101f0*/  FMUL.FTZ R162, R15, R162 ;  /* 0x000000a20fa27220 */ /* 0x000fe20000410000 */
[----:B------:R-:W-:Y:S01]  /*10200*/  IADD3 R17, R9, R11, RZ ;  /* 0x0000000b09117210 */ /* 0x000fe20007ffe0ff */
[----:B------:R-:W-:Y:S01]  /*10210*/  FMUL.FTZ R163, R15, R163 ;  /* 0x000000a30fa37220 */ /* 0x000fe20000410000 */
[----:B------:R-:W-:Y:S01]  /*10220*/  F2FP.PACK_AB R56, R57, R56 ;  /* 0x000000383938723e */ /* 0x000fe200000000ff */
[C---:B------:R-:W-:Y:S01]  /*10230*/  FMUL.FTZ R42, R15.reuse, R42 ;  /* 0x0000002a0f2a7220 */ /* 0x040fe20000410000 */
[----:B------:R-:W-:Y:S01]  /*10240*/  STS [R9], R160 ;  /* 0x000000a009007388 */ /* 0x000fe20000000800 */
[C---:B------:R-:W-:Y:S01]  /*10250*/  FMUL.FTZ R43, R15.reuse, R43 ;  /* 0x0000002b0f2b7220 */ /* 0x040fe20000410000 */
[----:B------:R-:W2:Y:S01]  /*10260*/  @P1 MUFU.RCP R13, R4 ;  /* 0x00000004000d1308 */ /* 0x000ea20000001000 */
[----:B------:R-:W-:Y:S01]  /*10270*/  FMUL.FTZ R46, R15, R46 ;  /* 0x0000002e0f2e7220 */ /* 0x000fe20000410000 */
[----:B------:R-:W-:Y:S01]  /*10280*/  F2FP.PACK_AB R162, R163, R162 ;  /* 0x000000a2a3a2723e */ /* 0x000fe200000000ff */
[----:B------:R-:W-:Y:S01]  /*10290*/  FMUL.FTZ R47, R15, R47 ;  /* 0x0000002f0f2f7220 */ /* 0x000fe20000410000 */
[----:B------:R-:W-:Y:S01]  /*102a0*/  F2FP.PACK_AB R43, R43, R42 ;  /* 0x0000002a2b2b723e */ /* 0x000fe200000000ff */
[----:B------:R-:W-:Y:S01]  /*102b0*/  FMUL.FTZ R58, R15, R58 ;  /* 0x0000003a0f3a7220 */ /* 0x000fe20000410000 */
[----:B------:R-:W-:Y:S01]  /*102c0*/  IADD3 R11, R11, R8, RZ ;  /* 0x000000080b0b7210 */ /* 0x000fe20007ffe0ff */
[----:B------:R-:W-:Y:S01]  /*102d0*/  FMUL.FTZ R59, R15, R59 ;  /* 0x0000003b0f3b7220 */ /* 0x000fe20000410000 */
[----:B------:R-:W-:Y:S01]  /*102e0*/  F2FP.PACK_AB R46, R47, R46 ;  /* 0x0000002e2f2e723e */ /* 0x000fe200000000ff */
[----:B-1----:R-:W-:Y:S01]  /*102f0*/  FMUL.FTZ R12, R12, c[0x0][0x2dc] ;  /* 0x0000b7000c0c7a20 */ /* 0x002fe20000410000 */
[----:B------:R-:W-:Y:S01]  /*10300*/  STS [R9+0x400], R162 ;  /* 0x000400a209007388 */ /* 0x000fe20000000800 */
[----:B------:R-:W-:Y:S01]  /*10310*/  FMUL.FTZ R60, R14, R60 ;  /* 0x0000003c0e3c7220 */ /* 0x000fe20000410000 */
[----:B------:R-:W-:Y:S01]  /*10320*/  F2FP.PACK_AB R58, R59, R58 ;  /* 0x0000003a3b3a723e */ /* 0x000fe200000000ff */
[C---:B------:R-:W-:Y:S01]  /*10330*/  FMUL.FTZ R156, R12.reuse, R156 ;  /* 0x0000009c0c9c7220 */ /* 0x040fe20000410000 */
[----:B------:R-:W-:Y:S01]  /*10340*/  STS [R8], R41 ;  /* 0x0000002908007388 */ /* 0x000fe20000000800 */
[C---:B------:R-:W-:Y:S01]  /*10350*/  FMUL.FTZ R157, R12.reuse, R157 ;  /* 0x0000009d0c9d7220 */ /* 0x040fe20000410000 */
[----:B------:R-:W-:Y:S01]  /*10360*/  ISETP.NE.OR P3, PT, RZ, UR4, !P3 ;  /* 0x00000004ff007c0c */ /* 0x000fe2000df65670 */
[----:B--2---:R-:W-:Y:S01]  /*10370*/  FMUL.FTZ R13, R13, c[0x0][0x2dc] ;  /* 0x0000b7000d0d7a20 */ /* 0x004fe20000410000 */
[----:B------:R-:W-:Y:S01]  /*10380*/  STS [R8+0x400], R43 ;  /* 0x0004002b08007388 */ /* 0x000fe20000000800 */
[C---:B------:R-:W-:Y:S01]  /*10390*/  FMUL.FTZ R36, R12.reuse, R36 ;  /* 0x000000240c247220 */ /* 0x040fe20000410000 */
[----:B------:R-:W-:Y:S01]  /*103a0*/  F2FP.PACK_AB R156, R157, R156 ;  /* 0x0000009c9d9c723e */ /* 0x000fe200000000ff */
[C---:B------:R-:W-:Y:S01]  /*103b0*/  FMUL.FTZ R158, R13.reuse, R158 ;  /* 0x0000009e0d9e7220 */ /* 0x040fe20000410000 */
[----:B------:R-:W1:Y:S01]  /*103c0*/  @P5 MUFU.LG2 R6, R6 ;  /* 0x0000000600065308 */ /* 0x000e620000000c00 */
[----:B------:R-:W-:Y:S01]  /*103d0*/  FMUL.FTZ R159, R13, R159 ;  /* 0x0000009f0d9f7220 */ /* 0x000fe20000410000 */
[----:B------:R-:W-:Y:S01]  /*103e0*/  LOP3.LUT R3, R3, 0xffffffe0, RZ, 0xc0, !PT ;  /* 0xffffffe003037812 */ /* 0x000fe200078ec0ff */
[C---:B------:R-:W-:Y:S01]  /*103f0*/  FMUL.FTZ R37, R12.reuse, R37 ;  /* 0x000000250c257220 */ /* 0x040fe20000410000 */
[----:B------:R-:W-:Y:S01]  /*10400*/  STS [R9+0x2000], R156 ;  /* 0x0020009c09007388 */ /* 0x000fe20000000800 */
[----:B------:R-:W-:Y:S01]  /*10410*/  FMUL.FTZ R38, R13, R38 ;  /* 0x000000260d267220 */ /* 0x000fe20000410000 */
[----:B------:R-:W-:Y:S01]  /*10420*/  F2FP.PACK_AB R158, R159, R158 ;  /* 0x0000009e9f9e723e */ /* 0x000fe200000000ff */
[----:B------:R-:W-:Y:S01]  /*10430*/  FMUL.FTZ R39, R13, R39 ;  /* 0x000000270d277220 */ /* 0x000fe20000410000 */
[----:B------:R-:W-:Y:S01]  /*10440*/  F2FP.PACK_AB R37, R37, R36 ;  /* 0x000000242525723e */ /* 0x000fe200000000ff */
[C---:B------:R-:W-:Y:S01]  /*10450*/  FMUL.FTZ R48, R12.reuse, R48 ;  /* 0x000000300c307220 */ /* 0x040fe20000410000 */
[----:B------:R-:W2:Y:S01]  /*10460*/  @P4 MUFU.LG2 R5, R5 ;  /* 0x0000000500054308 */ /* 0x000ea20000000c00 */
[C---:B------:R-:W-:Y:S01]  /*10470*/  FMUL.FTZ R49, R12.reuse, R49 ;  /* 0x000000310c317220 */ /* 0x040fe20000410000 */
[----:B------:R-:W-:Y:S01]  /*10480*/  F2FP.PACK_AB R39, R39, R38 ;  /* 0x000000262727723e */ /* 0x000fe200000000ff */
[C---:B------:R-:W-:Y:S01]  /*10490*/  FMUL.FTZ R52, R12.reuse, R52 ;  /* 0x000000340c347220 */ /* 0x040fe20000410000 */
[----:B------:R-:W-:Y:S01]  /*104a0*/  STS [R9+0x2400], R158 ;  /* 0x0024009e09007388 */ /* 0x000fe20000000800 */
        /* <DEDUP_REMOVED lines=11> */
[----:B------:R-:W-:Y:S01]  /*10560*/  STS [R17], R44 ;  /* 0x0000002c11007388 */ /* 0x000fe20000000800 */
        /* <DEDUP_REMOVED lines=19> */
[----:B------:R-:W3:Y:S01]  /*106a0*/  @P1 MUFU.LG2 R4, R4 ;  /* 0x0000000400041308 */ /* 0x000ee20000000c00 */
[C---:B------:R-:W-:Y:S01]  /*106b0*/  FMUL.FTZ R113, R12.reuse, R113 ;  /* 0x000000710c717220 */ /* 0x040fe20000410000 */
[----:B------:R-:W-:Y:S01]  /*106c0*/  F2FP.PACK_AB R152, R153, R152 ;  /* 0x000000989998723e */ /* 0x000fe200000000ff */
[C---:B------:R-:W-:Y:S01]  /*106d0*/  FMUL.FTZ R120, R12.reuse, R120 ;  /* 0x000000780c787220 */ /* 0x040fe20000410000 */
[----:B------:R-:W-:Y:S01]  /*106e0*/  IADD3 R3, -R3, R0, RZ ;  /* 0x0000000003037210 */ /* 0x000fe20007ffe1ff */
[C---:B------:R-:W-:Y:S01]  /*106f0*/  FMUL.FTZ R121, R12.reuse, R121 ;  /* 0x000000790c797220 */ /* 0x040fe20000410000 */
[----:B------:R-:W-:Y:S01]  /*10700*/  F2FP.PACK_AB R112, R113, R112 ;  /* 0x000000707170723e */ /* 0x000fe200000000ff */
[C---:B------:R-:W-:Y:S01]  /*10710*/  FMUL.FTZ R144, R12.reuse, R144 ;  /* 0x000000900c907220 */ /* 0x040fe20000410000 */
[----:B------:R-:W-:Y:S01]  /*10720*/  MOV R0, 0x7f800000 ;  /* 0x7f80000000007802 */ /* 0x000fe20000000f00 */
[C---:B------:R-:W-:Y:S01]  /*10730*/  FMUL.FTZ R145, R12.reuse, R145 ;  /* 0x000000910c917220 */ /* 0x040fe20000410000 */
[----:B------:R-:W-:Y:S01]  /*10740*/  F2FP.PACK_AB R120, R121, R120 ;  /* 0x000000787978723e */ /* 0x000fe200000000ff */
[----:B------:R-:W-:-:S02]  /*10750*/  FMUL.FTZ R128, R12, R128 ;  /* 0x000000800c807220 */ /* 0x000fc40000410000 */
[C---:B------:R-:W-:Y:S01]  /*10760*/  FMUL.FTZ R129, R12.reuse, R129 ;  /* 0x000000810c817220 */ /* 0x040fe20000410000 */
[----:B------:R-:W-:Y:S01]  /*10770*/  F2FP.PACK_AB R144, R145, R144 ;  /* 0x000000909190723e */ /* 0x000fe200000000ff */
[C---:B------:R-:W-:Y:S02]  /*10780*/  FMUL.FTZ R132, R12.reuse, R132 ;  /* 0x000000840c847220 */ /* 0x040fe40000410000 */
[----:B------:R-:W-:Y:S01]  /*10790*/  FMUL.FTZ R133, R12, R133 ;  /* 0x000000850c857220 */ /* 0x000fe20000410000 */
[----:B------:R-:W-:Y:S01]  /*107a0*/  MOV R12, 0x40 ;  /* 0x00000040000c7802 */ /* 0x000fe20000000f00 */
        /* <DEDUP_REMOVED lines=8> */
[C---:B------:R-:W-:Y:S01]  /*10830*/  FMUL.FTZ R61, R14.reuse, R61 ;  /* 0x0000003d0e3d7220 */ /* 0x040fe20000410000 */
[----:B------:R-:W-:Y:S01]  /*10840*/  IADD3 R19, R9, R12, RZ ;  /* 0x0000000c09137210 */ /* 0x000fe20007ffe0ff */
[----:B------:R-:W-:Y:S01]  /*10850*/  FMUL.FTZ R62, R15, R62 ;  /* 0x0000003e0f3e7220 */ /* 0x000fe20000410000 */
[----:B------:R-:W-:Y:S01]  /*10860*/  F2FP.PACK_AB R54, R55, R54 ;  /* 0x000000363736723e */ /* 0x000fe200000000ff */
[----:B------:R-:W-:Y:S01]  /*10870*/  FMUL.FTZ R63, R15, R63 ;  /* 0x0000003f0f3f7220 */ /* 0x000fe20000410000 */
[----:B------:R-:W-:Y:S01]  /*10880*/  F2FP.PACK_AB R60, R61, R60 ;  /* 0x0000003c3d3c723e */ /* 0x000fe200000000ff */
[----:B------:R-:W-:Y:S01]  /*10890*/  FMUL.FTZ R72, R14, R72 ;  /* 0x000000480e487220 */ /* 0x000fe20000410000 */
[----:B------:R-:W-:Y:S01]  /*108a0*/  IADD3 R21, R12, R8, RZ ;  /* 0x000000080c157210 */ /* 0x000fe20007ffe0ff */
[C---:B------:R-:W-:Y:S01]  /*108b0*/  FMUL.FTZ R73, R14.reuse, R73 ;  /* 0x000000490e497220 */ /* 0x040fe20000410000 */
[----:B------:R-:W-:Y:S01]  /*108c0*/  F2FP.PACK_AB R62, R63, R62 ;  /* 0x0000003e3f3e723e */ /* 0x000fe200000000ff */
[C---:B------:R-:W-:Y:S01]  /*108d0*/  FMUL.FTZ R74, R15.reuse, R74 ;  /* 0x0000004a0f4a7220 */ /* 0x040fe20000410000 */
[----:B------:R-:W-:Y:S01]  /*108e0*/  STS [R17+0x2400], R50 ;  /* 0x0024003211007388 */ /* 0x000fe20000000800 */
[----:B------:R-:W-:Y:S01]  /*108f0*/  FMUL.FTZ R75, R15, R75 ;  /* 0x0000004b0f4b7220 */ /* 0x000fe20000410000 */
        /* <DEDUP_REMOVED lines=70> */
[----:B------:R4:W-:Y:S01]  /*10d60*/  STS [R23+0x2400], R82 ;  /* 0x0024005217007388 */ /* 0x0009e20000000800 */
        /* <DEDUP_REMOVED lines=42> */
[----:B------:R-:W-:Y:S01]  /*11010*/  FMUL.FTZ R138, R15, R138 ;  /* 0x0000008a0f8a7220 */ /* 0x000fe20000410000 */
[----:B------:R-:W-:Y:S01]  /*11020*/  STS [R17+0x4000], R108 ;  /* 0x0040006c11007388 */ /* 0x000fe20000000800 */
[C---:B------:R-:W-:Y:S01]  /*11030*/  FMUL.FTZ R136, R14.reuse, R136 ;  /* 0x000000880e887220 */ /* 0x040fe20000410000 */
[----:B------:R-:W-:Y:S01]  /*11040*/  F2FP.PACK_AB R142, R143, R142 ;  /* 0x0000008e8f8e723e */ /* 0x000fe200000000ff */
[----:B------:R-:W-:Y:S01]  /*11050*/  FMUL.FTZ R137, R14, R137 ;  /* 0x000000890e897220 */ /* 0x000fe20000410000 */
[----:B------:R-:W-:Y:S01]  /*11060*/  STS [R17+0x4400], R110 ;  /* 0x0044006e11007388 */ /* 0x000fe20000000800 */
[----:B------:R-:W-:Y:S01]  /*11070*/  FMUL.FTZ R15, R15, R139 ;  /* 0x0000008b0f0f7220 */ /* 0x000fe20000410000 */
[----:B----4-:R-:W-:Y:S01]  /*11080*/  CS2R R82, SRZ ;  /* 0x0000000000527805 */ /* 0x010fe2000001ff00 */
        /* <DEDUP_REMOVED lines=8> */
[----:B------:R-:W-:Y:S01]  /*11110*/  @!P0 IMAD R16, R10, c[0x0][0x1c0], RZ ;  /* 0x000070000a108a24 */ /* 0x000fe200078e02ff */
[----:B------:R-:W-:Y:S01]  /*11120*/  STS [R17+0x6000], R152 ;  /* 0x0060009811007388 */ /* 0x000fe20000000800 */
[----:B------:R-:W-:Y:S01]  /*11130*/  F2FP.PACK_AB R130, R131, R130 ;  /* 0x000000828382723e */ /* 0x000fe200000000ff */
[----:B-1----:R-:W-:Y:S01]  /*11140*/  @P5 FMUL.FTZ R81, R6, 0.69314718246459960938 ;  /* 0x3f31721806515820 */ /* 0x002fe20000410000 */
[----:B------:R-:W-:Y:S01]  /*11150*/  F2FP.PACK_AB R13, R13, R134 ;  /* 0x000000860d0d723e */ /* 0x000fe200000000ff */
[----:B------:R-:W-:Y:S01]  /*11160*/  STS [R17+0x6400], R154 ;  /* 0x0064009a11007388 */ /* 0x000fe20000000800 */
[----:B--2---:R-:W-:-:S02]  /*11170*/  @P4 FMUL.FTZ R6, R5, 0.69314718246459960938 ;  /* 0x3f31721805064820 */ /* 0x004fc40000410000 */
[----:B---3--:R-:W-:Y:S01]  /*11180*/  @P1 FMUL.FTZ R5, R4, 0.69314718246459960938 ;  /* 0x3f31721804051820 */ /* 0x008fe20000410000 */
[----:B------:R-:W-:Y:S01]  /*11190*/  STS [R11+0x6000], R112 ;  /* 0x006000700b007388 */ /* 0x000fe20000000800 */
[----:B------:R-:W-:Y:S01]  /*111a0*/  @P6 FMUL.FTZ R80, R7, 0.69314718246459960938 ;  /* 0x3f31721807506820 */ /* 0x000fe20000410000 */
[----:B------:R-:W-:Y:S01]  /*111b0*/  MOV R7, 0x7f800000 ;  /* 0x7f80000000077802 */ /* 0x000fe20000000f00 */
[----:B------:R-:W-:Y:S01]  /*111c0*/  @P4 FFMA.FTZ R7, R165, c[0x0][0x238], R6 ;  /* 0x00008e00a5074a23 */ /* 0x000fe20000010006 */
[----:B------:R-:W-:Y:S01]  /*111d0*/  STS [R11+0x6400], R114 ;  /* 0x006400720b007388 */ /* 0x000fe20000000800 */
[----:B------:R-:W-:-:S03]  /*111e0*/  @P6 FFMA.FTZ R0, R167, c[0x0][0x238], R80 ;  /* 0x00008e00a7006a23 */ /* 0x000fc60000010050 */
[----:B------:R-:W-:Y:S04]  /*111f0*/  STS [R19+0x4000], R148 ;  /* 0x0040009413007388 */ /* 0x000fe80000000800 */
[----:B------:R-:W-:Y:S04]  /*11200*/  STS [R19+0x4400], R150 ;  /* 0x0044009613007388 */ /* 0x000fe80000000800 */
        /* <DEDUP_REMOVED lines=9> */
[----:B------:R2:W-:Y:S01]  /*112a0*/  STS [R25+0x4400], R15 ;  /* 0x0044000f19007388 */ /* 0x0005e20000000800 */
[----:B-1----:R-:W-:-:S02]  /*112b0*/  @P0 MOV R19, c[0x0][0x210] ;  /* 0x0000840000130a02 */ /* 0x002fc40000000f00 */
[----:B------:R-:W-:Y:S01]  /*112c0*/  @!P0 MOV R19, 0x1 ;  /* 0x0000000100138802 */ /* 0x000fe20000000f00 */
[----:B------:R2:W-:Y:S01]  /*112d0*/  STS [R23+0x6000], R128 ;  /* 0x0060008017007388 */ /* 0x0005e20000000800 */
[----:B------:R-:W-:-:S03]  /*112e0*/  LOP3.LUT P0, RZ, R3, 0x3, RZ, 0xc0, !PT ;  /* 0x0000000303ff7812 */ /* 0x000fc6000780c0ff */
[----:B------:R2:W-:Y:S04]  /*112f0*/  STS [R23+0x6400], R130 ;  /* 0x0064008217007388 */ /* 0x0005e80000000800 */
[----:B------:R2:W-:Y:S04]  /*11300*/  STS [R25+0x6000], R132 ;  /* 0x0060008419007388 */ /* 0x0005e80000000800 */
[----:B------:R2:W-:Y:S04]  /*11310*/  STS [R25+0x6400], R13 ;  /* 0x0064000d19007388 */ /* 0x0005e80000000800 */
[----:B------:R-:W-:Y:S06]  /*11320*/  BAR.SYNC.DEFER_BLOCKING 0x0 ;  /* 0x0000000000007b1d */ /* 0x000fec0000010000 */
[----:B------:R-:W1:Y:S04]  /*11330*/  S2R R11, SR_CTAID.Y ;  /* 0x00000000000b7919 */ /* 0x000e680000002600 */
[----:B------:R-:W3:Y:S04]  /*11340*/  S2R R8, SR_CTAID.X ;  /* 0x0000000000087919 */ /* 0x000ee80000002500 */
[----:B------:R-:W4:Y:S04]  /*11350*/  S2R R9, SR_CTAID.Z ;  /* 0x0000000000097919 */ /* 0x000f280000002700 */
[----:B------:R2:W2:Y:S04]  /*11360*/  LDS.128 R72, [R219] ;  /* 0x00000000db487984 */ /* 0x0004a80000000c00 */
[----:B------:R2:W2:Y:S01]  /*11370*/  LDS.128 R68, [R219+0x800] ;  /* 0x00080000db447984 */ /* 0x0004a20000000c00 */
[----:B-1----:R-:W-:-:S03]  /*11380*/  IMAD R16, R11, R16, RZ ;  /* 0x000000100b107224 */ /* 0x002fc600078e02ff */
[----:B------:R1:W1:Y:S01]  /*11390*/  LDS.128 R64, [R219+0x1000] ;  /* 0x00100000db407984 */ /* 0x0002620000000c00 */
[----:B------:R-:W-:Y:S01]  /*113a0*/  @!P3 IMAD R17, R11, c[0x0][0x214], RZ ;  /* 0x000085000b11ba24 */ /* 0x000fe200078e02ff */
[----:B------:R-:W-:Y:S02]  /*113b0*/  SEL R16, R16, RZ, P3 ;  /* 0x000000ff10107207 */ /* 0x000fe40001800000 */
[----:B------:R1:W1:Y:S01]  /*113c0*/  LDS.128 R60, [R219+0x1800] ;  /* 0x00180000db3c7984 */ /* 0x0002620000000c00 */
[----:B---3--:R-:W-:Y:S01]  /*113d0*/  IMAD R3, R8, R19, RZ ;  /* 0x0000001308037224 */ /* 0x008fe200078e02ff */
[----:B------:R-:W-:Y:S02]  /*113e0*/  @!P3 MOV R82, R17 ;  /* 0x000000110052b202 */ /* 0x000fe40000000f00 */
[----:B------:R3:W1:Y:S01]  /*113f0*/  LDS.128 R56, [R219+0x2000] ;  /* 0x00200000db387984 */ /* 0x0006620000000c00 */
[----:B----4-:R-:W-:Y:S01]  /*11400*/  IMAD R16, R9, R10, R16 ;  /* 0x0000000a09107224 */ /* 0x010fe200078e0210 */
[----:B------:R-:W-:-:S02]  /*11410*/  SHF.L.U32 R3, R3, 0x7, RZ ;  /* 0x0000000703037819 */ /* 0x000fc400000006ff */
[----:B------:R3:W4:Y:S01]  /*11420*/  LDS.128 R52, [R219+0x2800] ;  /* 0x00280000db347984 */ /* 0x0007220000000c00 */
[----:B------:R-:W-:Y:S02]  /*11430*/  @!P3 SHF.R.S32.HI R83, RZ, 0x1f, R17 ;  /* 0x0000001fff53b819 */ /* 0x000fe40000011411 */
[--C-:B------:R-:W-:Y:S01]  /*11440*/  IADD3 R4, P3, P2, R3, R82, R16.reuse ;  /* 0x0000005203047210 */ /* 0x100fe20007a7e010 */
[----:B------:R3:W1:Y:S01]  /*11450*/  LDS.128 R48, [R219+0x3000] ;  /* 0x00300000db307984 */ /* 0x0006620000000c00 */
[----:B------:R-:W-:Y:S02]  /*11460*/  SHF.R.S32.HI R3, RZ, 0x1f, R3 ;  /* 0x0000001fff037819 */ /* 0x000fe40000011403 */
[----:B------:R-:W-:Y:S01]  /*11470*/  SHF.R.S32.HI R16, RZ, 0x1f, R16 ;  /* 0x0000001fff107819 */ /* 0x000fe20000011410 */
[----:B------:R3:W1:Y:S01]  /*11480*/  LDS.128 R44, [R219+0x3800] ;  /* 0x00380000db2c7984 */ /* 0x0006620000000c00 */
[----:B------:R-:W-:Y:S01]  /*11490*/  MOV R17, 0x7f800000 ;  /* 0x7f80000000117802 */ /* 0x000fe20000000f00 */
[----:B------:R-:W-:Y:S01]  /*114a0*/  @P5 FFMA.FTZ R17, R166, c[0x0][0x238], R81 ;  /* 0x00008e00a6115a23 */ /* 0x000fe20000010051 */
[----:B------:R-:W-:Y:S01]  /*114b0*/  MOV R10, 0x7f800000 ;  /* 0x7f800000000a7802 */ /* 0x000fe20000000f00 */
[----:B------:R3:W1:Y:S01]  /*114c0*/  LDS.128 R40, [R219+0x4000] ;  /* 0x00400000db287984 */ /* 0x0006620000000c00 */
[----:B------:R-:W-:Y:S01]  /*114d0*/  @P1 FFMA.FTZ R10, R18, c[0x0][0x238], R5 ;  /* 0x00008e00120a1a23 */ /* 0x000fe20000010005 */
[----:B------:R-:W-:-:S02]  /*114e0*/  IADD3.X R3, R3, R83, R16, P3, P2 ;  /* 0x0000005303037210 */ /* 0x000fc40001fe4410 */
        /* <DEDUP_REMOVED lines=8> */
[----:B--2-4-:R-:W-:Y:S01]  /*11570*/  SHF.R.S32.HI R81, RZ, 0x1f, R2 ;  /* 0x0000001fff517819 */ /* 0x014fe20000011402 */
[----:B------:R-:W-:-:S03]  /*11580*/  IMAD.MOV.U32 R5, RZ, RZ, c[0x0][0x214] ;  /* 0x00008500ff057624 */ /* 0x000fc600078e00ff */
[----:B------:R-:W-:Y:S01]  /*11590*/  LEA.HI R81, R81, R2, RZ, 0x2 ;  /* 0x0000000251517211 */ /* 0x000fe200078f10ff */
[----:B------:R-:W-:-:S03]  /*115a0*/  IMAD R5, R8, -0x80, R5 ;  /* 0xffffff8008057824 */ /* 0x000fc600078e0205 */
[----:B------:R-:W-:-:S05]  /*115b0*/  LOP3.LUT R81, R81, 0xffffffc, RZ, 0xc0, !PT ;  /* 0x0ffffffc51517812 */ /* 0x000fca00078ec0ff */
[----:B------:R-:W-:-:S04]  /*115c0*/  IMAD.IADD R81, R2, 0x1, -R81 ;  /* 0x0000000102517824 */ /* 0x000fc800078e0a51 */
[----:B------:R-:W-:-:S05]  /*115d0*/  IMAD R2, R81, 0x10, R226 ;  /* 0x0000001051027824 */ /* 0x000fca00078e02e2 */
        /* <DEDUP_REMOVED lines=9> */
[----:B------:R-:W-:Y:S01]  /*11670*/  @!P5 IMAD R8, R8, R19, RZ ;  /* 0x000000130808d224 */ /* 0x000fe200078e02ff */
[----:B------:R-:W-:Y:S01]  /*11680*/  @!P6 LEA.HI.X.SX32 R2, R2, R3, 0x1, P0 ;  /* 0x000000030202e211 */ /* 0x000fe200000f0eff */
[-C--:B------:R-:W-:Y:S01]  /*11690*/  @!P4 IMAD R6, R6, R19.reuse, RZ ;  /* 0x000000130606c224 */ /* 0x080fe200078e02ff */
[C---:B------:R-:W-:Y:S01]  /*116a0*/  @!P6 LEA R82, P0, R5.reuse, c[0x0][0x200], 0x2 ;  /* 0x000080000552ea11 */ /* 0x040fe200078010ff */
        /* <DEDUP_REMOVED lines=18> */
.L_x_863:
[----:B--2-4-:R-:W-:Y:S05]  /*117d0*/  BSYNC B0 ;  /* 0x0000000000007941 */ /* 0x014fea0003800000 */
.L_x_862:
[----:B------:R-:W-:Y:S01]  /*117e0*/  SHF.R.S32.HI R2, RZ, 0x1f, R11 ;  /* 0x0000001fff027819 */ /* 0x000fe2000001140b */
[----:B------:R-:W-:Y:S01]  /*117f0*/  IMAD R3, R231, c[0x0][0x1e8], RZ ;  /* 0x00007a00e7037a24 */ /* 0x000fe200078e02ff */
[--C-:B------:R-:W-:Y:S01]  /*11800*/  SHF.R.S32.HI R229, RZ, 0x1f, R228.reuse ;  /* 0x0000001fffe57819 */ /* 0x100fe200000114e4 */
[----:B------:R-:W-:Y:S01]  /*11810*/  ULDC.64 UR4, c[0x0][0x1e8] ;  /* 0x00007a0000047ab9 */ /* 0x000fe20000000a00 */
[----:B------:R-:W-:Y:S01]  /*11820*/  SHF.R.S32.HI R0, RZ, 0x1f, R9 ;  /* 0x0000001fff007819 */ /* 0x000fe20000011409 */
[----:B------:R-:W-:Y:S01]  /*11830*/  IMAD R2, R2, c[0x0][0x1e0], RZ ;  /* 0x0000780002027a24 */ /* 0x000fe200078e02ff */
[----:B------:R-:W-:Y:S01]  /*11840*/  USHF.L.U32 UR7, UR4, 0x5, URZ ;  /* 0x0000000504077899 */ /* 0x000fe2000800063f */
[----:B------:R-:W-:Y:S01]  /*11850*/  IMAD.WIDE.U32 R4, R11, c[0x0][0x1e0], R228 ;  /* 0x000078000b047a25 */ /* 0x000fe200078e00e4 */
[----:B------:R-:W-:-:S02]  /*11860*/  UMOV UR6, 0x5 ;  /* 0x0000000500067882 */ /* 0x000fc40000000000 */
[----:B------:R-:W-:Y:S01]  /*11870*/  USHF.L.U64.HI UR5, UR4, UR6, UR5 ;  /* 0x0000000604057299 */ /* 0x000fe20008010205 */
[----:B------:R-:W-:Y:S02]  /*11880*/  IMAD R2, R11, c[0x0][0x1e4], R2 ;  /* 0x000079000b027a24 */ /* 0x000fe400078e0202 */
[----:B------:R-:W-:Y:S02]  /*11890*/  IMAD R0, R0, c[0x0][0x1f0], RZ ;  /* 0x00007c0000007a24 */ /* 0x000fe400078e02ff */
[----:B------:R-:W-:Y:S02]  /*118a0*/  IMAD.IADD R5, R5, 0x1, R2 ;  /* 0x0000000105057824 */ /* 0x000fe400078e0202 */
[C---:B------:R-:W-:Y:S02]  /*118b0*/  IMAD R0, R9.reuse, c[0x0][0x1f4], R0 ;  /* 0x00007d0009007a24 */ /* 0x040fe400078e0200 */
[----:B------:R-:W-:-:S04]  /*118c0*/  IMAD.WIDE.U32 R4, R9, c[0x0][0x1f0], R4 ;  /* 0x00007c0009047a25 */ /* 0x000fc800078e0004 */
[----:B------:R-:W-:Y:S02]  /*118d0*/  IMAD.IADD R5, R5, 0x1, R0 ;  /* 0x0000000105057824 */ /* 0x000fe400078e0200 */
[C---:B------:R-:W-:Y:S02]  /*118e0*/  IMAD R3, R230.reuse, c[0x0][0x1ec], R3 ;  /* 0x00007b00e6037a24 */ /* 0x040fe400078e0203 */
[----:B------:R-:W-:-:S04]  /*118f0*/  IMAD.WIDE.U32 R4, R230, c[0x0][0x1e8], R4 ;  /* 0x00007a00e6047a25 */ /* 0x000fc800078e0004 */
[----:B------:R-:W-:Y:S01]  /*11900*/  IMAD.IADD R3, R5, 0x1, R3 ;  /* 0x0000000105037824 */ /* 0x000fe200078e0203 */
[----:B------:R-:W-:-:S04]  /*11910*/  LEA R2, P0, R4, c[0x0][0x1d0], 0x1 ;  /* 0x0000740004027a11 */ /* 0x000fc800078008ff */
[----:B------:R-:W-:Y:S02]  /*11920*/  LEA.HI.X R3, R4, c[0x0][0x1d4], R3, 0x1, P0 ;  /* 0x0000750004037a11 */ /* 0x000fe400000f0c03 */
[----:B------:R-:W-:-:S03]  /*11930*/  IADD3 R6, P0, R2, UR7, RZ ;  /* 0x0000000702067c10 */ /* 0x000fc6000ff1e0ff */
[----:B------:R-:W-:Y:S01]  /*11940*/  STG.E.128 [R2.64], R72 ;  /* 0x0000004802007986 */ /* 0x000fe2000c101d16 */
[----:B------:R-:W-:Y:S02]  /*11950*/  IADD3.X R7, R3, UR5, RZ, P0, !PT ;  /* 0x0000000503077c10 */ /* 0x000fe400087fe4ff */
[----:B------:R-:W-:Y:S01]  /*11960*/  IADD3 R4, P0, R6, UR7, RZ ;  /* 0x0000000706047c10 */ /* 0x000fe2000ff1e0ff */
[----:B-1----:R1:W-:Y:S03]  /*11970*/  STG.E.128 [R2.64+0x80], R40 ;  /* 0x0000802802007986 */ /* 0x0023e6000c101d16 */
        /* <DEDUP_REMOVED lines=8> */
[----:B------:R-:W-:Y:S01]  /*11a00*/  STG.E.128 [R4.64+0x80], R32 ;  /* 0x0000802004007986 */ /* 0x000fe2000c101d16 */
[----:B------:R-:W-:-:S03]  /*11a10*/  IADD3 R16, P0, R10, UR7, RZ ;  /* 0x000000070a107c10 */ /* 0x000fc6000ff1e0ff */
[----:B------:R-:W-:Y:S01]  /*11a20*/  STG.E.128 [R8.64], R60 ;  /* 0x0000003c08007986 */ /* 0x000fe2000c101d16 */
[----:B------:R-:W-:-:S03]  /*11a30*/  IADD3.X R17, R11, UR5, RZ, P0, !PT ;  /* 0x000000050b117c10 */ /* 0x000fc600087fe4ff */
[----:B------:R-:W-:Y:S04]  /*11a40*/  STG.E.128 [R8.64+0x80], R28 ;  /* 0x0000801c08007986 */ /* 0x000fe8000c101d16 */
[----:B------:R-:W-:Y:S04]  /*11a50*/  STG.E.128 [R10.64], R56 ;  /* 0x000000380a007986 */ /* 0x000fe8000c101d16 */
[----:B------:R-:W-:Y:S01]  /*11a60*/  STG.E.128 [R10.64+0x80], R24 ;  /* 0x000080180a007986 */ /* 0x000fe2000c101d16 */
[----:B-1----:R-:W-:-:S03]  /*11a70*/  IADD3 R2, P0, R16, UR7, RZ ;  /* 0x0000000710027c10 */ /* 0x002fc6000ff1e0ff */
[----:B------:R-:W-:Y:S01]  /*11a80*/  STG.E.128 [R16.64], R52 ;  /* 0x0000003410007986 */ /* 0x000fe2000c101d16 */
[----:B------:R-:W-:-:S03]  /*11a90*/  IADD3.X R3, R17, UR5, RZ, P0, !PT ;  /* 0x0000000511037c10 */ /* 0x000fc600087fe4ff */
[----:B------:R-:W-:Y:S01]  /*11aa0*/  STG.E.128 [R16.64+0x80], R20 ;  /* 0x0000801410007986 */ /* 0x000fe2000c101d16 */
[----:B--2---:R-:W-:-:S03]  /*11ab0*/  IADD3 R6, P0, R2, UR7, RZ ;  /* 0x0000000702067c10 */ /* 0x004fc6000ff1e0ff */
[----:B------:R-:W-:Y:S01]  /*11ac0*/  STG.E.128 [R2.64], R48 ;  /* 0x0000003002007986 */ /* 0x000fe2000c101d16 */
[----:B------:R-:W-:-:S03]  /*11ad0*/  IADD3.X R7, R3, UR5, RZ, P0, !PT ;  /* 0x0000000503077c10 */ /* 0x000fc600087fe4ff */
[----:B------:R-:W-:Y:S04]  /*11ae0*/  STG.E.128 [R2.64+0x80], R12 ;  /* 0x0000800c02007986 */ /* 0x000fe8000c101d16 */
[----:B------:R-:W-:Y:S04]  /*11af0*/  STG.E.128 [R6.64], R44 ;  /* 0x0000002c06007986 */ /* 0x000fe8000c101d16 */
[----:B------:R-:W-:Y:S01]  /*11b00*/  STG.E.128 [R6.64+0x80], R76 ;  /* 0x0000804c06007986 */ /* 0x000fe2000c101d16 */
[----:B------:R-:W-:Y:S05]  /*11b10*/  EXIT ;  /* 0x000000000000794d */ /* 0x000fea0003800000 */
.L_x_851:
[----:B------:R-:W1:Y:S01]  /*11b20*/  S2R R2, SR_CTAID.Y ;  /* 0x0000000000027919 */ /* 0x000e620000002600 */
[----:B------:R-:W-:Y:S01]  /*11b30*/  LEA.HI R3, R6, R77, RZ, 0x3 ;  /* 0x0000004d06037211 */ /* 0x000fe200078f18ff */
[----:B------:R-:W-:Y:S01]  /*11b40*/  ULDC.U8 UR15, c[0x0][0x329] ;  /* 0x0000ca40000f7ab9 */ /* 0x000fe20000000000 */
[----:B------:R-:W-:Y:S01]  /*11b50*/  LOP3.LUT P6, RZ, R77, 0x7, RZ, 0xc0, !PT ;  /* 0x000000074dff7812 */ /* 0x000fe200078cc0ff */
[----:B------:R-:W-:Y:S01]  /*11b60*/  UISETP.NE.AND UP1, UPT, UR15, URZ, UPT ;  /* 0x0000003f0f00728c */ /* 0x000fe2000bf25270 */
[----:B------:R-:W-:Y:S01]  /*11b70*/  LOP3.LUT R6, R3, 0x1ffffff8, RZ, 0xc0, !PT ;  /* 0x1ffffff803067812 */ /* 0x000fe200078ec0ff */
[----:B------:R-:W2:Y:S01]  /*11b80*/  S2R R0, SR_CTAID.Z ;  /* 0x0000000000007919 */ /* 0x000ea20000002700 */
[----:B------:R-:W-:-:S02]  /*11b90*/  USHF.R.S32.HI UR8, URZ, 0x1f, UR11 ;  /* 0x0000001f3f087899 */ /* 0x000fc4000801140b */
[----:B------:R-:W-:Y:S01]  /*11ba0*/  USHF.R.S32.HI UR12, URZ, 0x1f, UR10 ;  /* 0x0000001f3f0c7899 */ /* 0x000fe2000801140a */
[----:B------:R-:W-:Y:S01]  /*11bb0*/  IMAD.IADD R6, R77, 0x1, -R6 ;  /* 0x000000014d067824 */ /* 0x000fe200078e0a06 */
[----:B------:R-:W3:Y:S01]  /*11bc0*/  S2R R5, SR_CTAID.X ;  /* 0x0000000000057919 */ /* 0x000ee20000002500 */
[----:B------:R-:W-:Y:S02]  /*11bd0*/  ULDC.64 UR6, c[0x0][0x1e0] ;  /* 0x0000780000067ab9 */ /* 0x000fe40000000a00 */
[----:B------:R-:W-:Y:S01]  /*11be0*/  IMAD.SHL.U32 R6, R6, 0x8, RZ ;  /* 0x0000000806067824 */ /* 0x000fe200078e00ff */
[----:B------:R-:W-:Y:S02]  /*11bf0*/  ULDC.64 UR4, c[0x0][0x1f0] ;  /* 0x00007c0000047ab9 */ /* 0x000fe40000000a00 */
[----:B------:R-:W-:Y:S02]  /*11c00*/  UIMAD UR6, UR8, UR6, URZ ;  /* 0x00000006080672a4 */ /* 0x000fe4000f8e023f */
[----:B------:R-:W-:Y:S01]  /*11c10*/  UIMAD UR12, UR12, UR4, URZ ;  /* 0x000000040c0c72a4 */ /* 0x000fe2000f8e023f */
[----:B------:R-:W-:Y:S01]  /*11c20*/  SHF.R.S32.HI R7, RZ, 0x1f, R6 ;  /* 0x0000001fff077819 */ /* 0x000fe20000011406 */
[----:B------:R-:W-:-:S02]  /*11c30*/  UIMAD UR7, UR11, UR7, UR6 ;  /* 0x000000070b0772a4 */ /* 0x000fc4000f8e0206 */
[----:B------:R-:W-:Y:S02]  /*11c40*/  ULDC.U8 UR4, c[0x0][0x328] ;  /* 0x0000ca0000047ab9 */ /* 0x000fe40000000000 */
[----:B------:R-:W-:Y:S01]  /*11c50*/  @!UP1 UISETP.NE.AND UP0, UPT, UR4, URZ, UPT ;  /* 0x0000003f0400928c */ /* 0x000fe2000bf05270 */
[----:B-1----:R-:W-:Y:S01]  /*11c60*/  IMAD.WIDE.U32 R6, R2, c[0x0][0x1e0], R6 ;  /* 0x0000780002067a25 */ /* 0x002fe200078e0006 */
[----:B------:R-:W-:Y:S01]  /*11c70*/  ULDC UR8, c[0x0][0x214] ;  /* 0x0000850000087ab9 */ /* 0x000fe20000000800 */
[----:B------:R-:W-:Y:S01]  /*11c80*/  SHF.R.S32.HI R2, RZ, 0x3, R3 ;  /* 0x00000003ff027819 */ /* 0x000fe20000011403 */
[----:B------:R-:W-:Y:S02]  /*11c90*/  @UP1 ULDC UR14, c[0x0][0x210] ;  /* 0x00008400000e1ab9 */ /* 0x000fe40000000800 */
[----:B------:R-:W-:Y:S01]  /*11ca0*/  ULDC UR6, c[0x0][0x234] ;  /* 0x00008d0000067ab9 */ /* 0x000fe20000000800 */
[----:B------:R-:W-:Y:S01]  /*11cb0*/  IADD3 R7, R7, UR7, RZ ;  /* 0x0000000707077c10 */ /* 0x000fe2000fffe0ff */
[----:B------:R-:W-:Y:S01]  /*11cc0*/  @UP1 UIMAD UR14, UR14, UR8, URZ ;  /* 0x000000080e0e12a4 */ /* 0x000fe2000f8e023f */
[----:B------:R-:W-:Y:S01]  /*11cd0*/  SHF.R.S32.HI R3, RZ, 0x1f, R2 ;  /* 0x0000001fff037819 */ /* 0x000fe20000011402 */
[----:B------:R-:W-:-:S02]  /*11ce0*/  ULDC UR16, c[0x0][0x214] ;  /* 0x0000850000107ab9 */ /* 0x000fc40000000800 */
[----:B------:R-:W-:Y:S01]  /*11cf0*/  @!UP1 USEL UR14, UR8, UR6, !UP0 ;  /* 0x00000006080e9287 */ /* 0x000fe2000c000000 */
[----:B--2---:R-:W-:Y:S01]  /*11d00*/  IMAD.WIDE.U32 R6, R0, c[0x0][0x1f0], R6 ;  /* 0x00007c0000067a25 */ /* 0x004fe200078e0006 */
[----:B------:R-:W-:Y:S02]  /*11d10*/  UIMAD UR12, UR10, UR5, UR12 ;  /* 0x000000050a0c72a4 */ /* 0x000fe4000f8e020c */
[----:B------:R-:W-:Y:S01]  /*11d20*/  UIADD3 UR16, -UR9, UR16, URZ ;  /* 0x0000001009107290 */ /* 0x000fe2000fffe13f */
[----:B---3--:R-:W-:Y:S01]  /*11d30*/  IMAD.WIDE R8, R5, 0x80, R2 ;  /* 0x0000008005087825 */ /* 0x008fe200078e0202 */
[----:B------:R-:W-:Y:S02]  /*11d40*/  ULDC UR5, c[0x0][0x1c0] ;  /* 0x0000700000057ab9 */ /* 0x000fe40000000800 */
[----:B------:R-:W-:Y:S01]  /*11d50*/  @UP1 UMOV UR17, 0x1 ;  /* 0x0000000100111882 */ /* 0x000fe20000000000 */
[----:B------:R-:W-:Y:S01]  /*11d60*/  IADD3 R5, R7, UR12, RZ ;  /* 0x0000000c07057c10 */ /* 0x000fe2000fffe0ff */
[----:B------:R-:W-:Y:S01]  /*11d70*/  UISETP.NE.AND UP2, UPT, UR4, URZ, UPT ;  /* 0x0000003f0400728c */ /* 0x000fe2000bf45270 */
[----:B------:R-:W-:Y:S01]  /*11d80*/  ISETP.GE.OR P2, PT, R2, UR16, P6 ;  /* 0x0000001002007c0c */ /* 0x000fe2000b746670 */
[----:B------:R-:W-:Y:S01]  /*11d90*/  @!UP1 UIMAD UR17, UR14, UR5, URZ ;  /* 0x000000050e1192a4 */ /* 0x000fe2000f8e023f */
[----:B------:R-:W-:Y:S01]  /*11da0*/  IMAD R3, R9, c[0x0][0x1e8], RZ ;  /* 0x00007a0009037a24 */ /* 0x000fe200078e02ff */
[----:B------:R-:W-:Y:S01]  /*11db0*/  UISETP.EQ.AND UP2, UPT, UR15, URZ, UP2 ;  /* 0x0000003f0f00728c */ /* 0x000fe20009742270 */
[----:B------:R-:W-:Y:S01]  /*11dc0*/  IMAD.MOV.U32 R4, RZ, RZ, R6 ;  /* 0x000000ffff047224 */ /* 0x000fe200078e0006 */
[----:B------:R-:W-:Y:S01]  /*11dd0*/  UIMAD UR17, UR11, UR17, URZ ;  /* 0x000000110b1172a4 */ /* 0x000fe2000f8e023f */
[C---:B------:R-:W-:Y:S01]  /*11de0*/  IMAD R3, R8.reuse, c[0x0][0x1ec], R3 ;  /* 0x00007b0008037a24 */ /* 0x040fe200078e0203 */
[----:B------:R-:W-:Y:S01]  /*11df0*/  UIMAD UR13, UR11, UR8, URZ ;  /* 0x000000080b0d72a4 */ /* 0x000fe2000f8e023f */
[----:B------:R-:W-:Y:S01]  /*11e00*/  IMAD.WIDE.U32 R8, R8, c[0x0][0x1e8], R4 ;  /* 0x00007a0008087a25 */ /* 0x000fe200078e0004 */
[----:B------:R-:W-:Y:S01]  /*11e10*/  USEL UR17, UR17, URZ, !UP2 ;  /* 0x0000003f11117287 */ /* 0x000fe2000d000000 */
[----:B------:R-:W-:Y:S01]  /*11e20*/  IADD3 R7, R2, 0x30, RZ ;  /* 0x0000003002077810 */ /* 0x000fe20007ffe0ff */
[----:B------:R-:W-:Y:S01]  /*11e30*/  @UP1 ULDC UR18, c[0x0][0x210] ;  /* 0x0000840000121ab9 */ /* 0x000fe20000000800 */
[----:B------:R-:W-:Y:S01]  /*11e40*/  IMAD.IADD R0, R3, 0x1, R9 ;  /* 0x0000000103007824 */ /* 0x000fe200078e0209 */
[----:B------:R-:W-:Y:S01]  /*11e50*/  @!UP1 UMOV UR18, 0x1 ;  /* 0x0000000100129882 */ /* 0x000fe20000000000 */
[----:B------:R-:W-:Y:S01]  /*11e60*/  LEA R4, P1, R8, c[0x0][0x1d0], 0x1 ;  /* 0x0000740008047a11 */ /* 0x000fe200078208ff */
[----:B------:R-:W-:Y:S01]  /*11e70*/  USHF.R.S32.HI UR4, URZ, 0x1f, UR13 ;  /* 0x0000001f3f047899 */ /* 0x000fe2000801140d */
[----:B------:R-:W-:Y:S01]  /*11e80*/  @!P2 IMAD R6, R2, UR18, RZ ;  /* 0x000000120206ac24 */ /* 0x000fe2000f8e02ff */
[----:B------:R-:W-:Y:S01]  /*11e90*/  USEL UR13, UR13, URZ, UP2 ;  /* 0x0000003f0d0d7287 */ /* 0x000fe20009000000 */
[----:B------:R-:W-:Y:S01]  /*11ea0*/  LEA.HI.X R5, R8, c[0x0][0x1d4], R0, 0x1, P1 ;  /* 0x0000750008057a11 */ /* 0x000fe200008f0c00 */
[----:B------:R-:W-:Y:S01]  /*11eb0*/  UIMAD UR9, UR9, UR18, URZ ;  /* 0x00000012090972a4 */ /* 0x000fe2000f8e023f */
[----:B------:R-:W-:Y:S01]  /*11ec0*/  ISETP.GE.OR P4, PT, R7, UR16, P6 ;  /* 0x0000001007007c0c */ /* 0x000fe2000b786670 */
[----:B------:R-:W-:-:S02]  /*11ed0*/  UIMAD UR17, UR10, UR14, UR17 ;  /* 0x0000000e0a1172a4 */ /* 0x000fc4000f8e0211 */
[----:B------:R-:W-:Y:S01]  /*11ee0*/  USEL UR6, UR4, URZ, UP2 ;  /* 0x0000003f04067287 */ /* 0x000fe20009000000 */
[----:B------:R-:W-:Y:S01]  /*11ef0*/  STG.E.128 [R4.64], RZ ;  /* 0x000000ff04007986 */ /* 0x000fe2000c101d16 */
[----:B------:R-:W-:Y:S02]  /*11f00*/  USHF.R.S32.HI UR7, URZ, 0x1f, UR9 ;  /* 0x0000001f3f077899 */ /* 0x000fe40008011409 */
[----:B------:R-:W-:Y:S01]  /*11f10*/  USHF.R.S32.HI UR8, URZ, 0x1f, UR17 ;  /* 0x0000001f3f087899 */ /* 0x000fe20008011411 */
[----:B------:R1:W-:Y:S01]  /*11f20*/  STG.E.128 [R4.64+0x80], RZ ;  /* 0x000080ff04007986 */ /* 0x0003e2000c101d16 */
[----:B------:R-:W-:Y:S02]  /*11f30*/  UIADD3 UR13, UP1, UP0, UR9, UR13, UR17 ;  /* 0x0000000d090d7290 */ /* 0x000fe4000f83e011 */
[----:B------:R-:W-:Y:S02]  /*11f40*/  ULDC.64 UR4, c[0x0][0x1e8] ;  /* 0x00007a0000047ab9 */ /* 0x000fe40000000a00 */
[----:B------:R-:W-:Y:S01]  /*11f50*/  UIADD3.X UR8, UR7, UR6, UR8, UP1, UP0 ;  /* 0x0000000607087290 */ /* 0x000fe20008fe0408 */
[----:B------:R-:W-:Y:S01]  /*11f60*/  @!P4 IMAD R7, R7, UR18, RZ ;  /* 0x000000120707cc24 */ /* 0x000fe2000f8e02ff */
[----:B------:R-:W-:Y:S01]  /*11f70*/  USHF.L.U32 UR6, UR4, 0x5, URZ ;  /* 0x0000000504067899 */ /* 0x000fe2000800063f */
[----:B------:R-:W-:Y:S01]  /*11f80*/  @!P2 IADD3 R3, P0, R6, UR13, RZ ;  /* 0x0000000d0603ac10 */ /* 0x000fe2000ff1e0ff */
[----:B------:R-:W-:-:S02]  /*11f90*/  UMOV UR7, 0x5 ;  /* 0x0000000500077882 */ /* 0x000fc40000000000 */
[----:B------:R-:W-:Y:S01]  /*11fa0*/  USHF.L.U64.HI UR5, UR4, UR7, UR5 ;  /* 0x0000000704057299 */ /* 0x000fe20008010205 */
[----:B------:R-:W-:Y:S02]  /*11fb0*/  @!P2 LEA.HI.X.SX32 R0, R6, UR8, 0x1, P0 ;  /* 0x000000080600ac11 */ /* 0x000fe400080f0eff */
[C---:B------:R-:W-:Y:S02]  /*11fc0*/  @!P2 LEA R10, P0, R3.reuse, c[0x0][0x200], 0x2 ;  /* 0x00008000030aaa11 */ /* 0x040fe400078010ff */
[----:B------:R-:W-:Y:S02]  /*11fd0*/  IADD3 R12, P1, R4, UR6, RZ ;  /* 0x00000006040c7c10 */ /* 0x000fe4000ff3e0ff */
[----:B------:R-:W-:Y:S02]  /*11fe0*/  @!P2 LEA.HI.X R11, R3, c[0x0][0x204], R0, 0x2, P0 ;  /* 0x00008100030baa11 */ /* 0x000fe400000f1400 */
[----:B------:R-:W-:Y:S02]  /*11ff0*/  IADD3.X R13, R5, UR5, RZ, P1, !PT ;  /* 0x00000005050d7c10 */ /* 0x000fe40008ffe4ff */
[----:B------:R-:W-:-:S02]  /*12000*/  IADD3 R16, P0, R12, UR6, RZ ;  /* 0x000000060c107c10 */ /* 0x000fc4000ff1e0ff */
[----:B------:R-:W-:Y:S01]  /*12010*/  IADD3 R0, R2, 0x10, RZ ;  /* 0x0000001002007810 */ /* 0x000fe20007ffe0ff */
[----:B------:R-:W-:Y:S01]  /*12020*/  STG.E.128 [R12.64], RZ ;  /* 0x000000ff0c007986 */ /* 0x000fe2000c101d16 */
[----:B------:R-:W-:Y:S02]  /*12030*/  IADD3.X R17, R13, UR5, RZ, P0, !PT ;  /* 0x000000050d117c10 */ /* 0x000fe400087fe4ff */
[----:B------:R-:W-:Y:S01]  /*12040*/  IADD3 R18, P0, R16, UR6, RZ ;  /* 0x0000000610127c10 */ /* 0x000fe2000ff1e0ff */
[----:B------:R2:W-:Y:S01]  /*12050*/  STG.E.128 [R12.64+0x80], RZ ;  /* 0x000080ff0c007986 */ /* 0x0005e2000c101d16 */
[----:B------:R-:W-:Y:S02]  /*12060*/  ISETP.GE.OR P1, PT, R0, UR16, P6 ;  /* 0x0000001000007c0c */ /* 0x000fe4000b726670 */
[----:B------:R-:W-:Y:S01]  /*12070*/  IADD3.X R19, R17, UR5, RZ, P0, !PT ;  /* 0x0000000511137c10 */ /* 0x000fe200087fe4ff */
[----:B------:R-:W-:Y:S01]  /*12080*/  STG.E.128 [R16.64], RZ ;  /* 0x000000ff10007986 */ /* 0x000fe2000c101d16 */
[----:B------:R-:W-:-:S02]  /*12090*/  IADD3 R8, P0, R18, UR6, RZ ;  /* 0x0000000612087c10 */ /* 0x000fc4000ff1e0ff */
[----:B------:R-:W-:Y:S01]  /*120a0*/  IADD3 R6, R2, 0x20, RZ ;  /* 0x0000002002067810 */ /* 0x000fe20007ffe0ff */
[----:B------:R-:W-:Y:S01]  /*120b0*/  STG.E.128 [R16.64+0x80], RZ ;  /* 0x000080ff10007986 */ /* 0x000fe2000c101d16 */
[----:B------:R-:W-:Y:S02]  /*120c0*/  IADD3.X R9, R19, UR5, RZ, P0, !PT ;  /* 0x0000000513097c10 */ /* 0x000fe400087fe4ff */
[----:B-1----:R-:W-:Y:S01]  /*120d0*/  IADD3 R4, P0, R8, UR6, RZ ;  /* 0x0000000608047c10 */ /* 0x002fe2000ff1e0ff */
[----:B------:R-:W-:Y:S01]  /*120e0*/  STG.E.128 [R18.64], RZ ;  /* 0x000000ff12007986 */ /* 0x000fe2000c101d16 */
[----:B------:R-:W-:Y:S01]  /*120f0*/  ISETP.GE.OR P5, PT, R6, UR16, P6 ;  /* 0x0000001006007c0c */ /* 0x000fe2000b7a6670 */
[----:B------:R-:W-:Y:S01]  /*12100*/  @!P1 IMAD R0, R0, UR18, RZ ;  /* 0x0000001200009c24 */ /* 0x000fe2000f8e02ff */
[----:B------:R-:W-:Y:S01]  /*12110*/  IADD3.X R5, R9, UR5, RZ, P0, !PT ;  /* 0x0000000509057c10 */ /* 0x000fe200087fe4ff */
[----:B------:R-:W-:Y:S01]  /*12120*/  STG.E.128 [R18.64+0x80], RZ ;  /* 0x000080ff12007986 */ /* 0x000fe2000c101d16 */
[----:B------:R-:W-:-:S03]  /*12130*/  IADD3 R14, P0, R4, UR6, RZ ;  /* 0x00000006040e7c10 */ /* 0x000fc6000ff1e0ff */
[----:B------:R-:W-:Y:S01]  /*12140*/  STG.E.128 [R8.64], RZ ;  /* 0x000000ff08007986 */ /* 0x000fe2000c101d16 */
[----:B------:R-:W-:-:S03]  /*12150*/  IADD3.X R15, R5, UR5, RZ, P0, !PT ;  /* 0x00000005050f7c10 */ /* 0x000fc600087fe4ff */
[----:B------:R1:W-:Y:S01]  /*12160*/  STG.E.128 [R8.64+0x80], RZ ;  /* 0x000080ff08007986 */ /* 0x0003e2000c101d16 */
[----:B--2---:R-:W-:Y:S01]  /*12170*/  IADD3 R12, P0, R14, UR6, RZ ;  /* 0x000000060e0c7c10 */ /* 0x004fe2000ff1e0ff */
[----:B------:R-:W-:Y:S02]  /*12180*/  @!P5 IMAD R6, R6, UR18, RZ ;  /* 0x000000120606dc24 */ /* 0x000fe4000f8e02ff */
[----:B------:R-:W-:Y:S01]  /*12190*/  STG.E.128 [R4.64], RZ ;  /* 0x000000ff04007986 */ /* 0x000fe2000c101d16 */
[----:B------:R-:W-:Y:S02]  /*121a0*/  IADD3.X R13, R15, UR5, RZ, P0, !PT ;  /* 0x000000050f0d7c10 */ /* 0x000fe400087fe4ff */
[C---:B------:R-:W-:Y:S01]  /*121b0*/  @!P1 IADD3 R3, P0, R0.reuse, UR13, RZ ;  /* 0x0000000d00039c10 */ /* 0x040fe2000ff1e0ff */
[----:B------:R2:W-:Y:S03]  /*121c0*/  STG.E.128 [R4.64+0x80], RZ ;  /* 0x000080ff04007986 */ /* 0x0005e6000c101d16 */
[----:B------:R-:W-:Y:S01]  /*121d0*/  @!P1 LEA.HI.X.SX32 R0, R0, UR8, 0x1, P0 ;  /* 0x0000000800009c11 */ /* 0x000fe200080f0eff */
[----:B------:R-:W-:Y:S04]  /*121e0*/  STG.E.128 [R14.64], RZ ;  /* 0x000000ff0e007986 */ /* 0x000fe8000c101d16 */
[----:B------:R3:W-:Y:S04]  /*121f0*/  STG.E.128 [R14.64+0x80], RZ ;  /* 0x000080ff0e007986 */ /* 0x0007e8000c101d16 */
[----:B------:R-:W-:Y:S04]  /*12200*/  STG.E.128 [R12.64], RZ ;  /* 0x000000ff0c007986 */ /* 0x000fe8000c101d16 */
[----:B------:R4:W-:Y:S01]  /*12210*/  STG.E.128 [R12.64+0x80], RZ ;  /* 0x000080ff0c007986 */ /* 0x0009e2000c101d16 */
[----:B-1----:R-:W-:-:S05]  /*12220*/  @!P2 IMAD.MOV.U32 R8, RZ, RZ, 0x7f800000 ;  /* 0x7f800000ff08a424 */ /* 0x002fca00078e00ff */
[----:B------:R1:W-:Y:S01]  /*12230*/  @!P2 STG.E [R10.64], R8 ;  /* 0x000000080a00a986 */ /* 0x0003e2000c101916 */
[----:B------:R-:W-:Y:S02]  /*12240*/  @!P1 LEA R16, P2, R3, c[0x0][0x200], 0x2 ;  /* 0x0000800003109a11 */ /* 0x000fe400078410ff */
[----:B--2---:R-:W-:Y:S02]  /*12250*/  IADD3 R5, R2, 0x40, RZ ;  /* 0x0000004002057810 */ /* 0x004fe40007ffe0ff */
[C---:B------:R-:W-:Y:S02]  /*12260*/  @!P5 IADD3 R4, P0, R6.reuse, UR13, RZ ;  /* 0x0000000d0604dc10 */ /* 0x040fe4000ff1e0ff */
[----:B------:R-:W-:Y:S02]  /*12270*/  ISETP.GE.OR P3, PT, R5, UR16, P6 ;  /* 0x0000001005007c0c */ /* 0x000fe4000b766670 */
[----:B------:R-:W-:Y:S02]  /*12280*/  @!P1 LEA.HI.X R17, R3, c[0x0][0x204], R0, 0x2, P2 ;  /* 0x0000810003119a11 */ /* 0x000fe400010f1400 */
[----:B------:R-:W-:Y:S01]  /*12290*/  @!P5 LEA.HI.X.SX32 R3, R6, UR8, 0x1, P0 ;  /* 0x000000080603dc11 */ /* 0x000fe200080f0eff */
[----:B---3--:R-:W-:Y:S01]  /*122a0*/  @!P1 IMAD.MOV.U32 R14, RZ, RZ, 0x7f800000 ;  /* 0x7f800000ff0e9424 */ /* 0x008fe200078e00ff */
[----:B------:R-:W-:-:S02]  /*122b0*/  IADD3 R0, R2, 0x50, RZ ;  /* 0x0000005002007810 */ /* 0x000fc40007ffe0ff */
[----:B------:R-:W-:Y:S02]  /*122c0*/  @!P4 IADD3 R6, P0, R7, UR13, RZ ;  /* 0x0000000d0706cc10 */ /* 0x000fe4000ff1e0ff */
[----:B------:R2:W-:Y:S01]  /*122d0*/  @!P1 STG.E [R16.64], R14 ;  /* 0x0000000e10009986 */ /* 0x0005e2000c101916 */
[C---:B----4-:R-:W-:Y:S02]  /*122e0*/  @!P5 LEA R12, P2, R4.reuse, c[0x0][0x200], 0x2 ;  /* 0x00008000040cda11 */ /* 0x050fe400078410ff */
[----:B------:R-:W-:Y:S02]  /*122f0*/  @!P3 IMAD R5, R5, UR18, RZ ;  /* 0x000000120505bc24 */ /* 0x000fe4000f8e02ff */
[----:B------:R-:W-:Y:S01]  /*12300*/  @!P3 IMAD.MOV.U32 R15, RZ, RZ, 0x7f800000 ;  /* 0x7f800000ff0fb424 */ /* 0x000fe200078e00ff */
[----:B------:R-:W-:Y:S02]  /*12310*/  @!P5 LEA.HI.X R13, R4, c[0x0][0x204], R3, 0x2, P2 ;  /* 0x00008100040dda11 */ /* 0x000fe400010f1403 */
[----:B------:R-:W-:-:S02]  /*12320*/  ISETP.GE.OR P2, PT, R0, UR16, P6 ;  /* 0x0000001000007c0c */ /* 0x000fc4000b746670 */
[----:B------:R-:W-:Y:S02]  /*12330*/  @!P4 LEA.HI.X.SX32 R3, R7, UR8, 0x1, P0 ;  /* 0x000000080703cc11 */ /* 0x000fe400080f0eff */
[----:B-1----:R-:W-:Y:S02]  /*12340*/  @!P4 LEA R10, P0, R6, c[0x0][0x200], 0x2 ;  /* 0x00008000060aca11 */ /* 0x002fe400078010ff */
[----:B------:R-:W-:Y:S02]  /*12350*/  IADD3 R4, R2, 0x60, RZ ;  /* 0x0000006002047810 */ /* 0x000fe40007ffe0ff */
[----:B------:R-:W-:Y:S02]  /*12360*/  @!P4 LEA.HI.X R11, R6, c[0x0][0x204], R3, 0x2, P0 ;  /* 0x00008100060bca11 */ /* 0x000fe400000f1403 */
[C---:B------:R-:W-:Y:S02]  /*12370*/  @!P3 IADD3 R3, P0, R5.reuse, UR13, RZ ;  /* 0x0000000d0503bc10 */ /* 0x040fe4000ff1e0ff */
[----:B------:R-:W-:Y:S01]  /*12380*/  ISETP.GE.OR P1, PT, R4, UR16, P6 ;  /* 0x0000001004007c0c */ /* 0x000fe2000b726670 */
[----:B------:R-:W-:Y:S01]  /*12390*/  @!P2 IMAD R0, R0, UR18, RZ ;  /* 0x000000120000ac24 */ /* 0x000fe2000f8e02ff */
[----:B------:R-:W-:Y:S01]  /*123a0*/  @!P3 LEA.HI.X.SX32 R6, R5, UR8, 0x1, P0 ;  /* 0x000000080506bc11 */ /* 0x000fe200080f0eff */
[----:B------:R-:W-:Y:S01]  /*123b0*/  @!P2 IMAD.MOV.U32 R21, RZ, RZ, 0x7f800000 ;  /* 0x7f800000ff15a424 */ /* 0x000fe200078e00ff */
[----:B------:R-:W-:-:S04]  /*123c0*/  @!P3 LEA R8, P0, R3, c[0x0][0x200], 0x2 ;  /* 0x000080000308ba11 */ /* 0x000fc800078010ff */
[----:B------:R-:W-:Y:S02]  /*123d0*/  @!P3 LEA.HI.X R9, R3, c[0x0][0x204], R6, 0x2, P0 ;  /* 0x000081000309ba11 */ /* 0x000fe400000f1406 */
[----:B------:R-:W-:-:S03]  /*123e0*/  @!P2 IADD3 R3, P0, R0, UR13, RZ ;  /* 0x0000000d0003ac10 */ /* 0x000fc6000ff1e0ff */
[----:B------:R-:W-:Y:S01]  /*123f0*/  @!P1 IMAD R4, R4, UR18, RZ ;  /* 0x0000001204049c24 */ /* 0x000fe2000f8e02ff */
[----:B------:R-:W-:Y:S01]  /*12400*/  @!P2 LEA.HI.X.SX32 R0, R0, UR8, 0x1, P0 ;  /* 0x000000080000ac11 */ /* 0x000fe200080f0eff */
[----:B------:R-:W-:Y:S01]  /*12410*/  @!P1 IMAD.MOV.U32 R19, RZ, RZ, 0x7f800000 ;  /* 0x7f800000ff139424 */ /* 0x000fe200078e00ff */
[----:B------:R-:W-:-:S04]  /*12420*/  @!P2 LEA R6, P0, R3, c[0x0][0x200], 0x2 ;  /* 0x000080000306aa11 */ /* 0x000fc800078010ff */
[----:B------:R-:W-:Y:S01]  /*12430*/  @!P2 LEA.HI.X R7, R3, c[0x0][0x204], R0, 0x2, P0 ;  /* 0x000081000307aa11 */ /* 0x000fe200000f1400 */
[----:B------:R-:W-:Y:S01]  /*12440*/  @!P5 IMAD.MOV.U32 R3, RZ, RZ, 0x7f800000 ;  /* 0x7f800000ff03d424 */ /* 0x000fe200078e00ff */
[----:B------:R-:W-:-:S04]  /*12450*/  @!P1 IADD3 R0, P0, R4, UR13, RZ ;  /* 0x0000000d04009c10 */ /* 0x000fc8000ff1e0ff */
[----:B------:R-:W-:Y:S01]  /*12460*/  @!P1 LEA.HI.X.SX32 R5, R4, UR8, 0x1, P0 ;  /* 0x0000000804059c11 */ /* 0x000fe200080f0eff */
[----:B------:R1:W-:Y:S01]  /*12470*/  @!P5 STG.E [R12.64], R3 ;  /* 0x000000030c00d986 */ /* 0x0003e2000c101916 */
[----:B--2---:R-:W-:-:S04]  /*12480*/  @!P1 LEA R16, P0, R0, c[0x0][0x200], 0x2 ;  /* 0x0000800000109a11 */ /* 0x004fc800078010ff */
[----:B------:R-:W-:Y:S01]  /*12490*/  @!P1 LEA.HI.X R17, R0, c[0x0][0x204], R5, 0x2, P0 ;  /* 0x0000810000119a11 */ /* 0x000fe200000f1405 */
[----:B------:R-:W-:Y:S01]  /*124a0*/  @!P4 IMAD.MOV.U32 R5, RZ, RZ, 0x7f800000 ;  /* 0x7f800000ff05c424 */ /* 0x000fe200078e00ff */
[----:B------:R-:W-:-:S04]  /*124b0*/  IADD3 R0, R2, 0x70, RZ ;  /* 0x0000007002007810 */ /* 0x000fc80007ffe0ff */
[----:B------:R-:W-:Y:S01]  /*124c0*/  ISETP.GE.OR P6, PT, R0, UR16, P6 ;  /* 0x0000001000007c0c */ /* 0x000fe2000b7c6670 */
[----:B------:R1:W-:Y:S04]  /*124d0*/  @!P4 STG.E [R10.64], R5 ;  /* 0x000000050a00c986 */ /* 0x0003e8000c101916 */
[----:B------:R1:W-:Y:S04]  /*124e0*/  @!P3 STG.E [R8.64], R15 ;  /* 0x0000000f0800b986 */ /* 0x0003e8000c101916 */
[----:B------:R1:W-:Y:S04]  /*124f0*/  @!P2 STG.E [R6.64], R21 ;  /* 0x000000150600a986 */ /* 0x0003e8000c101916 */
[----:B------:R1:W-:Y:S01]  /*12500*/  @!P1 STG.E [R16.64], R19 ;  /* 0x0000001310009986 */ /* 0x0003e2000c101916 */
[----:B------:R-:W-:Y:S05]  /*12510*/  @P6 EXIT ;  /* 0x000000000000694d */ /* 0x000fea0003800000 */
[----:B------:R-:W-:Y:S02]  /*12520*/  IMAD R0, R0, UR18, RZ ;  /* 0x0000001200007c24 */ /* 0x000fe4000f8e02ff */
[----:B-1----:R-:W-:-:S03]  /*12530*/  IMAD.MOV.U32 R5, RZ, RZ, 0x7f800000 ;  /* 0x7f800000ff057424 */ /* 0x002fc600078e00ff */
[----:B------:R-:W-:-:S04]  /*12540*/  IADD3 R3, P0, R0, UR13, RZ ;  /* 0x0000000d00037c10 */ /* 0x000fc8000ff1e0ff */
[----:B------:R-:W-:Y:S02]  /*12550*/  LEA.HI.X.SX32 R0, R0, UR8, 0x1, P0 ;  /* 0x0000000800007c11 */ /* 0x000fe400080f0eff */
[----:B------:R-:W-:-:S04]  /*12560*/  LEA R2, P0, R3, c[0x0][0x200], 0x2 ;  /* 0x0000800003027a11 */ /* 0x000fc800078010ff */
[----:B------:R-:W-:-:S05]  /*12570*/  LEA.HI.X R3, R3, c[0x0][0x204], R0, 0x2, P0 ;  /* 0x0000810003037a11 */ /* 0x000fca00000f1400 */
[----:B------:R-:W-:Y:S01]  /*12580*/  STG.E [R2.64], R5 ;  /* 0x0000000502007986 */ /* 0x000fe2000c101916 */
[----:B------:R-:W-:Y:S05]  /*12590*/  EXIT ;  /* 0x000000000000794d */ /* 0x000fea0003800000 */
.L_x_864:
        /* <DEDUP_REMOVED lines=14> */
.L_x_1409:


//--------------------- .text._ZN5flash16flash_fwd_kernelI23Flash_fwd_kernel_traitsILi128ELi128ELi32ELi4ELb0ELb0EN7cutlass6half_tE19Flash_kernel_traitsILi128ELi128ELi32ELi4ES3_EELb0ELb1ELb0ELb0ELb1ELb1ELb1ELb0EEEvNS_16Flash_fwd_paramsE --------------------------
	.section	.text._ZN5flash16flash_fwd_kernelI23Flash_fwd_kernel_traitsILi128ELi128ELi32ELi4ELb0ELb0EN7cutlass6half_tE19Flash_kernel_traitsILi128ELi128ELi32ELi4ES3_EELb0ELb1ELb0ELb0ELb1ELb1ELb1ELb0EEEvNS_16Flash_fwd_paramsE,"ax",@progbits
	.sectioninfo	@"SHI_REGISTERS=255"
	.align	128
        .global         _ZN5flash16flash_fwd_kernelI23Flash_fwd_kernel_traitsILi128ELi128ELi32ELi4ELb0ELb0EN7cutlass6half_tE19Flash_kernel_traitsILi128ELi128ELi32ELi4ES3_EELb0ELb1ELb0ELb0ELb1ELb1ELb1ELb0EEEvNS_16Flash_fwd_paramsE
        .type           _ZN5flash16flash_fwd_kernelI23Flash_fwd_kernel_traitsILi128ELi128ELi32ELi4ELb0ELb0EN7cutlass6half_tE19Flash_kernel_traitsILi128ELi128ELi32ELi4ES3_EELb0ELb1ELb0ELb0ELb1ELb1ELb1ELb0EEEvNS_16Flash_fwd_paramsE,@function
        .size           _ZN5flash16flash_fwd_kernelI23Flash_fwd_kernel_traitsILi128ELi128ELi32ELi4ELb0ELb0EN7cutlass6half_tE19Flash_kernel_traitsILi128ELi128ELi32ELi4ES3_EELb0ELb1ELb0ELb0ELb1ELb1ELb1ELb0EEEvNS_16Flash_fwd_paramsE,(.L_x_1410 - _ZN5flash16flash_fwd_kernelI23Flash_fwd_kernel_traitsILi128ELi128ELi32ELi4ELb0ELb0EN7cutlass6half_tE19Flash_kernel_traitsILi128ELi128ELi32ELi4ES3_EELb0ELb1ELb0ELb0ELb1ELb1ELb1ELb0EEEvNS_16Flash_fwd_paramsE)
        .other          _ZN5flash16flash_fwd_kernelI23Flash_fwd_kernel_traitsILi128ELi128ELi32ELi4ELb0ELb0EN7cutlass6half_tE19Flash_kernel_traitsILi128ELi128ELi32ELi4ES3_EELb0ELb1ELb0ELb0ELb1ELb1ELb1ELb0EEEvNS_16Flash_fwd_paramsE,@"STO_CUDA_ENTRY STV_DEFAULT"
_ZN5flash16flash_fwd_kernelI23Flash_fwd_kernel_traitsILi128ELi128ELi32ELi4ELb0ELb0EN7cutlass6half_tE19Flash_kernel_traitsILi128ELi128ELi32ELi4ES3_EELb0ELb1ELb0ELb0ELb1ELb1ELb1ELb0EEEvNS_16Flash_fwd_paramsE:
.text._ZN5flash16flash_fwd_kernelI23Flash_fwd_kernel_traitsILi128ELi128ELi32ELi4ELb0ELb0EN7cutlass6half_tE19Flash_kernel_traitsILi128ELi128ELi32ELi4ES3_EELb0ELb1ELb0ELb0ELb1ELb1ELb1ELb0EEEvNS_16Flash_fwd_paramsE:
        /* <DEDUP_REMOVED lines=43> */
[----:B------:R-:W-:Y:S01]  /*02b0*/  IABS R20, R24 ;  /* 0x0000001800147213 */ /* 0x000fe20000000000 */
[----:B------:R-:W-:Y:S01]  /*02c0*/  IMAD.MOV.U32 R21, RZ, RZ, R0 ;  /* 0x000000ffff157224 */ /* 0x000fe200078e0000 */
[CC--:B------:R-:W-:Y:S01]  /*02d0*/  LEA.HI R18, R19.reuse, R98.reuse, RZ, 0x3 ;  /* 0x0000006213127211 */ /* 0x0c0fe200078f18ff */
[----:B------:R-:W-:Y:S01]  /*02e0*/  UMOV UR9, 0x5 ;  /* 0x0000000500097882 */ /* 0x000fe20000000000 */
[----:B------:R-:W-:Y:S01]  /*02f0*/  LOP3.LUT R0, R24, c[0x0][0x1c8], RZ, 0x3c, !PT ;  /* 0x0000720018007a12 */ /* 0x000fe200078e3cff */
[----:B------:R-:W1:Y:S01]  /*0300*/  I2F.RP R4, R21 ;  /* 0x0000001500047306 */ /* 0x000e620000209400 */
[----:B------:R-:W-:Y:S01]  /*0310*/  SHF.R.S32.HI R2, RZ, 0x3, R18 ;  /* 0x00000003ff027819 */ /* 0x000fe20000011412 */
[----:B------:R-:W-:Y:S01]  /*0320*/  USHF.L.U64.HI UR5, UR4, UR9, UR5 ;  /* 0x0000000904057299 */ /* 0x000fe20008010205 */
[----:B------:R-:W-:Y:S01]  /*0330*/  LEA.HI R10, R19, R98, RZ, 0x4 ;  /* 0x00000062130a7211 */ /* 0x000fe200078f20ff */
[----:B------:R-:W-:Y:S01]  /*0340*/  ULDC.64 UR10, c[0x0][0x198] ;  /* 0x00006600000a7ab9 */ /* 0x000fe20000000a00 */
[----:B------:R-:W-:Y:S01]  /*0350*/  ISETP.GE.AND P1, PT, R0, RZ, PT ;  /* 0x000000ff0000720c */ /* 0x000fe20003f26270 */
[----:B------:R-:W-:Y:S01]  /*0360*/  IMAD.SHL.U32 R0, R2, 0x40, RZ ;  /* 0x0000004002007824 */ /* 0x000fe200078e00ff */
[----:B------:R-:W-:Y:S01]  /*0370*/  SHF.R.S32.HI R11, RZ, 0x4, R10 ;  /* 0x00000004ff0b7819 */ /* 0x000fe2000001140a */
[----:B------:R-:W-:Y:S01]  /*0380*/  USHF.L.U64.HI UR6, UR10, UR9, UR11 ;  /* 0x000000090a067299 */ /* 0x000fe2000801020b */
[--C-:B------:R-:W-:Y:S01]  /*0390*/  SHF.R.S32.HI R3, RZ, 0x1f, R2.reuse ;  /* 0x0000001fff037819 */ /* 0x100fe20000011402 */
[----:B------:R-:W-:Y:S01]  /*03a0*/  USHF.L.U32 UR7, UR10, 0x5, URZ ;  /* 0x000000050a077899 */ /* 0x000fe2000800063f */
[----:B------:R-:W-:Y:S01]  /*03b0*/  LEA.HI R8, R10, R11, RZ, 0x1 ;  /* 0x0000000b0a087211 */ /* 0x000fe200078f08ff */
[----:B------:R-:W-:Y:S01]  /*03c0*/  UMOV UR11, 0x4 ;  /* 0x00000004000b7882 */ /* 0x000fe20000000000 */
[----:B------:R-:W-:Y:S01]  /*03d0*/  LOP3.LUT R0, R0, 0x1c0, RZ, 0xc0, !PT ;  /* 0x000001c000007812 */ /* 0x000fe200078ec0ff */
[----:B------:R-:W-:Y:S01]  /*03e0*/  IMAD.WIDE R26, R13, 0x80, R2 ;  /* 0x000000800d1a7825 */ /* 0x000fe200078e0202 */
[----:B------:R-:W-:Y:S01]  /*03f0*/  LOP3.LUT R8, R8, 0xfffffffe, RZ, 0xc0, !PT ;  /* 0xfffffffe08087812 */ /* 0x000fe200078ec0ff */
[----:B-1----:R-:W1:Y:S01]  /*0400*/  MUFU.RCP R4, R4 ;  /* 0x0000000400047308 */ /* 0x002e620000001000 */
[----:B------:R-:W-:-:S02]  /*0410*/  IADD3 R6, P0, R2, R7, RZ ;  /* 0x0000000702067210 */ /* 0x000fc40007f1e0ff */
[----:B------:R-:W-:Y:S01]  /*0420*/  LOP3.LUT R2, R10, 0xfffffff0, RZ, 0xc0, !PT ;  /* 0xfffffff00a027812 */ /* 0x000fe200078ec0ff */
[----:B------:R-:W-:Y:S01]  /*0430*/  IMAD.IADD R17, R11, 0x1, -R8 ;  /* 0x000000010b117824 */ /* 0x000fe200078e0a08 */
[----:B------:R-:W-:Y:S01]  /*0440*/  LEA.HI.X.SX32 R7, R7, R3, 0x1, P0 ;  /* 0x0000000307077211 */ /* 0x000fe200000f0eff */
[----:B------:R2:W-:Y:S01]  /*0450*/  STL.64 [R1+0x28], R26 ;  /* 0x0000281a01007387 */ /* 0x0005e20000100a00 */
[----:B------:R-:W-:Y:S01]  /*0460*/  SHF.R.S32.HI R22, RZ, 0x1f, R23 ;  /* 0x0000001fff167819 */ /* 0x000fe20000011417 */
[----:B------:R-:W-:Y:S01]  /*0470*/  IMAD.IADD R8, R98, 0x1, -R2 ;  /* 0x0000000162087824 */ /* 0x000fe200078e0a02 */
[----:B------:R-:W-:Y:S01]  /*0480*/  IADD3 R245, R244, -0x1, RZ ;  /* 0xfffffffff4f57810 */ /* 0x000fe20007ffe0ff */
[----:B------:R-:W-:Y:S02]  /*0490*/  IMAD R2, R7, c[0x0][0x198], RZ ;  /* 0x0000660007027a24 */ /* 0x000fe400078e02ff */
[----:B------:R-:W-:Y:S01]  /*04a0*/  IMAD R10, R22, c[0x0][0x178], RZ ;  /* 0x00005e00160a7a24 */ /* 0x000fe200078e02ff */
[----:B------:R-:W-:Y:S01]  /*04b0*/  SHF.R.S32.HI R3, RZ, 0x1f, R8 ;  /* 0x0000001fff037819 */ /* 0x000fe20000011408 */
[----:B------:R-:W-:Y:S01]  /*04c0*/  IMAD R14, R6, c[0x0][0x19c], R2 ;  /* 0x00006700060e7a24 */ /* 0x000fe200078e0202 */
[----:B-1----:R-:W-:Y:S01]  /*04d0*/  IADD3 R4, R4, 0xffffffe, RZ ;  /* 0x0ffffffe04047810 */ /* 0x002fe20007ffe0ff */
[----:B------:R-:W-:Y:S01]  /*04e0*/  IMAD R10, R23, c[0x0][0x17c], R10 ;  /* 0x00005f00170a7a24 */ /* 0x000fe200078e020a */
[----:B------:R-:W-:-:S02]  /*04f0*/  LEA.HI R16, R3, R8, RZ, 0x3 ;  /* 0x0000000803107211 */ /* 0x000fc400078f18ff */
[----:B------:R1:W3:Y:S02]  /*0500*/  F2I.FTZ.U32.TRUNC.NTZ R5, R4 ;  /* 0x0000000400057305 */ /* 0x0002e4000021f000 */
[----:B-1----:R-:W-:-:S05]  /*0510*/  LOP3.LUT R4, R18, 0xfffffff8, RZ, 0xc0, !PT ;  /* 0xfffffff812047812 */ /* 0x002fca00078ec0ff */
[----:B------:R-:W-:Y:S02]  /*0520*/  IMAD.IADD R40, R98, 0x1, -R4 ;  /* 0x0000000162287824 */ /* 0x000fe400078e0a04 */
[----:B---3--:R-:W-:Y:S02]  /*0530*/  IMAD.MOV R4, RZ, RZ, -R5 ;  /* 0x000000ffff047224 */ /* 0x008fe400078e0a05 */
[----:B------:R-:W-:-:S05]  /*0540*/  IMAD.SHL.U32 R28, R40, 0x8, RZ ;  /* 0x00000008281c7824 */ /* 0x000fca00078e00ff */
[----:B------:R-:W-:Y:S02]  /*0550*/  LOP3.LUT R9, R0, 0x38, R28, 0xf8, !PT ;  /* 0x0000003800097812 */ /* 0x000fe400078ef81c */
[----:B------:R-:W-:Y:S02]  /*0560*/  SHF.R.U32.HI R0, RZ, 0x3, R0 ;  /* 0x00000003ff007819 */ /* 0x000fe40000011600 */
[--C-:B------:R-:W-:Y:S02]  /*0570*/  SHF.R.S32.HI R29, RZ, 0x1f, R28.reuse ;  /* 0x0000001fff1d7819 */ /* 0x100fe4000001141c */
[----:B------:R-:W-:Y:S01]  /*0580*/  LOP3.LUT R11, R9, R0, RZ, 0x3c, !PT ;  /* 0x00000000090b7212 */ /* 0x000fe200078e3cff */
[----:B------:R-:W-:Y:S01]  /*0590*/  IMAD R0, R4, R21, RZ ;  /* 0x0000001504007224 */ /* 0x000fe200078e02ff */
[----:B------:R-:W-:Y:S01]  /*05a0*/  MOV R4, RZ ;  /* 0x000000ff00047202 */ /* 0x000fe20000000f00 */
[----:B------:R-:W-:Y:S01]  /*05b0*/  IMAD.WIDE.U32 R2, R23, c[0x0][0x178], R28 ;  /* 0x00005e0017027a25 */ /* 0x000fe200078e001c */
[----:B------:R-:W-:Y:S01]  /*05c0*/  LEA.HI R9, R19, R98, RZ, 0x6 ;  /* 0x0000006213097211 */ /* 0x000fe200078f30ff */
[----:B------:R-:W-:Y:S02]  /*05d0*/  STL.64 [R1+0x20], R28 ;  /* 0x0000201c01007387 */ /* 0x000fe40000100a00 */
[----:B------:R-:W-:-:S04]  /*05e0*/  IMAD.HI.U32 R13, R5, R0, R4 ;  /* 0x00000000050d7227 */ /* 0x000fc800078e0004 */
[----:B------:R-:W-:Y:S02]  /*05f0*/  IMAD R0, R7, c[0x0][0x1a0], RZ ;  /* 0x0000680007007a24 */ /* 0x000fe400078e02ff */
[----:B------:R-:W-:-:S04]  /*0600*/  IMAD.HI.U32 R13, R13, R20, RZ ;  /* 0x000000140d0d7227 */ /* 0x000fc800078e00ff */
[----:B------:R-:W-:Y:S01]  /*0610*/  IMAD R15, R6, c[0x0][0x1a4], R0 ;  /* 0x00006900060f7a24 */ /* 0x000fe200078e0200 */
[----:B------:R-:W-:Y:S01]  /*0620*/  LOP3.LUT R0, R16, 0xfffffff8, RZ, 0xc0, !PT ;  /* 0xfffffff810007812 */ /* 0x000fe200078ec0ff */
[----:B------:R-:W-:Y:S01]  /*0630*/  IMAD.SHL.U32 R9, R9, 0x8, RZ ;  /* 0x0000000809097824 */ /* 0x000fe200078e00ff */
[----:B------:R-:W-:Y:S01]  /*0640*/  IADD3 R12, -R13, RZ, RZ ;  /* 0x000000ff0d0c7210 */ /* 0x000fe20007ffe1ff */
[----:B------:R-:W-:Y:S02]  /*0650*/  IMAD.IADD R3, R3, 0x1, R10 ;  /* 0x0000000103037824 */ /* 0x000fe400078e020a */
[----:B------:R-:W-:Y:S01]  /*0660*/  IMAD.IADD R41, R8, 0x1, -R0 ;  /* 0x0000000108297824 */ /* 0x000fe200078e0a00 */
[----:B------:R-:W-:Y:S01]  /*0670*/  LOP3.LUT R227, R11, 0x7ffffe00, R9, 0xf8, !PT ;  /* 0x7ffffe000be37812 */ /* 0x000fe200078ef809 */
[----:B------:R-:W-:Y:S01]  /*0680*/  IMAD.SHL.U32 R0, R40, 0x40, RZ ;  /* 0x0000004028007824 */ /* 0x000fe200078e00ff */
[----:B------:R-:W-:Y:S01]  /*0690*/  SHF.R.S32.HI R9, RZ, 0x1f, R24 ;  /* 0x0000001fff097819 */ /* 0x000fe20000011418 */
[----:B------:R-:W-:-:S02]  /*06a0*/  IMAD R12, R21, R12, R20 ;  /* 0x0000000c150c7224 */ /* 0x000fc400078e0214 */
[----:B------:R-:W-:Y:S01]  /*06b0*/  IMAD.WIDE.U32 R4, R6, c[0x0][0x198], R28 ;  /* 0x0000660006047a25 */ /* 0x000fe200078e001c */
[----:B------:R-:W-:Y:S02]  /*06c0*/  LOP3.LUT R0, R0, 0x1c0, RZ, 0xc0, !PT ;  /* 0x000001c000007812 */ /* 0x000fe400078ec0ff */
[----:B------:R-:W-:Y:S01]  /*06d0*/  ISETP.GT.U32.AND P2, PT, R21, R12, PT ;  /* 0x0000000c1500720c */ /* 0x000fe20003f44070 */
[----:B------:R-:W-:Y:S02]  /*06e0*/  IMAD R10, R9, c[0x0][0x1a8], RZ ;  /* 0x00006a00090a7a24 */ /* 0x000fe400078e02ff */
[----:B------:R-:W-:Y:S01]  /*06f0*/  IMAD.WIDE.U32 R8, R24, c[0x0][0x1a8], R2 ;  /* 0x00006a0018087a25 */ /* 0x000fe200078e0002 */
[----:B------:R-:W-:Y:S02]  /*0700*/  LOP3.LUT R2, R0, 0x8, R18, 0xf8, !PT ;  /* 0x0000000800027812 */ /* 0x000fe400078ef812 */
[----:B------:R-:W-:Y:S01]  /*0710*/  SHF.R.U32.HI R0, RZ, 0x3, R0 ;  /* 0x00000003ff007819 */ /* 0x000fe20000011600 */
[----:B------:R-:W-:-:S02]  /*0720*/  IMAD R10, R24, c[0x0][0x1ac], R10 ;  /* 0x00006b00180a7a24 */ /* 0x000fc400078e020a */
[----:B------:R-:W-:Y:S01]  /*0730*/  IMAD.IADD R3, R5, 0x1, R14 ;  /* 0x0000000105037824 */ /* 0x000fe200078e020e */
[----:B------:R-:W-:Y:S01]  /*0740*/  LOP3.LUT R18, R2, R0, RZ, 0x3c, !PT ;  /* 0x0000000002127212 */ /* 0x000fe200078e3cff */
[----:B------:R-:W-:Y:S02]  /*0750*/  IMAD.MOV.U32 R2, RZ, RZ, R4 ;  /* 0x000000ffff027224 */ /* 0x000fe400078e0004 */
[----:B------:R-:W-:Y:S01]  /*0760*/  IMAD.IADD R5, R9, 0x1, R10 ;  /* 0x0000000109057824 */ /* 0x000fe200078e020a */
[-C--:B------:R-:W-:Y:S01]  /*0770*/  @!P2 IADD3 R12, R12, -R21.reuse, RZ ;  /* 0x800000150c0ca210 */ /* 0x080fe20007ffe0ff */
[----:B------:R-:W-:Y:S01]  /*0780*/  IMAD.MOV.U32 R4, RZ, RZ, R8 ;  /* 0x000000ffff047224 */ /* 0x000fe200078e0008 */
[----:B------:R-:W-:Y:S01]  /*0790*/  @!P2 IADD3 R13, R13, 0x1, RZ ;  /* 0x000000010d0da810 */ /* 0x000fe20007ffe0ff */
[----:B------:R-:W-:Y:S01]  /*07a0*/  IMAD R0, R27, c[0x0][0x190], RZ ;  /* 0x000064001b007a24 */ /* 0x000fe200078e02ff */
[----:B------:R-:W-:Y:S01]  /*07b0*/  ISETP.GE.U32.AND P3, PT, R12, R21, PT ;  /* 0x000000150c00720c */ /* 0x000fe20003f66070 */
[----:B------:R-:W-:-:S04]  /*07c0*/  IMAD.WIDE.U32 R10, R23, c[0x0][0x180], R2 ;  /* 0x00006000170a7a25 */ /* 0x000fc800078e0002 */
[C---:B------:R-:W-:Y:S02]  /*07d0*/  IMAD R0, R26.reuse, c[0x0][0x194], R0 ;  /* 0x000065001a007a24 */ /* 0x040fe400078e0200 */
[----:B------:R-:W-:-:S04]  /*07e0*/  IMAD.WIDE.U32 R2, R26, c[0x0][0x190], R4 ;  /* 0x000064001a027a25 */ /* 0x000fc800078e0004 */
[----:B------:R-:W-:Y:S01]  /*07f0*/  IMAD.IADD R0, R3, 0x1, R0 ;  /* 0x0000000103007824 */ /* 0x000fe200078e0200 */
[----:B------:R-:W-:Y:S01]  /*0800*/  LEA R4, P0, R2, c[0x0][0x160], 0x1 ;  /* 0x0000580002047a11 */ /* 0x000fe200078008ff */
[----:B------:R-:W-:Y:S01]  /*0810*/  IMAD.SHL.U32 R227, R227, 0x2, RZ ;  /* 0x00000002e3e37824 */ /* 0x000fe200078e00ff */
[----:B------:R-:W-:Y:S01]  /*0820*/  @P3 IADD3 R13, R13, 0x1, RZ ;  /* 0x000000010d0d3810 */ /* 0x000fe20007ffe0ff */
[----:B------:R-:W-:Y:S01]  /*0830*/  IMAD.WIDE.U32 R6, R6, c[0x0][0x1a0], R28 ;  /* 0x0000680006067a25 */ /* 0x000fe200078e001c */
[----:B------:R-:W-:Y:S02]  /*0840*/  LEA.HI.X R5, R2, c[0x0][0x164], R0, 0x1, P0 ;  /* 0x0000590002057a11 */ /* 0x000fe400000f0c00 */
[----:B------:R-:W-:Y:S01]  /*0850*/  IADD3 R2, P0, R4, UR8, RZ ;  /* 0x0000000804027c10 */ /* 0x000fe2000ff1e0ff */
[----:B------:R-:W-:Y:S02]  /*0860*/  IMAD.MOV.U32 R0, RZ, RZ, R13 ;  /* 0x000000ffff007224 */ /* 0x000fe400078e000d */
[----:B------:R1:W-:Y:S01]  /*0870*/  LDGSTS.E.BYPASS.LTC128B.128 [R227], [R4.64] ;  /* 0x0000000004e37fae */ /* 0x0003e2000b901d4c */
[----:B------:R-:W-:Y:S01]  /*0880*/  IADD3.X R3, R5, UR5, RZ, P0, !PT ;  /* 0x0000000505037c10 */ /* 0x000fe200087fe4ff */
[----:B------:R-:W-:Y:S01]  /*0890*/  IMAD.IADD R7, R7, 0x1, R15 ;  /* 0x0000000107077824 */ /* 0x000fe200078e020f */
[----:B------:R-:W-:Y:S01]  /*08a0*/  ISETP.NE.AND P0, PT, RZ, c[0x0][0x1c8], PT ;  /* 0x00007200ff007a0c */ /* 0x000fe20003f05270 */
[----:B------:R1:W-:Y:S01]  /*08b0*/  LDGSTS.E.BYPASS.LTC128B.128 [R227+0x4000], [R4.64+0x80] ;  /* 0x0400008004e37fae */ /* 0x0003e2000b901d4c */
[----:B------:R-:W-:Y:S01]  /*08c0*/  @!P1 IADD3 R0, -R0, RZ, RZ ;  /* 0x000000ff00009210 */ /* 0x000fe20007ffe1ff */
[----:B------:R-:W-:-:S02]  /*08d0*/  IMAD R9, R22, c[0x0][0x188], RZ ;  /* 0x0000620016097a24 */ /* 0x000fc400078e02ff */
[----:B------:R3:W-:Y:S01]  /*08e0*/  LDGSTS.E.BYPASS.LTC128B.128 [R227+0x800], [R2.64] ;  /* 0x0080000002e37fae */ /* 0x0007e2000b901d4c */
[----:B------:R-:W-:Y:S02]  /*08f0*/  IMAD R8, R22, c[0x0][0x180], RZ ;  /* 0x0000600016087a24 */ /* 0x000fe400078e02ff */
[C---:B------:R-:W-:Y:S01]  /*0900*/  IMAD R9, R23.reuse, c[0x0][0x18c], R9 ;  /* 0x0000630017097a24 */ /* 0x040fe200078e0209 */
[----:B------:R3:W-:Y:S01]  /*0910*/  LDGSTS.E.BYPASS.LTC128B.128 [R227+0x4800], [R2.64+0x80] ;  /* 0x0480008002e37fae */ /* 0x0007e2000b901d4c */
[----:B------:R-:W-:-:S03]  /*0920*/  IMAD.WIDE.U32 R6, R23, c[0x0][0x188], R6 ;  /* 0x0000620017067a25 */ /* 0x000fc600078e0006 */
[----:B------:R-:W-:Y:S01]  /*0930*/  @!P0 LOP3.LUT R0, RZ, c[0x0][0x1c8], RZ, 0x33, !PT ;  /* 0x00007200ff008a12 */ /* 0x000fe200078e33ff */
[----:B------:R-:W-:Y:S02]  /*0940*/  IMAD R8, R23, c[0x0][0x184], R8 ;  /* 0x0000610017087a24 */ /* 0x000fe400078e0208 */
[----:B------:R-:W-:Y:S02]  /*0950*/  IMAD.IADD R7, R7, 0x1, R9 ;  /* 0x0000000107077824 */ /* 0x000fe400078e0209 */
[----:B------:R-:W-:Y:S02]  /*0960*/  IMAD.IADD R11, R11, 0x1, R8 ;  /* 0x000000010b0b7824 */ /* 0x000fe400078e0208 */
[----:B--2---:R-:W-:-:S04]  /*0970*/  IMAD.WIDE.U32 R26, R0, c[0x0][0x1b8], R6 ;  /* 0x00006e00001a7a25 */ /* 0x004fc800078e0006 */
[----:B------:R-:W-:Y:S01]  /*0980*/  IMAD.WIDE.U32 R24, R0, c[0x0][0x1b0], R10 ;  /* 0x00006c0000187a25 */ /* 0x000fe200078e000a */
[----:B-1----:R-:W-:-:S03]  /*0990*/  SHF.R.S32.HI R4, RZ, 0x1f, R245 ;  /* 0x0000001fff047819 */ /* 0x002fc600000114f5 */
[C---:B------:R-:W-:Y:S01]  /*09a0*/  IMAD R5, R245.reuse, UR6, RZ ;  /* 0x00000006f5057c24 */ /* 0x040fe2000f8e02ff */
[----:B------:R-:W-:Y:S01]  /*09b0*/  STL.64 [R1+0x18], R24 ;  /* 0x0000181801007387 */ /* 0x000fe20000100a00 */
[----:B------:R-:W-:-:S03]  /*09c0*/  IMAD.WIDE.U32 R12, R245, c[0x0][0x1a0], RZ ;  /* 0x00006800f50c7a25 */ /* 0x000fc600078e00ff */
[----:B------:R-:W-:Y:S01]  /*09d0*/  STL.64 [R1+0x30], R26 ;  /* 0x0000301a01007387 */ /* 0x000fe20000100a00 */
[----:B------:R-:W-:Y:S01]  /*09e0*/  IMAD R15, R4, UR7, R5 ;  /* 0x00000007040f7c24 */ /* 0x000fe2000f8e0205 */
[----:B---3--:R-:W-:Y:S01]  /*09f0*/  IADD3 R2, P2, R2, UR8, RZ ;  /* 0x0000000802027c10 */ /* 0x008fe2000ff5e0ff */
[----:B------:R-:W-:Y:S01]  /*0a00*/  IMAD R5, R4, c[0x0][0x1a0], RZ ;  /* 0x0000680004057a24 */ /* 0x000fe200078e02ff */
[----:B------:R-:W-:Y:S01]  /*0a10*/  SHF.R.S32.HI R4, RZ, 0x1f, R0 ;  /* 0x0000001fff047819 */ /* 0x000fe20000011400 */
[----:B------:R-:W-:Y:S01]  /*0a20*/  IMAD.MOV.U32 R248, RZ, RZ, R24 ;  /* 0x000000fffff87224 */ /* 0x000fe200078e0018 */
[----:B------:R-:W-:Y:S01]  /*0a30*/  IADD3.X R3, R3, UR5, RZ, P2, !PT ;  /* 0x0000000503037c10 */ /* 0x000fe200097fe4ff */
[----:B------:R-:W-:Y:S02]  /*0a40*/  IMAD R14, R245, c[0x0][0x1a4], R5 ;  /* 0x00006900f50e7a24 */ /* 0x000fe400078e0205 */
[C---:B------:R-:W-:Y:S02]  /*0a50*/  IMAD R9, R4.reuse, c[0x0][0x1b0], RZ ;  /* 0x00006c0004097a24 */ /* 0x040fe400078e02ff */
[----:B------:R1:W-:Y:S01]  /*0a60*/  LDGSTS.E.BYPASS.LTC128B.128 [R227+0x1000], [R2.64] ;  /* 0x0100000002e37fae */ /* 0x0003e2000b901d4c */
[----:B------:R-:W-:-:S02]  /*0a70*/  IMAD R5, R4, c[0x0][0x1b8], RZ ;  /* 0x00006e0004057a24 */ /* 0x000fc400078e02ff */
[C---:B------:R-:W-:Y:S01]  /*0a80*/  IMAD R4, R0.reuse, c[0x0][0x1b4], R9 ;  /* 0x00006d0000047a24 */ /* 0x040fe200078e0209 */
[----:B------:R1:W-:Y:S01]  /*0a90*/  LDGSTS.E.BYPASS.LTC128B.128 [R227+0x5000], [R2.64+0x80] ;  /* 0x0500008002e37fae */ /* 0x0003e2000b901d4c */
[----:B------:R-:W-:Y:S02]  /*0aa0*/  IMAD R0, R0, c[0x0][0x1bc], R5 ;  /* 0x00006f0000007a24 */ /* 0x000fe400078e0205 */
[----:B------:R-:W-:Y:S02]  /*0ab0*/  IMAD.IADD R249, R25, 0x1, R4 ;  /* 0x0000000119f97824 */ /* 0x000fe400078e0204 */
[----:B------:R-:W-:Y:S02]  /*0ac0*/  IMAD.IADD R5, R13, 0x1, R14 ;  /* 0x000000010d057824 */ /* 0x000fe400078e020e */
[----:B------:R-:W-:Y:S01]  /*0ad0*/  IMAD.IADD R21, R27, 0x1, R0 ;  /* 0x000000011b157824 */ /* 0x000fe200078e0200 */
[----:B------:R-:W-:Y:S01]  /*0ae0*/  STL.64 [R1+0x8], R248 ;  /* 0x000008f801007387 */ /* 0x000fe20000100a00 */
[----:B------:R-:W-:-:S03]  /*0af0*/  IMAD.WIDE.U32 R10, R245, UR7, R248 ;  /* 0x00000007f50a7c25 */ /* 0x000fc6000f8e00f8 */
[----:B------:R-:W-:Y:S02]  /*0b00*/  STL [R1+0x14], R21 ;  /* 0x0000141501007387 */ /* 0x000fe40000100800 */
[----:B------:R-:W-:Y:S02]  /*0b10*/  IADD3 R0, R11, R15, RZ ;  /* 0x0000000f0b007210 */ /* 0x000fe40007ffe0ff */
[----:B-1----:R-:W-:-:S04]  /*0b20*/  IADD3 R2, P0, R2, UR8, RZ ;  /* 0x0000000802027c10 */ /* 0x002fc8000ff1e0ff */
[----:B------:R-:W-:Y:S02]  /*0b30*/  IADD3.X R3, R3, UR5, RZ, P0, !PT ;  /* 0x0000000503037c10 */ /* 0x000fe400087fe4ff */
[----:B------:R-:W-:-:S03]  /*0b40*/  IADD3 R8, P0, R2, UR8, RZ ;  /* 0x0000000802087c10 */ /* 0x000fc6000ff1e0ff */
[----:B------:R1:W-:Y:S01]  /*0b50*/  LDGSTS.E.BYPASS.LTC128B.128 [R227+0x1800], [R2.64] ;  /* 0x0180000002e37fae */ /* 0x0003e2000b901d4c */
[----:B------:R-:W-:Y:S02]  /*0b60*/  IADD3.X R9, R3, UR5, RZ, P0, !PT ;  /* 0x0000000503097c10 */ /* 0x000fe400087fe4ff */
[----:B------:R-:W-:Y:S01]  /*0b70*/  LEA R13, P0, R12, R26, 0x5 ;  /* 0x0000001a0c0d7211 */ /* 0x000fe200078028ff */
[----:B------:R1:W-:Y:S01]  /*0b80*/  LDGSTS.E.BYPASS.LTC128B.128 [R227+0x5800], [R2.64+0x80] ;  /* 0x0580008002e37fae */ /* 0x0003e2000b901d4c */
[----:B------:R-:W-:Y:S02]  /*0b90*/  IADD3 R6, P1, R8, UR8, RZ ;  /* 0x0000000808067c10 */ /* 0x000fe4000ff3e0ff */
[----:B------:R-:W-:Y:S01]  /*0ba0*/  LEA.HI.X R12, R12, R21, R5, 0x5, P0 ;  /* 0x000000150c0c7211 */ /* 0x000fe200000f2c05 */
[----:B------:R2:W-:Y:S01]  /*0bb0*/  LDGSTS.E.BYPASS.LTC128B.128 [R227+0x2000], [R8.64] ;  /* 0x0200000008e37fae */ /* 0x0005e2000b901d4c */
[----:B------:R-:W-:Y:S02]  /*0bc0*/  IADD3.X R7, R9, UR5, RZ, P1, !PT ;  /* 0x0000000509077c10 */ /* 0x000fe40008ffe4ff */
[----:B------:R-:W-:Y:S01]  /*0bd0*/  IADD3 R4, P1, R6, UR8, RZ ;  /* 0x0000000806047c10 */ /* 0x000fe2000ff3e0ff */
[----:B------:R2:W-:Y:S03]  /*0be0*/  LDGSTS.E.BYPASS.LTC128B.128 [R227+0x6000], [R8.64+0x80] ;  /* 0x0600008008e37fae */ /* 0x0005e6000b901d4c */
[----:B------:R-:W-:Y:S01]  /*0bf0*/  IADD3.X R5, R7, UR5, RZ, P1, !PT ;  /* 0x0000000507057c10 */ /* 0x000fe20008ffe4ff */
[----:B------:R3:W-:Y:S01]  /*0c00*/  LDGSTS.E.BYPASS.LTC128B.128 [R227+0x2800], [R6.64] ;  /* 0x0280000006e37fae */ /* 0x0007e2000b901d4c */
[----:B------:R-:W-:-:S03]  /*0c10*/  LOP3.LUT P1, RZ, R41, 0x2, RZ, 0xc0, !PT ;  /* 0x0000000229ff7812 */ /* 0x000fc6000782c0ff */
[----:B------:R3:W-:Y:S04]  /*0c20*/  LDGSTS.E.BYPASS.LTC128B.128 [R227+0x6800], [R6.64+0x80] ;  /* 0x0680008006e37fae */ /* 0x0007e8000b901d4c */
[----:B------:R4:W-:Y:S04]  /*0c30*/  LDGSTS.E.BYPASS.LTC128B.128 [R227+0x3000], [R4.64] ;  /* 0x0300000004e37fae */ /* 0x0009e8000b901d4c */
[----:B------:R4:W-:Y:S01]  /*0c40*/  LDGSTS.E.BYPASS.LTC128B.128 [R227+0x7000], [R4.64+0x80] ;  /* 0x0700008004e37fae */ /* 0x0009e2000b901d4c */
[----:B-1----:R-:W-:-:S04]  /*0c50*/  LEA R2, P0, R10, c[0x0][0x168], 0x1 ;  /* 0x00005a000a027a11 */ /* 0x002fc800078008ff */
[----:B------:R-:W-:Y:S01]  /*0c60*/  LEA.HI.X R3, R10, c[0x0][0x16c], R0, 0x1, P0 ;  /* 0x00005b000a037a11 */ /* 0x000fe200000f0c00 */
[----:B------:R-:W-:Y:S01]  /*0c70*/  IMAD.SHL.U32 R0, R41, 0x40, RZ ;  /* 0x0000004029007824 */ /* 0x000fe200078e00ff */
[----:B--2---:R-:W-:-:S04]  /*0c80*/  IADD3 R8, P0, R4, UR8, RZ ;  /* 0x0000000804087c10 */ /* 0x004fc8000ff1e0ff */
[----:B------:R-:W-:Y:S02]  /*0c90*/  LOP3.LUT R0, R0, 0x1c0, RZ, 0xc0, !PT ;  /* 0x000001c000007812 */ /* 0x000fe400078ec0ff */
[----:B------:R-:W-:Y:S01]  /*0ca0*/  IADD3.X R9, R5, UR5, RZ, P0, !PT ;  /* 0x0000000505097c10 */ /* 0x000fe200087fe4ff */
[----:B------:R-:W-:Y:S02]  /*0cb0*/  ULDC.64 UR4, c[0x0][0x1a0] ;  /* 0x0000680000047ab9 */ /* 0x000fe40000000a00 */
[----:B------:R-:W-:Y:S01]  /*0cc0*/  USHF.L.U32 UR8, UR4, 0x5, URZ ;  /* 0x0000000504087899 */ /* 0x000fe2000800063f */
[----:B---3--:R-:W-:Y:S01]  /*0cd0*/  IADD3 R6, P0, R2, UR7, RZ ;  /* 0x0000000702067c10 */ /* 0x008fe2000ff1e0ff */
[----:B------:R1:W-:Y:S01]  /*0ce0*/  LDGSTS.E.BYPASS.LTC128B.128 [R227+0x3800], [R8.64] ;  /* 0x0380000008e37fae */ /* 0x0003e2000b901d4c */
[----:B------:R-:W-:Y:S02]  /*0cf0*/  USHF.L.U64.HI UR9, UR4, UR9, UR5 ;  /* 0x0000000904097299 */ /* 0x000fe40008010205 */
[----:B------:R-:W-:Y:S01]  /*0d00*/  IADD3.X R7, R3, UR6, RZ, P0, !PT ;  /* 0x0000000603077c10 */ /* 0x000fe200087fe4ff */
[----:B------:R1:W-:Y:S01]  /*0d10*/  LDGSTS.E.BYPASS.LTC128B.128 [R227+0x7800], [R8.64+0x80] ;  /* 0x0780008008e37fae */ /* 0x0003e2000b901d4c */
[----:B------:R-:W-:-:S02]  /*0d20*/  LEA R242, P0, R13, c[0x0][0x170], 0x1 ;  /* 0x00005c000df27a11 */ /* 0x000fc400078008ff */
[----:B----4-:R-:W-:Y:S01]  /*0d30*/  LEA.HI R5, R19, R98, RZ, 0x5 ;  /* 0x0000006213057211 */ /* 0x010fe200078f28ff */
[----:B------:R2:W-:Y:S01]  /*0d40*/  LDGSTS.E.BYPASS.LTC128B.128 [R227+0x8000], [R2.64] ;  /* 0x0800000002e37fae */ /* 0x0005e2000b901d4c */
[----:B------:R-:W-:Y:S01]  /*0d50*/  LEA.HI.X R243, R13, c[0x0][0x174], R12, 0x1, P0 ;  /* 0x00005d000df37a11 */ /* 0x000fe200000f0c0c */
[----:B------:R-:W-:Y:S01]  /*0d60*/  IMAD.MOV.U32 R4, RZ, RZ, 0x20 ;  /* 0x00000020ff047424 */ /* 0x000fe200078e00ff */
[----:B------:R-:W-:Y:S01]  /*0d70*/  SHF.R.S32.HI R97, RZ, 0x5, R5 ;  /* 0x00000005ff617819 */ /* 0x000fe20000011405 */
[----:B------:R2:W-:Y:S01]  /*0d80*/  LDGSTS.E.BYPASS.LTC128B.128 [R227+0x9000], [R2.64+0x80] ;  /* 0x0900008002e37fae */ /* 0x0005e2000b901d4c */
[----:B------:R-:W-:Y:S02]  /*0d90*/  IADD3 R240, P0, R242, UR8, RZ ;  /* 0x00000008f2f07c10 */ /* 0x000fe4000ff1e0ff */
[----:B------:R-:W-:Y:S01]  /*0da0*/  SEL R4, R4, 0xffffffe0, !P1 ;  /* 0xffffffe004047807 */ /* 0x000fe20004800000 */
[----:B------:R3:W-:Y:S01]  /*0db0*/  LDGSTS.E.BYPASS.LTC128B.128 [R227+0x8800], [R6.64] ;  /* 0x0880000006e37fae */ /* 0x0007e2000b901d4c */
[----:B------:R-:W-:-:S02]  /*0dc0*/  IADD3.X R241, R243, UR9, RZ, P0, !PT ;  /* 0x00000009f3f17c10 */ /* 0x000fc400087fe4ff */
[----:B------:R-:W-:Y:S01]  /*0dd0*/  LOP3.LUT P0, RZ, R40, 0x2, RZ, 0xc0, !PT ;  /* 0x0000000228ff7812 */ /* 0x000fe2000780c0ff */
[----:B------:R3:W-:Y:S01]  /*0de0*/  LDGSTS.E.BYPASS.LTC128B.128 [R227+0x9800], [R6.64+0x80] ;  /* 0x0980008006e37fae */ /* 0x0007e2000b901d4c */
[----:B------:R-:W-:-:S03]  /*0df0*/  LOP3.LUT P1, RZ, R41, 0x4, RZ, 0xc0, !PT ;  /* 0x0000000429ff7812 */ /* 0x000fc6000782c0ff */
[----:B------:R-:W0:Y:S01]  /*0e00*/  LDGDEPBAR ;  /* 0x00000000000079af */ /* 0x000e220000000000 */
[----:B--2---:R-:W-:Y:S02]  /*0e10*/  IMAD.SHL.U32 R2, R17, 0x8, RZ ;  /* 0x0000000811027824 */ /* 0x004fe400078e00ff */
[----:B------:R-:W-:-:S03]  /*0e20*/  IMAD.SHL.U32 R3, R16, 0x40, RZ ;  /* 0x0000004010037824 */ /* 0x000fc600078e00ff */
[----:B------:R-:W-:Y:S02]  /*0e30*/  LOP3.LUT R2, R0, 0x8, R2, 0xf8, !PT ;  /* 0x0000000800027812 */ /* 0x000fe400078ef802 */
[----:B------:R-:W-:Y:S01]  /*0e40*/  SHF.R.U32.HI R0, RZ, 0x3, R0 ;  /* 0x00000003ff007819 */ /* 0x000fe20000011600 */
[----:B------:R-:W-:-:S04]  /*0e50*/  DEPBAR.LE SB0, 0x0 ;  /* 0x000080000000791a */ /* 0x000fc80000000000 */
[----:B------:R-:W-:Y:S01]  /*0e60*/  BAR.SYNC.DEFER_BLOCKING 0x0 ;  /* 0x0000000000007b1d */ /* 0x000fe20000010000 */
[----:B---3--:R-:W-:Y:S02]  /*0e70*/  LOP3.LUT R7, R3, 0xfffffe00, RZ, 0xc0, !PT ;  /* 0xfffffe0003077812 */ /* 0x008fe400078ec0ff */
[----:B------:R-:W-:Y:S02]  /*0e80*/  LOP3.LUT R6, R2, R0, RZ, 0x3c, !PT ;  /* 0x0000000002067212 */ /* 0x000fe400078e3cff */
[----:B------:R-:W-:Y:S01]  /*0e90*/  LEA R0, R17, R18, 0x9 ;  /* 0x0000001211007211 */ /* 0x000fe200078e48ff */
[----:B------:R-:W-:-:S03]  /*0ea0*/  IMAD R2, R97, 0x400, R7 ;  /* 0x0000040061027824 */ /* 0x000fc600078e0207 */
[----:B------:R-:W-:Y:S01]  /*0eb0*/  LEA R222, R0, 0x8000, 0x1 ;  /* 0x0000800000de7811 */ /* 0x000fe200078e08ff */
[----:B------:R-:W-:Y:S02]  /*0ec0*/  IMAD.IADD R2, R2, 0x1, R6 ;  /* 0x0000000102027824 */ /* 0x000fe400078e0206 */
[----:B------:R-:W-:Y:S01]  /*0ed0*/  IMAD.SHL.U32 R3, R0, 0x2, RZ ;  /* 0x0000000200037824 */ /* 0x000fe200078e00ff */
[----:B------:R-:W-:Y:S01]  /*0ee0*/  IADD3 R223, R222, 0x20, RZ ;  /* 0x00000020dedf7810 */ /* 0x000fe20007ffe0ff */
[----:B------:R-:W-:Y:S01]  /*0ef0*/  IMAD.SHL.U32 R213, R2, 0x2, RZ ;  /* 0x0000000202d57824 */ /* 0x000fe200078e00ff */
[----:B------:R-:W-:Y:S01]  /*0f00*/  @P0 IADD3 R223, R222, -0x20, RZ ;  /* 0xffffffe0dedf0810 */ /* 0x000fe20007ffe0ff */
[----:B------:R-:W-:Y:S01]  /*0f10*/  IMAD.MOV.U32 R2, RZ, RZ, 0x40 ;  /* 0x00000040ff027424 */ /* 0x000fe200078e00ff */
[----:B------:R-:W-:Y:S02]  /*0f20*/  LOP3.LUT P0, RZ, R40, 0x4, RZ, 0xc0, !PT ;  /* 0x0000000428ff7812 */ /* 0x000fe4000780c0ff */
[----:B------:R-:W-:-:S02]  /*0f30*/  IADD3 R215, R213, R4, RZ ;  /* 0x00000004d5d77210 */ /* 0x000fc40007ffe0ff */
[C---:B------:R-:W-:Y:S02]  /*0f40*/  SEL R0, R2.reuse, 0xffffffc0, !P1 ;  /* 0xffffffc002007807 */ /* 0x040fe40004800000 */
[----:B------:R-:W-:Y:S01]  /*0f50*/  SEL R2, R2, 0xffffffc0, !P0 ;  /* 0xffffffc002027807 */ /* 0x000fe20004000000 */
[----:B------:R-:W-:Y:S01]  /*0f60*/  @!PT LDS RZ, [RZ] ;  /* 0x00000000fffff984 */ /* 0x000fe20000000800 */
[----:B------:R-:W-:Y:S01]  /*0f70*/  @!PT LDS RZ, [RZ] ;  /* 0x00000000fffff984 */ /* 0x000fe20000000800 */
[----:B------:R-:W-:Y:S01]  /*0f80*/  @!PT LDS RZ, [RZ] ;  /* 0x00000000fffff984 */ /* 0x000fe20000000800 */
[----:B------:R2:W-:Y:S01]  /*0f90*/  LDGSTS.E.BYPASS.LTC128B.128 [R227+0xa000], [R242.64] ;  /* 0x0a000000f2e37fae */ /* 0x0005e2000b901d4c */
[----:B------:R-:W-:Y:S01]  /*0fa0*/  ISETP.NE.AND P0, PT, R244, 0x1, PT ;  /* 0x00000001f400780c */ /* 0x000fe20003f05270 */
[----:B------:R-:W-:Y:S01]  /*0fb0*/  IMAD.IADD R221, R213, 0x1, R0 ;  /* 0x00000001d5dd7824 */ /* 0x000fe200078e0200 */
[----:B------:R-:W-:Y:S01]  /*0fc0*/  IADD3 R218, R2, R223, RZ ;  /* 0x000000df02da7210 */ /* 0x000fe20007ffe0ff */
[----:B------:R2:W-:Y:S01]  /*0fd0*/  LDGSTS.E.BYPASS.LTC128B.128 [R227+0xb000], [R242.64+0x80] ;  /* 0x0b000080f2e37fae */ /* 0x0005e2000b901d4c */
[----:B------:R-:W-:Y:S01]  /*0fe0*/  IMAD.IADD R220, R222, 0x1, R2 ;  /* 0x00000001dedc7824 */ /* 0x000fe200078e0202 */
[----:B------:R-:W-:Y:S01]  /*0ff0*/  IADD3 R226, R223, 0x800, RZ ;  /* 0x00000800dfe27810 */ /* 0x000fe20007ffe0ff */
[----:B------:R-:W-:Y:S01]  /*1000*/  IMAD.IADD R219, R215, 0x1, R0 ;  /* 0x00000001d7db7824 */ /* 0x000fe200078e0200 */
[----:B------:R2:W-:Y:S01]  /*1010*/  LDGSTS.E.BYPASS.LTC128B.128 [R227+0xa800], [R240.64] ;  /* 0x0a800000f0e37fae */ /* 0x0005e2000b901d4c */
[----:B------:R-:W-:-:S02]  /*1020*/  IADD3 R225, R223, 0x1000, RZ ;  /* 0x00001000dfe17810 */ /* 0x000fc40007ffe0ff */
[----:B------:R-:W-:Y:S01]  /*1030*/  IADD3 R224, R223, 0x1800, RZ ;  /* 0x00001800dfe07810 */ /* 0x000fe20007ffe0ff */
[----:B------:R2:W-:Y:S04]  /*1040*/  LDGSTS.E.BYPASS.LTC128B.128 [R227+0xb800], [R240.64+0x80] ;  /* 0x0b800080f0e37fae */ /* 0x0005e8000b901d4c */
[----:B------:R-:W-:Y:S04]  /*1050*/  LDSM.16.M88.4 R16, [R213] ;  /* 0x00000000d510783b */ /* 0x000fe80000000200 */
[----:B------:R-:W3:Y:S04]  /*1060*/  LDSM.16.M88.4 R12, [R3+0x8000] ;  /* 0x00800000030c783b */ /* 0x000ee80000000200 */
[----:B-1----:R-:W1:Y:S04]  /*1070*/  LDSM.16.M88.4 R8, [R213+0x2000] ;  /* 0x00200000d508783b */ /* 0x002e680000000200 */
[----:B------:R-:W4:Y:S04]  /*1080*/  LDSM.16.M88.4 R28, [R3+0x8800] ;  /* 0x00880000031c783b */ /* 0x000f280000000200 */
[----:B------:R-:W-:Y:S04]  /*1090*/  LDSM.16.M88.4 R24, [R215] ;  /* 0x00000000d718783b */ /* 0x000fe80000000200 */
[----:B------:R-:W5:Y:S04]  /*10a0*/  LDSM.16.M88.4 R32, [R223] ;  /* 0x00000000df20783b */ /* 0x000f680000000200 */
[----:B------:R-:W2:Y:S04]  /*10b0*/  LDSM.16.M88.4 R20, [R215+0x2000] ;  /* 0x00200000d714783b */ /* 0x000ea80000000200 */
[----:B------:R-:W2:Y:S04]  /*10c0*/  LDSM.16.M88.4 R56, [R223+0x800] ;  /* 0x00080000df38783b */ /* 0x000ea80000000200 */
[----:B------:R-:W-:Y:S04]  /*10d0*/  LDSM.16.M88.4 R48, [R220] ;  /* 0x00000000dc30783b */ /* 0x000fe80000000200 */
[----:B------:R-:W0:Y:S01]  /*10e0*/  LDGDEPBAR ;  /* 0x00000000000079af */ /* 0x000e220000000000 */
[-C--:B---3--:R-:W-:Y:S08]  /*10f0*/  HMMA.16816.F32 R44, R16, R12.reuse, RZ ;  /* 0x0000000c102c723c */ /* 0x088ff000000018ff */
[C---:B-1----:R-:W-:Y:S08]  /*1100*/  HMMA.16816.F32 R36, R8.reuse, R12, RZ ;  /* 0x0000000c0824723c */ /* 0x042ff000000018ff */
[-C--:B------:R-:W-:Y:S08]  /*1110*/  HMMA.16816.F32 R52, R8, R14.reuse, RZ ;  /* 0x0000000e0834723c */ /* 0x080ff000000018ff */
[----:B------:R-:W-:Y:S01]  /*1120*/  HMMA.16816.F32 R76, R16, R14, RZ ;  /* 0x0000000e104c723c */ /* 0x000fe200000018ff */
[----:B------:R-:W1:Y:S07]  /*1130*/  LDSM.16.M88.4 R12, [R221] ;  /* 0x00000000dd0c783b */ /* 0x000e6e0000000200 */
[C---:B----4-:R-:W-:Y:S08]  /*1140*/  HMMA.16816.F32 R60, R8.reuse, R28, RZ ;  /* 0x0000001c083c723c */ /* 0x050ff000000018ff */
[----:B------:R-:W-:Y:S01]  /*1150*/  HMMA.16816.F32 R40, R8, R30, RZ ;  /* 0x0000001e0828723c */ /* 0x000fe200000018ff */
[----:B------:R-:W3:Y:S07]  /*1160*/  LDSM.16.M88.4 R8, [R221+0x2000] ;  /* 0x00200000dd08783b */ /* 0x000eee0000000200 */
[----:B-----5:R-:W-:Y:S01]  /*1170*/  HMMA.16816.F32 R64, R24, R32, R44 ;  /* 0x000000201840723c */ /* 0x020fe2000000182c */
[----:B------:R-:W-:Y:S07]  /*1180*/  LDSM.16.M88.4 R44, [R219] ;  /* 0x00000000db2c783b */ /* 0x000fee0000000200 */
[----:B------:R-:W-:Y:S08]  /*1190*/  HMMA.16816.F32 R68, R16, R28, RZ ;  /* 0x0000001c1044723c */ /* 0x000ff000000018ff */
[C---:B--2---:R-:W-:Y:S08]  /*11a0*/  HMMA.16816.F32 R36, R20.reuse, R32, R36 ;  /* 0x000000201424723c */ /* 0x044ff00000001824 */
[----:B------:R-:W-:Y:S01]  /*11b0*/  HMMA.16816.F32 R92, R20, R34, R52 ;  /* 0x00000022145c723c */ /* 0x000fe20000001834 */
[----:B------:R-:W2:Y:S07]  /*11c0*/  LDSM.16.M88.4 R52, [R218] ;  /* 0x00000000da34783b */ /* 0x000eae0000000200 */
[----:B------:R-:W-:Y:S01]  /*11d0*/  HMMA.16816.F32 R80, R16, R30, RZ ;  /* 0x0000001e1050723c */ /* 0x000fe200000018ff */
[----:B------:R-:W4:Y:S07]  /*11e0*/  LDSM.16.M88.4 R16, [R220+0x800] ;  /* 0x00080000dc10783b */ /* 0x000f2e0000000200 */
[C---:B------:R-:W-:Y:S01]  /*11f0*/  HMMA.16816.F32 R84, R20.reuse, R58, R40 ;  /* 0x0000003a1454723c */ /* 0x040fe20000001828 */
[----:B------:R-:W5:Y:S07]  /*1200*/  LDSM.16.M88.4 R40, [R219+0x2000] ;  /* 0x00200000db28783b */ /* 0x000f6e0000000200 */
[----:B------:R-:W-:Y:S08]  /*1210*/  HMMA.16816.F32 R88, R20, R56, R60 ;  /* 0x000000381458723c */ /* 0x000ff0000000183c */
[----:B-1----:R-:W-:Y:S01]  /*1220*/  HMMA.16816.F32 R20, R12, R48, R64 ;  /* 0x000000300c14723c */ /* 0x002fe20000001840 */
[----:B------:R-:W-:Y:S07]  /*1230*/  LDSM.16.M88.4 R64, [R223+0x1000] ;  /* 0x00100000df40783b */ /* 0x000fee0000000200 */
[----:B------:R-:W-:Y:S01]  /*1240*/  HMMA.16816.F32 R72, R24, R56, R68 ;  /* 0x000000381848723c */ /* 0x000fe20000001844 */
[----:B------:R-:W-:Y:S07]  /*1250*/  LDSM.16.M88.4 R68, [R3+0x9000] ;  /* 0x009000000344783b */ /* 0x000fee0000000200 */
[----:B---3--:R-:W-:Y:S01]  /*1260*/  HMMA.16816.F32 R28, R8, R48, R36 ;  /* 0x00000030081c723c */ /* 0x008fe20000001824 */
[----:B------:R-:W1:Y:S07]  /*1270*/  LDSM.16.M88.4 R36, [R213+0x4000] ;  /* 0x00400000d524783b */ /* 0x000e6e0000000200 */
[C---:B------:R-:W-:Y:S01]  /*1280*/  HMMA.16816.F32 R60, R24.reuse, R34, R76 ;  /* 0x00000022183c723c */ /* 0x040fe2000000184c */
[----:B------:R-:W3:Y:S07]  /*1290*/  LDSM.16.M88.4 R32, [R213+0x6000] ;  /* 0x00600000d520783b */ /* 0x000eee0000000200 */
[----:B------:R-:W-:Y:S01]  /*12a0*/  HMMA.16816.F32 R24, R24, R58, R80 ;  /* 0x0000003a1818723c */ /* 0x000fe20000001850 */
[----:B------:R-:W-:Y:S07]  /*12b0*/  LDSM.16.M88.4 R56, [R218+0x1000] ;  /* 0x00100000da38783b */ /* 0x000fee0000000200 */
[----:B--2---:R-:W-:Y:S08]  /*12c0*/  HMMA.16816.F32 R20, R44, R52, R20 ;  /* 0x000000342c14723c */ /* 0x004ff00000001814 */
[----:B----4-:R-:W-:Y:S08]  /*12d0*/  HMMA.16816.F32 R104, R8, R16, R88 ;  /* 0x000000100868723c */ /* 0x010ff00000001858 */
[----:B-----5:R-:W-:Y:S01]  /*12e0*/  HMMA.16816.F32 R80, R40, R52, R28 ;  /* 0x000000342850723c */ /* 0x020fe2000000181c */
[----:B------:R-:W2:Y:S07]  /*12f0*/  LDSM.16.M88.4 R28, [R215+0x4000] ;  /* 0x00400000d71c783b */ /* 0x000eae0000000200 */
[-C--:B------:R-:W-:Y:S08]  /*1300*/  HMMA.16816.F32 R88, R8, R50.reuse, R92 ;  /* 0x000000320858723c */ /* 0x080ff0000000185c */
[C---:B------:R-:W-:Y:S01]  /*1310*/  HMMA.16816.F32 R48, R12.reuse, R50, R60 ;  /* 0x000000320c30723c */ /* 0x040fe2000000183c */
[----:B------:R-:W-:Y:S07]  /*1320*/  LDSM.16.M88.4 R60, [R220+0x1000] ;  /* 0x00100000dc3c783b */ /* 0x000fee0000000200 */
[-C--:B------:R-:W-:Y:S01]  /*1330*/  HMMA.16816.F32 R92, R12, R18.reuse, R24 ;  /* 0x000000120c5c723c */ /* 0x080fe20000001818 */
[----:B------:R-:W4:Y:S07]  /*1340*/  LDSM.16.M88.4 R24, [R215+0x6000] ;  /* 0x00600000d718783b */ /* 0x000f2e0000000200 */
[----:B------:R-:W-:Y:S08]  /*1350*/  HMMA.16816.F32 R108, R8, R18, R84 ;  /* 0x00000012086c723c */ /* 0x000ff00000001854 */
[-C--:B-1----:R-:W-:Y:S01]  /*1360*/  HMMA.16816.F32 R8, R36, R68.reuse, R20 ;  /* 0x000000442408723c */ /* 0x082fe20000001814 */
[----:B------:R-:W1:Y:S07]  /*1370*/  LDSM.16.M88.4 R20, [R221+0x4000] ;  /* 0x00400000dd14783b */ /* 0x000e6e0000000200 */
[----:B---3--:R-:W-:Y:S08]  /*1380*/  HMMA.16816.F32 R80, R32, R68, R80 ;  /* 0x000000442050723c */ /* 0x008ff00000001850 */
[----:B------:R-:W-:Y:S01]  /*1390*/  HMMA.16816.F32 R76, R44, R54, R48 ;  /* 0x000000362c4c723c */ /* 0x000fe20000001830 */
[----:B------:R-:W-:Y:S07]  /*13a0*/  LDSM.16.M88.4 R48, [R218+0x800] ;  /* 0x00080000da30783b */ /* 0x000fee0000000200 */
[----:B------:R-:W-:Y:S01]  /*13b0*/  HMMA.16816.F32 R100, R12, R16, R72 ;  /* 0x000000100c64723c */ /* 0x000fe20000001848 */
[----:B------:R-:W3:Y:S04]  /*13c0*/  LDSM.16.M88.4 R16, [R221+0x6000] ;  /* 0x00600000dd10783b */ /* 0x000ee80000000200 */
[----:B------:R-:W5:Y:S03]  /*13d0*/  LDSM.16.M88.4 R12, [R219+0x4000] ;  /* 0x00400000db0c783b */ /* 0x000f660000000200 */
[-C--:B--2---:R-:W-:Y:S01]  /*13e0*/  HMMA.16816.F32 R72, R28, R64.reuse, R8 ;  /* 0x000000401c48723c */ /* 0x084fe20000001808 */
[----:B------:R-:W-:Y:S07]  /*13f0*/  LDSM.16.M88.4 R8, [R219+0x6000] ;  /* 0x00600000db08783b */ /* 0x000fee0000000200 */
[----:B----4-:R-:W-:Y:S08]  /*1400*/  HMMA.16816.F32 R80, R24, R64, R80 ;  /* 0x000000401850723c */ /* 0x010ff00000001850 */
[----:B------:R-:W-:Y:S08]  /*1410*/  HMMA.16816.F32 R84, R36, R70, R76 ;  /* 0x000000462454723c */ /* 0x000ff0000000184c */
[----:B------:R-:W-:Y:S01]  /*1420*/  HMMA.16816.F32 R88, R40, R54, R88 ;  /* 0x000000362858723c */ /* 0x000fe20000001858 */
[----:B------:R-:W2:Y:S07]  /*1430*/  LDSM.16.M88.4 R52, [R3+0x9800] ;  /* 0x009800000334783b */ /* 0x000eae0000000200 */
[-C--:B-1----:R-:W-:Y:S08]  /*1440*/  HMMA.16816.F32 R72, R20, R60.reuse, R72 ;  /* 0x0000003c1448723c */ /* 0x082ff00000001848 */
[----:B---3--:R-:W-:Y:S08]  /*1450*/  HMMA.16816.F32 R76, R16, R60, R80 ;  /* 0x0000003c104c723c */ /* 0x008ff00000001850 */
[----:B------:R-:W-:Y:S08]  /*1460*/  HMMA.16816.F32 R80, R28, R66, R84 ;  /* 0x000000421c50723c */ /* 0x000ff00000001854 */
[----:B------:R-:W-:Y:S08]  /*1470*/  HMMA.16816.F32 R68, R32, R70, R88 ;  /* 0x000000462044723c */ /* 0x000ff00000001858 */
[-C--:B------:R-:W-:Y:S08]  /*1480*/  HMMA.16816.F32 R100, R44, R48.reuse, R100 ;  /* 0x000000302c64723c */ /* 0x080ff00000001864 */
[----:B------:R-:W-:Y:S08]  /*1490*/  HMMA.16816.F32 R104, R40, R48, R104 ;  /* 0x000000302868723c */ /* 0x000ff00000001868 */
[----:B-----5:R-:W-:Y:S01]  /*14a0*/  HMMA.16816.F32 R88, R12, R56, R72 ;  /* 0x000000380c58723c */ /* 0x020fe20000001848 */
[----:B------:R-:W1:Y:S07]  /*14b0*/  LDSM.16.M88.4 R72, [R223+0x1800] ;  /* 0x00180000df48783b */ /* 0x000e6e0000000200 */
[----:B------:R-:W-:Y:S08]  /*14c0*/  HMMA.16816.F32 R92, R44, R50, R92 ;  /* 0x000000322c5c723c */ /* 0x000ff0000000185c */
[----:B------:R-:W-:Y:S08]  /*14d0*/  HMMA.16816.F32 R44, R20, R62, R80 ;  /* 0x0000003e142c723c */ /* 0x000ff00000001850 */
[----:B------:R-:W-:Y:S01]  /*14e0*/  HMMA.16816.F32 R108, R40, R50, R108 ;  /* 0x00000032286c723c */ /* 0x000fe2000000186c */
[----:B------:R-:W3:Y:S01]  /*14f0*/  LDSM.16.M88.4 R40, [R220+0x1800] ;  /* 0x00180000dc28783b */ /* 0x000ee20000000200 */
[----:B------:R-:W-:-:S06]  /*1500*/  FMUL.FTZ R2, R88, c[0x0][0x2ec] ;  /* 0x0000bb0058027a20 */ /* 0x000fcc0000410000 */
[----:B------:R-:W-:Y:S08]  /*1510*/  HMMA.16816.F32 R64, R24, R66, R68 ;  /* 0x000000421840723c */ /* 0x000ff00000001844 */
[-C--:B--2---:R-:W-:Y:S01]  /*1520*/  HMMA.16816.F32 R48, R36, R52.reuse, R100 ;  /* 0x000000342430723c */ /* 0x084fe20000001864 */
[----:B------:R2:W4:Y:S07]  /*1530*/  MUFU.TANH R100, R2 ;  /* 0x0000000200647308 */ /* 0x00052e0000002400 */
[----:B------:R-:W-:Y:S08]  /*1540*/  HMMA.16816.F32 R68, R32, R52, R104 ;  /* 0x000000342044723c */ /* 0x000ff00000001868 */
[----:B------:R-:W-:Y:S01]  /*1550*/  HMMA.16816.F32 R84, R8, R56, R76 ;  /* 0x000000380854723c */ /* 0x000fe2000000184c */
[----:B--2---:R-:W-:-:S04]  /*1560*/  FMUL.FTZ R2, R89, c[0x0][0x2ec] ;  /* 0x0000bb0059027a20 */ /* 0x004fc80000410000 */
[----:B------:R2:W1:Y:S03]  /*1570*/  MUFU.TANH R88, R2 ;  /* 0x0000000200587308 */ /* 0x0004660000002400 */
[----:B------:R-:W-:Y:S08]  /*1580*/  HMMA.16816.F32 R76, R12, R58, R44 ;  /* 0x0000003a0c4c723c */ /* 0x000ff0000000182c */
[----:B------:R-:W-:Y:S01]  /*1590*/  HMMA.16816.F32 R44, R36, R54, R92 ;  /* 0x00000036242c723c */ /* 0x000fe2000000185c */
[----:B------:R-:W5:Y:S01]  /*15a0*/  LDSM.16.M88.4 R36, [R218+0x1800] ;  /* 0x00180000da24783b */ /* 0x000f620000000200 */
[----:B------:R-:W-:-:S04]  /*15b0*/  DEPBAR.LE SB0, 0x0 ;  /* 0x000080000000791a */ /* 0x000fc80000000000 */
[----:B--2---:R-:W-:Y:S02]  /*15c0*/  FMUL.FTZ R2, R90, c[0x0][0x2ec] ;  /* 0x0000bb005a027a20 */ /* 0x004fe40000410000 */
[----:B------:R-:W-:Y:S02]  /*15d0*/  HMMA.16816.F32 R64, R16, R62, R64 ;  /* 0x0000003e1040723c */ /* 0x000fe40000001840 */
[----:B------:R2:W2:Y:S06]  /*15e0*/  MUFU.TANH R101, R2 ;  /* 0x0000000200657308 */ /* 0x0004ac0000002400 */
[----:B-1----:R-:W-:Y:S01]  /*15f0*/  HMMA.16816.F32 R60, R28, R72, R48 ;  /* 0x000000481c3c723c */ /* 0x002fe20000001830 */
[----:B------:R-:W-:-:S02]  /*1600*/  FMUL.FTZ R77, R77, c[0x0][0x2ec] ;  /* 0x0000bb004d4d7a20 */ /* 0x000fc40000410000 */
[----:B------:R-:W-:Y:S02]  /*1610*/  FMUL.FTZ R78, R78, c[0x0][0x2ec] ;  /* 0x0000bb004e4e7a20 */ /* 0x000fe40000410000 */
[----:B------:R-:W-:Y:S02]  /*1620*/  FMUL.FTZ R79, R79, c[0x0][0x2ec] ;  /* 0x0000bb004f4f7a20 */ /* 0x000fe40000410000 */
[----:B------:R-:W1:Y:S01]  /*1630*/  MUFU.TANH R77, R77 ;  /* 0x0000004d004d7308 */ /* 0x000e620000002400 */
[----:B------:R-:W-:Y:S01]  /*1640*/  HMMA.16816.F32 R48, R24, R72, R68 ;  /* 0x000000481830723c */ /* 0x000fe20000001844 */
[----:B--2---:R-:W-:-:S06]  /*1650*/  FMUL.FTZ R2, R91, c[0x0][0x2ec] ;  /* 0x0000bb005b027a20 */ /* 0x004fcc0000410000 */
[----:B------:R2:W1:Y:S01]  /*1660*/  MUFU.TANH R102, R2 ;  /* 0x0000000200667308 */ /* 0x0004620000002400 */
[----:B------:R-:W-:Y:S07]  /*1670*/  HMMA.16816.F32 R28, R28, R74, R44 ;  /* 0x0000004a1c1c723c */ /* 0x000fee000000182c */
[----:B------:R-:W1:Y:S01]  /*1680*/  MUFU.TANH R78, R78 ;  /* 0x0000004e004e7308 */ /* 0x000e620000002400 */
[----:B------:R-:W-:Y:S01]  /*1690*/  HMMA.16816.F32 R52, R32, R54, R108 ;  /* 0x000000362034723c */ /* 0x000fe2000000186c */
[----:B--2---:R-:W-:-:S07]  /*16a0*/  FMUL.FTZ R2, R84, c[0x0][0x2ec] ;  /* 0x0000bb0054027a20 */ /* 0x004fce0000410000 */
[----:B---3--:R-:W-:Y:S01]  /*16b0*/  HMMA.16816.F32 R32, R16, R40, R48 ;  /* 0x000000281020723c */ /* 0x008fe20000001830 */
[----:B------:R-:W2:Y:S07]  /*16c0*/  MUFU.TANH R79, R79 ;  /* 0x0000004f004f7308 */ /* 0x000eae0000002400 */
[----:B------:R-:W-:Y:S01]  /*16d0*/  HMMA.16816.F32 R64, R8, R58, R64 ;  /* 0x0000003a0840723c */ /* 0x000fe20000001840 */
[----:B------:R3:W1:Y:S07]  /*16e0*/  MUFU.TANH R81, R2 ;  /* 0x0000000200517308 */ /* 0x00066e0000002400 */
[C---:B------:R-:W-:Y:S08]  /*16f0*/  HMMA.16816.F32 R56, R20.reuse, R40, R60 ;  /* 0x000000281438723c */ /* 0x040ff0000000183c */
[----:B------:R-:W-:Y:S01]  /*1700*/  HMMA.16816.F32 R20, R20, R42, R28 ;  /* 0x0000002a1414723c */ /* 0x000fe2000000181c */
[----:B---3--:R-:W-:-:S04]  /*1710*/  FMUL.FTZ R2, R85, c[0x0][0x2ec] ;  /* 0x0000bb0055027a20 */ /* 0x008fc80000410000 */
[----:B------:R3:W1:Y:S03]  /*1720*/  MUFU.TANH R80, R2 ;  /* 0x0000000200507308 */ /* 0x0006660000002400 */
[----:B------:R-:W-:Y:S01]  /*1730*/  HMMA.16816.F32 R24, R24, R74, R52 ;  /* 0x0000004a1818723c */ /* 0x000fe20000001834 */
[----:B------:R-:W-:Y:S02]  /*1740*/  FMUL.FTZ R64, R64, c[0x0][0x2ec] ;  /* 0x0000bb0040407a20 */ /* 0x000fe40000410000 */
[----:B------:R-:W-:Y:S02]  /*1750*/  FMUL.FTZ R65, R65, c[0x0][0x2ec] ;  /* 0x0000bb0041417a20 */ /* 0x000fe40000410000 */
[----:B------:R-:W-:Y:S02]  /*1760*/  FMUL.FTZ R66, R66, c[0x0][0x2ec] ;  /* 0x0000bb0042427a20 */ /* 0x000fe40000410000 */
[----:B------:R-:W1:Y:S01]  /*1770*/  MUFU.TANH R64, R64 ;  /* 0x0000004000407308 */ /* 0x000e620000002400 */
[----:B-----5:R-:W-:Y:S01]  /*1780*/  HMMA.16816.F32 R32, R8, R36, R32 ;  /* 0x000000240820723c */ /* 0x020fe20000001820 */
[----:B---3--:R-:W-:-:S06]  /*1790*/  FMUL.FTZ R2, R86, c[0x0][0x2ec] ;  /* 0x0000bb0056027a20 */ /* 0x008fcc0000410000 */
[----:B------:R-:W3:Y:S01]  /*17a0*/  MUFU.TANH R65, R65 ;  /* 0x0000004100417308 */ /* 0x000ee20000002400 */
[C---:B------:R-:W-:Y:S07]  /*17b0*/  HMMA.16816.F32 R44, R12.reuse, R36, R56 ;  /* 0x000000240c2c723c */ /* 0x040fee0000001838 */
[----:B------:R5:W1:Y:S01]  /*17c0*/  MUFU.TANH R69, R2 ;  /* 0x0000000200457308 */ /* 0x000a620000002400 */
[----:B------:R-:W-:Y:S07]  /*17d0*/  HMMA.16816.F32 R12, R12, R38, R20 ;  /* 0x000000260c0c723c */ /* 0x000fee0000001814 */
[----:B------:R-:W1:Y:S01]  /*17e0*/  MUFU.TANH R66, R66 ;  /* 0x0000004200427308 */ /* 0x000e620000002400 */
[----:B------:R-:W-:Y:S01]  /*17f0*/  HMMA.16816.F32 R16, R16, R42, R24 ;  /* 0x0000002a1010723c */ /* 0x000fe20000001818 */
[----:B------:R-:W-:-:S02]  /*1800*/  FMUL.FTZ R32, R32, c[0x0][0x2ec] ;  /* 0x0000bb0020207a20 */ /* 0x000fc40000410000 */
[----:B-----5:R-:W-:-:S04]  /*1810*/  FMUL.FTZ R2, R87, c[0x0][0x2ec] ;  /* 0x0000bb0057027a20 */ /* 0x020fc80000410000 */
[----:B------:R-:W1:Y:S01]  /*1820*/  MUFU.TANH R22, R32 ;  /* 0x0000002000167308 */ /* 0x000e620000002400 */
[----:B------:R-:W-:Y:S02]  /*1830*/  FMUL.FTZ R45, R45, c[0x0][0x2ec] ;  /* 0x0000bb002d2d7a20 */ /* 0x000fe40000410000 */
[----:B------:R-:W-:Y:S02]  /*1840*/  FMUL.FTZ R46, R46, c[0x0][0x2ec] ;  /* 0x0000bb002e2e7a20 */ /* 0x000fe40000410000 */
[----:B------:R-:W-:Y:S02]  /*1850*/  FMUL.FTZ R47, R47, c[0x0][0x2ec] ;  /* 0x0000bb002f2f7a20 */ /* 0x000fe40000410000 */
[----:B------:R-:W-:Y:S01]  /*1860*/  FMUL.FTZ R44, R44, c[0x0][0x2ec] ;  /* 0x0000bb002c2c7a20 */ /* 0x000fe20000410000 */
[----:B------:R5:W1:Y:S01]  /*1870*/  MUFU.TANH R68, R2 ;  /* 0x0000000200447308 */ /* 0x000a620000002400 */
[----:B------:R-:W-:Y:S02]  /*1880*/  FMUL.FTZ R3, R14, c[0x0][0x2ec] ;  /* 0x0000bb000e037a20 */ /* 0x000fe40000410000 */
[----:B------:R-:W-:-:S06]  /*1890*/  FMUL.FTZ R12, R12, c[0x0][0x2ec] ;  /* 0x0000bb000c0c7a20 */ /* 0x000fcc0000410000 */
[----:B------:R-:W-:Y:S01]  /*18a0*/  HMMA.16816.F32 R16, R8, R38, R16 ;  /* 0x000000260810723c */ /* 0x000fe20000001810 */
[----:B------:R-:W1:Y:S01]  /*18b0*/  MUFU.TANH R60, R45 ;  /* 0x0000002d003c7308 */ /* 0x000e620000002400 */
[----:B-----5:R-:W-:-:S07]  /*18c0*/  FMUL.FTZ R2, R76, c[0x0][0x2ec] ;  /* 0x0000bb004c027a20 */ /* 0x020fce0000410000 */
[----:B------:R5:W1:Y:S08]  /*18d0*/  MUFU.TANH R45, R3 ;  /* 0x00000003002d7308 */ /* 0x000a700000002400 */
[----:B------:R1:W1:Y:S07]  /*18e0*/  MUFU.TANH R63, R2 ;  /* 0x00000002003f7308 */ /* 0x00026e0000002400 */
[----:B------:R-:W-:Y:S01]  /*18f0*/  FMUL.FTZ R16, R16, c[0x0][0x2ec] ;  /* 0x0000bb0010107a20 */ /* 0x000fe20000410000 */
[----:B------:R-:W2:Y:S01]  /*1900*/  MUFU.TANH R62, R46 ;  /* 0x0000002e003e7308 */ /* 0x000ea20000002400 */
[----:B-----5:R-:W-:-:S02]  /*1910*/  FMUL.FTZ R3, R15, c[0x0][0x2ec] ;  /* 0x0000bb000f037a20 */ /* 0x020fc40000410000 */
[----:B------:R-:W-:Y:S02]  /*1920*/  FMUL.FTZ R17, R17, c[0x0][0x2ec] ;  /* 0x0000bb0011117a20 */ /* 0x000fe40000410000 */
[----:B------:R-:W-:Y:S02]  /*1930*/  FMUL.FTZ R18, R18, c[0x0][0x2ec] ;  /* 0x0000bb0012127a20 */ /* 0x000fe40000410000 */
[----:B------:R-:W-:Y:S01]  /*1940*/  FMUL.FTZ R19, R19, c[0x0][0x2ec] ;  /* 0x0000bb0013137a20 */ /* 0x000fe20000410000 */
[----:B------:R-:W2:Y:S01]  /*1950*/  MUFU.TANH R46, R3 ;  /* 0x00000003002e7308 */ /* 0x000ea20000002400 */
[----:B-1----:R-:W-:-:S07]  /*1960*/  FMUL.FTZ R2, R67, c[0x0][0x2ec] ;  /* 0x0000bb0043027a20 */ /* 0x002fce0000410000 */
[----:B------:R1:W1:Y:S08]  /*1970*/  MUFU.TANH R37, R2 ;  /* 0x0000000200257308 */ /* 0x0002700000002400 */
[----:B------:R-:W2:Y:S01]  /*1980*/  MUFU.TANH R47, R47 ;  /* 0x0000002f002f7308 */ /* 0x000ea20000002400 */
[----:B-1----:R-:W-:-:S07]  /*1990*/  FMUL.FTZ R2, R33, c[0x0][0x2ec] ;  /* 0x0000bb0021027a20 */ /* 0x002fce0000410000 */
        /* <DEDUP_REMOVED lines=13> */
[----:B-----5:R-:W-:-:S05]  /*1a70*/  LOP3.LUT R2, R5, 0xffffffe0, RZ, 0xc0, !PT ;  /* 0xffffffe005027812 */ /* 0x020fca00078ec0ff */
[C---:B------:R-:W-:Y:S02]  /*1a80*/  IMAD.IADD R2, R98.reuse, 0x1, -R2 ;  /* 0x0000000162027824 */ /* 0x040fe400078e0a02 */
[----:B------:R-:W-:-:S03]  /*1a90*/  IMAD.SHL.U32 R98, R98, 0x2, RZ ;  /* 0x0000000262627824 */ /* 0x000fc600078e00ff */
[----:B------:R-:W-:Y:S02]  /*1aa0*/  SHF.R.S32.HI R5, RZ, 0x1f, R2 ;  /* 0x0000001fff057819 */ /* 0x000fe40000011402 */
[----:B------:R-:W-:Y:S02]  /*1ab0*/  LOP3.LUT R247, R98, 0x6, RZ, 0xc0, !PT ;  /* 0x0000000662f77812 */ /* 0x000fe400078ec0ff */
[----:B------:R-:W-:Y:S01]  /*1ac0*/  LEA.HI R3, R5, R2, RZ, 0x2 ;  /* 0x0000000205037211 */ /* 0x000fe200078f10ff */
[----:B------:R-:W-:-:S03]  /*1ad0*/  IMAD R2, R97, 0x10, R99 ;  /* 0x0000001061027824 */ /* 0x000fc600078e0263 */
[----:B------:R-:W-:-:S04]  /*1ae0*/  SHF.R.S32.HI R112, RZ, 0x2, R3 ;  /* 0x00000002ff707819 */ /* 0x000fc80000011403 */
[----:B------:R-:W-:Y:S01]  /*1af0*/  IADD3 R2, R2, 0x1, R112 ;  /* 0x0000000102027810 */ /* 0x000fe20007ffe070 */
[----:B------:R1:W-:Y:S03]  /*1b00*/  STL [R1+0x38], R112 ;  /* 0x0000387001007387 */ /* 0x0003e60000100800 */
[----:B------:R-:W-:-:S04]  /*1b10*/  IADD3 R2, R96, -c[0x0][0x214], R2 ;  /* 0x8000850060027a10 */ /* 0x000fc80007ffe002 */
[----:B------:R-:W-:-:S04]  /*1b20*/  IADD3 R2, R2, c[0x0][0x2e8], RZ ;  /* 0x0000ba0002027a10 */ /* 0x000fc80007ffe0ff */
[C---:B------:R-:W-:Y:S02]  /*1b30*/  IADD3 R15, R2.reuse, 0x8, RZ ;  /* 0x00000008020f7810 */ /* 0x040fe40007ffe0ff */
[C---:B------:R-:W-:Y:S02]  /*1b40*/  IADD3 R13, R2.reuse, 0x40, RZ ;  /* 0x00000040020d7810 */ /* 0x040fe40007ffe0ff */
        /* <DEDUP_REMOVED lines=8> */
[----:B-1234-:R-:W-:Y:S01]  /*1bd0*/  IADD3 R8, R244, -0x2, RZ ;  /* 0xfffffffef4087810 */ /* 0x01efe20007ffe0ff */
[----:B------:R-:W-:-:S02]  /*1be0*/  USHF.L.U32 UR14, UR10, 0x4, URZ ;  /* 0x000000040a0e7899 */ /* 0x000fc4000800063f */
[----:B------:R-:W-:Y:S01]  /*1bf0*/  ULDC UR5, c[0x0][0x19c] ;  /* 0x0000670000057ab9 */ /* 0x000fe20000000800 */
[----:B------:R-:W-:Y:S01]  /*1c00*/  SHF.R.S32.HI R5, RZ, 0x1f, R8 ;  /* 0x0000001fff057819 */ /* 0x000fe20000011408 */
[C---:B------:R-:W-:Y:S01]  /*1c10*/  IMAD R3, R8.reuse, UR6, RZ ;  /* 0x0000000608037c24 */ /* 0x040fe2000f8e02ff */
[----:B------:R-:W-:Y:S01]  /*1c20*/  USHF.L.U64.HI UR5, UR10, UR11, UR5 ;  /* 0x0000000b0a057299 */ /* 0x000fe20008010205 */
[----:B------:R-:W-:-:S04]  /*1c30*/  IMAD.WIDE.U32 R8, R8, UR7, R248 ;  /* 0x0000000708087c25 */ /* 0x000fc8000f8e00f8 */
[----:B------:R-:W-:Y:S01]  /*1c40*/  IMAD R5, R5, UR7, R3 ;  /* 0x0000000705057c24 */ /* 0x000fe2000f8e0203 */
[C---:B------:R-:W-:Y:S01]  /*1c50*/  LEA R6, P1, R8.reuse, c[0x0][0x168], 0x1 ;  /* 0x00005a0008067a11 */ /* 0x040fe200078208ff */
[----:B------:R-:W-:Y:S02]  /*1c60*/  IMAD.U32 R3, RZ, RZ, UR14 ;  /* 0x0000000eff037e24 */ /* 0x000fe4000f8e00ff */
[----:B------:R-:W-:Y:S02]  /*1c70*/  IMAD.IADD R7, R9, 0x1, R5 ;  /* 0x0000000109077824 */ /* 0x000fe400078e0205 */
[----:B------:R-:W-:Y:S01]  /*1c80*/  IMAD.U32 R5, RZ, RZ, UR5 ;  /* 0x00000005ff057e24 */ /* 0x000fe2000f8e00ff */
[----:B------:R-:W-:Y:S02]  /*1c90*/  LEA R10, P0, R3, R6, 0x1 ;  /* 0x00000006030a7211 */ /* 0x000fe400078008ff */
[----:B------:R-:W-:-:S04]  /*1ca0*/  LEA.HI.X R7, R8, c[0x0][0x16c], R7, 0x1, P1 ;  /* 0x00005b0008077a11 */ /* 0x000fc800008f0c07 */
[----:B------:R-:W-:Y:S01]  /*1cb0*/  LEA.HI.X R11, R3, R7, R5, 0x1, P0 ;  /* 0x00000007030b7211 */ /* 0x000fe200000f0c05 */
        /* <DEDUP_REMOVED lines=8> */
.L_x_866:
[----:B-1234-:R-:W-:Y:S02]  /*1d40*/  IMAD R10, R245, 0x20, R247 ;  /* 0x00000020f50a7824 */ /* 0x01efe400078e02f7 */
[----:B------:R-:W-:-:S03]  /*1d50*/  IMAD.SHL.U32 R212, R2, 0x2, RZ ;  /* 0x0000000202d47824 */ /* 0x000fc600078e00ff */
[----:B------:R-:W-:Y:S01]  /*1d60*/  IADD3 R28, R10, 0x1, RZ ;  /* 0x000000010a1c7810 */ /* 0x000fe20007ffe0ff */
[--C-:B------:R-:W-:Y:S01]  /*1d70*/  IMAD.IADD R214, R4, 0x1, R212.reuse ;  /* 0x0000000104d67824 */ /* 0x100fe200078e02d4 */
[-C--:B------:R-:W-:Y:S01]  /*1d80*/  ISETP.GE.AND P2, PT, R10, R13.reuse, PT ;  /* 0x0000000d0a00720c */ /* 0x080fe20003f46270 */
[----:B------:R-:W-:Y:S01]  /*1d90*/  IMAD.IADD R217, R0, 0x1, R212 ;  /* 0x0000000100d97824 */ /* 0x000fe200078e02d4 */
[----:B------:R-:W-:Y:S01]  /*1da0*/  IADD3 R25, R10, 0x8, RZ ;  /* 0x000000080a197810 */ /* 0x000fe20007ffe0ff */
[----:B------:R-:W-:Y:S01]  /*1db0*/  IMAD.IADD R216, R0, 0x1, R214 ;  /* 0x0000000100d87824 */ /* 0x000fe200078e02d6 */
[-C--:B------:R-:W-:Y:S01]  /*1dc0*/  ISETP.GE.AND P0, PT, R28, R13.reuse, PT ;  /* 0x0000000d1c00720c */ /* 0x080fe20003f06270 */
[----:B------:R-:W-:Y:S01]  /*1dd0*/  LDSM.16.MT88.4 R96, [R214+0xb000] ;  /* 0x00b00000d660783b */ /* 0x000fe20000004200 */
[----:B------:R-:W-:Y:S02]  /*1de0*/  IADD3 R29, R10, 0x9, RZ ;  /* 0x000000090a1d7810 */ /* 0x000fe40007ffe0ff */
[----:B------:R-:W-:Y:S01]  /*1df0*/  ISETP.GE.AND P1, PT, R25, R13, PT ;  /* 0x0000000d1900720c */ /* 0x000fe20003f26270 */
[----:B------:R-:W-:Y:S01]  /*1e00*/  LDSM.16.MT88.4 R52, [R217+0xa000] ;  /* 0x00a00000d934783b */ /* 0x000fe20000004200 */
[----:B------:R-:W-:-:S02]  /*1e10*/  FSEL R8, R81, -INF , !P2 ;  /* 0xff80000051087808 */ /* 0x000fc40005000000 */
[----:B------:R-:W-:Y:S01]  /*1e20*/  FSEL R11, R80, -INF , !P0 ;  /* 0xff800000500b7808 */ /* 0x000fe20004000000 */
[----:B------:R-:W-:Y:S01]  /*1e30*/  LDSM.16.MT88.4 R48, [R216+0xa000] ;  /* 0x00a00000d830783b */ /* 0x000fe20000004200 */
[----:B------:R-:W-:Y:S02]  /*1e40*/  IADD3 R33, R10, 0x10, RZ ;  /* 0x000000100a217810 */ /* 0x000fe40007ffe0ff */
[----:B------:R-:W-:Y:S01]  /*1e50*/  ISETP.GE.AND P0, PT, R29, R13, PT ;  /* 0x0000000d1d00720c */ /* 0x000fe20003f06270 */
[----:B------:R-:W-:Y:S01]  /*1e60*/  LDSM.16.MT88.4 R80, [R212+0xa000] ;  /* 0x00a00000d450783b */ /* 0x000fe20000004200 */
[----:B------:R-:W-:Y:S02]  /*1e70*/  FSEL R16, R64, -INF , !P1 ;  /* 0xff80000040107808 */ /* 0x000fe40004800000 */
[----:B------:R-:W-:Y:S01]  /*1e80*/  FMNMX.FTZ R3, R8, R11, !PT ;  /* 0x0000000b08037209 */ /* 0x000fe20007810000 */
[----:B------:R-:W-:Y:S01]  /*1e90*/  LDSM.16.MT88.4 R116, [R217+0xb000] ;  /* 0x00b00000d974783b */ /* 0x000fe20000004200 */
[----:B------:R-:W-:-:S02]  /*1ea0*/  IADD3 R34, R10, 0x11, RZ ;  /* 0x000000110a227810 */ /* 0x000fc40007ffe0ff */
[----:B------:R-:W-:Y:S01]  /*1eb0*/  ISETP.GE.AND P4, PT, R33, R13, PT ;  /* 0x0000000d2100720c */ /* 0x000fe20003f86270 */
[----:B------:R-:W-:Y:S01]  /*1ec0*/  LDSM.16.MT88.4 R128, [R216+0xb000] ;  /* 0x00b00000d880783b */ /* 0x000fe20000004200 */
[----:B------:R-:W-:Y:S02]  /*1ed0*/  FSEL R18, R65, -INF , !P0 ;  /* 0xff80000041127808 */ /* 0x000fe40004000000 */
[----:B------:R-:W-:Y:S01]  /*1ee0*/  FMNMX.FTZ R3, R16, R3, !PT ;  /* 0x0000000310037209 */ /* 0x000fe20007810000 */
[----:B------:R-:W-:Y:S01]  /*1ef0*/  LDSM.16.MT88.4 R156, [R212+0xa800] ;  /* 0x00a80000d49c783b */ /* 0x000fe20000004200 */
[----:B------:R-:W-:Y:S02]  /*1f00*/  IADD3 R35, R10, 0x18, RZ ;  /* 0x000000180a237810 */ /* 0x000fe40007ffe0ff */
[----:B------:R-:W-:Y:S01]  /*1f10*/  ISETP.GE.AND P5, PT, R34, R13, PT ;  /* 0x0000000d2200720c */ /* 0x000fe20003fa6270 */
[----:B------:R-:W-:Y:S01]  /*1f20*/  LDSM.16.MT88.4 R172, [R214+0xa800] ;  /* 0x00a80000d6ac783b */ /* 0x000fe20000004200 */
[----:B------:R-:W-:-:S02]  /*1f30*/  FSEL R22, R22, -INF , !P4 ;  /* 0xff80000016167808 */ /* 0x000fc40006000000 */
[----:B------:R-:W-:Y:S01]  /*1f40*/  FMNMX.FTZ R3, R18, R3, !PT ;  /* 0x0000000312037209 */ /* 0x000fe20007810000 */
[----:B------:R-:W-:Y:S01]  /*1f50*/  LDSM.16.MT88.4 R112, [R217+0xa800] ;  /* 0x00a80000d970783b */ /* 0x000fe20000004200 */
[CC--:B------:R-:W-:Y:S02]  /*1f60*/  ISETP.GE.AND P3, PT, R10.reuse, R12.reuse, PT ;  /* 0x0000000c0a00720c */ /* 0x0c0fe40003f66270 */
        /* <DEDUP_REMOVED lines=8> */
[----:B------:R-:W-:Y:S02]  /*1ff0*/  FSEL R17, R69, -INF , !P3 ;  /* 0xff80000045117808 */ /* 0x000fe40005800000 */
[----:B------:R-:W-:Y:S01]  /*2000*/  ISETP.GE.AND P1, PT, R25, R12, PT ;  /* 0x0000000c1900720c */ /* 0x000fe20003f26270 */
[----:B------:R-:W-:Y:S01]  /*2010*/  LDSM.16.MT88.4 R184, [R217+0xb800] ;  /* 0x00b80000d9b8783b */ /* 0x000fe20000004200 */
[----:B------:R-:W-:Y:S02]  /*2020*/  ISETP.GE.AND P3, PT, R36, R13, PT ;  /* 0x0000000d2400720c */ /* 0x000fe40003f66270 */
[----:B------:R-:W-:Y:S01]  /*2030*/  FSEL R19, R68, -INF , !P2 ;  /* 0xff80000044137808 */ /* 0x000fe20005000000 */
[----:B------:R-:W-:Y:S01]  /*2040*/  LDSM.16.MT88.4 R188, [R216+0xb800] ;  /* 0x00b80000d8bc783b */ /* 0x000fe20000004200 */
[----:B------:R-:W-:-:S02]  /*2050*/  FSEL R24, R24, -INF , !P4 ;  /* 0xff80000018187808 */ /* 0x000fc40006000000 */
[----:B------:R-:W-:Y:S01]  /*2060*/  FMNMX.FTZ R3, R23, R3, !PT ;  /* 0x0000000317037209 */ /* 0x000fe20007810000 */
[----:B------:R-:W-:Y:S01]  /*2070*/  LDSM.16.MT88.4 R68, [R212+0xb000] ;  /* 0x00b00000d444783b */ /* 0x000fe20000004200 */
[----:B------:R-:W-:Y:S02]  /*2080*/  ISETP.GE.AND P0, PT, R29, R12, PT ;  /* 0x0000000c1d00720c */ /* 0x000fe40003f06270 */
[----:B------:R-:W-:Y:S02]  /*2090*/  FSEL R20, R66, -INF , !P1 ;  /* 0xff80000042147808 */ /* 0x000fe40004800000 */
[----:B------:R-:W-:Y:S01]  /*20a0*/  FSEL R27, R21, -INF , !P3 ;  /* 0xff800000151b7808 */ /* 0x000fe20005800000 */
[----:B------:R-:W-:Y:S01]  /*20b0*/  LDSM.16.MT88.4 R64, [R214+0xa000] ;  /* 0x00a00000d640783b */ /* 0x000fe20000004200 */
[----:B------:R-:W-:Y:S02]  /*20c0*/  FMNMX.FTZ R5, R17, R19, !PT ;  /* 0x0000001311057209 */ /* 0x000fe40007810000 */
[----:B------:R-:W-:-:S02]  /*20d0*/  FMNMX.FTZ R3, R24, R3, !PT ;  /* 0x0000000318037209 */ /* 0x000fc40007810000 */
[-C--:B------:R-:W-:Y:S02]  /*20e0*/  ISETP.GE.AND P1, PT, R33, R12.reuse, PT ;  /* 0x0000000c2100720c */ /* 0x080fe40003f26270 */
[----:B------:R-:W-:Y:S02]  /*20f0*/  FSEL R21, R37, -INF , !P0 ;  /* 0xff80000025157808 */ /* 0x000fe40004000000 */
[----:B------:R-:W-:Y:S02]  /*2100*/  FMNMX.FTZ R5, R20, R5, !PT ;  /* 0x0000000514057209 */ /* 0x000fe40007810000 */
[----:B------:R-:W-:Y:S02]  /*2110*/  FMNMX.FTZ R3, R27, R3, !PT ;  /* 0x000000031b037209 */ /* 0x000fe40007810000 */
[----:B------:R-:W-:Y:S02]  /*2120*/  ISETP.GE.AND P0, PT, R34, R12, PT ;  /* 0x0000000c2200720c */ /* 0x000fe40003f06270 */
[----:B------:R-:W-:Y:S01]  /*2130*/  FSEL R26, R26, -INF , !P1 ;  /* 0xff8000001a1a7808 */ /* 0x000fe20004800000 */
[----:B------:R-:W1:Y:S01]  /*2140*/  SHFL.BFLY PT, R7, R3, 0x2, 0x1f ;  /* 0x0c401f0003077f89 */ /* 0x000e6200000e0000 */
[----:B------:R-:W-:-:S02]  /*2150*/  FMNMX.FTZ R5, R21, R5, !PT ;  /* 0x0000000515057209 */ /* 0x000fc40007810000 */
[-C--:B------:R-:W-:Y:S02]  /*2160*/  ISETP.GE.AND P1, PT, R35, R12.reuse, PT ;  /* 0x0000000c2300720c */ /* 0x080fe40003f26270 */
[----:B------:R-:W-:Y:S02]  /*2170*/  FSEL R30, R30, -INF , !P0 ;  /* 0xff8000001e1e7808 */ /* 0x000fe40004000000 */
[----:B------:R-:W-:Y:S02]  /*2180*/  FMNMX.FTZ R5, R26, R5, !PT ;  /* 0x000000051a057209 */ /* 0x000fe40007810000 */
[----:B------:R-:W-:Y:S02]  /*2190*/  ISETP.GE.AND P0, PT, R36, R12, PT ;  /* 0x0000000c2400720c */ /* 0x000fe40003f06270 */
[----:B------:R-:W-:Y:S02]  /*21a0*/  FSEL R32, R32, -INF , !P1 ;  /* 0xff80000020207808 */ /* 0x000fe40004800000 */
[----:B------:R-:W-:-:S02]  /*21b0*/  FMNMX.FTZ R5, R30, R5, !PT ;  /* 0x000000051e057209 */ /* 0x000fc40007810000 */
[----:B------:R-:W-:Y:S02]  /*21c0*/  FSEL R31, R31, -INF , !P0 ;  /* 0xff8000001f1f7808 */ /* 0x000fe40004000000 */
[----:B------:R-:W-:Y:S02]  /*21d0*/  FMNMX.FTZ R5, R32, R5, !PT ;  /* 0x0000000520057209 */ /* 0x000fe40007810000 */
[-C--:B------:R-:W-:Y:S02]  /*21e0*/  ISETP.GE.AND P2, PT, R10, R14.reuse, PT ;  /* 0x0000000e0a00720c */ /* 0x080fe40003f46270 */
[----:B------:R-:W-:Y:S02]  /*21f0*/  FMNMX.FTZ R5, R31, R5, !PT ;  /* 0x000000051f057209 */ /* 0x000fe40007810000 */
[-C--:B------:R-:W-:Y:S02]  /*2200*/  ISETP.GE.AND P3, PT, R28, R14.reuse, PT ;  /* 0x0000000e1c00720c */ /* 0x080fe40003f66270 */
[----:B-1----:R-:W-:Y:S01]  /*2210*/  FMNMX.FTZ R3, R7, R3, !PT ;  /* 0x0000000307037209 */ /* 0x002fe20007810000 */
[----:B------:R-:W1:Y:S01]  /*2220*/  SHFL.BFLY PT, R6, R5, 0x2, 0x1f ;  /* 0x0c401f0005067f89 */ /* 0x000e6200000e0000 */
[----:B------:R-:W-:-:S02]  /*2230*/  ISETP.GE.AND P1, PT, R29, R14, PT ;  /* 0x0000000e1d00720c */ /* 0x000fc40003f26270 */
[-C--:B------:R-:W-:Y:S01]  /*2240*/  ISETP.GE.AND P6, PT, R10, R15.reuse, PT ;  /* 0x0000000f0a00720c */ /* 0x080fe20003fc6270 */
[----:B------:R-:W2:Y:S01]  /*2250*/  SHFL.BFLY PT, R134, R3, 0x1, 0x1f ;  /* 0x0c201f0003867f89 */ /* 0x000ea200000e0000 */
[-C--:B------:R-:W-:Y:S02]  /*2260*/  ISETP.GE.AND P5, PT, R28, R15.reuse, PT ;  /* 0x0000000f1c00720c */ /* 0x080fe40003fa6270 */
[----:B------:R-:W-:Y:S02]  /*2270*/  ISETP.GE.AND P4, PT, R25, R15, PT ;  /* 0x0000000f1900720c */ /* 0x000fe40003f86270 */
[----:B-1----:R-:W-:Y:S02]  /*2280*/  FMNMX.FTZ R5, R6, R5, !PT ;  /* 0x0000000506057209 */ /* 0x002fe40007810000 */
[----:B--2---:R-:W-:-:S03]  /*2290*/  FMNMX.FTZ R134, R3, R134, !PT ;  /* 0x0000008603867209 */ /* 0x004fc60007810000 */
[----:B------:R-:W1:Y:S01]  /*22a0*/  SHFL.BFLY PT, R6, R5, 0x1, 0x1f ;  /* 0x0c201f0005067f89 */ /* 0x000e6200000e0000 */
[C---:B------:R-:W-:Y:S01]  /*22b0*/  FSETP.NEU.FTZ.AND P0, PT, R134.reuse, -INF , PT ;  /* 0xff8000008600780b */ /* 0x040fe20003f1d000 */
[----:B------:R-:W-:-:S05]  /*22c0*/  FMUL.FTZ R9, R134, c[0x0][0x23c] ;  /* 0x00008f0086097a20 */ /* 0x000fca0000410000 */
[----:B------:R-:W-:-:S05]  /*22d0*/  FSEL R9, R9, RZ, P0 ;  /* 0x000000ff09097208 */ /* 0x000fca0000000000 */
[--C-:B------:R-:W-:Y:S02]  /*22e0*/  FFMA.FTZ R3, R8, c[0x0][0x23c], -R9.reuse ;  /* 0x00008f0008037a23 */ /* 0x100fe40000010809 */
[--C-:B------:R-:W-:Y:S02]  /*22f0*/  FFMA.FTZ R10, R23, c[0x0][0x23c], -R9.reuse ;  /* 0x00008f00170a7a23 */ /* 0x100fe40000010809 */
[----:B------:R1:W-:Y:S08]  /*2300*/  MUFU.EX2 R239, R3 ;  /* 0x0000000300ef7308 */ /* 0x0003f00000000800 */
[----:B------:R2:W-:Y:S01]  /*2310*/  MUFU.EX2 R233, R10 ;  /* 0x0000000a00e97308 */ /* 0x0005e20000000800 */
[----:B-1----:R-:W-:Y:S01]  /*2320*/  FMNMX.FTZ R3, R5, R6, !PT ;  /* 0x0000000605037209 */ /* 0x002fe20007810000 */
[----:B------:R-:W-:-:S03]  /*2330*/  FFMA.FTZ R5, R11, c[0x0][0x23c], -R9 ;  /* 0x00008f000b057a23 */ /* 0x000fc60000010809 */
[C---:B------:R-:W-:Y:S01]  /*2340*/  FSETP.NEU.FTZ.AND P0, PT, R3.reuse, -INF , PT ;  /* 0xff8000000300780b */ /* 0x040fe20003f1d000 */
[----:B------:R-:W-:Y:S02]  /*2350*/  FMUL.FTZ R8, R3, c[0x0][0x23c] ;  /* 0x00008f0003087a20 */ /* 0x000fe40000410000 */
[----:B------:R1:W3:Y:S01]  /*2360*/  MUFU.EX2 R237, R5 ;  /* 0x0000000500ed7308 */ /* 0x0002e20000000800 */
[----:B--2---:R-:W-:Y:S02]  /*2370*/  FFMA.FTZ R10, R24, c[0x0][0x23c], -R9 ;  /* 0x00008f00180a7a23 */ /* 0x004fe40000010809 */
[----:B------:R-:W-:Y:S02]  /*2380*/  FSEL R8, R8, RZ, P0 ;  /* 0x000000ff08087208 */ /* 0x000fe40000000000 */
[----:B------:R-:W-:-:S03]  /*2390*/  ISETP.GE.AND P0, PT, R25, R14, PT ;  /* 0x0000000e1900720c */ /* 0x000fc60003f06270 */
[----:B------:R-:W-:Y:S01]  /*23a0*/  MUFU.EX2 R139, R10 ;  /* 0x0000000a008b7308 */ /* 0x000fe20000000800 */
[--C-:B------:R-:W-:Y:S01]  /*23b0*/  FFMA.FTZ R2, R19, c[0x0][0x23c], -R8.reuse ;  /* 0x00008f0013027a23 */ /* 0x100fe20000010808 */
[----:B------:R-:W-:Y:S01]  /*23c0*/  FSEL R19, R77, -INF , !P1 ;  /* 0xff8000004d137808 */ /* 0x000fe20004800000 */
[----:B------:R-:W-:Y:S01]  /*23d0*/  FFMA.FTZ R0, R21, c[0x0][0x23c], -R8 ;  /* 0x00008f0015007a23 */ /* 0x000fe20000010808 */
[----:B------:R-:W-:Y:S02]  /*23e0*/  ISETP.GE.AND P1, PT, R34, R14, PT ;  /* 0x0000000e2200720c */ /* 0x000fe40003f26270 */
[----:B------:R-:W-:Y:S01]  /*23f0*/  FSEL R21, R102, -INF , !P5 ;  /* 0xff80000066157808 */ /* 0x000fe20006800000 */
[----:B-1----:R-:W-:Y:S01]  /*2400*/  FFMA.FTZ R5, R16, c[0x0][0x23c], -R9 ;  /* 0x00008f0010057a23 */ /* 0x002fe20000010809 */
[----:B------:R1:W-:Y:S01]  /*2410*/  MUFU.EX2 R234, R2 ;  /* 0x0000000200ea7308 */ /* 0x0003e20000000800 */
[----:B------:R-:W-:Y:S02]  /*2420*/  FSEL R16, R100, -INF , !P2 ;  /* 0xff80000064107808 */ /* 0x000fe40005000000 */
[----:B------:R-:W-:-:S02]  /*2430*/  FSEL R38, R60, -INF , !P1 ;  /* 0xff8000003c267808 */ /* 0x000fc40004800000 */
[-C--:B------:R-:W-:Y:S02]  /*2440*/  ISETP.GE.AND P1, PT, R34, R15.reuse, PT ;  /* 0x0000000f2200720c */ /* 0x080fe40003f26270 */
[----:B------:R-:W-:Y:S01]  /*2450*/  ISETP.GE.AND P2, PT, R33, R15, PT ;  /* 0x0000000f2100720c */ /* 0x000fe20003f46270 */
[----:B------:R2:W-:Y:S01]  /*2460*/  MUFU.EX2 R238, R5 ;  /* 0x0000000500ee7308 */ /* 0x0005e20000000800 */
[----:B------:R-:W-:Y:S02]  /*2470*/  FSEL R28, R47, -INF , !P1 ;  /* 0xff8000002f1c7808 */ /* 0x000fe40004800000 */
[----:B---3--:R-:W-:Y:S01]  /*2480*/  F2FP.PACK_AB R4, R237, R239 ;  /* 0x000000efed04723e */ /* 0x008fe200000000ff */
[----:B-1----:R-:W-:-:S04]  /*2490*/  FFMA.FTZ R2, R20, c[0x0][0x23c], -R8 ;  /* 0x00008f0014027a23 */ /* 0x002fc80000010808 */
[----:B------:R1:W-:Y:S01]  /*24a0*/  MUFU.EX2 R250, R0 ;  /* 0x0000000000fa7308 */ /* 0x0003e20000000800 */
[----:B------:R-:W-:Y:S02]  /*24b0*/  FSEL R20, R101, -INF , !P6 ;  /* 0xff80000065147808 */ /* 0x000fe40007000000 */
[----:B------:R-:W-:Y:S01]  /*24c0*/  ISETP.GE.AND P6, PT, R36, R14, PT ;  /* 0x0000000e2400720c */ /* 0x000fe20003fc6270 */
[----:B--2---:R-:W-:-:S04]  /*24d0*/  FFMA.FTZ R5, R18, c[0x0][0x23c], -R9 ;  /* 0x00008f0012057a23 */ /* 0x004fc80000010809 */
[----:B------:R-:W2:Y:S01]  /*24e0*/  MUFU.EX2 R235, R2 ;  /* 0x0000000200eb7308 */ /* 0x000ea20000000800 */
[----:B------:R-:W-:Y:S02]  /*24f0*/  FSEL R18, R63, -INF , !P0 ;  /* 0xff8000003f127808 */ /* 0x000fe40004000000 */
[-C--:B------:R-:W-:Y:S02]  /*2500*/  ISETP.GE.AND P0, PT, R33, R14.reuse, PT ;  /* 0x0000000e2100720c */ /* 0x080fe40003f06270 */
[----:B------:R-:W-:Y:S02]  /*2510*/  FSEL R33, R39, -INF , !P6 ;  /* 0xff80000027217808 */ /* 0x000fe40007000000 */
[----:B------:R-:W-:Y:S01]  /*2520*/  FSEL R37, R61, -INF , !P0 ;  /* 0xff8000003d257808 */ /* 0x000fe20004000000 */
[----:B------:R3:W4:Y:S01]  /*2530*/  MUFU.EX2 R251, R5 ;  /* 0x0000000500fb7308 */ /* 0x0007220000000800 */
[--C-:B-1----:R-:W-:Y:S01]  /*2540*/  FFMA.FTZ R0, R22, c[0x0][0x23c], -R9.reuse ;  /* 0x00008f0016007a23 */ /* 0x102fe20000010809 */
[----:B------:R-:W-:Y:S01]  /*2550*/  ISETP.GE.AND P0, PT, R35, R14, PT ;  /* 0x0000000e2300720c */ /* 0x000fe20003f06270 */
[----:B------:R-:W-:Y:S01]  /*2560*/  FFMA.FTZ R9, R27, c[0x0][0x23c], -R9 ;  /* 0x00008f001b097a23 */ /* 0x000fe20000010809 */
[----:B------:R-:W-:-:S02]  /*2570*/  FSEL R22, R78, -INF , !P4 ;  /* 0xff8000004e167808 */ /* 0x000fc40006000000 */
[----:B------:R-:W-:Y:S02]  /*2580*/  FSEL R34, R44, -INF , !P0 ;  /* 0xff8000002c227808 */ /* 0x000fe40004000000 */
[----:B------:R1:W-:Y:S01]  /*2590*/  MUFU.EX2 R232, R0 ;  /* 0x0000000000e87308 */ /* 0x0003e20000000800 */
[----:B------:R-:W-:Y:S02]  /*25a0*/  ISETP.GE.AND P0, PT, R35, R15, PT ;  /* 0x0000000f2300720c */ /* 0x000fe40003f06270 */
[----:B--2---:R-:W-:Y:S02]  /*25b0*/  F2FP.PACK_AB R7, R250, R235 ;  /* 0x000000ebfa07723e */ /* 0x004fe400000000ff */
[----:B------:R-:W-:Y:S01]  /*25c0*/  FSEL R25, R45, -INF , !P0 ;  /* 0xff8000002d197808 */ /* 0x000fe20004000000 */
[----:B---3--:R-:W-:Y:S01]  /*25d0*/  FFMA.FTZ R5, R17, c[0x0][0x23c], -R8 ;  /* 0x00008f0011057a23 */ /* 0x008fe20000010808 */
[----:B------:R-:W-:Y:S01]  /*25e0*/  FSEL R17, R88, -INF , !P3 ;  /* 0xff80000058117808 */ /* 0x000fe20005800000 */
[----:B------:R2:W-:Y:S01]  /*25f0*/  MUFU.EX2 R138, R9 ;  /* 0x00000009008a7308 */ /* 0x0005e20000000800 */
[----:B------:R-:W-:-:S02]  /*2600*/  ISETP.GE.AND P3, PT, R29, R15, PT ;  /* 0x0000000f1d00720c */ /* 0x000fc40003f66270 */
[----:B------:R-:W-:Y:S02]  /*2610*/  FMNMX.FTZ R2, R16, R17, !PT ;  /* 0x0000001110027209 */ /* 0x000fe40007810000 */
[----:B------:R-:W-:Y:S02]  /*2620*/  FSEL R23, R79, -INF , !P3 ;  /* 0xff8000004f177808 */ /* 0x000fe40005800000 */
[----:B------:R-:W-:Y:S01]  /*2630*/  FMNMX.FTZ R2, R18, R2, !PT ;  /* 0x0000000212027209 */ /* 0x000fe20007810000 */
[----:B------:R-:W3:Y:S01]  /*2640*/  MUFU.EX2 R236, R5 ;  /* 0x0000000500ec7308 */ /* 0x000ee20000000800 */
[----:B-1----:R-:W-:Y:S02]  /*2650*/  FMNMX.FTZ R0, R20, R21, !PT ;  /* 0x0000001514007209 */ /* 0x002fe40007810000 */
[----:B------:R-:W-:Y:S02]  /*2660*/  FMNMX.FTZ R2, R19, R2, !PT ;  /* 0x0000000213027209 */ /* 0x000fe40007810000 */
[----:B------:R-:W-:-:S02]  /*2670*/  FMNMX.FTZ R0, R22, R0, !PT ;  /* 0x0000000016007209 */ /* 0x000fc40007810000 */
[----:B------:R-:W-:Y:S01]  /*2680*/  FMNMX.FTZ R2, R37, R2, !PT ;  /* 0x0000000225027209 */ /* 0x000fe20007810000 */
[----:B--2---:R-:W-:Y:S01]  /*2690*/  FFMA.FTZ R9, R26, c[0x0][0x23c], -R8 ;  /* 0x00008f001a097a23 */ /* 0x004fe20000010808 */
[----:B------:R-:W-:Y:S02]  /*26a0*/  FSEL R29, R62, -INF , !P2 ;  /* 0xff8000003e1d7808 */ /* 0x000fe40005000000 */
[----:B------:R-:W-:Y:S01]  /*26b0*/  FMNMX.FTZ R2, R38, R2, !PT ;  /* 0x0000000226027209 */ /* 0x000fe20007810000 */
[----:B------:R1:W-:Y:S01]  /*26c0*/  MUFU.EX2 R35, R9 ;  /* 0x0000000900237308 */ /* 0x0003e20000000800 */
[----:B------:R-:W-:Y:S02]  /*26d0*/  FMNMX.FTZ R0, R23, R0, !PT ;  /* 0x0000000017007209 */ /* 0x000fe40007810000 */
[----:B------:R-:W-:Y:S02]  /*26e0*/  FMNMX.FTZ R2, R34, R2, !PT ;  /* 0x0000000222027209 */ /* 0x000fe40007810000 */
[----:B------:R-:W-:-:S02]  /*26f0*/  FMNMX.FTZ R0, R29, R0, !PT ;  /* 0x000000001d007209 */ /* 0x000fc40007810000 */
[----:B------:R-:W-:Y:S02]  /*2700*/  FMNMX.FTZ R2, R33, R2, !PT ;  /* 0x0000000221027209 */ /* 0x000fe40007810000 */
[----:B------:R-:W-:Y:S02]  /*2710*/  ISETP.GE.AND P2, PT, R36, R15, PT ;  /* 0x0000000f2400720c */ /* 0x000fe40003f46270 */
[----:B------:R-:W-:Y:S01]  /*2720*/  FMNMX.FTZ R0, R28, R0, !PT ;  /* 0x000000001c007209 */ /* 0x000fe20007810000 */
[----:B------:R-:W2:Y:S01]  /*2730*/  SHFL.BFLY PT, R11, R2, 0x2, 0x1f ;  /* 0x0c401f00020b7f89 */ /* 0x000ea200000e0000 */
[----:B------:R-:W-:Y:S02]  /*2740*/  FSEL R24, R46, -INF , !P2 ;  /* 0xff8000002e187808 */ /* 0x000fe40005000000 */
[----:B------:R-:W-:Y:S01]  /*2750*/  FMNMX.FTZ R0, R25, R0, !PT ;  /* 0x0000000019007209 */ /* 0x000fe20007810000 */
[----:B-1----:R-:W-:Y:S01]  /*2760*/  FFMA.FTZ R9, R30, c[0x0][0x23c], -R8 ;  /* 0x00008f001e097a23 */ /* 0x002fe20000010808 */
[----:B----4-:R-:W-:-:S02]  /*2770*/  F2FP.PACK_AB R6, R251, R238 ;  /* 0x000000eefb06723e */ /* 0x010fc400000000ff */
[----:B------:R-:W-:Y:S01]  /*2780*/  FMNMX.FTZ R0, R24, R0, !PT ;  /* 0x0000000018007209 */ /* 0x000fe20007810000 */
[----:B------:R1:W4:Y:S01]  /*2790*/  MUFU.EX2 R132, R9 ;  /* 0x0000000900847308 */ /* 0x0003220000000800 */
[----:B---3--:R-:W-:Y:S02]  /*27a0*/  F2FP.PACK_AB R5, R234, R236 ;  /* 0x000000ecea05723e */ /* 0x008fe400000000ff */
[----:B------:R-:W-:Y:S01]  /*27b0*/  F2FP.PACK_AB R124, R233, R232 ;  /* 0x000000e8e97c723e */ /* 0x000fe200000000ff */
[----:B------:R-:W3:Y:S01]  /*27c0*/  SHFL.BFLY PT, R10, R0, 0x2, 0x1f ;  /* 0x0c401f00000a7f89 */ /* 0x000ee200000e0000 */
[----:B------:R-:W-:-:S03]  /*27d0*/  F2FP.PACK_AB R126, R138, R139 ;  /* 0x0000008b8a7e723e */ /* 0x000fc600000000ff */
[----:B------:R-:W-:Y:S01]  /*27e0*/  HMMA.16816.F32 R144, R4, R80, RZ ;  /* 0x000000500490723c */ /* 0x000fe200000018ff */
[----:B--2---:R-:W-:Y:S01]  /*27f0*/  FMNMX.FTZ R2, R2, R11, !PT ;  /* 0x0000000b02027209 */ /* 0x004fe20007810000 */
[----:B-1----:R-:W-:-:S06]  /*2800*/  FFMA.FTZ R9, R32, c[0x0][0x23c], -R8 ;  /* 0x00008f0020097a23 */ /* 0x002fcc0000010808 */
[C---:B------:R-:W-:Y:S01]  /*2810*/  HMMA.16816.F32 R164, R4.reuse, R64, RZ ;  /* 0x0000004004a4723c */ /* 0x040fe200000018ff */
[----:B------:R-:W-:Y:S01]  /*2820*/  FFMA.FTZ R8, R31, c[0x0][0x23c], -R8 ;  /* 0x00008f001f087a23 */ /* 0x000fe20000010808 */
[----:B----4-:R-:W-:Y:S01]  /*2830*/  F2FP.PACK_AB R125, R132, R35 ;  /* 0x00000023847d723e */ /* 0x010fe200000000ff */
[----:B------:R-:W1:Y:S01]  /*2840*/  SHFL.BFLY PT, R11, R2, 0x1, 0x1f ;  /* 0x0c201f00020b7f89 */ /* 0x000e6200000e0000 */
[----:B------:R-:W-:Y:S04]  /*2850*/  MUFU.EX2 R133, R9 ;  /* 0x0000000900857308 */ /* 0x000fe80000000800 */
[----:B------:R-:W-:Y:S01]  /*2860*/  HMMA.16816.F32 R40, R4, R52, RZ ;  /* 0x000000340428723c */ /* 0x000fe200000018ff */
[----:B---3--:R-:W-:-:S03]  /*2870*/  FMNMX.FTZ R0, R10, R0, !PT ;  /* 0x000000000a007209 */ /* 0x008fc60007810000 */
[----:B------:R2:W3:Y:S04]  /*2880*/  MUFU.EX2 R137, R8 ;  /* 0x0000000800897308 */ /* 0x0004e80000000800 */
[C---:B------:R-:W-:Y:S08]  /*2890*/  HMMA.16816.F32 R56, R4.reuse, R48, RZ ;  /* 0x000000300438723c */ /* 0x040ff000000018ff */
[----:B------:R-:W-:Y:S01]  /*28a0*/  HMMA.16816.F32 R72, R4, R68, RZ ;  /* 0x000000440448723c */ /* 0x000fe200000018ff */
[----:B-1----:R-:W-:Y:S01]  /*28b0*/  FMNMX.FTZ R136, R2, R11, !PT ;  /* 0x0000000b02887209 */ /* 0x002fe20007810000 */
[----:B--2---:R-:W1:Y:S01]  /*28c0*/  SHFL.BFLY PT, R8, R0, 0x1, 0x1f ;  /* 0x0c201f0000087f89 */ /* 0x004e6200000e0000 */
[----:B---3--:R-:W-:-:S02]  /*28d0*/  F2FP.PACK_AB R127, R137, R133 ;  /* 0x00000085897f723e */ /* 0x008fc400000000ff */
[C---:B------:R-:W-:Y:S01]  /*28e0*/  FSETP.NEU.FTZ.AND P0, PT, R136.reuse, -INF , PT ;  /* 0xff8000008800780b */ /* 0x040fe20003f1d000 */
[----:B------:R-:W-:Y:S02]  /*28f0*/  FMUL.FTZ R2, R136, c[0x0][0x23c] ;  /* 0x00008f0088027a20 */ /* 0x000fe40000410000 */
[----:B------:R-:W-:Y:S03]  /*2900*/  HMMA.16816.F32 R88, R4, R96, RZ ;  /* 0x000000600458723c */ /* 0x000fe600000018ff */
[----:B------:R-:W-:-:S05]  /*2910*/  FSEL R2, R2, RZ, P0 ;  /* 0x000000ff02027208 */ /* 0x000fca0000000000 */
[C---:B------:R-:W-:Y:S08]  /*2920*/  HMMA.16816.F32 R104, R4.reuse, R116, RZ ;  /* 0x000000740468723c */ /* 0x040ff000000018ff */
[----:B------:R-:W-:Y:S01]  /*2930*/  HMMA.16816.F32 R120, R4, R128, RZ ;  /* 0x000000800478723c */ /* 0x000fe200000018ff */
[----:B-1----:R-:W-:Y:S01]  /*2940*/  FMNMX.FTZ R135, R0, R8, !PT ;  /* 0x0000000800877209 */ /* 0x002fe20007810000 */
[----:B------:R-:W-:-:S02]  /*2950*/  FFMA.FTZ R0, R17, c[0x0][0x23c], -R2 ;  /* 0x00008f0011007a23 */ /* 0x000fc40000010802 */
[----:B------:R-:W-:Y:S01]  /*2960*/  FFMA.FTZ R8, R37, c[0x0][0x23c], -R2 ;  /* 0x00008f0025087a23 */ /* 0x000fe20000010802 */
[----:B------:R-:W-:-:S03]  /*2970*/  FSETP.NEU.FTZ.AND P0, PT, R135, -INF , PT ;  /* 0xff8000008700780b */ /* 0x000fc60003f1d000 */
[C---:B------:R-:W-:Y:S01]  /*2980*/  HMMA.16816.F32 R152, R4.reuse, R82, RZ ;  /* 0x000000520498723c */ /* 0x040fe200000018ff */
[----:B------:R1:W-:Y:S07]  /*2990*/  MUFU.EX2 R27, R0 ;  /* 0x00000000001b7308 */ /* 0x0003ee0000000800 */
[C---:B------:R-:W-:Y:S01]  /*29a0*/  HMMA.16816.F32 R168, R4.reuse, R66, RZ ;  /* 0x0000004204a8723c */ /* 0x040fe200000018ff */
[----:B------:R2:W-:Y:S07]  /*29b0*/  MUFU.EX2 R17, R8 ;  /* 0x0000000800117308 */ /* 0x0005ee0000000800 */
[----:B------:R-:W-:Y:S01]  /*29c0*/  HMMA.16816.F32 R44, R4, R54, RZ ;  /* 0x00000036042c723c */ /* 0x000fe200000018ff */
[----:B-1----:R-:W-:-:S05]  /*29d0*/  FMUL.FTZ R0, R135, c[0x0][0x23c] ;  /* 0x00008f0087007a20 */ /* 0x002fca0000410000 */
[----:B------:R-:W-:Y:S02]  /*29e0*/  FSEL R0, R0, RZ, P0 ;  /* 0x000000ff00007208 */ /* 0x000fe40000000000 */
[----:B------:R-:W-:Y:S01]  /*29f0*/  HMMA.16816.F32 R60, R4, R50, RZ ;  /* 0x00000032043c723c */ /* 0x000fe200000018ff */
[----:B--2---:R-:W-:Y:S01]  /*2a00*/  FFMA.FTZ R8, R38, c[0x0][0x23c], -R2 ;  /* 0x00008f0026087a23 */ /* 0x004fe20000010802 */
[----:B------:R-:W-:-:S06]  /*2a10*/  ISETP.GE.AND P0, PT, R244, 0x2, PT ;  /* 0x00000002f400780c */ /* 0x000fcc0003f06270 */
[C---:B------:R-:W-:Y:S08]  /*2a20*/  HMMA.16816.F32 R76, R4.reuse, R70, RZ ;  /* 0x00000046044c723c */ /* 0x040ff000000018ff */
[C---:B------:R-:W-:Y:S08]  /*2a30*/  HMMA.16816.F32 R92, R4.reuse, R98, RZ ;  /* 0x00000062045c723c */ /* 0x040ff000000018ff */
[C---:B------:R-:W-:Y:S08]  /*2a40*/  HMMA.16816.F32 R108, R4.reuse, R118, RZ ;  /* 0x00000076046c723c */ /* 0x040ff000000018ff */
[----:B------:R-:W-:Y:S07]  /*2a50*/  HMMA.16816.F32 R84, R4, R130, RZ ;  /* 0x000000820454723c */ /* 0x000fee00000018ff */
[--C-:B------:R-:W-:Y:S01]  /*2a60*/  FFMA.FTZ R4, R16, c[0x0][0x23c], -R2.reuse ;  /* 0x00008f0010047a23 */ /* 0x100fe20000010802 */
[C---:B------:R-:W-:Y:S01]  /*2a70*/  HMMA.16816.F32 R144, R124.reuse, R156, R144 ;  /* 0x0000009c7c90723c */ /* 0x040fe20000001890 */
[----:B------:R1:W-:Y:S07]  /*2a80*/  MUFU.EX2 R16, R8 ;  /* 0x0000000800107308 */ /* 0x0003ee0000000800 */
[C---:B------:R-:W-:Y:S01]  /*2a90*/  HMMA.16816.F32 R164, R124.reuse, R172, R164 ;  /* 0x000000ac7ca4723c */ /* 0x040fe200000018a4 */
[----:B------:R2:W-:Y:S07]  /*2aa0*/  MUFU.EX2 R32, R4 ;  /* 0x0000000400207308 */ /* 0x0005ee0000000800 */
[----:B------:R-:W-:Y:S01]  /*2ab0*/  HMMA.16816.F32 R40, R124, R112, R40 ;  /* 0x000000707c28723c */ /* 0x000fe20000001828 */
[----:B-1----:R-:W-:-:S04]  /*2ac0*/  FFMA.FTZ R8, R34, c[0x0][0x23c], -R2 ;  /* 0x00008f0022087a23 */ /* 0x002fc80000010802 */
[----:B------:R-:W-:Y:S03]  /*2ad0*/  MUFU.EX2 R11, R8 ;  /* 0x00000008000b7308 */ /* 0x000fe60000000800 */
[----:B------:R-:W-:Y:S01]  /*2ae0*/  HMMA.16816.F32 R56, R124, R140, R56 ;  /* 0x0000008c7c38723c */ /* 0x000fe20000001838 */
[----:B--2---:R-:W-:-:S04]  /*2af0*/  FFMA.FTZ R4, R18, c[0x0][0x23c], -R2 ;  /* 0x00008f0012047a23 */ /* 0x004fc80000010802 */
[----:B------:R1:W-:Y:S03]  /*2b00*/  MUFU.EX2 R30, R4 ;  /* 0x00000004001e7308 */ /* 0x0003e60000000800 */
[C---:B------:R-:W-:Y:S08]  /*2b10*/  HMMA.16816.F32 R72, R124.reuse, R180, R72 ;  /* 0x000000b47c48723c */ /* 0x040ff00000001848 */
[----:B------:R-:W-:Y:S01]  /*2b20*/  HMMA.16816.F32 R88, R124, R176, R88 ;  /* 0x000000b07c58723c */ /* 0x000fe20000001858 */
[----:B-1----:R-:W-:-:S02]  /*2b30*/  FFMA.FTZ R4, R19, c[0x0][0x23c], -R2 ;  /* 0x00008f0013047a23 */ /* 0x002fc40000010802 */
[----:B------:R-:W-:-:S05]  /*2b40*/  FFMA.FTZ R2, R33, c[0x0][0x23c], -R2 ;  /* 0x00008f0021027a23 */ /* 0x000fca0000010802 */
[C---:B------:R-:W-:Y:S01]  /*2b50*/  HMMA.16816.F32 R104, R124.reuse, R184, R104 ;  /* 0x000000b87c68723c */ /* 0x040fe20000001868 */
[----:B------:R1:W2:Y:S07]  /*2b60*/  MUFU.EX2 R31, R4 ;  /* 0x00000004001f7308 */ /* 0x0002ae0000000800 */
[C---:B------:R-:W-:Y:S01]  /*2b70*/  HMMA.16816.F32 R120, R124.reuse, R188, R120 ;  /* 0x000000bc7c78723c */ /* 0x040fe20000001878 */
[----:B------:R3:W-:Y:S07]  /*2b80*/  MUFU.EX2 R10, R2 ;  /* 0x00000002000a7308 */ /* 0x0007ee0000000800 */
[----:B------:R-:W-:Y:S01]  /*2b90*/  HMMA.16816.F32 R152, R124, R158, R152 ;  /* 0x0000009e7c98723c */ /* 0x000fe20000001898 */
[----:B-1----:R-:W-:Y:S01]  /*2ba0*/  FFMA.FTZ R4, R20, c[0x0][0x23c], -R0 ;  /* 0x00008f0014047a23 */ /* 0x002fe20000010800 */
[----:B--2---:R-:W-:-:S03]  /*2bb0*/  F2FP.PACK_AB R6, R31, R30 ;  /* 0x0000001e1f06723e */ /* 0x004fc600000000ff */
[----:B------:R1:W-:Y:S03]  /*2bc0*/  MUFU.EX2 R26, R4 ;  /* 0x00000004001a7308 */ /* 0x0003e60000000800 */
[----:B------:R-:W-:Y:S01]  /*2bd0*/  HMMA.16816.F32 R168, R124, R174, R168 ;  /* 0x000000ae7ca8723c */ /* 0x000fe200000018a8 */
[----:B---3--:R-:W-:-:S04]  /*2be0*/  FFMA.FTZ R2, R29, c[0x0][0x23c], -R0 ;  /* 0x00008f001d027a23 */ /* 0x008fc80000010800 */
[----:B------:R2:W-:Y:S03]  /*2bf0*/  MUFU.EX2 R9, R2 ;  /* 0x0000000200097308 */ /* 0x0005e60000000800 */
[----:B------:R-:W-:Y:S01]  /*2c00*/  HMMA.16816.F32 R44, R124, R114, R44 ;  /* 0x000000727c2c723c */ /* 0x000fe2000000182c */
[----:B-1----:R-:W-:-:S07]  /*2c10*/  FFMA.FTZ R4, R21, c[0x0][0x23c], -R0 ;  /* 0x00008f0015047a23 */ /* 0x002fce0000010800 */
[----:B------:R-:W-:Y:S01]  /*2c20*/  HMMA.16816.F32 R60, R124, R142, R60 ;  /* 0x0000008e7c3c723c */ /* 0x000fe2000000183c */
[----:B------:R1:W3:Y:S01]  /*2c30*/  MUFU.EX2 R20, R4 ;  /* 0x0000000400147308 */ /* 0x0002e20000000800 */
[----:B--2---:R-:W-:-:S06]  /*2c40*/  FFMA.FTZ R2, R28, c[0x0][0x23c], -R0 ;  /* 0x00008f001c027a23 */ /* 0x004fcc0000010800 */
[C---:B------:R-:W-:Y:S01]  /*2c50*/  HMMA.16816.F32 R76, R124.reuse, R182, R76 ;  /* 0x000000b67c4c723c */ /* 0x040fe2000000184c */
[----:B------:R2:W-:Y:S07]  /*2c60*/  MUFU.EX2 R8, R2 ;  /* 0x0000000200087308 */ /* 0x0005ee0000000800 */
[----:B------:R-:W-:Y:S01]  /*2c70*/  HMMA.16816.F32 R92, R124, R178, R92 ;  /* 0x000000b27c5c723c */ /* 0x000fe2000000185c */
[----:B-1----:R-:W-:Y:S01]  /*2c80*/  FFMA.FTZ R4, R22, c[0x0][0x23c], -R0 ;  /* 0x00008f0016047a23 */ /* 0x002fe20000010800 */
[----:B---3--:R-:W-:-:S03]  /*2c90*/  F2FP.PACK_AB R5, R20, R26 ;  /* 0x0000001a1405723e */ /* 0x008fc600000000ff */
[----:B------:R1:W-:Y:S03]  /*2ca0*/  MUFU.EX2 R18, R4 ;  /* 0x0000000400127308 */ /* 0x0003e60000000800 */
[----:B------:R-:W-:Y:S01]  /*2cb0*/  HMMA.16816.F32 R108, R124, R186, R108 ;  /* 0x000000ba7c6c723c */ /* 0x000fe2000000186c */
[----:B--2---:R-:W-:-:S06]  /*2cc0*/  FFMA.FTZ R2, R25, c[0x0][0x23c], -R0 ;  /* 0x00008f0019027a23 */ /* 0x004fcc0000010800 */
[----:B------:R-:W-:Y:S01]  /*2cd0*/  MUFU.EX2 R2, R2 ;  /* 0x0000000200027308 */ /* 0x000fe20000000800 */
[----:B------:R-:W-:Y:S01]  /*2ce0*/  HMMA.16816.F32 R124, R124, R190, R84 ;  /* 0x000000be7c7c723c */ /* 0x000fe20000001854 */
[--C-:B-1----:R-:W-:Y:S02]  /*2cf0*/  FFMA.FTZ R4, R23, c[0x0][0x23c], -R0.reuse ;  /* 0x00008f0017047a23 */ /* 0x102fe40000010800 */
[----:B------:R-:W-:-:S04]  /*2d00*/  FFMA.FTZ R0, R24, c[0x0][0x23c], -R0 ;  /* 0x00008f0018007a23 */ /* 0x000fc80000010800 */
[----:B------:R1:W2:Y:S08]  /*2d10*/  MUFU.EX2 R19, R4 ;  /* 0x0000000400137308 */ /* 0x0002b00000000800 */
[----:B------:R-:W3:Y:S01]  /*2d20*/  MUFU.EX2 R0, R0 ;  /* 0x0000000000007308 */ /* 0x000ee20000000800 */
[----:B-1----:R-:W-:Y:S02]  /*2d30*/  F2FP.PACK_AB R4, R27, R32 ;  /* 0x000000201b04723e */ /* 0x002fe400000000ff */
[----:B--2---:R-:W-:-:S07]  /*2d40*/  F2FP.PACK_AB R7, R19, R18 ;  /* 0x000000121307723e */ /* 0x004fce00000000ff */
        /* <DEDUP_REMOVED lines=14> */
[C---:B------:R-:W-:Y:S07]  /*2e30*/  HMMA.16816.F32 R116, R4.reuse, R128, RZ ;  /* 0x000000800474723c */ /* 0x040fee00000018ff */
[----:B------:R-:W-:Y:S01]  /*2e40*/  F2FP.PACK_AB R128, R16, R17 ;  /* 0x000000111080723e */ /* 0x000fe200000000ff */
[----:B------:R-:W-:Y:S01]  /*2e50*/  HMMA.16816.F32 R196, R4, R130, RZ ;  /* 0x0000008204c4723c */ /* 0x000fe200000018ff */
[----:B------:R-:W-:-:S06]  /*2e60*/  F2FP.PACK_AB R129, R8, R9 ;  /* 0x000000090881723e */ /* 0x000fcc00000000ff */
[----:B------:R-:W-:Y:S01]  /*2e70*/  FADD.FTZ R7, R32, R27 ;  /* 0x0000001b20077221 */ /* 0x000fe20000010000 */
[----:B------:R-:W-:Y:S01]  /*2e80*/  F2FP.PACK_AB R130, R10, R11 ;  /* 0x0000000b0a82723e */ /* 0x000fe200000000ff */
[----:B------:R-:W-:Y:S01]  /*2e90*/  FADD.FTZ R6, R26, R20 ;  /* 0x000000141a067221 */ /* 0x000fe20000010000 */
[----:B---3--:R-:W-:Y:S01]  /*2ea0*/  F2FP.PACK_AB R131, R0, R2 ;  /* 0x000000020083723e */ /* 0x008fe200000000ff */
        /* <DEDUP_REMOVED lines=20> */
[----:B------:R-:W-:Y:S01]  /*2ff0*/  FADD.FTZ R250, R35, R250 ;  /* 0x000000fa23fa7221 */ /* 0x000fe20000010000 */
[----:B------:R1:W-:Y:S01]  /*3000*/  STL [R1], R246 ;  /* 0x000000f601007387 */ /* 0x0003e20000100800 */
        /* <DEDUP_REMOVED lines=10> */
[----:B------:R-:W-:-:S05]  /*30b0*/  FADD.FTZ R250, R137, R250 ;  /* 0x000000fa89fa7221 */ /* 0x000fca0000010000 */
        /* <DEDUP_REMOVED lines=10> */
[----:B------:R-:W-:Y:S05]  /*3160*/  @!UPT UIADD3 URZ, URZ, URZ, URZ ;  /* 0x0000003f3f3ff290 */ /* 0x000fea000fffe03f */
[----:B------:R-:W-:Y:S11]  /*3170*/  @!P0 BRA `(.L_x_867) ;  /* 0x000084e000008947 */ /* 0x000ff60003800000 */
[----:B-1----:R-:W-:-:S04]  /*3180*/  DEPBAR.LE SB0, 0x0 ;  /* 0x000080000000791a */ /* 0x002fc80000000000 */
[----:B------:R-:W-:Y:S01]  /*3190*/  USHF.L.U32 UR11, UR4, 0x6, URZ ;  /* 0x00000006040b7899 */ /* 0x000fe2000800063f */
[----:B------:R-:W-:Y:S01]  /*31a0*/  IADD3 R245, R244, -0x2, RZ ;  /* 0xfffffffef4f57810 */ /* 0x000fe20007ffe0ff */
[----:B------:R-:W-:Y:S02]  /*31b0*/  UMOV UR10, 0x6 ;  /* 0x00000006000a7882 */ /* 0x000fe40000000000 */
[----:B------:R-:W-:Y:S02]  /*31c0*/  ULDC UR5, c[0x0][0x1a4] ;  /* 0x0000690000057ab9 */ /* 0x000fe40000000800 */
[----:B------:R-:W-:Y:S01]  /*31d0*/  USHF.L.U64.HI UR5, UR4, UR10, UR5 ;  /* 0x0000000a04057299 */ /* 0x000fe20008010205 */
[----:B------:R-:W-:Y:S01]  /*31e0*/  BAR.SYNC.DEFER_BLOCKING 0x0 ;  /* 0x0000000000007b1d */ /* 0x000fe20000010000 */
[----:B------:R-:W-:Y:S02]  /*31f0*/  IADD3 R4, P1, R242, -UR11, RZ ;  /* 0x8000000bf2047c10 */ /* 0x000fe4000ff3e0ff */
[----:B------:R-:W-:-:S02]  /*3200*/  IADD3 R232, P0, R240, -UR11, RZ ;  /* 0x8000000bf0e87c10 */ /* 0x000fc4000ff1e0ff */
[----:B------:R-:W-:Y:S02]  /*3210*/  IADD3.X R5, R243, ~UR5, RZ, P1, !PT ;  /* 0x80000005f3057c10 */ /* 0x000fe40008ffe4ff */
[----:B------:R-:W-:-:S03]  /*3220*/  IADD3.X R233, R241, ~UR5, RZ, P0, !PT ;  /* 0x80000005f1e97c10 */ /* 0x000fc600087fe4ff */
        /* <DEDUP_REMOVED lines=10> */
[----:B------:R-:W5:Y:S04]  /*32d0*/  LDSM.16.M88.4 R16, [R213] ;  /* 0x00000000d510783b */ /* 0x000f680000000200 */
[----:B------:R-:W-:Y:S04]  /*32e0*/  LDSM.16.M88.4 R32, [R223] ;  /* 0x00000000df20783b */ /* 0x000fe80000000200 */
[----:B-1----:R-:W1:Y:S04]  /*32f0*/  LDSM.16.M88.4 R4, [R215+0x2000] ;  /* 0x00200000d704783b */ /* 0x002e680000000200 */
[----:B------:R-:W1:Y:S04]  /*3300*/  LDSM.16.M88.4 R140, [R226] ;  /* 0x00000000e28c783b */ /* 0x000e680000000200 */
[----:B------:R-:W1:Y:S04]  /*3310*/  LDSM.16.M88.4 R28, [R215] ;  /* 0x00000000d71c783b */ /* 0x000e680000000200 */
[----:B------:R-:W-:Y:S04]  /*3320*/  LDSM.16.M88.4 R176, [R220] ;  /* 0x00000000dcb0783b */ /* 0x000fe80000000200 */
[----:B------:R-:W-:Y:S04]  /*3330*/  LDSM.16.M88.4 R180, [R220+0x800] ;  /* 0x00080000dcb4783b */ /* 0x000fe80000000200 */
[----:B------:R-:W0:Y:S01]  /*3340*/  LDGDEPBAR ;  /* 0x00000000000079af */ /* 0x000e220000000000 */
[C---:B---3--:R-:W-:Y:S08]  /*3350*/  HMMA.16816.F32 R196, R8.reuse, R20, RZ ;  /* 0x0000001408c4723c */ /* 0x048ff000000018ff */
[C---:B------:R-:W-:Y:S08]  /*3360*/  HMMA.16816.F32 R192, R8.reuse, R22, RZ ;  /* 0x0000001608c0723c */ /* 0x040ff000000018ff */
[C---:B----4-:R-:W-:Y:S08]  /*3370*/  HMMA.16816.F32 R188, R8.reuse, R24, RZ ;  /* 0x0000001808bc723c */ /* 0x050ff000000018ff */
[----:B------:R-:W-:Y:S08]  /*3380*/  HMMA.16816.F32 R184, R8, R26, RZ ;  /* 0x0000001a08b8723c */ /* 0x000ff000000018ff */
[C---:B-----5:R-:W-:Y:S08]  /*3390*/  HMMA.16816.F32 R200, R16.reuse, R20, RZ ;  /* 0x0000001410c8723c */ /* 0x060ff000000018ff */
[C---:B------:R-:W-:Y:S01]  /*33a0*/  HMMA.16816.F32 R204, R16.reuse, R22, RZ ;  /* 0x0000001610cc723c */ /* 0x040fe200000018ff */
[----:B------:R-:W3:Y:S07]  /*33b0*/  LDSM.16.M88.4 R20, [R221+0x2000] ;  /* 0x00200000dd14783b */ /* 0x000eee0000000200 */
[C---:B------:R-:W-:Y:S08]  /*33c0*/  HMMA.16816.F32 R8, R16.reuse, R24, RZ ;  /* 0x000000181008723c */ /* 0x040ff000000018ff */
[----:B------:R-:W-:Y:S01]  /*33d0*/  HMMA.16816.F32 R16, R16, R26, RZ ;  /* 0x0000001a1010723c */ /* 0x000fe200000018ff */
[----:B------:R-:W4:Y:S07]  /*33e0*/  LDSM.16.M88.4 R24, [R221] ;  /* 0x00000000dd18783b */ /* 0x000f2e0000000200 */
[C---:B-1----:R-:W-:Y:S08]  /*33f0*/  HMMA.16816.F32 R228, R4.reuse, R32, R196 ;  /* 0x0000002004e4723c */ /* 0x042ff000000018c4 */
[C---:B------:R-:W-:Y:S08]  /*3400*/  HMMA.16816.F32 R208, R4.reuse, R140, R188 ;  /* 0x0000008c04d0723c */ /* 0x040ff000000018bc */
[C---:B------:R-:W-:Y:S08]  /*3410*/  HMMA.16816.F32 R196, R4.reuse, R34, R192 ;  /* 0x0000002204c4723c */ /* 0x040ff000000018c0 */
[----:B------:R-:W-:Y:S08]  /*3420*/  HMMA.16816.F32 R188, R4, R142, R184 ;  /* 0x0000008e04bc723c */ /* 0x000ff000000018b8 */
[C---:B------:R-:W-:Y:S08]  /*3430*/  HMMA.16816.F32 R184, R28.reuse, R32, R200 ;  /* 0x000000201cb8723c */ /* 0x040ff000000018c8 */
[C---:B------:R-:W-:Y:S01]  /*3440*/  HMMA.16816.F32 R4, R28.reuse, R34, R204 ;  /* 0x000000221c04723c */ /* 0x040fe200000018cc */
[----:B------:R-:W-:Y:S07]  /*3450*/  LDSM.16.M88.4 R32, [R218] ;  /* 0x00000000da20783b */ /* 0x000fee0000000200 */
[C---:B------:R-:W-:Y:S01]  /*3460*/  HMMA.16816.F32 R192, R28.reuse, R140, R8 ;  /* 0x0000008c1cc0723c */ /* 0x040fe20000001808 */
[----:B------:R-:W1:Y:S07]  /*3470*/  LDSM.16.M88.4 R8, [R219+0x2000] ;  /* 0x00200000db08783b */ /* 0x000e6e0000000200 */
[----:B------:R-:W-:Y:S01]  /*3480*/  HMMA.16816.F32 R140, R28, R142, R16 ;  /* 0x0000008e1c8c723c */ /* 0x000fe20000001810 */
[----:B------:R-:W5:Y:S04]  /*3490*/  LDSM.16.M88.4 R28, [R218+0x800] ;  /* 0x00080000da1c783b */ /* 0x000f680000000200 */
[----:B------:R-:W1:Y:S03]  /*34a0*/  LDSM.16.M88.4 R16, [R219] ;  /* 0x00000000db10783b */ /* 0x000e660000000200 */
[C---:B---3--:R-:W-:Y:S08]  /*34b0*/  HMMA.16816.F32 R200, R20.reuse, R176, R228 ;  /* 0x000000b014c8723c */ /* 0x048ff000000018e4 */
[C---:B------:R-:W-:Y:S08]  /*34c0*/  HMMA.16816.F32 R204, R20.reuse, R178, R196 ;  /* 0x000000b214cc723c */ /* 0x040ff000000018c4 */
[C---:B------:R-:W-:Y:S08]  /*34d0*/  HMMA.16816.F32 R208, R20.reuse, R180, R208 ;  /* 0x000000b414d0723c */ /* 0x040ff000000018d0 */
[----:B------:R-:W-:Y:S01]  /*34e0*/  HMMA.16816.F32 R196, R20, R182, R188 ;  /* 0x000000b614c4723c */ /* 0x000fe200000018bc */
[----:B------:R-:W-:Y:S07]  /*34f0*/  LDSM.16.M88.4 R20, [R222+0x1000] ;  /* 0x00100000de14783b */ /* 0x000fee0000000200 */
[C---:B----4-:R-:W-:Y:S08]  /*3500*/  HMMA.16816.F32 R188, R24.reuse, R176, R184 ;  /* 0x000000b018bc723c */ /* 0x050ff000000018b8 */
[C---:B------:R-:W-:Y:S01]  /*3510*/  HMMA.16816.F32 R184, R24.reuse, R178, R4 ;  /* 0x000000b218b8723c */ /* 0x040fe20000001804 */
[----:B------:R-:W3:Y:S07]  /*3520*/  LDSM.16.M88.4 R4, [R213+0x6000] ;  /* 0x00600000d504783b */ /* 0x000eee0000000200 */
[C---:B------:R-:W-:Y:S08]  /*3530*/  HMMA.16816.F32 R176, R24.reuse, R180, R192 ;  /* 0x000000b418b0723c */ /* 0x040ff000000018c0 */
[----:B------:R-:W-:Y:S01]  /*3540*/  HMMA.16816.F32 R192, R24, R182, R140 ;  /* 0x000000b618c0723c */ /* 0x000fe2000000188c */
[----:B------:R-:W4:Y:S04]  /*3550*/  LDSM.16.M88.4 R140, [R222+0x1800] ;  /* 0x00180000de8c783b */ /* 0x000f280000000200 */
[----:B------:R-:W2:Y:S03]  /*3560*/  LDSM.16.M88.4 R24, [R213+0x4000] ;  /* 0x00400000d518783b */ /* 0x000ea60000000200 */
[C---:B-1----:R-:W-:Y:S08]  /*3570*/  HMMA.16816.F32 R200, R8.reuse, R32, R200 ;  /* 0x0000002008c8723c */ /* 0x042ff000000018c8 */
[C---:B------:R-:W-:Y:S08]  /*3580*/  HMMA.16816.F32 R204, R8.reuse, R34, R204 ;  /* 0x0000002208cc723c */ /* 0x040ff000000018cc */
[C---:B-----5:R-:W-:Y:S08]  /*3590*/  HMMA.16816.F32 R208, R8.reuse, R28, R208 ;  /* 0x0000001c08d0723c */ /* 0x060ff000000018d0 */
[----:B------:R-:W-:Y:S08]  /*35a0*/  HMMA.16816.F32 R196, R8, R30, R196 ;  /* 0x0000001e08c4723c */ /* 0x000ff000000018c4 */
[C---:B------:R-:W-:Y:S08]  /*35b0*/  HMMA.16816.F32 R188, R16.reuse, R32, R188 ;  /* 0x0000002010bc723c */ /* 0x040ff000000018bc */
[C---:B------:R-:W-:Y:S01]  /*35c0*/  HMMA.16816.F32 R180, R16.reuse, R34, R184 ;  /* 0x0000002210b4723c */ /* 0x040fe200000018b8 */
[----:B------:R-:W-:Y:S04]  /*35d0*/  LDSM.16.M88.4 R184, [R225] ;  /* 0x00000000e1b8783b */ /* 0x000fe80000000200 */
[----:B------:R-:W1:Y:S03]  /*35e0*/  LDSM.16.M88.4 R32, [R215+0x4000] ;  /* 0x00400000d720783b */ /* 0x000e660000000200 */
[C---:B------:R-:W-:Y:S01]  /*35f0*/  HMMA.16816.F32 R8, R16.reuse, R28, R176 ;  /* 0x0000001c1008723c */ /* 0x040fe200000018b0 */
[----:B------:R-:W-:Y:S07]  /*3600*/  LDSM.16.M88.4 R176, [R220+0x1000] ;  /* 0x00100000dcb0783b */ /* 0x000fee0000000200 */
[----:B------:R-:W-:Y:S01]  /*3610*/  HMMA.16816.F32 R16, R16, R30, R192 ;  /* 0x0000001e1010723c */ /* 0x000fe200000018c0 */
[----:B------:R-:W5:Y:S07]  /*3620*/  LDSM.16.M88.4 R28, [R215+0x6000] ;  /* 0x00600000d71c783b */ /* 0x000f6e0000000200 */
[C---:B---3--:R-:W-:Y:S08]  /*3630*/  HMMA.16816.F32 R192, R4.reuse, R20, R200 ;  /* 0x0000001404c0723c */ /* 0x048ff000000018c8 */
[C---:B------:R-:W-:Y:S08]  /*3640*/  HMMA.16816.F32 R200, R4.reuse, R22, R204 ;  /* 0x0000001604c8723c */ /* 0x040ff000000018cc */
[C---:B----4-:R-:W-:Y:S08]  /*3650*/  HMMA.16816.F32 R208, R4.reuse, R140, R208 ;  /* 0x0000008c04d0723c */ /* 0x050ff000000018d0 */
[----:B------:R-:W-:Y:S08]  /*3660*/  HMMA.16816.F32 R236, R4, R142, R196 ;  /* 0x0000008e04ec723c */ /* 0x000ff000000018c4 */
[C---:B--2---:R-:W-:Y:S08]  /*3670*/  HMMA.16816.F32 R4, R24.reuse, R20, R188 ;  /* 0x000000141804723c */ /* 0x044ff000000018bc */
[C---:B------:R-:W-:Y:S01]  /*3680*/  HMMA.16816.F32 R196, R24.reuse, R22, R180 ;  /* 0x0000001618c4723c */ /* 0x040fe200000018b4 */
[----:B------:R-:W2:Y:S04]  /*3690*/  LDSM.16.M88.4 R20, [R221+0x4000] ;  /* 0x00400000dd14783b */ /* 0x000ea80000000200 */
[----:B------:R-:W3:Y:S03]  /*36a0*/  LDSM.16.M88.4 R180, [R224] ;  /* 0x00000000e0b4783b */ /* 0x000ee60000000200 */
[----:B------:R-:W-:Y:S01]  /*36b0*/  HMMA.16816.F32 R188, R24, R140, R8 ;  /* 0x0000008c18bc723c */ /* 0x000fe20000001808 */
[----:B------:R-:W-:Y:S07]  /*36c0*/  LDSM.16.M88.4 R8, [R219+0x4000] ;  /* 0x00400000db08783b */ /* 0x000fee0000000200 */
[----:B-1----:R-:W-:Y:S08]  /*36d0*/  HMMA.16816.F32 R4, R32, R184, R4 ;  /* 0x000000b82004723c */ /* 0x002ff00000001804 */
[----:B------:R-:W-:Y:S01]  /*36e0*/  HMMA.16816.F32 R228, R24, R142, R16 ;  /* 0x0000008e18e4723c */ /* 0x000fe20000001810 */
[----:B------:R-:W-:Y:S04]  /*36f0*/  LDSM.16.M88.4 R24, [R218+0x1000] ;  /* 0x00100000da18783b */ /* 0x000fe80000000200 */
[----:B------:R-:W1:Y:S03]  /*3700*/  LDSM.16.M88.4 R16, [R221+0x6000] ;  /* 0x00600000dd10783b */ /* 0x000e660000000200 */
[C---:B-----5:R-:W-:Y:S08]  /*3710*/  HMMA.16816.F32 R140, R28.reuse, R184, R192 ;  /* 0x000000b81c8c723c */ /* 0x060ff000000018c0 */
[-C--:B------:R-:W-:Y:S08]  /*3720*/  HMMA.16816.F32 R200, R28, R186.reuse, R200 ;  /* 0x000000ba1cc8723c */ /* 0x080ff000000018c8 */
[----:B------:R-:W-:Y:S08]  /*3730*/  HMMA.16816.F32 R196, R32, R186, R196 ;  /* 0x000000ba20c4723c */ /* 0x000ff000000018c4 */
[----:B--2---:R-:W-:Y:S01]  /*3740*/  HMMA.16816.F32 R184, R20, R176, R4 ;  /* 0x000000b014b8723c */ /* 0x004fe20000001804 */
[----:B------:R-:W2:Y:S07]  /*3750*/  LDSM.16.M88.4 R4, [R219+0x6000] ;  /* 0x00600000db04783b */ /* 0x000eae0000000200 */
[----:B---3--:R-:W-:Y:S08]  /*3760*/  HMMA.16816.F32 R204, R32, R180, R188 ;  /* 0x000000b420cc723c */ /* 0x008ff000000018bc */
[----:B-1----:R-:W-:Y:S01]  /*3770*/  HMMA.16816.F32 R192, R16, R176, R140 ;  /* 0x000000b010c0723c */ /* 0x002fe2000000188c */
[----:B------:R-:W1:Y:S07]  /*3780*/  LDSM.16.M88.4 R140, [R220+0x1800] ;  /* 0x00180000dc8c783b */ /* 0x000e6e0000000200 */
[----:B------:R-:W-:Y:S08]  /*3790*/  HMMA.16816.F32 R188, R8, R24, R184 ;  /* 0x0000001808bc723c */ /* 0x000ff000000018b8 */
[-C--:B------:R-:W-:Y:S08]  /*37a0*/  HMMA.16816.F32 R184, R16, R178.reuse, R200 ;  /* 0x000000b210b8723c */ /* 0x080ff000000018c8 */
[----:B------:R-:W-:Y:S08]  /*37b0*/  HMMA.16816.F32 R176, R20, R178, R196 ;  /* 0x000000b214b0723c */ /* 0x000ff000000018c4 */
[----:B--2---:R-:W-:Y:S01]  /*37c0*/  HMMA.16816.F32 R196, R4, R24, R192 ;  /* 0x0000001804c4723c */ /* 0x004fe200000018c0 */
[----:B------:R-:W-:-:S02]  /*37d0*/  FMUL.FTZ R189, R189, c[0x0][0x2ec] ;  /* 0x0000bb00bdbd7a20 */ /* 0x000fc40000410000 */
[----:B------:R-:W-:Y:S02]  /*37e0*/  FMUL.FTZ R191, R191, c[0x0][0x2ec] ;  /* 0x0000bb00bfbf7a20 */ /* 0x000fe40000410000 */
[----:B------:R-:W-:Y:S02]  /*37f0*/  FMUL.FTZ R190, R190, c[0x0][0x2ec] ;  /* 0x0000bb00bebe7a20 */ /* 0x000fe40000410000 */
[----:B------:R-:W2:Y:S01]  /*3800*/  MUFU.TANH R189, R189 ;  /* 0x000000bd00bd7308 */ /* 0x000ea20000002400 */
[----:B------:R-:W-:Y:S01]  /*3810*/  HMMA.16816.F32 R192, R4, R26, R184 ;  /* 0x0000001a04c0723c */ /* 0x000fe200000018b8 */
[----:B------:R-:W-:-:S06]  /*3820*/  FMUL.FTZ R188, R188, c[0x0][0x2ec] ;  /* 0x0000bb00bcbc7a20 */ /* 0x000fcc0000410000 */
[----:B------:R-:W-:Y:S01]  /*3830*/  MUFU.TANH R191, R191 ;  /* 0x000000bf00bf7308 */ /* 0x000fe20000002400 */
[----:B------:R-:W-:Y:S01]  /*3840*/  HMMA.16816.F32 R176, R8, R26, R176 ;  /* 0x0000001a08b0723c */ /* 0x000fe200000018b0 */
[----:B------:R-:W3:Y:S01]  /*3850*/  LDSM.16.M88.4 R24, [R218+0x1800] ;  /* 0x00180000da18783b */ /* 0x000ee20000000200 */
[----:B------:R-:W-:-:S06]  /*3860*/  DEPBAR.LE SB0, 0x0 ;  /* 0x000080000000791a */ /* 0x000fcc0000000000 */
[----:B------:R-:W-:Y:S01]  /*3870*/  HMMA.16816.F32 R208, R28, R180, R208 ;  /* 0x000000b41cd0723c */ /* 0x000fe200000018d0 */
[----:B------:R-:W-:Y:S02]  /*3880*/  FMUL.FTZ R197, R197, c[0x0][0x2ec] ;  /* 0x0000bb00c5c57a20 */ /* 0x000fe40000410000 */
[----:B------:R-:W-:Y:S02]  /*3890*/  FMUL.FTZ R199, R199, c[0x0][0x2ec] ;  /* 0x0000bb00c7c77a20 */ /* 0x000fe40000410000 */
[----:B------:R-:W4:Y:S01]  /*38a0*/  MUFU.TANH R133, R197 ;  /* 0x000000c500857308 */ /* 0x000f220000002400 */
[----:B------:R-:W-:Y:S02]  /*38b0*/  FMUL.FTZ R198, R198, c[0x0][0x2ec] ;  /* 0x0000bb00c6c67a20 */ /* 0x000fe40000410000 */
[----:B------:R-:W-:Y:S01]  /*38c0*/  HMMA.16816.F32 R32, R32, R182, R228 ;  /* 0x000000b62020723c */ /* 0x000fe200000018e4 */
[----:B------:R-:W-:Y:S02]  /*38d0*/  FMUL.FTZ R192, R192, c[0x0][0x2ec] ;  /* 0x0000bb00c0c07a20 */ /* 0x000fe40000410000 */
[----:B------:R-:W-:-:S02]  /*38e0*/  FMUL.FTZ R194, R194, c[0x0][0x2ec] ;  /* 0x0000bb00c2c27a20 */ /* 0x000fc40000410000 */
[----:B------:R-:W-:Y:S01]  /*38f0*/  FMUL.FTZ R195, R195, c[0x0][0x2ec] ;  /* 0x0000bb00c3c37a20 */ /* 0x000fe20000410000 */
[----:B------:R-:W-:Y:S01]  /*3900*/  MUFU.TANH R199, R199 ;  /* 0x000000c700c77308 */ /* 0x000fe20000002400 */
[----:B------:R-:W-:Y:S01]  /*3910*/  FMUL.FTZ R193, R193, c[0x0][0x2ec] ;  /* 0x0000bb00c1c17a20 */ /* 0x000fe20000410000 */
[----:B-1----:R-:W-:Y:S01]  /*3920*/  HMMA.16816.F32 R200, R20, R140, R204 ;  /* 0x0000008c14c8723c */ /* 0x002fe200000018cc */
[----:B------:R-:W-:Y:S02]  /*3930*/  FMUL.FTZ R176, R176, c[0x0][0x2ec] ;  /* 0x0000bb00b0b07a20 */ /* 0x000fe40000410000 */
[----:B------:R-:W-:Y:S02]  /*3940*/  FMUL.FTZ R177, R177, c[0x0][0x2ec] ;  /* 0x0000bb00b1b17a20 */ /* 0x000fe40000410000 */
[----:B------:R-:W-:Y:S01]  /*3950*/  FMUL.FTZ R178, R178, c[0x0][0x2ec] ;  /* 0x0000bb00b2b27a20 */ /* 0x000fe20000410000 */
[----:B------:R-:W1:Y:S01]  /*3960*/  MUFU.TANH R132, R176 ;  /* 0x000000b000847308 */ /* 0x000e620000002400 */
[----:B------:R-:W-:Y:S01]  /*3970*/  FMUL.FTZ R179, R179, c[0x0][0x2ec] ;  /* 0x0000bb00b3b37a20 */ /* 0x000fe20000410000 */
[----:B------:R-:W-:Y:S01]  /*3980*/  HMMA.16816.F32 R28, R28, R182, R236 ;  /* 0x000000b61c1c723c */ /* 0x000fe200000018ec */
[----:B------:R-:W-:-:S05]  /*3990*/  FMUL.FTZ R196, R196, c[0x0][0x2ec] ;  /* 0x0000bb00c4c47a20 */ /* 0x000fca0000410000 */
[----:B------:R-:W-:Y:S02]  /*39a0*/  MUFU.TANH R137, R177 ;  /* 0x000000b100897308 */ /* 0x000fe40000002400 */
[----:B------:R-:W-:Y:S06]  /*39b0*/  HMMA.16816.F32 R204, R16, R140, R208 ;  /* 0x0000008c10cc723c */ /* 0x000fec00000018d0 */
[----:B------:R-:W5:Y:S02]  /*39c0*/  MUFU.TANH R138, R178 ;  /* 0x000000b2008a7308 */ /* 0x000f640000002400 */
[----:B------:R-:W-:Y:S06]  /*39d0*/  HMMA.16816.F32 R20, R20, R142, R32 ;  /* 0x0000008e1414723c */ /* 0x000fec0000001820 */
[----:B------:R1:W-:Y:S02]  /*39e0*/  MUFU.TANH R139, R179 ;  /* 0x000000b3008b7308 */ /* 0x0003e40000002400 */
[----:B---3--:R-:W-:Y:S06]  /*39f0*/  HMMA.16816.F32 R184, R8, R24, R200 ;  /* 0x0000001808b8723c */ /* 0x008fec00000018c8 */
[----:B------:R-:W3:Y:S02]  /*3a00*/  MUFU.TANH R192, R192 ;  /* 0x000000c000c07308 */ /* 0x000ee40000002400 */
[----:B------:R-:W-:Y:S06]  /*3a10*/  HMMA.16816.F32 R140, R16, R142, R28 ;  /* 0x0000008e108c723c */ /* 0x000fec000000181c */
[----:B------:R-:W2:Y:S02]  /*3a20*/  MUFU.TANH R194, R194 ;  /* 0x000000c200c27308 */ /* 0x000ea40000002400 */
[----:B-1----:R-:W-:Y:S06]  /*3a30*/  HMMA.16816.F32 R176, R4, R24, R204 ;  /* 0x0000001804b0723c */ /* 0x002fec00000018cc */
[----:B------:R-:W1:Y:S02]  /*3a40*/  MUFU.TANH R195, R195 ;  /* 0x000000c300c37308 */ /* 0x000e640000002400 */
[----:B------:R-:W-:Y:S01]  /*3a50*/  HMMA.16816.F32 R20, R8, R26, R20 ;  /* 0x0000001a0814723c */ /* 0x000fe20000001814 */
[----:B------:R-:W-:-:S02]  /*3a60*/  FMUL.FTZ R0, R185, c[0x0][0x2ec] ;  /* 0x0000bb00b9007a20 */ /* 0x000fc40000410000 */
[----:B------:R-:W-:Y:S02]  /*3a70*/  FMUL.FTZ R184, R184, c[0x0][0x2ec] ;  /* 0x0000bb00b8b87a20 */ /* 0x000fe40000410000 */
[----:B------:R-:W-:Y:S01]  /*3a80*/  FMUL.FTZ R186, R186, c[0x0][0x2ec] ;  /* 0x0000bb00baba7a20 */ /* 0x000fe20000410000 */
[----:B------:R1:W-:Y:S01]  /*3a90*/  MUFU.TANH R197, R0 ;  /* 0x0000000000c57308 */ /* 0x0003e20000002400 */
[----:B------:R-:W-:Y:S01]  /*3aa0*/  FMUL.FTZ R187, R187, c[0x0][0x2ec] ;  /* 0x0000bb00bbbb7a20 */ /* 0x000fe20000410000 */
[----:B------:R-:W-:Y:S06]  /*3ab0*/  HMMA.16816.F32 R24, R4, R26, R140 ;  /* 0x0000001a0418723c */ /* 0x000fec000000188c */
[----:B------:R-:W-:Y:S02]  /*3ac0*/  MUFU.TANH R180, R198 ;  /* 0x000000c600b47308 */ /* 0x000fe40000002400 */
[----:B------:R-:W-:-:S02]  /*3ad0*/  FMUL.FTZ R176, R176, c[0x0][0x2ec] ;  /* 0x0000bb00b0b07a20 */ /* 0x000fc40000410000 */
[----:B------:R-:W-:Y:S02]  /*3ae0*/  FMUL.FTZ R178, R178, c[0x0][0x2ec] ;  /* 0x0000bb00b2b27a20 */ /* 0x000fe40000410000 */
[----:B------:R-:W-:Y:S02]  /*3af0*/  FMUL.FTZ R177, R177, c[0x0][0x2ec] ;  /* 0x0000bb00b1b17a20 */ /* 0x000fe40000410000 */
[----:B-1----:R-:W-:Y:S01]  /*3b00*/  IMAD R0, R245, 0x20, R247 ;  /* 0x00000020f5007824 */ /* 0x002fe200078e02f7 */
[----:B------:R-:W1:Y:S01]  /*3b10*/  MUFU.TANH R193, R193 ;  /* 0x000000c100c17308 */ /* 0x000e620000002400 */
[----:B------:R-:W-:Y:S02]  /*3b20*/  FMUL.FTZ R179, R179, c[0x0][0x2ec] ;  /* 0x0000bb00b3b37a20 */ /* 0x000fe40000410000 */
[----:B------:R-:W-:Y:S01]  /*3b30*/  FMUL.FTZ R22, R22, c[0x0][0x2ec] ;  /* 0x0000bb0016167a20 */ /* 0x000fe20000410000 */
[C---:B------:R-:W-:Y:S01]  /*3b40*/  IADD3 R2, R0.reuse, 0x1, RZ ;  /* 0x0000000100027810 */ /* 0x040fe20007ffe0ff */
[----:B------:R-:W-:Y:S01]  /*3b50*/  FMUL.FTZ R21, R21, c[0x0][0x2ec] ;  /* 0x0000bb0015157a20 */ /* 0x000fe20000410000 */
[----:B------:R-:W-:Y:S01]  /*3b60*/  IADD3 R8, R0, 0x9, RZ ;  /* 0x0000000900087810 */ /* 0x000fe20007ffe0ff */
[----:B------:R-:W-:Y:S01]  /*3b70*/  FMUL.FTZ R23, R23, c[0x0][0x2ec] ;  /* 0x0000bb0017177a20 */ /* 0x000fe20000410000 */
[C---:B------:R-:W-:Y:S01]  /*3b80*/  ISETP.GE.AND P6, PT, R2.reuse, R14, PT ;  /* 0x0000000e0200720c */ /* 0x040fe20003fc6270 */
[----:B------:R1:W1:Y:S01]  /*3b90*/  MUFU.TANH R198, R184 ;  /* 0x000000b800c67308 */ /* 0x0002620000002400 */
[----:B------:R-:W-:Y:S01]  /*3ba0*/  ISETP.GE.AND P5, PT, R2, R15, PT ;  /* 0x0000000f0200720c */ /* 0x000fe20003fa6270 */
[----:B------:R-:W-:Y:S01]  /*3bb0*/  FMUL.FTZ R24, R24, c[0x0][0x2ec] ;  /* 0x0000bb0018187a20 */ /* 0x000fe20000410000 */
[----:B------:R-:W-:Y:S01]  /*3bc0*/  ISETP.GE.AND P3, PT, R2, R13, PT ;  /* 0x0000000d0200720c */ /* 0x000fe20003f66270 */
[----:B------:R-:W-:Y:S01]  /*3bd0*/  FMUL.FTZ R26, R26, c[0x0][0x2ec] ;  /* 0x0000bb001a1a7a20 */ /* 0x000fe20000410000 */
[----:B------:R-:W-:Y:S01]  /*3be0*/  ISETP.GE.AND P1, PT, R2, R12, PT ;  /* 0x0000000c0200720c */ /* 0x000fe20003f26270 */
[----:B------:R-:W-:Y:S01]  /*3bf0*/  FMUL.FTZ R25, R25, c[0x0][0x2ec] ;  /* 0x0000bb0019197a20 */ /* 0x000fe20000410000 */
[----:B------:R-:W-:Y:S01]  /*3c00*/  IADD3 R2, R0, 0x8, RZ ;  /* 0x0000000800027810 */ /* 0x000fe20007ffe0ff */
[----:B------:R3:W3:Y:S01]  /*3c10*/  MUFU.TANH R202, R186 ;  /* 0x000000ba00ca7308 */ /* 0x0006e20000002400 */
[----:B--2---:R-:W-:-:S02]  /*3c20*/  FSEL R185, R189, -INF , !P6 ;  /* 0xff800000bdb97808 */ /* 0x004fc40007000000 */
[C---:B------:R-:W-:Y:S02]  /*3c30*/  ISETP.GE.AND P0, PT, R2.reuse, R14, PT ;  /* 0x0000000e0200720c */ /* 0x040fe40003f06270 */
[C---:B------:R-:W-:Y:S02]  /*3c40*/  ISETP.GE.AND P4, PT, R2.reuse, R15, PT ;  /* 0x0000000f0200720c */ /* 0x040fe40003f86270 */
[C---:B------:R-:W-:Y:S01]  /*3c50*/  ISETP.GE.AND P2, PT, R2.reuse, R13, PT ;  /* 0x0000000d0200720c */ /* 0x040fe20003f46270 */
[----:B------:R-:W2:Y:S01]  /*3c60*/  MUFU.TANH R176, R176 ;  /* 0x000000b000b07308 */ /* 0x000ea20000002400 */
[----:B------:R-:W-:Y:S01]  /*3c70*/  ISETP.GE.AND P6, PT, R2, R12, PT ;  /* 0x0000000c0200720c */ /* 0x000fe20003fc6270 */
[----:B------:R-:W-:Y:S01]  /*3c80*/  FMUL.FTZ R2, R20, c[0x0][0x2ec] ;  /* 0x0000bb0014027a20 */ /* 0x000fe20000410000 */
[----:B----4-:R-:W-:Y:S02]  /*3c90*/  FSEL R19, R133, -INF , !P3 ;  /* 0xff80000085137808 */ /* 0x010fe40005800000 */
[----:B------:R-:W-:-:S02]  /*3ca0*/  ISETP.GE.AND P3, PT, R8, R15, PT ;  /* 0x0000000f0800720c */ /* 0x000fc40003f66270 */
[----:B-1----:R-:W-:Y:S01]  /*3cb0*/  FSEL R184, R132, -INF , !P0 ;  /* 0xff80000084b87808 */ /* 0x002fe20004000000 */
[----:B------:R-:W1:Y:S01]  /*3cc0*/  MUFU.TANH R178, R178 ;  /* 0x000000b200b27308 */ /* 0x000e620000002400 */
[----:B---3--:R-:W-:Y:S02]  /*3cd0*/  FSEL R186, R191, -INF , !P5 ;  /* 0xff800000bfba7808 */ /* 0x008fe40006800000 */
[----:B------:R-:W-:Y:S02]  /*3ce0*/  ISETP.GE.AND P5, PT, R8, R14, PT ;  /* 0x0000000e0800720c */ /* 0x000fe40003fa6270 */
[----:B------:R-:W-:Y:S02]  /*3cf0*/  IADD3 R4, R0, 0x11, RZ ;  /* 0x0000001100047810 */ /* 0x000fe40007ffe0ff */
[----:B------:R-:W-:Y:S01]  /*3d00*/  ISETP.GE.AND P0, PT, R8, R12, PT ;  /* 0x0000000c0800720c */ /* 0x000fe20003f06270 */
[----:B------:R-:W3:Y:S01]  /*3d10*/  MUFU.TANH R177, R177 ;  /* 0x000000b100b17308 */ /* 0x000ee20000002400 */
[----:B------:R-:W-:-:S02]  /*3d20*/  FSEL R20, R199, -INF , !P1 ;  /* 0xff800000c7147808 */ /* 0x000fc40004800000 */
[----:B-----5:R-:W-:Y:S02]  /*3d30*/  FSEL R138, R138, -INF , !P4 ;  /* 0xff8000008a8a7808 */ /* 0x020fe40006000000 */
[----:B------:R-:W-:Y:S02]  /*3d40*/  FSEL R11, R192, -INF , !P2 ;  /* 0xff800000c00b7808 */ /* 0x000fe40005000000 */
[----:B------:R-:W-:Y:S01]  /*3d50*/  FSEL R17, R194, -INF , !P6 ;  /* 0xff800000c2117808 */ /* 0x000fe20007000000 */
[----:B------:R4:W-:Y:S01]  /*3d60*/  MUFU.TANH R9, R2 ;  /* 0x0000000200097308 */ /* 0x0009e20000002400 */
[----:B------:R-:W-:Y:S02]  /*3d70*/  FSEL R137, R137, -INF , !P5 ;  /* 0xff80000089897808 */ /* 0x000fe40006800000 */
[----:B------:R-:W-:Y:S02]  /*3d80*/  ISETP.GE.AND P1, PT, R8, R13, PT ;  /* 0x0000000d0800720c */ /* 0x000fe40003f26270 */
[----:B------:R-:W-:-:S02]  /*3d90*/  FSEL R139, R139, -INF , !P3 ;  /* 0xff8000008b8b7808 */ /* 0x000fc40005800000 */
[C---:B------:R-:W-:Y:S01]  /*3da0*/  ISETP.GE.AND P3, PT, R4.reuse, R14, PT ;  /* 0x0000000e0400720c */ /* 0x040fe20003f66270 */
[----:B------:R-:W-:Y:S01]  /*3db0*/  MUFU.TANH R208, R190 ;  /* 0x000000be00d07308 */ /* 0x000fe20000002400 */
[----:B------:R-:W-:Y:S02]  /*3dc0*/  FSEL R16, R195, -INF , !P0 ;  /* 0xff800000c3107808 */ /* 0x000fe40004000000 */
[C---:B------:R-:W-:Y:S02]  /*3dd0*/  ISETP.GE.AND P0, PT, R4.reuse, R13, PT ;  /* 0x0000000d0400720c */ /* 0x040fe40003f06270 */
[----:B------:R-:W-:Y:S02]  /*3de0*/  FSEL R18, R193, -INF , !P1 ;  /* 0xff800000c1127808 */ /* 0x000fe40004800000 */
[----:B------:R-:W-:Y:S01]  /*3df0*/  ISETP.GE.AND P1, PT, R4, R15, PT ;  /* 0x0000000f0400720c */ /* 0x000fe20003f26270 */
[----:B------:R2:W5:Y:S01]  /*3e00*/  MUFU.TANH R201, R187 ;  /* 0x000000bb00c97308 */ /* 0x0005620000002400 */
[----:B----4-:R-:W-:-:S02]  /*3e10*/  IADD3 R2, R0, 0x10, RZ ;  /* 0x0000001000027810 */ /* 0x010fc40007ffe0ff */
[----:B------:R-:W-:Y:S02]  /*3e20*/  FSEL R197, R197, -INF , !P3 ;  /* 0xff800000c5c57808 */ /* 0x000fe40005800000 */
[C---:B------:R-:W-:Y:S02]  /*3e30*/  ISETP.GE.AND P4, PT, R2.reuse, R14, PT ;  /* 0x0000000e0200720c */ /* 0x040fe40003f86270 */
[C---:B------:R-:W-:Y:S01]  /*3e40*/  ISETP.GE.AND P2, PT, R2.reuse, R15, PT ;  /* 0x0000000f0200720c */ /* 0x040fe20003f46270 */
[----:B------:R-:W4:Y:S01]  /*3e50*/  MUFU.TANH R179, R179 ;  /* 0x000000b300b37308 */ /* 0x000f220000002400 */
[C---:B------:R-:W-:Y:S02]  /*3e60*/  ISETP.GE.AND P6, PT, R2.reuse, R13, PT ;  /* 0x0000000d0200720c */ /* 0x040fe40003fc6270 */
[----:B------:R-:W-:Y:S02]  /*3e70*/  ISETP.GE.AND P5, PT, R2, R12, PT ;  /* 0x0000000c0200720c */ /* 0x000fe40003fa6270 */
[----:B------:R-:W-:-:S02]  /*3e80*/  IADD3 R2, R0, 0x18, RZ ;  /* 0x0000001800027810 */ /* 0x000fc40007ffe0ff */
[----:B------:R-:W-:Y:S01]  /*3e90*/  FSEL R198, R198, -INF , !P4 ;  /* 0xff800000c6c67808 */ /* 0x000fe20006000000 */
[----:B------:R3:W-:Y:S01]  /*3ea0*/  MUFU.TANH R209, R188 ;  /* 0x000000bc00d17308 */ /* 0x0007e20000002400 */
[----:B------:R-:W-:Y:S01]  /*3eb0*/  ISETP.GE.AND P4, PT, R4, R12, PT ;  /* 0x0000000c0400720c */ /* 0x000fe20003f86270 */
[----:B------:R-:W-:Y:S01]  /*3ec0*/  FMUL.FTZ R4, R27, c[0x0][0x2ec] ;  /* 0x0000bb001b047a20 */ /* 0x000fe20000410000 */
[----:B------:R-:W-:Y:S02]  /*3ed0*/  FSEL R202, R202, -INF , !P2 ;  /* 0xff800000caca7808 */ /* 0x000fe40005000000 */
[----:B--2---:R-:W-:Y:S02]  /*3ee0*/  FSEL R187, R176, -INF , !P6 ;  /* 0xff800000b0bb7808 */ /* 0x004fe40007000000 */
[----:B-1----:R-:W-:Y:S01]  /*3ef0*/  FSEL R192, R178, -INF , !P5 ;  /* 0xff800000b2c07808 */ /* 0x002fe20006800000 */
[----:B------:R-:W1:Y:S01]  /*3f00*/  MUFU.TANH R22, R22 ;  /* 0x0000001600167308 */ /* 0x000e620000002400 */
[----:B------:R-:W-:-:S02]  /*3f10*/  ISETP.GE.AND P2, PT, R2, R14, PT ;  /* 0x0000000e0200720c */ /* 0x000fc40003f46270 */
[C---:B------:R-:W-:Y:S02]  /*3f20*/  ISETP.GE.AND P6, PT, R2.reuse, R15, PT ;  /* 0x0000000f0200720c */ /* 0x040fe40003fc6270 */
[C---:B------:R-:W-:Y:S02]  /*3f30*/  ISETP.GE.AND P5, PT, R2.reuse, R13, PT ;  /* 0x0000000d0200720c */ /* 0x040fe40003fa6270 */
[----:B------:R-:W-:Y:S01]  /*3f40*/  ISETP.GE.AND P3, PT, R2, R12, PT ;  /* 0x0000000c0200720c */ /* 0x000fe20003f66270 */
[----:B------:R-:W2:Y:S01]  /*3f50*/  MUFU.TANH R189, R24 ;  /* 0x0000001800bd7308 */ /* 0x000ea20000002400 */
[----:B---3--:R-:W-:Y:S02]  /*3f60*/  FSEL R188, R177, -INF , !P0 ;  /* 0xff800000b1bc7808 */ /* 0x008fe40004000000 */
[----:B------:R-:W-:Y:S02]  /*3f70*/  ISETP.GE.AND P0, PT, R0, R15, PT ;  /* 0x0000000f0000720c */ /* 0x000fe40003f06270 */
[----:B-----5:R-:W-:-:S02]  /*3f80*/  FSEL R201, R201, -INF , !P1 ;  /* 0xff800000c9c97808 */ /* 0x020fc40004800000 */
[----:B------:R-:W-:Y:S01]  /*3f90*/  FSEL R133, R208, -INF , !P0 ;  /* 0xff800000d0857808 */ /* 0x000fe20004000000 */
[----:B------:R-:W3:Y:S01]  /*3fa0*/  MUFU.TANH R2, R26 ;  /* 0x0000001a00027308 */ /* 0x000ee20000002400 */
[----:B------:R-:W-:Y:S02]  /*3fb0*/  ISETP.NE.AND P0, PT, R244, 0x2, PT ;  /* 0x00000002f400780c */ /* 0x000fe40003f05270 */
[----:B----4-:R-:W-:Y:S02]  /*3fc0*/  FSEL R191, R179, -INF , !P4 ;  /* 0xff800000b3bf7808 */ /* 0x010fe40006000000 */
[C---:B------:R-:W-:Y:S02]  /*3fd0*/  ISETP.GE.AND P1, PT, R0.reuse, R14, PT ;  /* 0x0000000e0000720c */ /* 0x040fe40003f26270 */
[----:B------:R-:W-:Y:S01]  /*3fe0*/  ISETP.GE.AND P4, PT, R0, R13, PT ;  /* 0x0000000d0000720c */ /* 0x000fe20003f86270 */
[----:B------:R4:W5:Y:S01]  /*3ff0*/  MUFU.TANH R181, R196 ;  /* 0x000000c400b57308 */ /* 0x0009620000002400 */
[----:B-1----:R-:W-:-:S02]  /*4000*/  FSEL R200, R22, -INF , !P6 ;  /* 0xff80000016c87808 */ /* 0x002fc40007000000 */
[----:B--2---:R-:W-:Y:S02]  /*4010*/  FSEL R189, R189, -INF , !P5 ;  /* 0xff800000bdbd7808 */ /* 0x004fe40006800000 */
[----:B------:R-:W-:-:S03]  /*4020*/  FSEL R132, R209, -INF , !P1 ;  /* 0xff800000d1847808 */ /* 0x000fc60004800000 */
[----:B------:R-:W1:Y:S01]  /*4030*/  MUFU.TANH R21, R21 ;  /* 0x0000001500157308 */ /* 0x000e620000002400 */
[----:B---3--:R-:W-:-:S07]  /*4040*/  FSEL R193, R2, -INF , !P3 ;  /* 0xff80000002c17808 */ /* 0x008fce0005800000 */
[----:B------:R-:W2:Y:S01]  /*4050*/  MUFU.TANH R23, R23 ;  /* 0x0000001700177308 */ /* 0x000ea20000002400 */
[----:B----4-:R-:W-:Y:S01]  /*4060*/  FSEL R196, R9, -INF , !P2 ;  /* 0xff80000009c47808 */ /* 0x010fe20005000000 */
[----:B------:R-:W-:Y:S01]  /*4070*/  BAR.SYNC.DEFER_BLOCKING 0x0 ;  /* 0x0000000000007b1d */ /* 0x000fe20000010000 */
[C---:B------:R-:W-:Y:S02]  /*4080*/  ISETP.GE.AND P2, PT, R0.reuse, R12, PT ;  /* 0x0000000c0000720c */ /* 0x040fe40003f46270 */
[----:B------:R-:W-:Y:S02]  /*4090*/  IADD3 R0, R0, 0x19, RZ ;  /* 0x0000001900007810 */ /* 0x000fe40007ffe0ff */
[----:B-----5:R-:W-:Y:S01]  /*40a0*/  FSEL R9, R181, -INF , !P4 ;  /* 0xff800000b5097808 */ /* 0x020fe20006000000 */
[----:B------:R-:W3:Y:S01]  /*40b0*/  MUFU.TANH R190, R25 ;  /* 0x0000001900be7308 */ /* 0x000ee20000002400 */
[C---:B------:R-:W-:Y:S02]  /*40c0*/  ISETP.GE.AND P6, PT, R0.reuse, R14, PT ;  /* 0x0000000e0000720c */ /* 0x040fe40003fc6270 */
[----:B------:R-:W-:-:S02]  /*40d0*/  ISETP.GE.AND P5, PT, R0, R15, PT ;  /* 0x0000000f0000720c */ /* 0x000fc40003fa6270 */
[C---:B------:R-:W-:Y:S02]  /*40e0*/  ISETP.GE.AND P3, PT, R0.reuse, R13, PT ;  /* 0x0000000d0000720c */ /* 0x040fe40003f66270 */
[----:B------:R-:W-:Y:S01]  /*40f0*/  ISETP.GE.AND P1, PT, R0, R12, PT ;  /* 0x0000000c0000720c */ /* 0x000fe20003f26270 */
[----:B------:R-:W4:Y:S01]  /*4100*/  MUFU.TANH R4, R4 ;  /* 0x0000000400047308 */ /* 0x000f220000002400 */
[----:B------:R-:W-:Y:S02]  /*4110*/  FSEL R10, R180, -INF , !P2 ;  /* 0xff800000b40a7808 */ /* 0x000fe40005000000 */
[----:B-1----:R-:W-:Y:S02]  /*4120*/  FSEL R195, R21, -INF , !P6 ;  /* 0xff80000015c37808 */ /* 0x002fe40007000000 */
[----:B--2---:R-:W-:Y:S02]  /*4130*/  FSEL R199, R23, -INF , !P5 ;  /* 0xff80000017c77808 */ /* 0x004fe40006800000 */
[----:B---3--:R-:W-:-:S02]  /*4140*/  FSEL R190, R190, -INF , !P3 ;  /* 0xff800000bebe7808 */ /* 0x008fc40005800000 */
[----:B----4-:R-:W-:Y:S01]  /*4150*/  FSEL R194, R4, -INF , !P1 ;  /* 0xff80000004c27808 */ /* 0x010fe20004800000 */
[----:B------:R-:W-:Y:S05]  /*4160*/  @!P0 BRA `(.L_x_868) ;  /* 0x0000015000008947 */ /* 0x000fea0003800000 */
[----:B------:R-:W2:Y:S01]  /*4170*/  LDL.64 R234, [R1+0x18] ;  /* 0x0000180001ea7983 */ /* 0x000ea20000100a00 */
[----:B------:R-:W-:-:S04]  /*4180*/  IADD3 R0, R244, -0x3, RZ ;  /* 0xfffffffdf4007810 */ /* 0x000fc80007ffe0ff */
[----:B------:R-:W-:Y:S01]  /*4190*/  SHF.R.S32.HI R2, RZ, 0x1f, R0 ;  /* 0x0000001fff027819 */ /* 0x000fe20000011400 */
[----:B------:R-:W-:-:S04]  /*41a0*/  IMAD.WIDE.U32 R6, R0, c[0x0][0x198], RZ ;  /* 0x0000660000067a25 */ /* 0x000fc800078e00ff */
[----:B------:R-:W-:-:S04]  /*41b0*/  IMAD R2, R2, c[0x0][0x198], RZ ;  /* 0x0000660002027a24 */ /* 0x000fc800078e02ff */
[----:B------:R-:W-:-:S04]  /*41c0*/  IMAD R2, R0, c[0x0][0x19c], R2 ;  /* 0x0000670000027a24 */ /* 0x000fc800078e0202 */
[----:B------:R-:W-:Y:S01]  /*41d0*/  IMAD.IADD R2, R7, 0x1, R2 ;  /* 0x0000000107027824 */ /* 0x000fe200078e0202 */
[----:B--2---:R-:W-:-:S04]  /*41e0*/  LEA R0, P0, R6, R234, 0x5 ;  /* 0x000000ea06007211 */ /* 0x004fc800078028ff */
[----:B------:R-:W-:Y:S02]  /*41f0*/  LEA R4, P1, R0, c[0x0][0x168], 0x1 ;  /* 0x00005a0000047a11 */ /* 0x000fe400078208ff */
        /* <DEDUP_REMOVED lines=12> */
.L_x_868:
[----:B------:R-:W-:Y:S01]  /*42c0*/  FMNMX.FTZ R0, R134, R9, !PT ;  /* 0x0000000986007209 */ /* 0x000fe20007810000 */
[----:B------:R-:W-:Y:S03]  /*42d0*/  LDSM.16.MT88.4 R176, [R212+0xa000] ;  /* 0x00a00000d4b0783b */ /* 0x000fe60000004200 */
[----:B------:R-:W-:Y:S01]  /*42e0*/  FMNMX.FTZ R0, R19, R0, !PT ;  /* 0x0000000013007209 */ /* 0x000fe20007810000 */
[----:B------:R-:W-:Y:S03]  /*42f0*/  LDSM.16.MT88.4 R140, [R214+0xa000] ;  /* 0x00a00000d68c783b */ /* 0x000fe60000004200 */
[----:B------:R-:W-:Y:S01]  /*4300*/  FMNMX.FTZ R0, R11, R0, !PT ;  /* 0x000000000b007209 */ /* 0x000fe20007810000 */
[----:B------:R-:W-:Y:S03]  /*4310*/  LDSM.16.MT88.4 R180, [R217+0xa000] ;  /* 0x00a00000d9b4783b */ /* 0x000fe60000004200 */
[----:B------:R-:W-:Y:S01]  /*4320*/  FMNMX.FTZ R0, R18, R0, !PT ;  /* 0x0000000012007209 */ /* 0x000fe20007810000 */
[----:B------:R-:W-:Y:S03]  /*4330*/  LDSM.16.MT88.4 R32, [R212+0xb000] ;  /* 0x00b00000d420783b */ /* 0x000fe60000004200 */
[----:B------:R-:W-:Y:S01]  /*4340*/  FMNMX.FTZ R2, R187, R0, !PT ;  /* 0x00000000bb027209 */ /* 0x000fe20007810000 */
[----:B------:R-:W-:Y:S01]  /*4350*/  LDSM.16.MT88.4 R24, [R217+0xb000] ;  /* 0x00b00000d918783b */ /* 0x000fe20000004200 */
[----:B------:R-:W-:-:S02]  /*4360*/  FMNMX.FTZ R0, R3, R10, !PT ;  /* 0x0000000a03007209 */ /* 0x000fc40007810000 */
[----:B------:R-:W-:Y:S01]  /*4370*/  FMNMX.FTZ R2, R188, R2, !PT ;  /* 0x00000002bc027209 */ /* 0x000fe20007810000 */
[----:B------:R-:W-:Y:S01]  /*4380*/  LDSM.16.MT88.4 R28, [R216+0xb000] ;  /* 0x00b00000d81c783b */ /* 0x000fe20000004200 */
[----:B------:R-:W-:Y:S02]  /*4390*/  FMNMX.FTZ R0, R20, R0, !PT ;  /* 0x0000000014007209 */ /* 0x000fe40007810000 */
[----:B-1----:R-:W-:Y:S02]  /*43a0*/  FMNMX.FTZ R4, R189, R2, !PT ;  /* 0x00000002bd047209 */ /* 0x002fe40007810000 */
[----:B------:R-:W-:Y:S02]  /*43b0*/  FMNMX.FTZ R2, R17, R0, !PT ;  /* 0x0000000011027209 */ /* 0x000fe40007810000 */
[----:B------:R-:W-:Y:S02]  /*43c0*/  FMNMX.FTZ R0, R190, R4, !PT ;  /* 0x00000004be007209 */ /* 0x000fe40007810000 */
[----:B------:R-:W-:-:S03]  /*43d0*/  FMNMX.FTZ R2, R16, R2, !PT ;  /* 0x0000000210027209 */ /* 0x000fc60007810000 */
[----:B------:R-:W1:Y:S01]  /*43e0*/  SHFL.BFLY PT, R5, R0, 0x2, 0x1f ;  /* 0x0c401f0000057f89 */ /* 0x000e6200000e0000 */
[----:B------:R-:W-:-:S04]  /*43f0*/  FMNMX.FTZ R2, R192, R2, !PT ;  /* 0x00000002c0027209 */ /* 0x000fc80007810000 */
[----:B------:R-:W-:-:S04]  /*4400*/  FMNMX.FTZ R2, R191, R2, !PT ;  /* 0x00000002bf027209 */ /* 0x000fc80007810000 */
[----:B------:R-:W-:-:S04]  /*4410*/  FMNMX.FTZ R2, R193, R2, !PT ;  /* 0x00000002c1027209 */ /* 0x000fc80007810000 */
        /* <DEDUP_REMOVED lines=8> */
[----:B------:R-:W-:-:S03]  /*44a0*/  FMUL.FTZ R8, R209, c[0x0][0x23c] ;  /* 0x00008f00d1087a20 */ /* 0x000fc60000410000 */
[----:B------:R-:W-:Y:S02]  /*44b0*/  FSEL R0, R209, RZ, P1 ;  /* 0x000000ffd1007208 */ /* 0x000fe40000800000 */
[----:B------:R-:W-:-:S05]  /*44c0*/  FSEL R8, R8, RZ, P1 ;  /* 0x000000ff08087208 */ /* 0x000fca0000800000 */
[--C-:B------:R-:W-:Y:S02]  /*44d0*/  FFMA.FTZ R9, R9, c[0x0][0x23c], -R8.reuse ;  /* 0x00008f0009097a23 */ /* 0x100fe40000010808 */
[----:B------:R-:W-:Y:S01]  /*44e0*/  FFMA.FTZ R11, R11, c[0x0][0x23c], -R8 ;  /* 0x00008f000b0b7a23 */ /* 0x000fe20000010808 */
[----:B--2---:R-:W-:Y:S01]  /*44f0*/  FMNMX.FTZ R208, R2, R4, !PT ;  /* 0x0000000402d07209 */ /* 0x004fe20007810000 */
[----:B------:R1:W2:Y:S01]  /*4500*/  MUFU.EX2 R6, R9 ;  /* 0x0000000900067308 */ /* 0x0002a20000000800 */
[----:B------:R-:W-:Y:S02]  /*4510*/  FADD.FTZ R4, R134, -R0 ;  /* 0x8000000086047221 */ /* 0x000fe40000010000 */
[----:B------:R-:W-:Y:S01]  /*4520*/  FSETP.NEU.FTZ.AND P0, PT, R208, -INF , PT ;  /* 0xff800000d000780b */ /* 0x000fe20003f1d000 */
[--C-:B------:R-:W-:Y:S02]  /*4530*/  FFMA.FTZ R19, R19, c[0x0][0x23c], -R8.reuse ;  /* 0x00008f0013137a23 */ /* 0x100fe40000010808 */
[----:B------:R-:W-:Y:S01]  /*4540*/  FFMA.FTZ R18, R18, c[0x0][0x23c], -R8 ;  /* 0x00008f0012127a23 */ /* 0x000fe20000010808 */
[----:B------:R-:W-:Y:S01]  /*4550*/  FSEL R2, R208, RZ, P0 ;  /* 0x000000ffd0027208 */ /* 0x000fe20000000000 */
[----:B------:R-:W-:Y:S01]  /*4560*/  FMUL.FTZ R4, R4, c[0x0][0x23c] ;  /* 0x00008f0004047a20 */ /* 0x000fe20000410000 */
[----:B------:R-:W-:Y:S01]  /*4570*/  MUFU.EX2 R210, R11 ;  /* 0x0000000b00d27308 */ /* 0x000fe20000000800 */
[----:B-1----:R-:W-:-:S07]  /*4580*/  FMUL.FTZ R9, R208, c[0x0][0x23c] ;  /* 0x00008f00d0097a20 */ /* 0x002fce0000410000 */
[----:B------:R1:W-:Y:S01]  /*4590*/  MUFU.EX2 R211, R19 ;  /* 0x0000001300d37308 */ /* 0x0003e20000000800 */
[----:B------:R-:W-:-:S07]  /*45a0*/  FSEL R9, R9, RZ, P0 ;  /* 0x000000ff09097208 */ /* 0x000fce0000000000 */
[----:B------:R2:W3:Y:S01]  /*45b0*/  MUFU.EX2 R203, R18 ;  /* 0x0000001200cb7308 */ /* 0x0004e20000000800 */
[--C-:B------:R-:W-:Y:S02]  /*45c0*/  FFMA.FTZ R0, R16, c[0x0][0x23c], -R9.reuse ;  /* 0x00008f0010007a23 */ /* 0x100fe40000010809 */
[--C-:B------:R-:W-:Y:S02]  /*45d0*/  FFMA.FTZ R17, R17, c[0x0][0x23c], -R9.reuse ;  /* 0x00008f0011117a23 */ /* 0x100fe40000010809 */
[--C-:B------:R-:W-:Y:S02]  /*45e0*/  FFMA.FTZ R10, R10, c[0x0][0x23c], -R9.reuse ;  /* 0x00008f000a0a7a23 */ /* 0x100fe40000010809 */
[----:B------:R-:W-:Y:S01]  /*45f0*/  FFMA.FTZ R20, R20, c[0x0][0x23c], -R9 ;  /* 0x00008f0014147a23 */ /* 0x000fe20000010809 */
[----:B------:R4:W-:Y:S01]  /*4600*/  MUFU.EX2 R249, R0 ;  /* 0x0000000000f97308 */ /* 0x0009e20000000800 */
[----:B-1----:R-:W-:-:S07]  /*4610*/  MOV R19, R246 ;  /* 0x000000f600137202 */ /* 0x002fce0000000f00 */
[----:B------:R-:W1:Y:S01]  /*4620*/  MUFU.EX2 R11, R17 ;  /* 0x00000011000b7308 */ /* 0x000e620000000800 */
[----:B--2---:R-:W-:Y:S02]  /*4630*/  MOV R18, R6 ;  /* 0x0000000600127202 */ /* 0x004fe40000000f00 */
[----:B---3--:R-:W-:Y:S01]  /*4640*/  F2FP.PACK_AB R6, R203, R210 ;  /* 0x000000d2cb06723e */ /* 0x008fe200000000ff */
[----:B----4-:R-:W-:Y:S01]  /*4650*/  FADD.FTZ R0, R3, -R2 ;  /* 0x8000000203007221 */ /* 0x010fe20000010000 */
[----:B------:R-:W-:-:S03]  /*4660*/  FMNMX.FTZ R2, R136, R132, !PT ;  /* 0x0000008488027209 */ /* 0x000fc60007810000 */
[----:B------:R-:W-:Y:S01]  /*4670*/  MUFU.EX2 R247, R10 ;  /* 0x0000000a00f77308 */ /* 0x000fe20000000800 */
[----:B------:R-:W-:Y:S01]  /*4680*/  FMUL.FTZ R0, R0, c[0x0][0x23c] ;  /* 0x00008f0000007a20 */ /* 0x000fe20000410000 */
[----:B------:R-:W-:Y:S02]  /*4690*/  FMNMX.FTZ R2, R185, R2, !PT ;  /* 0x00000002b9027209 */ /* 0x000fe40007810000 */
[----:B-1----:R-:W-:-:S04]  /*46a0*/  F2FP.PACK_AB R7, R249, R11 ;  /* 0x0000000bf907723e */ /* 0x002fc800000000ff */
[----:B------:R1:W2:Y:S01]  /*46b0*/  MUFU.EX2 R16, R0 ;  /* 0x0000000000107308 */ /* 0x0002a20000000800 */
[----:B------:R-:W-:-:S04]  /*46c0*/  FMNMX.FTZ R2, R184, R2, !PT ;  /* 0x00000002b8027209 */ /* 0x000fc80007810000 */
[----:B------:R-:W-:-:S03]  /*46d0*/  FMNMX.FTZ R2, R137, R2, !PT ;  /* 0x0000000289027209 */ /* 0x000fc60007810000 */
[----:B------:R3:W4:Y:S01]  /*46e0*/  MUFU.EX2 R248, R20 ;  /* 0x0000001400f87308 */ /* 0x0007220000000800 */
[----:B------:R-:W-:-:S04]  /*46f0*/  FMNMX.FTZ R2, R198, R2, !PT ;  /* 0x00000002c6027209 */ /* 0x000fc80007810000 */
[----:B------:R-:W-:Y:S02]  /*4700*/  FMNMX.FTZ R2, R197, R2, !PT ;  /* 0x00000002c5027209 */ /* 0x000fe40007810000 */
[----:B-1----:R-:W-:Y:S01]  /*4710*/  FMNMX.FTZ R0, R135, R133, !PT ;  /* 0x0000008587007209 */ /* 0x002fe20007810000 */
[----:B------:R-:W1:Y:S01]  /*4720*/  MUFU.EX2 R17, R4 ;  /* 0x0000000400117308 */ /* 0x000e620000000800 */
[----:B------:R-:W-:Y:S01]  /*4730*/  FMNMX.FTZ R2, R196, R2, !PT ;  /* 0x00000002c4027209 */ /* 0x000fe20007810000 */
[----:B--2---:R-:W-:Y:S01]  /*4740*/  FMUL.FTZ R146, R146, R16 ;  /* 0x0000001092927220 */ /* 0x004fe20000410000 */
[----:B------:R-:W-:Y:S01]  /*4750*/  FMNMX.FTZ R0, R186, R0, !PT ;  /* 0x00000000ba007209 */ /* 0x000fe20007810000 */
[-C--:B------:R-:W-:Y:S02]  /*4760*/  FMUL.FTZ R147, R147, R16.reuse ;  /* 0x0000001093937220 */ /* 0x080fe40000410000 */
[----:B------:R-:W-:Y:S01]  /*4770*/  FMUL.FTZ R154, R154, R16 ;  /* 0x000000109a9a7220 */ /* 0x000fe20000410000 */
[----:B------:R-:W-:Y:S01]  /*4780*/  FMNMX.FTZ R0, R138, R0, !PT ;  /* 0x000000008a007209 */ /* 0x000fe20007810000 */
[----:B---3--:R-:W-:Y:S01]  /*4790*/  LDSM.16.MT88.4 R20, [R214+0xb000] ;  /* 0x00b00000d614783b */ /* 0x008fe20000004200 */
[----:B----4-:R-:W-:Y:S01]  /*47a0*/  F2FP.PACK_AB R5, R248, R247 ;  /* 0x000000f7f805723e */ /* 0x010fe200000000ff */
[----:B------:R-:W-:Y:S01]  /*47b0*/  FMUL.FTZ R155, R155, R16 ;  /* 0x000000109b9b7220 */ /* 0x000fe20000410000 */
[----:B------:R-:W-:Y:S01]  /*47c0*/  FMNMX.FTZ R0, R139, R0, !PT ;  /* 0x000000008b007209 */ /* 0x000fe20007810000 */
[----:B------:R-:W-:-:S02]  /*47d0*/  FMUL.FTZ R166, R166, R16 ;  /* 0x00000010a6a67220 */ /* 0x000fc40000410000 */
[----:B------:R-:W-:Y:S01]  /*47e0*/  FMUL.FTZ R167, R167, R16 ;  /* 0x00000010a7a77220 */ /* 0x000fe20000410000 */
[----:B------:R-:W-:Y:S01]  /*47f0*/  FMNMX.FTZ R0, R202, R0, !PT ;  /* 0x00000000ca007209 */ /* 0x000fe20007810000 */
[-C--:B-1----:R-:W-:Y:S01]  /*4800*/  FMUL.FTZ R144, R144, R17.reuse ;  /* 0x0000001190907220 */ /* 0x082fe20000410000 */
[----:B------:R-:W-:Y:S01]  /*4810*/  F2FP.PACK_AB R4, R211, R18 ;  /* 0x00000012d304723e */ /* 0x000fe200000000ff */
[-C--:B------:R-:W-:Y:S01]  /*4820*/  FMUL.FTZ R145, R145, R17.reuse ;  /* 0x0000001191917220 */ /* 0x080fe20000410000 */
[----:B------:R-:W-:Y:S01]  /*4830*/  FMNMX.FTZ R3, R201, R0, !PT ;  /* 0x00000000c9037209 */ /* 0x000fe20007810000 */
[-C--:B------:R-:W-:Y:S01]  /*4840*/  FMUL.FTZ R152, R152, R17.reuse ;  /* 0x0000001198987220 */ /* 0x080fe20000410000 */
[----:B------:R-:W-:Y:S01]  /*4850*/  FMNMX.FTZ R0, R195, R2, !PT ;  /* 0x00000002c3007209 */ /* 0x000fe20007810000 */
[-C--:B------:R-:W-:Y:S02]  /*4860*/  FMUL.FTZ R153, R153, R17.reuse ;  /* 0x0000001199997220 */ /* 0x080fe40000410000 */
[-C--:B------:R-:W-:Y:S01]  /*4870*/  FMUL.FTZ R164, R164, R17.reuse ;  /* 0x00000011a4a47220 */ /* 0x080fe20000410000 */
[----:B------:R-:W-:Y:S01]  /*4880*/  HMMA.16816.F32 R236, R4, R176, R144 ;  /* 0x000000b004ec723c */ /* 0x000fe20000001890 */
[----:B------:R-:W1:Y:S01]  /*4890*/  SHFL.BFLY PT, R2, R0, 0x2, 0x1f ;  /* 0x0c401f0000027f89 */ /* 0x000e6200000e0000 */
[----:B------:R-:W-:-:S02]  /*48a0*/  FMUL.FTZ R165, R165, R17 ;  /* 0x00000011a5a57220 */ /* 0x000fc40000410000 */
[-C--:B------:R-:W-:Y:S01]  /*48b0*/  FMUL.FTZ R168, R168, R17.reuse ;  /* 0x00000011a8a87220 */ /* 0x080fe20000410000 */
[----:B------:R-:W2:Y:S01]  /*48c0*/  LDSM.16.MT88.4 R144, [R216+0xa000] ;  /* 0x00a00000d890783b */ /* 0x000ea20000004200 */
        /* <DEDUP_REMOVED lines=11> */
[----:B------:R-:W-:Y:S01]  /*4980*/  FMUL.FTZ R46, R46, R16 ;  /* 0x000000102e2e7220 */ /* 0x000fe20000410000 */
[----:B-1----:R-:W-:Y:S01]  /*4990*/  FMNMX.FTZ R0, R0, R2, !PT ;  /* 0x0000000200007209 */ /* 0x002fe20007810000 */
[----:B------:R-:W-:Y:S01]  /*49a0*/  FMUL.FTZ R47, R47, R16 ;  /* 0x000000102f2f7220 */ /* 0x000fe20000410000 */
[----:B------:R-:W-:Y:S01]  /*49b0*/  FMNMX.FTZ R2, R200, R3, !PT ;  /* 0x00000003c8027209 */ /* 0x000fe20007810000 */
[-C--:B------:R-:W-:Y:S01]  /*49c0*/  FMUL.FTZ R56, R56, R17.reuse ;  /* 0x0000001138387220 */ /* 0x080fe20000410000 */
[----:B------:R-:W-:Y:S01]  /*49d0*/  HMMA.16816.F32 R168, R4, R142, R168 ;  /* 0x0000008e04a8723c */ /* 0x000fe200000018a8 */
[----:B------:R-:W1:Y:S01]  /*49e0*/  SHFL.BFLY PT, R3, R0, 0x1, 0x1f ;  /* 0x0c201f0000037f89 */ /* 0x000e6200000e0000 */
[----:B------:R-:W-:Y:S01]  /*49f0*/  FMNMX.FTZ R2, R199, R2, !PT ;  /* 0x00000002c7027209 */ /* 0x000fe20007810000 */
[----:B------:R-:W-:-:S02]  /*4a00*/  FMUL.FTZ R57, R57, R17 ;  /* 0x0000001139397220 */ /* 0x000fc40000410000 */
[-C--:B------:R-:W-:Y:S02]  /*4a10*/  FMUL.FTZ R58, R58, R16.reuse ;  /* 0x000000103a3a7220 */ /* 0x080fe40000410000 */
[----:B------:R-:W3:Y:S01]  /*4a20*/  SHFL.BFLY PT, R10, R2, 0x2, 0x1f ;  /* 0x0c401f00020a7f89 */ /* 0x000ee200000e0000 */
[-C--:B------:R-:W-:Y:S01]  /*4a30*/  FMUL.FTZ R59, R59, R16.reuse ;  /* 0x000000103b3b7220 */ /* 0x080fe20000410000 */
[C---:B------:R-:W-:Y:S01]  /*4a40*/  HMMA.16816.F32 R40, R4.reuse, R180, R40 ;  /* 0x000000b40428723c */ /* 0x040fe20000001828 */
        /* <DEDUP_REMOVED lines=8> */
[----:B------:R-:W-:Y:S01]  /*4ad0*/  FMUL.FTZ R75, R75, R16 ;  /* 0x000000104b4b7220 */ /* 0x000fe20000410000 */
[C---:B--2---:R-:W-:Y:S01]  /*4ae0*/  HMMA.16816.F32 R56, R4.reuse, R144, R56 ;  /* 0x000000900438723c */ /* 0x044fe20000001838 */
[----:B------:R-:W-:Y:S01]  /*4af0*/  FMUL.FTZ R76, R76, R17 ;  /* 0x000000114c4c7220 */ /* 0x000fe20000410000 */
[----:B-1----:R-:W-:Y:S01]  /*4b00*/  FMNMX.FTZ R231, R0, R3, !PT ;  /* 0x0000000300e77209 */ /* 0x002fe20007810000 */
[-C--:B------:R-:W-:Y:S02]  /*4b10*/  FMUL.FTZ R77, R77, R17.reuse ;  /* 0x000000114d4d7220 */ /* 0x080fe40000410000 */
[-C--:B------:R-:W-:Y:S01]  /*4b20*/  FMUL.FTZ R88, R88, R17.reuse ;  /* 0x0000001158587220 */ /* 0x080fe20000410000 */
[----:B---3--:R-:W-:Y:S01]  /*4b30*/  FMNMX.FTZ R2, R2, R10, !PT ;  /* 0x0000000a02027209 */ /* 0x008fe20007810000 */
[-C--:B------:R-:W-:Y:S01]  /*4b40*/  FMUL.FTZ R78, R78, R16.reuse ;  /* 0x000000104e4e7220 */ /* 0x080fe20000410000 */
[----:B------:R-:W-:Y:S01]  /*4b50*/  HMMA.16816.F32 R60, R4, R146, R60 ;  /* 0x00000092043c723c */ /* 0x000fe2000000183c */
[----:B------:R-:W-:Y:S01]  /*4b60*/  FMUL.FTZ R79, R79, R16 ;  /* 0x000000104f4f7220 */ /* 0x000fe20000410000 */
[----:B------:R-:W-:Y:S01]  /*4b70*/  FSETP.NEU.FTZ.AND P1, PT, R231, -INF , PT ;  /* 0xff800000e700780b */ /* 0x000fe20003f3d000 */
        /* <DEDUP_REMOVED lines=27> */
[----:B------:R-:W-:Y:S01]  /*4d30*/  FMUL.FTZ R127, R127, R16 ;  /* 0x000000107f7f7220 */ /* 0x000fe20000410000 */
[----:B------:R-:W-:Y:S01]  /*4d40*/  HMMA.16816.F32 R108, R4, R26, R108 ;  /* 0x0000001a046c723c */ /* 0x000fe2000000186c */
[----:B------:R-:W-:-:S05]  /*4d50*/  FMUL.FTZ R0, R231, c[0x0][0x23c] ;  /* 0x00008f00e7007a20 */ /* 0x000fca0000410000 */
[----:B------:R-:W-:Y:S02]  /*4d60*/  FSEL R0, R0, RZ, P1 ;  /* 0x000000ff00007208 */ /* 0x000fe40000800000 */
[----:B------:R-:W-:Y:S03]  /*4d70*/  HMMA.16816.F32 R120, R4, R28, R120 ;  /* 0x0000001c0478723c */ /* 0x000fe60000001878 */
[----:B------:R-:W-:-:S04]  /*4d80*/  FFMA.FTZ R3, R132, c[0x0][0x23c], -R0 ;  /* 0x00008f0084037a23 */ /* 0x000fc80000010800 */
[----:B------:R1:W-:Y:S01]  /*4d90*/  MUFU.EX2 R240, R3 ;  /* 0x0000000300f07308 */ /* 0x0003e20000000800 */
[----:B------:R-:W-:Y:S01]  /*4da0*/  HMMA.16816.F32 R204, R4, R30, R124 ;  /* 0x0000001e04cc723c */ /* 0x000fe2000000187c */
[----:B------:R-:W2:Y:S06]  /*4db0*/  SHFL.BFLY PT, R4, R2, 0x1, 0x1f ;  /* 0x0c201f0002047f89 */ /* 0x000eac00000e0000 */
[----:B------:R-:W-:Y:S02]  /*4dc0*/  MOV R127, R211 ;  /* 0x000000d3007f7202 */ /* 0x000fe40000000f00 */
[----:B------:R-:W-:-:S02]  /*4dd0*/  MOV R125, R11 ;  /* 0x0000000b007d7202 */ /* 0x000fc40000000f00 */
[----:B------:R-:W-:Y:S02]  /*4de0*/  MOV R126, R210 ;  /* 0x000000d2007e7202 */ /* 0x000fe40000000f00 */
[----:B------:R-:W-:Y:S01]  /*4df0*/  MOV R124, R203 ;  /* 0x000000cb007c7202 */ /* 0x000fe20000000f00 */
[----:B-1----:R-:W-:-:S04]  /*4e00*/  FFMA.FTZ R3, R184, c[0x0][0x23c], -R0 ;  /* 0x00008f00b8037a23 */ /* 0x002fc80000010800 */
[----:B------:R1:W-:Y:S01]  /*4e10*/  MUFU.EX2 R241, R3 ;  /* 0x0000000300f17308 */ /* 0x0003e20000000800 */
[----:B--2---:R-:W-:Y:S01]  /*4e20*/  FMNMX.FTZ R230, R2, R4, !PT ;  /* 0x0000000402e67209 */ /* 0x004fe20007810000 */
[----:B------:R-:W-:Y:S01]  /*4e30*/  FFMA.FTZ R2, R185, c[0x0][0x23c], -R0 ;  /* 0x00008f00b9027a23 */ /* 0x000fe20000010800 */
[----:B------:R-:W-:Y:S02]  /*4e40*/  FSEL R4, R231, RZ, P1 ;  /* 0x000000ffe7047208 */ /* 0x000fe40000800000 */
[----:B------:R-:W-:-:S03]  /*4e50*/  FSETP.NEU.FTZ.AND P0, PT, R230, -INF , PT ;  /* 0xff800000e600780b */ /* 0x000fc60003f1d000 */
[----:B------:R2:W-:Y:S01]  /*4e60*/  MUFU.EX2 R235, R2 ;  /* 0x0000000200eb7308 */ /* 0x0005e20000000800 */
[----:B------:R-:W-:Y:S01]  /*4e70*/  FADD.FTZ R5, R136, -R4 ;  /* 0x8000000488057221 */ /* 0x000fe20000010000 */
[----:B------:R-:W-:Y:S01]  /*4e80*/  FSEL R4, R230, RZ, P0 ;  /* 0x000000ffe6047208 */ /* 0x000fe20000000000 */
[----:B-1----:R-:W-:Y:S02]  /*4e90*/  FFMA.FTZ R3, R137, c[0x0][0x23c], -R0 ;  /* 0x00008f0089037a23 */ /* 0x002fe40000010800 */
[----:B------:R-:W-:-:S03]  /*4ea0*/  FMUL.FTZ R5, R5, c[0x0][0x23c] ;  /* 0x00008f0005057a20 */ /* 0x000fc60000410000 */
[----:B------:R-:W1:Y:S01]  /*4eb0*/  MUFU.EX2 R246, R3 ;  /* 0x0000000300f67308 */ /* 0x000e620000000800 */
[----:B--2---:R-:W-:-:S07]  /*4ec0*/  FMUL.FTZ R2, R230, c[0x0][0x23c] ;  /* 0x00008f00e6027a20 */ /* 0x004fce0000410000 */
[----:B------:R-:W2:Y:S01]  /*4ed0*/  MUFU.EX2 R11, R5 ;  /* 0x00000005000b7308 */ /* 0x000ea20000000800 */
[----:B------:R-:W-:Y:S02]  /*4ee0*/  FSEL R2, R2, RZ, P0 ;  /* 0x000000ff02027208 */ /* 0x000fe40000000000 */
[----:B------:R-:W-:Y:S02]  /*4ef0*/  ISETP.GE.AND P0, PT, R244, 0x3, PT ;  /* 0x00000003f400780c */ /* 0x000fe40003f06270 */
[----:B-1----:R-:W-:Y:S01]  /*4f00*/  F2FP.PACK_AB R6, R246, R241 ;  /* 0x000000f1f606723e */ /* 0x002fe200000000ff */
[----:B------:R-:W-:-:S04]  /*4f10*/  FFMA.FTZ R3, R133, c[0x0][0x23c], -R2 ;  /* 0x00008f0085037a23 */ /* 0x000fc80000010802 */
[----:B------:R1:W-:Y:S01]  /*4f20*/  MUFU.EX2 R228, R3 ;  /* 0x0000000300e47308 */ /* 0x0003e20000000800 */
[-C--:B--2---:R-:W-:Y:S02]  /*4f30*/  FMUL.FTZ R148, R148, R11.reuse ;  /* 0x0000000b94947220 */ /* 0x084fe40000410000 */
        /* <DEDUP_REMOVED lines=8> */
[----:B------:R-:W1:Y:S01]  /*4fc0*/  MUFU.EX2 R234, R3 ;  /* 0x0000000300ea7308 */ /* 0x000e620000000800 */
        /* <DEDUP_REMOVED lines=8> */
[----:B-1----:R-:W-:Y:S01]  /*5050*/  F2FP.PACK_AB R5, R234, R228 ;  /* 0x000000e4ea05723e */ /* 0x002fe200000000ff */
[----:B------:R-:W-:-:S02]  /*5060*/  FFMA.FTZ R3, R138, c[0x0][0x23c], -R2 ;  /* 0x00008f008a037a23 */ /* 0x000fc40000010802 */
[-C--:B------:R-:W-:Y:S02]  /*5070*/  FMUL.FTZ R172, R172, R11.reuse ;  /* 0x0000000bacac7220 */ /* 0x080fe40000410000 */
[----:B------:R1:W-:Y:S01]  /*5080*/  MUFU.EX2 R229, R3 ;  /* 0x0000000300e57308 */ /* 0x0003e20000000800 */
        /* <DEDUP_REMOVED lines=8> */
[----:B-1----:R-:W-:Y:S01]  /*5110*/  FADD.FTZ R3, R135, -R4 ;  /* 0x8000000487037221 */ /* 0x002fe20000010000 */
[----:B------:R-:W-:Y:S01]  /*5120*/  F2FP.PACK_AB R4, R235, R240 ;  /* 0x000000f0eb04723e */ /* 0x000fe200000000ff */
[----:B------:R-:W-:Y:S02]  /*5130*/  FMUL.FTZ R81, R81, R11 ;  /* 0x0000000b51517220 */ /* 0x000fe40000410000 */
[----:B------:R-:W-:-:S02]  /*5140*/  FMUL.FTZ R3, R3, c[0x0][0x23c] ;  /* 0x00008f0003037a20 */ /* 0x000fc40000410000 */
[-C--:B------:R-:W-:Y:S02]  /*5150*/  FMUL.FTZ R96, R96, R11.reuse ;  /* 0x0000000b60607220 */ /* 0x080fe40000410000 */
[----:B------:R1:W2:Y:S01]  /*5160*/  MUFU.EX2 R10, R3 ;  /* 0x00000003000a7308 */ /* 0x0002a20000000800 */
[-C--:B------:R-:W-:Y:S02]  /*5170*/  FMUL.FTZ R97, R97, R11.reuse ;  /* 0x0000000b61617220 */ /* 0x080fe40000410000 */
[-C--:B------:R-:W-:Y:S02]  /*5180*/  FMUL.FTZ R112, R112, R11.reuse ;  /* 0x0000000b70707220 */ /* 0x080fe40000410000 */
[-C--:B------:R-:W-:Y:S02]  /*5190*/  FMUL.FTZ R113, R113, R11.reuse ;  /* 0x0000000b71717220 */ /* 0x080fe40000410000 */
[-C--:B------:R-:W-:Y:S02]  /*51a0*/  FMUL.FTZ R128, R128, R11.reuse ;  /* 0x0000000b80807220 */ /* 0x080fe40000410000 */
[----:B------:R-:W-:-:S02]  /*51b0*/  FMUL.FTZ R129, R129, R11 ;  /* 0x0000000b81817220 */ /* 0x000fc40000410000 */
[----:B-1----:R-:W-:Y:S02]  /*51c0*/  FFMA.FTZ R3, R139, c[0x0][0x23c], -R2 ;  /* 0x00008f008b037a23 */ /* 0x002fe40000010802 */
[-C--:B--2---:R-:W-:Y:S02]  /*51d0*/  FMUL.FTZ R150, R150, R10.reuse ;  /* 0x0000000a96967220 */ /* 0x084fe40000410000 */
[----:B------:R-:W1:Y:S01]  /*51e0*/  MUFU.EX2 R211, R3 ;  /* 0x0000000300d37308 */ /* 0x000e620000000800 */
[-C--:B------:R-:W-:Y:S02]  /*51f0*/  FMUL.FTZ R151, R151, R10.reuse ;  /* 0x0000000a97977220 */ /* 0x080fe40000410000 */
[-C--:B------:R-:W-:Y:S02]  /*5200*/  FMUL.FTZ R158, R158, R10.reuse ;  /* 0x0000000a9e9e7220 */ /* 0x080fe40000410000 */
[-C--:B------:R-:W-:Y:S02]  /*5210*/  FMUL.FTZ R159, R159, R10.reuse ;  /* 0x0000000a9f9f7220 */ /* 0x080fe40000410000 */
[----:B------:R-:W-:-:S02]  /*5220*/  FMUL.FTZ R162, R162, R10 ;  /* 0x0000000aa2a27220 */ /* 0x000fc40000410000 */
[-C--:B------:R-:W-:Y:S02]  /*5230*/  FMUL.FTZ R163, R163, R10.reuse ;  /* 0x0000000aa3a37220 */ /* 0x080fe40000410000 */
[-C--:B------:R-:W-:Y:S02]  /*5240*/  FMUL.FTZ R38, R38, R10.reuse ;  /* 0x0000000a26267220 */ /* 0x080fe40000410000 */
[-C--:B------:R-:W-:Y:S02]  /*5250*/  FMUL.FTZ R39, R39, R10.reuse ;  /* 0x0000000a27277220 */ /* 0x080fe40000410000 */
[-C--:B------:R-:W-:Y:S01]  /*5260*/  FMUL.FTZ R70, R70, R10.reuse ;  /* 0x0000000a46467220 */ /* 0x080fe20000410000 */
[----:B-1----:R-:W-:Y:S01]  /*5270*/  F2FP.PACK_AB R7, R211, R229 ;  /* 0x000000e5d307723e */ /* 0x002fe200000000ff */
[----:B------:R-:W-:Y:S02]  /*5280*/  FFMA.FTZ R3, R187, c[0x0][0x23c], -R8 ;  /* 0x00008f00bb037a23 */ /* 0x000fe40000010808 */
[----:B------:R-:W-:-:S02]  /*5290*/  FMUL.FTZ R71, R71, R10 ;  /* 0x0000000a47477220 */ /* 0x000fc40000410000 */
[----:B------:R1:W-:Y:S01]  /*52a0*/  MUFU.EX2 R210, R3 ;  /* 0x0000000300d27308 */ /* 0x0003e20000000800 */
[-C--:B------:R-:W-:Y:S01]  /*52b0*/  FMUL.FTZ R86, R86, R10.reuse ;  /* 0x0000000a56567220 */ /* 0x080fe20000410000 */
[C---:B------:R-:W-:Y:S01]  /*52c0*/  HMMA.16816.F32 R148, R4.reuse, R176, R148 ;  /* 0x000000b00494723c */ /* 0x040fe20000001894 */
[-C--:B------:R-:W-:Y:S02]  /*52d0*/  FMUL.FTZ R87, R87, R10.reuse ;  /* 0x0000000a57577220 */ /* 0x080fe40000410000 */
[-C--:B------:R-:W-:Y:S02]  /*52e0*/  FMUL.FTZ R102, R102, R10.reuse ;  /* 0x0000000a66667220 */ /* 0x080fe40000410000 */
[-C--:B------:R-:W-:Y:S02]  /*52f0*/  FMUL.FTZ R103, R103, R10.reuse ;  /* 0x0000000a67677220 */ /* 0x080fe40000410000 */
[-C--:B------:R-:W-:Y:S01]  /*5300*/  FMUL.FTZ R118, R118, R10.reuse ;  /* 0x0000000a76767220 */ /* 0x080fe20000410000 */
[----:B------:R-:W-:Y:S01]  /*5310*/  HMMA.16816.F32 R176, R4, R178, R156 ;  /* 0x000000b204b0723c */ /* 0x000fe2000000189c */
[----:B------:R-:W2:Y:S01]  /*5320*/  LDSM.16.MT88.4 R156, [R212+0xa800] ;  /* 0x00a80000d49c783b */ /* 0x000ea20000004200 */
[----:B------:R-:W-:-:S02]  /*5330*/  FMUL.FTZ R119, R119, R10 ;  /* 0x0000000a77777220 */ /* 0x000fc40000410000 */
[-C--:B------:R-:W-:Y:S02]  /*5340*/  FMUL.FTZ R174, R174, R10.reuse ;  /* 0x0000000aaeae7220 */ /* 0x080fe40000410000 */
[----:B-1----:R-:W-:Y:S02]  /*5350*/  FFMA.FTZ R3, R188, c[0x0][0x23c], -R8 ;  /* 0x00008f00bc037a23 */ /* 0x002fe40000010808 */
[-C--:B------:R-:W-:Y:S01]  /*5360*/  FMUL.FTZ R175, R175, R10.reuse ;  /* 0x0000000aafaf7220 */ /* 0x080fe20000410000 */
[----:B------:R-:W-:Y:S01]  /*5370*/  HMMA.16816.F32 R160, R4, R140, R160 ;  /* 0x0000008c04a0723c */ /* 0x000fe200000018a0 */
[----:B------:R1:W3:Y:S01]  /*5380*/  MUFU.EX2 R203, R3 ;  /* 0x0000000300cb7308 */ /* 0x0002e20000000800 */
[-C--:B------:R-:W-:Y:S02]  /*5390*/  FMUL.FTZ R50, R50, R10.reuse ;  /* 0x0000000a32327220 */ /* 0x080fe40000410000 */
[-C--:B------:R-:W-:Y:S02]  /*53a0*/  FMUL.FTZ R51, R51, R10.reuse ;  /* 0x0000000a33337220 */ /* 0x080fe40000410000 */
        /* <DEDUP_REMOVED lines=8> */
[----:B-1----:R-:W-:-:S02]  /*5430*/  FFMA.FTZ R3, R189, c[0x0][0x23c], -R8 ;  /* 0x00008f00bd037a23 */ /* 0x002fc40000010808 */
[-C--:B------:R-:W-:Y:S02]  /*5440*/  FMUL.FTZ R98, R98, R10.reuse ;  /* 0x0000000a62627220 */ /* 0x080fe40000410000 */
[----:B------:R1:W-:Y:S01]  /*5450*/  MUFU.EX2 R189, R3 ;  /* 0x0000000300bd7308 */ /* 0x0003e20000000800 */
[-C--:B------:R-:W-:Y:S02]  /*5460*/  FMUL.FTZ R99, R99, R10.reuse ;  /* 0x0000000a63637220 */ /* 0x080fe40000410000 */
[-C--:B------:R-:W-:Y:S01]  /*5470*/  FMUL.FTZ R114, R114, R10.reuse ;  /* 0x0000000a72727220 */ /* 0x080fe20000410000 */
[----:B------:R-:W-:Y:S01]  /*5480*/  HMMA.16816.F32 R84, R4, R20, R84 ;  /* 0x000000140454723c */ /* 0x000fe20000001854 */
[-C--:B------:R-:W-:Y:S02]  /*5490*/  FMUL.FTZ R115, R115, R10.reuse ;  /* 0x0000000a73737220 */ /* 0x080fe40000410000 */
[-C--:B------:R-:W-:Y:S02]  /*54a0*/  FMUL.FTZ R130, R130, R10.reuse ;  /* 0x0000000a82827220 */ /* 0x080fe40000410000 */
[----:B------:R-:W-:-:S03]  /*54b0*/  FMUL.FTZ R131, R131, R10 ;  /* 0x0000000a83837220 */ /* 0x000fc60000410000 */
[C---:B------:R-:W-:Y:S01]  /*54c0*/  HMMA.16816.F32 R100, R4.reuse, R24, R100 ;  /* 0x000000180464723c */ /* 0x040fe20000001864 */
[----:B-1----:R-:W-:Y:S01]  /*54d0*/  FFMA.FTZ R3, R190, c[0x0][0x23c], -R8 ;  /* 0x00008f00be037a23 */ /* 0x002fe20000010808 */
[----:B------:R-:W-:Y:S02]  /*54e0*/  MOV R190, R124 ;  /* 0x0000007c00be7202 */ /* 0x000fe40000000f00 */
[----:B---3--:R-:W-:Y:S01]  /*54f0*/  F2FP.PACK_AB R124, R203, R210 ;  /* 0x000000d2cb7c723e */ /* 0x008fe200000000ff */
[----:B------:R1:W3:Y:S03]  /*5500*/  MUFU.EX2 R188, R3 ;  /* 0x0000000300bc7308 */ /* 0x0002e60000000800 */
[C---:B------:R-:W-:Y:S08]  /*5510*/  HMMA.16816.F32 R116, R4.reuse, R28, R116 ;  /* 0x0000001c0474723c */ /* 0x040ff00000001874 */
[----:B------:R-:W-:Y:S01]  /*5520*/  HMMA.16816.F32 R140, R4, R142, R172 ;  /* 0x0000008e048c723c */ /* 0x000fe200000018ac */
[----:B------:R-:W-:Y:S01]  /*5530*/  LDSM.16.MT88.4 R172, [R214+0xa800] ;  /* 0x00a80000d6ac783b */ /* 0x000fe20000004200 */
[----:B-1----:R-:W-:Y:S01]  /*5540*/  FFMA.FTZ R3, R192, c[0x0][0x23c], -R9 ;  /* 0x00008f00c0037a23 */ /* 0x002fe20000010809 */
[----:B------:R-:W-:-:S05]  /*5550*/  MOV R192, R125 ;  /* 0x0000007d00c07202 */ /* 0x000fca0000000f00 */
[C---:B------:R-:W-:Y:S01]  /*5560*/  HMMA.16816.F32 R180, R4.reuse, R182, R48 ;  /* 0x000000b604b4723c */ /* 0x040fe20000001830 */
[----:B------:R-:W-:Y:S01]  /*5570*/  LDSM.16.MT88.4 R48, [R217+0xa800] ;  /* 0x00a80000d930783b */ /* 0x000fe20000004200 */
[----:B------:R1:W-:Y:S06]  /*5580*/  MUFU.EX2 R186, R3 ;  /* 0x0000000300ba7308 */ /* 0x0003ec0000000800 */
[C---:B------:R-:W-:Y:S08]  /*5590*/  HMMA.16816.F32 R52, R4.reuse, R144, R52 ;  /* 0x000000900434723c */ /* 0x040ff00000001834 */
[----:B------:R-:W-:Y:S01]  /*55a0*/  HMMA.16816.F32 R132, R4, R146, R64 ;  /* 0x000000920484723c */ /* 0x000fe20000001840 */
[----:B------:R-:W-:Y:S01]  /*55b0*/  LDSM.16.MT88.4 R64, [R216+0xa800] ;  /* 0x00a80000d840783b */ /* 0x000fe20000004200 */
[----:B-1----:R-:W-:Y:S01]  /*55c0*/  FFMA.FTZ R3, R191, c[0x0][0x23c], -R9 ;  /* 0x00008f00bf037a23 */ /* 0x002fe20000010809 */
[----:B------:R-:W-:-:S02]  /*55d0*/  MOV R191, R126 ;  /* 0x0000007e00bf7202 */ /* 0x000fc40000000f00 */
[----:B---3--:R-:W-:Y:S01]  /*55e0*/  F2FP.PACK_AB R126, R188, R189 ;  /* 0x000000bdbc7e723e */ /* 0x008fe200000000ff */
[----:B------:R1:W3:Y:S02]  /*55f0*/  MUFU.EX2 R187, R3 ;  /* 0x0000000300bb7308 */ /* 0x0002e40000000800 */
[C---:B------:R-:W-:Y:S01]  /*5600*/  HMMA.16816.F32 R32, R4.reuse, R34, R80 ;  /* 0x000000220420723c */ /* 0x040fe20000001850 */
[----:B------:R-:W-:Y:S07]  /*5610*/  LDSM.16.MT88.4 R80, [R212+0xb800] ;  /* 0x00b80000d450783b */ /* 0x000fee0000004200 */
[----:B------:R-:W-:Y:S01]  /*5620*/  HMMA.16816.F32 R20, R4, R22, R96 ;  /* 0x000000160414723c */ /* 0x000fe20000001860 */
[----:B------:R-:W-:Y:S01]  /*5630*/  LDSM.16.MT88.4 R96, [R214+0xb800] ;  /* 0x00b80000d660783b */ /* 0x000fe20000004200 */
[----:B-1----:R-:W-:Y:S01]  /*5640*/  FFMA.FTZ R3, R193, c[0x0][0x23c], -R9 ;  /* 0x00008f00c1037a23 */ /* 0x002fe20000010809 */
[----:B------:R-:W-:-:S05]  /*5650*/  MOV R193, R127 ;  /* 0x0000007f00c17202 */ /* 0x000fca0000000f00 */
[C---:B------:R-:W-:Y:S01]  /*5660*/  HMMA.16816.F32 R24, R4.reuse, R26, R112 ;  /* 0x0000001a0418723c */ /* 0x040fe20000001870 */
[----:B---3--:R-:W-:Y:S01]  /*5670*/  F2FP.PACK_AB R125, R187, R186 ;  /* 0x000000babb7d723e */ /* 0x008fe200000000ff */
[----:B------:R1:W-:Y:S01]  /*5680*/  MUFU.EX2 R185, R3 ;  /* 0x0000000300b97308 */ /* 0x0003e20000000800 */
[----:B------:R-:W-:Y:S05]  /*5690*/  LDSM.16.MT88.4 R112, [R217+0xb800] ;  /* 0x00b80000d970783b */ /* 0x000fea0000004200 */
[----:B------:R-:W-:Y:S01]  /*56a0*/  HMMA.16816.F32 R28, R4, R30, R128 ;  /* 0x0000001e041c723c */ /* 0x000fe20000001880 */
[----:B------:R-:W3:Y:S01]  /*56b0*/  LDSM.16.MT88.4 R4, [R216+0xb800] ;  /* 0x00b80000d804783b */ /* 0x000ee20000004200 */
[----:B-1----:R-:W-:Y:S01]  /*56c0*/  FFMA.FTZ R3, R194, c[0x0][0x23c], -R9 ;  /* 0x00008f00c2037a23 */ /* 0x002fe20000010809 */
[----:B------:R-:W-:-:S03]  /*56d0*/  MOV R194, R18 ;  /* 0x0000001200c27202 */ /* 0x000fc60000000f00 */
[----:B------:R1:W4:Y:S02]  /*56e0*/  MUFU.EX2 R184, R3 ;  /* 0x0000000300b87308 */ /* 0x0003240000000800 */
[----:B-1----:R-:W-:Y:S01]  /*56f0*/  FFMA.FTZ R3, R198, c[0x0][0x23c], -R0 ;  /* 0x00008f00c6037a23 */ /* 0x002fe20000010800 */
[----:B----4-:R-:W-:-:S05]  /*5700*/  F2FP.PACK_AB R127, R184, R185 ;  /* 0x000000b9b87f723e */ /* 0x010fca00000000ff */
[----:B------:R1:W-:Y:S02]  /*5710*/  MUFU.EX2 R139, R3 ;  /* 0x00000003008b7308 */ /* 0x0003e40000000800 */
[C---:B--2---:R-:W-:Y:S07]  /*5720*/  HMMA.16816.F32 R144, R124.reuse, R156, R236 ;  /* 0x0000009c7c90723c */ /* 0x044fee00000018ec */
[----:B------:R-:W-:Y:S01]  /*5730*/  MOV R239, R19 ;  /* 0x0000001300ef7202 */ /* 0x000fe20000000f00 */
[----:B---3--:R-:W-:Y:S01]  /*5740*/  HMMA.16816.F32 R120, R124, R4, R120 ;  /* 0x000000047c78723c */ /* 0x008fe20000001878 */
[----:B-1----:R-:W-:-:S03]  /*5750*/  FFMA.FTZ R3, R197, c[0x0][0x23c], -R0 ;  /* 0x00008f00c5037a23 */ /* 0x002fc60000010800 */
[----:B------:R-:W-:Y:S01]  /*5760*/  FFMA.FTZ R11, R239, R11, R240 ;  /* 0x0000000bef0b7223 */ /* 0x000fe200000100f0 */
[----:B------:R1:W2:Y:S03]  /*5770*/  MUFU.EX2 R138, R3 ;  /* 0x00000003008a7308 */ /* 0x0002a60000000800 */
[C---:B------:R-:W-:Y:S08]  /*5780*/  HMMA.16816.F32 R152, R124.reuse, R158, R152 ;  /* 0x0000009e7c98723c */ /* 0x040ff00000001898 */
[----:B------:R-:W-:Y:S01]  /*5790*/  HMMA.16816.F32 R164, R124, R172, R164 ;  /* 0x000000ac7ca4723c */ /* 0x000fe200000018a4 */
[--C-:B-1----:R-:W-:Y:S01]  /*57a0*/  FFMA.FTZ R3, R196, c[0x0][0x23c], -R0.reuse ;  /* 0x00008f00c4037a23 */ /* 0x102fe20000010800 */
[----:B--2---:R-:W-:Y:S01]  /*57b0*/  F2FP.PACK_AB R128, R138, R139 ;  /* 0x0000008b8a80723e */ /* 0x004fe200000000ff */
[----:B------:R-:W-:-:S05]  /*57c0*/  FFMA.FTZ R0, R195, c[0x0][0x23c], -R0 ;  /* 0x00008f00c3007a23 */ /* 0x000fca0000010800 */
[C---:B------:R-:W-:Y:S01]  /*57d0*/  HMMA.16816.F32 R168, R124.reuse, R174, R168 ;  /* 0x000000ae7ca8723c */ /* 0x040fe200000018a8 */
[----:B------:R1:W-:Y:S07]  /*57e0*/  MUFU.EX2 R137, R3 ;  /* 0x0000000300897308 */ /* 0x0003ee0000000800 */
[C---:B------:R-:W-:Y:S01]  /*57f0*/  HMMA.16816.F32 R40, R124.reuse, R48, R40 ;  /* 0x000000307c28723c */ /* 0x040fe20000001828 */
[----:B------:R2:W3:Y:S07]  /*5800*/  MUFU.EX2 R136, R0 ;  /* 0x0000000000887308 */ /* 0x0004ee0000000800 */
[----:B------:R-:W-:Y:S01]  /*5810*/  HMMA.16816.F32 R44, R124, R50, R44 ;  /* 0x000000327c2c723c */ /* 0x000fe2000000182c */
[----:B-1----:R-:W-:-:S04]  /*5820*/  FFMA.FTZ R3, R252, R10, R228 ;  /* 0x0000000afc037223 */ /* 0x002fc800000100e4 */
[----:B------:R-:W-:-:S03]  /*5830*/  FADD.FTZ R3, R234, R3 ;  /* 0x00000003ea037221 */ /* 0x000fc60000010000 */
[C---:B------:R-:W-:Y:S01]  /*5840*/  HMMA.16816.F32 R56, R124.reuse, R64, R56 ;  /* 0x000000407c38723c */ /* 0x040fe20000001838 */
[--C-:B--2---:R-:W-:Y:S01]  /*5850*/  FFMA.FTZ R0, R202, c[0x0][0x23c], -R2.reuse ;  /* 0x00008f00ca007a23 */ /* 0x104fe20000010802 */
[----:B---3--:R-:W-:Y:S01]  /*5860*/  F2FP.PACK_AB R130, R136, R137 ;  /* 0x000000898882723e */ /* 0x008fe200000000ff */
[----:B------:R-:W-:Y:S02]  /*5870*/  FADD.FTZ R3, R229, R3 ;  /* 0x00000003e5037221 */ /* 0x000fe40000010000 */
[----:B------:R1:W2:Y:S02]  /*5880*/  MUFU.EX2 R19, R0 ;  /* 0x0000000000137308 */ /* 0x0002a40000000800 */
[----:B------:R-:W-:Y:S01]  /*5890*/  FADD.FTZ R3, R211, R3 ;  /* 0x00000003d3037221 */ /* 0x000fe20000010000 */
[C---:B------:R-:W-:Y:S08]  /*58a0*/  HMMA.16816.F32 R60, R124.reuse, R66, R60 ;  /* 0x000000427c3c723c */ /* 0x040ff0000000183c */
[----:B------:R-:W-:Y:S01]  /*58b0*/  HMMA.16816.F32 R72, R124, R80, R72 ;  /* 0x000000507c48723c */ /* 0x000fe20000001848 */
[----:B-1----:R-:W-:-:S02]  /*58c0*/  FFMA.FTZ R0, R201, c[0x0][0x23c], -R2 ;  /* 0x00008f00c9007a23 */ /* 0x002fc40000010802 */
[----:B--2---:R-:W-:-:S05]  /*58d0*/  FADD.FTZ R3, R19, R3 ;  /* 0x0000000313037221 */ /* 0x004fca0000010000 */
[C---:B------:R-:W-:Y:S01]  /*58e0*/  HMMA.16816.F32 R76, R124.reuse, R82, R76 ;  /* 0x000000527c4c723c */ /* 0x040fe2000000184c */
[----:B------:R1:W2:Y:S07]  /*58f0*/  MUFU.EX2 R18, R0 ;  /* 0x0000000000127308 */ /* 0x0002ae0000000800 */
[C---:B------:R-:W-:Y:S08]  /*5900*/  HMMA.16816.F32 R88, R124.reuse, R96, R88 ;  /* 0x000000607c58723c */ /* 0x040ff00000001858 */
[----:B------:R-:W-:Y:S01]  /*5910*/  HMMA.16816.F32 R92, R124, R98, R92 ;  /* 0x000000627c5c723c */ /* 0x000fe2000000185c */
[--C-:B-1----:R-:W-:Y:S01]  /*5920*/  FFMA.FTZ R0, R200, c[0x0][0x23c], -R2.reuse ;  /* 0x00008f00c8007a23 */ /* 0x102fe20000010802 */
[----:B--2---:R-:W-:Y:S01]  /*5930*/  F2FP.PACK_AB R129, R18, R19 ;  /* 0x000000131281723e */ /* 0x004fe200000000ff */
[----:B------:R-:W-:-:S02]  /*5940*/  FFMA.FTZ R2, R199, c[0x0][0x23c], -R2 ;  /* 0x00008f00c7027a23 */ /* 0x000fc40000010802 */
[----:B------:R1:W2:Y:S01]  /*5950*/  MUFU.EX2 R9, R0 ;  /* 0x0000000000097308 */ /* 0x0002a20000000800 */
[----:B------:R-:W-:Y:S02]  /*5960*/  FADD.FTZ R3, R18, R3 ;  /* 0x0000000312037221 */ /* 0x000fe40000010000 */
[C---:B------:R-:W-:Y:S05]  /*5970*/  HMMA.16816.F32 R104, R124.reuse, R112, R104 ;  /* 0x000000707c68723c */ /* 0x040fea0000001868 */
[----:B------:R-:W3:Y:S03]  /*5980*/  MUFU.EX2 R8, R2 ;  /* 0x0000000200087308 */ /* 0x000ee60000000800 */
[----:B------:R-:W-:Y:S01]  /*5990*/  HMMA.16816.F32 R108, R124, R114, R108 ;  /* 0x000000727c6c723c */ /* 0x000fe2000000186c */
[----:B-1----:R-:W-:-:S02]  /*59a0*/  FFMA.FTZ R0, R250, R16, R247 ;  /* 0x00000010fa007223 */ /* 0x002fc400000100f7 */
[----:B--2---:R-:W-:-:S05]  /*59b0*/  FADD.FTZ R3, R9, R3 ;  /* 0x0000000309037221 */ /* 0x004fca0000010000 */
[----:B------:R-:W-:Y:S01]  /*59c0*/  HMMA.16816.F32 R124, R124, R6, R204 ;  /* 0x000000067c7c723c */ /* 0x000fe200000018cc */
[----:B------:R-:W-:Y:S01]  /*59d0*/  FADD.FTZ R0, R248, R0 ;  /* 0x00000000f8007221 */ /* 0x000fe20000010000 */
[----:B---3--:R-:W-:Y:S01]  /*59e0*/  F2FP.PACK_AB R131, R8, R9 ;  /* 0x000000090883723e */ /* 0x008fe200000000ff */
[----:B------:R-:W-:Y:S02]  /*59f0*/  FFMA.FTZ R2, R251, R17, R194 ;  /* 0x00000011fb027223 */ /* 0x000fe400000100c2 */
[----:B------:R-:W-:Y:S02]  /*5a00*/  FADD.FTZ R0, R192, R0 ;  /* 0x00000000c0007221 */ /* 0x000fe40000010000 */
[----:B------:R-:W-:Y:S02]  /*5a10*/  FADD.FTZ R2, R193, R2 ;  /* 0x00000002c1027221 */ /* 0x000fe40000010000 */
        /* <DEDUP_REMOVED lines=21> */
[----:B------:R-:W-:Y:S01]  /*5b70*/  FADD.FTZ R252, R8, R3 ;  /* 0x0000000308fc7221 */ /* 0x000fe20000010000 */
[----:B------:R-:W-:Y:S01]  /*5b80*/  MOV R136, R231 ;  /* 0x000000e700887202 */ /* 0x000fe20000000f00 */
[----:B------:R-:W-:Y:S01]  /*5b90*/  FADD.FTZ R251, R188, R2 ;  /* 0x00000002bcfb7221 */ /* 0x000fe20000010000 */
[----:B------:R1:W-:Y:S01]  /*5ba0*/  STL [R1], R246 ;  /* 0x000000f601007387 */ /* 0x0003e20000100800 */
[----:B------:R-:W-:Y:S01]  /*5bb0*/  FADD.FTZ R250, R184, R0 ;  /* 0x00000000b8fa7221 */ /* 0x000fe20000010000 */
[----:B------:R-:W-:-:S02]  /*5bc0*/  MOV R3, R208 ;  /* 0x000000d000037202 */ /* 0x000fc40000000f00 */
        /* <DEDUP_REMOVED lines=8> */
[----:B------:R-:W-:Y:S01]  /*5c50*/  HMMA.16816.F32 R80, R128, R82, R32 ;  /* 0x000000528050723c */ /* 0x000fe20000001820 */
[----:B------:R-:W-:-:S07]  /*5c60*/  MOV R134, R209 ;  /* 0x000000d100867202 */ /* 0x000fce0000000f00 */
[C---:B------:R-:W-:Y:S08]  /*5c70*/  HMMA.16816.F32 R96, R128.reuse, R98, R20 ;  /* 0x000000628060723c */ /* 0x040ff00000001814 */
[C---:B------:R-:W-:Y:S08]  /*5c80*/  HMMA.16816.F32 R112, R128.reuse, R114, R24 ;  /* 0x000000728070723c */ /* 0x040ff00000001818 */
[----:B------:R-:W-:Y:S01]  /*5c90*/  HMMA.16816.F32 R128, R128, R6, R28 ;  /* 0x000000068080723c */ /* 0x000fe2000000181c */
[----:B------:R-:W-:Y:S05]  /*5ca0*/  @!UPT UIADD3 URZ, URZ, URZ, URZ ;  /* 0x0000003f3f3ff290 */ /* 0x000fea000fffe03f */
[----:B------:R-:W-:Y:S11]  /*5cb0*/  @!P0 BRA `(.L_x_867) ;  /* 0x000059a000008947 */ /* 0x000ff60003800000 */
[----:B-1----:R-:W2:Y:S04]  /*5cc0*/  LDL.64 R192, [R1+0x30] ;  /* 0x0000300001c07983 */ /* 0x002ea80000100a00 */
[----:B------:R-:W3:Y:S01]  /*5cd0*/  LDL.64 R190, [R1+0x8] ;  /* 0x0000080001be7983 */ /* 0x000ee20000100a00 */
[----:B------:R-:W-:Y:S01]  /*5ce0*/  IADD3 R0, R244, -0x1, RZ ;  /* 0xfffffffff4007810 */ /* 0x000fe20007ffe0ff */
[----:B------:R-:W-:-:S04]  /*5cf0*/  DEPBAR.LE SB0, 0x0 ;  /* 0x000080000000791a */ /* 0x000fc80000000000 */
[----:B------:R-:W-:Y:S01]  /*5d00*/  IMAD R0, R0, c[0x0][0x1a0], RZ ;  /* 0x0000680000007a24 */ /* 0x000fe200078e02ff */
[----:B------:R-:W-:Y:S02]  /*5d10*/  UMOV UR10, 0x6 ;  /* 0x00000006000a7882 */ /* 0x000fe40000000000 */
[----:B------:R-:W-:Y:S02]  /*5d20*/  ULDC UR5, c[0x0][0x1a4] ;  /* 0x0000690000057ab9 */ /* 0x000fe40000000800 */
[----:B------:R-:W-:Y:S02]  /*5d30*/  USHF.L.U64.HI UR5, UR4, UR10, UR5 ;  /* 0x0000000a04057299 */ /* 0x000fe40008010205 */
[----:B------:R-:W-:Y:S02]  /*5d40*/  UIADD3 UR10, UP0, -UR11, 0x80, URZ ;  /* 0x000000800b0a7890 */ /* 0x000fe4000ff1e13f */
[----:B------:R-:W-:Y:S02]  /*5d50*/  ULDC.64 UR12, c[0x0][0x118] ;  /* 0x00004600000c7ab9 */ /* 0x000fe40000000a00 */
[----:B------:R-:W-:Y:S01]  /*5d60*/  UIADD3.X UR4, URZ, ~UR5, URZ, UP0, !UPT ;  /* 0x800000053f047290 */ /* 0x000fe200087fe43f */
[----:B------:R-:W-:Y:S01]  /*5d70*/  BAR.SYNC.DEFER_BLOCKING 0x0 ;  /* 0x0000000000007b1d */ /* 0x000fe20000010000 */
[----:B--2---:R-:W-:-:S04]  /*5d80*/  LEA R0, R0, R192, 0x5 ;  /* 0x000000c000007211 */ /* 0x004fc800078e28ff */
[----:B------:R-:W-:Y:S02]  /*5d90*/  LEA R0, R0, c[0x0][0x170], 0x1 ;  /* 0x00005c0000007a11 */ /* 0x000fe400078e08ff */
[----:B---3--:R-:W-:Y:S02]  /*5da0*/  MOV R248, R190 ;  /* 0x000000be00f87202 */ /* 0x008fe40000000f00 */
[C---:B------:R-:W-:Y:S02]  /*5db0*/  IADD3 R2, R0.reuse, UR8, RZ ;  /* 0x0000000800027c10 */ /* 0x040fe4000fffe0ff */
[----:B------:R-:W-:Y:S02]  /*5dc0*/  IADD3 R0, P0, R0, -UR11, RZ ;  /* 0x8000000b00007c10 */ /* 0x000fe4000ff1e0ff */
[----:B------:R-:W-:Y:S02]  /*5dd0*/  IADD3 R2, R2, -UR11, RZ ;  /* 0x8000000b02027c10 */ /* 0x000fe4000fffe0ff */
[----:B------:R-:W-:-:S02]  /*5de0*/  IADD3.X R3, R243, ~UR5, RZ, P0, !PT ;  /* 0x80000005f3037c10 */ /* 0x000fc400087fe4ff */
[C---:B------:R-:W-:Y:S02]  /*5df0*/  IADD3 R228, P3, R0.reuse, -UR11, RZ ;  /* 0x8000000b00e47c10 */ /* 0x040fe4000ff7e0ff */
[----:B------:R-:W-:Y:S02]  /*5e00*/  IADD3 R4, P2, R0, UR10, RZ ;  /* 0x0000000a00047c10 */ /* 0x000fe4000ff5e0ff */
[C---:B------:R-:W-:Y:S02]  /*5e10*/  IADD3 R210, P1, R2.reuse, -UR11, RZ ;  /* 0x8000000b02d27c10 */ /* 0x040fe4000ff3e0ff */
[----:B------:R-:W-:Y:S02]  /*5e20*/  IADD3 R2, P0, R2, UR10, RZ ;  /* 0x0000000a02027c10 */ /* 0x000fe4000ff1e0ff */
[C---:B------:R-:W-:Y:S02]  /*5e30*/  IADD3.X R229, R3.reuse, ~UR5, RZ, P3, !PT ;  /* 0x8000000503e57c10 */ /* 0x040fe40009ffe4ff */
[----:B------:R-:W-:-:S02]  /*5e40*/  IADD3.X R5, R3, UR4, RZ, P2, !PT ;  /* 0x0000000403057c10 */ /* 0x000fc400097fe4ff */
[C---:B------:R-:W-:Y:S01]  /*5e50*/  IADD3.X R211, R233.reuse, ~UR5, RZ, P1, !PT ;  /* 0x80000005e9d37c10 */ /* 0x040fe20008ffe4ff */
[----:B------:R-:W-:Y:S01]  /*5e60*/  @!PT LDS RZ, [RZ] ;  /* 0x00000000fffff984 */ /* 0x000fe20000000800 */
[----:B------:R-:W-:Y:S01]  /*5e70*/  @!PT LDS RZ, [RZ] ;  /* 0x00000000fffff984 */ /* 0x000fe20000000800 */
[----:B------:R-:W-:Y:S01]  /*5e80*/  @!PT LDS RZ, [RZ] ;  /* 0x00000000fffff984 */ /* 0x000fe20000000800 */
[----:B------:R1:W-:Y:S01]  /*5e90*/  LDGSTS.E.BYPASS.LTC128B.128 [R227+0xa000], [R228.64] ;  /* 0x0a000000e4e37fae */ /* 0x0003e2000b901d4c */
[----:B------:R-:W-:Y:S02]  /*5ea0*/  IADD3.X R3, R233, UR4, RZ, P0, !PT ;  /* 0x00000004e9037c10 */ /* 0x000fe400087fe4ff */
[----:B------:R-:W-:Y:S01]  /*5eb0*/  MOV R249, R191 ;  /* 0x000000bf00f97202 */ /* 0x000fe20000000f00 */
[----:B------:R2:W-:Y:S01]  /*5ec0*/  LDGSTS.E.BYPASS.LTC128B.128 [R227+0xb000], [R4.64] ;  /* 0x0b00000004e37fae */ /* 0x0005e2000b901d4c */
[----:B------:R-:W-:-:S03]  /*5ed0*/  ISETP.NE.AND P0, PT, R244, 0x3, PT ;  /* 0x00000003f400780c */ /* 0x000fc60003f05270 */
[----:B------:R1:W-:Y:S04]  /*5ee0*/  LDGSTS.E.BYPASS.LTC128B.128 [R227+0xa800], [R210.64] ;  /* 0x0a800000d2e37fae */ /* 0x0003e8000b901d4c */
[----:B------:R1:W-:Y:S04]  /*5ef0*/  LDGSTS.E.BYPASS.LTC128B.128 [R227+0xb800], [R2.64] ;  /* 0x0b80000002e37fae */ /* 0x0003e8000b901d4c */
[----:B------:R-:W-:Y:S04]  /*5f00*/  LDSM.16.M88.4 R8, [R213] ;  /* 0x00000000d508783b */ /* 0x000fe80000000200 */
[----:B------:R-:W3:Y:S04]  /*5f10*/  LDSM.16.M88.4 R24, [R222] ;  /* 0x00000000de18783b */ /* 0x000ee80000000200 */
[----:B------:R-:W4:Y:S04]  /*5f20*/  LDSM.16.M88.4 R28, [R222+0x800] ;  /* 0x00080000de1c783b */ /* 0x000f280000000200 */
[----:B------:R-:W-:Y:S04]  /*5f30*/  LDSM.16.M88.4 R20, [R215] ;  /* 0x00000000d714783b */ /* 0x000fe80000000200 */
[----:B--2---:R-:W2:Y:S04]  /*5f40*/  LDSM.16.M88.4 R4, [R213+0x2000] ;  /* 0x00200000d504783b */ /* 0x004ea80000000200 */
[----:B------:R-:W5:Y:S04]  /*5f50*/  LDSM.16.M88.4 R132, [R223] ;  /* 0x00000000df84783b */ /* 0x000f680000000200 */
[----:B------:R-:W1:Y:S04]  /*5f60*/  LDSM.16.M88.4 R32, [R226] ;  /* 0x00000000e220783b */ /* 0x000e680000000200 */
[----:B------:R-:W1:Y:S04]  /*5f70*/  LDSM.16.M88.4 R16, [R215+0x2000] ;  /* 0x00200000d710783b */ /* 0x000e680000000200 */
[----:B------:R-:W-:Y:S04]  /*5f80*/  LDSM.16.M88.4 R136, [R220] ;  /* 0x00000000dc88783b */ /* 0x000fe80000000200 */
[----:B------:R-:W0:Y:S01]  /*5f90*/  LDGDEPBAR ;  /* 0x00000000000079af */ /* 0x000e220000000000 */
[C---:B---3--:R-:W-:Y:S08]  /*5fa0*/  HMMA.16816.F32 R184, R8.reuse, R24, RZ ;  /* 0x0000001808b8723c */ /* 0x048ff000000018ff */
[C---:B----4-:R-:W-:Y:S08]  /*5fb0*/  HMMA.16816.F32 R180, R8.reuse, R30, RZ ;  /* 0x0000001e08b4723c */ /* 0x050ff000000018ff */
[C---:B------:R-:W-:Y:S08]  /*5fc0*/  HMMA.16816.F32 R188, R8.reuse, R28, RZ ;  /* 0x0000001c08bc723c */ /* 0x040ff000000018ff */
[----:B------:R-:W-:Y:S01]  /*5fd0*/  HMMA.16816.F32 R192, R8, R26, RZ ;  /* 0x0000001a08c0723c */ /* 0x000fe200000018ff */
[----:B------:R-:W3:Y:S07]  /*5fe0*/  LDSM.16.M88.4 R8, [R221] ;  /* 0x00000000dd08783b */ /* 0x000eee0000000200 */
[C---:B--2---:R-:W-:Y:S08]  /*5ff0*/  HMMA.16816.F32 R176, R4.reuse, R24, RZ ;  /* 0x0000001804b0723c */ /* 0x044ff000000018ff */
[C---:B------:R-:W-:Y:S08]  /*6000*/  HMMA.16816.F32 R140, R4.reuse, R28, RZ ;  /* 0x0000001c048c723c */ /* 0x040ff000000018ff */
[C---:B------:R-:W-:Y:S01]  /*6010*/  HMMA.16816.F32 R196, R4.reuse, R26, RZ ;  /* 0x0000001a04c4723c */ /* 0x040fe200000018ff */
[----:B------:R-:W2:Y:S07]  /*6020*/  LDSM.16.M88.4 R24, [R220+0x800] ;  /* 0x00080000dc18783b */ /* 0x000eae0000000200 */
[----:B------:R-:W-:Y:S01]  /*6030*/  HMMA.16816.F32 R28, R4, R30, RZ ;  /* 0x0000001e041c723c */ /* 0x000fe200000018ff */
[----:B------:R-:W4:Y:S07]  /*6040*/  LDSM.16.M88.4 R4, [R221+0x2000] ;  /* 0x00200000dd04783b */ /* 0x000f2e0000000200 */
[C---:B-----5:R-:W-:Y:S08]  /*6050*/  HMMA.16816.F32 R200, R20.reuse, R132, R184 ;  /* 0x0000008414c8723c */ /* 0x060ff000000018b8 */
[C---:B-1----:R-:W-:Y:S08]  /*6060*/  HMMA.16816.F32 R184, R20.reuse, R34, R180 ;  /* 0x0000002214b8723c */ /* 0x042ff000000018b4 */
[C---:B------:R-:W-:Y:S08]  /*6070*/  HMMA.16816.F32 R188, R20.reuse, R32, R188 ;  /* 0x0000002014bc723c */ /* 0x040ff000000018bc */
[----:B------:R-:W-:Y:S01]  /*6080*/  HMMA.16816.F32 R192, R20, R134, R192 ;  /* 0x0000008614c0723c */ /* 0x000fe200000018c0 */
[----:B------:R-:W-:Y:S07]  /*6090*/  LDSM.16.M88.4 R20, [R219+0x2000] ;  /* 0x00200000db14783b */ /* 0x000fee0000000200 */
[C---:B------:R-:W-:Y:S08]  /*60a0*/  HMMA.16816.F32 R180, R16.reuse, R132, R176 ;  /* 0x0000008410b4723c */ /* 0x040ff000000018b0 */
[C---:B------:R-:W-:Y:S08]  /*60b0*/  HMMA.16816.F32 R176, R16.reuse, R32, R140 ;  /* 0x0000002010b0723c */ /* 0x040ff0000000188c */
[C---:B------:R-:W-:Y:S01]  /*60c0*/  HMMA.16816.F32 R140, R16.reuse, R134, R196 ;  /* 0x00000086108c723c */ /* 0x040fe200000018c4 */
[----:B------:R-:W-:Y:S07]  /*60d0*/  LDSM.16.M88.4 R132, [R218+0x800] ;  /* 0x00080000da84783b */ /* 0x000fee0000000200 */
[----:B------:R-:W-:Y:S01]  /*60e0*/  HMMA.16816.F32 R28, R16, R34, R28 ;  /* 0x00000022101c723c */ /* 0x000fe2000000181c */
[----:B------:R-:W-:Y:S04]  /*60f0*/  LDSM.16.M88.4 R32, [R218] ;  /* 0x00000000da20783b */ /* 0x000fe80000000200 */
[----:B------:R-:W1:Y:S03]  /*6100*/  LDSM.16.M88.4 R16, [R219] ;  /* 0x00000000db10783b */ /* 0x000e660000000200 */
[C---:B---3--:R-:W-:Y:S08]  /*6110*/  HMMA.16816.F32 R200, R8.reuse, R136, R200 ;  /* 0x0000008808c8723c */ /* 0x048ff000000018c8 */
[C---:B--2---:R-:W-:Y:S08]  /*6120*/  HMMA.16816.F32 R204, R8.reuse, R24, R188 ;  /* 0x0000001808cc723c */ /* 0x044ff000000018bc */
[C---:B------:R-:W-:Y:S08]  /*6130*/  HMMA.16816.F32 R196, R8.reuse, R138, R192 ;  /* 0x0000008a08c4723c */ /* 0x040ff000000018c0 */
[----:B------:R-:W-:Y:S01]  /*6140*/  HMMA.16816.F32 R192, R8, R26, R184 ;  /* 0x0000001a08c0723c */ /* 0x000fe200000018b8 */
[----:B------:R-:W-:Y:S07]  /*6150*/  LDSM.16.M88.4 R8, [R213+0x4000] ;  /* 0x00400000d508783b */ /* 0x000fee0000000200 */
[C---:B----4-:R-:W-:Y:S08]  /*6160*/  HMMA.16816.F32 R188, R4.reuse, R136, R180 ;  /* 0x0000008804bc723c */ /* 0x050ff000000018b4 */
[C---:B------:R-:W-:Y:S01]  /*6170*/  HMMA.16816.F32 R184, R4.reuse, R138, R140 ;  /* 0x0000008a04b8723c */ /* 0x040fe2000000188c */
[----:B------:R-:W-:Y:S07]  /*6180*/  LDSM.16.M88.4 R136, [R222+0x1800] ;  /* 0x00180000de88783b */ /* 0x000fee0000000200 */
[C---:B------:R-:W-:Y:S08]  /*6190*/  HMMA.16816.F32 R140, R4.reuse, R24, R176 ;  /* 0x00000018048c723c */ /* 0x040ff000000018b0 */
[----:B------:R-:W-:Y:S01]  /*61a0*/  HMMA.16816.F32 R176, R4, R26, R28 ;  /* 0x0000001a04b0723c */ /* 0x000fe2000000181c */
[----:B------:R-:W2:Y:S04]  /*61b0*/  LDSM.16.M88.4 R24, [R222+0x1000] ;  /* 0x00100000de18783b */ /* 0x000ea80000000200 */
[----:B------:R-:W3:Y:S03]  /*61c0*/  LDSM.16.M88.4 R28, [R213+0x6000] ;  /* 0x00600000d51c783b */ /* 0x000ee60000000200 */
[C---:B-1----:R-:W-:Y:S01]  /*61d0*/  HMMA.16816.F32 R180, R16.reuse, R32, R200 ;  /* 0x0000002010b4723c */ /* 0x042fe200000018c8 */
[----:B------:R-:W-:Y:S07]  /*61e0*/  LDSM.16.M88.4 R4, [R215+0x4000] ;  /* 0x00400000d704783b */ /* 0x000fee0000000200 */
[----:B------:R-:W-:Y:S08]  /*61f0*/  HMMA.16816.F32 R196, R16, R34, R196 ;  /* 0x0000002210c4723c */ /* 0x000ff000000018c4 */
[C---:B------:R-:W-:Y:S08]  /*6200*/  HMMA.16816.F32 R188, R20.reuse, R32, R188 ;  /* 0x0000002014bc723c */ /* 0x040ff000000018bc */
[----:B------:R-:W-:Y:S08]  /*6210*/  HMMA.16816.F32 R32, R20, R34, R184 ;  /* 0x000000221420723c */ /* 0x000ff000000018b8 */
[-C--:B------:R-:W-:Y:S08]  /*6220*/  HMMA.16816.F32 R200, R16, R132.reuse, R204 ;  /* 0x0000008410c8723c */ /* 0x080ff000000018cc */
[----:B------:R-:W-:Y:S01]  /*6230*/  HMMA.16816.F32 R204, R20, R132, R140 ;  /* 0x0000008414cc723c */ /* 0x000fe2000000188c */
[----:B------:R-:W1:Y:S07]  /*6240*/  LDSM.16.M88.4 R140, [R225] ;  /* 0x00000000e18c783b */ /* 0x000e6e0000000200 */
[-C--:B------:R-:W-:Y:S08]  /*6250*/  HMMA.16816.F32 R192, R16, R134.reuse, R192 ;  /* 0x0000008610c0723c */ /* 0x080ff000000018c0 */
[----:B------:R-:W-:Y:S01]  /*6260*/  HMMA.16816.F32 R184, R20, R134, R176 ;  /* 0x0000008614b8723c */ /* 0x000fe200000018b0 */
[----:B------:R-:W4:Y:S04]  /*6270*/  LDSM.16.M88.4 R132, [R224] ;  /* 0x00000000e084783b */ /* 0x000f280000000200 */
[----:B------:R-:W-:Y:S03]  /*6280*/  LDSM.16.M88.4 R20, [R221+0x4000] ;  /* 0x00400000dd14783b */ /* 0x000fe60000000200 */
[C---:B--2---:R-:W-:Y:S08]  /*6290*/  HMMA.16816.F32 R16, R8.reuse, R24, R180 ;  /* 0x000000180810723c */ /* 0x044ff000000018b4 */
[----:B------:R-:W-:Y:S08]  /*62a0*/  HMMA.16816.F32 R180, R8, R26, R196 ;  /* 0x0000001a08b4723c */ /* 0x000ff000000018c4 */
[C---:B---3--:R-:W-:Y:S08]  /*62b0*/  HMMA.16816.F32 R188, R28.reuse, R24, R188 ;  /* 0x000000181cbc723c */ /* 0x048ff000000018bc */
[----:B------:R-:W-:Y:S01]  /*62c0*/  HMMA.16816.F32 R196, R28, R26, R32 ;  /* 0x0000001a1cc4723c */ /* 0x000fe20000001820 */
[----:B------:R-:W2:Y:S04]  /*62d0*/  LDSM.16.M88.4 R24, [R215+0x6000] ;  /* 0x00600000d718783b */ /* 0x000ea80000000200 */
[----:B------:R-:W3:Y:S03]  /*62e0*/  LDSM.16.M88.4 R32, [R220+0x1000] ;  /* 0x00100000dc20783b */ /* 0x000ee60000000200 */
[C---:B------:R-:W-:Y:S08]  /*62f0*/  HMMA.16816.F32 R176, R8.reuse, R136, R200 ;  /* 0x0000008808b0723c */ /* 0x040ff000000018c8 */
[----:B------:R-:W-:Y:S08]  /*6300*/  HMMA.16816.F32 R8, R8, R138, R192 ;  /* 0x0000008a0808723c */ /* 0x000ff000000018c0 */
[C---:B------:R-:W-:Y:S08]  /*6310*/  HMMA.16816.F32 R204, R28.reuse, R136, R204 ;  /* 0x000000881ccc723c */ /* 0x040ff000000018cc */
[----:B------:R-:W-:Y:S01]  /*6320*/  HMMA.16816.F32 R236, R28, R138, R184 ;  /* 0x0000008a1cec723c */ /* 0x000fe200000018b8 */
[----:B------:R-:W-:Y:S07]  /*6330*/  LDSM.16.M88.4 R28, [R218+0x1000] ;  /* 0x00100000da1c783b */ /* 0x000fee0000000200 */
[C---:B-1----:R-:W-:Y:S01]  /*6340*/  HMMA.16816.F32 R136, R4.reuse, R140, R16 ;  /* 0x0000008c0488723c */ /* 0x042fe20000001810 */
[----:B------:R-:W1:Y:S07]  /*6350*/  LDSM.16.M88.4 R16, [R221+0x6000] ;  /* 0x00600000dd10783b */ /* 0x000e6e0000000200 */
[C---:B----4-:R-:W-:Y:S01]  /*6360*/  HMMA.16816.F32 R232, R4.reuse, R134, R8 ;  /* 0x0000008604e8723c */ /* 0x050fe20000001808 */
[----:B------:R-:W4:Y:S07]  /*6370*/  LDSM.16.M88.4 R8, [R219+0x4000] ;  /* 0x00400000db08783b */ /* 0x000f2e0000000200 */
[----:B------:R-:W-:Y:S08]  /*6380*/  HMMA.16816.F32 R200, R4, R132, R176 ;  /* 0x0000008404c8723c */ /* 0x000ff000000018b0 */
[----:B--2---:R-:W-:Y:S08]  /*6390*/  HMMA.16816.F32 R176, R24, R140, R188 ;  /* 0x0000008c18b0723c */ /* 0x004ff000000018bc */
[----:B------:R-:W-:Y:S01]  /*63a0*/  HMMA.16816.F32 R192, R4, R142, R180 ;  /* 0x0000008e04c0723c */ /* 0x000fe200000018b4 */
[----:B------:R-:W2:Y:S07]  /*63b0*/  LDSM.16.M88.4 R4, [R219+0x6000] ;  /* 0x00600000db04783b */ /* 0x000eae0000000200 */
[----:B---3--:R-:W-:Y:S08]  /*63c0*/  HMMA.16816.F32 R136, R20, R32, R136 ;  /* 0x000000201488723c */ /* 0x008ff00000001888 */
[----:B------:R-:W-:Y:S08]  /*63d0*/  HMMA.16816.F32 R140, R24, R142, R196 ;  /* 0x0000008e188c723c */ /* 0x000ff000000018c4 */
[----:B-1----:R-:W-:Y:S08]  /*63e0*/  HMMA.16816.F32 R176, R16, R32, R176 ;  /* 0x0000002010b0723c */ /* 0x002ff000000018b0 */
[----:B----4-:R-:W-:Y:S08]  /*63f0*/  HMMA.16816.F32 R184, R8, R28, R136 ;  /* 0x0000001c08b8723c */ /* 0x010ff00000001888 */
[-C--:B------:R-:W-:Y:S08]  /*6400*/  HMMA.16816.F32 R180, R16, R34.reuse, R140 ;  /* 0x0000002210b4723c */ /* 0x080ff0000000188c */
[----:B------:R-:W-:Y:S01]  /*6410*/  HMMA.16816.F32 R136, R20, R34, R192 ;  /* 0x000000221488723c */ /* 0x000fe200000018c0 */
[----:B------:R-:W1:Y:S07]  /*6420*/  LDSM.16.M88.4 R32, [R220+0x1800] ;  /* 0x00180000dc20783b */ /* 0x000e6e0000000200 */
[----:B--2---:R-:W-:Y:S01]  /*6430*/  HMMA.16816.F32 R176, R4, R28, R176 ;  /* 0x0000001c04b0723c */ /* 0x004fe200000018b0 */
[----:B------:R-:W-:-:S02]  /*6440*/  FMUL.FTZ R184, R184, c[0x0][0x2ec] ;  /* 0x0000bb00b8b87a20 */ /* 0x000fc40000410000 */
[----:B------:R-:W-:Y:S02]  /*6450*/  FMUL.FTZ R185, R185, c[0x0][0x2ec] ;  /* 0x0000bb00b9b97a20 */ /* 0x000fe40000410000 */
[----:B------:R-:W-:Y:S01]  /*6460*/  FMUL.FTZ R186, R186, c[0x0][0x2ec] ;  /* 0x0000bb00baba7a20 */ /* 0x000fe20000410000 */
[----:B------:R-:W2:Y:S01]  /*6470*/  MUFU.TANH R195, R184 ;  /* 0x000000b800c37308 */ /* 0x000ea20000002400 */
[----:B------:R-:W-:Y:S01]  /*6480*/  FMUL.FTZ R187, R187, c[0x0][0x2ec] ;  /* 0x0000bb00bbbb7a20 */ /* 0x000fe20000410000 */
[C---:B------:R-:W-:Y:S06]  /*6490*/  HMMA.16816.F32 R188, R24.reuse, R132, R204 ;  /* 0x0000008418bc723c */ /* 0x040fec00000018cc */
[----:B------:R-:W3:Y:S02]  /*64a0*/  MUFU.TANH R194, R185 ;  /* 0x000000b900c27308 */ /* 0x000ee40000002400 */
[----:B------:R-:W-:Y:S06]  /*64b0*/  HMMA.16816.F32 R24, R24, R134, R236 ;  /* 0x000000861818723c */ /* 0x000fec00000018ec */
[----:B------:R-:W4:Y:S02]  /*64c0*/  MUFU.TANH R240, R186 ;  /* 0x000000ba00f07308 */ /* 0x000f240000002400 */
[----:B------:R-:W-:Y:S01]  /*64d0*/  HMMA.16816.F32 R140, R8, R30, R136 ;  /* 0x0000001e088c723c */ /* 0x000fe20000001888 */
[----:B------:R-:W-:-:S02]  /*64e0*/  FMUL.FTZ R176, R176, c[0x0][0x2ec] ;  /* 0x0000bb00b0b07a20 */ /* 0x000fc40000410000 */
[----:B------:R-:W-:Y:S02]  /*64f0*/  FMUL.FTZ R177, R177, c[0x0][0x2ec] ;  /* 0x0000bb00b1b17a20 */ /* 0x000fe40000410000 */
[----:B------:R-:W-:Y:S01]  /*6500*/  FMUL.FTZ R178, R178, c[0x0][0x2ec] ;  /* 0x0000bb00b2b27a20 */ /* 0x000fe20000410000 */
[----:B------:R-:W2:Y:S01]  /*6510*/  MUFU.TANH R198, R187 ;  /* 0x000000bb00c67308 */ /* 0x000ea20000002400 */
[----:B------:R-:W-:Y:S01]  /*6520*/  FMUL.FTZ R179, R179, c[0x0][0x2ec] ;  /* 0x0000bb00b3b37a20 */ /* 0x000fe20000410000 */
[----:B------:R-:W-:Y:S01]  /*6530*/  HMMA.16816.F32 R180, R4, R30, R180 ;  /* 0x0000001e04b4723c */ /* 0x000fe200000018b4 */
[----:B------:R-:W5:Y:S01]  /*6540*/  LDSM.16.M88.4 R28, [R218+0x1800] ;  /* 0x00180000da1c783b */ /* 0x000f620000000200 */
[----:B------:R-:W-:-:S04]  /*6550*/  DEPBAR.LE SB0, 0x0 ;  /* 0x000080000000791a */ /* 0x000fc80000000000 */
[----:B------:R-:W2:Y:S02]  /*6560*/  MUFU.TANH R185, R176 ;  /* 0x000000b000b97308 */ /* 0x000ea40000002400 */
[C---:B-1----:R-:W-:Y:S06]  /*6570*/  HMMA.16816.F32 R136, R20.reuse, R32, R200 ;  /* 0x000000201488723c */ /* 0x042fec00000018c8 */
[----:B------:R-:W1:Y:S02]  /*6580*/  MUFU.TANH R186, R177 ;  /* 0x000000b100ba7308 */ /* 0x000e640000002400 */
[----:B------:R-:W-:Y:S01]  /*6590*/  HMMA.16816.F32 R20, R20, R34, R232 ;  /* 0x000000221414723c */ /* 0x000fe200000018e8 */
[----:B------:R-:W-:-:S02]  /*65a0*/  FMUL.FTZ R140, R140, c[0x0][0x2ec] ;  /* 0x0000bb008c8c7a20 */ /* 0x000fc40000410000 */
[----:B------:R-:W-:Y:S02]  /*65b0*/  FMUL.FTZ R141, R141, c[0x0][0x2ec] ;  /* 0x0000bb008d8d7a20 */ /* 0x000fe40000410000 */
[----:B------:R-:W-:Y:S01]  /*65c0*/  FMUL.FTZ R142, R142, c[0x0][0x2ec] ;  /* 0x0000bb008e8e7a20 */ /* 0x000fe20000410000 */
[----:B------:R-:W1:Y:S01]  /*65d0*/  MUFU.TANH R184, R178 ;  /* 0x000000b200b87308 */ /* 0x000e620000002400 */
[----:B------:R-:W-:-:S07]  /*65e0*/  FMUL.FTZ R143, R143, c[0x0][0x2ec] ;  /* 0x0000bb008f8f7a20 */ /* 0x000fce0000410000 */
[----:B------:R1:W1:Y:S08]  /*65f0*/  MUFU.TANH R187, R179 ;  /* 0x000000b300bb7308 */ /* 0x0002700000002400 */
[----:B------:R2:W2:Y:S01]  /*6600*/  MUFU.TANH R192, R140 ;  /* 0x0000008c00c07308 */ /* 0x0004a20000002400 */
[----:B-----5:R-:W-:Y:S07]  /*6610*/  HMMA.16816.F32 R136, R8, R28, R136 ;  /* 0x0000001c0888723c */ /* 0x020fee0000001888 */
[----:B------:R5:W3:Y:S01]  /*6620*/  MUFU.TANH R193, R141 ;  /* 0x0000008d00c17308 */ /* 0x000ae20000002400 */
[C---:B-1----:R-:W-:Y:S07]  /*6630*/  HMMA.16816.F32 R176, R16.reuse, R32, R188 ;  /* 0x0000002010b0723c */ /* 0x042fee00000018bc */
[----:B------:R1:W1:Y:S01]  /*6640*/  MUFU.TANH R188, R142 ;  /* 0x0000008e00bc7308 */ /* 0x0002620000002400 */
[----:B--2---:R-:W-:Y:S01]  /*6650*/  FMUL.FTZ R140, R180, c[0x0][0x2ec] ;  /* 0x0000bb00b48c7a20 */ /* 0x004fe20000410000 */
[----:B------:R-:W-:Y:S01]  /*6660*/  HMMA.16816.F32 R16, R16, R34, R24 ;  /* 0x000000221010723c */ /* 0x000fe20000001818 */
[----:B------:R-:W-:-:S02]  /*6670*/  FMUL.FTZ R33, R183, c[0x0][0x2ec] ;  /* 0x0000bb00b7217a20 */ /* 0x000fc40000410000 */
[----:B-----5:R-:W-:-:S03]  /*6680*/  FMUL.FTZ R141, R182, c[0x0][0x2ec] ;  /* 0x0000bb00b68d7a20 */ /* 0x020fc60000410000 */
[----:B------:R2:W2:Y:S02]  /*6690*/  MUFU.TANH R189, R143 ;  /* 0x0000008f00bd7308 */ /* 0x0004a40000002400 */
[----:B------:R-:W-:Y:S01]  /*66a0*/  HMMA.16816.F32 R8, R8, R30, R20 ;  /* 0x0000001e0808723c */ /* 0x000fe20000001814 */
[----:B------:R-:W-:Y:S02]  /*66b0*/  FMUL.FTZ R136, R136, c[0x0][0x2ec] ;  /* 0x0000bb0088887a20 */ /* 0x000fe40000410000 */
[----:B------:R-:W-:Y:S02]  /*66c0*/  FMUL.FTZ R137, R137, c[0x0][0x2ec] ;  /* 0x0000bb0089897a20 */ /* 0x000fe40000410000 */
[----:B-1----:R-:W-:Y:S01]  /*66d0*/  FMUL.FTZ R142, R181, c[0x0][0x2ec] ;  /* 0x0000bb00b58e7a20 */ /* 0x002fe20000410000 */
[----:B------:R1:W1:Y:S01]  /*66e0*/  MUFU.TANH R203, R136 ;  /* 0x0000008800cb7308 */ /* 0x0002620000002400 */
[----:B------:R-:W-:Y:S01]  /*66f0*/  FMUL.FTZ R138, R138, c[0x0][0x2ec] ;  /* 0x0000bb008a8a7a20 */ /* 0x000fe20000410000 */
[----:B------:R-:W-:Y:S01]  /*6700*/  HMMA.16816.F32 R132, R4, R28, R176 ;  /* 0x0000001c0484723c */ /* 0x000fe200000018b0 */
[----:B------:R-:W-:-:S05]  /*6710*/  FMUL.FTZ R139, R139, c[0x0][0x2ec] ;  /* 0x0000bb008b8b7a20 */ /* 0x000fca0000410000 */
[----:B------:R-:W1:Y:S02]  /*6720*/  MUFU.TANH R140, R140 ;  /* 0x0000008c008c7308 */ /* 0x000e640000002400 */
[----:B------:R-:W-:Y:S06]  /*6730*/  HMMA.16816.F32 R4, R4, R30, R16 ;  /* 0x0000001e0404723c */ /* 0x000fec0000001810 */
[----:B------:R-:W1:Y:S02]  /*6740*/  MUFU.TANH R142, R142 ;  /* 0x0000008e008e7308 */ /* 0x000e640000002400 */
[----:B------:R-:W-:-:S02]  /*6750*/  FMUL.FTZ R8, R8, c[0x0][0x2ec] ;  /* 0x0000bb0008087a20 */ /* 0x000fc40000410000 */
[----:B------:R-:W-:Y:S02]  /*6760*/  FMUL.FTZ R9, R9, c[0x0][0x2ec] ;  /* 0x0000bb0009097a20 */ /* 0x000fe40000410000 */
[----:B------:R-:W-:Y:S02]  /*6770*/  FMUL.FTZ R10, R10, c[0x0][0x2ec] ;  /* 0x0000bb000a0a7a20 */ /* 0x000fe40000410000 */
[----:B------:R-:W-:Y:S01]  /*6780*/  FMUL.FTZ R11, R11, c[0x0][0x2ec] ;  /* 0x0000bb000b0b7a20 */ /* 0x000fe20000410000 */
[----:B------:R1:W1:Y:S01]  /*6790*/  MUFU.TANH R30, R8 ;  /* 0x00000008001e7308 */ /* 0x0002620000002400 */
[----:B------:R-:W-:Y:S02]  /*67a0*/  FMUL.FTZ R28, R132, c[0x0][0x2ec] ;  /* 0x0000bb00841c7a20 */ /* 0x000fe40000410000 */
[----:B------:R-:W-:Y:S02]  /*67b0*/  FMUL.FTZ R27, R133, c[0x0][0x2ec] ;  /* 0x0000bb00851b7a20 */ /* 0x000fe40000410000 */
[----:B------:R-:W-:-:S02]  /*67c0*/  FMUL.FTZ R29, R134, c[0x0][0x2ec] ;  /* 0x0000bb00861d7a20 */ /* 0x000fc40000410000 */
[----:B------:R-:W-:Y:S01]  /*67d0*/  FMUL.FTZ R32, R135, c[0x0][0x2ec] ;  /* 0x0000bb0087207a20 */ /* 0x000fe20000410000 */
[----:B------:R1:W1:Y:S01]  /*67e0*/  MUFU.TANH R31, R9 ;  /* 0x00000009001f7308 */ /* 0x0002620000002400 */
[----:B------:R-:W-:Y:S02]  /*67f0*/  FMUL.FTZ R4, R4, c[0x0][0x2ec] ;  /* 0x0000bb0004047a20 */ /* 0x000fe40000410000 */
[----:B------:R-:W-:Y:S02]  /*6800*/  FMUL.FTZ R5, R5, c[0x0][0x2ec] ;  /* 0x0000bb0005057a20 */ /* 0x000fe40000410000 */
[----:B------:R-:W-:Y:S02]  /*6810*/  FMUL.FTZ R6, R6, c[0x0][0x2ec] ;  /* 0x0000bb0006067a20 */ /* 0x000fe40000410000 */
[----:B------:R-:W-:Y:S01]  /*6820*/  FMUL.FTZ R7, R7, c[0x0][0x2ec] ;  /* 0x0000bb0007077a20 */ /* 0x000fe20000410000 */
[----:B------:R-:W1:Y:S08]  /*6830*/  MUFU.TANH R141, R141 ;  /* 0x0000008d008d7308 */ /* 0x000e700000002400 */
[----:B------:R-:W1:Y:S08]  /*6840*/  MUFU.TANH R33, R33 ;  /* 0x0000002100217308 */ /* 0x000e700000002400 */
[----:B------:R1:W1:Y:S08]  /*6850*/  MUFU.TANH R206, R137 ;  /* 0x0000008900ce7308 */ /* 0x0002700000002400 */
[----:B------:R1:W1:Y:S08]  /*6860*/  MUFU.TANH R136, R138 ;  /* 0x0000008a00887308 */ /* 0x0002700000002400 */
[----:B------:R1:W1:Y:S08]  /*6870*/  MUFU.TANH R35, R139 ;  /* 0x0000008b00237308 */ /* 0x0002700000002400 */
[----:B------:R-:W1:Y:S08]  /*6880*/  MUFU.TANH R28, R28 ;  /* 0x0000001c001c7308 */ /* 0x000e700000002400 */
[----:B------:R-:W1:Y:S08]  /*6890*/  MUFU.TANH R27, R27 ;  /* 0x0000001b001b7308 */ /* 0x000e700000002400 */
[----:B------:R-:W1:Y:S08]  /*68a0*/  MUFU.TANH R29, R29 ;  /* 0x0000001d001d7308 */ /* 0x000e700000002400 */
[----:B------:R-:W1:Y:S08]  /*68b0*/  MUFU.TANH R32, R32 ;  /* 0x0000002000207308 */ /* 0x000e700000002400 */
[----:B------:R1:W1:Y:S08]  /*68c0*/  MUFU.TANH R34, R10 ;  /* 0x0000000a00227308 */ /* 0x0002700000002400 */
[----:B------:R1:W1:Y:S08]  /*68d0*/  MUFU.TANH R135, R11 ;  /* 0x0000000b00877308 */ /* 0x0002700000002400 */
[----:B------:R1:W1:Y:S08]  /*68e0*/  MUFU.TANH R8, R4 ;  /* 0x0000000400087308 */ /* 0x0002700000002400 */
[----:B------:R1:W1:Y:S08]  /*68f0*/  MUFU.TANH R9, R5 ;  /* 0x0000000500097308 */ /* 0x0002700000002400 */
[----:B------:R1:W1:Y:S08]  /*6900*/  MUFU.TANH R26, R6 ;  /* 0x00000006001a7308 */ /* 0x0002700000002400 */
[----:B------:R1:W1:Y:S01]  /*6910*/  MUFU.TANH R25, R7 ;  /* 0x0000000700197308 */ /* 0x0002620000002400 */
[----:B------:R-:W-:Y:S06]  /*6920*/  BAR.SYNC.DEFER_BLOCKING 0x0 ;  /* 0x0000000000007b1d */ /* 0x000fec0000010000 */
[----:B------:R-:W-:Y:S05]  /*6930*/  @!P0 BRA `(.L_x_869) ;  /* 0x0000015000008947 */ /* 0x000fea0003800000 */
[----:B--234-:R-:W2:Y:S01]  /*6940*/  LDL.64 R242, [R1+0x18] ;  /* 0x0000180001f27983 */ /* 0x01cea20000100a00 */
[----:B------:R-:W-:-:S04]  /*6950*/  IADD3 R0, R244, -0x4, RZ ;  /* 0xfffffffcf4007810 */ /* 0x000fc80007ffe0ff */
[----:B------:R-:W-:Y:S01]  /*6960*/  SHF.R.S32.HI R2, RZ, 0x1f, R0 ;  /* 0x0000001fff027819 */ /* 0x000fe20000011400 */
[----:B-1----:R-:W-:-:S04]  /*6970*/  IMAD.WIDE.U32 R4, R0, c[0x0][0x198], RZ ;  /* 0x0000660000047a25 */ /* 0x002fc800078e00ff */
        /* <DEDUP_REMOVED lines=17> */
.L_x_869:
[----:B--234-:R-:W2:Y:S01]  /*6a90*/  S2R R247, SR_TID.X ;  /* 0x0000000000f77919 */ /* 0x01cea20000002100 */
[----:B------:R-:W-:-:S03]  /*6aa0*/  IADD3 R245, R244, -0x3, RZ ;  /* 0xfffffffdf4f57810 */ /* 0x000fc60007ffe0ff */
[----:B------:R-:W-:Y:S04]  /*6ab0*/  LDSM.16.MT88.4 R180, [R217+0xa000] ;  /* 0x00a00000d9b4783b */ /* 0x000fe80000004200 */
[----:B------:R-:W-:Y:S01]  /*6ac0*/  LDSM.16.MT88.4 R176, [R212+0xa000] ;  /* 0x00a00000d4b0783b */ /* 0x000fe20000004200 */
[----:B--2---:R-:W-:-:S04]  /*6ad0*/  SHF.L.U32 R247, R247, 0x1, RZ ;  /* 0x00000001f7f77819 */ /* 0x004fc800000006ff */
[----:B------:R-:W-:-:S04]  /*6ae0*/  LOP3.LUT R247, R247, 0x6, RZ, 0xc0, !PT ;  /* 0x00000006f7f77812 */ /* 0x000fc800078ec0ff */
[----:B------:R-:W-:-:S04]  /*6af0*/  LEA R0, R245, R247, 0x5 ;  /* 0x000000f7f5007211 */ /* 0x000fc800078e28ff */
[CC--:B------:R-:W-:Y:S02]  /*6b00*/  ISETP.GE.AND P2, PT, R0.reuse, R13.reuse, PT ;  /* 0x0000000d0000720c */ /* 0x0c0fe40003f46270 */
[C---:B------:R-:W-:Y:S02]  /*6b10*/  IADD3 R18, R0.reuse, 0x1, RZ ;  /* 0x0000000100127810 */ /* 0x040fe40007ffe0ff */
[C---:B------:R-:W-:Y:S02]  /*6b20*/  ISETP.GE.AND P1, PT, R0.reuse, R12, PT ;  /* 0x0000000c0000720c */ /* 0x040fe40003f26270 */
[----:B------:R-:W-:Y:S02]  /*6b30*/  IADD3 R20, R0, 0x8, RZ ;  /* 0x0000000800147810 */ /* 0x000fe40007ffe0ff */
[----:B------:R-:W-:Y:S02]  /*6b40*/  ISETP.GE.AND P0, PT, R18, R13, PT ;  /* 0x0000000d1200720c */ /* 0x000fe40003f06270 */
[----:B-1----:R-:W-:-:S02]  /*6b50*/  FSEL R2, R185, -INF , !P2 ;  /* 0xff800000b9027808 */ /* 0x002fc40005000000 */
[----:B------:R-:W-:Y:S02]  /*6b60*/  FSEL R5, R184, -INF , !P1 ;  /* 0xff800000b8057808 */ /* 0x000fe40004800000 */
[----:B------:R-:W-:Y:S02]  /*6b70*/  IADD3 R19, R0, 0x9, RZ ;  /* 0x0000000900137810 */ /* 0x000fe40007ffe0ff */
[----:B------:R-:W-:Y:S02]  /*6b80*/  ISETP.GE.AND P1, PT, R20, R13, PT ;  /* 0x0000000d1400720c */ /* 0x000fe40003f26270 */
[----:B------:R-:W-:Y:S02]  /*6b90*/  FSEL R7, R186, -INF , !P0 ;  /* 0xff800000ba077808 */ /* 0x000fe40004000000 */
[----:B------:R-:W-:Y:S02]  /*6ba0*/  FMNMX.FTZ R3, R209, R2, !PT ;  /* 0x00000002d1037209 */ /* 0x000fe40007810000 */
[----:B------:R-:W-:-:S02]  /*6bb0*/  IADD3 R22, R0, 0x10, RZ ;  /* 0x0000001000167810 */ /* 0x000fc40007ffe0ff */
[----:B------:R-:W-:Y:S02]  /*6bc0*/  ISETP.GE.AND P0, PT, R19, R13, PT ;  /* 0x0000000d1300720c */ /* 0x000fe40003f06270 */
[----:B------:R-:W-:Y:S02]  /*6bd0*/  FSEL R6, R140, -INF , !P1 ;  /* 0xff8000008c067808 */ /* 0x000fe40004800000 */
[----:B------:R-:W-:Y:S02]  /*6be0*/  FMNMX.FTZ R3, R7, R3, !PT ;  /* 0x0000000307037209 */ /* 0x000fe40007810000 */
[----:B------:R-:W-:Y:S02]  /*6bf0*/  IADD3 R21, R0, 0x11, RZ ;  /* 0x0000001100157810 */ /* 0x000fe40007ffe0ff */
[----:B------:R-:W-:Y:S02]  /*6c00*/  ISETP.GE.AND P3, PT, R22, R13, PT ;  /* 0x0000000d1600720c */ /* 0x000fe40003f66270 */
[----:B------:R-:W-:-:S02]  /*6c10*/  FSEL R17, R142, -INF , !P0 ;  /* 0xff8000008e117808 */ /* 0x000fc40004000000 */
[----:B------:R-:W-:Y:S02]  /*6c20*/  FMNMX.FTZ R3, R6, R3, !PT ;  /* 0x0000000306037209 */ /* 0x000fe40007810000 */
[----:B------:R-:W-:Y:S02]  /*6c30*/  IADD3 R23, R0, 0x18, RZ ;  /* 0x0000001800177810 */ /* 0x000fe40007ffe0ff */
[----:B------:R-:W-:Y:S02]  /*6c40*/  ISETP.GE.AND P5, PT, R21, R13, PT ;  /* 0x0000000d1500720c */ /* 0x000fe40003fa6270 */
[----:B------:R-:W-:Y:S02]  /*6c50*/  FSEL R196, R28, -INF , !P3 ;  /* 0xff8000001cc47808 */ /* 0x000fe40005800000 */
[----:B------:R-:W-:Y:S02]  /*6c60*/  FMNMX.FTZ R3, R17, R3, !PT ;  /* 0x0000000311037209 */ /* 0x000fe40007810000 */
[----:B------:R-:W-:-:S02]  /*6c70*/  ISETP.GE.AND P2, PT, R18, R12, PT ;  /* 0x0000000c1200720c */ /* 0x000fc40003f46270 */
[----:B------:R-:W-:Y:S02]  /*6c80*/  ISETP.GE.AND P4, PT, R23, R13, PT ;  /* 0x0000000d1700720c */ /* 0x000fe40003f86270 */
[----:B------:R-:W-:Y:S02]  /*6c90*/  FSEL R197, R27, -INF , !P5 ;  /* 0xff8000001bc57808 */ /* 0x000fe40006800000 */
[----:B------:R-:W-:Y:S02]  /*6ca0*/  FMNMX.FTZ R3, R196, R3, !PT ;  /* 0x00000003c4037209 */ /* 0x000fe40007810000 */
[----:B------:R-:W-:Y:S02]  /*6cb0*/  ISETP.GE.AND P1, PT, R20, R12, PT ;  /* 0x0000000c1400720c */ /* 0x000fe40003f26270 */
[----:B------:R-:W-:Y:S02]  /*6cc0*/  FSEL R16, R187, -INF , !P2 ;  /* 0xff800000bb107808 */ /* 0x000fe40005000000 */
[----:B------:R-:W-:Y:S01]  /*6cd0*/  FMNMX.FTZ R4, R208, R5, !PT ;  /* 0x00000005d0047209 */ /* 0x000fe20007810000 */
[----:B------:R-:W-:Y:S01]  /*6ce0*/  LDSM.16.MT88.4 R184, [R214+0xa000] ;  /* 0x00a00000d6b8783b */ /* 0x000fe20000004200 */
[----:B------:R-:W-:-:S02]  /*6cf0*/  FSEL R199, R8, -INF , !P4 ;  /* 0xff80000008c77808 */ /* 0x000fc40006000000 */
[----:B------:R-:W-:Y:S02]  /*6d00*/  FMNMX.FTZ R8, R197, R3, !PT ;  /* 0x00000003c5087209 */ /* 0x000fe40007810000 */
[----:B------:R-:W-:Y:S02]  /*6d10*/  ISETP.GE.AND P0, PT, R19, R12, PT ;  /* 0x0000000c1300720c */ /* 0x000fe40003f06270 */
[----:B------:R-:W-:Y:S02]  /*6d20*/  FSEL R11, R141, -INF , !P1 ;  /* 0xff8000008d0b7808 */ /* 0x000fe40004800000 */
[----:B------:R-:W-:Y:S01]  /*6d30*/  FMNMX.FTZ R3, R16, R4, !PT ;  /* 0x0000000410037209 */ /* 0x000fe20007810000 */
[----:B------:R-:W-:Y:S01]  /*6d40*/  LDSM.16.MT88.4 R140, [R216+0xa000] ;  /* 0x00a00000d88c783b */ /* 0x000fe20000004200 */
        /* <DEDUP_REMOVED lines=13> */
[----:B------:R-:W-:-:S02]  /*6e20*/  ISETP.GE.AND P0, PT, R24, R12, PT ;  /* 0x0000000c1800720c */ /* 0x000fc40003f06270 */
[----:B------:R-:W-:Y:S02]  /*6e30*/  FSEL R204, R26, -INF , !P1 ;  /* 0xff8000001acc7808 */ /* 0x000fe40004800000 */
[----:B------:R-:W-:Y:S02]  /*6e40*/  FMNMX.FTZ R4, R202, R4, !PT ;  /* 0x00000004ca047209 */ /* 0x000fe40007810000 */
[----:B------:R-:W-:Y:S02]  /*6e50*/  FMNMX.FTZ R3, R200, R8, !PT ;  /* 0x00000008c8037209 */ /* 0x000fe40007810000 */
[----:B------:R-:W-:Y:S02]  /*6e60*/  FSEL R232, R25, -INF , !P0 ;  /* 0xff80000019e87808 */ /* 0x000fe40004000000 */
[----:B------:R-:W-:Y:S01]  /*6e70*/  FMNMX.FTZ R4, R204, R4, !PT ;  /* 0x00000004cc047209 */ /* 0x000fe20007810000 */
[----:B------:R-:W1:Y:S01]  /*6e80*/  SHFL.BFLY PT, R9, R3, 0x2, 0x1f ;  /* 0x0c401f0003097f89 */ /* 0x000e6200000e0000 */
[----:B------:R-:W-:-:S02]  /*6e90*/  ISETP.GE.AND P4, PT, R19, R15, PT ;  /* 0x0000000f1300720c */ /* 0x000fc40003f86270 */
[----:B------:R-:W-:Y:S02]  /*6ea0*/  FMNMX.FTZ R4, R232, R4, !PT ;  /* 0x00000004e8047209 */ /* 0x000fe40007810000 */
[-C--:B------:R-:W-:Y:S02]  /*6eb0*/  ISETP.GE.AND P6, PT, R18, R15.reuse, PT ;  /* 0x0000000f1200720c */ /* 0x080fe40003fc6270 */
[-C--:B------:R-:W-:Y:S01]  /*6ec0*/  ISETP.GE.AND P5, PT, R20, R15.reuse, PT ;  /* 0x0000000f1400720c */ /* 0x080fe20003fa6270 */
[----:B------:R-:W2:Y:S01]  /*6ed0*/  SHFL.BFLY PT, R8, R4, 0x2, 0x1f ;  /* 0x0c401f0004087f89 */ /* 0x000ea200000e0000 */
        /* <DEDUP_REMOVED lines=10> */
[----:B------:R-:W-:Y:S02]  /*6f80*/  FSEL R9, R9, RZ, P1 ;  /* 0x000000ff09097208 */ /* 0x000fe40000800000 */
[C---:B------:R-:W-:Y:S01]  /*6f90*/  FSETP.NEU.FTZ.AND P0, PT, R3.reuse, -INF , PT ;  /* 0xff8000000300780b */ /* 0x040fe20003f1d000 */
[----:B------:R-:W-:Y:S01]  /*6fa0*/  FMUL.FTZ R8, R3, c[0x0][0x23c] ;  /* 0x00008f0003087a20 */ /* 0x000fe20000410000 */
[----:B------:R-:W-:Y:S01]  /*6fb0*/  FSEL R4, R134, RZ, P1 ;  /* 0x000000ff86047208 */ /* 0x000fe20000800000 */
[--C-:B------:R-:W-:Y:S01]  /*6fc0*/  FFMA.FTZ R2, R2, c[0x0][0x23c], -R9.reuse ;  /* 0x00008f0002027a23 */ /* 0x100fe20000010809 */
[-C--:B------:R-:W-:Y:S01]  /*6fd0*/  ISETP.GE.AND P1, PT, R0, R14.reuse, PT ;  /* 0x0000000e0000720c */ /* 0x080fe20003f26270 */
[--C-:B------:R-:W-:Y:S01]  /*6fe0*/  FFMA.FTZ R6, R6, c[0x0][0x23c], -R9.reuse ;  /* 0x00008f0006067a23 */ /* 0x100fe20000010809 */
[----:B------:R-:W-:Y:S01]  /*6ff0*/  FSEL R8, R8, RZ, P0 ;  /* 0x000000ff08087208 */ /* 0x000fe20000000000 */
[----:B------:R1:W-:Y:S01]  /*7000*/  MUFU.EX2 R236, R2 ;  /* 0x0000000200ec7308 */ /* 0x0003e20000000800 */
[--C-:B------:R-:W-:Y:S01]  /*7010*/  FFMA.FTZ R17, R17, c[0x0][0x23c], -R9.reuse ;  /* 0x00008f0011117a23 */ /* 0x100fe20000010809 */
[----:B------:R-:W-:Y:S01]  /*7020*/  FSEL R132, R195, -INF , !P1 ;  /* 0xff800000c3847808 */ /* 0x000fe20004800000 */
[----:B------:R-:W-:Y:S01]  /*7030*/  FFMA.FTZ R7, R7, c[0x0][0x23c], -R9 ;  /* 0x00008f0007077a23 */ /* 0x000fe20000010809 */
[----:B------:R-:W-:Y:S01]  /*7040*/  ISETP.GE.AND P1, PT, R20, R14, PT ;  /* 0x0000000e1400720c */ /* 0x000fe20003f26270 */
[----:B------:R-:W-:-:S02]  /*7050*/  FFMA.FTZ R5, R5, c[0x0][0x23c], -R8 ;  /* 0x00008f0005057a23 */ /* 0x000fc40000010808 */
[----:B------:R-:W-:Y:S01]  /*7060*/  FFMA.FTZ R16, R16, c[0x0][0x23c], -R8 ;  /* 0x00008f0010107a23 */ /* 0x000fe20000010808 */
[----:B------:R2:W-:Y:S01]  /*7070*/  MUFU.EX2 R237, R6 ;  /* 0x0000000600ed7308 */ /* 0x0005e20000000800 */
[----:B------:R-:W-:Y:S02]  /*7080*/  FSEL R133, R192, -INF , !P1 ;  /* 0xff800000c0857808 */ /* 0x000fe40004800000 */
[----:B------:R-:W-:-:S04]  /*7090*/  ISETP.GE.AND P1, PT, R22, R14, PT ;  /* 0x0000000e1600720c */ /* 0x000fc80003f26270 */
[----:B------:R-:W-:Y:S01]  /*70a0*/  FSEL R203, R203, -INF , !P1 ;  /* 0xff800000cbcb7808 */ /* 0x000fe20004800000 */
[----:B------:R3:W-:Y:S01]  /*70b0*/  MUFU.EX2 R233, R5 ;  /* 0x0000000500e97308 */ /* 0x0007e20000000800 */
[----:B-1----:R-:W-:Y:S02]  /*70c0*/  FSEL R2, R3, RZ, P0 ;  /* 0x000000ff03027208 */ /* 0x002fe40000000000 */
[-C--:B------:R-:W-:Y:S02]  /*70d0*/  ISETP.GE.AND P0, PT, R18, R14.reuse, PT ;  /* 0x0000000e1200720c */ /* 0x080fe40003f06270 */
[-C--:B------:R-:W-:Y:S02]  /*70e0*/  ISETP.GE.AND P1, PT, R23, R14.reuse, PT ;  /* 0x0000000e1700720c */ /* 0x080fe40003f26270 */
[----:B------:R-:W-:Y:S01]  /*70f0*/  FSEL R137, R194, -INF , !P0 ;  /* 0xff800000c2897808 */ /* 0x000fe20004000000 */
[----:B--2---:R-:W-:Y:S01]  /*7100*/  FADD.FTZ R6, R208, -R2 ;  /* 0x80000002d0067221 */ /* 0x004fe20000010000 */
[----:B------:R-:W-:Y:S01]  /*7110*/  MUFU.EX2 R238, R17 ;  /* 0x0000001100ee7308 */ /* 0x000fe20000000800 */
[----:B------:R-:W-:Y:S01]  /*7120*/  FFMA.FTZ R2, R11, c[0x0][0x23c], -R8 ;  /* 0x00008f000b027a23 */ /* 0x000fe20000010808 */
[----:B------:R-:W-:Y:S01]  /*7130*/  ISETP.GE.AND P0, PT, R19, R14, PT ;  /* 0x0000000e1300720c */ /* 0x000fe20003f06270 */
[----:B------:R-:W-:Y:S01]  /*7140*/  FMUL.FTZ R6, R6, c[0x0][0x23c] ;  /* 0x00008f0006067a20 */ /* 0x000fe20000410000 */
[----:B------:R-:W-:-:S02]  /*7150*/  FSEL R205, R30, -INF , !P1 ;  /* 0xff8000001ecd7808 */ /* 0x000fc40004800000 */
[----:B------:R-:W-:Y:S01]  /*7160*/  FSEL R138, R193, -INF , !P0 ;  /* 0xff800000c18a7808 */ /* 0x000fe20004000000 */
[----:B---3--:R-:W-:Y:S01]  /*7170*/  FADD.FTZ R5, R209, -R4 ;  /* 0x80000004d1057221 */ /* 0x008fe20000010000 */
[----:B------:R1:W-:Y:S01]  /*7180*/  MUFU.EX2 R208, R2 ;  /* 0x0000000200d07308 */ /* 0x0003e20000000800 */
[----:B------:R-:W-:Y:S02]  /*7190*/  FMNMX.FTZ R4, R231, R132, !PT ;  /* 0x00000084e7047209 */ /* 0x000fe40007810000 */
[----:B------:R-:W-:Y:S01]  /*71a0*/  FMUL.FTZ R5, R5, c[0x0][0x23c] ;  /* 0x00008f0005057a20 */ /* 0x000fe20000410000 */
[----:B------:R-:W-:Y:S02]  /*71b0*/  ISETP.GE.AND P0, PT, R21, R14, PT ;  /* 0x0000000e1500720c */ /* 0x000fe40003f06270 */
[----:B------:R-:W-:Y:S02]  /*71c0*/  FSEL R11, R198, -INF , !P6 ;  /* 0xff800000c60b7808 */ /* 0x000fe40007000000 */
[----:B------:R-:W-:Y:S01]  /*71d0*/  MUFU.EX2 R234, R16 ;  /* 0x0000001000ea7308 */ /* 0x000fe20000000800 */
[----:B------:R-:W-:-:S02]  /*71e0*/  FSEL R206, R206, -INF , !P0 ;  /* 0xff800000cece7808 */ /* 0x000fc40004000000 */
[----:B------:R-:W-:Y:S02]  /*71f0*/  ISETP.GE.AND P0, PT, R24, R14, PT ;  /* 0x0000000e1800720c */ /* 0x000fe40003f06270 */
[-C--:B------:R-:W-:Y:S02]  /*7200*/  ISETP.GE.AND P1, PT, R23, R15.reuse, PT ;  /* 0x0000000f1700720c */ /* 0x080fe40003f26270 */
[----:B------:R-:W-:Y:S01]  /*7210*/  FSEL R207, R31, -INF , !P0 ;  /* 0xff8000001fcf7808 */ /* 0x000fe20004000000 */
[----:B-1----:R-:W-:Y:S01]  /*7220*/  FFMA.FTZ R2, R10, c[0x0][0x23c], -R8 ;  /* 0x00008f000a027a23 */ /* 0x002fe20000010808 */
[----:B------:R-:W1:Y:S01]  /*7230*/  MUFU.EX2 R235, R7 ;  /* 0x0000000700eb7308 */ /* 0x000e620000000800 */
[----:B------:R-:W-:Y:S01]  /*7240*/  ISETP.GE.AND P0, PT, R0, R15, PT ;  /* 0x0000000f0000720c */ /* 0x000fe20003f06270 */
[----:B------:R-:W-:Y:S01]  /*7250*/  LDSM.16.MT88.4 R28, [R217+0xb000] ;  /* 0x00b00000d91c783b */ /* 0x000fe20000004200 */
[----:B------:R-:W-:Y:S02]  /*7260*/  FSEL R10, R188, -INF , !P5 ;  /* 0xff800000bc0a7808 */ /* 0x000fe40006800000 */
[----:B------:R-:W-:-:S02]  /*7270*/  FSEL R19, R240, -INF , !P0 ;  /* 0xff800000f0137808 */ /* 0x000fc40004000000 */
[----:B------:R-:W-:Y:S01]  /*7280*/  FSEL R18, R189, -INF , !P4 ;  /* 0xff800000bd127808 */ /* 0x000fe20006000000 */
[----:B------:R2:W3:Y:S01]  /*7290*/  MUFU.EX2 R209, R2 ;  /* 0x0000000200d17308 */ /* 0x0004e20000000800 */
[----:B------:R-:W-:Y:S02]  /*72a0*/  FSEL R198, R136, -INF , !P3 ;  /* 0xff80000088c67808 */ /* 0x000fe40005800000 */
[----:B------:R-:W-:Y:S02]  /*72b0*/  ISETP.GE.AND P0, PT, R24, R15, PT ;  /* 0x0000000f1800720c */ /* 0x000fe40003f06270 */
[----:B------:R-:W-:Y:S03]  /*72c0*/  LDSM.16.MT88.4 R24, [R214+0xb000] ;  /* 0x00b00000d618783b */ /* 0x000fe60000004200 */
[----:B------:R-:W4:Y:S08]  /*72d0*/  MUFU.EX2 R17, R5 ;  /* 0x0000000500117308 */ /* 0x000f300000000800 */
[----:B------:R5:W5:Y:S01]  /*72e0*/  MUFU.EX2 R16, R6 ;  /* 0x0000000600107308 */ /* 0x000b620000000800 */
[----:B--2---:R-:W-:-:S02]  /*72f0*/  FMNMX.FTZ R2, R137, R4, !PT ;  /* 0x0000000489027209 */ /* 0x004fc40007810000 */
[----:B-1----:R-:W-:Y:S02]  /*7300*/  F2FP.PACK_AB R4, R235, R236 ;  /* 0x000000eceb04723e */ /* 0x002fe400000000ff */
[----:B------:R-:W-:Y:S02]  /*7310*/  FMNMX.FTZ R2, R133, R2, !PT ;  /* 0x0000000285027209 */ /* 0x000fe40007810000 */
[----:B---3--:R-:W-:Y:S01]  /*7320*/  F2FP.PACK_AB R7, R209, R208 ;  /* 0x000000d0d107723e */ /* 0x008fe200000000ff */
[-C--:B----4-:R-:W-:Y:S01]  /*7330*/  FMUL.FTZ R40, R40, R17.reuse ;  /* 0x0000001128287220 */ /* 0x090fe20000410000 */
[----:B------:R-:W-:Y:S01]  /*7340*/  FMNMX.FTZ R2, R138, R2, !PT ;  /* 0x000000028a027209 */ /* 0x000fe20007810000 */
[----:B------:R-:W-:Y:S01]  /*7350*/  FMUL.FTZ R41, R41, R17 ;  /* 0x0000001129297220 */ /* 0x000fe20000410000 */
[----:B------:R-:W-:Y:S01]  /*7360*/  F2FP.PACK_AB R5, R234, R233 ;  /* 0x000000e9ea05723e */ /* 0x000fe200000000ff */
[-C--:B------:R-:W-:Y:S01]  /*7370*/  FMUL.FTZ R76, R76, R17.reuse ;  /* 0x000000114c4c7220 */ /* 0x080fe20000410000 */
[----:B------:R-:W-:Y:S01]  /*7380*/  FMNMX.FTZ R2, R203, R2, !PT ;  /* 0x00000002cb027209 */ /* 0x000fe20007810000 */
[----:B------:R-:W-:Y:S01]  /*7390*/  FMUL.FTZ R77, R77, R17 ;  /* 0x000000114d4d7220 */ /* 0x000fe20000410000 */
[----:B-----5:R-:W-:Y:S01]  /*73a0*/  F2FP.PACK_AB R6, R238, R237 ;  /* 0x000000edee06723e */ /* 0x020fe200000000ff */
[----:B------:R-:W-:Y:S01]  /*73b0*/  FMUL.FTZ R42, R42, R16 ;  /* 0x000000102a2a7220 */ /* 0x000fe20000410000 */
[----:B------:R-:W-:Y:S01]  /*73c0*/  FMNMX.FTZ R2, R206, R2, !PT ;  /* 0x00000002ce027209 */ /* 0x000fe20007810000 */
[----:B------:R-:W-:-:S02]  /*73d0*/  FMUL.FTZ R43, R43, R16 ;  /* 0x000000102b2b7220 */ /* 0x000fc40000410000 */
[----:B------:R-:W-:Y:S01]  /*73e0*/  FMUL.FTZ R78, R78, R16 ;  /* 0x000000104e4e7220 */ /* 0x000fe20000410000 */
[----:B------:R-:W-:Y:S01]  /*73f0*/  FMNMX.FTZ R2, R205, R2, !PT ;  /* 0x00000002cd027209 */ /* 0x000fe20007810000 */
[----:B------:R-:W-:Y:S02]  /*7400*/  FMUL.FTZ R79, R79, R16 ;  /* 0x000000104f4f7220 */ /* 0x000fe40000410000 */
[-C--:B------:R-:W-:Y:S01]  /*7410*/  FMUL.FTZ R124, R124, R17.reuse ;  /* 0x000000117c7c7220 */ /* 0x080fe20000410000 */
[----:B------:R-:W-:Y:S01]  /*7420*/  HMMA.16816.F32 R192, R4, R180, R40 ;  /* 0x000000b404c0723c */ /* 0x000fe20000001828 */
[----:B------:R-:W-:Y:S01]  /*7430*/  LDSM.16.MT88.4 R40, [R212+0xb000] ;  /* 0x00b00000d428783b */ /* 0x000fe20000004200 */
[----:B------:R-:W-:Y:S01]  /*7440*/  FMNMX.FTZ R0, R207, R2, !PT ;  /* 0x00000002cf007209 */ /* 0x000fe20007810000 */
[----:B------:R-:W-:Y:S02]  /*7450*/  FMUL.FTZ R125, R125, R17 ;  /* 0x000000117d7d7220 */ /* 0x000fe40000410000 */
[----:B------:R-:W-:-:S02]  /*7460*/  FMUL.FTZ R126, R126, R16 ;  /* 0x000000107e7e7220 */ /* 0x000fc40000410000 */
[----:B------:R-:W1:Y:S01]  /*7470*/  SHFL.BFLY PT, R2, R0, 0x2, 0x1f ;  /* 0x0c401f0000027f89 */ /* 0x000e6200000e0000 */
[-C--:B------:R-:W-:Y:S02]  /*7480*/  FMUL.FTZ R127, R127, R16.reuse ;  /* 0x000000107f7f7220 */ /* 0x080fe40000410000 */
[-C--:B------:R-:W-:Y:S02]  /*7490*/  FMUL.FTZ R144, R144, R17.reuse ;  /* 0x0000001190907220 */ /* 0x080fe40000410000 */
[-C--:B------:R-:W-:Y:S02]  /*74a0*/  FMUL.FTZ R145, R145, R17.reuse ;  /* 0x0000001191917220 */ /* 0x080fe40000410000 */
[-C--:B------:R-:W-:Y:S02]  /*74b0*/  FMUL.FTZ R146, R146, R16.reuse ;  /* 0x0000001092927220 */ /* 0x080fe40000410000 */
[----:B------:R-:W-:Y:S02]  /*74c0*/  FMUL.FTZ R147, R147, R16 ;  /* 0x0000001093937220 */ /* 0x000fe40000410000 */
[----:B------:R-:W-:-:S02]  /*74d0*/  FMUL.FTZ R152, R152, R17 ;  /* 0x0000001198987220 */ /* 0x000fc40000410000 */
[----:B------:R-:W-:Y:S02]  /*74e0*/  FMUL.FTZ R153, R153, R17 ;  /* 0x0000001199997220 */ /* 0x000fe40000410000 */
[-C--:B------:R-:W-:Y:S01]  /*74f0*/  FMUL.FTZ R154, R154, R16.reuse ;  /* 0x000000109a9a7220 */ /* 0x080fe20000410000 */
[C---:B------:R-:W-:Y:S01]  /*7500*/  HMMA.16816.F32 R144, R4.reuse, R176, R144 ;  /* 0x000000b00490723c */ /* 0x040fe20000001890 */
[----:B------:R-:W-:Y:S01]  /*7510*/  MOV R241, R195 ;  /* 0x000000c300f17202 */ /* 0x000fe20000000f00 */
[----:B------:R-:W-:Y:S01]  /*7520*/  FMUL.FTZ R155, R155, R16 ;  /* 0x000000109b9b7220 */ /* 0x000fe20000410000 */
[----:B------:R-:W-:Y:S01]  /*7530*/  MOV R242, R194 ;  /* 0x000000c200f27202 */ /* 0x000fe20000000f00 */
[-C--:B------:R-:W-:Y:S01]  /*7540*/  FMUL.FTZ R164, R164, R17.reuse ;  /* 0x00000011a4a47220 */ /* 0x080fe20000410000 */
[----:B------:R-:W-:Y:S01]  /*7550*/  FSEL R195, R35, -INF , !P2 ;  /* 0xff80000023c37808 */ /* 0x000fe20005000000 */
[----:B------:R-:W-:Y:S01]  /*7560*/  FMUL.FTZ R165, R165, R17 ;  /* 0x00000011a5a57220 */ /* 0x000fe20000410000 */
[----:B------:R-:W-:Y:S01]  /*7570*/  FSEL R194, R34, -INF , !P1 ;  /* 0xff80000022c27808 */ /* 0x000fe20004800000 */
[----:B------:R-:W-:Y:S01]  /*7580*/  FMUL.FTZ R166, R166, R16 ;  /* 0x00000010a6a67220 */ /* 0x000fe20000410000 */
[----:B-1----:R-:W-:Y:S01]  /*7590*/  FMNMX.FTZ R0, R0, R2, !PT ;  /* 0x0000000200007209 */ /* 0x002fe20007810000 */
[----:B------:R-:W1:Y:S01]  /*75a0*/  LDSM.16.MT88.4 R32, [R216+0xb000] ;  /* 0x00b00000d820783b */ /* 0x000e620000004200 */
[----:B------:R-:W-:Y:S01]  /*75b0*/  FMNMX.FTZ R2, R230, R19, !PT ;  /* 0x00000013e6027209 */ /* 0x000fe20007810000 */
[----:B------:R-:W-:Y:S01]  /*75c0*/  FMUL.FTZ R167, R167, R16 ;  /* 0x00000010a7a77220 */ /* 0x000fe20000410000 */
[C---:B------:R-:W-:Y:S01]  /*75d0*/  HMMA.16816.F32 R152, R4.reuse, R178, R152 ;  /* 0x000000b20498723c */ /* 0x040fe20000001898 */
[-C--:B------:R-:W-:Y:S01]  /*75e0*/  FMUL.FTZ R168, R168, R17.reuse ;  /* 0x00000011a8a87220 */ /* 0x080fe20000410000 */
[----:B------:R-:W-:Y:S01]  /*75f0*/  FMNMX.FTZ R2, R11, R2, !PT ;  /* 0x000000020b027209 */ /* 0x000fe20007810000 */
[-C--:B------:R-:W-:Y:S01]  /*7600*/  FMUL.FTZ R169, R169, R17.reuse ;  /* 0x00000011a9a97220 */ /* 0x080fe20000410000 */
[----:B------:R-:W-:Y:S01]  /*7610*/  MOV R240, R192 ;  /* 0x000000c000f07202 */ /* 0x000fe20000000f00 */
[----:B------:R-:W-:Y:S01]  /*7620*/  FMUL.FTZ R170, R170, R16 ;  /* 0x00000010aaaa7220 */ /* 0x000fe20000410000 */
[----:B------:R-:W-:Y:S01]  /*7630*/  FMNMX.FTZ R2, R10, R2, !PT ;  /* 0x000000020a027209 */ /* 0x000fe20007810000 */
[----:B------:R-:W-:Y:S01]  /*7640*/  FMUL.FTZ R171, R171, R16 ;  /* 0x00000010abab7220 */ /* 0x000fe20000410000 */
[C---:B------:R-:W-:Y:S01]  /*7650*/  HMMA.16816.F32 R20, R4.reuse, R42, R76 ;  /* 0x0000002a0414723c */ /* 0x040fe2000000184c */
[-C--:B------:R-:W-:Y:S01]  /*7660*/  FMUL.FTZ R44, R44, R17.reuse ;  /* 0x000000112c2c7220 */ /* 0x080fe20000410000 */
[----:B------:R-:W-:Y:S01]  /*7670*/  FMNMX.FTZ R2, R18, R2, !PT ;  /* 0x0000000212027209 */ /* 0x000fe20007810000 */
[----:B------:R-:W-:Y:S01]  /*7680*/  FMUL.FTZ R45, R45, R17 ;  /* 0x000000112d2d7220 */ /* 0x000fe20000410000 */
[----:B------:R-:W-:Y:S01]  /*7690*/  MOV R243, R193 ;  /* 0x000000c100f37202 */ /* 0x000fe20000000f00 */
[----:B------:R-:W-:Y:S01]  /*76a0*/  FMUL.FTZ R46, R46, R16 ;  /* 0x000000102e2e7220 */ /* 0x000fe20000410000 */
[----:B------:R-:W-:Y:S01]  /*76b0*/  FMNMX.FTZ R2, R198, R2, !PT ;  /* 0x00000002c6027209 */ /* 0x000fe20007810000 */
[----:B------:R-:W-:Y:S01]  /*76c0*/  FMUL.FTZ R47, R47, R16 ;  /* 0x000000102f2f7220 */ /* 0x000fe20000410000 */
[----:B------:R-:W-:Y:S01]  /*76d0*/  FSEL R76, R135, -INF , !P0 ;  /* 0xff800000874c7808 */ /* 0x000fe20004000000 */
[-C--:B------:R-:W-:Y:S01]  /*76e0*/  FMUL.FTZ R56, R56, R17.reuse ;  /* 0x0000001138387220 */ /* 0x080fe20000410000 */
[----:B------:R-:W-:Y:S01]  /*76f0*/  FMNMX.FTZ R2, R195, R2, !PT ;  /* 0x00000002c3027209 */ /* 0x000fe20007810000 */
[----:B------:R-:W-:Y:S01]  /*7700*/  FMUL.FTZ R57, R57, R17 ;  /* 0x0000001139397220 */ /* 0x000fe20000410000 */
[----:B------:R-:W-:Y:S01]  /*7710*/  HMMA.16816.F32 R164, R4, R184, R164 ;  /* 0x000000b804a4723c */ /* 0x000fe200000018a4 */
[----:B------:R-:W-:Y:S01]  /*7720*/  FMUL.FTZ R58, R58, R16 ;  /* 0x000000103a3a7220 */ /* 0x000fe20000410000 */
[----:B------:R-:W-:Y:S01]  /*7730*/  FMNMX.FTZ R2, R194, R2, !PT ;  /* 0x00000002c2027209 */ /* 0x000fe20007810000 */
[----:B------:R-:W-:-:S02]  /*7740*/  FMUL.FTZ R59, R59, R16 ;  /* 0x000000103b3b7220 */ /* 0x000fc40000410000 */
[-C--:B------:R-:W-:Y:S01]  /*7750*/  FMUL.FTZ R60, R60, R17.reuse ;  /* 0x000000113c3c7220 */ /* 0x080fe20000410000 */
[----:B------:R-:W-:Y:S01]  /*7760*/  FMNMX.FTZ R2, R76, R2, !PT ;  /* 0x000000024c027209 */ /* 0x000fe20007810000 */
[----:B------:R-:W-:Y:S01]  /*7770*/  FMUL.FTZ R61, R61, R17 ;  /* 0x000000113d3d7220 */ /* 0x000fe20000410000 */
[C---:B------:R-:W-:Y:S01]  /*7780*/  HMMA.16816.F32 R168, R4.reuse, R186, R168 ;  /* 0x000000ba04a8723c */ /* 0x040fe200000018a8 */
[-C--:B------:R-:W-:Y:S02]  /*7790*/  FMUL.FTZ R62, R62, R16.reuse ;  /* 0x000000103e3e7220 */ /* 0x080fe40000410000 */
[----:B------:R-:W-:Y:S01]  /*77a0*/  FMUL.FTZ R63, R63, R16 ;  /* 0x000000103f3f7220 */ /* 0x000fe20000410000 */
[----:B------:R-:W-:Y:S01]  /*77b0*/  MOV R79, R21 ;  /* 0x00000015004f7202 */ /* 0x000fe20000000f00 */
[-C--:B------:R-:W-:Y:S01]  /*77c0*/  FMUL.FTZ R72, R72, R17.reuse ;  /* 0x0000001148487220 */ /* 0x080fe20000410000 */
[----:B------:R-:W2:Y:S01]  /*77d0*/  SHFL.BFLY PT, R21, R2, 0x2, 0x1f ;  /* 0x0c401f0002157f89 */ /* 0x000ea200000e0000 */
[----:B------:R-:W-:Y:S01]  /*77e0*/  MOV R239, R20 ;  /* 0x0000001400ef7202 */ /* 0x000fe20000000f00 */
[----:B------:R-:W-:Y:S01]  /*77f0*/  FMUL.FTZ R73, R73, R17 ;  /* 0x0000001149497220 */ /* 0x000fe20000410000 */
[----:B-1----:R-:W-:Y:S01]  /*7800*/  HMMA.16816.F32 R188, R4, R34, R124 ;  /* 0x0000002204bc723c */ /* 0x002fe2000000187c */
[----:B------:R-:W1:Y:S01]  /*7810*/  SHFL.BFLY PT, R20, R0, 0x1, 0x1f ;  /* 0x0c201f0000147f89 */ /* 0x000e6200000e0000 */
[----:B------:R-:W-:Y:S01]  /*7820*/  FMUL.FTZ R74, R74, R16 ;  /* 0x000000104a4a7220 */ /* 0x000fe20000410000 */
[----:B------:R-:W-:Y:S01]  /*7830*/  MOV R78, R22 ;  /* 0x00000016004e7202 */ /* 0x000fe20000000f00 */
[----:B------:R-:W-:Y:S01]  /*7840*/  FMUL.FTZ R75, R75, R16 ;  /* 0x000000104b4b7220 */ /* 0x000fe20000410000 */
[----:B------:R-:W-:Y:S01]  /*7850*/  MOV R77, R23 ;  /* 0x00000017004d7202 */ /* 0x000fe20000000f00 */
[----:B------:R-:W-:-:S02]  /*7860*/  FMUL.FTZ R88, R88, R17 ;  /* 0x0000001158587220 */ /* 0x000fc40000410000 */
[-C--:B------:R-:W-:Y:S01]  /*7870*/  FMUL.FTZ R89, R89, R17.reuse ;  /* 0x0000001159597220 */ /* 0x080fe20000410000 */
[C---:B------:R-:W-:Y:S01]  /*7880*/  HMMA.16816.F32 R44, R4.reuse, R182, R44 ;  /* 0x000000b6042c723c */ /* 0x040fe2000000182c */
[-C--:B------:R-:W-:Y:S02]  /*7890*/  FMUL.FTZ R92, R92, R17.reuse ;  /* 0x000000115c5c7220 */ /* 0x080fe40000410000 */
[----:B------:R-:W-:Y:S02]  /*78a0*/  FMUL.FTZ R93, R93, R17 ;  /* 0x000000115d5d7220 */ /* 0x000fe40000410000 */
[-C--:B------:R-:W-:Y:S02]  /*78b0*/  FMUL.FTZ R90, R90, R16.reuse ;  /* 0x000000105a5a7220 */ /* 0x080fe40000410000 */
[-C--:B------:R-:W-:Y:S01]  /*78c0*/  FMUL.FTZ R91, R91, R16.reuse ;  /* 0x000000105b5b7220 */ /* 0x080fe20000410000 */
[----:B------:R-:W-:Y:S01]  /*78d0*/  HMMA.16816.F32 R56, R4, R140, R56 ;  /* 0x0000008c0438723c */ /* 0x000fe20000001838 */
[----:B------:R-:W-:-:S02]  /*78e0*/  FMUL.FTZ R94, R94, R16 ;  /* 0x000000105e5e7220 */ /* 0x000fc40000410000 */
[----:B------:R-:W-:Y:S01]  /*78f0*/  FMUL.FTZ R95, R95, R16 ;  /* 0x000000105f5f7220 */ /* 0x000fe20000410000 */
[----:B--2---:R-:W-:Y:S01]  /*7900*/  FMNMX.FTZ R2, R21, R2, !PT ;  /* 0x0000000215027209 */ /* 0x004fe20007810000 */
[-C--:B------:R-:W-:Y:S02]  /*7910*/  FMUL.FTZ R104, R104, R17.reuse ;  /* 0x0000001168687220 */ /* 0x080fe40000410000 */
[-C--:B------:R-:W-:Y:S01]  /*7920*/  FMUL.FTZ R105, R105, R17.reuse ;  /* 0x0000001169697220 */ /* 0x080fe20000410000 */
[C---:B------:R-:W-:Y:S01]  /*7930*/  HMMA.16816.F32 R60, R4.reuse, R142, R60 ;  /* 0x0000008e043c723c */ /* 0x040fe2000000183c */
[----:B------:R-:W-:Y:S01]  /*7940*/  FMUL.FTZ R106, R106, R16 ;  /* 0x000000106a6a7220 */ /* 0x000fe20000410000 */
[----:B-1----:R-:W-:Y:S01]  /*7950*/  FMNMX.FTZ R136, R0, R20, !PT ;  /* 0x0000001400887209 */ /* 0x002fe20007810000 */
[----:B------:R-:W-:Y:S01]  /*7960*/  FMUL.FTZ R107, R107, R16 ;  /* 0x000000106b6b7220 */ /* 0x000fe20000410000 */
[----:B------:R-:W-:Y:S01]  /*7970*/  MOV R127, R190 ;  /* 0x000000be007f7202 */ /* 0x000fe20000000f00 */
[-C--:B------:R-:W-:Y:S01]  /*7980*/  FMUL.FTZ R108, R108, R17.reuse ;  /* 0x000000116c6c7220 */ /* 0x080fe20000410000 */
[----:B------:R-:W-:Y:S01]  /*7990*/  FSETP.NEU.FTZ.AND P1, PT, R136, -INF , PT ;  /* 0xff8000008800780b */ /* 0x000fe20003f3d000 */
[----:B------:R-:W-:Y:S01]  /*79a0*/  FMUL.FTZ R109, R109, R17 ;  /* 0x000000116d6d7220 */ /* 0x000fe20000410000 */
        /* <DEDUP_REMOVED lines=8> */
[----:B------:R-:W-:Y:S01]  /*7a30*/  HMMA.16816.F32 R88, R4, R24, R88 ;  /* 0x000000180458723c */ /* 0x000fe20000001858 */
[----:B------:R-:W-:-:S02]  /*7a40*/  FMUL.FTZ R122, R122, R16 ;  /* 0x000000107a7a7220 */ /* 0x000fc40000410000 */
[----:B------:R-:W-:Y:S02]  /*7a50*/  FMUL.FTZ R123, R123, R16 ;  /* 0x000000107b7b7220 */ /* 0x000fe40000410000 */
[----:B------:R-:W-:-:S03]  /*7a60*/  FMUL.FTZ R0, R136, c[0x0][0x23c] ;  /* 0x00008f0088007a20 */ /* 0x000fc60000410000 */
[----:B------:R-:W-:Y:S02]  /*7a70*/  HMMA.16816.F32 R92, R4, R26, R92 ;  /* 0x0000001a045c723c */ /* 0x000fe4000000185c */
[----:B------:R-:W-:-:S06]  /*7a80*/  FSEL R0, R0, RZ, P1 ;  /* 0x000000ff00007208 */ /* 0x000fcc0000800000 */
[C---:B------:R-:W-:Y:S08]  /*7a90*/  HMMA.16816.F32 R104, R4.reuse, R28, R104 ;  /* 0x0000001c0468723c */ /* 0x040ff00000001868 */
[C---:B------:R-:W-:Y:S08]  /*7aa0*/  HMMA.16816.F32 R108, R4.reuse, R30, R108 ;  /* 0x0000001e046c723c */ /* 0x040ff0000000186c */
[----:B------:R-:W-:Y:S01]  /*7ab0*/  HMMA.16816.F32 R120, R4, R32, R120 ;  /* 0x000000200478723c */ /* 0x000fe20000001878 */
[----:B------:R-:W1:Y:S06]  /*7ac0*/  SHFL.BFLY PT, R5, R2, 0x1, 0x1f ;  /* 0x0c201f0002057f89 */ /* 0x000e6c00000e0000 */
[----:B------:R-:W-:-:S04]  /*7ad0*/  MOV R4, R189 ;  /* 0x000000bd00047202 */ /* 0x000fc80000000f00 */
[----:B------:R-:W-:Y:S01]  /*7ae0*/  MOV R21, R4 ;  /* 0x0000000400157202 */ /* 0x000fe20000000f00 */
[----:B------:R-:W-:Y:S01]  /*7af0*/  FFMA.FTZ R4, R132, c[0x0][0x23c], -R0 ;  /* 0x00008f0084047a23 */ /* 0x000fe20000010800 */
[----:B------:R-:W-:-:S03]  /*7b00*/  MOV R132, R242 ;  /* 0x000000f200847202 */ /* 0x000fc60000000f00 */
[----:B------:R2:W-:Y:S01]  /*7b10*/  MUFU.EX2 R191, R4 ;  /* 0x0000000400bf7308 */ /* 0x0005e20000000800 */
[----:B-1----:R-:W-:Y:S01]  /*7b20*/  FMNMX.FTZ R135, R2, R5, !PT ;  /* 0x0000000502877209 */ /* 0x002fe20007810000 */
[----:B------:R-:W-:Y:S01]  /*7b30*/  FFMA.FTZ R2, R137, c[0x0][0x23c], -R0 ;  /* 0x00008f0089027a23 */ /* 0x000fe20000010800 */
[----:B------:R-:W-:Y:S02]  /*7b40*/  FSEL R5, R136, RZ, P1 ;  /* 0x000000ff88057208 */ /* 0x000fe40000800000 */
[----:B------:R-:W-:-:S03]  /*7b50*/  FSETP.NEU.FTZ.AND P0, PT, R135, -INF , PT ;  /* 0xff8000008700780b */ /* 0x000fc60003f1d000 */
[----:B------:R1:W-:Y:S01]  /*7b60*/  MUFU.EX2 R190, R2 ;  /* 0x0000000200be7308 */ /* 0x0003e20000000800 */
[----:B--2---:R-:W-:Y:S01]  /*7b70*/  FFMA.FTZ R4, R133, c[0x0][0x23c], -R0 ;  /* 0x00008f0085047a23 */ /* 0x004fe20000010800 */
[----:B------:R-:W-:Y:S01]  /*7b80*/  MOV R133, R243 ;  /* 0x000000f300857202 */ /* 0x000fe20000000f00 */
[----:B------:R-:W-:Y:S01]  /*7b90*/  FADD.FTZ R6, R231, -R5 ;  /* 0x80000005e7067221 */ /* 0x000fe20000010000 */
[C---:B------:R-:W-:Y:S02]  /*7ba0*/  FSEL R5, R135.reuse, RZ, P0 ;  /* 0x000000ff87057208 */ /* 0x040fe40000000000 */
[----:B------:R-:W-:Y:S02]  /*7bb0*/  MOV R231, R125 ;  /* 0x0000007d00e77202 */ /* 0x000fe40000000f00 */
[----:B------:R2:W-:Y:S01]  /*7bc0*/  MUFU.EX2 R192, R4 ;  /* 0x0000000400c07308 */ /* 0x0005e20000000800 */
[----:B------:R-:W-:Y:S02]  /*7bd0*/  FMUL.FTZ R6, R6, c[0x0][0x23c] ;  /* 0x00008f0006067a20 */ /* 0x000fe40000410000 */
[----:B-1----:R-:W-:-:S05]  /*7be0*/  FMUL.FTZ R2, R135, c[0x0][0x23c] ;  /* 0x00008f0087027a20 */ /* 0x002fca0000410000 */
[----:B------:R-:W-:Y:S02]  /*7bf0*/  FSEL R2, R2, RZ, P0 ;  /* 0x000000ff02027208 */ /* 0x000fe40000000000 */
[----:B------:R-:W-:Y:S01]  /*7c00*/  ISETP.GE.AND P0, PT, R244, 0x4, PT ;  /* 0x00000004f400780c */ /* 0x000fe20003f06270 */
[----:B--2---:R-:W-:-:S04]  /*7c10*/  FFMA.FTZ R4, R138, c[0x0][0x23c], -R0 ;  /* 0x00008f008a047a23 */ /* 0x004fc80000010800 */
[----:B------:R1:W-:Y:S02]  /*7c20*/  MUFU.EX2 R193, R4 ;  /* 0x0000000400c17308 */ /* 0x0003e40000000800 */
[----:B-1----:R-:W-:Y:S01]  /*7c30*/  FFMA.FTZ R4, R19, c[0x0][0x23c], -R2 ;  /* 0x00008f0013047a23 */ /* 0x002fe20000010802 */
[----:B------:R-:W-:-:S05]  /*7c40*/  MOV R19, R240 ;  /* 0x000000f000137202 */ /* 0x000fca0000000f00 */
[----:B------:R1:W-:Y:S02]  /*7c50*/  MUFU.EX2 R138, R4 ;  /* 0x00000004008a7308 */ /* 0x0003e40000000800 */
[----:B-1----:R-:W-:-:S06]  /*7c60*/  FFMA.FTZ R4, R11, c[0x0][0x23c], -R2 ;  /* 0x00008f000b047a23 */ /* 0x002fcc0000010802 */
[----:B------:R-:W1:Y:S08]  /*7c70*/  MUFU.EX2 R11, R6 ;  /* 0x00000006000b7308 */ /* 0x000e700000000800 */
[----:B------:R2:W3:Y:S01]  /*7c80*/  MUFU.EX2 R188, R4 ;  /* 0x0000000400bc7308 */ /* 0x0004e20000000800 */
[-C--:B-1----:R-:W-:Y:S01]  /*7c90*/  FMUL.FTZ R148, R148, R11.reuse ;  /* 0x0000000b94947220 */ /* 0x082fe20000410000 */
[----:B------:R-:W-:Y:S01]  /*7ca0*/  F2FP.PACK_AB R6, R193, R192 ;  /* 0x000000c0c106723e */ /* 0x000fe200000000ff */
        /* <DEDUP_REMOVED lines=14> */
[----:B-1----:R-:W-:Y:S01]  /*7d90*/  FADD.FTZ R4, R230, -R5 ;  /* 0x80000005e6047221 */ /* 0x002fe20000010000 */
[----:B---3--:R-:W-:Y:S01]  /*7da0*/  F2FP.PACK_AB R5, R188, R138 ;  /* 0x0000008abc05723e */ /* 0x008fe200000000ff */
[-C--:B------:R-:W-:Y:S02]  /*7db0*/  FMUL.FTZ R49, R49, R11.reuse ;  /* 0x0000000b31317220 */ /* 0x080fe40000410000 */
[----:B------:R-:W-:Y:S02]  /*7dc0*/  FMUL.FTZ R4, R4, c[0x0][0x23c] ;  /* 0x00008f0004047a20 */ /* 0x000fe40000410000 */
        /* <DEDUP_REMOVED lines=10> */
[----:B-1----:R-:W-:Y:S02]  /*7e70*/  FFMA.FTZ R4, R18, c[0x0][0x23c], -R2 ;  /* 0x00008f0012047a23 */ /* 0x002fe40000010802 */
[-C--:B--2---:R-:W-:Y:S02]  /*7e80*/  FMUL.FTZ R150, R150, R10.reuse ;  /* 0x0000000a96967220 */ /* 0x084fe40000410000 */
[----:B------:R1:W2:Y:S01]  /*7e90*/  MUFU.EX2 R139, R4 ;  /* 0x00000004008b7308 */ /* 0x0002a20000000800 */
        /* <DEDUP_REMOVED lines=9> */
[-C--:B------:R-:W-:Y:S01]  /*7f30*/  FMUL.FTZ R175, R175, R10.reuse ;  /* 0x0000000aafaf7220 */ /* 0x080fe20000410000 */
[----:B--2---:R-:W-:Y:S01]  /*7f40*/  F2FP.PACK_AB R7, R139, R189 ;  /* 0x000000bd8b07723e */ /* 0x004fe200000000ff */
[----:B------:R-:W-:-:S02]  /*7f50*/  FMUL.FTZ R38, R38, R10 ;  /* 0x0000000a26267220 */ /* 0x000fc40000410000 */
[-C--:B------:R-:W-:Y:S02]  /*7f60*/  FMUL.FTZ R39, R39, R10.reuse ;  /* 0x0000000a27277220 */ /* 0x080fe40000410000 */
[-C--:B------:R-:W-:Y:S02]  /*7f70*/  FMUL.FTZ R50, R50, R10.reuse ;  /* 0x0000000a32327220 */ /* 0x080fe40000410000 */
[C---:B------:R-:W-:Y:S01]  /*7f80*/  HMMA.16816.F32 R148, R4.reuse, R176, R148 ;  /* 0x000000b00494723c */ /* 0x040fe20000001894 */
[-C--:B------:R-:W-:Y:S02]  /*7f90*/  FMUL.FTZ R51, R51, R10.reuse ;  /* 0x0000000a33337220 */ /* 0x080fe40000410000 */
[-C--:B------:R-:W-:Y:S02]  /*7fa0*/  FMUL.FTZ R54, R54, R10.reuse ;  /* 0x0000000a36367220 */ /* 0x080fe40000410000 */
[-C--:B------:R-:W-:Y:S02]  /*7fb0*/  FMUL.FTZ R55, R55, R10.reuse ;  /* 0x0000000a37377220 */ /* 0x080fe40000410000 */
[-C--:B------:R-:W-:Y:S01]  /*7fc0*/  FMUL.FTZ R66, R66, R10.reuse ;  /* 0x0000000a42427220 */ /* 0x080fe20000410000 */
[----:B------:R-:W-:Y:S01]  /*7fd0*/  HMMA.16816.F32 R176, R4, R178, R156 ;  /* 0x000000b204b0723c */ /* 0x000fe2000000189c */
[-C--:B------:R-:W-:Y:S01]  /*7fe0*/  FMUL.FTZ R67, R67, R10.reuse ;  /* 0x0000000a43437220 */ /* 0x080fe20000410000 */
[----:B------:R-:W1:Y:S01]  /*7ff0*/  LDSM.16.MT88.4 R156, [R212+0xa800] ;  /* 0x00a80000d49c783b */ /* 0x000e620000004200 */
[----:B------:R-:W-:-:S02]  /*8000*/  FMUL.FTZ R102, R102, R10 ;  /* 0x0000000a66667220 */ /* 0x000fc40000410000 */
[-C--:B------:R-:W-:Y:S02]  /*8010*/  FMUL.FTZ R103, R103, R10.reuse ;  /* 0x0000000a67677220 */ /* 0x080fe40000410000 */
[-C--:B------:R-:W-:Y:S01]  /*8020*/  FMUL.FTZ R118, R118, R10.reuse ;  /* 0x0000000a76767220 */ /* 0x080fe20000410000 */
[C---:B------:R-:W-:Y:S01]  /*8030*/  HMMA.16816.F32 R68, R4.reuse, R40, R68 ;  /* 0x000000280444723c */ /* 0x040fe20000001844 */
[-C--:B------:R-:W-:Y:S02]  /*8040*/  FMUL.FTZ R119, R119, R10.reuse ;  /* 0x0000000a77777220 */ /* 0x080fe40000410000 */
[-C--:B------:R-:W-:Y:S02]  /*8050*/  FMUL.FTZ R81, R81, R11.reuse ;  /* 0x0000000b51517220 */ /* 0x080fe40000410000 */
[-C--:B------:R-:W-:Y:S02]  /*8060*/  FMUL.FTZ R82, R82, R10.reuse ;  /* 0x0000000a52527220 */ /* 0x080fe40000410000 */
[-C--:B------:R-:W-:Y:S01]  /*8070*/  FMUL.FTZ R83, R83, R10.reuse ;  /* 0x0000000a53537220 */ /* 0x080fe20000410000 */
[C---:B------:R-:W-:Y:S01]  /*8080*/  HMMA.16816.F32 R160, R4.reuse, R184, R160 ;  /* 0x000000b804a0723c */ /* 0x040fe200000018a0 */
[----:B------:R-:W-:Y:S01]  /*8090*/  FMUL.FTZ R84, R84, R11 ;  /* 0x0000000b54547220 */ /* 0x000fe20000410000 */
[----:B------:R-:W-:Y:S01]  /*80a0*/  MOV R40, R19 ;  /* 0x0000001300287202 */ /* 0x000fe20000000f00 */
[----:B------:R-:W-:Y:S01]  /*80b0*/  FMUL.FTZ R85, R85, R11 ;  /* 0x0000000b55557220 */ /* 0x000fe20000410000 */
[----:B------:R-:W-:Y:S01]  /*80c0*/  MOV R19, R21 ;  /* 0x0000001500137202 */ /* 0x000fe20000000f00 */
[----:B------:R-:W-:Y:S01]  /*80d0*/  FMUL.FTZ R86, R86, R10 ;  /* 0x0000000a56567220 */ /* 0x000fe20000410000 */
[----:B------:R-:W-:Y:S01]  /*80e0*/  MOV R21, R126 ;  /* 0x0000007e00157202 */ /* 0x000fe20000000f00 */
[----:B------:R-:W-:Y:S01]  /*80f0*/  FMUL.FTZ R87, R87, R10 ;  /* 0x0000000a57577220 */ /* 0x000fe20000410000 */
        /* <DEDUP_REMOVED lines=8> */
[C---:B------:R-:W-:Y:S01]  /*8180*/  HMMA.16816.F32 R36, R4.reuse, R180, R36 ;  /* 0x000000b40424723c */ /* 0x040fe20000001824 */
[----:B------:R-:W-:Y:S01]  /*8190*/  FMUL.FTZ R112, R112, R11 ;  /* 0x0000000b70707220 */ /* 0x000fe20000410000 */
[----:B------:R-:W-:Y:S01]  /*81a0*/  MOV R230, R179 ;  /* 0x000000b300e67202 */ /* 0x000fe20000000f00 */
[----:B------:R-:W-:Y:S01]  /*81b0*/  FMUL.FTZ R113, R113, R11 ;  /* 0x0000000b71717220 */ /* 0x000fe20000410000 */
[----:B------:R-:W-:Y:S01]  /*81c0*/  MOV R41, R133 ;  /* 0x0000008500297202 */ /* 0x000fe20000000f00 */
[-C--:B------:R-:W-:Y:S01]  /*81d0*/  FMUL.FTZ R114, R114, R10.reuse ;  /* 0x0000000a72727220 */ /* 0x080fe20000410000 */
[----:B------:R-:W2:Y:S01]  /*81e0*/  LDSM.16.MT88.4 R172, [R214+0xa800] ;  /* 0x00a80000d6ac783b */ /* 0x000ea20000004200 */
[----:B------:R-:W-:Y:S01]  /*81f0*/  FMUL.FTZ R115, R115, R10 ;  /* 0x0000000a73737220 */ /* 0x000fe20000410000 */
[----:B------:R-:W-:Y:S01]  /*8200*/  HMMA.16816.F32 R184, R4, R182, R48 ;  /* 0x000000b604b8723c */ /* 0x000fe20000001830 */
[-C--:B------:R-:W-:Y:S01]  /*8210*/  FMUL.FTZ R128, R128, R11.reuse ;  /* 0x0000000b80807220 */ /* 0x080fe20000410000 */
[----:B------:R-:W3:Y:S01]  /*8220*/  LDSM.16.MT88.4 R48, [R217+0xa800] ;  /* 0x00a80000d930783b */ /* 0x000ee20000004200 */
[----:B------:R-:W-:-:S02]  /*8230*/  FMUL.FTZ R129, R129, R11 ;  /* 0x0000000b81817220 */ /* 0x000fc40000410000 */
[-C--:B------:R-:W-:Y:S02]  /*8240*/  FMUL.FTZ R130, R130, R10.reuse ;  /* 0x0000000a82827220 */ /* 0x080fe40000410000 */
[-C--:B------:R-:W-:Y:S01]  /*8250*/  FMUL.FTZ R131, R131, R10.reuse ;  /* 0x0000000a83837220 */ /* 0x080fe20000410000 */
[C---:B------:R-:W-:Y:S01]  /*8260*/  HMMA.16816.F32 R52, R4.reuse, R140, R52 ;  /* 0x0000008c0434723c */ /* 0x040fe20000001834 */
[----:B------:R-:W-:Y:S02]  /*8270*/  FFMA.FTZ R18, R196, c[0x0][0x23c], -R9 ;  /* 0x00008f00c4127a23 */ /* 0x000fe40000010809 */
[----:B------:R-:W-:Y:S02]  /*8280*/  FFMA.FTZ R11, R246, R11, R191 ;  /* 0x0000000bf60b7223 */ /* 0x000fe400000100bf */
[----:B------:R4:W-:Y:S01]  /*8290*/  MUFU.EX2 R137, R18 ;  /* 0x0000001200897308 */ /* 0x0009e20000000800 */
[----:B------:R-:W-:Y:S02]  /*82a0*/  FFMA.FTZ R10, R252, R10, R138 ;  /* 0x0000000afc0a7223 */ /* 0x000fe4000001008a */
[C---:B------:R-:W-:Y:S07]  /*82b0*/  HMMA.16816.F32 R180, R4.reuse, R142, R64 ;  /* 0x0000008e04b4723c */ /* 0x040fee0000001840 */
[----:B------:R-:W-:Y:S01]  /*82c0*/  MOV R66, R124 ;  /* 0x0000007c00427202 */ /* 0x000fe20000000f00 */
[----:B------:R-:W-:Y:S01]  /*82d0*/  HMMA.16816.F32 R100, R4, R28, R100 ;  /* 0x0000001c0464723c */ /* 0x000fe20000001864 */
[----:B------:R-:W-:-:S02]  /*82e0*/  MOV R67, R23 ;  /* 0x0000001700437202 */ /* 0x000fc40000000f00 */
[----:B------:R-:W-:Y:S01]  /*82f0*/  MOV R65, R22 ;  /* 0x0000001600417202 */ /* 0x000fe20000000f00 */
[----:B----4-:R-:W-:-:S04]  /*8300*/  FFMA.FTZ R18, R197, c[0x0][0x23c], -R9 ;  /* 0x00008f00c5127a23 */ /* 0x010fc80000010809 */
[C---:B------:R-:W-:Y:S01]  /*8310*/  HMMA.16816.F32 R116, R4.reuse, R32, R116 ;  /* 0x000000200474723c */ /* 0x040fe20000001874 */
[----:B------:R4:W5:Y:S07]  /*8320*/  MUFU.EX2 R133, R18 ;  /* 0x0000001200857308 */ /* 0x00096e0000000800 */
[C---:B------:R-:W-:Y:S01]  /*8330*/  HMMA.16816.F32 R176, R4.reuse, R42, R80 ;  /* 0x0000002a04b0723c */ /* 0x040fe20000001850 */
[----:B------:R-:W-:Y:S06]  /*8340*/  LDSM.16.MT88.4 R80, [R212+0xb800] ;  /* 0x00b80000d450783b */ /* 0x000fec0000004200 */
[----:B------:R-:W-:Y:S01]  /*8350*/  MOV R43, R20 ;  /* 0x00000014002b7202 */ /* 0x000fe20000000f00 */
[C---:B------:R-:W-:Y:S01]  /*8360*/  HMMA.16816.F32 R84, R4.reuse, R24, R84 ;  /* 0x000000180454723c */ /* 0x040fe20000001854 */
[----:B------:R-:W-:Y:S01]  /*8370*/  MOV R20, R127 ;  /* 0x0000007f00147202 */ /* 0x000fe20000000f00 */
[--C-:B----4-:R-:W-:Y:S01]  /*8380*/  FFMA.FTZ R18, R199, c[0x0][0x23c], -R9.reuse ;  /* 0x00008f00c7127a23 */ /* 0x110fe20000010809 */
[----:B------:R-:W-:Y:S01]  /*8390*/  MOV R42, R132 ;  /* 0x00000084002a7202 */ /* 0x000fe20000000f00 */
[----:B------:R-:W-:Y:S01]  /*83a0*/  FFMA.FTZ R9, R200, c[0x0][0x23c], -R9 ;  /* 0x00008f00c8097a23 */ /* 0x000fe20000010809 */
[----:B------:R-:W-:Y:S01]  /*83b0*/  MOV R200, R65 ;  /* 0x0000004100c87202 */ /* 0x000fe20000000f00 */
[----:B------:R-:W-:Y:S01]  /*83c0*/  MUFU.EX2 R132, R18 ;  /* 0x0000001200847308 */ /* 0x000fe20000000800 */
[----:B-----5:R-:W-:Y:S01]  /*83d0*/  F2FP.PACK_AB R124, R133, R137 ;  /* 0x00000089857c723e */ /* 0x020fe200000000ff */
[C---:B------:R-:W-:Y:S01]  /*83e0*/  HMMA.16816.F32 R140, R4.reuse, R26, R96 ;  /* 0x0000001a048c723c */ /* 0x040fe20000001860 */
[----:B------:R-:W-:Y:S05]  /*83f0*/  LDSM.16.MT88.4 R96, [R214+0xb800] ;  /* 0x00b80000d660783b */ /* 0x000fea0000004200 */
[----:B------:R4:W5:Y:S02]  /*8400*/  MUFU.EX2 R26, R9 ;  /* 0x00000009001a7308 */ /* 0x0009640000000800 */
[C---:B------:R-:W-:Y:S01]  /*8410*/  HMMA.16816.F32 R28, R4.reuse, R30, R112 ;  /* 0x0000001e041c723c */ /* 0x040fe20000001870 */
[----:B------:R-:W-:Y:S07]  /*8420*/  LDSM.16.MT88.4 R112, [R217+0xb800] ;  /* 0x00b80000d970783b */ /* 0x000fee0000004200 */
[----:B------:R-:W-:Y:S01]  /*8430*/  HMMA.16816.F32 R32, R4, R34, R128 ;  /* 0x000000220420723c */ /* 0x000fe20000001880 */
[----:B----4-:R-:W-:-:S06]  /*8440*/  FFMA.FTZ R9, R201, c[0x0][0x23c], -R8 ;  /* 0x00008f00c9097a23 */ /* 0x010fcc0000010808 */
[----:B------:R-:W-:Y:S01]  /*8450*/  MOV R131, R21 ;  /* 0x0000001500837202 */ /* 0x000fe20000000f00 */
[----:B------:R-:W-:Y:S01]  /*8460*/  FFMA.FTZ R4, R203, c[0x0][0x23c], -R0 ;  /* 0x00008f00cb047a23 */ /* 0x000fe20000010800 */
[----:B------:R-:W-:Y:S01]  /*8470*/  MOV R130, R20 ;  /* 0x0000001400827202 */ /* 0x000fe20000000f00 */
[----:B------:R4:W-:Y:S01]  /*8480*/  MUFU.EX2 R25, R9 ;  /* 0x0000000900197308 */ /* 0x0009e20000000800 */
[----:B------:R-:W-:Y:S02]  /*8490*/  MOV R129, R19 ;  /* 0x0000001300817202 */ /* 0x000fe40000000f00 */
[----:B------:R-:W-:Y:S02]  /*84a0*/  MOV R201, R66 ;  /* 0x0000004200c97202 */ /* 0x000fe40000000f00 */
[----:B-----5:R-:W-:Y:S02]  /*84b0*/  F2FP.PACK_AB R126, R26, R132 ;  /* 0x000000841a7e723e */ /* 0x020fe400000000ff */
[----:B------:R-:W-:Y:S01]  /*84c0*/  MOV R128, R231 ;  /* 0x000000e700807202 */ /* 0x000fe20000000f00 */
[----:B------:R5:W-:Y:S01]  /*84d0*/  MUFU.EX2 R21, R4 ;  /* 0x0000000400157308 */ /* 0x000be20000000800 */
[----:B------:R-:W-:Y:S01]  /*84e0*/  MOV R203, R230 ;  /* 0x000000e600cb7202 */ /* 0x000fe20000000f00 */
[----:B----4-:R-:W-:Y:S01]  /*84f0*/  FFMA.FTZ R9, R202, c[0x0][0x23c], -R8 ;  /* 0x00008f00ca097a23 */ /* 0x010fe20000010808 */
[----:B------:R-:W-:-:S02]  /*8500*/  MOV R202, R67 ;  /* 0x0000004300ca7202 */ /* 0x000fc40000000f00 */
[----:B------:R-:W4:Y:S03]  /*8510*/  LDSM.16.MT88.4 R64, [R216+0xa800] ;  /* 0x00a80000d840783b */ /* 0x000f260000004200 */
[----:B------:R1:W1:Y:S01]  /*8520*/  MUFU.EX2 R24, R9 ;  /* 0x0000000900187308 */ /* 0x0002620000000800 */
[----:B-----5:R-:W-:Y:S01]  /*8530*/  FFMA.FTZ R4, R206, c[0x0][0x23c], -R0 ;  /* 0x00008f00ce047a23 */ /* 0x020fe20000010800 */
[----:B------:R-:W-:-:S06]  /*8540*/  MOV R206, R78 ;  /* 0x0000004e00ce7202 */ /* 0x000fcc0000000f00 */
[----:B------:R5:W-:Y:S01]  /*8550*/  MUFU.EX2 R20, R4 ;  /* 0x0000000400147308 */ /* 0x000be20000000800 */
[--C-:B-1----:R-:W-:Y:S01]  /*8560*/  FFMA.FTZ R9, R204, c[0x0][0x23c], -R8.reuse ;  /* 0x00008f00cc097a23 */ /* 0x102fe20000010808 */
[----:B------:R-:W-:Y:S01]  /*8570*/  F2FP.PACK_AB R125, R24, R25 ;  /* 0x00000019187d723e */ /* 0x000fe200000000ff */
[----:B------:R-:W-:Y:S01]  /*8580*/  FFMA.FTZ R8, R232, c[0x0][0x23c], -R8 ;  /* 0x00008f00e8087a23 */ /* 0x000fe20000010808 */
[----:B------:R-:W-:-:S04]  /*8590*/  MOV R204, R239 ;  /* 0x000000ef00cc7202 */ /* 0x000fc80000000f00 */
[----:B------:R-:W-:Y:S01]  /*85a0*/  MUFU.EX2 R23, R9 ;  /* 0x0000000900177308 */ /* 0x000fe20000000800 */
[--C-:B-----5:R-:W-:Y:S01]  /*85b0*/  FFMA.FTZ R4, R205, c[0x0][0x23c], -R0.reuse ;  /* 0x00008f00cd047a23 */ /* 0x120fe20000010800 */
[----:B------:R-:W-:Y:S01]  /*85c0*/  MOV R205, R79 ;  /* 0x0000004f00cd7202 */ /* 0x000fe20000000f00 */
[----:B------:R-:W-:Y:S01]  /*85d0*/  FFMA.FTZ R0, R207, c[0x0][0x23c], -R0 ;  /* 0x00008f00cf007a23 */ /* 0x000fe20000010800 */
[----:B------:R-:W-:-:S04]  /*85e0*/  MOV R207, R77 ;  /* 0x0000004d00cf7202 */ /* 0x000fc80000000f00 */
[----:B------:R1:W-:Y:S08]  /*85f0*/  MUFU.EX2 R19, R4 ;  /* 0x0000000400137308 */ /* 0x0003f00000000800 */
[----:B------:R5:W-:Y:S01]  /*8600*/  MUFU.EX2 R18, R0 ;  /* 0x0000000000127308 */ /* 0x000be20000000800 */
[----:B-1----:R-:W1:Y:S07]  /*8610*/  LDSM.16.MT88.4 R4, [R216+0xb800] ;  /* 0x00b80000d804783b */ /* 0x002e6e0000004200 */
[----:B------:R-:W2:Y:S01]  /*8620*/  MUFU.EX2 R22, R8 ;  /* 0x0000000800167308 */ /* 0x000ea20000000800 */
[----:B-----5:R-:W-:-:S07]  /*8630*/  FFMA.FTZ R0, R198, c[0x0][0x23c], -R2 ;  /* 0x00008f00c6007a23 */ /* 0x020fce0000010802 */
[----:B------:R5:W-:Y:S01]  /*8640*/  MUFU.EX2 R9, R0 ;  /* 0x0000000000097308 */ /* 0x000be20000000800 */
[----:B--2---:R-:W-:-:S07]  /*8650*/  F2FP.PACK_AB R127, R22, R23 ;  /* 0x00000017167f723e */ /* 0x004fce00000000ff */
[----:B------:R-:W-:Y:S01]  /*8660*/  HMMA.16816.F32 R144, R124, R156, R144 ;  /* 0x0000009c7c90723c */ /* 0x000fe20000001890 */
[----:B-----5:R-:W-:-:S04]  /*8670*/  FFMA.FTZ R0, R195, c[0x0][0x23c], -R2 ;  /* 0x00008f00c3007a23 */ /* 0x020fc80000010802 */
[----:B------:R2:W5:Y:S03]  /*8680*/  MUFU.EX2 R8, R0 ;  /* 0x0000000000087308 */ /* 0x0005660000000800 */
[C---:B------:R-:W-:Y:S08]  /*8690*/  HMMA.16816.F32 R152, R124.reuse, R158, R152 ;  /* 0x0000009e7c98723c */ /* 0x040ff00000001898 */
[----:B------:R-:W-:Y:S01]  /*86a0*/  HMMA.16816.F32 R164, R124, R172, R164 ;  /* 0x000000ac7ca4723c */ /* 0x000fe200000018a4 */
[----:B--2---:R-:W-:-:S07]  /*86b0*/  FFMA.FTZ R0, R194, c[0x0][0x23c], -R2 ;  /* 0x00008f00c2007a23 */ /* 0x004fce0000010802 */
[C---:B------:R-:W-:Y:S01]  /*86c0*/  HMMA.16816.F32 R168, R124.reuse, R174, R168 ;  /* 0x000000ae7ca8723c */ /* 0x040fe200000018a8 */
[----:B------:R-:W-:Y:S01]  /*86d0*/  FFMA.FTZ R2, R76, c[0x0][0x23c], -R2 ;  /* 0x00008f004c027a23 */ /* 0x000fe20000010802 */
[----:B------:R-:W-:Y:S06]  /*86e0*/  MUFU.EX2 R0, R0 ;  /* 0x0000000000007308 */ /* 0x000fec0000000800 */
[C---:B---3--:R-:W-:Y:S02]  /*86f0*/  HMMA.16816.F32 R40, R124.reuse, R48, R40 ;  /* 0x000000307c28723c */ /* 0x048fe40000001828 */
[----:B------:R-:W2:Y:S06]  /*8700*/  MUFU.EX2 R2, R2 ;  /* 0x0000000200027308 */ /* 0x000eac0000000800 */
        /* <DEDUP_REMOVED lines=9> */
[C---:B-1----:R-:W-:Y:S08]  /*87a0*/  HMMA.16816.F32 R120, R124.reuse, R4, R120 ;  /* 0x000000047c78723c */ /* 0x042ff00000001878 */
[----:B------:R-:W-:Y:S07]  /*87b0*/  HMMA.16816.F32 R124, R124, R6, R128 ;  /* 0x000000067c7c723c */ /* 0x000fee0000001880 */
[----:B------:R-:W-:-:S02]  /*87c0*/  F2FP.PACK_AB R128, R20, R21 ;  /* 0x000000151480723e */ /* 0x000fc400000000ff */
[----:B-----5:R-:W-:Y:S02]  /*87d0*/  F2FP.PACK_AB R129, R8, R9 ;  /* 0x000000090881723e */ /* 0x020fe400000000ff */
[----:B------:R-:W-:Y:S02]  /*87e0*/  F2FP.PACK_AB R130, R18, R19 ;  /* 0x000000131282723e */ /* 0x000fe400000000ff */
[----:B--2---:R-:W-:-:S07]  /*87f0*/  F2FP.PACK_AB R131, R2, R0 ;  /* 0x000000000283723e */ /* 0x004fce00000000ff */
[C---:B------:R-:W-:Y:S07]  /*8800*/  HMMA.16816.F32 R116, R128.reuse, R4, R116 ;  /* 0x000000048074723c */ /* 0x040fee0000001874 */
[----:B------:R-:W-:Y:S01]  /*8810*/  FFMA.FTZ R5, R251, R17, R236 ;  /* 0x00000011fb057223 */ /* 0x000fe200000100ec */
[----:B------:R-:W-:Y:S01]  /*8820*/  HMMA.16816.F32 R148, R128, R156, R148 ;  /* 0x0000009c8094723c */ /* 0x000fe20000001894 */
[----:B------:R-:W-:Y:S02]  /*8830*/  FADD.FTZ R17, R190, R11 ;  /* 0x0000000bbe117221 */ /* 0x000fe40000010000 */
[----:B------:R-:W-:-:S02]  /*8840*/  FADD.FTZ R11, R235, R5 ;  /* 0x00000005eb0b7221 */ /* 0x000fc40000010000 */
[----:B------:R-:W-:Y:S02]  /*8850*/  FADD.FTZ R5, R192, R17 ;  /* 0x00000011c0057221 */ /* 0x000fe40000010000 */
[----:B------:R-:W-:Y:S01]  /*8860*/  FFMA.FTZ R4, R250, R16, R233 ;  /* 0x00000010fa047223 */ /* 0x000fe200000100e9 */
        /* <DEDUP_REMOVED lines=10> */
[C---:B------:R-:W-:Y:S01]  /*8910*/  HMMA.16816.F32 R52, R128.reuse, R64, R52 ;  /* 0x000000408034723c */ /* 0x040fe20000001834 */
[----:B------:R-:W-:Y:S02]  /*8920*/  FADD.FTZ R246, R18, R19 ;  /* 0x0000001312f67221 */ /* 0x000fe40000010000 */
[----:B------:R-:W-:Y:S02]  /*8930*/  FADD.FTZ R250, R208, R10 ;  /* 0x0000000ad0fa7221 */ /* 0x000fe40000010000 */
[----:B------:R-:W-:Y:S01]  /*8940*/  FADD.FTZ R4, R139, R4 ;  /* 0x000000048b047221 */ /* 0x000fe20000010000 */
[----:B------:R1:W-:Y:S01]  /*8950*/  STL [R1], R246 ;  /* 0x000000f601007387 */ /* 0x0003e20000100800 */
        /* <DEDUP_REMOVED lines=28> */
[----:B------:R-:W-:Y:S01]  /*8b20*/  ULDC.64 UR4, c[0x0][0x1a0] ;  /* 0x0000680000047ab9 */ /* 0x000fe20000000a00 */
[----:B------:R-:W-:Y:S01]  /*8b30*/  IADD3 R245, R244, -0x4, RZ ;  /* 0xfffffffcf4f57810 */ /* 0x000fe20007ffe0ff */
[----:B------:R-:W-:Y:S02]  /*8b40*/  USHF.L.U32 UR10, UR4, 0x6, URZ ;  /* 0x00000006040a7899 */ /* 0x000fe4000800063f */
[----:B------:R-:W-:Y:S02]  /*8b50*/  UMOV UR11, 0x6 ;  /* 0x00000006000b7882 */ /* 0x000fe40000000000 */
[----:B------:R-:W-:Y:S01]  /*8b60*/  USHF.L.U64.HI UR5, UR4, UR11, UR5 ;  /* 0x0000000b04057299 */ /* 0x000fe20008010205 */
[----:B------:R-:W-:Y:S01]  /*8b70*/  IMAD R0, R245, 0x20, R247 ;  /* 0x00000020f5007824 */ /* 0x000fe200078e02f7 */
[----:B------:R-:W-:Y:S01]  /*8b80*/  UIADD3 UR4, UP0, -UR10, 0x80, URZ ;  /* 0x000000800a047890 */ /* 0x000fe2000ff1e13f */
[----:B------:R-:W-:Y:S01]  /*8b90*/  BAR.SYNC.DEFER_BLOCKING 0x0 ;  /* 0x0000000000007b1d */ /* 0x000fe20000010000 */
[----:B------:R-:W-:-:S02]  /*8ba0*/  IADD3 R10, P3, R228, -UR10, RZ ;  /* 0x8000000ae40a7c10 */ /* 0x000fc4000ff7e0ff */
[----:B------:R-:W-:Y:S01]  /*8bb0*/  IADD3 R6, P1, R210, -UR10, RZ ;  /* 0x8000000ad2067c10 */ /* 0x000fe2000ff3e0ff */
[----:B------:R-:W-:Y:S01]  /*8bc0*/  UIADD3.X UR10, URZ, ~UR5, URZ, UP0, !UPT ;  /* 0x800000053f0a7290 */ /* 0x000fe200087fe43f */
[----:B------:R-:W-:Y:S01]  /*8bd0*/  IADD3 R8, P2, R228, UR4, RZ ;  /* 0x00000004e4087c10 */ /* 0x000fe2000ff5e0ff */
[----:B------:R-:W-:Y:S01]  /*8be0*/  ULDC.64 UR12, c[0x0][0x118] ;  /* 0x00004600000c7ab9 */ /* 0x000fe20000000a00 */
[----:B------:R-:W-:Y:S02]  /*8bf0*/  IADD3 R4, P0, R210, UR4, RZ ;  /* 0x00000004d2047c10 */ /* 0x000fe4000ff1e0ff */
[C---:B------:R-:W-:Y:S02]  /*8c00*/  IADD3.X R11, R229.reuse, ~UR5, RZ, P3, !PT ;  /* 0x80000005e50b7c10 */ /* 0x040fe40009ffe4ff */
[----:B------:R-:W-:Y:S02]  /*8c10*/  IADD3.X R9, R229, UR10, RZ, P2, !PT ;  /* 0x0000000ae5097c10 */ /* 0x000fe400097fe4ff */
[----:B------:R-:W-:-:S02]  /*8c20*/  IADD3.X R7, R211, ~UR5, RZ, P1, !PT ;  /* 0x80000005d3077c10 */ /* 0x000fc40008ffe4ff */
[----:B------:R-:W-:Y:S02]  /*8c30*/  IADD3.X R5, R211, UR10, RZ, P0, !PT ;  /* 0x0000000ad3057c10 */ /* 0x000fe400087fe4ff */
[CC--:B------:R-:W-:Y:S02]  /*8c40*/  ISETP.GE.AND P1, PT, R0.reuse, R14.reuse, PT ;  /* 0x0000000e0000720c */ /* 0x0c0fe40003f26270 */
[C---:B------:R-:W-:Y:S02]  /*8c50*/  ISETP.GE.AND P5, PT, R0.reuse, R15, PT ;  /* 0x0000000f0000720c */ /* 0x040fe40003fa6270 */
[C---:B------:R-:W-:Y:S02]  /*8c60*/  IADD3 R2, R0.reuse, 0x1, RZ ;  /* 0x0000000100027810 */ /* 0x040fe40007ffe0ff */
[----:B------:R-:W-:Y:S01]  /*8c70*/  ISETP.GE.AND P2, PT, R0, R13, PT ;  /* 0x0000000d0000720c */ /* 0x000fe20003f46270 */
[----:B------:R-:W-:Y:S01]  /*8c80*/  @!PT LDS RZ, [RZ] ;  /* 0x00000000fffff984 */ /* 0x000fe20000000800 */
[----:B------:R-:W-:Y:S01]  /*8c90*/  @!PT LDS RZ, [RZ] ;  /* 0x00000000fffff984 */ /* 0x000fe20000000800 */
[----:B------:R-:W-:Y:S01]  /*8ca0*/  @!PT LDS RZ, [RZ] ;  /* 0x00000000fffff984 */ /* 0x000fe20000000800 */
[----:B------:R1:W-:Y:S01]  /*8cb0*/  LDGSTS.E.BYPASS.LTC128B.128 [R227+0xa000], [R10.64] ;  /* 0x0a0000000ae37fae */ /* 0x0003e2000b901d4c */
[----:B------:R-:W-:-:S02]  /*8cc0*/  ISETP.GE.AND P4, PT, R2, R14, PT ;  /* 0x0000000e0200720c */ /* 0x000fc40003f86270 */
[C---:B------:R-:W-:Y:S01]  /*8cd0*/  ISETP.GE.AND P0, PT, R2.reuse, R15, PT ;  /* 0x0000000f0200720c */ /* 0x040fe20003f06270 */
[----:B------:R1:W-:Y:S01]  /*8ce0*/  LDGSTS.E.BYPASS.LTC128B.128 [R227+0xb000], [R8.64] ;  /* 0x0b00000008e37fae */ /* 0x0003e2000b901d4c */
[C---:B------:R-:W-:Y:S02]  /*8cf0*/  ISETP.GE.AND P3, PT, R2.reuse, R13, PT ;  /* 0x0000000d0200720c */ /* 0x040fe40003f66270 */
[----:B------:R-:W-:Y:S01]  /*8d00*/  ISETP.GE.AND P6, PT, R2, R12, PT ;  /* 0x0000000c0200720c */ /* 0x000fe20003fc6270 */
[----:B------:R2:W-:Y:S04]  /*8d10*/  LDGSTS.E.BYPASS.LTC128B.128 [R227+0xa800], [R6.64] ;  /* 0x0a80000006e37fae */ /* 0x0005e8000b901d4c */
[----:B------:R2:W-:Y:S04]  /*8d20*/  LDGSTS.E.BYPASS.LTC128B.128 [R227+0xb800], [R4.64] ;  /* 0x0b80000004e37fae */ /* 0x0005e8000b901d4c */
[----:B------:R-:W-:Y:S04]  /*8d30*/  LDSM.16.M88.4 R16, [R213] ;  /* 0x00000000d510783b */ /* 0x000fe80000000200 */
[----:B------:R-:W3:Y:S04]  /*8d40*/  LDSM.16.M88.4 R20, [R222] ;  /* 0x00000000de14783b */ /* 0x000ee80000000200 */
[----:B------:R-:W4:Y:S04]  /*8d50*/  LDSM.16.M88.4 R32, [R222+0x800] ;  /* 0x00080000de20783b */ /* 0x000f280000000200 */
[----:B------:R-:W-:Y:S04]  /*8d60*/  LDSM.16.M88.4 R140, [R223] ;  /* 0x00000000df8c783b */ /* 0x000fe80000000200 */
[----:B-1----:R-:W1:Y:S04]  /*8d70*/  LDSM.16.M88.4 R8, [R213+0x2000] ;  /* 0x00200000d508783b */ /* 0x002e680000000200 */
[----:B------:R-:W-:Y:S04]  /*8d80*/  LDSM.16.M88.4 R176, [R226] ;  /* 0x00000000e2b0783b */ /* 0x000fe80000000200 */
[----:B--2---:R-:W2:Y:S04]  /*8d90*/  LDSM.16.M88.4 R4, [R215] ;  /* 0x00000000d704783b */ /* 0x004ea80000000200 */
[----:B------:R-:W5:Y:S04]  /*8da0*/  LDSM.16.M88.4 R28, [R215+0x2000] ;  /* 0x00200000d71c783b */ /* 0x000f680000000200 */
[----:B------:R-:W-:Y:S04]  /*8db0*/  LDSM.16.M88.4 R180, [R220] ;  /* 0x00000000dcb4783b */ /* 0x000fe80000000200 */
[----:B------:R-:W1:Y:S04]  /*8dc0*/  LDSM.16.M88.4 R24, [R221] ;  /* 0x00000000dd18783b */ /* 0x000e680000000200 */
[----:B------:R-:W2:Y:S01]  /*8dd0*/  LDSM.16.M88.4 R184, [R220+0x800] ;  /* 0x00080000dcb8783b */ /* 0x000ea20000000200 */
[C---:B---3--:R-:W-:Y:S03]  /*8de0*/  HMMA.16816.F32 R204, R16.reuse, R20, RZ ;  /* 0x0000001410cc723c */ /* 0x048fe600000018ff */
[----:B------:R-:W0:Y:S05]  /*8df0*/  LDGDEPBAR ;  /* 0x00000000000079af */ /* 0x000e2a0000000000 */
[C---:B----4-:R-:W-:Y:S08]  /*8e00*/  HMMA.16816.F32 R196, R16.reuse, R32, RZ ;  /* 0x0000002010c4723c */ /* 0x050ff000000018ff */
[C---:B------:R-:W-:Y:S08]  /*8e10*/  HMMA.16816.F32 R200, R16.reuse, R22, RZ ;  /* 0x0000001610c8723c */ /* 0x040ff000000018ff */
[----:B------:R-:W-:Y:S08]  /*8e20*/  HMMA.16816.F32 R192, R16, R34, RZ ;  /* 0x0000002210c0723c */ /* 0x000ff000000018ff */
[C---:B-1----:R-:W-:Y:S08]  /*8e30*/  HMMA.16816.F32 R188, R8.reuse, R20, RZ ;  /* 0x0000001408bc723c */ /* 0x042ff000000018ff */
[C---:B------:R-:W-:Y:S01]  /*8e40*/  HMMA.16816.F32 R208, R8.reuse, R22, RZ ;  /* 0x0000001608d0723c */ /* 0x040fe200000018ff */
[----:B------:R-:W1:Y:S07]  /*8e50*/  LDSM.16.M88.4 R20, [R221+0x2000] ;  /* 0x00200000dd14783b */ /* 0x000e6e0000000200 */
[C---:B------:R-:W-:Y:S08]  /*8e60*/  HMMA.16816.F32 R16, R8.reuse, R32, RZ ;  /* 0x000000200810723c */ /* 0x040ff000000018ff */
[----:B------:R-:W-:Y:S01]  /*8e70*/  HMMA.16816.F32 R8, R8, R34, RZ ;  /* 0x000000220808723c */ /* 0x000fe200000018ff */
[----:B------:R-:W-:Y:S07]  /*8e80*/  LDSM.16.M88.4 R32, [R218+0x800] ;  /* 0x00080000da20783b */ /* 0x000fee0000000200 */
[C---:B--2---:R-:W-:Y:S08]  /*8e90*/  HMMA.16816.F32 R204, R4.reuse, R140, R204 ;  /* 0x0000008c04cc723c */ /* 0x044ff000000018cc */
[C---:B------:R-:W-:Y:S08]  /*8ea0*/  HMMA.16816.F32 R228, R4.reuse, R176, R196 ;  /* 0x000000b004e4723c */ /* 0x040ff000000018c4 */
[C---:B------:R-:W-:Y:S08]  /*8eb0*/  HMMA.16816.F32 R200, R4.reuse, R142, R200 ;  /* 0x0000008e04c8723c */ /* 0x040ff000000018c8 */
[----:B------:R-:W-:Y:S08]  /*8ec0*/  HMMA.16816.F32 R196, R4, R178, R192 ;  /* 0x000000b204c4723c */ /* 0x000ff000000018c0 */
[C---:B-----5:R-:W-:Y:S08]  /*8ed0*/  HMMA.16816.F32 R192, R28.reuse, R140, R188 ;  /* 0x0000008c1cc0723c */ /* 0x060ff000000018bc */
[C---:B------:R-:W-:Y:S01]  /*8ee0*/  HMMA.16816.F32 R188, R28.reuse, R176, R16 ;  /* 0x000000b01cbc723c */ /* 0x040fe20000001810 */
[----:B------:R-:W-:Y:S07]  /*8ef0*/  LDSM.16.M88.4 R16, [R219] ;  /* 0x00000000db10783b */ /* 0x000fee0000000200 */
[C---:B------:R-:W-:Y:S01]  /*8f00*/  HMMA.16816.F32 R4, R28.reuse, R142, R208 ;  /* 0x0000008e1c04723c */ /* 0x040fe200000018d0 */
[----:B------:R-:W2:Y:S07]  /*8f10*/  LDSM.16.M88.4 R140, [R218] ;  /* 0x00000000da8c783b */ /* 0x000eae0000000200 */
[----:B------:R-:W-:Y:S01]  /*8f20*/  HMMA.16816.F32 R28, R28, R178, R8 ;  /* 0x000000b21c1c723c */ /* 0x000fe20000001808 */
[----:B------:R-:W3:Y:S04]  /*8f30*/  LDSM.16.M88.4 R8, [R219+0x2000] ;  /* 0x00200000db08783b */ /* 0x000ee80000000200 */
[----:B------:R-:W-:Y:S03]  /*8f40*/  LDSM.16.M88.4 R176, [R222+0x1000] ;  /* 0x00100000deb0783b */ /* 0x000fe60000000200 */
[C---:B------:R-:W-:Y:S08]  /*8f50*/  HMMA.16816.F32 R204, R24.reuse, R180, R204 ;  /* 0x000000b418cc723c */ /* 0x040ff000000018cc */
[C---:B------:R-:W-:Y:S08]  /*8f60*/  HMMA.16816.F32 R232, R24.reuse, R184, R228 ;  /* 0x000000b818e8723c */ /* 0x040ff000000018e4 */
[C---:B------:R-:W-:Y:S08]  /*8f70*/  HMMA.16816.F32 R228, R24.reuse, R182, R200 ;  /* 0x000000b618e4723c */ /* 0x040ff000000018c8 */
[----:B------:R-:W-:Y:S08]  /*8f80*/  HMMA.16816.F32 R200, R24, R186, R196 ;  /* 0x000000ba18c8723c */ /* 0x000ff000000018c4 */
[C---:B-1----:R-:W-:Y:S08]  /*8f90*/  HMMA.16816.F32 R196, R20.reuse, R180, R192 ;  /* 0x000000b414c4723c */ /* 0x042ff000000018c0 */
[C---:B------:R-:W-:Y:S01]  /*8fa0*/  HMMA.16816.F32 R192, R20.reuse, R182, R4 ;  /* 0x000000b614c0723c */ /* 0x040fe20000001804 */
[----:B------:R-:W1:Y:S07]  /*8fb0*/  LDSM.16.M88.4 R4, [R213+0x4000] ;  /* 0x00400000d504783b */ /* 0x000e6e0000000200 */
[C---:B------:R-:W-:Y:S08]  /*8fc0*/  HMMA.16816.F32 R24, R20.reuse, R184, R188 ;  /* 0x000000b81418723c */ /* 0x040ff000000018bc */
[----:B------:R-:W-:Y:S01]  /*8fd0*/  HMMA.16816.F32 R180, R20, R186, R28 ;  /* 0x000000ba14b4723c */ /* 0x000fe2000000181c */
[----:B------:R-:W4:Y:S04]  /*8fe0*/  LDSM.16.M88.4 R184, [R222+0x1800] ;  /* 0x00180000deb8783b */ /* 0x000f280000000200 */
[----:B------:R-:W5:Y:S03]  /*8ff0*/  LDSM.16.M88.4 R28, [R213+0x6000] ;  /* 0x00600000d51c783b */ /* 0x000f660000000200 */
[C---:B--2---:R-:W-:Y:S01]  /*9000*/  HMMA.16816.F32 R188, R16.reuse, R140, R204 ;  /* 0x0000008c10bc723c */ /* 0x044fe200000018cc */
[----:B------:R-:W-:Y:S07]  /*9010*/  LDSM.16.M88.4 R20, [R215+0x4000] ;  /* 0x00400000d714783b */ /* 0x000fee0000000200 */
[C---:B------:R-:W-:Y:S08]  /*9020*/  HMMA.16816.F32 R228, R16.reuse, R142, R228 ;  /* 0x0000008e10e4723c */ /* 0x040ff000000018e4 */
[C---:B------:R-:W-:Y:S08]  /*9030*/  HMMA.16816.F32 R232, R16.reuse, R32, R232 ;  /* 0x0000002010e8723c */ /* 0x040ff000000018e8 */
[----:B------:R-:W-:Y:S08]  /*9040*/  HMMA.16816.F32 R208, R16, R34, R200 ;  /* 0x0000002210d0723c */ /* 0x000ff000000018c8 */
[C---:B---3--:R-:W-:Y:S08]  /*9050*/  HMMA.16816.F32 R204, R8.reuse, R140, R196 ;  /* 0x0000008c08cc723c */ /* 0x048ff000000018c4 */
[C---:B------:R-:W-:Y:S01]  /*9060*/  HMMA.16816.F32 R16, R8.reuse, R142, R192 ;  /* 0x0000008e0810723c */ /* 0x040fe200000018c0 */
[----:B------:R-:W2:Y:S07]  /*9070*/  LDSM.16.M88.4 R140, [R225] ;  /* 0x00000000e18c783b */ /* 0x000eae0000000200 */
[C---:B------:R-:W-:Y:S01]  /*9080*/  HMMA.16816.F32 R240, R8.reuse, R34, R180 ;  /* 0x0000002208f0723c */ /* 0x040fe200000018b4 */
[----:B------:R-:W3:Y:S07]  /*9090*/  LDSM.16.M88.4 R180, [R224] ;  /* 0x00000000e0b4783b */ /* 0x000eee0000000200 */
[----:B------:R-:W-:Y:S01]  /*90a0*/  HMMA.16816.F32 R236, R8, R32, R24 ;  /* 0x0000002008ec723c */ /* 0x000fe20000001818 */
[----:B------:R-:W2:Y:S04]  /*90b0*/  LDSM.16.M88.4 R24, [R215+0x6000] ;  /* 0x00600000d718783b */ /* 0x000ea80000000200 */
[----:B------:R-:W-:Y:S03]  /*90c0*/  LDSM.16.M88.4 R8, [R221+0x6000] ;  /* 0x00600000dd08783b */ /* 0x000fe60000000200 */
[C---:B-1----:R-:W-:Y:S08]  /*90d0*/  HMMA.16816.F32 R200, R4.reuse, R176, R188 ;  /* 0x000000b004c8723c */ /* 0x042ff000000018bc */
[C---:B------:R-:W-:Y:S08]  /*90e0*/  HMMA.16816.F32 R196, R4.reuse, R178, R228 ;  /* 0x000000b204c4723c */ /* 0x040ff000000018e4 */
[C---:B----4-:R-:W-:Y:S08]  /*90f0*/  HMMA.16816.F32 R192, R4.reuse, R184, R232 ;  /* 0x000000b804c0723c */ /* 0x050ff000000018e8 */
[----:B------:R-:W-:Y:S08]  /*9100*/  HMMA.16816.F32 R32, R4, R186, R208 ;  /* 0x000000ba0420723c */ /* 0x000ff000000018d0 */
[C---:B-----5:R-:W-:Y:S08]  /*9110*/  HMMA.16816.F32 R4, R28.reuse, R176, R204 ;  /* 0x000000b01c04723c */ /* 0x060ff000000018cc */
[----:B------:R-:W-:Y:S01]  /*9120*/  HMMA.16816.F32 R188, R28, R178, R16 ;  /* 0x000000b21cbc723c */ /* 0x000fe20000001810 */
[----:B------:R-:W-:Y:S04]  /*9130*/  LDSM.16.M88.4 R176, [R220+0x1000] ;  /* 0x00100000dcb0783b */ /* 0x000fe80000000200 */
[----:B------:R-:W1:Y:S03]  /*9140*/  LDSM.16.M88.4 R16, [R221+0x4000] ;  /* 0x00400000dd10783b */ /* 0x000e660000000200 */
[C---:B--2---:R-:W-:Y:S08]  /*9150*/  HMMA.16816.F32 R204, R20.reuse, R140, R200 ;  /* 0x0000008c14cc723c */ /* 0x044ff000000018c8 */
[C---:B------:R-:W-:Y:S08]  /*9160*/  HMMA.16816.F32 R232, R20.reuse, R142, R196 ;  /* 0x0000008e14e8723c */ /* 0x040ff000000018c4 */
[C---:B---3--:R-:W-:Y:S08]  /*9170*/  HMMA.16816.F32 R228, R20.reuse, R180, R192 ;  /* 0x000000b414e4723c */ /* 0x048ff000000018c0 */
[----:B------:R-:W-:Y:S01]  /*9180*/  HMMA.16816.F32 R208, R20, R182, R32 ;  /* 0x000000b614d0723c */ /* 0x000fe20000001820 */
[----:B------:R-:W-:Y:S07]  /*9190*/  LDSM.16.M88.4 R32, [R218+0x1000] ;  /* 0x00100000da20783b */ /* 0x000fee0000000200 */
[C---:B------:R-:W-:Y:S01]  /*91a0*/  HMMA.16816.F32 R20, R24.reuse, R140, R4 ;  /* 0x0000008c1814723c */ /* 0x040fe20000001804 */
[----:B------:R-:W2:Y:S07]  /*91b0*/  LDSM.16.M88.4 R4, [R219+0x4000] ;  /* 0x00400000db04783b */ /* 0x000eae0000000200 */
[----:B------:R-:W-:Y:S01]  /*91c0*/  HMMA.16816.F32 R200, R24, R142, R188 ;  /* 0x0000008e18c8723c */ /* 0x000fe200000018bc */
[----:B------:R-:W3:Y:S07]  /*91d0*/  LDSM.16.M88.4 R140, [R220+0x1800] ;  /* 0x00180000dc8c783b */ /* 0x000eee0000000200 */
[-C--:B-1----:R-:W-:Y:S08]  /*91e0*/  HMMA.16816.F32 R188, R16, R176.reuse, R204 ;  /* 0x000000b010bc723c */ /* 0x082ff000000018cc */
[----:B------:R-:W-:Y:S01]  /*91f0*/  HMMA.16816.F32 R192, R8, R176, R20 ;  /* 0x000000b008c0723c */ /* 0x000fe20000001814 */
[----:B------:R-:W1:Y:S11]  /*9200*/  LDSM.16.M88.4 R20, [R219+0x6000] ;  /* 0x00600000db14783b */ /* 0x000e760000000200 */
[----:B------:R-:W-:Y:S04]  /*9210*/  @!UPT UIADD3 URZ, URZ, URZ, URZ ;  /* 0x0000003f3f3ff290 */ /* 0x000fe8000fffe03f */
[----:B--2---:R-:W-:Y:S08]  /*9220*/  HMMA.16816.F32 R196, R4, R32, R188 ;  /* 0x0000002004c4723c */ /* 0x004ff000000018bc */
[-C--:B------:R-:W-:Y:S08]  /*9230*/  HMMA.16816.F32 R188, R16, R178.reuse, R232 ;  /* 0x000000b210bc723c */ /* 0x080ff000000018e8 */
[----:B------:R-:W-:Y:S08]  /*9240*/  HMMA.16816.F32 R176, R8, R178, R200 ;  /* 0x000000b208b0723c */ /* 0x000ff000000018c8 */
[----:B------:R-:W-:Y:S01]  /*9250*/  HMMA.16816.F32 R200, R28, R184, R236 ;  /* 0x000000b81cc8723c */ /* 0x000fe200000018ec */
[----:B------:R-:W-:-:S02]  /*9260*/  FMUL.FTZ R196, R196, c[0x0][0x2ec] ;  /* 0x0000bb00c4c47a20 */ /* 0x000fc40000410000 */
[----:B------:R-:W-:Y:S02]  /*9270*/  FMUL.FTZ R197, R197, c[0x0][0x2ec] ;  /* 0x0000bb00c5c57a20 */ /* 0x000fe40000410000 */
[----:B------:R-:W-:Y:S01]  /*9280*/  FMUL.FTZ R198, R198, c[0x0][0x2ec] ;  /* 0x0000bb00c6c67a20 */ /* 0x000fe20000410000 */
[----:B------:R-:W2:Y:S01]  /*9290*/  MUFU.TANH R132, R196 ;  /* 0x000000c400847308 */ /* 0x000ea20000002400 */
[----:B------:R-:W-:Y:S01]  /*92a0*/  FMUL.FTZ R199, R199, c[0x0][0x2ec] ;  /* 0x0000bb00c7c77a20 */ /* 0x000fe20000410000 */
[C---:B---3--:R-:W-:Y:S06]  /*92b0*/  HMMA.16816.F32 R204, R16.reuse, R140, R228 ;  /* 0x0000008c10cc723c */ /* 0x048fec00000018e4 */
[----:B------:R-:W3:Y:S02]  /*92c0*/  MUFU.TANH R139, R197 ;  /* 0x000000c5008b7308 */ /* 0x000ee40000002400 */
[----:B------:R-:W-:Y:S01]  /*92d0*/  HMMA.16816.F32 R208, R16, R142, R208 ;  /* 0x0000008e10d0723c */ /* 0x000fe200000018d0 */
[----:B------:R-:W4:Y:S01]  /*92e0*/  LDSM.16.M88.4 R16, [R218+0x1800] ;  /* 0x00180000da10783b */ /* 0x000f220000000200 */
[----:B------:R-:W-:-:S04]  /*92f0*/  DEPBAR.LE SB0, 0x0 ;  /* 0x000080000000791a */ /* 0x000fc80000000000 */
[----:B------:R-:W5:Y:S01]  /*9300*/  MUFU.TANH R137, R198 ;  /* 0x000000c600897308 */ /* 0x000f620000002400 */
[----:B--2---:R-:W-:Y:S01]  /*9310*/  FSEL R132, R132, -INF , !P1 ;  /* 0xff80000084847808 */ /* 0x004fe20004800000 */
[----:B------:R-:W-:Y:S01]  /*9320*/  HMMA.16816.F32 R28, R28, R186, R240 ;  /* 0x000000ba1c1c723c */ /* 0x000fe200000018f0 */
[----:B------:R-:W-:Y:S01]  /*9330*/  BAR.SYNC.DEFER_BLOCKING 0x0 ;  /* 0x0000000000007b1d */ /* 0x000fe20000010000 */
[----:B------:R-:W-:Y:S02]  /*9340*/  ISETP.GE.AND P1, PT, R0, R12, PT ;  /* 0x0000000c0000720c */ /* 0x000fe40003f26270 */
[----:B---3--:R-:W-:-:S03]  /*9350*/  FSEL R139, R139, -INF , !P4 ;  /* 0xff8000008b8b7808 */ /* 0x008fc60006000000 */
[----:B------:R2:W-:Y:S01]  /*9360*/  MUFU.TANH R229, R199 ;  /* 0x000000c700e57308 */ /* 0x0005e20000002400 */
[----:B-1----:R-:W-:Y:S01]  /*9370*/  HMMA.16816.F32 R192, R20, R32, R192 ;  /* 0x0000002014c0723c */ /* 0x002fe200000018c0 */
[----:B-----5:R-:W-:-:S07]  /*9380*/  FSEL R137, R137, -INF , !P5 ;  /* 0xff80000089897808 */ /* 0x020fce0006800000 */
[-C--:B------:R-:W-:Y:S08]  /*9390*/  HMMA.16816.F32 R188, R4, R34.reuse, R188 ;  /* 0x0000002204bc723c */ /* 0x080ff000000018bc */
[----:B--2---:R-:W-:Y:S08]  /*93a0*/  HMMA.16816.F32 R196, R20, R34, R176 ;  /* 0x0000002214c4723c */ /* 0x004ff000000018b0 */
[----:B------:R-:W-:Y:S01]  /*93b0*/  HMMA.16816.F32 R32, R24, R180, R200 ;  /* 0x000000b41820723c */ /* 0x000fe200000018c8 */
[----:B------:R-:W-:-:S02]  /*93c0*/  FMUL.FTZ R192, R192, c[0x0][0x2ec] ;  /* 0x0000bb00c0c07a20 */ /* 0x000fc40000410000 */
[----:B------:R-:W-:Y:S02]  /*93d0*/  FMUL.FTZ R193, R193, c[0x0][0x2ec] ;  /* 0x0000bb00c1c17a20 */ /* 0x000fe40000410000 */
[----:B------:R-:W-:Y:S02]  /*93e0*/  FMUL.FTZ R194, R194, c[0x0][0x2ec] ;  /* 0x0000bb00c2c27a20 */ /* 0x000fe40000410000 */
[----:B------:R-:W-:Y:S01]  /*93f0*/  FMUL.FTZ R195, R195, c[0x0][0x2ec] ;  /* 0x0000bb00c3c37a20 */ /* 0x000fe20000410000 */
[----:B------:R-:W-:Y:S01]  /*9400*/  HMMA.16816.F32 R24, R24, R182, R28 ;  /* 0x000000b61818723c */ /* 0x000fe2000000181c */
[----:B------:R-:W-:Y:S01]  /*9410*/  FMUL.FTZ R188, R188, c[0x0][0x2ec] ;  /* 0x0000bb00bcbc7a20 */ /* 0x000fe20000410000 */
[----:B------:R-:W-:Y:S01]  /*9420*/  MUFU.TANH R228, R193 ;  /* 0x000000c100e47308 */ /* 0x000fe20000002400 */
[----:B------:R-:W-:Y:S02]  /*9430*/  FMUL.FTZ R189, R189, c[0x0][0x2ec] ;  /* 0x0000bb00bdbd7a20 */ /* 0x000fe40000410000 */
[----:B------:R-:W-:-:S02]  /*9440*/  FMUL.FTZ R191, R191, c[0x0][0x2ec] ;  /* 0x0000bb00bfbf7a20 */ /* 0x000fc40000410000 */
[----:B------:R-:W-:Y:S01]  /*9450*/  FMUL.FTZ R190, R190, c[0x0][0x2ec] ;  /* 0x0000bb00bebe7a20 */ /* 0x000fe20000410000 */
[C---:B----4-:R-:W-:Y:S01]  /*9460*/  HMMA.16816.F32 R184, R4.reuse, R16, R204 ;  /* 0x0000001004b8723c */ /* 0x050fe200000018cc */
[----:B------:R-:W-:Y:S01]  /*9470*/  FMUL.FTZ R196, R196, c[0x0][0x2ec] ;  /* 0x0000bb00c4c47a20 */ /* 0x000fe20000410000 */
[----:B------:R-:W1:Y:S01]  /*9480*/  MUFU.TANH R192, R192 ;  /* 0x000000c000c07308 */ /* 0x000e620000002400 */
[----:B------:R-:W-:Y:S02]  /*9490*/  FMUL.FTZ R197, R197, c[0x0][0x2ec] ;  /* 0x0000bb00c5c57a20 */ /* 0x000fe40000410000 */
[----:B------:R-:W-:Y:S02]  /*94a0*/  FMUL.FTZ R198, R198, c[0x0][0x2ec] ;  /* 0x0000bb00c6c67a20 */ /* 0x000fe40000410000 */
[----:B------:R-:W-:Y:S01]  /*94b0*/  FMUL.FTZ R199, R199, c[0x0][0x2ec] ;  /* 0x0000bb00c7c77a20 */ /* 0x000fe20000410000 */
[----:B------:R-:W-:Y:S02]  /*94c0*/  HMMA.16816.F32 R176, R4, R18, R208 ;  /* 0x0000001204b0723c */ /* 0x000fe400000018d0 */
[----:B------:R-:W2:Y:S06]  /*94d0*/  MUFU.TANH R133, R194 ;  /* 0x000000c200857308 */ /* 0x000eac0000002400 */
[----:B------:R-:W-:Y:S02]  /*94e0*/  HMMA.16816.F32 R4, R8, R140, R32 ;  /* 0x0000008c0804723c */ /* 0x000fe40000001820 */
[----:B------:R-:W3:Y:S01]  /*94f0*/  MUFU.TANH R193, R195 ;  /* 0x000000c300c17308 */ /* 0x000ee20000002400 */
[----:B-1----:R-:W-:-:S05]  /*9500*/  FSEL R2, R192, -INF , !P2 ;  /* 0xff800000c0027808 */ /* 0x002fca0005000000 */
[----:B------:R-:W-:Y:S01]  /*9510*/  HMMA.16816.F32 R8, R8, R142, R24 ;  /* 0x0000008e0808723c */ /* 0x000fe20000001818 */
[----:B------:R-:W-:Y:S01]  /*9520*/  FMUL.FTZ R186, R186, c[0x0][0x2ec] ;  /* 0x0000bb00baba7a20 */ /* 0x000fe20000410000 */
[----:B------:R-:W1:Y:S01]  /*9530*/  MUFU.TANH R138, R188 ;  /* 0x000000bc008a7308 */ /* 0x000e620000002400 */
[----:B------:R-:W-:Y:S02]  /*9540*/  FMUL.FTZ R185, R185, c[0x0][0x2ec] ;  /* 0x0000bb00b9b97a20 */ /* 0x000fe40000410000 */
[----:B------:R-:W-:Y:S02]  /*9550*/  FMUL.FTZ R187, R187, c[0x0][0x2ec] ;  /* 0x0000bb00bbbb7a20 */ /* 0x000fe40000410000 */
[----:B------:R-:W-:Y:S02]  /*9560*/  FMUL.FTZ R184, R184, c[0x0][0x2ec] ;  /* 0x0000bb00b8b87a20 */ /* 0x000fe40000410000 */
[----:B------:R-:W-:Y:S01]  /*9570*/  FMUL.FTZ R177, R177, c[0x0][0x2ec] ;  /* 0x0000bb00b1b17a20 */ /* 0x000fe20000410000 */
[----:B------:R-:W-:Y:S01]  /*9580*/  MUFU.TANH R189, R189 ;  /* 0x000000bd00bd7308 */ /* 0x000fe20000002400 */
[----:B------:R-:W-:-:S02]  /*9590*/  FMUL.FTZ R176, R176, c[0x0][0x2ec] ;  /* 0x0000bb00b0b07a20 */ /* 0x000fc40000410000 */
[----:B------:R-:W-:Y:S02]  /*95a0*/  FMUL.FTZ R178, R178, c[0x0][0x2ec] ;  /* 0x0000bb00b2b27a20 */ /* 0x000fe40000410000 */
[----:B------:R-:W-:Y:S01]  /*95b0*/  FMUL.FTZ R179, R179, c[0x0][0x2ec] ;  /* 0x0000bb00b3b37a20 */ /* 0x000fe20000410000 */
[C---:B------:R-:W-:Y:S02]  /*95c0*/  HMMA.16816.F32 R28, R20.reuse, R16, R4 ;  /* 0x00000010141c723c */ /* 0x040fe40000001804 */
[----:B------:R-:W-:Y:S05]  /*95d0*/  MUFU.TANH R191, R191 ;  /* 0x000000bf00bf7308 */ /* 0x000fea0000002400 */
[C---:B------:R-:W-:Y:S01]  /*95e0*/  IADD3 R4, R0.reuse, 0x8, RZ ;  /* 0x0000000800047810 */ /* 0x040fe20007ffe0ff */
[----:B------:R-:W-:Y:S01]  /*95f0*/  HMMA.16816.F32 R24, R20, R18, R8 ;  /* 0x000000121418723c */ /* 0x000fe20000001808 */
[----:B------:R-:W-:Y:S01]  /*9600*/  IADD3 R5, R0, 0x9, RZ ;  /* 0x0000000900057810 */ /* 0x000fe20007ffe0ff */
[----:B------:R-:W4:Y:S01]  /*9610*/  MUFU.TANH R196, R196 ;  /* 0x000000c400c47308 */ /* 0x000f220000002400 */
[----:B------:R-:W-:-:S02]  /*9620*/  ISETP.GE.AND P5, PT, R4, R14, PT ;  /* 0x0000000e0400720c */ /* 0x000fc40003fa6270 */
[----:B------:R-:W-:Y:S02]  /*9630*/  ISETP.GE.AND P2, PT, R4, R15, PT ;  /* 0x0000000f0400720c */ /* 0x000fe40003f46270 */
[----:B--2---:R-:W-:Y:S02]  /*9640*/  FSEL R8, R133, -INF , !P1 ;  /* 0xff80000085087808 */ /* 0x004fe40004800000 */
[----:B------:R-:W-:Y:S01]  /*9650*/  FSEL R20, R228, -INF , !P3 ;  /* 0xff800000e4147808 */ /* 0x000fe20005800000 */
[----:B------:R-:W2:Y:S01]  /*9660*/  MUFU.TANH R197, R197 ;  /* 0x000000c500c57308 */ /* 0x000ea20000002400 */
[----:B---3--:R-:W-:Y:S02]  /*9670*/  FSEL R21, R193, -INF , !P6 ;  /* 0xff800000c1157808 */ /* 0x008fe40007000000 */
[----:B-1----:R-:W-:Y:S02]  /*9680*/  FSEL R138, R138, -INF , !P5 ;  /* 0xff8000008a8a7808 */ /* 0x002fe40006800000 */
[C---:B------:R-:W-:Y:S01]  /*9690*/  ISETP.GE.AND P1, PT, R4.reuse, R13, PT ;  /* 0x0000000d0400720c */ /* 0x040fe20003f26270 */
[----:B------:R-:W-:Y:S01]  /*96a0*/  FMUL.FTZ R29, R29, c[0x0][0x2ec] ;  /* 0x0000bb001d1d7a20 */ /* 0x000fe20000410000 */
[-C--:B------:R-:W-:Y:S01]  /*96b0*/  ISETP.GE.AND P4, PT, R4, R12.reuse, PT ;  /* 0x0000000c0400720c */ /* 0x080fe20003f86270 */
[----:B------:R-:W-:Y:S01]  /*96c0*/  MUFU.TANH R177, R177 ;  /* 0x000000b100b17308 */ /* 0x000fe20000002400 */
[C---:B------:R-:W-:Y:S01]  /*96d0*/  ISETP.GE.AND P3, PT, R5.reuse, R15, PT ;  /* 0x0000000f0500720c */ /* 0x040fe20003f66270 */
[----:B------:R-:W-:Y:S01]  /*96e0*/  FMUL.FTZ R28, R28, c[0x0][0x2ec] ;  /* 0x0000bb001c1c7a20 */ /* 0x000fe20000410000 */
[C---:B------:R-:W-:Y:S01]  /*96f0*/  ISETP.GE.AND P6, PT, R5.reuse, R13, PT ;  /* 0x0000000d0500720c */ /* 0x040fe20003fc6270 */
[----:B------:R-:W-:Y:S01]  /*9700*/  FMUL.FTZ R30, R30, c[0x0][0x2ec] ;  /* 0x0000bb001e1e7a20 */ /* 0x000fe20000410000 */
[----:B------:R-:W-:Y:S01]  /*9710*/  ISETP.GE.AND P5, PT, R5, R12, PT ;  /* 0x0000000c0500720c */ /* 0x000fe20003fa6270 */
[----:B------:R-:W-:Y:S01]  /*9720*/  FMUL.FTZ R24, R24, c[0x0][0x2ec] ;  /* 0x0000bb0018187a20 */ /* 0x000fe20000410000 */
[C---:B------:R-:W-:Y:S01]  /*9730*/  IADD3 R6, R0.reuse, 0x10, RZ ;  /* 0x0000001000067810 */ /* 0x040fe20007ffe0ff */
[----:B------:R1:W3:Y:S01]  /*9740*/  MUFU.TANH R201, R186 ;  /* 0x000000ba00c97308 */ /* 0x0002e20000002400 */
[----:B------:R-:W-:Y:S01]  /*9750*/  IADD3 R4, R0, 0x18, RZ ;  /* 0x0000001800047810 */ /* 0x000fe20007ffe0ff */
[----:B------:R-:W-:Y:S01]  /*9760*/  FMUL.FTZ R25, R25, c[0x0][0x2ec] ;  /* 0x0000bb0019197a20 */ /* 0x000fe20000410000 */
[----:B----4-:R-:W-:Y:S01]  /*9770*/  FSEL R18, R196, -INF , !P1 ;  /* 0xff800000c4127808 */ /* 0x010fe20004800000 */
[----:B------:R-:W-:Y:S01]  /*9780*/  FMUL.FTZ R31, R31, c[0x0][0x2ec] ;  /* 0x0000bb001f1f7a20 */ /* 0x000fe20000410000 */
[----:B--2---:R-:W-:Y:S01]  /*9790*/  FSEL R10, R197, -INF , !P6 ;  /* 0xff800000c50a7808 */ /* 0x004fe20007000000 */
[----:B------:R-:W-:-:S02]  /*97a0*/  FMUL.FTZ R26, R26, c[0x0][0x2ec] ;  /* 0x0000bb001a1a7a20 */ /* 0x000fc40000410000 */
[----:B------:R-:W2:Y:S08]  /*97b0*/  MUFU.TANH R198, R198 ;  /* 0x000000c600c67308 */ /* 0x000eb00000002400 */
[----:B------:R4:W5:Y:S01]  /*97c0*/  MUFU.TANH R194, R185 ;  /* 0x000000b900c27308 */ /* 0x0009620000002400 */
[----:B-1----:R-:W-:Y:S02]  /*97d0*/  FSEL R186, R191, -INF , !P3 ;  /* 0xff800000bfba7808 */ /* 0x002fe40005800000 */
[----:B------:R-:W-:-:S04]  /*97e0*/  ISETP.GE.AND P3, PT, R6, R15, PT ;  /* 0x0000000f0600720c */ /* 0x000fc80003f66270 */
[----:B---3--:R-:W-:Y:S01]  /*97f0*/  FSEL R201, R201, -INF , !P3 ;  /* 0xff800000c9c97808 */ /* 0x008fe20005800000 */
[----:B------:R-:W-:Y:S01]  /*9800*/  MUFU.TANH R190, R190 ;  /* 0x000000be00be7308 */ /* 0x000fe20000002400 */
[----:B--2---:R-:W-:Y:S02]  /*9810*/  FSEL R19, R198, -INF , !P4 ;  /* 0xff800000c6137808 */ /* 0x004fe40006000000 */
[----:B------:R-:W-:Y:S02]  /*9820*/  ISETP.GE.AND P4, PT, R4, R14, PT ;  /* 0x0000000e0400720c */ /* 0x000fe40003f86270 */
[----:B----4-:R-:W-:-:S03]  /*9830*/  FSEL R185, R229, -INF , !P0 ;  /* 0xff800000e5b97808 */ /* 0x010fc60004000000 */
[----:B------:R-:W1:Y:S01]  /*9840*/  MUFU.TANH R176, R176 ;  /* 0x000000b000b07308 */ /* 0x000e620000002400 */
[-C--:B------:R-:W-:Y:S02]  /*9850*/  ISETP.GE.AND P0, PT, R5, R14.reuse, PT ;  /* 0x0000000e0500720c */ /* 0x080fe40003f06270 */
[C---:B------:R-:W-:Y:S02]  /*9860*/  IADD3 R5, R0.reuse, 0x11, RZ ;  /* 0x0000001100057810 */ /* 0x040fe40007ffe0ff */
[----:B------:R-:W-:Y:S02]  /*9870*/  IADD3 R0, R0, 0x19, RZ ;  /* 0x0000001900007810 */ /* 0x000fe40007ffe0ff */
[----:B------:R-:W-:Y:S01]  /*9880*/  FSEL R133, R189, -INF , !P0 ;  /* 0xff800000bd857808 */ /* 0x000fe20004000000 */
[----:B------:R-:W2:Y:S01]  /*9890*/  MUFU.TANH R187, R187 ;  /* 0x000000bb00bb7308 */ /* 0x000ea20000002400 */
[-C--:B------:R-:W-:Y:S02]  /*98a0*/  ISETP.GE.AND P0, PT, R0, R14.reuse, PT ;  /* 0x0000000e0000720c */ /* 0x080fe40003f06270 */
[----:B------:R-:W-:-:S02]  /*98b0*/  ISETP.GE.AND P1, PT, R5, R14, PT ;  /* 0x0000000e0500720c */ /* 0x000fc40003f26270 */
[----:B------:R-:W-:Y:S02]  /*98c0*/  FSEL R196, R177, -INF , !P0 ;  /* 0xff800000b1c47808 */ /* 0x000fe40004000000 */
[C---:B------:R-:W-:Y:S01]  /*98d0*/  ISETP.GE.AND P6, PT, R5.reuse, R15, PT ;  /* 0x0000000f0500720c */ /* 0x040fe20003fc6270 */
[----:B------:R-:W3:Y:S01]  /*98e0*/  MUFU.TANH R29, R29 ;  /* 0x0000001d001d7308 */ /* 0x000ee20000002400 */
[CC--:B------:R-:W-:Y:S02]  /*98f0*/  ISETP.GE.AND P0, PT, R5.reuse, R13.reuse, PT ;  /* 0x0000000d0500720c */ /* 0x0c0fe40003f06270 */
[----:B------:R-:W-:Y:S01]  /*9900*/  ISETP.GE.AND P3, PT, R5, R12, PT ;  /* 0x0000000c0500720c */ /* 0x000fe20003f66270 */
[----:B------:R-:W-:Y:S01]  /*9910*/  FMUL.FTZ R5, R27, c[0x0][0x2ec] ;  /* 0x0000bb001b057a20 */ /* 0x000fe20000410000 */
[----:B-----5:R-:W-:Y:S02]  /*9920*/  FSEL R194, R194, -INF , !P1 ;  /* 0xff800000c2c27808 */ /* 0x020fe40004800000 */
[----:B-1----:R-:W-:Y:S01]  /*9930*/  FSEL R197, R176, -INF , !P4 ;  /* 0xff800000b0c57808 */ /* 0x002fe20006000000 */
[----:B------:R-:W1:Y:S01]  /*9940*/  MUFU.TANH R199, R199 ;  /* 0x000000c700c77308 */ /* 0x000e620000002400 */
[----:B------:R-:W-:-:S02]  /*9950*/  ISETP.GE.AND P1, PT, R6, R13, PT ;  /* 0x0000000d0600720c */ /* 0x000fc40003f26270 */
[----:B------:R-:W-:Y:S02]  /*9960*/  ISETP.GE.AND P4, PT, R6, R12, PT ;  /* 0x0000000c0600720c */ /* 0x000fe40003f86270 */
[----:B--2---:R-:W-:Y:S02]  /*9970*/  FSEL R200, R187, -INF , !P6 ;  /* 0xff800000bbc87808 */ /* 0x004fe40007000000 */
[----:B------:R-:W-:Y:S01]  /*9980*/  ISETP.GE.AND P6, PT, R4, R13, PT ;  /* 0x0000000d0400720c */ /* 0x000fe20003fc6270 */
[----:B------:R2:W4:Y:S01]  /*9990*/  MUFU.TANH R195, R184 ;  /* 0x000000b800c37308 */ /* 0x0005220000002400 */
[----:B---3--:R-:W-:Y:S02]  /*99a0*/  FSEL R187, R29, -INF , !P0 ;  /* 0xff8000001dbb7808 */ /* 0x008fe40004000000 */
[----:B------:R-:W-:-:S05]  /*99b0*/  ISETP.NE.AND P0, PT, R244, 0x4, PT ;  /* 0x00000004f400780c */ /* 0x000fca0003f05270 */
[----:B------:R-:W3:Y:S01]  /*99c0*/  MUFU.TANH R178, R178 ;  /* 0x000000b200b27308 */ /* 0x000ee20000002400 */
[----:B-1----:R-:W-:Y:S02]  /*99d0*/  FSEL R9, R199, -INF , !P5 ;  /* 0xff800000c7097808 */ /* 0x002fe40006800000 */
[----:B------:R-:W-:-:S05]  /*99e0*/  ISETP.GE.AND P5, PT, R4, R15, PT ;  /* 0x0000000f0400720c */ /* 0x000fca0003fa6270 */
[----:B------:R-:W1:Y:S01]  /*99f0*/  MUFU.TANH R179, R179 ;  /* 0x000000b300b37308 */ /* 0x000e620000002400 */
[----:B--2---:R-:W-:Y:S02]  /*9a00*/  FSEL R184, R190, -INF , !P2 ;  /* 0xff800000beb87808 */ /* 0x004fe40005000000 */
[----:B------:R-:W-:-:S04]  /*9a10*/  ISETP.GE.AND P2, PT, R6, R14, PT ;  /* 0x0000000e0600720c */ /* 0x000fc80003f46270 */
[----:B----4-:R-:W-:Y:S01]  /*9a20*/  FSEL R195, R195, -INF , !P2 ;  /* 0xff800000c3c37808 */ /* 0x010fe20005000000 */
[----:B------:R-:W2:Y:S01]  /*9a30*/  MUFU.TANH R28, R28 ;  /* 0x0000001c001c7308 */ /* 0x000ea20000002400 */
[----:B------:R-:W-:Y:S02]  /*9a40*/  ISETP.GE.AND P2, PT, R0, R15, PT ;  /* 0x0000000f0000720c */ /* 0x000fe40003f46270 */
[----:B---3--:R-:W-:Y:S02]  /*9a50*/  FSEL R199, R178, -INF , !P5 ;  /* 0xff800000b2c77808 */ /* 0x008fe40006800000 */
[----:B------:R-:W-:-:S03]  /*9a60*/  ISETP.GE.AND P5, PT, R0, R13, PT ;  /* 0x0000000d0000720c */ /* 0x000fc60003fa6270 */
[----:B------:R-:W3:Y:S01]  /*9a70*/  MUFU.TANH R24, R24 ;  /* 0x0000001800187308 */ /* 0x000ee20000002400 */
[----:B-1----:R-:W-:Y:S02]  /*9a80*/  FSEL R198, R179, -INF , !P2 ;  /* 0xff800000b3c67808 */ /* 0x002fe40005000000 */
[----:B------:R-:W-:-:S05]  /*9a90*/  ISETP.GE.AND P2, PT, R4, R12, PT ;  /* 0x0000000c0400720c */ /* 0x000fca0003f46270 */
[----:B------:R-:W1:Y:S01]  /*9aa0*/  MUFU.TANH R25, R25 ;  /* 0x0000001900197308 */ /* 0x000e620000002400 */
[----:B--2---:R-:W-:Y:S02]  /*9ab0*/  FSEL R13, R28, -INF , !P1 ;  /* 0xff8000001c0d7808 */ /* 0x004fe40004800000 */
[----:B------:R-:W-:-:S05]  /*9ac0*/  ISETP.GE.AND P1, PT, R0, R12, PT ;  /* 0x0000000c0000720c */ /* 0x000fca0003f26270 */
[----:B------:R-:W2:Y:S01]  /*9ad0*/  MUFU.TANH R190, R30 ;  /* 0x0000001e00be7308 */ /* 0x000ea20000002400 */
[----:B---3--:R-:W-:-:S07]  /*9ae0*/  FSEL R188, R24, -INF , !P6 ;  /* 0xff80000018bc7808 */ /* 0x008fce0007000000 */
[----:B------:R-:W3:Y:S01]  /*9af0*/  MUFU.TANH R191, R31 ;  /* 0x0000001f00bf7308 */ /* 0x000ee20000002400 */
[----:B-1----:R-:W-:-:S07]  /*9b00*/  FSEL R189, R25, -INF , !P5 ;  /* 0xff80000019bd7808 */ /* 0x002fce0006800000 */
[----:B------:R-:W1:Y:S01]  /*9b10*/  MUFU.TANH R6, R26 ;  /* 0x0000001a00067308 */ /* 0x000e620000002400 */
[----:B--2---:R-:W-:-:S07]  /*9b20*/  FSEL R190, R190, -INF , !P4 ;  /* 0xff800000bebe7808 */ /* 0x004fce0006000000 */
[----:B------:R-:W2:Y:S01]  /*9b30*/  MUFU.TANH R5, R5 ;  /* 0x0000000500057308 */ /* 0x000ea20000002400 */
[----:B---3--:R-:W-:Y:S02]  /*9b40*/  FSEL R191, R191, -INF , !P3 ;  /* 0xff800000bfbf7808 */ /* 0x008fe40005800000 */
[----:B-1----:R-:W-:Y:S02]  /*9b50*/  FSEL R192, R6, -INF , !P2 ;  /* 0xff80000006c07808 */ /* 0x002fe40005000000 */
[----:B--2---:R-:W-:Y:S01]  /*9b60*/  FSEL R193, R5, -INF , !P1 ;  /* 0xff80000005c17808 */ /* 0x004fe20004800000 */
        /* <DEDUP_REMOVED lines=22> */
.L_x_870:
        /* <DEDUP_REMOVED lines=8> */
[----:B-1----:R-:W-:Y:S01]  /*9d50*/  FMNMX.FTZ R4, R13, R0, !PT ;  /* 0x000000000d047209 */ /* 0x002fe20007810000 */
[----:B------:R-:W-:Y:S01]  /*9d60*/  LDSM.16.MT88.4 R28, [R214+0xb000] ;  /* 0x00b00000d61c783b */ /* 0x000fe20000004200 */
[----:B------:R-:W-:-:S02]  /*9d70*/  FMNMX.FTZ R0, R3, R8, !PT ;  /* 0x0000000803007209 */ /* 0x000fc40007810000 */
[----:B------:R-:W-:Y:S01]  /*9d80*/  FMNMX.FTZ R4, R187, R4, !PT ;  /* 0x00000004bb047209 */ /* 0x000fe20007810000 */
[----:B------:R-:W-:Y:S01]  /*9d90*/  LDSM.16.MT88.4 R24, [R217+0xb000] ;  /* 0x00b00000d918783b */ /* 0x000fe20000004200 */
[----:B------:R-:W-:Y:S02]  /*9da0*/  FMNMX.FTZ R0, R21, R0, !PT ;  /* 0x0000000015007209 */ /* 0x000fe40007810000 */
[----:B------:R-:W-:Y:S02]  /*9db0*/  FMNMX.FTZ R17, R188, R4, !PT ;  /* 0x00000004bc117209 */ /* 0x000fe40007810000 */
        /* <DEDUP_REMOVED lines=17> */
[--C-:B------:R-:W-:Y:S02]  /*9ed0*/  FFMA.FTZ R2, R2, c[0x0][0x23c], -R11.reuse ;  /* 0x00008f0002027a23 */ /* 0x100fe4000001080b */
[--C-:B------:R-:W-:Y:S01]  /*9ee0*/  FFMA.FTZ R20, R20, c[0x0][0x23c], -R11.reuse ;  /* 0x00008f0014147a23 */ /* 0x100fe2000001080b */
[----:B--2---:R-:W-:Y:S01]  /*9ef0*/  FMNMX.FTZ R16, R0, R16, !PT ;  /* 0x0000001000107209 */ /* 0x004fe20007810000 */
[----:B------:R1:W-:Y:S01]  /*9f00*/  MUFU.EX2 R241, R2 ;  /* 0x0000000200f17308 */ /* 0x0003e20000000800 */
[----:B------:R-:W-:Y:S01]  /*9f10*/  FSEL R0, R17, RZ, P1 ;  /* 0x000000ff11007208 */ /* 0x000fe20000800000 */
[----:B------:R-:W-:Y:S01]  /*9f20*/  FFMA.FTZ R18, R18, c[0x0][0x23c], -R11 ;  /* 0x00008f0012127a23 */ /* 0x000fe2000001080b */
[C---:B------:R-:W-:Y:S01]  /*9f30*/  FSETP.NEU.FTZ.AND P0, PT, R16.reuse, -INF , PT ;  /* 0xff8000001000780b */ /* 0x040fe20003f1d000 */
[----:B------:R-:W-:Y:S02]  /*9f40*/  FMUL.FTZ R12, R16, c[0x0][0x23c] ;  /* 0x00008f00100c7a20 */ /* 0x000fe40000410000 */
[----:B------:R-:W-:-:S02]  /*9f50*/  FADD.FTZ R4, R134, -R0 ;  /* 0x8000000086047221 */ /* 0x000fc40000010000 */
[--C-:B------:R-:W-:Y:S01]  /*9f60*/  FFMA.FTZ R10, R10, c[0x0][0x23c], -R11.reuse ;  /* 0x00008f000a0a7a23 */ /* 0x100fe2000001080b */
[----:B------:R-:W-:Y:S01]  /*9f70*/  FSEL R12, R12, RZ, P0 ;  /* 0x000000ff0c0c7208 */ /* 0x000fe20000000000 */
[----:B------:R-:W-:Y:S01]  /*9f80*/  FMUL.FTZ R4, R4, c[0x0][0x23c] ;  /* 0x00008f0004047a20 */ /* 0x000fe20000410000 */
[----:B------:R-:W-:Y:S01]  /*9f90*/  MUFU.EX2 R240, R20 ;  /* 0x0000001400f07308 */ /* 0x000fe20000000800 */
[----:B------:R-:W-:Y:S02]  /*9fa0*/  FFMA.FTZ R13, R13, c[0x0][0x23c], -R11 ;  /* 0x00008f000d0d7a23 */ /* 0x000fe4000001080b */
[--C-:B------:R-:W-:Y:S01]  /*9fb0*/  FFMA.FTZ R0, R9, c[0x0][0x23c], -R12.reuse ;  /* 0x00008f0009007a23 */ /* 0x100fe2000001080c */
[----:B-1----:R-:W-:Y:S01]  /*9fc0*/  FSEL R2, R16, RZ, P0 ;  /* 0x000000ff10027208 */ /* 0x002fe20000000000 */
[----:B------:R-:W-:-:S03]  /*9fd0*/  FFMA.FTZ R8, R8, c[0x0][0x23c], -R12 ;  /* 0x00008f0008087a23 */ /* 0x000fc6000001080c */
[----:B------:R1:W-:Y:S01]  /*9fe0*/  MUFU.EX2 R239, R0 ;  /* 0x0000000000ef7308 */ /* 0x0003e20000000800 */
[--C-:B------:R-:W-:Y:S02]  /*9ff0*/  FFMA.FTZ R21, R21, c[0x0][0x23c], -R12.reuse ;  /* 0x00008f0015157a23 */ /* 0x100fe4000001080c */
[----:B------:R-:W-:-:S05]  /*a000*/  FFMA.FTZ R19, R19, c[0x0][0x23c], -R12 ;  /* 0x00008f0013137a23 */ /* 0x000fca000001080c */
[----:B------:R2:W-:Y:S01]  /*a010*/  MUFU.EX2 R236, R8 ;  /* 0x0000000800ec7308 */ /* 0x0005e20000000800 */
[----:B-1----:R-:W-:Y:S01]  /*a020*/  FADD.FTZ R0, R3, -R2 ;  /* 0x8000000203007221 */ /* 0x002fe20000010000 */
[----:B------:R-:W-:-:S06]  /*a030*/  FMNMX.FTZ R3, R136, R132, !PT ;  /* 0x0000008488037209 */ /* 0x000fcc0007810000 */
[----:B------:R-:W-:Y:S01]  /*a040*/  MUFU.EX2 R242, R18 ;  /* 0x0000001200f27308 */ /* 0x000fe20000000800 */
[----:B------:R-:W-:Y:S01]  /*a050*/  FMUL.FTZ R0, R0, c[0x0][0x23c] ;  /* 0x00008f0000007a20 */ /* 0x000fe20000410000 */
[----:B--2---:R-:W-:Y:S02]  /*a060*/  FMNMX.FTZ R8, R139, R3, !PT ;  /* 0x000000038b087209 */ /* 0x004fe40007810000 */
[----:B------:R-:W-:-:S04]  /*a070*/  FMNMX.FTZ R3, R135, R137, !PT ;  /* 0x0000008987037209 */ /* 0x000fc80007810000 */
[----:B------:R-:W1:Y:S01]  /*a080*/  MUFU.EX2 R243, R10 ;  /* 0x0000000a00f37308 */ /* 0x000e620000000800 */
[----:B------:R-:W-:Y:S02]  /*a090*/  FMNMX.FTZ R8, R138, R8, !PT ;  /* 0x000000088a087209 */ /* 0x000fe40007810000 */
[----:B------:R-:W-:Y:S02]  /*a0a0*/  FMNMX.FTZ R3, R185, R3, !PT ;  /* 0x00000003b9037209 */ /* 0x000fe40007810000 */
[----:B------:R-:W-:Y:S02]  /*a0b0*/  FMNMX.FTZ R8, R133, R8, !PT ;  /* 0x0000000885087209 */ /* 0x000fe40007810000 */
[----:B------:R-:W-:Y:S01]  /*a0c0*/  FMNMX.FTZ R3, R184, R3, !PT ;  /* 0x00000003b8037209 */ /* 0x000fe20007810000 */
[----:B------:R-:W2:Y:S01]  /*a0d0*/  MUFU.EX2 R237, R21 ;  /* 0x0000001500ed7308 */ /* 0x000ea20000000800 */
[----:B------:R-:W-:Y:S02]  /*a0e0*/  FMNMX.FTZ R8, R195, R8, !PT ;  /* 0x00000008c3087209 */ /* 0x000fe40007810000 */
[----:B------:R-:W-:-:S02]  /*a0f0*/  FMNMX.FTZ R3, R186, R3, !PT ;  /* 0x00000003ba037209 */ /* 0x000fc40007810000 */
[----:B------:R-:W-:Y:S02]  /*a100*/  FMNMX.FTZ R8, R194, R8, !PT ;  /* 0x00000008c2087209 */ /* 0x000fe40007810000 */
[----:B------:R-:W-:Y:S01]  /*a110*/  FMNMX.FTZ R3, R201, R3, !PT ;  /* 0x00000003c9037209 */ /* 0x000fe20007810000 */
[----:B------:R-:W3:Y:S01]  /*a120*/  MUFU.EX2 R238, R19 ;  /* 0x0000001300ee7308 */ /* 0x000ee20000000800 */
[----:B------:R-:W-:Y:S02]  /*a130*/  FMNMX.FTZ R8, R197, R8, !PT ;  /* 0x00000008c5087209 */ /* 0x000fe40007810000 */
[----:B------:R-:W-:Y:S02]  /*a140*/  FMNMX.FTZ R9, R200, R3, !PT ;  /* 0x00000003c8097209 */ /* 0x000fe40007810000 */
[----:B------:R-:W-:Y:S02]  /*a150*/  FMNMX.FTZ R3, R196, R8, !PT ;  /* 0x00000008c4037209 */ /* 0x000fe40007810000 */
[----:B-1----:R-:W-:Y:S01]  /*a160*/  F2FP.PACK_AB R6, R243, R242 ;  /* 0x000000f2f306723e */ /* 0x002fe200000000ff */
[----:B------:R1:W4:Y:S01]  /*a170*/  MUFU.EX2 R2, R4 ;  /* 0x0000000400027308 */ /* 0x0003220000000800 */
[----:B--2---:R-:W-:Y:S01]  /*a180*/  F2FP.PACK_AB R5, R237, R236 ;  /* 0x000000eced05723e */ /* 0x004fe200000000ff */
[----:B------:R-:W2:Y:S04]  /*a190*/  SHFL.BFLY PT, R8, R3, 0x2, 0x1f ;  /* 0x0c401f0003087f89 */ /* 0x000ea800000e0000 */
[----:B------:R-:W-:Y:S02]  /*a1a0*/  LDSM.16.MT88.4 R20, [R216+0xb000] ;  /* 0x00b00000d814783b */ /* 0x000fe40000004200 */
[----:B------:R-:W5:Y:S01]  /*a1b0*/  MUFU.EX2 R0, R0 ;  /* 0x0000000000007308 */ /* 0x000f620000000800 */
[----:B---3--:R-:W-:-:S02]  /*a1c0*/  F2FP.PACK_AB R7, R239, R238 ;  /* 0x000000eeef07723e */ /* 0x008fc400000000ff */
[----:B-1----:R-:W-:Y:S01]  /*a1d0*/  F2FP.PACK_AB R4, R240, R241 ;  /* 0x000000f1f004723e */ /* 0x002fe200000000ff */
[----:B----4-:R-:W-:-:S04]  /*a1e0*/  FMUL.FTZ R144, R144, R2 ;  /* 0x0000000290907220 */ /* 0x010fc80000410000 */
[----:B------:R1:W-:Y:S01]  /*a1f0*/  MUFU.EX2 R203, R13 ;  /* 0x0000000d00cb7308 */ /* 0x0003e20000000800 */
[-C--:B------:R-:W-:Y:S02]  /*a200*/  FMUL.FTZ R145, R145, R2.reuse ;  /* 0x0000000291917220 */ /* 0x080fe40000410000 */
[-C--:B------:R-:W-:Y:S02]  /*a210*/  FMUL.FTZ R152, R152, R2.reuse ;  /* 0x0000000298987220 */ /* 0x080fe40000410000 */
[----:B------:R-:W-:Y:S02]  /*a220*/  FMUL.FTZ R153, R153, R2 ;  /* 0x0000000299997220 */ /* 0x000fe40000410000 */
[----:B-----5:R-:W-:Y:S01]  /*a230*/  FMUL.FTZ R146, R146, R0 ;  /* 0x0000000092927220 */ /* 0x020fe20000410000 */
[----:B--2---:R-:W-:Y:S01]  /*a240*/  FMNMX.FTZ R8, R3, R8, !PT ;  /* 0x0000000803087209 */ /* 0x004fe20007810000 */
[-C--:B------:R-:W-:Y:S01]  /*a250*/  FMUL.FTZ R147, R147, R0.reuse ;  /* 0x0000000093937220 */ /* 0x080fe20000410000 */
[----:B------:R-:W-:Y:S01]  /*a260*/  FMNMX.FTZ R3, R199, R9, !PT ;  /* 0x00000009c7037209 */ /* 0x000fe20007810000 */
[----:B------:R-:W-:-:S02]  /*a270*/  FMUL.FTZ R154, R154, R0 ;  /* 0x000000009a9a7220 */ /* 0x000fc40000410000 */
[----:B------:R-:W2:Y:S01]  /*a280*/  SHFL.BFLY PT, R9, R8, 0x1, 0x1f ;  /* 0x0c201f0008097f89 */ /* 0x000ea200000e0000 */
[----:B------:R-:W-:Y:S01]  /*a290*/  FMNMX.FTZ R3, R198, R3, !PT ;  /* 0x00000003c6037209 */ /* 0x000fe20007810000 */
[----:B------:R-:W-:Y:S01]  /*a2a0*/  FMUL.FTZ R155, R155, R0 ;  /* 0x000000009b9b7220 */ /* 0x000fe20000410000 */
[C---:B------:R-:W-:Y:S01]  /*a2b0*/  HMMA.16816.F32 R208, R4.reuse, R176, R144 ;  /* 0x000000b004d0723c */ /* 0x040fe20000001890 */
[----:B------:R-:W3:Y:S01]  /*a2c0*/  LDSM.16.MT88.4 R144, [R216+0xa000] ;  /* 0x00a00000d890783b */ /* 0x000ee20000004200 */
[-C--:B------:R-:W-:Y:S02]  /*a2d0*/  FMUL.FTZ R164, R164, R2.reuse ;  /* 0x00000002a4a47220 */ /* 0x080fe40000410000 */
[----:B------:R-:W-:Y:S01]  /*a2e0*/  FMUL.FTZ R165, R165, R2 ;  /* 0x00000002a5a57220 */ /* 0x000fe20000410000 */
[----:B------:R-:W4:Y:S01]  /*a2f0*/  SHFL.BFLY PT, R10, R3, 0x2, 0x1f ;  /* 0x0c401f00030a7f89 */ /* 0x000f2200000e0000 */
        /* <DEDUP_REMOVED lines=8> */
[-C--:B------:R-:W-:Y:S02]  /*a380*/  FMUL.FTZ R40, R40, R2.reuse ;  /* 0x0000000228287220 */ /* 0x080fe40000410000 */
[----:B------:R-:W-:Y:S01]  /*a390*/  FMUL.FTZ R41, R41, R2 ;  /* 0x0000000229297220 */ /* 0x000fe20000410000 */
[----:B--2---:R-:W-:Y:S01]  /*a3a0*/  FMNMX.FTZ R15, R8, R9, !PT ;  /* 0x00000009080f7209 */ /* 0x004fe20007810000 */
[----:B------:R-:W-:-:S02]  /*a3b0*/  FMUL.FTZ R42, R42, R0 ;  /* 0x000000002a2a7220 */ /* 0x000fc40000410000 */
[----:B------:R-:W-:Y:S01]  /*a3c0*/  FMUL.FTZ R43, R43, R0 ;  /* 0x000000002b2b7220 */ /* 0x000fe20000410000 */
[C---:B------:R-:W-:Y:S01]  /*a3d0*/  HMMA.16816.F32 R168, R4.reuse, R142, R168 ;  /* 0x0000008e04a8723c */ /* 0x040fe200000018a8 */
[-C--:B------:R-:W-:Y:S01]  /*a3e0*/  FMUL.FTZ R44, R44, R2.reuse ;  /* 0x000000022c2c7220 */ /* 0x080fe20000410000 */
[----:B------:R-:W-:Y:S01]  /*a3f0*/  FSETP.NEU.FTZ.AND P1, PT, R15, -INF , PT ;  /* 0xff8000000f00780b */ /* 0x000fe20003f3d000 */
[----:B------:R-:W-:Y:S02]  /*a400*/  FMUL.FTZ R45, R45, R2 ;  /* 0x000000022d2d7220 */ /* 0x000fe40000410000 */
        /* <DEDUP_REMOVED lines=11> */
[----:B------:R-:W-:Y:S01]  /*a4c0*/  FMUL.FTZ R63, R63, R0 ;  /* 0x000000003f3f7220 */ /* 0x000fe20000410000 */
[C---:B---3--:R-:W-:Y:S01]  /*a4d0*/  HMMA.16816.F32 R56, R4.reuse, R144, R56 ;  /* 0x000000900438723c */ /* 0x048fe20000001838 */
        /* <DEDUP_REMOVED lines=13> */
[----:B------:R-:W-:Y:S01]  /*a5b0*/  FMUL.FTZ R93, R93, R2 ;  /* 0x000000025d5d7220 */ /* 0x000fe20000410000 */
[C---:B------:R-:W-:Y:S01]  /*a5c0*/  HMMA.16816.F32 R76, R4.reuse, R34, R76 ;  /* 0x00000022044c723c */ /* 0x040fe2000000184c */
[-C--:B------:R-:W-:Y:S02]  /*a5d0*/  FMUL.FTZ R90, R90, R0.reuse ;  /* 0x000000005a5a7220 */ /* 0x080fe40000410000 */
        /* <DEDUP_REMOVED lines=23> */
[----:B-1----:R-:W-:Y:S01]  /*a750*/  FFMA.FTZ R13, R187, c[0x0][0x23c], -R11 ;  /* 0x00008f00bb0d7a23 */ /* 0x002fe2000001080b */
[----:B------:R-:W-:Y:S01]  /*a760*/  HMMA.16816.F32 R120, R4, R20, R120 ;  /* 0x000000140478723c */ /* 0x000fe20000001878 */
[----:B------:R-:W-:Y:S02]  /*a770*/  FFMA.FTZ R2, R251, R2, R241 ;  /* 0x00000002fb027223 */ /* 0x000fe400000100f1 */
[----:B------:R-:W1:Y:S01]  /*a780*/  MUFU.EX2 R202, R13 ;  /* 0x0000000d00ca7308 */ /* 0x000e620000000800 */
[----:B------:R-:W-:Y:S02]  /*a790*/  FFMA.FTZ R0, R250, R0, R236 ;  /* 0x00000000fa007223 */ /* 0x000fe400000100ec */
[----:B------:R-:W-:-:S02]  /*a7a0*/  FADD.FTZ R2, R240, R2 ;  /* 0x00000002f0027221 */ /* 0x000fc40000010000 */
[----:B------:R-:W-:Y:S01]  /*a7b0*/  HMMA.16816.F32 R204, R4, R22, R124 ;  /* 0x0000001604cc723c */ /* 0x000fe2000000187c */
[----:B------:R-:W-:Y:S02]  /*a7c0*/  FADD.FTZ R0, R237, R0 ;  /* 0x00000000ed007221 */ /* 0x000fe40000010000 */
[----:B------:R-:W-:Y:S02]  /*a7d0*/  FADD.FTZ R2, R242, R2 ;  /* 0x00000002f2027221 */ /* 0x000fe40000010000 */
[----:B------:R-:W-:Y:S02]  /*a7e0*/  FADD.FTZ R0, R238, R0 ;  /* 0x00000000ee007221 */ /* 0x000fe40000010000 */
[----:B----4-:R-:W-:Y:S01]  /*a7f0*/  FMNMX.FTZ R4, R3, R10, !PT ;  /* 0x0000000a03047209 */ /* 0x010fe20007810000 */
[----:B------:R-:W-:Y:S02]  /*a800*/  FMUL.FTZ R3, R15, c[0x0][0x23c] ;  /* 0x00008f000f037a20 */ /* 0x000fe40000410000 */
[----:B------:R-:W-:Y:S01]  /*a810*/  FADD.FTZ R2, R243, R2 ;  /* 0x00000002f3027221 */ /* 0x000fe20000010000 */
[----:B-1----:R-:W-:Y:S01]  /*a820*/  F2FP.PACK_AB R124, R202, R203 ;  /* 0x000000cbca7c723e */ /* 0x002fe200000000ff */
[----:B------:R-:W1:Y:S01]  /*a830*/  SHFL.BFLY PT, R6, R4, 0x1, 0x1f ;  /* 0x0c201f0004067f89 */ /* 0x000e6200000e0000 */
[----:B------:R-:W-:Y:S01]  /*a840*/  FSEL R3, R3, RZ, P1 ;  /* 0x000000ff03037208 */ /* 0x000fe20000800000 */
[----:B------:R-:W-:-:S02]  /*a850*/  FFMA.FTZ R13, R188, c[0x0][0x23c], -R11 ;  /* 0x00008f00bc0d7a23 */ /* 0x000fc4000001080b */
[----:B------:R-:W-:Y:S02]  /*a860*/  FFMA.FTZ R11, R189, c[0x0][0x23c], -R11 ;  /* 0x00008f00bd0b7a23 */ /* 0x000fe4000001080b */
[----:B------:R-:W-:Y:S01]  /*a870*/  FFMA.FTZ R5, R132, c[0x0][0x23c], -R3 ;  /* 0x00008f0084057a23 */ /* 0x000fe20000010803 */
[----:B------:R-:W2:Y:S01]  /*a880*/  MUFU.EX2 R188, R13 ;  /* 0x0000000d00bc7308 */ /* 0x000ea20000000800 */
[----:B------:R-:W-:Y:S02]  /*a890*/  FADD.FTZ R0, R239, R0 ;  /* 0x00000000ef007221 */ /* 0x000fe40000010000 */
[----:B------:R-:W-:-:S04]  /*a8a0*/  FADD.FTZ R2, R203, R2 ;  /* 0x00000002cb027221 */ /* 0x000fc80000010000 */
[----:B------:R-:W-:Y:S01]  /*a8b0*/  FADD.FTZ R2, R202, R2 ;  /* 0x00000002ca027221 */ /* 0x000fe20000010000 */
[----:B------:R3:W-:Y:S08]  /*a8c0*/  MUFU.EX2 R233, R5 ;  /* 0x0000000500e97308 */ /* 0x0007f00000000800 */
[----:B------:R4:W5:Y:S01]  /*a8d0*/  MUFU.EX2 R187, R11 ;  /* 0x0000000b00bb7308 */ /* 0x0009620000000800 */
[----:B-1----:R-:W-:Y:S01]  /*a8e0*/  FMNMX.FTZ R14, R4, R6, !PT ;  /* 0x00000006040e7209 */ /* 0x002fe20007810000 */
[----:B------:R-:W-:-:S02]  /*a8f0*/  FFMA.FTZ R4, R139, c[0x0][0x23c], -R3 ;  /* 0x00008f008b047a23 */ /* 0x000fc40000010803 */
[----:B--2---:R-:W-:Y:S01]  /*a900*/  FADD.FTZ R2, R188, R2 ;  /* 0x00000002bc027221 */ /* 0x004fe20000010000 */
[----:B------:R-:W-:-:S03]  /*a910*/  FSETP.NEU.FTZ.AND P0, PT, R14, -INF , PT ;  /* 0xff8000000e00780b */ /* 0x000fc60003f1d000 */
[----:B------:R1:W-:Y:S01]  /*a920*/  MUFU.EX2 R232, R4 ;  /* 0x0000000400e87308 */ /* 0x0003e20000000800 */
[----:B---3--:R-:W-:-:S07]  /*a930*/  FFMA.FTZ R5, R138, c[0x0][0x23c], -R3 ;  /* 0x00008f008a057a23 */ /* 0x008fce0000010803 */
[----:B------:R2:W-:Y:S01]  /*a940*/  MUFU.EX2 R234, R5 ;  /* 0x0000000500ea7308 */ /* 0x0005e20000000800 */
[----:B----4-:R-:W-:Y:S01]  /*a950*/  FFMA.FTZ R11, R190, c[0x0][0x23c], -R12 ;  /* 0x00008f00be0b7a23 */ /* 0x010fe2000001080c */
[C---:B-----5:R-:W-:Y:S01]  /*a960*/  F2FP.PACK_AB R126, R187.reuse, R188 ;  /* 0x000000bcbb7e723e */ /* 0x060fe200000000ff */
[----:B------:R-:W-:Y:S02]  /*a970*/  FADD.FTZ R251, R187, R2 ;  /* 0x00000002bbfb7221 */ /* 0x000fe40000010000 */
[----:B-1----:R-:W-:-:S05]  /*a980*/  FMUL.FTZ R4, R14, c[0x0][0x23c] ;  /* 0x00008f000e047a20 */ /* 0x002fca0000410000 */
[----:B------:R-:W-:Y:S01]  /*a990*/  FSEL R10, R4, RZ, P0 ;  /* 0x000000ff040a7208 */ /* 0x000fe20000000000 */
[----:B------:R-:W-:Y:S01]  /*a9a0*/  FFMA.FTZ R4, R133, c[0x0][0x23c], -R3 ;  /* 0x00008f0085047a23 */ /* 0x000fe20000010803 */
[----:B--2---:R-:W-:-:S03]  /*a9b0*/  FSEL R5, R15, RZ, P1 ;  /* 0x000000ff0f057208 */ /* 0x004fc60000800000 */
[----:B------:R1:W-:Y:S02]  /*a9c0*/  MUFU.EX2 R235, R4 ;  /* 0x0000000400eb7308 */ /* 0x0003e40000000800 */
[----:B------:R-:W-:Y:S01]  /*a9d0*/  FADD.FTZ R6, R136, -R5 ;  /* 0x8000000588067221 */ /* 0x000fe20000010000 */
[----:B------:R-:W-:Y:S02]  /*a9e0*/  FSEL R5, R14, RZ, P0 ;  /* 0x000000ff0e057208 */ /* 0x000fe40000000000 */
[----:B------:R-:W-:Y:S01]  /*a9f0*/  ISETP.GE.AND P0, PT, R244, 0x5, PT ;  /* 0x00000005f400780c */ /* 0x000fe20003f06270 */
[----:B------:R-:W-:Y:S01]  /*aa00*/  FMUL.FTZ R6, R6, c[0x0][0x23c] ;  /* 0x00008f0006067a20 */ /* 0x000fe20000410000 */
[----:B------:R-:W-:-:S03]  /*aa10*/  MOV R136, R15 ;  /* 0x0000000f00887202 */ /* 0x000fc60000000f00 */
[----:B------:R-:W2:Y:S01]  /*aa20*/  MUFU.EX2 R9, R6 ;  /* 0x0000000600097308 */ /* 0x000ea20000000800 */
[----:B-1----:R-:W-:-:S07]  /*aa30*/  FFMA.FTZ R4, R137, c[0x0][0x23c], -R10 ;  /* 0x00008f0089047a23 */ /* 0x002fce000001080a */
[----:B------:R-:W-:Y:S01]  /*aa40*/  @P0 MOV R136, R15 ;  /* 0x0000000f00880202 */ /* 0x000fe20000000f00 */
[----:B------:R1:W-:Y:S01]  /*aa50*/  MUFU.EX2 R229, R4 ;  /* 0x0000000400e57308 */ /* 0x0003e20000000800 */
[-C--:B--2---:R-:W-:Y:S01]  /*aa60*/  FMUL.FTZ R148, R148, R9.reuse ;  /* 0x0000000994947220 */ /* 0x084fe20000410000 */
[----:B------:R-:W-:Y:S01]  /*aa70*/  F2FP.PACK_AB R6, R235, R234 ;  /* 0x000000eaeb06723e */ /* 0x000fe200000000ff */
[-C--:B------:R-:W-:Y:S02]  /*aa80*/  FMUL.FTZ R149, R149, R9.reuse ;  /* 0x0000000995957220 */ /* 0x080fe40000410000 */
[-C--:B------:R-:W-:Y:S02]  /*aa90*/  FMUL.FTZ R160, R160, R9.reuse ;  /* 0x00000009a0a07220 */ /* 0x080fe40000410000 */
[-C--:B------:R-:W-:Y:S02]  /*aaa0*/  FMUL.FTZ R161, R161, R9.reuse ;  /* 0x00000009a1a17220 */ /* 0x080fe40000410000 */
[----:B------:R-:W-:-:S02]  /*aab0*/  FMUL.FTZ R36, R36, R9 ;  /* 0x0000000924247220 */ /* 0x000fc40000410000 */
[----:B-1----:R-:W-:Y:S02]  /*aac0*/  FFMA.FTZ R4, R185, c[0x0][0x23c], -R10 ;  /* 0x00008f00b9047a23 */ /* 0x002fe4000001080a */
[-C--:B------:R-:W-:Y:S01]  /*aad0*/  FMUL.FTZ R37, R37, R9.reuse ;  /* 0x0000000925257220 */ /* 0x080fe20000410000 */
[----:B------:R-:W-:Y:S01]  /*aae0*/  MUFU.EX2 R185, R11 ;  /* 0x0000000b00b97308 */ /* 0x000fe20000000800 */
[-C--:B------:R-:W-:Y:S02]  /*aaf0*/  FMUL.FTZ R68, R68, R9.reuse ;  /* 0x0000000944447220 */ /* 0x080fe40000410000 */
[-C--:B------:R-:W-:Y:S02]  /*ab00*/  FMUL.FTZ R69, R69, R9.reuse ;  /* 0x0000000945457220 */ /* 0x080fe40000410000 */
[-C--:B------:R-:W-:Y:S02]  /*ab10*/  FMUL.FTZ R84, R84, R9.reuse ;  /* 0x0000000954547220 */ /* 0x080fe40000410000 */
[-C--:B------:R-:W-:Y:S01]  /*ab20*/  FMUL.FTZ R85, R85, R9.reuse ;  /* 0x0000000955557220 */ /* 0x080fe20000410000 */
[----:B------:R1:W2:Y:S01]  /*ab30*/  MUFU.EX2 R230, R4 ;  /* 0x0000000400e67308 */ /* 0x0002a20000000800 */
        /* <DEDUP_REMOVED lines=10> */
[----:B------:R1:W-:Y:S01]  /*abe0*/  MUFU.EX2 R231, R4 ;  /* 0x0000000400e77308 */ /* 0x0003e20000000800 */
[-C--:B------:R-:W-:Y:S02]  /*abf0*/  FMUL.FTZ R49, R49, R9.reuse ;  /* 0x0000000931317220 */ /* 0x080fe40000410000 */
[-C--:B------:R-:W-:Y:S02]  /*ac00*/  FMUL.FTZ R52, R52, R9.reuse ;  /* 0x0000000934347220 */ /* 0x080fe40000410000 */
[----:B------:R-:W-:-:S02]  /*ac10*/  FMUL.FTZ R53, R53, R9 ;  /* 0x0000000935357220 */ /* 0x000fc40000410000 */
[-C--:B------:R-:W-:Y:S02]  /*ac20*/  FMUL.FTZ R64, R64, R9.reuse ;  /* 0x0000000940407220 */ /* 0x080fe40000410000 */
[-C--:B------:R-:W-:Y:S02]  /*ac30*/  FMUL.FTZ R65, R65, R9.reuse ;  /* 0x0000000941417220 */ /* 0x080fe40000410000 */
[-C--:B------:R-:W-:Y:S02]  /*ac40*/  FMUL.FTZ R80, R80, R9.reuse ;  /* 0x0000000950507220 */ /* 0x080fe40000410000 */
[-C--:B------:R-:W-:Y:S02]  /*ac50*/  FMUL.FTZ R81, R81, R9.reuse ;  /* 0x0000000951517220 */ /* 0x080fe40000410000 */
[----:B------:R-:W-:Y:S02]  /*ac60*/  FMUL.FTZ R96, R96, R9 ;  /* 0x0000000960607220 */ /* 0x000fe40000410000 */
[----:B-1----:R-:W-:Y:S01]  /*ac70*/  FADD.FTZ R4, R135, -R5 ;  /* 0x8000000587047221 */ /* 0x002fe20000010000 */
[----:B--2---:R-:W-:Y:S01]  /*ac80*/  F2FP.PACK_AB R5, R230, R229 ;  /* 0x000000e5e605723e */ /* 0x004fe200000000ff */
[----:B------:R-:W-:-:S02]  /*ac90*/  FMUL.FTZ R97, R97, R9 ;  /* 0x0000000961617220 */ /* 0x000fc40000410000 */
[----:B------:R-:W-:Y:S02]  /*aca0*/  FMUL.FTZ R4, R4, c[0x0][0x23c] ;  /* 0x00008f0004047a20 */ /* 0x000fe40000410000 */
[-C--:B------:R-:W-:Y:S02]  /*acb0*/  FMUL.FTZ R112, R112, R9.reuse ;  /* 0x0000000970707220 */ /* 0x080fe40000410000 */
[----:B------:R1:W2:Y:S01]  /*acc0*/  MUFU.EX2 R8, R4 ;  /* 0x0000000400087308 */ /* 0x0002a20000000800 */
[-C--:B------:R-:W-:Y:S02]  /*acd0*/  FMUL.FTZ R113, R113, R9.reuse ;  /* 0x0000000971717220 */ /* 0x080fe40000410000 */
[-C--:B------:R-:W-:Y:S02]  /*ace0*/  FMUL.FTZ R128, R128, R9.reuse ;  /* 0x0000000980807220 */ /* 0x080fe40000410000 */
[----:B------:R-:W-:Y:S02]  /*acf0*/  FMUL.FTZ R129, R129, R9 ;  /* 0x0000000981817220 */ /* 0x000fe40000410000 */
[----:B------:R-:W-:-:S02]  /*ad00*/  FFMA.FTZ R11, R191, c[0x0][0x23c], -R12 ;  /* 0x00008f00bf0b7a23 */ /* 0x000fc4000001080c */
[----:B------:R-:W-:Y:S02]  /*ad10*/  FFMA.FTZ R9, R246, R9, R233 ;  /* 0x00000009f6097223 */ /* 0x000fe400000100e9 */
[----:B------:R-:W-:Y:S02]  /*ad20*/  FADD.FTZ R0, R185, R0 ;  /* 0x00000000b9007221 */ /* 0x000fe40000010000 */
[----:B-1----:R-:W-:Y:S02]  /*ad30*/  FFMA.FTZ R4, R186, c[0x0][0x23c], -R10 ;  /* 0x00008f00ba047a23 */ /* 0x002fe4000001080a */
[-C--:B--2---:R-:W-:Y:S01]  /*ad40*/  FMUL.FTZ R150, R150, R8.reuse ;  /* 0x0000000896967220 */ /* 0x084fe20000410000 */
[----:B------:R-:W1:Y:S01]  /*ad50*/  MUFU.EX2 R186, R11 ;  /* 0x0000000b00ba7308 */ /* 0x000e620000000800 */
[-C--:B------:R-:W-:Y:S02]  /*ad60*/  FMUL.FTZ R151, R151, R8.reuse ;  /* 0x0000000897977220 */ /* 0x080fe40000410000 */
[----:B------:R-:W-:-:S02]  /*ad70*/  FMUL.FTZ R162, R162, R8 ;  /* 0x00000008a2a27220 */ /* 0x000fc40000410000 */
[-C--:B------:R-:W-:Y:S02]  /*ad80*/  FMUL.FTZ R163, R163, R8.reuse ;  /* 0x00000008a3a37220 */ /* 0x080fe40000410000 */
[-C--:B------:R-:W-:Y:S01]  /*ad90*/  FMUL.FTZ R38, R38, R8.reuse ;  /* 0x0000000826267220 */ /* 0x080fe20000410000 */
[----:B------:R2:W3:Y:S01]  /*ada0*/  MUFU.EX2 R228, R4 ;  /* 0x0000000400e47308 */ /* 0x0004e20000000800 */
[-C--:B------:R-:W-:Y:S02]  /*adb0*/  FMUL.FTZ R39, R39, R8.reuse ;  /* 0x0000000827277220 */ /* 0x080fe40000410000 */
[-C--:B------:R-:W-:Y:S02]  /*adc0*/  FMUL.FTZ R70, R70, R8.reuse ;  /* 0x0000000846467220 */ /* 0x080fe40000410000 */
[-C--:B------:R-:W-:Y:S02]  /*add0*/  FMUL.FTZ R71, R71, R8.reuse ;  /* 0x0000000847477220 */ /* 0x080fe40000410000 */
[-C--:B------:R-:W-:Y:S01]  /*ade0*/  FMUL.FTZ R86, R86, R8.reuse ;  /* 0x0000000856567220 */ /* 0x080fe20000410000 */
[----:B-1----:R-:W-:Y:S01]  /*adf0*/  F2FP.PACK_AB R125, R186, R185 ;  /* 0x000000b9ba7d723e */ /* 0x002fe200000000ff */
[----:B------:R-:W-:-:S02]  /*ae00*/  FMUL.FTZ R87, R87, R8 ;  /* 0x0000000857577220 */ /* 0x000fc40000410000 */
[-C--:B------:R-:W-:Y:S02]  /*ae10*/  FMUL.FTZ R102, R102, R8.reuse ;  /* 0x0000000866667220 */ /* 0x080fe40000410000 */
[-C--:B------:R-:W-:Y:S02]  /*ae20*/  FMUL.FTZ R103, R103, R8.reuse ;  /* 0x0000000867677220 */ /* 0x080fe40000410000 */
[-C--:B------:R-:W-:Y:S01]  /*ae30*/  FMUL.FTZ R118, R118, R8.reuse ;  /* 0x0000000876767220 */ /* 0x080fe20000410000 */
[----:B--2---:R-:W-:Y:S01]  /*ae40*/  F2FP.PACK_AB R4, R232, R233 ;  /* 0x000000e9e804723e */ /* 0x004fe200000000ff */
[-C--:B------:R-:W-:Y:S01]  /*ae50*/  FMUL.FTZ R119, R119, R8.reuse ;  /* 0x0000000877777220 */ /* 0x080fe20000410000 */
[----:B---3--:R-:W-:Y:S01]  /*ae60*/  F2FP.PACK_AB R7, R228, R231 ;  /* 0x000000e7e407723e */ /* 0x008fe200000000ff */
[-C--:B------:R-:W-:Y:S02]  /*ae70*/  FMUL.FTZ R158, R158, R8.reuse ;  /* 0x000000089e9e7220 */ /* 0x080fe40000410000 */
        /* <DEDUP_REMOVED lines=8> */
[----:B------:R-:W-:Y:S01]  /*af00*/  HMMA.16816.F32 R160, R4, R140, R160 ;  /* 0x0000008c04a0723c */ /* 0x000fe200000018a0 */
[----:B------:R-:W-:-:S02]  /*af10*/  FMUL.FTZ R66, R66, R8 ;  /* 0x0000000842427220 */ /* 0x000fc40000410000 */
[-C--:B------:R-:W-:Y:S02]  /*af20*/  FMUL.FTZ R67, R67, R8.reuse ;  /* 0x0000000843437220 */ /* 0x080fe40000410000 */
[-C--:B------:R-:W-:Y:S02]  /*af30*/  FMUL.FTZ R82, R82, R8.reuse ;  /* 0x0000000852527220 */ /* 0x080fe40000410000 */
[-C--:B------:R-:W-:Y:S01]  /*af40*/  FMUL.FTZ R83, R83, R8.reuse ;  /* 0x0000000853537220 */ /* 0x080fe20000410000 */
[----:B------:R-:W-:Y:S01]  /*af50*/  HMMA.16816.F32 R36, R4, R180, R36 ;  /* 0x000000b40424723c */ /* 0x000fe20000001824 */
[-C--:B------:R-:W-:Y:S02]  /*af60*/  FMUL.FTZ R98, R98, R8.reuse ;  /* 0x0000000862627220 */ /* 0x080fe40000410000 */
[-C--:B------:R-:W-:Y:S02]  /*af70*/  FMUL.FTZ R99, R99, R8.reuse ;  /* 0x0000000863637220 */ /* 0x080fe40000410000 */
[----:B------:R-:W-:-:S02]  /*af80*/  FMUL.FTZ R114, R114, R8 ;  /* 0x0000000872727220 */ /* 0x000fc40000410000 */
[-C--:B------:R-:W-:Y:S01]  /*af90*/  FMUL.FTZ R115, R115, R8.reuse ;  /* 0x0000000873737220 */ /* 0x080fe20000410000 */
[C---:B------:R-:W-:Y:S01]  /*afa0*/  HMMA.16816.F32 R68, R4.reuse, R32, R68 ;  /* 0x000000200444723c */ /* 0x040fe20000001844 */
[-C--:B------:R-:W-:Y:S02]  /*afb0*/  FMUL.FTZ R130, R130, R8.reuse ;  /* 0x0000000882827220 */ /* 0x080fe40000410000 */
[----:B------:R-:W-:Y:S02]  /*afc0*/  FMUL.FTZ R131, R131, R8 ;  /* 0x0000000883837220 */ /* 0x000fe40000410000 */
[----:B------:R-:W-:Y:S02]  /*afd0*/  FFMA.FTZ R11, R192, c[0x0][0x23c], -R12 ;  /* 0x00008f00c00b7a23 */ /* 0x000fe4000001080c */
[----:B------:R-:W-:Y:S01]  /*afe0*/  FADD.FTZ R0, R186, R0 ;  /* 0x00000000ba007221 */ /* 0x000fe20000010000 */
[C---:B------:R-:W-:Y:S01]  /*aff0*/  HMMA.16816.F32 R84, R4.reuse, R28, R84 ;  /* 0x0000001c0454723c */ /* 0x040fe20000001854 */
[----:B------:R1:W2:Y:S07]  /*b000*/  MUFU.EX2 R184, R11 ;  /* 0x0000000b00b87308 */ /* 0x0002ae0000000800 */
[C---:B------:R-:W-:Y:S08]  /*b010*/  HMMA.16816.F32 R100, R4.reuse, R24, R100 ;  /* 0x000000180464723c */ /* 0x040ff00000001864 */
[----:B------:R-:W-:Y:S01]  /*b020*/  HMMA.16816.F32 R116, R4, R20, R116 ;  /* 0x000000140474723c */ /* 0x000fe20000001874 */
[----:B-1----:R-:W-:-:S02]  /*b030*/  FFMA.FTZ R11, R193, c[0x0][0x23c], -R12 ;  /* 0x00008f00c10b7a23 */ /* 0x002fc4000001080c */
[----:B--2---:R-:W-:Y:S02]  /*b040*/  FADD.FTZ R0, R184, R0 ;  /* 0x00000000b8007221 */ /* 0x004fe40000010000 */
[----:B------:R-:W1:Y:S03]  /*b050*/  MUFU.EX2 R139, R11 ;  /* 0x0000000b008b7308 */ /* 0x000e660000000800 */
[C---:B------:R-:W-:Y:S01]  /*b060*/  HMMA.16816.F32 R176, R4.reuse, R178, R156 ;  /* 0x000000b204b0723c */ /* 0x040fe2000000189c */
[----:B------:R-:W2:Y:S07]  /*b070*/  LDSM.16.MT88.4 R156, [R212+0xa800] ;  /* 0x00a80000d49c783b */ /* 0x000eae0000004200 */
[----:B------:R-:W-:Y:S01]  /*b080*/  HMMA.16816.F32 R140, R4, R142, R172 ;  /* 0x0000008e048c723c */ /* 0x000fe200000018ac */
[----:B------:R-:W3:Y:S01]  /*b090*/  LDSM.16.MT88.4 R172, [R214+0xa800] ;  /* 0x00a80000d6ac783b */ /* 0x000ee20000004200 */
[C---:B-1----:R-:W-:Y:S01]  /*b0a0*/  F2FP.PACK_AB R127, R139.reuse, R184 ;  /* 0x000000b88b7f723e */ /* 0x042fe200000000ff */
[----:B------:R-:W-:-:S05]  /*b0b0*/  FADD.FTZ R250, R139, R0 ;  /* 0x000000008bfa7221 */ /* 0x000fca0000010000 */
[C---:B------:R-:W-:Y:S01]  /*b0c0*/  HMMA.16816.F32 R180, R4.reuse, R182, R48 ;  /* 0x000000b604b4723c */ /* 0x040fe20000001830 */
[----:B------:R-:W1:Y:S07]  /*b0d0*/  LDSM.16.MT88.4 R48, [R217+0xa800] ;  /* 0x00a80000d930783b */ /* 0x000e6e0000004200 */
[C---:B------:R-:W-:Y:S08]  /*b0e0*/  HMMA.16816.F32 R52, R4.reuse, R144, R52 ;  /* 0x000000900434723c */ /* 0x040ff00000001834 */
[C---:B------:R-:W-:Y:S01]  /*b0f0*/  HMMA.16816.F32 R132, R4.reuse, R146, R64 ;  /* 0x000000920484723c */ /* 0x040fe20000001840 */
[----:B------:R-:W4:Y:S07]  /*b100*/  LDSM.16.MT88.4 R64, [R216+0xa800] ;  /* 0x00a80000d840783b */ /* 0x000f2e0000004200 */
[C---:B------:R-:W-:Y:S01]  /*b110*/  HMMA.16816.F32 R32, R4.reuse, R34, R80 ;  /* 0x000000220420723c */ /* 0x040fe20000001850 */
[----:B------:R-:W5:Y:S07]  /*b120*/  LDSM.16.MT88.4 R80, [R212+0xb800] ;  /* 0x00b80000d450783b */ /* 0x000f6e0000004200 */
[C---:B------:R-:W-:Y:S01]  /*b130*/  HMMA.16816.F32 R28, R4.reuse, R30, R96 ;  /* 0x0000001e041c723c */ /* 0x040fe20000001860 */
[----:B------:R-:W1:Y:S07]  /*b140*/  LDSM.16.MT88.4 R96, [R214+0xb800] ;  /* 0x00b80000d660783b */ /* 0x000e6e0000004200 */
[C---:B------:R-:W-:Y:S01]  /*b150*/  HMMA.16816.F32 R24, R4.reuse, R26, R112 ;  /* 0x0000001a0418723c */ /* 0x040fe20000001870 */
[----:B------:R-:W1:Y:S07]  /*b160*/  LDSM.16.MT88.4 R112, [R217+0xb800] ;  /* 0x00b80000d970783b */ /* 0x000e6e0000004200 */
[----:B------:R-:W-:Y:S07]  /*b170*/  HMMA.16816.F32 R20, R4, R22, R128 ;  /* 0x000000160414723c */ /* 0x000fee0000001880 */
[--C-:B------:R-:W-:Y:S01]  /*b180*/  FFMA.FTZ R4, R195, c[0x0][0x23c], -R3.reuse ;  /* 0x00008f00c3047a23 */ /* 0x100fe20000010803 */
[C---:B--2---:R-:W-:Y:S03]  /*b190*/  HMMA.16816.F32 R144, R124.reuse, R156, R208 ;  /* 0x0000009c7c90723c */ /* 0x044fe600000018d0 */
[----:B------:R2:W-:Y:S05]  /*b1a0*/  MUFU.EX2 R138, R4 ;  /* 0x00000004008a7308 */ /* 0x0005ea0000000800 */
[C---:B------:R-:W-:Y:S08]  /*b1b0*/  HMMA.16816.F32 R152, R124.reuse, R158, R152 ;  /* 0x0000009e7c98723c */ /* 0x040ff00000001898 */
[----:B---3--:R-:W-:Y:S01]  /*b1c0*/  HMMA.16816.F32 R164, R124, R172, R164 ;  /* 0x000000ac7ca4723c */ /* 0x008fe200000018a4 */
[----:B--2---:R-:W-:-:S04]  /*b1d0*/  FFMA.FTZ R4, R194, c[0x0][0x23c], -R3 ;  /* 0x00008f00c2047a23 */ /* 0x004fc80000010803 */
[----:B------:R2:W3:Y:S03]  /*b1e0*/  MUFU.EX2 R137, R4 ;  /* 0x0000000400897308 */ /* 0x0004e60000000800 */
[C---:B------:R-:W-:Y:S08]  /*b1f0*/  HMMA.16816.F32 R168, R124.reuse, R174, R168 ;  /* 0x000000ae7ca8723c */ /* 0x040ff000000018a8 */
[----:B-1----:R-:W-:Y:S01]  /*b200*/  HMMA.16816.F32 R40, R124, R48, R40 ;  /* 0x000000307c28723c */ /* 0x002fe20000001828 */
[--C-:B--2---:R-:W-:Y:S01]  /*b210*/  FFMA.FTZ R4, R197, c[0x0][0x23c], -R3.reuse ;  /* 0x00008f00c5047a23 */ /* 0x104fe20000010803 */
[----:B---3--:R-:W-:Y:S01]  /*b220*/  F2FP.PACK_AB R128, R137, R138 ;  /* 0x0000008a8980723e */ /* 0x008fe200000000ff */
[----:B------:R-:W-:-:S05]  /*b230*/  FFMA.FTZ R3, R196, c[0x0][0x23c], -R3 ;  /* 0x00008f00c4037a23 */ /* 0x000fca0000010803 */
[C---:B------:R-:W-:Y:S01]  /*b240*/  HMMA.16816.F32 R44, R124.reuse, R50, R44 ;  /* 0x000000327c2c723c */ /* 0x040fe2000000182c */
[----:B------:R1:W-:Y:S07]  /*b250*/  MUFU.EX2 R19, R4 ;  /* 0x0000000400137308 */ /* 0x0003ee0000000800 */
[C---:B----4-:R-:W-:Y:S01]  /*b260*/  HMMA.16816.F32 R56, R124.reuse, R64, R56 ;  /* 0x000000407c38723c */ /* 0x050fe20000001838 */
[----:B------:R2:W3:Y:S07]  /*b270*/  MUFU.EX2 R18, R3 ;  /* 0x0000000300127308 */ /* 0x0004ee0000000800 */
[C---:B------:R-:W-:Y:S01]  /*b280*/  HMMA.16816.F32 R60, R124.reuse, R66, R60 ;  /* 0x000000427c3c723c */ /* 0x040fe2000000183c */
[----:B-1----:R-:W1:Y:S07]  /*b290*/  LDSM.16.MT88.4 R4, [R216+0xb800] ;  /* 0x00b80000d804783b */ /* 0x002e6e0000004200 */
[----:B-----5:R-:W-:Y:S01]  /*b2a0*/  HMMA.16816.F32 R72, R124, R80, R72 ;  /* 0x000000507c48723c */ /* 0x020fe20000001848 */
[----:B--2---:R-:W-:Y:S01]  /*b2b0*/  FFMA.FTZ R3, R201, c[0x0][0x23c], -R10 ;  /* 0x00008f00c9037a23 */ /* 0x004fe2000001080a */
[----:B---3--:R-:W-:-:S03]  /*b2c0*/  F2FP.PACK_AB R130, R18, R19 ;  /* 0x000000131282723e */ /* 0x008fc600000000ff */
[----:B------:R2:W-:Y:S03]  /*b2d0*/  MUFU.EX2 R13, R3 ;  /* 0x00000003000d7308 */ /* 0x0005e60000000800 */
[C---:B------:R-:W-:Y:S08]  /*b2e0*/  HMMA.16816.F32 R76, R124.reuse, R82, R76 ;  /* 0x000000527c4c723c */ /* 0x040ff0000000184c */
[----:B------:R-:W-:Y:S01]  /*b2f0*/  HMMA.16816.F32 R88, R124, R96, R88 ;  /* 0x000000607c58723c */ /* 0x000fe20000001858 */
[----:B--2---:R-:W-:-:S07]  /*b300*/  FFMA.FTZ R3, R200, c[0x0][0x23c], -R10 ;  /* 0x00008f00c8037a23 */ /* 0x004fce000001080a */
[C---:B------:R-:W-:Y:S01]  /*b310*/  HMMA.16816.F32 R92, R124.reuse, R98, R92 ;  /* 0x000000627c5c723c */ /* 0x040fe2000000185c */
[----:B------:R2:W3:Y:S07]  /*b320*/  MUFU.EX2 R12, R3 ;  /* 0x00000003000c7308 */ /* 0x0004ee0000000800 */
[C---:B------:R-:W-:Y:S08]  /*b330*/  HMMA.16816.F32 R104, R124.reuse, R112, R104 ;  /* 0x000000707c68723c */ /* 0x040ff00000001868 */
[----:B-1----:R-:W-:Y:S01]  /*b340*/  HMMA.16816.F32 R120, R124, R4, R120 ;  /* 0x000000047c78723c */ /* 0x002fe20000001878 */
[----:B--2---:R-:W-:Y:S01]  /*b350*/  FFMA.FTZ R3, R199, c[0x0][0x23c], -R10 ;  /* 0x00008f00c7037a23 */ /* 0x004fe2000001080a */
[----:B---3--:R-:W-:-:S03]  /*b360*/  F2FP.PACK_AB R129, R12, R13 ;  /* 0x0000000d0c81723e */ /* 0x008fc600000000ff */
[----:B------:R1:W-:Y:S03]  /*b370*/  MUFU.EX2 R11, R3 ;  /* 0x00000003000b7308 */ /* 0x0003e60000000800 */
[C---:B------:R-:W-:Y:S08]  /*b380*/  HMMA.16816.F32 R108, R124.reuse, R114, R108 ;  /* 0x000000727c6c723c */ /* 0x040ff0000000186c */
[----:B------:R-:W-:Y:S01]  /*b390*/  HMMA.16816.F32 R124, R124, R6, R204 ;  /* 0x000000067c7c723c */ /* 0x000fe200000018cc */
[----:B-1----:R-:W-:-:S04]  /*b3a0*/  FFMA.FTZ R3, R198, c[0x0][0x23c], -R10 ;  /* 0x00008f00c6037a23 */ /* 0x002fc8000001080a */
[----:B------:R-:W1:Y:S02]  /*b3b0*/  MUFU.EX2 R10, R3 ;  /* 0x00000003000a7308 */ /* 0x000e640000000800 */
[----:B-1----:R-:W-:Y:S02]  /*b3c0*/  F2FP.PACK_AB R131, R10, R11 ;  /* 0x0000000b0a83723e */ /* 0x002fe400000000ff */
[-C--:B------:R-:W-:Y:S02]  /*b3d0*/  MOV R3, R16.reuse ;  /* 0x0000001000037202 */ /* 0x080fe40000000f00 */
[----:B------:R-:W-:-:S03]  /*b3e0*/  @P0 MOV R3, R16 ;  /* 0x0000001000030202 */ /* 0x000fc60000000f00 */
[C---:B------:R-:W-:Y:S07]  /*b3f0*/  HMMA.16816.F32 R116, R128.reuse, R4, R116 ;  /* 0x000000048074723c */ /* 0x040fee0000001874 */
[----:B------:R-:W-:Y:S01]  /*b400*/  FADD.FTZ R5, R232, R9 ;  /* 0x00000009e8057221 */ /* 0x000fe20000010000 */
[----:B------:R-:W-:Y:S01]  /*b410*/  HMMA.16816.F32 R148, R128, R156, R148 ;  /* 0x0000009c8094723c */ /* 0x000fe20000001894 */
[----:B------:R-:W-:Y:S02]  /*b420*/  FFMA.FTZ R4, R252, R8, R229 ;  /* 0x00000008fc047223 */ /* 0x000fe400000100e5 */
[----:B------:R-:W-:-:S02]  /*b430*/  FADD.FTZ R5, R234, R5 ;  /* 0x00000005ea057221 */ /* 0x000fc40000010000 */
[----:B------:R-:W-:Y:S02]  /*b440*/  FADD.FTZ R4, R230, R4 ;  /* 0x00000004e6047221 */ /* 0x000fe40000010000 */
[----:B------:R-:W-:Y:S01]  /*b450*/  FADD.FTZ R5, R235, R5 ;  /* 0x00000005eb057221 */ /* 0x000fe20000010000 */
[C---:B------:R-:W-:Y:S01]  /*b460*/  HMMA.16816.F32 R160, R128.reuse, R172, R160 ;  /* 0x000000ac80a0723c */ /* 0x040fe200000018a0 */
[----:B------:R-:W-:Y:S02]  /*b470*/  FADD.FTZ R4, R231, R4 ;  /* 0x00000004e7047221 */ /* 0x000fe40000010000 */
[----:B------:R-:W-:Y:S02]  /*b480*/  FADD.FTZ R5, R138, R5 ;  /* 0x000000058a057221 */ /* 0x000fe40000010000 */
[----:B------:R-:W-:Y:S01]  /*b490*/  FADD.FTZ R4, R228, R4 ;  /* 0x00000004e4047221 */ /* 0x000fe20000010000 */
[----:B------:R-:W-:Y:S01]  /*b4a0*/  @P0 IADD3 R228, R244, -0x5, RZ ;  /* 0xfffffffbf4e40810 */ /* 0x000fe20007ffe0ff */
[----:B------:R-:W-:Y:S01]  /*b4b0*/  FADD.FTZ R5, R137, R5 ;  /* 0x0000000589057221 */ /* 0x000fe20000010000 */
[----:B------:R-:W-:Y:S01]  /*b4c0*/  HMMA.16816.F32 R36, R128, R48, R36 ;  /* 0x000000308024723c */ /* 0x000fe20000001824 */
[----:B------:R-:W-:-:S02]  /*b4d0*/  FADD.FTZ R4, R13, R4 ;  /* 0x000000040d047221 */ /* 0x000fc40000010000 */
[----:B------:R-:W-:Y:S02]  /*b4e0*/  FADD.FTZ R5, R19, R5 ;  /* 0x0000000513057221 */ /* 0x000fe40000010000 */
[----:B------:R-:W-:Y:S02]  /*b4f0*/  FADD.FTZ R4, R12, R4 ;  /* 0x000000040c047221 */ /* 0x000fe40000010000 */
[----:B------:R-:W-:Y:S01]  /*b500*/  FADD.FTZ R5, R18, R5 ;  /* 0x0000000512057221 */ /* 0x000fe20000010000 */
[----:B------:R-:W-:Y:S01]  /*b510*/  HMMA.16816.F32 R52, R128, R64, R52 ;  /* 0x000000408034723c */ /* 0x000fe20000001834 */
[----:B------:R-:W-:-:S03]  /*b520*/  FADD.FTZ R4, R11, R4 ;  /* 0x000000040b047221 */ /* 0x000fc60000010000 */
[----:B------:R1:W-:Y:S01]  /*b530*/  STL [R1], R5 ;  /* 0x0000000501007387 */ /* 0x0003e20000100800 */
[----:B------:R-:W-:-:S03]  /*b540*/  FADD.FTZ R252, R10, R4 ;  /* 0x000000040afc7221 */ /* 0x000fc60000010000 */
        /* <DEDUP_REMOVED lines=9> */
[----:B------:R-:W-:-:S02]  /*b5e0*/  MOV R134, R17 ;  /* 0x0000001100867202 */ /* 0x000fc40000000f00 */
[----:B------:R-:W-:Y:S02]  /*b5f0*/  @P0 MOV R135, R14 ;  /* 0x0000000e00870202 */ /* 0x000fe40000000f00 */
[----:B------:R-:W-:-:S03]  /*b600*/  @P0 MOV R134, R17 ;  /* 0x0000001100860202 */ /* 0x000fc60000000f00 */
[C---:B------:R-:W-:Y:S08]  /*b610*/  HMMA.16816.F32 R96, R128.reuse, R98, R28 ;  /* 0x000000628060723c */ /* 0x040ff0000000181c */
[C---:B------:R-:W-:Y:S08]  /*b620*/  HMMA.16816.F32 R112, R128.reuse, R114, R24 ;  /* 0x000000728070723c */ /* 0x040ff00000001818 */
[----:B------:R-:W-:Y:S01]  /*b630*/  HMMA.16816.F32 R128, R128, R6, R20 ;  /* 0x000000068080723c */ /* 0x000fe20000001814 */
[----:B------:R-:W-:Y:S05]  /*b640*/  @!UPT UIADD3 URZ, URZ, URZ, URZ ;  /* 0x0000003f3f3ff290 */ /* 0x000fea000fffe03f */
[----:B------:R-:W-:Y:S11]  /*b650*/  @P0 BRA `(.L_x_871) ;  /* 0x0000001000000947 */ /* 0x000ff60003800000 */
.L_x_867:
[----:B-1----:R-:W-:-:S07]  /*b660*/  IADD3 R228, R245, -0x1, RZ ;  /* 0xfffffffff5e47810 */ /* 0x002fce0007ffe0ff */
.L_x_871:
[----:B-1----:R-:W-:Y:S01]  /*b670*/  ISETP.GE.AND P0, PT, R228, RZ, PT ;  /* 0x000000ffe400720c */ /* 0x002fe20003f06270 */
[----:B------:R-:W-:-:S12]  /*b680*/  ULDC.64 UR12, c[0x0][0x118] ;  /* 0x00004600000c7ab9 */ /* 0x000fd80000000a00 */
[----:B------:R-:W-:Y:S05]  /*b690*/  @!P0 BRA `(.L_x_872) ;  /* 0x000026e000008947 */ /* 0x000fea0003800000 */
[----:B------:R-:W2:Y:S01]  /*b6a0*/  LDL.LU.64 R6, [R1+0x30] ;  /* 0x0000300001067983 */ /* 0x000ea20000300a00 */
[----:B------:R-:W-:Y:S01]  /*b6b0*/  UMOV UR10, 0x4 ;  /* 0x00000004000a7882 */ /* 0x000fe20000000000 */
[----:B------:R-:W-:Y:S01]  /*b6c0*/  MOV R137, R135 ;  /* 0x0000008700897202 */ /* 0x000fe20000000f00 */
[----:B------:R-:W-:Y:S01]  /*b6d0*/  ULDC.64 UR4, c[0x0][0x1a0] ;  /* 0x0000680000047ab9 */ /* 0x000fe20000000a00 */
[----:B------:R-:W2:Y:S01]  /*b6e0*/  LDL.LU.64 R4, [R1+0x10] ;  /* 0x0000100001047983 */ /* 0x000ea20000300a00 */
[----:B------:R-:W-:Y:S01]  /*b6f0*/  USHF.L.U64.HI UR5, UR4, UR10, UR5 ;  /* 0x0000000a04057299 */ /* 0x000fe20008010205 */
[----:B------:R-:W-:Y:S01]  /*b700*/  MOV R132, R136 ;  /* 0x0000008800847202 */ /* 0x000fe20000000f00 */
[----:B------:R-:W-:Y:S01]  /*b710*/  USHF.L.U32 UR4, UR4, 0x4, URZ ;  /* 0x0000000404047899 */ /* 0x000fe2000800063f */
[----:B------:R-:W-:Y:S01]  /*b720*/  IMAD.MOV.U32 R139, RZ, RZ, R3 ;  /* 0x000000ffff8b7224 */ /* 0x000fe200078e0003 */
[----:B------:R-:W-:Y:S02]  /*b730*/  MOV R138, R134 ;  /* 0x00000086008a7202 */ /* 0x000fe40000000f00 */
[----:B------:R-:W-:-:S02]  /*b740*/  USHF.L.U64.HI UR5, UR4, 0x1, UR5 ;  /* 0x0000000104057899 */ /* 0x000fc40008010205 */
[----:B------:R-:W-:Y:S01]  /*b750*/  USHF.L.U32 UR4, UR4, 0x1, URZ ;  /* 0x0000000104047899 */ /* 0x000fe2000800063f */
[----:B--2---:R-:W-:-:S05]  /*b760*/  IMAD.MOV.U32 R4, RZ, RZ, R6 ;  /* 0x000000ffff047224 */ /* 0x004fca00078e0006 */
[----:B------:R1:W-:Y:S01]  /*b770*/  STL.64 [R1+0x10], R4 ;  /* 0x0000100401007387 */ /* 0x0003e20000100a00 */
[----:B------:R-:W-:Y:S05]  /*b780*/  BRA `(.L_x_873) ;  /* 0x0000017000007947 */ /* 0x000fea0003800000 */
.L_x_875:
        /* <DEDUP_REMOVED lines=23> */
.L_x_873:
[----:B-1----:R-:W2:Y:S01]  /*b900*/  LDL.64 R4, [R1+0x10] ;  /* 0x0000100001047983 */ /* 0x002ea20000100a00 */
[----:B------:R-:W-:Y:S04]  /*b910*/  DEPBAR.LE SB0, 0x0 ;  /* 0x000080000000791a */ /* 0x000fe80000000000 */
[----:B------:R-:W-:Y:S01]  /*b920*/  SHF.R.S32.HI R2, RZ, 0x1f, R228 ;  /* 0x0000001fff027819 */ /* 0x000fe200000114e4 */
[----:B------:R-:W-:Y:S01]  /*b930*/  BAR.SYNC.DEFER_BLOCKING 0x0 ;  /* 0x0000000000007b1d */ /* 0x000fe20000010000 */
[----:B------:R-:W-:Y:S04]  /*b940*/  IMAD R0, R228, UR9, RZ ;  /* 0x00000009e4007c24 */ /* 0x000fe8000f8e02ff */
[----:B------:R-:W-:Y:S02]  /*b950*/  IMAD R0, R2, UR8, R0 ;  /* 0x0000000802007c24 */ /* 0x000fe4000f8e0200 */
[----:B--2---:R-:W-:Y:S05]  /*b960*/  IMAD.WIDE.U32 R4, R228, UR8, R4 ;  /* 0x00000008e4047c25 */ /* 0x004fea000f8e0004 */
[----:B------:R-:W-:Y:S02]  /*b970*/  LEA R2, P1, R4, c[0x0][0x170], 0x1 ;  /* 0x00005c0004027a11 */ /* 0x000fe400078208ff */
[----:B------:R-:W-:Y:S02]  /*b980*/  IADD3 R0, R5, R0, RZ ;  /* 0x0000000005007210 */ /* 0x000fe40007ffe0ff */
[----:B------:R-:W-:Y:S02]  /*b990*/  IADD3 R6, P0, R2, UR4, RZ ;  /* 0x0000000402067c10 */ /* 0x000fe4000ff1e0ff */
[----:B------:R-:W-:Y:S04]  /*b9a0*/  LEA.HI.X R3, R4, c[0x0][0x174], R0, 0x1, P1 ;  /* 0x00005d0004037a11 */ /* 0x000fe800008f0c00 */
[----:B------:R-:W-:Y:S01]  /*b9b0*/  IADD3.X R7, R3, UR5, RZ, P0, !PT ;  /* 0x0000000503077c10 */ /* 0x000fe200087fe4ff */
[----:B------:R-:W-:Y:S01]  /*b9c0*/  @!PT LDS RZ, [RZ] ;  /* 0x00000000fffff984 */ /* 0x000fe20000000800 */
[----:B------:R-:W-:Y:S01]  /*b9d0*/  @!PT LDS RZ, [RZ] ;  /* 0x00000000fffff984 */ /* 0x000fe20000000800 */
[----:B------:R-:W-:Y:S01]  /*b9e0*/  @!PT LDS RZ, [RZ] ;  /* 0x00000000fffff984 */ /* 0x000fe20000000800 */
[----:B------:R1:W-:Y:S01]  /*b9f0*/  LDGSTS.E.BYPASS.LTC128B.128 [R227+0xa000], [R2.64] ;  /* 0x0a00000002e37fae */ /* 0x0003e2000b901d4c */
[----:B------:R-:W-:Y:S07]  /*ba00*/  ISETP.GT.AND P0, PT, R228, RZ, PT ;  /* 0x000000ffe400720c */ /* 0x000fee0003f04270 */
[----:B------:R1:W-:Y:S08]  /*ba10*/  LDGSTS.E.BYPASS.LTC128B.128 [R227+0xb000], [R2.64+0x80] ;  /* 0x0b00008002e37fae */ /* 0x0003f0000b901d4c */
[----:B------:R2:W-:Y:S08]  /*ba20*/  LDGSTS.E.BYPASS.LTC128B.128 [R227+0xa800], [R6.64] ;  /* 0x0a80000006e37fae */ /* 0x0005f0000b901d4c */
[----:B------:R2:W-:Y:S08]  /*ba30*/  LDGSTS.E.BYPASS.LTC128B.128 [R227+0xb800], [R6.64+0x80] ;  /* 0x0b80008006e37fae */ /* 0x0005f0000b901d4c */
[----:B------:R-:W-:Y:S08]  /*ba40*/  LDSM.16.M88.4 R32, [R213] ;  /* 0x00000000d520783b */ /* 0x000ff00000000200 */
[----:B------:R-:W2:Y:S08]  /*ba50*/  LDSM.16.M88.4 R16, [R222] ;  /* 0x00000000de10783b */ /* 0x000eb00000000200 */
[----:B------:R-:W3:Y:S08]  /*ba60*/  LDSM.16.M88.4 R28, [R213+0x2000] ;  /* 0x00200000d51c783b */ /* 0x000ef00000000200 */
[----:B------:R-:W4:Y:S08]  /*ba70*/  LDSM.16.M88.4 R140, [R222+0x800] ;  /* 0x00080000de8c783b */ /* 0x000f300000000200 */
[----:B------:R-:W0:Y:S08]  /*ba80*/  LDGDEPBAR ;  /* 0x00000000000079af */ /* 0x000e300000000000 */
[----:B------:R-:W-:Y:S01]  /*ba90*/  LDSM.16.M88.4 R176, [R215] ;  /* 0x00000000d7b0783b */ /* 0x000fe20000000200 */
[-C--:B--2---:R-:W-:Y:S07]  /*baa0*/  HMMA.16816.F32 R4, R32, R16.reuse, RZ ;  /* 0x000000102004723c */ /* 0x084fee00000018ff */
[----:B------:R-:W2:Y:S01]  /*bab0*/  LDSM.16.M88.4 R180, [R223] ;  /* 0x00000000dfb4783b */ /* 0x000ea20000000200 */
[C---:B---3--:R-:W-:Y:S07]  /*bac0*/  HMMA.16816.F32 R8, R28.reuse, R16, RZ ;  /* 0x000000101c08723c */ /* 0x048fee00000018ff */
[----:B------:R-:W3:Y:S01]  /*bad0*/  LDSM.16.M88.4 R184, [R215+0x2000] ;  /* 0x00200000d7b8783b */ /* 0x000ee20000000200 */
[-C--:B------:R-:W-:Y:S07]  /*bae0*/  HMMA.16816.F32 R12, R28, R18.reuse, RZ ;  /* 0x000000121c0c723c */ /* 0x080fee00000018ff */
[----:B------:R-:W5:Y:S01]  /*baf0*/  LDSM.16.M88.4 R188, [R226] ;  /* 0x00000000e2bc783b */ /* 0x000f620000000200 */
[C---:B------:R-:W-:Y:S07]  /*bb00*/  HMMA.16816.F32 R16, R32.reuse, R18, RZ ;  /* 0x000000122010723c */ /* 0x040fee00000018ff */
[----:B------:R-:W-:Y:S01]  /*bb10*/  LDSM.16.M88.4 R192, [R221] ;  /* 0x00000000ddc0783b */ /* 0x000fe20000000200 */
[-C--:B----4-:R-:W-:Y:S07]  /*bb20*/  HMMA.16816.F32 R20, R32, R140.reuse, RZ ;  /* 0x0000008c2014723c */ /* 0x090fee00000018ff */
[----:B------:R-:W4:Y:S01]  /*bb30*/  LDSM.16.M88.4 R196, [R220] ;  /* 0x00000000dcc4783b */ /* 0x000f220000000200 */
[C---:B------:R-:W-:Y:S07]  /*bb40*/  HMMA.16816.F32 R24, R28.reuse, R140, RZ ;  /* 0x0000008c1c18723c */ /* 0x040fee00000018ff */
[----:B------:R-:W-:Y:S01]  /*bb50*/  LDSM.16.M88.4 R200, [R220+0x800] ;  /* 0x00080000dcc8783b */ /* 0x000fe20000000200 */
[-C--:B------:R-:W-:Y:S07]  /*bb60*/  HMMA.16816.F32 R28, R28, R142.reuse, RZ ;  /* 0x0000008e1c1c723c */ /* 0x080fee00000018ff */
[----:B------:R-:W-:Y:S01]  /*bb70*/  LDSM.16.M88.4 R204, [R219] ;  /* 0x00000000dbcc783b */ /* 0x000fe20000000200 */
[----:B------:R-:W-:Y:S07]  /*bb80*/  HMMA.16816.F32 R32, R32, R142, RZ ;  /* 0x0000008e2020723c */ /* 0x000fee00000018ff */
[----:B------:R-:W1:Y:S01]  /*bb90*/  LDSM.16.M88.4 R140, [R221+0x2000] ;  /* 0x00200000dd8c783b */ /* 0x000e620000000200 */
[-C--:B--2---:R-:W-:Y:S07]  /*bba0*/  HMMA.16816.F32 R4, R176, R180.reuse, R4 ;  /* 0x000000b4b004723c */ /* 0x084fee0000001804 */
[----:B------:R-:W2:Y:S01]  /*bbb0*/  LDSM.16.M88.4 R208, [R218] ;  /* 0x00000000dad0783b */ /* 0x000ea20000000200 */
[C---:B---3--:R-:W-:Y:S08]  /*bbc0*/  HMMA.16816.F32 R8, R184.reuse, R180, R8 ;  /* 0x000000b4b808723c */ /* 0x048ff00000001808 */
[-C--:B------:R-:W-:Y:S08]  /*bbd0*/  HMMA.16816.F32 R12, R184, R182.reuse, R12 ;  /* 0x000000b6b80c723c */ /* 0x080ff0000000180c */
[C---:B------:R-:W-:Y:S01]  /*bbe0*/  HMMA.16816.F32 R16, R176.reuse, R182, R16 ;  /* 0x000000b6b010723c */ /* 0x040fe20000001810 */
[----:B------:R-:W-:Y:S07]  /*bbf0*/  LDSM.16.M88.4 R180, [R218+0x800] ;  /* 0x00080000dab4783b */ /* 0x000fee0000000200 */
[-C--:B-----5:R-:W-:Y:S08]  /*bc00*/  HMMA.16816.F32 R20, R176, R188.reuse, R20 ;  /* 0x000000bcb014723c */ /* 0x0a0ff00000001814 */
[C---:B------:R-:W-:Y:S08]  /*bc10*/  HMMA.16816.F32 R24, R184.reuse, R188, R24 ;  /* 0x000000bcb818723c */ /* 0x040ff00000001818 */
[-C--:B------:R-:W-:Y:S01]  /*bc20*/  HMMA.16816.F32 R28, R184, R190.reuse, R28 ;  /* 0x000000beb81c723c */ /* 0x080fe2000000181c */
[----:B------:R-:W-:Y:S07]  /*bc30*/  LDSM.16.M88.4 R184, [R213+0x4000] ;  /* 0x00400000d5b8783b */ /* 0x000fee0000000200 */
[----:B------:R-:W-:Y:S01]  /*bc40*/  HMMA.16816.F32 R32, R176, R190, R32 ;  /* 0x000000beb020723c */ /* 0x000fe20000001820 */
[----:B------:R-:W3:Y:S07]  /*bc50*/  LDSM.16.M88.4 R176, [R219+0x2000] ;  /* 0x00200000dbb0783b */ /* 0x000eee0000000200 */
[-C--:B----4-:R-:W-:Y:S01]  /*bc60*/  HMMA.16816.F32 R4, R192, R196.reuse, R4 ;  /* 0x000000c4c004723c */ /* 0x090fe20000001804 */
[----:B------:R-:W4:Y:S07]  /*bc70*/  LDSM.16.M88.4 R188, [R222+0x1000] ;  /* 0x00100000debc783b */ /* 0x000f2e0000000200 */
[C---:B-1----:R-:W-:Y:S08]  /*bc80*/  HMMA.16816.F32 R8, R140.reuse, R196, R8 ;  /* 0x000000c48c08723c */ /* 0x042ff00000001808 */
[-C--:B------:R-:W-:Y:S08]  /*bc90*/  HMMA.16816.F32 R12, R140, R198.reuse, R12 ;  /* 0x000000c68c0c723c */ /* 0x080ff0000000180c */
[C---:B------:R-:W-:Y:S01]  /*bca0*/  HMMA.16816.F32 R16, R192.reuse, R198, R16 ;  /* 0x000000c6c010723c */ /* 0x040fe20000001810 */
[----:B------:R-:W-:Y:S07]  /*bcb0*/  LDSM.16.M88.4 R196, [R215+0x4000] ;  /* 0x00400000d7c4783b */ /* 0x000fee0000000200 */
[-C--:B------:R-:W-:Y:S08]  /*bcc0*/  HMMA.16816.F32 R20, R192, R200.reuse, R20 ;  /* 0x000000c8c014723c */ /* 0x080ff00000001814 */
[C---:B------:R-:W-:Y:S08]  /*bcd0*/  HMMA.16816.F32 R24, R140.reuse, R200, R24 ;  /* 0x000000c88c18723c */ /* 0x040ff00000001818 */
[-C--:B------:R-:W-:Y:S01]  /*bce0*/  HMMA.16816.F32 R28, R140, R202.reuse, R28 ;  /* 0x000000ca8c1c723c */ /* 0x080fe2000000181c */
[----:B------:R-:W1:Y:S07]  /*bcf0*/  LDSM.16.M88.4 R140, [R213+0x6000] ;  /* 0x00600000d58c783b */ /* 0x000e6e0000000200 */
[----:B------:R-:W-:Y:S01]  /*bd00*/  HMMA.16816.F32 R32, R192, R202, R32 ;  /* 0x000000cac020723c */ /* 0x000fe20000001820 */
[----:B------:R-:W5:Y:S07]  /*bd10*/  LDSM.16.M88.4 R192, [R222+0x1800] ;  /* 0x00180000dec0783b */ /* 0x000f6e0000000200 */
[-C--:B--2---:R-:W-:Y:S01]  /*bd20*/  HMMA.16816.F32 R4, R204, R208.reuse, R4 ;  /* 0x000000d0cc04723c */ /* 0x084fe20000001804 */
[----:B------:R-:W2:Y:S07]  /*bd30*/  LDSM.16.M88.4 R200, [R225] ;  /* 0x00000000e1c8783b */ /* 0x000eae0000000200 */
[C---:B---3--:R-:W-:Y:S08]  /*bd40*/  HMMA.16816.F32 R8, R176.reuse, R208, R8 ;  /* 0x000000d0b008723c */ /* 0x048ff00000001808 */
        /* <DEDUP_REMOVED lines=8> */
[----:B------:R-:W2:Y:S07]  /*bdd0*/  LDSM.16.M88.4 R180, [R224] ;  /* 0x00000000e0b4783b */ /* 0x000eae0000000200 */
[-C--:B----4-:R-:W-:Y:S01]  /*bde0*/  HMMA.16816.F32 R4, R184, R188.reuse, R4 ;  /* 0x000000bcb804723c */ /* 0x090fe20000001804 */
[----:B------:R-:W4:Y:S07]  /*bdf0*/  LDSM.16.M88.4 R204, [R221+0x4000] ;  /* 0x00400000ddcc783b */ /* 0x000f2e0000000200 */
[C---:B-1----:R-:W-:Y:S08]  /*be00*/  HMMA.16816.F32 R8, R140.reuse, R188, R8 ;  /* 0x000000bc8c08723c */ /* 0x042ff00000001808 */
[-C--:B------:R-:W-:Y:S08]  /*be10*/  HMMA.16816.F32 R12, R140, R190.reuse, R12 ;  /* 0x000000be8c0c723c */ /* 0x080ff0000000180c */
[C---:B------:R-:W-:Y:S01]  /*be20*/  HMMA.16816.F32 R16, R184.reuse, R190, R16 ;  /* 0x000000beb810723c */ /* 0x040fe20000001810 */
[----:B------:R-:W-:Y:S07]  /*be30*/  LDSM.16.M88.4 R188, [R219+0x4000] ;  /* 0x00400000dbbc783b */ /* 0x000fee0000000200 */
[-C--:B-----5:R-:W-:Y:S08]  /*be40*/  HMMA.16816.F32 R20, R184, R192.reuse, R20 ;  /* 0x000000c0b814723c */ /* 0x0a0ff00000001814 */
[C---:B------:R-:W-:Y:S08]  /*be50*/  HMMA.16816.F32 R24, R140.reuse, R192, R24 ;  /* 0x000000c08c18723c */ /* 0x040ff00000001818 */
[-C--:B------:R-:W-:Y:S01]  /*be60*/  HMMA.16816.F32 R28, R140, R194.reuse, R28 ;  /* 0x000000c28c1c723c */ /* 0x080fe2000000181c */
[----:B------:R-:W1:Y:S07]  /*be70*/  LDSM.16.M88.4 R140, [R221+0x6000] ;  /* 0x00600000dd8c783b */ /* 0x000e6e0000000200 */
[----:B------:R-:W-:Y:S01]  /*be80*/  HMMA.16816.F32 R32, R184, R194, R32 ;  /* 0x000000c2b820723c */ /* 0x000fe20000001820 */
[----:B------:R-:W5:Y:S07]  /*be90*/  LDSM.16.M88.4 R184, [R220+0x1800] ;  /* 0x00180000dcb8783b */ /* 0x000f6e0000000200 */
[-C--:B--2---:R-:W-:Y:S01]  /*bea0*/  HMMA.16816.F32 R4, R196, R200.reuse, R4 ;  /* 0x000000c8c404723c */ /* 0x084fe20000001804 */
[----:B------:R-:W2:Y:S07]  /*beb0*/  LDSM.16.M88.4 R192, [R218+0x1000] ;  /* 0x00100000dac0783b */ /* 0x000eae0000000200 */
[C---:B---3--:R-:W-:Y:S08]  /*bec0*/  HMMA.16816.F32 R8, R176.reuse, R200, R8 ;  /* 0x000000c8b008723c */ /* 0x048ff00000001808 */
[-C--:B------:R-:W-:Y:S08]  /*bed0*/  HMMA.16816.F32 R12, R176, R202.reuse, R12 ;  /* 0x000000cab00c723c */ /* 0x080ff0000000180c */
[C---:B------:R-:W-:Y:S08]  /*bee0*/  HMMA.16816.F32 R16, R196.reuse, R202, R16 ;  /* 0x000000cac410723c */ /* 0x040ff00000001810 */
[-C--:B------:R-:W-:Y:S08]  /*bef0*/  HMMA.16816.F32 R20, R196, R180.reuse, R20 ;  /* 0x000000b4c414723c */ /* 0x080ff00000001814 */
[C---:B------:R-:W-:Y:S08]  /*bf00*/  HMMA.16816.F32 R24, R176.reuse, R180, R24 ;  /* 0x000000b4b018723c */ /* 0x040ff00000001818 */
[-C--:B------:R-:W-:Y:S01]  /*bf10*/  HMMA.16816.F32 R28, R176, R182.reuse, R28 ;  /* 0x000000b6b01c723c */ /* 0x080fe2000000181c */
[----:B------:R-:W3:Y:S07]  /*bf20*/  LDSM.16.M88.4 R176, [R219+0x6000] ;  /* 0x00600000dbb0783b */ /* 0x000eee0000000200 */
[----:B------:R-:W-:Y:S08]  /*bf30*/  HMMA.16816.F32 R32, R196, R182, R32 ;  /* 0x000000b6c420723c */ /* 0x000ff00000001820 */
[-C--:B----4-:R-:W-:Y:S08]  /*bf40*/  HMMA.16816.F32 R4, R204, R208.reuse, R4 ;  /* 0x000000d0cc04723c */ /* 0x090ff00000001804 */
[C---:B-1----:R-:W-:Y:S08]  /*bf50*/  HMMA.16816.F32 R8, R140.reuse, R208, R8 ;  /* 0x000000d08c08723c */ /* 0x042ff00000001808 */
[-C--:B------:R-:W-:Y:S08]  /*bf60*/  HMMA.16816.F32 R12, R140, R210.reuse, R12 ;  /* 0x000000d28c0c723c */ /* 0x080ff0000000180c */
[C---:B------:R-:W-:Y:S08]  /*bf70*/  HMMA.16816.F32 R16, R204.reuse, R210, R16 ;  /* 0x000000d2cc10723c */ /* 0x040ff00000001810 */
[-C--:B-----5:R-:W-:Y:S08]  /*bf80*/  HMMA.16816.F32 R20, R204, R184.reuse, R20 ;  /* 0x000000b8cc14723c */ /* 0x0a0ff00000001814 */
[C---:B------:R-:W-:Y:S08]  /*bf90*/  HMMA.16816.F32 R24, R140.reuse, R184, R24 ;  /* 0x000000b88c18723c */ /* 0x040ff00000001818 */
[-C--:B------:R-:W-:Y:S08]  /*bfa0*/  HMMA.16816.F32 R28, R140, R186.reuse, R28 ;  /* 0x000000ba8c1c723c */ /* 0x080ff0000000181c */
[----:B------:R-:W-:Y:S08]  /*bfb0*/  HMMA.16816.F32 R32, R204, R186, R32 ;  /* 0x000000bacc20723c */ /* 0x000ff00000001820 */
[-C--:B--2---:R-:W-:Y:S08]  /*bfc0*/  HMMA.16816.F32 R4, R188, R192.reuse, R4 ;  /* 0x000000c0bc04723c */ /* 0x084ff00000001804 */
[C---:B---3--:R-:W-:Y:S08]  /*bfd0*/  HMMA.16816.F32 R8, R176.reuse, R192, R8 ;  /* 0x000000c0b008723c */ /* 0x048ff00000001808 */
        /* <DEDUP_REMOVED lines=13> */
[----:B------:R-:W-:Y:S01]  /*c0b0*/  FMUL.FTZ R13, R13, c[0x0][0x2ec] ;  /* 0x0000bb000d0d7a20 */ /* 0x000fe20000410000 */
[----:B------:R-:W3:Y:S10]  /*c0c0*/  MUFU.TANH R143, R6 ;  /* 0x00000006008f7308 */ /* 0x000ef40000002400 */
[----:B------:R4:W1:Y:S10]  /*c0d0*/  MUFU.TANH R183, R7 ;  /* 0x0000000700b77308 */ /* 0x0008740000002400 */
[----:B------:R5:W1:Y:S10]  /*c0e0*/  MUFU.TANH R182, R8 ;  /* 0x0000000800b67308 */ /* 0x000a740000002400 */
[----:B------:R1:W1:Y:S01]  /*c0f0*/  MUFU.TANH R185, R9 ;  /* 0x0000000900b97308 */ /* 0x0002620000002400 */
[----:B----4-:R-:W4:Y:S01]  /*c100*/  LDSM.16.M88.4 R4, [R218+0x1800] ;  /* 0x00180000da04783b */ /* 0x010f220000000200 */
[----:B------:R-:W-:Y:S08]  /*c110*/  DEPBAR.LE SB0, 0x0 ;  /* 0x000080000000791a */ /* 0x000ff00000000000 */
[----:B------:R2:W2:Y:S01]  /*c120*/  MUFU.TANH R180, R10 ;  /* 0x0000000a00b47308 */ /* 0x0004a20000002400 */
[----:B------:R-:W-:Y:S01]  /*c130*/  BAR.SYNC.DEFER_BLOCKING 0x0 ;  /* 0x0000000000007b1d */ /* 0x000fe20000010000 */
[----:B-----5:R-:W-:Y:S08]  /*c140*/  FMUL.FTZ R8, R18, c[0x0][0x2ec] ;  /* 0x0000bb0012087a20 */ /* 0x020ff00000410000 */
[----:B------:R5:W3:Y:S01]  /*c150*/  MUFU.TANH R187, R11 ;  /* 0x0000000b00bb7308 */ /* 0x000ae20000002400 */
[----:B-1----:R-:W-:Y:S09]  /*c160*/  FMUL.FTZ R9, R17, c[0x0][0x2ec] ;  /* 0x0000bb0011097a20 */ /* 0x002ff20000410000 */
[----:B------:R1:W1:Y:S01]  /*c170*/  MUFU.TANH R186, R12 ;  /* 0x0000000c00ba7308 */ /* 0x0002620000002400 */
[----:B--2---:R-:W-:Y:S09]  /*c180*/  FMUL.FTZ R10, R16, c[0x0][0x2ec] ;  /* 0x0000bb00100a7a20 */ /* 0x004ff20000410000 */
[----:B------:R2:W2:Y:S01]  /*c190*/  MUFU.TANH R184, R13 ;  /* 0x0000000d00b87308 */ /* 0x0004a20000002400 */
[-C--:B----4-:R-:W-:Y:S05]  /*c1a0*/  HMMA.16816.F32 R20, R188, R4.reuse, R20 ;  /* 0x00000004bc14723c */ /* 0x090fea0000001814 */
[----:B-----5:R-:W-:Y:S04]  /*c1b0*/  FMUL.FTZ R11, R19, c[0x0][0x2ec] ;  /* 0x0000bb00130b7a20 */ /* 0x020fe80000410000 */
[----:B------:R-:W4:Y:S01]  /*c1c0*/  MUFU.TANH R10, R10 ;  /* 0x0000000a000a7308 */ /* 0x000f220000002400 */
[C---:B------:R-:W-:Y:S04]  /*c1d0*/  HMMA.16816.F32 R24, R176.reuse, R4, R24 ;  /* 0x00000004b018723c */ /* 0x040fe80000001818 */
[----:B-1----:R-:W-:Y:S05]  /*c1e0*/  FMUL.FTZ R12, R15, c[0x0][0x2ec] ;  /* 0x0000bb000f0c7a20 */ /* 0x002fea0000410000 */
[----:B------:R-:W1:Y:S01]  /*c1f0*/  MUFU.TANH R9, R9 ;  /* 0x0000000900097308 */ /* 0x000e620000002400 */
[-C--:B------:R-:W-:Y:S03]  /*c200*/  HMMA.16816.F32 R28, R176, R6.reuse, R28 ;  /* 0x00000006b01c723c */ /* 0x080fe6000000181c */
[----:B--2---:R-:W-:Y:S02]  /*c210*/  FMUL.FTZ R13, R14, c[0x0][0x2ec] ;  /* 0x0000bb000e0d7a20 */ /* 0x004fe40000410000 */
[----:B------:R-:W-:Y:S03]  /*c220*/  FMUL.FTZ R20, R20, c[0x0][0x2ec] ;  /* 0x0000bb0014147a20 */ /* 0x000fe60000410000 */
[----:B------:R-:W-:Y:S01]  /*c230*/  HMMA.16816.F32 R32, R188, R6, R32 ;  /* 0x00000006bc20723c */ /* 0x000fe20000001820 */
[----:B------:R-:W2:Y:S03]  /*c240*/  MUFU.TANH R13, R13 ;  /* 0x0000000d000d7308 */ /* 0x000ea60000002400 */
[----:B------:R-:W-:Y:S02]  /*c250*/  FMUL.FTZ R21, R21, c[0x0][0x2ec] ;  /* 0x0000bb0015157a20 */ /* 0x000fe40000410000 */
[----:B------:R-:W-:Y:S02]  /*c260*/  FMUL.FTZ R22, R22, c[0x0][0x2ec] ;  /* 0x0000bb0016167a20 */ /* 0x000fe40000410000 */
[----:B------:R-:W-:Y:S03]  /*c270*/  FMUL.FTZ R23, R23, c[0x0][0x2ec] ;  /* 0x0000bb0017177a20 */ /* 0x000fe60000410000 */
        /* <DEDUP_REMOVED lines=14> */
[----:B------:R-:W-:Y:S07]  /*c360*/  FMUL.FTZ R35, R35, c[0x0][0x2ec] ;  /* 0x0000bb0023237a20 */ /* 0x000fee0000410000 */
        /* <DEDUP_REMOVED lines=17> */
.L_x_874:
[----:B------:R-:W-:Y:S01]  /*c480*/  FMNMX.FTZ R0, R142, R132, !PT ;  /* 0x000000848e007209 */ /* 0x000fe20007810000 */
[----:B------:R-:W-:Y:S01]  /*c490*/  LDSM.16.MT88.4 R20, [R212+0xa000] ;  /* 0x00a00000d414783b */ /* 0x000fe20000004200 */
[----:B------:R-:W-:Y:S02]  /*c4a0*/  IADD3 R228, R228, -0x1, RZ ;  /* 0xffffffffe4e47810 */ /* 0x000fe40007ffe0ff */
[----:B-1----:R-:W-:Y:S02]  /*c4b0*/  FMNMX.FTZ R2, R181, R0, !PT ;  /* 0x00000000b5027209 */ /* 0x002fe40007810000 */
        /* <DEDUP_REMOVED lines=29> */
[----:B------:R-:W-:Y:S01]  /*c690*/  FMNMX.FTZ R2, R197, R2, !PT ;  /* 0x00000002c5027209 */ /* 0x000fe20007810000 */
[----:B------:R-:W1:Y:S01]  /*c6a0*/  SHFL.BFLY PT, R135, R3, 0x2, 0x1f ;  /* 0x0c401f0003877f89 */ /* 0x000e6200000e0000 */
[----:B------:R-:W-:Y:S02]  /*c6b0*/  FMNMX.FTZ R0, R141, R0, !PT ;  /* 0x000000008d007209 */ /* 0x000fe40007810000 */
[----:B------:R-:W-:Y:S04]  /*c6c0*/  FMNMX.FTZ R4, R200, R2, !PT ;  /* 0x00000002c8047209 */ /* 0x000fe80007810000 */
[----:B------:R-:W-:Y:S01]  /*c6d0*/  FMNMX.FTZ R4, R201, R4, !PT ;  /* 0x00000004c9047209 */ /* 0x000fe20007810000 */
[----:B------:R-:W2:Y:S08]  /*c6e0*/  SHFL.BFLY PT, R6, R136, 0x1, 0x1f ;  /* 0x0c201f0088067f89 */ /* 0x000eb000000e0000 */
[----:B------:R-:W3:Y:S08]  /*c6f0*/  SHFL.BFLY PT, R2, R0, 0x2, 0x1f ;  /* 0x0c401f0000027f89 */ /* 0x000ef000000e0000 */
[----:B------:R-:W4:Y:S01]  /*c700*/  SHFL.BFLY PT, R5, R4, 0x2, 0x1f ;  /* 0x0c401f0004057f89 */ /* 0x000f2200000e0000 */
[----:B-1----:R-:W-:Y:S02]  /*c710*/  FMNMX.FTZ R135, R3, R135, !PT ;  /* 0x0000008703877209 */ /* 0x002fe40007810000 */
[----:B--2---:R-:W-:Y:S05]  /*c720*/  FMNMX.FTZ R136, R136, R6, !PT ;  /* 0x0000000688887209 */ /* 0x004fea0007810000 */
[----:B------:R-:W1:Y:S01]  /*c730*/  SHFL.BFLY PT, R7, R135, 0x1, 0x1f ;  /* 0x0c201f0087077f89 */ /* 0x000e6200000e0000 */
[----:B------:R-:W-:Y:S02]  /*c740*/  FSETP.NEU.FTZ.AND P1, PT, R136, -INF , PT ;  /* 0xff8000008800780b */ /* 0x000fe40003f3d000 */
[----:B---3--:R-:W-:Y:S01]  /*c750*/  FMNMX.FTZ R2, R0, R2, !PT ;  /* 0x0000000200027209 */ /* 0x008fe20007810000 */
[----:B------:R-:W-:Y:S04]  /*c760*/  FADD.FTZ R0, -R136, R132 ;  /* 0x0000008488007221 */ /* 0x000fe80000010100 */
[----:B------:R-:W-:Y:S01]  /*c770*/  FMUL.FTZ R0, R0, c[0x0][0x23c] ;  /* 0x00008f0000007a20 */ /* 0x000fe20000410000 */
[----:B------:R-:W2:Y:S01]  /*c780*/  SHFL.BFLY PT, R3, R2, 0x1, 0x1f ;  /* 0x0c201f0002037f89 */ /* 0x000ea200000e0000 */
[----:B----4-:R-:W-:Y:S02]  /*c790*/  FMNMX.FTZ R4, R4, R5, !PT ;  /* 0x0000000504047209 */ /* 0x010fe40007810000 */
[----:B------:R3:W4:Y:S05]  /*c7a0*/  MUFU.EX2 R133, R0 ;  /* 0x0000000000857308 */ /* 0x00072a0000000800 */
[----:B------:R-:W5:Y:S01]  /*c7b0*/  SHFL.BFLY PT, R134, R4, 0x1, 0x1f ;  /* 0x0c201f0004867f89 */ /* 0x000f6200000e0000 */
[----:B-1----:R-:W-:Y:S02]  /*c7c0*/  FMNMX.FTZ R135, R135, R7, !PT ;  /* 0x0000000787877209 */ /* 0x002fe40007810000 */
[----:B--2---:R-:W-:Y:S03]  /*c7d0*/  FMNMX.FTZ R3, R2, R3, !PT ;  /* 0x0000000302037209 */ /* 0x004fe60007810000 */
[----:B---3--:R-:W-:Y:S02]  /*c7e0*/  FADD.FTZ R0, -R135, R137 ;  /* 0x0000008987007221 */ /* 0x008fe40000010100 */
[----:B------:R-:W-:Y:S02]  /*c7f0*/  FMUL.FTZ R137, R136, c[0x0][0x23c] ;  /* 0x00008f0088897a20 */ /* 0x000fe40000410000 */
[----:B------:R-:W-:Y:S01]  /*c800*/  FMUL.FTZ R0, R0, c[0x0][0x23c] ;  /* 0x00008f0000007a20 */ /* 0x000fe20000410000 */
[----:B-----5:R-:W-:Y:S01]  /*c810*/  FMNMX.FTZ R134, R4, R134, !PT ;  /* 0x0000008604867209 */ /* 0x020fe20007810000 */
[----:B----4-:R-:W-:Y:S01]  /*c820*/  FMUL.FTZ R16, R133, R156 ;  /* 0x0000009c85107220 */ /* 0x010fe20000410000 */
[----:B------:R-:W-:Y:S01]  /*c830*/  FSEL R137, R137, RZ, P1 ;  /* 0x000000ff89897208 */ /* 0x000fe20000800000 */
[----:B------:R1:W2:Y:S01]  /*c840*/  MUFU.EX2 R132, R0 ;  /* 0x0000000000847308 */ /* 0x0002a20000000800 */
[----:B------:R-:W-:Y:S01]  /*c850*/  FSETP.NEU.FTZ.AND P1, PT, R135, -INF , PT ;  /* 0xff8000008700780b */ /* 0x000fe20003f3d000 */
[----:B------:R-:W-:Y:S02]  /*c860*/  FMUL.FTZ R17, R133, R157 ;  /* 0x0000009d85117220 */ /* 0x000fe40000410000 */
[--C-:B------:R-:W-:Y:S02]  /*c870*/  FFMA.FTZ R4, R142, c[0x0][0x23c], -R137.reuse ;  /* 0x00008f008e047a23 */ /* 0x100fe40000010889 */
[----:B------:R-:W-:Y:S02]  /*c880*/  FMUL.FTZ R142, R3, c[0x0][0x23c] ;  /* 0x00008f00038e7a20 */ /* 0x000fe40000410000 */
[--C-:B------:R-:W-:Y:S02]  /*c890*/  FFMA.FTZ R5, R181, c[0x0][0x23c], -R137.reuse ;  /* 0x00008f00b5057a23 */ /* 0x100fe40000010889 */
[----:B------:R3:W-:Y:S01]  /*c8a0*/  MUFU.EX2 R247, R4 ;  /* 0x0000000400f77308 */ /* 0x0007e20000000800 */
        /* <DEDUP_REMOVED lines=16> */
[--C-:B---3--:R-:W-:Y:S02]  /*c9b0*/  FFMA.FTZ R4, R143, c[0x0][0x23c], -R138.reuse ;  /* 0x00008f008f047a23 */ /* 0x108fe4000001088a */
[----:B------:R-:W-:Y:S02]  /*c9c0*/  FFMA.FTZ R143, R192, c[0x0][0x23c], -R137 ;  /* 0x00008f00c08f7a23 */ /* 0x000fe40000010889 */
[C---:B------:R-:W-:Y:S02]  /*c9d0*/  FMUL.FTZ R18, R132.reuse, R158 ;  /* 0x0000009e84127220 */ /* 0x040fe40000410000 */
[----:B------:R3:W-:Y:S01]  /*c9e0*/  MUFU.EX2 R243, R4 ;  /* 0x0000000400f37308 */ /* 0x0007e20000000800 */
[--C-:B----4-:R-:W-:Y:S02]  /*c9f0*/  FFMA.FTZ R5, R11, c[0x0][0x23c], -R138.reuse ;  /* 0x00008f000b057a23 */ /* 0x110fe4000001088a */
[C---:B------:R-:W-:Y:S02]  /*ca00*/  FMUL.FTZ R19, R132.reuse, R159 ;  /* 0x0000009f84137220 */ /* 0x040fe40000410000 */
[C---:B------:R-:W-:Y:S01]  /*ca10*/  FMUL.FTZ R34, R132.reuse, R174 ;  /* 0x000000ae84227220 */ /* 0x040fe20000410000 */
[----:B------:R-:W-:Y:S01]  /*ca20*/  LDSM.16.MT88.4 R156, [R216+0xa000] ;  /* 0x00a00000d89c783b */ /* 0x000fe20000004200 */
[C---:B------:R-:W-:Y:S02]  /*ca30*/  FMUL.FTZ R35, R132.reuse, R175 ;  /* 0x000000af84237220 */ /* 0x040fe40000410000 */
[C---:B------:R-:W-:Y:S01]  /*ca40*/  FMUL.FTZ R38, R132.reuse, R38 ;  /* 0x0000002684267220 */ /* 0x040fe20000410000 */
[----:B------:R4:W-:Y:S01]  /*ca50*/  MUFU.EX2 R233, R143 ;  /* 0x0000008f00e97308 */ /* 0x0009e20000000800 */
[C---:B------:R-:W-:Y:S02]  /*ca60*/  FMUL.FTZ R39, R132.reuse, R39 ;  /* 0x0000002784277220 */ /* 0x040fe40000410000 */
[----:B------:R-:W-:Y:S01]  /*ca70*/  FMUL.FTZ R50, R132, R50 ;  /* 0x0000003284327220 */ /* 0x000fe20000410000 */
[----:B------:R-:W-:Y:S01]  /*ca80*/  LDSM.16.MT88.4 R172, [R214+0xa800] ;  /* 0x00a80000d6ac783b */ /* 0x000fe20000004200 */
[----:B-1----:R-:W-:Y:S02]  /*ca90*/  FADD.FTZ R0, -R3, R139 ;  /* 0x0000008b03007221 */ /* 0x002fe40000010100 */
[----:B------:R-:W-:Y:S02]  /*caa0*/  FMUL.FTZ R139, R134, c[0x0][0x23c] ;  /* 0x00008f00868b7a20 */ /* 0x000fe40000410000 */
[----:B------:R-:W-:Y:S01]  /*cab0*/  FMUL.FTZ R0, R0, c[0x0][0x23c] ;  /* 0x00008f0000007a20 */ /* 0x000fe20000410000 */
[----:B------:R1:W-:Y:S01]  /*cac0*/  MUFU.EX2 R244, R5 ;  /* 0x0000000500f47308 */ /* 0x0003e20000000800 */
[C---:B--2---:R-:W-:Y:S01]  /*cad0*/  FMUL.FTZ R24, R2.reuse, R164 ;  /* 0x000000a402187220 */ /* 0x044fe20000410000 */
[----:B------:R-:W-:Y:S01]  /*cae0*/  FSEL R139, R139, RZ, P1 ;  /* 0x000000ff8b8b7208 */ /* 0x000fe20000800000 */
[C---:B------:R-:W-:Y:S01]  /*caf0*/  FMUL.FTZ R25, R2.reuse, R165 ;  /* 0x000000a502197220 */ /* 0x040fe20000410000 */
[----:B------:R-:W-:Y:S01]  /*cb00*/  FSETP.NEU.FTZ.AND P1, PT, R3, -INF , PT ;  /* 0xff8000000300780b */ /* 0x000fe20003f3d000 */
[--C-:B---3--:R-:W-:Y:S02]  /*cb10*/  FFMA.FTZ R4, R183, c[0x0][0x23c], -R138.reuse ;  /* 0x00008f00b7047a23 */ /* 0x108fe4000001088a */
[----:B------:R-:W-:Y:S01]  /*cb20*/  FMUL.FTZ R28, R2, R168 ;  /* 0x000000a8021c7220 */ /* 0x000fe20000410000 */
[----:B------:R-:W-:Y:S01]  /*cb30*/  FSEL R142, R142, RZ, P1 ;  /* 0x000000ff8e8e7208 */ /* 0x000fe20000800000 */
[C---:B------:R-:W-:Y:S01]  /*cb40*/  FMUL.FTZ R29, R2.reuse, R169 ;  /* 0x000000a9021d7220 */ /* 0x040fe20000410000 */
[----:B------:R-:W2:Y:S01]  /*cb50*/  MUFU.EX2 R245, R4 ;  /* 0x0000000400f57308 */ /* 0x000ea20000000800 */
[C---:B------:R-:W-:Y:S02]  /*cb60*/  FMUL.FTZ R40, R2.reuse, R40 ;  /* 0x0000002802287220 */ /* 0x040fe40000410000 */
[C---:B------:R-:W-:Y:S02]  /*cb70*/  FMUL.FTZ R41, R2.reuse, R41 ;  /* 0x0000002902297220 */ /* 0x040fe40000410000 */
[--C-:B----4-:R-:W-:Y:S02]  /*cb80*/  FFMA.FTZ R143, R193, c[0x0][0x23c], -R137.reuse ;  /* 0x00008f00c18f7a23 */ /* 0x110fe40000010889 */
[C---:B------:R-:W-:Y:S02]  /*cb90*/  FMUL.FTZ R44, R2.reuse, R44 ;  /* 0x0000002c022c7220 */ /* 0x040fe40000410000 */
[----:B------:R-:W-:Y:S01]  /*cba0*/  FMUL.FTZ R45, R2, R45 ;  /* 0x0000002d022d7220 */ /* 0x000fe20000410000 */
[----:B------:R-:W3:Y:S01]  /*cbb0*/  MUFU.EX2 R0, R0 ;  /* 0x0000000000007308 */ /* 0x000ee20000000800 */
[C---:B------:R-:W-:Y:S02]  /*cbc0*/  FMUL.FTZ R51, R132.reuse, R51 ;  /* 0x0000003384337220 */ /* 0x040fe40000410000 */
[C---:B------:R-:W-:Y:S02]  /*cbd0*/  FMUL.FTZ R53, R133.reuse, R53 ;  /* 0x0000003585357220 */ /* 0x040fe40000410000 */
[----:B-1----:R-:W-:Y:S02]  /*cbe0*/  FMUL.FTZ R5, R133, R149 ;  /* 0x0000009585057220 */ /* 0x002fe40000410000 */
[C---:B------:R-:W-:Y:S02]  /*cbf0*/  FMUL.FTZ R54, R132.reuse, R54 ;  /* 0x0000003684367220 */ /* 0x040fe40000410000 */
[----:B------:R-:W-:Y:S01]  /*cc00*/  FMUL.FTZ R55, R132, R55 ;  /* 0x0000003784377220 */ /* 0x000fe20000410000 */
[----:B------:R1:W-:Y:S01]  /*cc10*/  MUFU.EX2 R232, R143 ;  /* 0x0000008f00e87308 */ /* 0x0003e20000000800 */
[C---:B------:R-:W-:Y:S02]  /*cc20*/  FMUL.FTZ R56, R2.reuse, R56 ;  /* 0x0000003802387220 */ /* 0x040fe40000410000 */
[----:B------:R-:W-:Y:S01]  /*cc30*/  FMUL.FTZ R57, R2, R57 ;  /* 0x0000003902397220 */ /* 0x000fe20000410000 */
[----:B--2---:R-:W-:Y:S01]  /*cc40*/  F2FP.PACK_AB R149, R245, R243 ;  /* 0x000000f3f595723e */ /* 0x004fe200000000ff */
[--C-:B------:R-:W-:Y:S02]  /*cc50*/  FFMA.FTZ R4, R10, c[0x0][0x23c], -R137.reuse ;  /* 0x00008f000a047a23 */ /* 0x100fe40000010889 */
[C---:B------:R-:W-:Y:S02]  /*cc60*/  FMUL.FTZ R60, R2.reuse, R60 ;  /* 0x0000003c023c7220 */ /* 0x040fe40000410000 */
[----:B------:R-:W-:Y:S01]  /*cc70*/  FMUL.FTZ R61, R2, R61 ;  /* 0x0000003d023d7220 */ /* 0x000fe20000410000 */
[----:B------:R2:W-:Y:S01]  /*cc80*/  MUFU.EX2 R246, R4 ;  /* 0x0000000400f67308 */ /* 0x0005e20000000800 */
[C---:B------:R-:W-:Y:S02]  /*cc90*/  FMUL.FTZ R64, R133.reuse, R64 ;  /* 0x0000004085407220 */ /* 0x040fe40000410000 */
[----:B------:R-:W-:Y:S02]  /*cca0*/  FMUL.FTZ R65, R133, R65 ;  /* 0x0000004185417220 */ /* 0x000fe40000410000 */
[C---:B---3--:R-:W-:Y:S02]  /*ccb0*/  FMUL.FTZ R10, R0.reuse, R146 ;  /* 0x00000092000a7220 */ /* 0x048fe40000410000 */
[C---:B------:R-:W-:Y:S02]  /*ccc0*/  FMUL.FTZ R11, R0.reuse, R147 ;  /* 0x00000093000b7220 */ /* 0x040fe40000410000 */
[C---:B------:R-:W-:Y:S02]  /*ccd0*/  FMUL.FTZ R14, R0.reuse, R154 ;  /* 0x0000009a000e7220 */ /* 0x040fe40000410000 */
[C---:B------:R-:W-:Y:S02]  /*cce0*/  FMUL.FTZ R15, R0.reuse, R155 ;  /* 0x0000009b000f7220 */ /* 0x040fe40000410000 */
[----:B------:R-:W-:Y:S02]  /*ccf0*/  FMUL.FTZ R26, R0, R166 ;  /* 0x000000a6001a7220 */ /* 0x000fe40000410000 */
[--C-:B-1----:R-:W-:Y:S02]  /*cd00*/  FFMA.FTZ R143, R194, c[0x0][0x23c], -R138.reuse ;  /* 0x00008f00c28f7a23 */ /* 0x102fe4000001088a */
[C---:B------:R-:W-:Y:S02]  /*cd10*/  FMUL.FTZ R27, R0.reuse, R167 ;  /* 0x000000a7001b7220 */ /* 0x040fe40000410000 */
[----:B------:R1:W-:Y:S01]  /*cd20*/  MUFU.EX2 R231, R143 ;  /* 0x0000008f00e77308 */ /* 0x0003e20000000800 */
[C---:B------:R-:W-:Y:S02]  /*cd30*/  FMUL.FTZ R30, R0.reuse, R170 ;  /* 0x000000aa001e7220 */ /* 0x040fe40000410000 */
[----:B------:R-:W-:Y:S02]  /*cd40*/  FMUL.FTZ R31, R0, R171 ;  /* 0x000000ab001f7220 */ /* 0x000fe40000410000 */
[----:B--2---:R-:W-:Y:S02]  /*cd50*/  FFMA.FTZ R4, R9, c[0x0][0x23c], -R137 ;  /* 0x00008f0009047a23 */ /* 0x004fe40000010889 */
[----:B------:R-:W-:Y:S02]  /*cd60*/  FFMA.FTZ R9, R184, c[0x0][0x23c], -R139 ;  /* 0x00008f00b8097a23 */ /* 0x000fe4000001088b */
[C---:B------:R-:W-:Y:S01]  /*cd70*/  FMUL.FTZ R42, R0.reuse, R42 ;  /* 0x0000002a002a7220 */ /* 0x040fe20000410000 */
        /* <DEDUP_REMOVED lines=9> */
[--C-:B-1----:R-:W-:Y:S02]  /*ce10*/  FFMA.FTZ R143, R195, c[0x0][0x23c], -R138.reuse ;  /* 0x00008f00c38f7a23 */ /* 0x102fe4000001088a */
[----:B------:R-:W-:Y:S01]  /*ce20*/  LDSM.16.MT88.4 R192, [R214+0xb800] ;  /* 0x00b80000d6c0783b */ /* 0x000fe20000004200 */
[C---:B------:R-:W-:Y:S02]  /*ce30*/  FMUL.FTZ R66, R132.reuse, R66 ;  /* 0x0000004284427220 */ /* 0x040fe40000410000 */
[----:B------:R1:W-:Y:S01]  /*ce40*/  MUFU.EX2 R230, R143 ;  /* 0x0000008f00e67308 */ /* 0x0003e20000000800 */
[----:B------:R-:W-:Y:S02]  /*ce50*/  FMUL.FTZ R67, R132, R67 ;  /* 0x0000004384437220 */ /* 0x000fe40000410000 */
[C---:B------:R-:W-:Y:S01]  /*ce60*/  FMUL.FTZ R68, R133.reuse, R68 ;  /* 0x0000004485447220 */ /* 0x040fe20000410000 */
[----:B--2---:R-:W-:Y:S01]  /*ce70*/  F2FP.PACK_AB R150, R248, R246 ;  /* 0x000000f6f896723e */ /* 0x004fe200000000ff */
[--C-:B------:R-:W-:Y:S02]  /*ce80*/  FFMA.FTZ R4, R8, c[0x0][0x23c], -R138.reuse ;  /* 0x00008f0008047a23 */ /* 0x100fe4000001088a */
[----:B------:R-:W-:Y:S02]  /*ce90*/  FMUL.FTZ R8, R2, R144 ;  /* 0x0000009002087220 */ /* 0x000fe40000410000 */
[----:B------:R-:W-:Y:S01]  /*cea0*/  FMUL.FTZ R69, R133, R69 ;  /* 0x0000004585457220 */ /* 0x000fe20000410000 */
[----:B------:R-:W2:Y:S01]  /*ceb0*/  MUFU.EX2 R242, R4 ;  /* 0x0000000400f27308 */ /* 0x000ea20000000800 */
[C---:B------:R-:W-:Y:S02]  /*cec0*/  FMUL.FTZ R70, R132.reuse, R70 ;  /* 0x0000004684467220 */ /* 0x040fe40000410000 */
[----:B------:R-:W-:Y:S02]  /*ced0*/  FMUL.FTZ R71, R132, R71 ;  /* 0x0000004784477220 */ /* 0x000fe40000410000 */
[C---:B---3--:R-:W-:Y:S02]  /*cee0*/  FMUL.FTZ R9, R2.reuse, R145 ;  /* 0x0000009102097220 */ /* 0x048fe40000410000 */
[C---:B------:R-:W-:Y:S02]  /*cef0*/  FMUL.FTZ R72, R2.reuse, R72 ;  /* 0x0000004802487220 */ /* 0x040fe40000410000 */
[----:B------:R-:W-:Y:S02]  /*cf00*/  FMUL.FTZ R73, R2, R73 ;  /* 0x0000004902497220 */ /* 0x000fe40000410000 */
[C---:B------:R-:W-:Y:S02]  /*cf10*/  FMUL.FTZ R74, R0.reuse, R74 ;  /* 0x0000004a004a7220 */ /* 0x040fe40000410000 */
[----:B------:R-:W-:Y:S02]  /*cf20*/  FMUL.FTZ R75, R0, R75 ;  /* 0x0000004b004b7220 */ /* 0x000fe40000410000 */
[--C-:B-1----:R-:W-:Y:S02]  /*cf30*/  FFMA.FTZ R143, R188, c[0x0][0x23c], -R137.reuse ;  /* 0x00008f00bc8f7a23 */ /* 0x102fe40000010889 */
[----:B------:R-:W-:Y:S02]  /*cf40*/  FFMA.FTZ R137, R189, c[0x0][0x23c], -R137 ;  /* 0x00008f00bd897a23 */ /* 0x000fe40000010889 */
[C---:B------:R-:W-:Y:S01]  /*cf50*/  FMUL.FTZ R76, R2.reuse, R76 ;  /* 0x0000004c024c7220 */ /* 0x040fe20000410000 */
[----:B------:R-:W-:Y:S01]  /*cf60*/  MUFU.EX2 R229, R143 ;  /* 0x0000008f00e57308 */ /* 0x000fe20000000800 */
[----:B------:R-:W-:Y:S02]  /*cf70*/  FMUL.FTZ R77, R2, R77 ;  /* 0x0000004d024d7220 */ /* 0x000fe40000410000 */
[----:B------:R-:W-:Y:S01]  /*cf80*/  FMUL.FTZ R78, R0, R78 ;  /* 0x0000004e004e7220 */ /* 0x000fe20000410000 */
[----:B--2---:R-:W-:Y:S01]  /*cf90*/  F2FP.PACK_AB R151, R244, R242 ;  /* 0x000000f2f497723e */ /* 0x004fe200000000ff */
[--C-:B------:R-:W-:Y:S02]  /*cfa0*/  FFMA.FTZ R4, R182, c[0x0][0x23c], -R139.reuse ;  /* 0x00008f00b6047a23 */ /* 0x100fe4000001088b */
[----:B------:R-:W-:Y:S02]  /*cfb0*/  FMUL.FTZ R79, R0, R79 ;  /* 0x0000004f004f7220 */ /* 0x000fe40000410000 */
[C---:B------:R-:W-:Y:S01]  /*cfc0*/  FMUL.FTZ R80, R133.reuse, R80 ;  /* 0x0000005085507220 */ /* 0x040fe20000410000 */
[----:B------:R1:W-:Y:S01]  /*cfd0*/  MUFU.EX2 R239, R4 ;  /* 0x0000000400ef7308 */ /* 0x0003e20000000800 */
[C---:B------:R-:W-:Y:S02]  /*cfe0*/  FMUL.FTZ R81, R133.reuse, R81 ;  /* 0x0000005185517220 */ /* 0x040fe40000410000 */
[C---:B------:R-:W-:Y:S02]  /*cff0*/  FMUL.FTZ R82, R132.reuse, R82 ;  /* 0x0000005284527220 */ /* 0x040fe40000410000 */
[C---:B------:R-:W-:Y:S02]  /*d000*/  FMUL.FTZ R83, R132.reuse, R83 ;  /* 0x0000005384537220 */ /* 0x040fe40000410000 */
[C---:B------:R-:W-:Y:S02]  /*d010*/  FMUL.FTZ R84, R133.reuse, R84 ;  /* 0x0000005485547220 */ /* 0x040fe40000410000 */
[----:B------:R-:W-:Y:S01]  /*d020*/  FMUL.FTZ R85, R133, R85 ;  /* 0x0000005585557220 */ /* 0x000fe20000410000 */
        /* <DEDUP_REMOVED lines=8> */
[--C-:B-1----:R-:W-:Y:S02]  /*d0b0*/  FFMA.FTZ R4, R185, c[0x0][0x23c], -R139.reuse ;  /* 0x00008f00b9047a23 */ /* 0x102fe4000001088b */
[----:B------:R-:W-:Y:S02]  /*d0c0*/  FMUL.FTZ R93, R2, R93 ;  /* 0x0000005d025d7220 */ /* 0x000fe40000410000 */
[----:B------:R-:W1:Y:S01]  /*d0d0*/  MUFU.EX2 R241, R4 ;  /* 0x0000000400f17308 */ /* 0x000e620000000800 */
[C---:B------:R-:W-:Y:S02]  /*d0e0*/  FMUL.FTZ R94, R0.reuse, R94 ;  /* 0x0000005e005e7220 */ /* 0x040fe40000410000 */
[----:B------:R-:W-:Y:S02]  /*d0f0*/  FMUL.FTZ R95, R0, R95 ;  /* 0x0000005f005f7220 */ /* 0x000fe40000410000 */
[--C-:B--2---:R-:W-:Y:S02]  /*d100*/  FFMA.FTZ R137, R190, c[0x0][0x23c], -R138.reuse ;  /* 0x00008f00be897a23 */ /* 0x104fe4000001088a */
[----:B------:R-:W-:Y:S02]  /*d110*/  FFMA.FTZ R138, R191, c[0x0][0x23c], -R138 ;  /* 0x00008f00bf8a7a23 */ /* 0x000fe4000001088a */
[----:B------:R-:W-:Y:S01]  /*d120*/  LDSM.16.MT88.4 R188, [R212+0xb800] ;  /* 0x00b80000d4bc783b */ /* 0x000fe20000004200 */
[----:B------:R2:W-:Y:S01]  /*d130*/  MUFU.EX2 R210, R137 ;  /* 0x0000008900d27308 */ /* 0x0005e20000000800 */
[C---:B------:R-:W-:Y:S02]  /*d140*/  FMUL.FTZ R96, R133.reuse, R96 ;  /* 0x0000006085607220 */ /* 0x040fe40000410000 */
[C---:B------:R-:W-:Y:S02]  /*d150*/  FMUL.FTZ R97, R133.reuse, R97 ;  /* 0x0000006185617220 */ /* 0x040fe40000410000 */
[C---:B------:R-:W-:Y:S02]  /*d160*/  FMUL.FTZ R98, R132.reuse, R98 ;  /* 0x0000006284627220 */ /* 0x040fe40000410000 */
[C---:B------:R-:W-:Y:S02]  /*d170*/  FMUL.FTZ R99, R132.reuse, R99 ;  /* 0x0000006384637220 */ /* 0x040fe40000410000 */
[C---:B------:R-:W-:Y:S01]  /*d180*/  FMUL.FTZ R100, R133.reuse, R100 ;  /* 0x0000006485647220 */ /* 0x040fe20000410000 */
[----:B------:R-:W3:Y:S01]  /*d190*/  MUFU.EX2 R209, R138 ;  /* 0x0000008a00d17308 */ /* 0x000ee20000000800 */
[----:B------:R-:W-:Y:S02]  /*d1a0*/  FMUL.FTZ R101, R133, R101 ;  /* 0x0000006585657220 */ /* 0x000fe40000410000 */
[----:B------:R-:W-:Y:S01]  /*d1b0*/  FMUL.FTZ R102, R132, R102 ;  /* 0x0000006684667220 */ /* 0x000fe20000410000 */
[----:B-1----:R-:W-:Y:S01]  /*d1c0*/  F2FP.PACK_AB R144, R241, R239 ;  /* 0x000000eff190723e */ /* 0x002fe200000000ff */
[--C-:B------:R-:W-:Y:S02]  /*d1d0*/  FFMA.FTZ R4, R180, c[0x0][0x23c], -R142.reuse ;  /* 0x00008f00b4047a23 */ /* 0x100fe4000001088e */
[----:B------:R-:W-:Y:S01]  /*d1e0*/  LDSM.16.MT88.4 R180, [R217+0xa800] ;  /* 0x00a80000d9b4783b */ /* 0x000fe20000004200 */
[----:B------:R-:W-:Y:S02]  /*d1f0*/  FMUL.FTZ R103, R132, R103 ;  /* 0x0000006784677220 */ /* 0x000fe40000410000 */
[----:B------:R1:W-:Y:S01]  /*d200*/  MUFU.EX2 R235, R4 ;  /* 0x0000000400eb7308 */ /* 0x0003e20000000800 */
[C---:B------:R-:W-:Y:S02]  /*d210*/  FMUL.FTZ R112, R133.reuse, R112 ;  /* 0x0000007085707220 */ /* 0x040fe40000410000 */
[C---:B------:R-:W-:Y:S02]  /*d220*/  FMUL.FTZ R113, R133.reuse, R113 ;  /* 0x0000007185717220 */ /* 0x040fe40000410000 */
[--C-:B--2---:R-:W-:Y:S02]  /*d230*/  FFMA.FTZ R137, R196, c[0x0][0x23c], -R139.reuse ;  /* 0x00008f00c4897a23 */ /* 0x104fe4000001088b */
[C---:B------:R-:W-:Y:S02]  /*d240*/  FMUL.FTZ R114, R132.reuse, R114 ;  /* 0x0000007284727220 */ /* 0x040fe40000410000 */
[C---:B------:R-:W-:Y:S01]  /*d250*/  FMUL.FTZ R115, R132.reuse, R115 ;  /* 0x0000007384737220 */ /* 0x040fe20000410000 */
[----:B------:R2:W-:Y:S01]  /*d260*/  MUFU.EX2 R208, R137 ;  /* 0x0000008900d07308 */ /* 0x0005e20000000800 */
[C---:B------:R-:W-:Y:S02]  /*d270*/  FMUL.FTZ R116, R133.reuse, R116 ;  /* 0x0000007485747220 */ /* 0x040fe40000410000 */
[----:B------:R-:W-:Y:S01]  /*d280*/  FMUL.FTZ R117, R133, R117 ;  /* 0x0000007585757220 */ /* 0x000fe20000410000 */
[----:B---3--:R-:W-:Y:S01]  /*d290*/  F2FP.PACK_AB R143, R209, R210 ;  /* 0x000000d2d18f723e */ /* 0x008fe200000000ff */
[C---:B------:R-:W-:Y:S02]  /*d2a0*/  FMUL.FTZ R118, R132.reuse, R118 ;  /* 0x0000007684767220 */ /* 0x040fe40000410000 */
[----:B------:R-:W-:Y:S02]  /*d2b0*/  FMUL.FTZ R119, R132, R119 ;  /* 0x0000007784777220 */ /* 0x000fe40000410000 */
[--C-:B------:R-:W-:Y:S02]  /*d2c0*/  FFMA.FTZ R140, R140, c[0x0][0x23c], -R142.reuse ;  /* 0x00008f008c8c7a23 */ /* 0x100fe4000001088e */
[----:B------:R-:W-:Y:S02]  /*d2d0*/  FMUL.FTZ R128, R133, R128 ;  /* 0x0000008085807220 */ /* 0x000fe40000410000 */
[----:B------:R3:W-:Y:S01]  /*d2e0*/  MUFU.EX2 R138, R140 ;  /* 0x0000008c008a7308 */ /* 0x0007e20000000800 */
[--C-:B-1----:R-:W-:Y:S02]  /*d2f0*/  FFMA.FTZ R4, R187, c[0x0][0x23c], -R142.reuse ;  /* 0x00008f00bb047a23 */ /* 0x102fe4000001088e */
[----:B------:R-:W-:Y:S02]  /*d300*/  FMUL.FTZ R129, R133, R129 ;  /* 0x0000008185817220 */ /* 0x000fe40000410000 */
[C---:B------:R-:W-:Y:S02]  /*d310*/  FMUL.FTZ R130, R132.reuse, R130 ;  /* 0x0000008284827220 */ /* 0x040fe40000410000 */
[----:B------:R-:W-:Y:S02]  /*d320*/  FMUL.FTZ R131, R132, R131 ;  /* 0x0000008384837220 */ /* 0x000fe40000410000 */
[C---:B------:R-:W-:Y:S01]  /*d330*/  FMUL.FTZ R108, R2.reuse, R108 ;  /* 0x0000006c026c7220 */ /* 0x040fe20000410000 */
[----:B------:R-:W1:Y:S01]  /*d340*/  MUFU.EX2 R237, R4 ;  /* 0x0000000400ed7308 */ /* 0x000e620000000800 */
[--C-:B--2---:R-:W-:Y:S02]  /*d350*/  FFMA.FTZ R137, R197, c[0x0][0x23c], -R139.reuse ;  /* 0x00008f00c5897a23 */ /* 0x104fe4000001088b */
[----:B------:R-:W-:Y:S02]  /*d360*/  FMUL.FTZ R109, R2, R109 ;  /* 0x0000006d026d7220 */ /* 0x000fe40000410000 */
[C---:B------:R-:W-:Y:S02]  /*d370*/  FMUL.FTZ R110, R0.reuse, R110 ;  /* 0x0000006e006e7220 */ /* 0x040fe40000410000 */
[----:B------:R-:W-:Y:S02]  /*d380*/  FMUL.FTZ R111, R0, R111 ;  /* 0x0000006f006f7220 */ /* 0x000fe40000410000 */
[C---:B------:R-:W-:Y:S01]  /*d390*/  FMUL.FTZ R124, R2.reuse, R124 ;  /* 0x0000007c027c7220 */ /* 0x040fe20000410000 */
[----:B------:R2:W-:Y:S01]  /*d3a0*/  MUFU.EX2 R207, R137 ;  /* 0x0000008900cf7308 */ /* 0x0005e20000000800 */
[----:B------:R-:W-:Y:S02]  /*d3b0*/  FMUL.FTZ R125, R2, R125 ;  /* 0x0000007d027d7220 */ /* 0x000fe40000410000 */
[----:B------:R-:W-:Y:S01]  /*d3c0*/  FMUL.FTZ R126, R0, R126 ;  /* 0x0000007e007e7220 */ /* 0x000fe20000410000 */
[----:B---3--:R-:W-:Y:S01]  /*d3d0*/  F2FP.PACK_AB R140, R232, R233 ;  /* 0x000000e9e88c723e */ /* 0x008fe200000000ff */
[----:B------:R-:W-:Y:S02]  /*d3e0*/  FMUL.FTZ R127, R0, R127 ;  /* 0x0000007f007f7220 */ /* 0x000fe40000410000 */
[C---:B------:R-:W-:Y:S02]  /*d3f0*/  FMUL.FTZ R104, R2.reuse, R104 ;  /* 0x0000006802687220 */ /* 0x040fe40000410000 */
[----:B------:R-:W-:Y:S02]  /*d400*/  FMUL.FTZ R105, R2, R105 ;  /* 0x0000006902697220 */ /* 0x000fe40000410000 */
[C---:B------:R-:W-:Y:S02]  /*d410*/  FMUL.FTZ R106, R0.reuse, R106 ;  /* 0x0000006a006a7220 */ /* 0x040fe40000410000 */
[----:B------:R-:W-:Y:S01]  /*d420*/  FMUL.FTZ R107, R0, R107 ;  /* 0x0000006b006b7220 */ /* 0x000fe20000410000 */
[C---:B-1----:R-:W-:Y:S01]  /*d430*/  F2FP.PACK_AB R145, R237.reuse, R235 ;  /* 0x000000ebed91723e */ /* 0x042fe200000000ff */
[----:B------:R-:W-:Y:S02]  /*d440*/  FFMA.FTZ R4, R186, c[0x0][0x23c], -R139 ;  /* 0x00008f00ba047a23 */ /* 0x000fe4000001088b */
[----:B------:R-:W-:Y:S01]  /*d450*/  LDSM.16.MT88.4 R184, [R216+0xa800] ;  /* 0x00a80000d8b8783b */ /* 0x000fe20000004200 */
[C---:B------:R-:W-:Y:S01]  /*d460*/  FMUL.FTZ R120, R2.reuse, R120 ;  /* 0x0000007802787220 */ /* 0x040fe20000410000 */
[----:B------:R1:W3:Y:S01]  /*d470*/  MUFU.EX2 R238, R4 ;  /* 0x0000000400ee7308 */ /* 0x0002e20000000800 */
[----:B------:R-:W-:Y:S02]  /*d480*/  FMUL.FTZ R121, R2, R121 ;  /* 0x0000007902797220 */ /* 0x000fe40000410000 */
[----:B------:R-:W-:Y:S02]  /*d490*/  FMUL.FTZ R122, R0, R122 ;  /* 0x0000007a007a7220 */ /* 0x000fe40000410000 */
[----:B--2---:R-:W-:Y:S02]  /*d4a0*/  FFMA.FTZ R137, R198, c[0x0][0x23c], -R142 ;  /* 0x00008f00c6897a23 */ /* 0x004fe4000001088e */
[C---:B------:R-:W-:Y:S02]  /*d4b0*/  FMUL.FTZ R123, R0.reuse, R123 ;  /* 0x0000007b007b7220 */ /* 0x040fe40000410000 */
[----:B------:R-:W-:Y:S01]  /*d4c0*/  FFMA.FTZ R0, R0, R250, R235 ;  /* 0x000000fa00007223 */ /* 0x000fe200000100eb */
[----:B------:R2:W-:Y:S03]  /*d4d0*/  MUFU.EX2 R206, R137 ;  /* 0x0000008900ce7308 */ /* 0x0005e60000000800 */
[----:B------:R-:W-:Y:S02]  /*d4e0*/  FADD.FTZ R0, R237, R0 ;  /* 0x00000000ed007221 */ /* 0x000fe40000010000 */
[--C-:B-1----:R-:W-:Y:S01]  /*d4f0*/  FFMA.FTZ R4, R13, c[0x0][0x23c], -R142.reuse ;  /* 0x00008f000d047a23 */ /* 0x102fe2000001088e */
[----:B---3--:R-:W-:Y:S01]  /*d500*/  F2FP.PACK_AB R146, R240, R238 ;  /* 0x000000eef092723e */ /* 0x008fe200000000ff */
[----:B------:R-:W-:Y:S03]  /*d510*/  FMUL.FTZ R13, R2, R153 ;  /* 0x00000099020d7220 */ /* 0x000fe60000410000 */
[----:B------:R1:W3:Y:S01]  /*d520*/  MUFU.EX2 R234, R4 ;  /* 0x0000000400ea7308 */ /* 0x0002e20000000800 */
[--C-:B--2---:R-:W-:Y:S02]  /*d530*/  FFMA.FTZ R137, R199, c[0x0][0x23c], -R142.reuse ;  /* 0x00008f00c7897a23 */ /* 0x104fe4000001088e */
[----:B------:R-:W-:Y:S07]  /*d540*/  LDSM.16.MT88.4 R196, [R217+0xb800] ;  /* 0x00b80000d9c4783b */ /* 0x000fee0000004200 */
[----:B------:R2:W-:Y:S01]  /*d550*/  MUFU.EX2 R205, R137 ;  /* 0x0000008900cd7308 */ /* 0x0005e20000000800 */
[--C-:B-1----:R-:W-:Y:S02]  /*d560*/  FFMA.FTZ R4, R12, c[0x0][0x23c], -R142.reuse ;  /* 0x00008f000c047a23 */ /* 0x102fe4000001088e */
[----:B------:R-:W-:Y:S07]  /*d570*/  FMUL.FTZ R12, R2, R152 ;  /* 0x00000098020c7220 */ /* 0x000fee0000410000 */
[----:B------:R1:W4:Y:S01]  /*d580*/  MUFU.EX2 R236, R4 ;  /* 0x0000000400ec7308 */ /* 0x0003220000000800 */
[----:B------:R-:W5:Y:S01]  /*d590*/  LDSM.16.MT88.4 R152, [R217+0xa000] ;  /* 0x00a00000d998783b */ /* 0x000f620000004200 */
[----:B------:R-:W-:Y:S01]  /*d5a0*/  FFMA.FTZ R142, R141, c[0x0][0x23c], -R142 ;  /* 0x00008f008d8e7a23 */ /* 0x000fe2000001088e */
[----:B------:R-:W-:Y:S01]  /*d5b0*/  F2FP.PACK_AB R141, R230, R231 ;  /* 0x000000e7e68d723e */ /* 0x000fe200000000ff */
[----:B---3--:R-:W-:Y:S02]  /*d5c0*/  FADD.FTZ R0, R234, R0 ;  /* 0x00000000ea007221 */ /* 0x008fe40000010000 */
[--C-:B--2---:R-:W-:Y:S02]  /*d5d0*/  FFMA.FTZ R137, R200, c[0x0][0x23c], -R139.reuse ;  /* 0x00008f00c8897a23 */ /* 0x104fe4000001088b */
[----:B------:R-:W-:Y:S02]  /*d5e0*/  FFMA.FTZ R139, R201, c[0x0][0x23c], -R139 ;  /* 0x00008f00c98b7a23 */ /* 0x000fe4000001088b */
[----:B------:R-:W-:Y:S01]  /*d5f0*/  LDSM.16.MT88.4 R200, [R216+0xb800] ;  /* 0x00b80000d8c8783b */ /* 0x000fe20000004200 */
[----:B------:R-:W-:Y:S01]  /*d600*/  MUFU.EX2 R204, R137 ;  /* 0x0000008900cc7308 */ /* 0x000fe20000000800 */
[----:B------:R-:W-:Y:S09]  /*d610*/  FFMA.FTZ R2, R2, R251, R239 ;  /* 0x000000fb02027223 */ /* 0x000ff200000100ef */
[----:B------:R2:W-:Y:S01]  /*d620*/  MUFU.EX2 R137, R142 ;  /* 0x0000008e00897308 */ /* 0x0005e20000000800 */
[----:B-1----:R-:W-:Y:S01]  /*d630*/  FMUL.FTZ R4, R133, R148 ;  /* 0x0000009485047220 */ /* 0x002fe20000410000 */
[----:B------:R-:W-:Y:S01]  /*d640*/  F2FP.PACK_AB R148, R249, R247 ;  /* 0x000000f7f994723e */ /* 0x000fe200000000ff */
[C---:B----4-:R-:W-:Y:S01]  /*d650*/  FADD.FTZ R0, R236.reuse, R0 ;  /* 0x00000000ec007221 */ /* 0x050fe20000010000 */
[----:B------:R-:W-:Y:S06]  /*d660*/  F2FP.PACK_AB R147, R236, R234 ;  /* 0x000000eaec93723e */ /* 0x000fec00000000ff */
[----:B------:R-:W1:Y:S01]  /*d670*/  MUFU.EX2 R139, R139 ;  /* 0x0000008b008b7308 */ /* 0x000e620000000800 */
[-C--:B------:R-:W-:Y:S08]  /*d680*/  HMMA.16816.F32 R4, R148, R20.reuse, R4 ;  /* 0x000000149404723c */ /* 0x080ff00000001804 */
[C---:B------:R-:W-:Y:S04]  /*d690*/  HMMA.16816.F32 R8, R144.reuse, R20, R8 ;  /* 0x000000149008723c */ /* 0x040fe80000001808 */
[----:B--2---:R-:W-:Y:S03]  /*d6a0*/  F2FP.PACK_AB R142, R211, R229 ;  /* 0x000000e5d38e723e */ /* 0x004fe600000000ff */
[C---:B------:R-:W-:Y:S01]  /*d6b0*/  FMUL.FTZ R20, R133.reuse, R160 ;  /* 0x000000a085147220 */ /* 0x040fe20000410000 */
[-C--:B------:R-:W-:Y:S04]  /*d6c0*/  HMMA.16816.F32 R12, R144, R22.reuse, R12 ;  /* 0x00000016900c723c */ /* 0x080fe8000000180c */
[----:B------:R-:W-:Y:S04]  /*d6d0*/  FMUL.FTZ R21, R133, R161 ;  /* 0x000000a185157220 */ /* 0x000fe80000410000 */
[C---:B------:R-:W-:Y:S07]  /*d6e0*/  HMMA.16816.F32 R16, R148.reuse, R22, R16 ;  /* 0x000000169410723c */ /* 0x040fee0000001810 */
[C---:B------:R-:W-:Y:S02]  /*d6f0*/  FMUL.FTZ R22, R132.reuse, R162 ;  /* 0x000000a284167220 */ /* 0x040fe40000410000 */
[C---:B------:R-:W-:Y:S02]  /*d700*/  FMUL.FTZ R23, R132.reuse, R163 ;  /* 0x000000a384177220 */ /* 0x040fe40000410000 */
[----:B------:R-:W-:Y:S01]  /*d710*/  LDSM.16.MT88.4 R160, [R212+0xa800] ;  /* 0x00a80000d4a0783b */ /* 0x000fe20000004200 */
[----:B------:R-:W-:Y:S04]  /*d720*/  FFMA.FTZ R132, R132, R252, R243 ;  /* 0x000000fc84847223 */ /* 0x000fe800000100f3 */
[-C--:B------:R-:W-:Y:S08]  /*d730*/  HMMA.16816.F32 R20, R148, R176.reuse, R20 ;  /* 0x000000b09414723c */ /* 0x080ff00000001814 */
[C---:B------:R-:W-:Y:S07]  /*d740*/  HMMA.16816.F32 R24, R144.reuse, R176, R24 ;  /* 0x000000b09018723c */ /* 0x040fee0000001818 */
[----:B------:R-:W-:Y:S01]  /*d750*/  F2FP.PACK_AB R176, R207, R208 ;  /* 0x000000d0cfb0723e */ /* 0x000fe200000000ff */
[-C--:B------:R-:W-:Y:S04]  /*d760*/  HMMA.16816.F32 R28, R144, R178.reuse, R28 ;  /* 0x000000b2901c723c */ /* 0x080fe8000000181c */
[----:B------:R-:W-:Y:S04]  /*d770*/  F2FP.PACK_AB R177, R205, R206 ;  /* 0x000000cecdb1723e */ /* 0x000fe800000000ff */
[C---:B------:R-:W-:Y:S07]  /*d780*/  HMMA.16816.F32 R32, R148.reuse, R178, R32 ;  /* 0x000000b29420723c */ /* 0x040fee0000001820 */
[----:B-1----:R-:W-:Y:S01]  /*d790*/  F2FP.PACK_AB R178, R139, R204 ;  /* 0x000000cc8bb2723e */ /* 0x002fe200000000ff */
[-C--:B-----5:R-:W-:Y:S04]  /*d7a0*/  HMMA.16816.F32 R36, R148, R152.reuse, R36 ;  /* 0x000000989424723c */ /* 0x0a0fe80000001824 */
[----:B------:R-:W-:Y:S04]  /*d7b0*/  F2FP.PACK_AB R179, R137, R138 ;  /* 0x0000008a89b3723e */ /* 0x000fe800000000ff */
        /* <DEDUP_REMOVED lines=27> */
[-C--:B------:R-:W-:Y:S01]  /*d970*/  HMMA.16816.F32 R148, R140, R160.reuse, R4 ;  /* 0x000000a08c94723c */ /* 0x080fe20000001804 */
[----:B------:R-:W2:Y:S06]  /*d980*/  LDL.LU R7, [R1] ;  /* 0x0000000001077983 */ /* 0x000eac0000300800 */
[----:B------:R-:W-:Y:S01]  /*d990*/  FADD.FTZ R5, R206, R0 ;  /* 0x00000000ce057221 */ /* 0x000fe20000010000 */
        /* <DEDUP_REMOVED lines=40> */
[----:B------:R-:W-:Y:S04]  /*dc20*/  HMMA.16816.F32 R128, R140, R202, R128 ;  /* 0x000000ca8c80723c */ /* 0x000fe80000001880 */
[----:B--2---:R-:W-:Y:S04]  /*dc30*/  FFMA.FTZ R133, R133, R7, R247 ;  /* 0x0000000785857223 */ /* 0x004fe800000100f7 */
[----:B------:R-:W-:Y:S04]  /*dc40*/  FADD.FTZ R133, R249, R133 ;  /* 0x00000085f9857221 */ /* 0x000fe80000010000 */
[----:B------:R-:W-:Y:S04]  /*dc50*/  FADD.FTZ R2, R246, R133 ;  /* 0x00000085f6027221 */ /* 0x000fe80000010000 */
[----:B------:R-:W-:Y:S04]  /*dc60*/  FADD.FTZ R2, R248, R2 ;  /* 0x00000002f8027221 */ /* 0x000fe80000010000 */
        /* <DEDUP_REMOVED lines=8> */
[----:B------:R-:W-:Y:S01]  /*dcf0*/  MOV R138, R134 ;  /* 0x00000086008a7202 */ /* 0x000fe20000000f00 */
[----:B------:R-:W-:Y:S02]  /*dd00*/  FADD.FTZ R4, R211, R6 ;  /* 0x00000006d3047221 */ /* 0x000fe40000010000 */
[----:B------:R-:W-:Y:S02]  /*dd10*/  FADD.FTZ R252, R209, R5 ;  /* 0x00000005d1fc7221 */ /* 0x000fe40000010000 */
[----:B------:R-:W-:Y:S01]  /*dd20*/  FADD.FTZ R251, R139, R2 ;  /* 0x000000028bfb7221 */ /* 0x000fe20000010000 */
[----:B------:R1:W-:Y:S01]  /*dd30*/  STL [R1], R4 ;  /* 0x0000000401007387 */ /* 0x0003e20000100800 */
[----:B------:R-:W-:Y:S01]  /*dd40*/  MOV R139, R3 ;  /* 0x00000003008b7202 */ /* 0x000fe20000000f00 */
[----:B------:R-:W-:Y:S01]  /*dd50*/  FADD.FTZ R250, R137, R0 ;  /* 0x0000000089fa7221 */ /* 0x000fe20000010000 */
[----:B------:R-:W-:Y:S01]  /*dd60*/  MOV R137, R135 ;  /* 0x0000008700897202 */ /* 0x000fe20000000f00 */
[----:B-1----:R-:W-:-:S05]  /*dd70*/  @P0 BRA `(.L_x_873) ;  /* 0xffffdb8000000947 */ /* 0x002fca000383ffff */
.L_x_872:
[----:B------:R-:W2:Y:S01]  /*dd80*/  LDL.LU R4, [R1] ;  /* 0x0000000001047983 */ /* 0x000ea20000300800 */
[----:B------:R-:W-:Y:S01]  /*dd90*/  ULDC.U8 UR4, c[0x0][0x329] ;  /* 0x0000ca4000047ab9 */ /* 0x000fe20000000000 */
[----:B------:R-:W-:Y:S01]  /*dda0*/  BSSY B0, `(.L_x_876) ;  /* 0x00001a6000007945 */ /* 0x000fe20003800000 */
[----:B------:R-:W-:Y:S01]  /*ddb0*/  ULDC.U8 UR5, c[0x0][0x328] ;  /* 0x0000ca0000057ab9 */ /* 0x000fe20000000000 */
[----:B------:R-:W1:Y:S01]  /*ddc0*/  SHFL.BFLY PT, R5, R251, 0x2, 0x1f ;  /* 0x0c401f00fb057f89 */ /* 0x000e6200000e0000 */
[----:B------:R-:W-:-:S02]  /*ddd0*/  ISETP.NE.AND P0, PT, RZ, UR4, PT ;  /* 0x00000004ff007c0c */ /* 0x000fc4000bf05270 */
[----:B------:R-:W-:Y:S01]  /*dde0*/  ISETP.NE.AND P3, PT, RZ, UR5, PT ;  /* 0x00000005ff007c0c */ /* 0x000fe2000bf65270 */
[----:B------:R-:W3:Y:S04]  /*ddf0*/  SHFL.BFLY PT, R2, R252, 0x2, 0x1f ;  /* 0x0c401f00fc027f89 */ /* 0x000ee800000e0000 */
[----:B------:R-:W4:Y:S06]  /*de00*/  S2R R176, SR_TID.X ;  /* 0x0000000000b07919 */ /* 0x000f2c0000002100 */
[----:B------:R-:W-:-:S05]  /*de10*/  @P0 MOV R133, c[0x0][0x210] ;  /* 0x0000840000850a02 */ /* 0x000fca0000000f00 */
[----:B------:R-:W-:Y:S02]  /*de20*/  @P0 IMAD R133, R133, c[0x0][0x214], RZ ;  /* 0x0000850085850a24 */ /* 0x000fe400078e02ff */
[----:B-1----:R-:W-:Y:S02]  /*de30*/  FADD.FTZ R251, R5, R251 ;  /* 0x000000fb05fb7221 */ /* 0x002fe40000010000 */
[----:B---3--:R-:W-:-:S03]  /*de40*/  FADD.FTZ R252, R2, R252 ;  /* 0x000000fc02fc7221 */ /* 0x008fc60000010000 */
[----:B------:R-:W1:Y:S01]  /*de50*/  SHFL.BFLY PT, R2, R251, 0x1, 0x1f ;  /* 0x0c201f00fb027f89 */ /* 0x000e6200000e0000 */
[----:B----4-:R-:W-:-:S03]  /*de60*/  SHF.R.S32.HI R9, RZ, 0x1f, R176 ;  /* 0x0000001fff097819 */ /* 0x010fc600000114b0 */
[----:B------:R-:W3:Y:S01]  /*de70*/  SHFL.BFLY PT, R6, R252, 0x1, 0x1f ;  /* 0x0c201f00fc067f89 */ /* 0x000ee200000e0000 */
[----:B------:R-:W-:-:S04]  /*de80*/  LEA.HI R17, R9, R176, RZ, 0x2 ;  /* 0x000000b009117211 */ /* 0x000fc800078f10ff */
[--C-:B------:R-:W-:Y:S01]  /*de90*/  SHF.R.S32.HI R8, RZ, 0x2, R17.reuse ;  /* 0x00000002ff087819 */ /* 0x100fe20000011411 */
[----:B-1----:R-:W-:Y:S01]  /*dea0*/  FADD.FTZ R251, R251, R2 ;  /* 0x00000002fbfb7221 */ /* 0x002fe20000010000 */
[----:B------:R-:W-:Y:S02]  /*deb0*/  SHF.R.S32.HI R2, RZ, 0x1f, R17 ;  /* 0x0000001fff027819 */ /* 0x000fe40000011411 */
[----:B------:R-:W-:Y:S01]  /*dec0*/  LOP3.LUT R17, R17, 0x3ffffffc, RZ, 0xc0, !PT ;  /* 0x3ffffffc11117812 */ /* 0x000fe200078ec0ff */
[----:B---3--:R-:W-:Y:S01]  /*ded0*/  FADD.FTZ R252, R252, R6 ;  /* 0x00000006fcfc7221 */ /* 0x008fe20000010000 */
[----:B------:R-:W-:Y:S02]  /*dee0*/  LEA.HI R2, R2, R8, RZ, 0x3 ;  /* 0x0000000802027211 */ /* 0x000fe400078f18ff */
[----:B------:R-:W-:Y:S02]  /*def0*/  IADD3 R17, -R17, R176, RZ ;  /* 0x000000b011117210 */ /* 0x000fe40007ffe1ff */
[----:B------:R-:W-:-:S02]  /*df00*/  LOP3.LUT R2, R2, 0xfffffff8, RZ, 0xc0, !PT ;  /* 0xfffffff802027812 */ /* 0x000fc400078ec0ff */
[----:B------:R-:W-:Y:S02]  /*df10*/  FSETP.NE.FTZ.AND P5, PT, R252, RZ, PT ;  /* 0x000000fffc00720b */ /* 0x000fe40003fb5000 */
[----:B------:R-:W-:Y:S02]  /*df20*/  FSETP.NE.FTZ.AND P4, PT, R251, RZ, PT ;  /* 0x000000fffb00720b */ /* 0x000fe40003f95000 */
[----:B------:R-:W-:-:S04]  /*df30*/  @!P0 MOV R6, c[0x0][0x214] ;  /* 0x0000850000068a02 */ /* 0x000fc80000000f00 */
[----:B------:R-:W-:Y:S01]  /*df40*/  @!P0 SEL R133, R6, c[0x0][0x234], !P3 ;  /* 0x00008d0006858a07 */ /* 0x000fe20005800000 */
[----:B--2---:R-:W1:Y:S02]  /*df50*/  SHFL.BFLY PT, R0, R4, 0x2, 0x1f ;  /* 0x0c401f0004007f89 */ /* 0x004e6400000e0000 */
[----:B-1----:R-:W-:Y:S02]  /*df60*/  FADD.FTZ R0, R0, R4 ;  /* 0x0000000400007221 */ /* 0x002fe40000010000 */
[----:B------:R-:W1:Y:S04]  /*df70*/  SHFL.BFLY PT, R4, R250, 0x2, 0x1f ;  /* 0x0c401f00fa047f89 */ /* 0x000e6800000e0000 */
[----:B------:R-:W2:Y:S01]  /*df80*/  SHFL.BFLY PT, R132, R0, 0x1, 0x1f ;  /* 0x0c201f0000847f89 */ /* 0x000ea200000e0000 */
[----:B-1----:R-:W-:Y:S01]  /*df90*/  FADD.FTZ R250, R4, R250 ;  /* 0x000000fa04fa7221 */ /* 0x002fe20000010000 */
[----:B------:R-:W-:Y:S01]  /*dfa0*/  MOV R4, 0x3f800000 ;  /* 0x3f80000000047802 */ /* 0x000fe20000000f00 */
[----:B--2---:R-:W-:Y:S01]  /*dfb0*/  FADD.FTZ R132, R0, R132 ;  /* 0x0000008400847221 */ /* 0x004fe20000010000 */
[----:B------:R-:W-:-:S02]  /*dfc0*/  MOV R0, 0x3f800000 ;  /* 0x3f80000000007802 */ /* 0x000fc40000000f00 */
[----:B------:R-:W1:Y:S02]  /*dfd0*/  SHFL.BFLY PT, R5, R250, 0x1, 0x1f ;  /* 0x0c201f00fa057f89 */ /* 0x000e6400000e0000 */
[----:B------:R-:W2:Y:S01]  /*dfe0*/  @P5 MUFU.RCP R4, R252 ;  /* 0x000000fc00045308 */ /* 0x000ea20000001000 */
[----:B------:R-:W-:-:S13]  /*dff0*/  FSETP.NE.FTZ.AND P6, PT, R132, RZ, PT ;  /* 0x000000ff8400720b */ /* 0x000fda0003fd5000 */
[----:B------:R-:W3:Y:S01]  /*e000*/  @P6 MUFU.RCP R0, R132 ;  /* 0x0000008400006308 */ /* 0x000ee20000001000 */
[C---:B--2---:R-:W-:Y:S02]  /*e010*/  FMUL.FTZ R150, R4.reuse, R150 ;  /* 0x0000009604967220 */ /* 0x044fe40000410000 */
[C---:B------:R-:W-:Y:S02]  /*e020*/  FMUL.FTZ R6, R4.reuse, R151 ;  /* 0x0000009704067220 */ /* 0x040fe40000410000 */
[C---:B------:R-:W-:Y:S02]  /*e030*/  FMUL.FTZ R158, R4.reuse, R158 ;  /* 0x0000009e049e7220 */ /* 0x040fe40000410000 */
[----:B------:R-:W-:Y:S01]  /*e040*/  FMUL.FTZ R159, R4, R159 ;  /* 0x0000009f049f7220 */ /* 0x000fe20000410000 */
[----:B------:R-:W-:Y:S01]  /*e050*/  F2FP.PACK_AB R6, R6, R150 ;  /* 0x000000960606723e */ /* 0x000fe200000000ff */
[----:B-1----:R-:W-:Y:S02]  /*e060*/  FADD.FTZ R250, R250, R5 ;  /* 0x00000005fafa7221 */ /* 0x002fe40000010000 */
[----:B------:R-:W-:-:S02]  /*e070*/  FMUL.FTZ R21, R4, R39 ;  /* 0x0000002704157220 */ /* 0x000fc40000410000 */
[C---:B------:R-:W-:Y:S02]  /*e080*/  FMUL.FTZ R16, R4.reuse, R51 ;  /* 0x0000003304107220 */ /* 0x040fe40000410000 */
[----:B------:R-:W-:Y:S02]  /*e090*/  FMUL.FTZ R162, R4, R162 ;  /* 0x000000a204a27220 */ /* 0x000fe40000410000 */
[C---:B---3--:R-:W-:Y:S02]  /*e0a0*/  FMUL.FTZ R138, R0.reuse, R48 ;  /* 0x00000030008a7220 */ /* 0x048fe40000410000 */
[C---:B------:R-:W-:Y:S02]  /*e0b0*/  FMUL.FTZ R139, R0.reuse, R52 ;  /* 0x00000034008b7220 */ /* 0x040fe40000410000 */
[C---:B------:R-:W-:Y:S02]  /*e0c0*/  FMUL.FTZ R148, R0.reuse, R148 ;  /* 0x0000009400947220 */ /* 0x040fe40000410000 */
[C---:B------:R-:W-:Y:S01]  /*e0d0*/  FMUL.FTZ R7, R0.reuse, R149 ;  /* 0x0000009500077220 */ /* 0x040fe20000410000 */
[----:B------:R-:W-:Y:S01]  /*e0e0*/  LEA.HI R149, R9, R176, RZ, 0x5 ;  /* 0x000000b009957211 */ /* 0x000fe200078f28ff */
[----:B------:R-:W-:-:S02]  /*e0f0*/  FMUL.FTZ R156, R0, R156 ;  /* 0x0000009c009c7220 */ /* 0x000fc40000410000 */
[C---:B------:R-:W-:Y:S01]  /*e100*/  FMUL.FTZ R157, R0.reuse, R157 ;  /* 0x0000009d009d7220 */ /* 0x040fe20000410000 */
[----:B------:R-:W-:Y:S01]  /*e110*/  F2FP.PACK_AB R7, R7, R148 ;  /* 0x000000940707723e */ /* 0x000fe200000000ff */
[C---:B------:R-:W-:Y:S02]  /*e120*/  FMUL.FTZ R160, R0.reuse, R160 ;  /* 0x000000a000a07220 */ /* 0x040fe40000410000 */
[C---:B------:R-:W-:Y:S02]  /*e130*/  FMUL.FTZ R10, R0.reuse, R161 ;  /* 0x000000a1000a7220 */ /* 0x040fe40000410000 */
        /* <DEDUP_REMOVED lines=12> */
[C---:B------:R-:W-:Y:S01]  /*e200*/  FMUL.FTZ R142, R0.reuse, R68 ;  /* 0x00000044008e7220 */ /* 0x040fe20000410000 */
[----:B------:R-:W-:Y:S01]  /*e210*/  MOV R68, 0x20 ;  /* 0x0000002000447802 */ /* 0x000fe20000000f00 */
[----:B------:R-:W-:-:S02]  /*e220*/  FMUL.FTZ R69, R0, R69 ;  /* 0x0000004500457220 */ /* 0x000fc40000410000 */
[C---:B------:R-:W-:Y:S02]  /*e230*/  FMUL.FTZ R80, R0.reuse, R80 ;  /* 0x0000005000507220 */ /* 0x040fe40000410000 */
[C---:B------:R-:W-:Y:S02]  /*e240*/  FMUL.FTZ R81, R0.reuse, R81 ;  /* 0x0000005100517220 */ /* 0x040fe40000410000 */
[C---:B------:R-:W-:Y:S01]  /*e250*/  FMUL.FTZ R143, R0.reuse, R84 ;  /* 0x00000054008f7220 */ /* 0x040fe20000410000 */
[----:B------:R-:W-:Y:S01]  /*e260*/  SHF.R.S32.HI R84, RZ, 0x5, R149 ;  /* 0x00000005ff547819 */ /* 0x000fe20000011495 */
[C---:B------:R-:W-:Y:S01]  /*e270*/  FMUL.FTZ R85, R0.reuse, R85 ;  /* 0x0000005500557220 */ /* 0x040fe20000410000 */
[----:B------:R-:W-:Y:S01]  /*e280*/  F2FP.PACK_AB R52, R81, R80 ;  /* 0x000000505134723e */ /* 0x000fe200000000ff */
[----:B------:R-:W-:Y:S01]  /*e290*/  FMUL.FTZ R96, R0, R96 ;  /* 0x0000006000607220 */ /* 0x000fe20000410000 */
[----:B------:R-:W-:Y:S01]  /*e2a0*/  LEA R17, R84, R17, 0x9 ;  /* 0x0000001154117211 */ /* 0x000fe200078e48ff */
[----:B------:R-:W-:-:S02]  /*e2b0*/  FMUL.FTZ R97, R0, R97 ;  /* 0x0000006100617220 */ /* 0x000fc40000410000 */
[C---:B------:R-:W-:Y:S02]  /*e2c0*/  FMUL.FTZ R100, R0.reuse, R100 ;  /* 0x0000006400647220 */ /* 0x040fe40000410000 */
[C---:B------:R-:W-:Y:S02]  /*e2d0*/  FMUL.FTZ R101, R0.reuse, R101 ;  /* 0x0000006500657220 */ /* 0x040fe40000410000 */
[C---:B------:R-:W-:Y:S02]  /*e2e0*/  FMUL.FTZ R112, R0.reuse, R112 ;  /* 0x0000007000707220 */ /* 0x040fe40000410000 */
[C---:B------:R-:W-:Y:S02]  /*e2f0*/  FMUL.FTZ R113, R0.reuse, R113 ;  /* 0x0000007100717220 */ /* 0x040fe40000410000 */
[C---:B------:R-:W-:Y:S02]  /*e300*/  FMUL.FTZ R116, R0.reuse, R116 ;  /* 0x0000007400747220 */ /* 0x040fe40000410000 */
[----:B------:R-:W-:-:S02]  /*e310*/  FMUL.FTZ R117, R0, R117 ;  /* 0x0000007500757220 */ /* 0x000fc40000410000 */
[C---:B------:R-:W-:Y:S02]  /*e320*/  FMUL.FTZ R128, R0.reuse, R128 ;  /* 0x0000008000807220 */ /* 0x040fe40000410000 */
[----:B------:R-:W-:Y:S01]  /*e330*/  FMUL.FTZ R129, R0, R129 ;  /* 0x0000008100817220 */ /* 0x000fe20000410000 */
[----:B------:R-:W-:Y:S01]  /*e340*/  IADD3 R0, R8, -R2, RZ ;  /* 0x8000000208007210 */ /* 0x000fe20007ffe0ff */
[C---:B------:R-:W-:Y:S02]  /*e350*/  FMUL.FTZ R36, R4.reuse, R66 ;  /* 0x0000004204247220 */ /* 0x040fe40000410000 */
        /* <DEDUP_REMOVED lines=10> */
[C---:B------:R-:W-:Y:S01]  /*e400*/  FMUL.FTZ R32, R4.reuse, R54 ;  /* 0x0000003604207220 */ /* 0x040fe20000410000 */
[----:B------:R-:W-:Y:S01]  /*e410*/  F2FP.PACK_AB R9, R9, R162 ;  /* 0x000000a20909723e */ /* 0x000fe200000000ff */
[C---:B------:R-:W-:Y:S01]  /*e420*/  FMUL.FTZ R55, R4.reuse, R55 ;  /* 0x0000003704377220 */ /* 0x040fe20000410000 */
[----:B------:R-:W-:Y:S01]  /*e430*/  LEA R17, R17, R2, 0x1 ;  /* 0x0000000211117211 */ /* 0x000fe200078e08ff */
[C---:B------:R-:W-:Y:S01]  /*e440*/  FMUL.FTZ R35, R4.reuse, R67 ;  /* 0x0000004304237220 */ /* 0x040fe20000410000 */
[----:B------:R-:W-:Y:S01]  /*e450*/  MOV R2, 0x3f800000 ;  /* 0x3f80000000027802 */ /* 0x000fe20000000f00 */
[C---:B------:R-:W-:Y:S01]  /*e460*/  FMUL.FTZ R70, R4.reuse, R70 ;  /* 0x0000004604467220 */ /* 0x040fe20000410000 */
[----:B------:R-:W-:Y:S01]  /*e470*/  SHF.L.U32 R17, R17, 0x1, RZ ;  /* 0x0000000111117819 */ /* 0x000fe200000006ff */
[----:B------:R-:W-:Y:S01]  /*e480*/  FMUL.FTZ R71, R4, R71 ;  /* 0x0000004704477220 */ /* 0x000fe20000410000 */
[----:B------:R-:W-:Y:S01]  /*e490*/  F2FP.PACK_AB R12, R12, R174 ;  /* 0x000000ae0c0c723e */ /* 0x000fe200000000ff */
[C---:B------:R-:W-:Y:S01]  /*e4a0*/  FMUL.FTZ R82, R4.reuse, R82 ;  /* 0x0000005204527220 */ /* 0x040fe20000410000 */
        /* <DEDUP_REMOVED lines=14> */
[C---:B------:R-:W-:Y:S01]  /*e590*/  FMUL.FTZ R102, R4.reuse, R102 ;  /* 0x0000006604667220 */ /* 0x040fe20000410000 */
        /* <DEDUP_REMOVED lines=15> */
[----:B------:R-:W-:Y:S01]  /*e690*/  ISETP.NE.OR P3, PT, RZ, UR4, !P3 ;  /* 0x00000004ff007c0c */ /* 0x000fe2000df65670 */
[----:B------:R-:W-:-:S02]  /*e6a0*/  FMUL.FTZ R130, R4, R130 ;  /* 0x0000008204827220 */ /* 0x000fc40000410000 */
[----:B------:R-:W-:Y:S01]  /*e6b0*/  FMUL.FTZ R131, R4, R131 ;  /* 0x0000008304837220 */ /* 0x000fe20000410000 */
[----:B--2---:R-:W-:Y:S01]  /*e6c0*/  IADD3 R7, R68, R19, RZ ;  /* 0x0000001344077210 */ /* 0x004fe20007ffe0ff */
[C---:B------:R-:W-:Y:S01]  /*e6d0*/  FMUL.FTZ R20, R2.reuse, R41 ;  /* 0x0000002902147220 */ /* 0x040fe20000410000 */
[----:B------:R-:W-:Y:S01]  /*e6e0*/  F2FP.PACK_AB R31, R119, R118 ;  /* 0x00000076771f723e */ /* 0x000fe200000000ff */
[C---:B------:R-:W-:Y:S02]  /*e6f0*/  FMUL.FTZ R66, R2.reuse, R45 ;  /* 0x0000002d02427220 */ /* 0x040fe40000410000 */
[C---:B------:R-:W-:Y:S02]  /*e700*/  FMUL.FTZ R27, R2.reuse, R57 ;  /* 0x00000039021b7220 */ /* 0x040fe40000410000 */
[C---:B------:R-:W-:Y:S02]  /*e710*/  FMUL.FTZ R28, R2.reuse, R61 ;  /* 0x0000003d021c7220 */ /* 0x040fe40000410000 */
[----:B------:R-:W-:-:S02]  /*e720*/  FMUL.FTZ R152, R2, R152 ;  /* 0x0000009802987220 */ /* 0x000fc40000410000 */
[C---:B------:R-:W-:Y:S02]  /*e730*/  FMUL.FTZ R8, R2.reuse, R153 ;  /* 0x0000009902087220 */ /* 0x040fe40000410000 */
        /* <DEDUP_REMOVED lines=21> */
[----:B------:R-:W-:-:S02]  /*e890*/  FMUL.FTZ R88, R2, R88 ;  /* 0x0000005802587220 */ /* 0x000fc40000410000 */
[----:B------:R-:W-:Y:S01]  /*e8a0*/  FMUL.FTZ R89, R2, R89 ;  /* 0x0000005902597220 */ /* 0x000fe20000410000 */
[----:B------:R-:W-:Y:S01]  /*e8b0*/  F2FP.PACK_AB R50, R50, R76 ;  /* 0x0000004c3232723e */ /* 0x000fe200000000ff */
[C---:B------:R-:W-:Y:S02]  /*e8c0*/  FMUL.FTZ R92, R2.reuse, R92 ;  /* 0x0000005c025c7220 */ /* 0x040fe40000410000 */
[C---:B------:R-:W-:Y:S02]  /*e8d0*/  FMUL.FTZ R93, R2.reuse, R93 ;  /* 0x0000005d025d7220 */ /* 0x040fe40000410000 */
[C---:B------:R-:W-:Y:S02]  /*e8e0*/  FMUL.FTZ R104, R2.reuse, R104 ;  /* 0x0000006802687220 */ /* 0x040fe40000410000 */
[C---:B------:R-:W-:Y:S02]  /*e8f0*/  FMUL.FTZ R38, R2.reuse, R105 ;  /* 0x0000006902267220 */ /* 0x040fe40000410000 */
        /* <DEDUP_REMOVED lines=9> */
[----:B-1----:R-:W-:-:S02]  /*e990*/  FMUL.FTZ R147, R0, R147 ;  /* 0x0000009300937220 */ /* 0x002fc40000410000 */
[C---:B------:R-:W-:Y:S02]  /*e9a0*/  FMUL.FTZ R4, R0.reuse, R146 ;  /* 0x0000009200047220 */ /* 0x040fe40000410000 */
[C---:B------:R-:W-:Y:S01]  /*e9b0*/  FMUL.FTZ R155, R0.reuse, R155 ;  /* 0x0000009b009b7220 */ /* 0x040fe20000410000 */
[----:B------:R-:W-:Y:S01]  /*e9c0*/  STS [R19], R2 ;  /* 0x0000000213007388 */ /* 0x000fe20000000800 */
        /* <DEDUP_REMOVED lines=57> */
[----:B------:R1:W-:Y:S01]  /*ed60*/  STS [R19+0x400], R0 ;  /* 0x0004000013007388 */ /* 0x0003e20000000800 */
[----:B------:R-:W-:Y:S02]  /*ed70*/  F2FP.PACK_AB R28, R129, R128 ;  /* 0x00000080811c723e */ /* 0x000fe400000000ff */
[----:B------:R-:W-:Y:S01]  /*ed80*/  F2FP.PACK_AB R27, R131, R130 ;  /* 0x00000082831b723e */ /* 0x000fe200000000ff */
[----:B------:R2:W-:Y:S01]  /*ed90*/  STS [R17+0x2000], R5 ;  /* 0x0020000511007388 */ /* 0x0005e20000000800 */
[----:B------:R-:W-:Y:S02]  /*eda0*/  F2FP.PACK_AB R30, R121, R120 ;  /* 0x00000078791e723e */ /* 0x000fe400000000ff */
[----:B------:R-:W-:Y:S01]  /*edb0*/  F2FP.PACK_AB R29, R123, R29 ;  /* 0x0000001d7b1d723e */ /* 0x000fe200000000ff */
[----:B------:R3:W-:Y:S01]  /*edc0*/  STS [R17+0x2400], R4 ;  /* 0x0024000411007388 */ /* 0x0007e20000000800 */
[----:B------:R-:W-:-:S02]  /*edd0*/  F2FP.PACK_AB R26, R125, R124 ;  /* 0x0000007c7d1a723e */ /* 0x000fc400000000ff */
[----:B------:R-:W-:Y:S01]  /*ede0*/  F2FP.PACK_AB R67, R127, R67 ;  /* 0x000000437f43723e */ /* 0x000fe200000000ff */
[----:B------:R4:W-:Y:S04]  /*edf0*/  STS [R19+0x2000], R8 ;  /* 0x0020000813007388 */ /* 0x0009e80000000800 */
[----:B------:R5:W-:Y:S01]  /*ee00*/  STS [R19+0x2400], R11 ;  /* 0x0024000b13007388 */ /* 0x000be20000000800 */
[----:B-1----:R-:W-:Y:S02]  /*ee10*/  IADD3 R0, R17, R68, RZ ;  /* 0x0000004411007210 */ /* 0x002fe40007ffe0ff */
        /* <DEDUP_REMOVED lines=12> */
[----:B-----5:R-:W-:Y:S02]  /*eee0*/  @P4 MUFU.LG2 R11, R251 ;  /* 0x000000fb000b4308 */ /* 0x020fe40000000c00 */
[----:B------:R4:W-:Y:S04]  /*eef0*/  STS [R0+0x2400], R15 ;  /* 0x0024000f00007388 */ /* 0x0009e80000000800 */
[----:B------:R-:W-:Y:S02]  /*ef00*/  STS [R7+0x2000], R24 ;  /* 0x0020001807007388 */ /* 0x000fe40000000800 */
[----:B-1----:R-:W-:Y:S02]  /*ef10*/  @P1 MUFU.LG2 R10, R250 ;  /* 0x000000fa000a1308 */ /* 0x002fe40000000c00 */
[----:B------:R-:W-:Y:S04]  /*ef20*/  STS [R7+0x2400], R23 ;  /* 0x0024001707007388 */ /* 0x000fe80000000800 */
[----:B------:R-:W-:Y:S02]  /*ef30*/  STS [R4], R22 ;  /* 0x0000001604007388 */ /* 0x000fe40000000800 */
[----:B--2---:R-:W1:Y:S02]  /*ef40*/  @P5 MUFU.LG2 R9, R252 ;  /* 0x000000fc00095308 */ /* 0x004e640000000c00 */
[----:B------:R-:W-:Y:S04]  /*ef50*/  STS [R4+0x400], R21 ;  /* 0x0004001504007388 */ /* 0x000fe80000000800 */
[----:B------:R-:W-:Y:S01]  /*ef60*/  STS [R6], R18 ;  /* 0x0000001206007388 */ /* 0x000fe20000000800 */
        /* <DEDUP_REMOVED lines=8> */
[----:B------:R-:W-:Y:S04]  /*eff0*/  STS [R2], R64 ;  /* 0x0000004002007388 */ /* 0x000fe80000000800 */
[----:B------:R-:W-:Y:S01]  /*f000*/  STS [R2+0x400], R63 ;  /* 0x0004003f02007388 */ /* 0x000fe20000000800 */
[----:B--2---:R-:W-:Y:S01]  /*f010*/  MOV R16, 0x7f800000 ;  /* 0x7f80000000107802 */ /* 0x004fe20000000f00 */
[----:B------:R-:W-:-:S02]  /*f020*/  @P5 FFMA.FTZ R16, R135, c[0x0][0x238], R9 ;  /* 0x00008e0087105a23 */ /* 0x000fc40000010009 */
        /* <DEDUP_REMOVED lines=18> */
[----:B-1----:R-:W-:-:S03]  /*f150*/  MOV R17, 0x7f800000 ;  /* 0x7f80000000117802 */ /* 0x002fc60000000f00 */
        /* <DEDUP_REMOVED lines=106> */
.L_x_877:
[----:B--2-4-:R-:W-:Y:S05]  /*f800*/  BSYNC B0 ;  /* 0x0000000000007941 */ /* 0x014fea0003800000 */
.L_x_876:
[----:B------:R-:W2:Y:S01]  /*f810*/  LDL.LU.64 R8, [R1+0x20] ;  /* 0x0000200001087983 */ /* 0x000ea20000300a00 */
[----:B------:R-:W-:Y:S01]  /*f820*/  SHF.R.S32.HI R0, RZ, 0x1f, R18 ;  /* 0x0000001fff007819 */ /* 0x000fe20000011412 */
[----:B------:R-:W-:-:S02]  /*f830*/  ULDC.64 UR4, c[0x0][0x1e8] ;  /* 0x00007a0000047ab9 */ /* 0x000fc40000000a00 */
[----:B------:R-:W4:Y:S01]  /*f840*/  LDL.LU.64 R6, [R1+0x28] ;  /* 0x0000280001067983 */ /* 0x000f220000300a00 */
[----:B------:R-:W-:Y:S01]  /*f850*/  SHF.R.S32.HI R4, RZ, 0x1f, R19 ;  /* 0x0000001fff047819 */ /* 0x000fe20000011413 */
[----:B------:R-:W-:Y:S01]  /*f860*/  IMAD R0, R0, c[0x0][0x1e0], RZ ;  /* 0x0000780000007a24 */ /* 0x000fe200078e02ff */
[----:B------:R-:W-:Y:S02]  /*f870*/  USHF.L.U32 UR7, UR4, 0x5, URZ ;  /* 0x0000000504077899 */ /* 0x000fe4000800063f */
[----:B------:R-:W-:Y:S01]  /*f880*/  UMOV UR6, 0x5 ;  /* 0x0000000500067882 */ /* 0x000fe20000000000 */
[----:B------:R-:W-:Y:S01]  /*f890*/  IMAD R0, R18, c[0x0][0x1e4], R0 ;  /* 0x0000790012007a24 */ /* 0x000fe200078e0200 */
[----:B------:R-:W-:Y:S01]  /*f8a0*/  USHF.L.U64.HI UR5, UR4, UR6, UR5 ;  /* 0x0000000604057299 */ /* 0x000fe20008010205 */
[----:B------:R-:W-:-:S04]  /*f8b0*/  IMAD R4, R4, c[0x0][0x1f0], RZ ;  /* 0x00007c0004047a24 */ /* 0x000fc800078e02ff */
[----:B------:R-:W-:Y:S01]  /*f8c0*/  IMAD R4, R19, c[0x0][0x1f4], R4 ;  /* 0x00007d0013047a24 */ /* 0x000fe200078e0204 */
[--C-:B--2---:R-:W-:Y:S01]  /*f8d0*/  SHF.R.S32.HI R3, RZ, 0x1f, R8.reuse ;  /* 0x0000001fff037819 */ /* 0x104fe20000011408 */
[----:B------:R-:W-:-:S04]  /*f8e0*/  IMAD.MOV.U32 R2, RZ, RZ, R8 ;  /* 0x000000ffff027224 */ /* 0x000fc800078e0008 */
[----:B------:R-:W-:-:S04]  /*f8f0*/  IMAD.WIDE.U32 R2, R18, c[0x0][0x1e0], R2 ;  /* 0x0000780012027a25 */ /* 0x000fc800078e0002 */
[----:B------:R-:W-:Y:S02]  /*f900*/  IMAD.IADD R3, R3, 0x1, R0 ;  /* 0x0000000103037824 */ /* 0x000fe400078e0200 */
[----:B----4-:R-:W-:Y:S02]  /*f910*/  IMAD R0, R7, c[0x0][0x1e8], RZ ;  /* 0x00007a0007007a24 */ /* 0x010fe400078e02ff */
        /* <DEDUP_REMOVED lines=38> */
.L_x_865:
        /* <DEDUP_REMOVED lines=18> */
[----:B------:R-:W-:Y:S01]  /*fca0*/  ULDC.64 UR8, c[0x0][0x118] ;  /* 0x0000460000087ab9 */ /* 0x000fe20000000a00 */
[----:B------:R-:W-:-:S02]  /*fcb0*/  IADD3 R18, -R99, c[0x0][0x214], RZ ;  /* 0x0000850063127a10 */ /* 0x000fc40007ffe1ff */
[----:B------:R-:W-:Y:S02]  /*fcc0*/  IADD3 R14, R8, 0x30, RZ ;  /* 0x00000030080e7810 */ /* 0x000fe40007ffe0ff */
[--C-:B------:R-:W-:Y:S02]  /*fcd0*/  SHF.R.S32.HI R3, RZ, 0x1f, R2.reuse ;  /* 0x0000001fff037819 */ /* 0x100fe40000011402 */
[----:B-1----:R-:W-:Y:S02]  /*fce0*/  ISETP.NE.AND P0, PT, R12, RZ, PT ;  /* 0x000000ff0c00720c */ /* 0x002fe40003f05270 */
[----:B------:R-:W-:Y:S01]  /*fcf0*/  ISETP.GE.OR P4, PT, R14, R18, P6 ;  /* 0x000000120e00720c */ /* 0x000fe20003786670 */
[----:B------:R-:W-:-:S04]  /*fd00*/  IMAD.WIDE.U32 R2, R23, c[0x0][0x1e0], R2 ;  /* 0x0000780017027a25 */ /* 0x000fc800078e0002 */
[----:B------:R-:W-:Y:S02]  /*fd10*/  IMAD.IADD R3, R0, 0x1, R3 ;  /* 0x0000000100037824 */ /* 0x000fe400078e0203 */
[----:B------:R-:W-:Y:S02]  /*fd20*/  IMAD R0, R4, c[0x0][0x1f0], RZ ;  /* 0x00007c0004007a24 */ /* 0x000fe400078e02ff */
[C---:B------:R-:W-:Y:S02]  /*fd30*/  IMAD.WIDE.U32 R2, R24.reuse, c[0x0][0x1f0], R2 ;  /* 0x00007c0018027a25 */ /* 0x040fe400078e0002 */
[----:B--2---:R-:W-:Y:S02]  /*fd40*/  @!P0 ISETP.NE.AND P1, PT, R11, RZ, PT ;  /* 0x000000ff0b00820c */ /* 0x004fe40003f25270 */
[----:B------:R-:W-:Y:S02]  /*fd50*/  IMAD R0, R24, c[0x0][0x1f4], R0 ;  /* 0x00007d0018007a24 */ /* 0x000fe400078e0200 */
[----:B------:R-:W-:Y:S01]  /*fd60*/  IMAD.WIDE R4, R13, 0x80, R8 ;  /* 0x000000800d047825 */ /* 0x000fe200078e0208 */
[----:B------:R-:W-:-:S03]  /*fd70*/  IADD3 R13, R8, 0x20, RZ ;  /* 0x00000020080d7810 */ /* 0x000fc60007ffe0ff */
[----:B------:R-:W-:Y:S01]  /*fd80*/  IMAD.IADD R3, R0, 0x1, R3 ;  /* 0x0000000100037824 */ /* 0x000fe200078e0203 */
[----:B------:R-:W-:Y:S01]  /*fd90*/  ISETP.GE.OR P5, PT, R13, R18, P6 ;  /* 0x000000120d00720c */ /* 0x000fe200037a6670 */
[----:B------:R-:W-:Y:S02]  /*fda0*/  IMAD R0, R5, c[0x0][0x1e8], RZ ;  /* 0x00007a0005007a24 */ /* 0x000fe400078e02ff */
[----:B------:R-:W-:Y:S02]  /*fdb0*/  @P0 IMAD.MOV.U32 R10, RZ, RZ, c[0x0][0x210] ;  /* 0x00008400ff0a0624 */ /* 0x000fe400078e00ff */
[C---:B------:R-:W-:Y:S02]  /*fdc0*/  IMAD R0, R4.reuse, c[0x0][0x1ec], R0 ;  /* 0x00007b0004007a24 */ /* 0x040fe400078e0200 */
[----:B------:R-:W-:-:S04]  /*fdd0*/  IMAD.WIDE.U32 R4, R4, c[0x0][0x1e8], R2 ;  /* 0x00007a0004047a25 */ /* 0x000fc800078e0002 */
[----:B------:R-:W-:Y:S01]  /*fde0*/  IMAD.IADD R0, R0, 0x1, R5 ;  /* 0x0000000100007824 */ /* 0x000fe200078e0205 */
[----:B------:R-:W-:Y:S01]  /*fdf0*/  LEA R2, P2, R4, c[0x0][0x1d0], 0x1 ;  /* 0x0000740004027a11 */ /* 0x000fe200078408ff */
[----:B------:R-:W-:Y:S02]  /*fe00*/  @!P0 IMAD.MOV.U32 R5, RZ, RZ, c[0x0][0x214] ;  /* 0x00008500ff058624 */ /* 0x000fe400078e00ff */
[----:B------:R-:W-:Y:S01]  /*fe10*/  @P0 IMAD R10, R10, c[0x0][0x214], RZ ;  /* 0x000085000a0a0a24 */ /* 0x000fe200078e02ff */
[----:B------:R-:W-:Y:S01]  /*fe20*/  LEA.HI.X R3, R4, c[0x0][0x1d4], R0, 0x1, P2 ;  /* 0x0000750004037a11 */ /* 0x000fe200010f0c00 */
[----:B------:R-:W-:Y:S01]  /*fe30*/  @P0 IMAD.MOV.U32 R0, RZ, RZ, 0x1 ;  /* 0x00000001ff000424 */ /* 0x000fe200078e00ff */
[----:B------:R-:W-:Y:S01]  /*fe40*/  @!P0 SEL R10, R5, c[0x0][0x234], !P1 ;  /* 0x00008d00050a8a07 */ /* 0x000fe20004800000 */
[----:B------:R-:W-:Y:S01]  /*fe50*/  @P0 IMAD.MOV.U32 R9, RZ, RZ, c[0x0][0x210] ;  /* 0x00008400ff090624 */ /* 0x000fe200078e00ff */
[----:B------:R-:W-:Y:S01]  /*fe60*/  IADD3 R6, P1, R2, UR6, RZ ;  /* 0x0000000602067c10 */ /* 0x000fe2000ff3e0ff */
[----:B------:R-:W-:Y:S01]  /*fe70*/  STG.E.128 [R2.64], RZ ;  /* 0x000000ff02007986 */ /* 0x000fe2000c101d08 */
[----:B------:R-:W-:-:S02]  /*fe80*/  @!P0 IMAD.MOV.U32 R9, RZ, RZ, 0x1 ;  /* 0x00000001ff098424 */ /* 0x000fc400078e00ff */
[----:B------:R-:W-:Y:S01]  /*fe90*/  IADD3.X R7, R3, UR5, RZ, P1, !PT ;  /* 0x0000000503077c10 */ /* 0x000fe20008ffe4ff */
[----:B------:R-:W-:Y:S01]  /*fea0*/  @!P0 IMAD R0, R10, c[0x0][0x1c0], RZ ;  /* 0x000070000a008a24 */ /* 0x000fe200078e02ff */
[----:B------:R-:W-:Y:S01]  /*feb0*/  IADD3 R4, P2, R6, UR6, RZ ;  /* 0x0000000606047c10 */ /* 0x000fe2000ff5e0ff */
[----:B------:R1:W-:Y:S01]  /*fec0*/  STG.E.128 [R2.64+0x80], RZ ;  /* 0x000080ff02007986 */ /* 0x0003e2000c101d08 */
[----:B------:R-:W-:Y:S01]  /*fed0*/  ISETP.NE.AND P1, PT, R11, RZ, PT ;  /* 0x000000ff0b00720c */ /* 0x000fe20003f25270 */
[----:B------:R-:W-:Y:S01]  /*fee0*/  IMAD R0, R23, R0, RZ ;  /* 0x0000000017007224 */ /* 0x000fe200078e02ff */
[----:B------:R-:W-:Y:S01]  /*fef0*/  IADD3.X R5, R7, UR5, RZ, P2, !PT ;  /* 0x0000000507057c10 */ /* 0x000fe200097fe4ff */
[----:B------:R-:W-:Y:S01]  /*ff00*/  STG.E.128 [R6.64], RZ ;  /* 0x000000ff06007986 */ /* 0x000fe2000c101d08 */
[----:B------:R-:W-:Y:S01]  /*ff10*/  ISETP.EQ.AND P1, PT, R12, RZ, P1 ;  /* 0x000000ff0c00720c */ /* 0x000fe20000f22270 */
[----:B------:R-:W-:Y:S01]  /*ff20*/  IMAD R11, R23, c[0x0][0x214], RZ ;  /* 0x00008500170b7a24 */ /* 0x000fe200078e02ff */
[----:B------:R-:W-:Y:S01]  /*ff30*/  IADD3 R12, R8, 0x10, RZ ;  /* 0x00000010080c7810 */ /* 0x000fe20007ffe0ff */
[----:B------:R2:W-:Y:S01]  /*ff40*/  STG.E.128 [R6.64+0x80], RZ ;  /* 0x000080ff06007986 */ /* 0x0005e2000c101d08 */
[----:B------:R-:W-:-:S03]  /*ff50*/  SEL R0, R0, RZ, !P1 ;  /* 0x000000ff00007207 */ /* 0x000fc60004800000 */
[----:B------:R-:W-:Y:S04]  /*ff60*/  STG.E.128 [R4.64], RZ ;  /* 0x000000ff04007986 */ /* 0x000fe8000c101d08 */
[----:B------:R3:W-:Y:S01]  /*ff70*/  STG.E.128 [R4.64+0x80], RZ ;  /* 0x000080ff04007986 */ /* 0x0007e2000c101d08 */
[----:B-1----:R-:W-:-:S04]  /*ff80*/  IADD3 R2, P2, R4, UR6, RZ ;  /* 0x0000000604027c10 */ /* 0x002fc8000ff5e0ff */
[----:B------:R-:W-:Y:S01]  /*ff90*/  IADD3.X R3, R5, UR5, RZ, P2, !PT ;  /* 0x0000000505037c10 */ /* 0x000fe200097fe4ff */
[----:B--2---:R-:W-:-:S04]  /*ffa0*/  IMAD R6, R24, R10, R0 ;  /* 0x0000000a18067224 */ /* 0x004fc800078e0200 */
[----:B------:R-:W-:Y:S01]  /*ffb0*/  STG.E.128 [R2.64], RZ ;  /* 0x000000ff02007986 */ /* 0x000fe2000c101d08 */
[----:B------:R-:W-:Y:S01]  /*ffc0*/  SHF.R.S32.HI R7, RZ, 0x1f, R11 ;  /* 0x0000001fff077819 */ /* 0x000fe2000001140b */
[----:B------:R-:W-:Y:S01]  /*ffd0*/  IMAD R0, R99, R9, RZ ;  /* 0x0000000963007224 */ /* 0x000fe200078e02ff */
[----:B------:R-:W-:Y:S01]  /*ffe0*/  SEL R11, R11, RZ, P1 ;  /* 0x000000ff0b0b7207 */ /* 0x000fe20000800000 */
[----:B------:R1:W-:Y:S01]  /*fff0*/  STG.E.128 [R2.64+0x80], RZ ;  /* 0x000080ff02007986 */ /* 0x0003e2000c101d08 */
[----:B---3--:R-:W-:Y:S02]  /*10000*/  IADD3 R4, P2, R2, UR6, RZ ;  /* 0x0000000602047c10 */ /* 0x008fe4000ff5e0ff */
[----:B------:R-:W-:Y:S02]  /*10010*/  SHF.R.S32.HI R10, RZ, 0x1f, R0 ;  /* 0x0000001fff0a7819 */ /* 0x000fe40000011400 */
[----:B------:R-:W-:Y:S02]  /*10020*/  IADD3.X R5, R3, UR5, RZ, P2, !PT ;  /* 0x0000000503057c10 */ /* 0x000fe400097fe4ff */
[----:B------:R-:W-:-:S03]  /*10030*/  ISETP.GE.OR P2, PT, R8, R18, P6 ;  /* 0x000000120800720c */ /* 0x000fc60003746670 */
        /* <DEDUP_REMOVED lines=85> */
.L_x_878:
        /* <DEDUP_REMOVED lines=15> */
.L_x_1410:


//--------------------- .text._ZN5flash16flash_fwd_kernelI23Flash_fwd_kernel_traitsILi128ELi128ELi32ELi4ELb0ELb0EN7cutlass6half_tE19Flash_kernel_traitsILi128ELi128ELi32ELi4ES3_EELb1ELb1ELb0ELb0ELb0ELb1ELb0ELb0EEEvNS_16Flash_fwd_paramsE --------------------------
	.section	.text._ZN5flash16flash_fwd_kernelI23Flash_fwd_kernel_traitsILi128ELi128ELi32ELi4ELb0ELb0EN7cutlass6half_tE19Flash_kernel_traitsILi128ELi128ELi32ELi4ES3_EELb1ELb1ELb0ELb0ELb0ELb1ELb0ELb0EEEvNS_16Flash_fwd_paramsE,"ax",@progbits
	.sectioninfo	@"SHI_REGISTERS=255"
	.align	128
        .global         _ZN5flash16flash_fwd_kernelI23Flash_fwd_kernel_traitsILi128ELi128ELi32ELi4ELb0ELb0EN7cutlass6half_tE19Flash_kernel_traitsILi128ELi128ELi32ELi4ES3_EELb1ELb1ELb0ELb0ELb0ELb1ELb0ELb0EEEvNS_16Flash_fwd_paramsE
        .type           _ZN5flash16flash_fwd_kernelI23Flash_fwd_kernel_traitsILi128ELi128ELi32ELi4ELb0ELb0EN7cutlass6half_tE19Flash_kernel_traitsILi128ELi128ELi32ELi4ES3_EELb1ELb1ELb0ELb0ELb0ELb1ELb0ELb0EEEvNS_16Flash_fwd_paramsE,@function
        .size           _ZN5flash16flash_fwd_kernelI23Flash_fwd_kernel_traitsILi128ELi128ELi32ELi4ELb0ELb0EN7cutlass6half_tE19Flash_kernel_traitsILi128ELi128ELi32ELi4ES3_EELb1ELb1ELb0ELb0ELb0ELb1ELb0ELb0EEEvNS_16Flash_fwd_paramsE,(.L_x_1411 - _ZN5flash16flash_fwd_kernelI23Flash_fwd_kernel_traitsILi128ELi128ELi32ELi4ELb0ELb0EN7cutlass6half_tE19Flash_kernel_traitsILi128ELi128ELi32ELi4ES3_EELb1ELb1ELb0ELb0ELb0ELb1ELb0ELb0EEEvNS_16Flash_fwd_paramsE)
        .other          _ZN5flash16flash_fwd_kernelI23Flash_fwd_kernel_traitsILi128ELi128ELi32ELi4ELb0ELb0EN7cutlass6half_tE19Flash_kernel_traitsILi128ELi128ELi32ELi4ES3_EELb1ELb1ELb0ELb0ELb0ELb1ELb0ELb0EEEvNS_16Flash_fwd_paramsE,@"STO_CUDA_ENTRY STV_DEFAULT"
_ZN5flash16flash_fwd_kernelI23Flash_fwd_kernel_traitsILi128ELi128ELi32ELi4ELb0ELb0EN7cutlass6half_tE19Flash_kernel_traitsILi128ELi128ELi32ELi4ES3_EELb1ELb1ELb0ELb0ELb0ELb1ELb0ELb0EEEvNS_16Flash_fwd_paramsE:
.text._ZN5flash16flash_fwd_kernelI23Flash_fwd_kernel_traitsILi128ELi128ELi32ELi4ELb0ELb0EN7cutlass6half_tE19Flash_kernel_traitsILi128ELi128ELi32ELi4ES3_EELb1ELb1ELb0ELb0ELb0ELb1ELb0ELb0EEEvNS_16Flash_fwd_paramsE:
        /* <DEDUP_REMOVED lines=20> */
[----:B------:R-:W-:Y:S01]  /*0140*/  UMOV UR27, 0x4 ;  /* 0x00000004001b7882 */ /* 0x000fe20000000000 */
[----:B------:R-:W1:Y:S01]  /*0150*/  S2UR UR12, SR_CTAID.Z ;  /* 0x00000000000c79c3 */ /* 0x000e620000002700 */
[----:B------:R-:W-:Y:S02]  /*0160*/  ULDC.64 UR10, c[0x0][0x240] ;  /* 0x00009000000a7ab9 */ /* 0x000fe40000000a00 */
[----:B------:R-:W-:Y:S01]  /*0170*/  PLOP3.LUT P0, PT, PT, PT, UP2, 0x80, 0x0 ;  /* 0x000000000000781c */ /* 0x000fe20003f0f028 */
[----:B------:R-:W-:Y:S02]  /*0180*/  UISETP.NE.AND.EX UP1, UPT, URZ, UR5, UPT, UP1 ;  /* 0x000000053f00728c */ /* 0x000fe4000bf25310 */
[----:B------:R-:W-:Y:S02]  /*0190*/  ULDC.U8 UR6, c[0x0][0x312] ;  /* 0x0000c48000067ab9 */ /* 0x000fe40000000000 */
[----:B------:R-:W-:Y:S02]  /*01a0*/  ULDC.64 UR4, c[0x0][0x248] ;  /* 0x0000920000047ab9 */ /* 0x000fe40000000a00 */
[----:B------:R-:W-:-:S02]  /*01b0*/  UISETP.NE.AND UP3, UPT, UR6, URZ, UPT ;  /* 0x0000003f0600728c */ /* 0x000fc4000bf65270 */
[----:B------:R-:W-:Y:S02]  /*01c0*/  UISETP.EQ.U32.AND UP0, UPT, URZ, UR4, UPT ;  /* 0x000000043f00728c */ /* 0x000fe4000bf02070 */
[----:B-----5:R-:W-:Y:S02]  /*01d0*/  UIMAD.WIDE UR10, UR13, UR27, UR10 ;  /* 0x0000001b0d0a72a5 */ /* 0x020fe4000f8e020a */
[----:B------:R-:W-:-:S04]  /*01e0*/  UISETP.EQ.OR.EX UP0, UPT, URZ, UR5, !UP3, UP0 ;  /* 0x000000053f00728c */ /* 0x000fc8000df02700 */
[----:B------:R-:W-:Y:S01]  /*01f0*/  IMAD.U32 R14, RZ, RZ, UR10 ;  /* 0x0000000aff0e7e24 */ /* 0x000fe2000f8e00ff */
[----:B-1----:R-:W-:Y:S01]  /*0200*/  ULOP3.LUT UR9, UR12, UR8, UR13, 0xfe, !UPT ;  /* 0x000000080c097292 */ /* 0x002fe2000f8efe0d */
[----:B------:R-:W-:-:S05]  /*0210*/  IMAD.U32 R15, RZ, RZ, UR11 ;  /* 0x0000000bff0f7e24 */ /* 0x000fca000f8e00ff */
[----:B--2---:R-:W-:Y:S01]  /*0220*/  LOP3.LUT P3, RZ, R18, UR9, RZ, 0xfc, !PT ;  /* 0x0000000912ff7c12 */ /* 0x004fe2000f86fcff */
[----:B------:R-:W-:Y:S02]  /*0230*/  ULDC.64 UR4, c[0x0][0x248] ;  /* 0x0000920000047ab9 */ /* 0x000fe40000000a00 */
[----:B------:R-:W-:-:S10]  /*0240*/  UIMAD.WIDE UR4, UR13, UR27, UR4 ;  /* 0x0000001b0d0472a5 */ /* 0x000fd4000f8e0204 */
[----:B------:R-:W-:Y:S02]  /*0250*/  @!P3 IMAD.MOV.U32 R4, RZ, RZ, c[0x0][0x308] ;  /* 0x0000c200ff04b624 */ /* 0x000fe400078e00ff */
[----:B------:R-:W-:Y:S01]  /*0260*/  @!P3 IMAD.MOV.U32 R5, RZ, RZ, c[0x0][0x30c] ;  /* 0x0000c300ff05b624 */ /* 0x000fe200078e00ff */
[----:B------:R-:W-:Y:S02]  /*0270*/  ULDC.64 UR6, c[0x0][0x250] ;  /* 0x0000940000067ab9 */ /* 0x000fe40000000a00 */
[----:B------:R-:W-:-:S06]  /*0280*/  @UP1 UIMAD.WIDE UR6, UR13, UR27, UR6 ;  /* 0x0000001b0d0612a5 */ /* 0x000fcc000f8e0206 */
[----:B------:R-:W-:Y:S02]  /*0290*/  IMAD.U32 R12, RZ, RZ, UR6 ;  /* 0x00000006ff0c7e24 */ /* 0x000fe4000f8e00ff */
[----:B------:R-:W-:Y:S01]  /*02a0*/  IMAD.U32 R13, RZ, RZ, UR7 ;  /* 0x00000007ff0d7e24 */ /* 0x000fe2000f8e00ff */
[----:B---3--:R-:W1:Y:S01]  /*02b0*/  @P2 R2UR UR28, R2 ;  /* 0x00000000021c23c2 */ /* 0x008e6200000e0000 */
[----:B----4-:R-:W-:-:S07]  /*02c0*/  @P2 IADD3 R8, P1, R6, c[0x0][0x300], RZ ;  /* 0x0000c00006082a10 */ /* 0x010fce0007f3e0ff */
[----:B------:R-:W2:Y:S01]  /*02d0*/  @P2 R2UR UR29, R3 ;  /* 0x00000000031d23c2 */ /* 0x000ea200000e0000 */
[----:B------:R-:W-:Y:S02]  /*02e0*/  @P2 IADD3.X R9, RZ, R7, RZ, P1, !PT ;  /* 0x00000007ff092210 */ /* 0x000fe40000ffe4ff */
[----:B------:R-:W-:-:S03]  /*02f0*/  PLOP3.LUT P2, PT, PT, PT, UP0, 0x80, 0x0 ;  /* 0x000000000000781c */ /* 0x000fc60003f4f008 */
[----:B------:R-:W-:Y:S01]  /*0300*/  @!P3 STG.E.64 [R4.64+0x8], R8 ;  /* 0x000008080400b986 */ /* 0x000fe2000c101b18 */
[----:B-1----:R-:W-:Y:S02]  /*0310*/  IMAD.U32 R2, RZ, RZ, UR28 ;  /* 0x0000001cff027e24 */ /* 0x002fe4000f8e00ff */
[----:B--2---:R-:W-:-:S05]  /*0320*/  IMAD.U32 R3, RZ, RZ, UR29 ;  /* 0x0000001dff037e24 */ /* 0x004fca000f8e00ff */
[----:B------:R1:W-:Y:S04]  /*0330*/  @!P3 STG.E.64 [R4.64], R2 ;  /* 0x000000020400b986 */ /* 0x0003e8000c101b18 */
[----:B------:R-:W2:Y:S04]  /*0340*/  @P0 LDG.E R10, [R14.64] ;  /* 0x000000180e0a0981 */ /* 0x000ea8000c1e1900 */
[----:B------:R-:W3:Y:S01]  /*0350*/  @P0 LDG.E R6, [R14.64+0x4] ;  /* 0x000004180e060981 */ /* 0x000ee2000c1e1900 */
[----:B------:R-:W-:Y:S02]  /*0360*/  PLOP3.LUT P1, PT, PT, PT, UP1, 0x80, 0x0 ;  /* 0x000000000000781c */ /* 0x000fe40003f2f018 */
[----:B-1----:R-:W-:Y:S01]  /*0370*/  MOV R2, UR4 ;  /* 0x0000000400027c02 */ /* 0x002fe20008000f00 */
[----:B------:R-:W-:-:S10]  /*0380*/  IMAD.U32 R3, RZ, RZ, UR5 ;  /* 0x00000005ff037e24 */ /* 0x000fd4000f8e00ff */
[----:B------:R-:W4:Y:S04]  /*0390*/  @P1 LDG.E R4, [R12.64] ;  /* 0x000000180c041981 */ /* 0x000f28000c1e1900 */
[----:B------:R-:W5:Y:S01]  /*03a0*/  @!P2 LDG.E R0, [R2.64] ;  /* 0x000000180200a981 */ /* 0x000f62000c1e1900 */
[----:B------:R-:W-:Y:S01]  /*03b0*/  UMOV UR23, 0xffffffff ;  /* 0xffffffff00177882 */ /* 0x000fe20000000000 */
[----:B------:R-:W-:Y:S01]  /*03c0*/  SHF.R.S32.HI R7, RZ, 0x1f, R18 ;  /* 0x0000001fff077819 */ /* 0x000fe20000011412 */
[----:B------:R-:W-:Y:S02]  /*03d0*/  UMOV UR15, 0xffffffff ;  /* 0xffffffff000f7882 */ /* 0x000fe40000000000 */
[----:B------:R-:W-:Y:S01]  /*03e0*/  ULDC UR4, c[0x0][0x1c0] ;  /* 0x0000700000047ab9 */ /* 0x000fe20000000800 */
[----:B------:R-:W-:Y:S01]  /*03f0*/  LEA.HI R5, R7, R18, RZ, 0x5 ;  /* 0x0000001207057211 */ /* 0x000fe200078f28ff */
[----:B------:R-:W-:-:S02]  /*0400*/  UIMAD UR4, UR13, UR4, UR12 ;  /* 0x000000040d0472a4 */ /* 0x000fc4000f8e020c */
[----:B------:R-:W-:Y:S01]  /*0410*/  UMOV UR14, URZ ;  /* 0x0000003f000e7c82 */ /* 0x000fe20008000000 */
[----:B------:R-:W-:Y:S01]  /*0420*/  LOP3.LUT R19, R5, 0xffffffe0, RZ, 0xc0, !PT ;  /* 0xffffffe005137812 */ /* 0x000fe200078ec0ff */
[----:B------:R-:W-:-:S04]  /*0430*/  USHF.L.U32 UR5, UR4, 0x5, URZ ;  /* 0x0000000504057899 */ /* 0x000fc8000800063f */
[----:B------:R-:W-:Y:S01]  /*0440*/  IMAD.IADD R19, R18, 0x1, -R19 ;  /* 0x0000000112137824 */ /* 0x000fe200078e0a13 */
[----:B------:R-:W-:Y:S01]  /*0450*/  USHF.R.S32.HI UR4, URZ, 0x1f, UR5 ;  /* 0x0000001f3f047899 */ /* 0x000fe20008011405 */
[----:B--2---:R-:W1:Y:S08]  /*0460*/  @P0 R2UR UR23, R10 ;  /* 0x000000000a1703c2 */ /* 0x004e7000000e0000 */
[----:B---3--:R-:W1:Y:S08]  /*0470*/  @P0 R2UR UR10, R6 ;  /* 0x00000000060a03c2 */ /* 0x008e7000000e0000 */
[----:B----4-:R2:W3:Y:S01]  /*0480*/  @P1 R2UR UR14, R4 ;  /* 0x00000000040e13c2 */ /* 0x0104e200000e0000 */
[----:B------:R-:W-:Y:S01]  /*0490*/  IADD3 R200, P1, P0, R8, UR5, R19 ;  /* 0x0000000508c87c10 */ /* 0x000fe2000f83e013 */
[----:B-1----:R-:W-:-:S06]  /*04a0*/  @UP2 UIADD3 UR10, UR10, -UR23, URZ ;  /* 0x800000170a0a2290 */ /* 0x002fcc000fffe03f */
[----:B-----5:R1:W4:Y:S01]  /*04b0*/  @!P2 R2UR UR15, R0 ;  /* 0x00000000000fa3c2 */ /* 0x02032200000e0000 */
[----:B------:R-:W-:Y:S01]  /*04c0*/  ISETP.NE.U32.AND P2, PT, RZ, c[0x0][0x248], PT ;  /* 0x00009200ff007a0c */ /* 0x000fe20003f45070 */
[----:B------:R-:W-:-:S03]  /*04d0*/  @!UP2 ULDC UR10, c[0x0][0x214] ;  /* 0x00008500000aaab9 */ /* 0x000fc60000000800 */
[----:B------:R-:W-:Y:S02]  /*04e0*/  ISETP.NE.AND.EX P2, PT, RZ, c[0x0][0x24c], PT, P2 ;  /* 0x00009300ff007a0c */ /* 0x000fe40003f45320 */
[----:B--2---:R-:W-:-:S04]  /*04f0*/  SHF.R.S32.HI R4, RZ, 0x1f, R19 ;  /* 0x0000001fff047819 */ /* 0x004fc80000011413 */
[----:B------:R-:W-:-:S07]  /*0500*/  IADD3.X R4, R9, UR4, R4, P1, P0 ;  /* 0x0000000409047c10 */ /* 0x000fce0008fe0404 */
        /* <DEDUP_REMOVED lines=8> */
.L_x_879:
[----:B------:R-:W-:Y:S02]  /*0590*/  ULDC UR6, c[0x0][0x218] ;  /* 0x0000860000067ab9 */ /* 0x000fe40000000800 */
.L_x_880:
        /* <DEDUP_REMOVED lines=70> */
.L_x_882:
        /* <DEDUP_REMOVED lines=11> */
[----:B------:R-:W-:Y:S01]  /*0ab0*/  USHF.R.S32.HI UR15, URZ, 0x1f, UR12 ;  /* 0x0000001f3f0f7899 */ /* 0x000fe2000801140c */
        /* <DEDUP_REMOVED lines=32> */
.L_x_883:
[----:B------:R-:W1:Y:S01]  /*0cc0*/  S2R R17, SR_CTAID.X ;  /* 0x0000000000117919 */ /* 0x000e620000002500 */
[----:B------:R-:W-:Y:S01]  /*0cd0*/  LEA.HI R9, R7, R18, RZ, 0x3 ;  /* 0x0000001207097211 */ /* 0x000fe200078f18ff */
[----:B------:R-:W-:Y:S01]  /*0ce0*/  UIADD3 UR18, -UR8, UR10, URZ ;  /* 0x0000000a08127290 */ /* 0x000fe2000fffe13f */
[----:B------:R-:W-:Y:S01]  /*0cf0*/  SHF.R.S32.HI R247, RZ, 0x1f, R244 ;  /* 0x0000001ffff77819 */ /* 0x000fe200000114f4 */
[----:B------:R-:W2:Y:S01]  /*0d00*/  S2R R14, SR_CTAID.Z ;  /* 0x00000000000e7919 */ /* 0x000ea20000002700 */
[----:B------:R-:W-:Y:S01]  /*0d10*/  SHF.R.S32.HI R236, RZ, 0x3, R9 ;  /* 0x00000003ffec7819 */ /* 0x000fe20000011409 */
[----:B------:R-:W-:Y:S01]  /*0d20*/  ULDC.64 UR4, c[0x0][0x1a8] ;  /* 0x00006a0000047ab9 */ /* 0x000fe20000000a00 */
[----:B------:R-:W-:Y:S01]  /*0d30*/  LOP3.LUT R9, R9, 0xfffffff8, RZ, 0xc0, !PT ;  /* 0xfffffff809097812 */ /* 0x000fe200078ec0ff */
[----:B------:R-:W-:Y:S01]  /*0d40*/  UIMAD UR4, UR15, UR4, URZ ;  /* 0x000000040f0472a4 */ /* 0x000fe2000f8e023f */
[C---:B------:R-:W-:Y:S01]  /*0d50*/  IADD3 R225, R236.reuse, 0x10, RZ ;  /* 0x00000010ece17810 */ /* 0x040fe20007ffe0ff */
[C---:B------:R-:W-:Y:S01]  /*0d60*/  IMAD.SHL.U32 R3, R236.reuse, 0x40, RZ ;  /* 0x00000040ec037824 */ /* 0x040fe200078e00ff */
[----:B------:R-:W-:Y:S01]  /*0d70*/  IADD3 R224, R236, 0x20, RZ ;  /* 0x00000020ece07810 */ /* 0x000fe20007ffe0ff */
[----:B------:R-:W-:Y:S01]  /*0d80*/  IMAD.IADD R0, R18, 0x1, -R9 ;  /* 0x0000000112007824 */ /* 0x000fe200078e0a09 */
[----:B------:R-:W-:Y:S01]  /*0d90*/  ISETP.GE.AND P0, PT, R225, UR18, PT ;  /* 0x00000012e1007c0c */ /* 0x000fe2000bf06270 */
[----:B------:R-:W-:Y:S01]  /*0da0*/  UIMAD UR4, UR12, UR5, UR4 ;  /* 0x000000050c0472a4 */ /* 0x000fe2000f8e0204 */
[----:B------:R-:W-:Y:S01]  /*0db0*/  SHF.R.S32.HI R237, RZ, 0x1f, R236 ;  /* 0x0000001fffed7819 */ /* 0x000fe200000114ec */
[----:B------:R-:W-:Y:S01]  /*0dc0*/  IMAD.SHL.U32 R232, R0, 0x8, RZ ;  /* 0x0000000800e87824 */ /* 0x000fe200078e00ff */
[----:B------:R-:W-:Y:S01]  /*0dd0*/  LOP3.LUT R3, R3, 0x1c0, RZ, 0xc0, !PT ;  /* 0x000001c003037812 */ /* 0x000fe200078ec0ff */
[----:B------:R-:W-:Y:S01]  /*0de0*/  UIADD3 UR31, UR26, -0x1, URZ ;  /* 0xffffffff1a1f7890 */ /* 0x000fe2000fffe03f */
[----:B------:R-:W-:Y:S01]  /*0df0*/  ISETP.GE.AND P5, PT, R224, UR18, PT ;  /* 0x00000012e0007c0c */ /* 0x000fe2000bfa6270 */
[----:B------:R-:W-:Y:S01]  /*0e00*/  IMAD R231, R247, c[0x0][0x1b0], RZ ;  /* 0x00006c00f7e77a24 */ /* 0x000fe200078e02ff */
[----:B------:R-:W-:Y:S01]  /*0e10*/  SHF.R.U32.HI R226, RZ, 0x3, R3 ;  /* 0x00000003ffe27819 */ /* 0x000fe20000011603 */
[----:B------:R-:W-:Y:S01]  /*0e20*/  UIMAD UR12, UR31, -0x20, UR9 ;  /* 0xffffffe01f0c78a4 */ /* 0x000fe2000f8e0209 */
[----:B------:R-:W-:Y:S01]  /*0e30*/  LOP3.LUT R3, R3, 0x38, R232, 0xf8, !PT ;  /* 0x0000003803037812 */ /* 0x000fe200078ef8e8 */
[----:B-1----:R-:W-:Y:S01]  /*0e40*/  IMAD.WIDE R234, R17, 0x80, R236 ;  /* 0x0000008011ea7825 */ /* 0x002fe200078e02ec */
[----:B------:R-:W-:Y:S01]  /*0e50*/  SHF.R.S32.HI R233, RZ, 0x1f, R232 ;  /* 0x0000001fffe97819 */ /* 0x000fe200000114e8 */
[----:B------:R-:W-:Y:S01]  /*0e60*/  UMOV UR21, 0x5 ;  /* 0x0000000500157882 */ /* 0x000fe20000000000 */
[----:B------:R-:W-:Y:S01]  /*0e70*/  IADD3 R2, P1, R232, UR6, RZ ;  /* 0x00000006e8027c10 */ /* 0x000fe2000ff3e0ff */
[----:B------:R-:W-:Y:S01]  /*0e80*/  IMAD R231, R244, c[0x0][0x1b4], R231 ;  /* 0x00006d00f4e77a24 */ /* 0x000fe200078e02e7 */
[----:B------:R-:W-:Y:S01]  /*0e90*/  @!P0 IADD3 R33, P2, R234, 0x10, RZ ;  /* 0x00000010ea218810 */ /* 0x000fe20007f5e0ff */
[----:B------:R-:W-:Y:S01]  /*0ea0*/  USHF.R.S32.HI UR13, URZ, 0x1f, UR31 ;  /* 0x0000001f3f0d7899 */ /* 0x000fe2000801141f */
[----:B------:R-:W-:Y:S01]  /*0eb0*/  LOP3.LUT R226, R3, R226, RZ, 0x3c, !PT ;  /* 0x000000e203e27212 */ /* 0x000fe200078e3cff */
[----:B------:R-:W-:Y:S01]  /*0ec0*/  IMAD.SHL.U32 R217, R0, 0x40, RZ ;  /* 0x0000004000d97824 */ /* 0x000fe200078e00ff */
[----:B------:R-:W-:Y:S01]  /*0ed0*/  IADD3.X R3, R233, UR11, RZ, P1, !PT ;  /* 0x0000000be9037c10 */ /* 0x000fe20008ffe4ff */
[----:B------:R-:W-:Y:S01]  /*0ee0*/  @!P0 IMAD.X R6, RZ, RZ, R235, P2 ;  /* 0x000000ffff068224 */ /* 0x000fe200010e06eb */
[C---:B------:R-:W-:Y:S01]  /*0ef0*/  IADD3 R223, R236.reuse, 0x30, RZ ;  /* 0x00000030ecdf7810 */ /* 0x040fe20007ffe0ff */
[----:B------:R-:W-:Y:S01]  /*0f00*/  IMAD R247, R247, c[0x0][0x1b8], RZ ;  /* 0x00006e00f7f77a24 */ /* 0x000fe200078e02ff */
[----:B------:R-:W-:Y:S01]  /*0f10*/  IADD3 R222, R236, 0x40, RZ ;  /* 0x00000040ecde7810 */ /* 0x000fe20007ffe0ff */
[----:B--2---:R-:W-:Y:S01]  /*0f20*/  IMAD.WIDE.U32 R14, R14, c[0x0][0x1a8], R2 ;  /* 0x00006a000e0e7a25 */ /* 0x004fe200078e0002 */
[----:B------:R-:W-:Y:S01]  /*0f30*/  @!P5 IADD3 R26, P2, R234, 0x20, RZ ;  /* 0x00000020ea1ad810 */ /* 0x000fe20007f5e0ff */
[----:B------:R-:W-:Y:S01]  /*0f40*/  UISETP.GE.AND UP0, UPT, UR26, 0x2, UPT ;  /* 0x000000021a00788c */ /* 0x000fe2000bf06270 */
[----:B------:R-:W-:Y:S01]  /*0f50*/  ISETP.GE.AND P1, PT, R236, UR18, PT ;  /* 0x00000012ec007c0c */ /* 0x000fe2000bf26270 */
[----:B------:R-:W-:Y:S01]  /*0f60*/  @!P0 IMAD R6, R6, c[0x0][0x190], RZ ;  /* 0x0000640006068a24 */ /* 0x000fe200078e02ff */
[----:B------:R-:W-:Y:S01]  /*0f70*/  ISETP.GE.AND P4, PT, R223, UR18, PT ;  /* 0x00000012df007c0c */ /* 0x000fe2000bf86270 */
[----:B------:R-:W-:Y:S01]  /*0f80*/  @!P5 IMAD.X R13, RZ, RZ, R235, P2 ;  /* 0x000000ffff0dd224 */ /* 0x000fe200010e06eb */
[----:B------:R-:W-:Y:S01]  /*0f90*/  LEA.HI R3, R7, R18, RZ, 0x6 ;  /* 0x0000001207037211 */ /* 0x000fe200078f30ff */
[--C-:B------:R-:W-:Y:S01]  /*0fa0*/  @!P0 IMAD.MOV.U32 R20, RZ, RZ, R14.reuse ;  /* 0x000000ffff148224 */ /* 0x100fe200078e000e */
[----:B------:R-:W-:Y:S01]  /*0fb0*/  ISETP.GE.AND P3, PT, R222, UR18, PT ;  /* 0x00000012de007c0c */ /* 0x000fe2000bf66270 */
[----:B------:R-:W-:Y:S01]  /*0fc0*/  @!P5 IMAD R13, R13, c[0x0][0x190], RZ ;  /* 0x000064000d0dda24 */ /* 0x000fe200078e02ff */
[----:B------:R-:W-:Y:S01]  /*0fd0*/  IADD3 R21, R15, UR4, RZ ;  /* 0x000000040f157c10 */ /* 0x000fe2000fffe0ff */
[----:B------:R-:W-:Y:S01]  /*0fe0*/  IMAD.SHL.U32 R3, R3, 0x8, RZ ;  /* 0x0000000803037824 */ /* 0x000fe200078e00ff */
[----:B------:R-:W-:Y:S01]  /*0ff0*/  IADD3 R221, R236, 0x50, RZ ;  /* 0x00000050ecdd7810 */ /* 0x000fe20007ffe0ff */
[----:B------:R-:W-:Y:S01]  /*1000*/  @!P5 IMAD R8, R26, c[0x0][0x194], R13 ;  /* 0x000065001a08da24 */ /* 0x000fe200078e020d */
[----:B------:R-:W-:Y:S01]  /*1010*/  IADD3 R220, R236, 0x60, RZ ;  /* 0x00000060ecdc7810 */ /* 0x000fe20007ffe0ff */
[----:B------:R-:W-:Y:S01]  /*1020*/  @!P1 IMAD.MOV.U32 R12, RZ, RZ, R14 ;  /* 0x000000ffff0c9224 */ /* 0x000fe200078e000e */
[----:B------:R-:W-:Y:S01]  /*1030*/  LOP3.LUT R226, R226, 0xfffffe00, R3, 0xf8, !PT ;  /* 0xfffffe00e2e27812 */ /* 0x000fe200078ef803 */
[----:B------:R-:W-:Y:S01]  /*1040*/  @!P1 IMAD R3, R235, c[0x0][0x190], RZ ;  /* 0x00006400eb039a24 */ /* 0x000fe200078e02ff */
[----:B------:R-:W-:Y:S01]  /*1050*/  @!P4 IADD3 R24, P6, R234, 0x30, RZ ;  /* 0x00000030ea18c810 */ /* 0x000fe20007fde0ff */
[----:B------:R-:W-:Y:S01]  /*1060*/  @!P1 IMAD.MOV.U32 R13, RZ, RZ, R21 ;  /* 0x000000ffff0d9224 */ /* 0x000fe200078e0015 */
[----:B------:R-:W-:Y:S01]  /*1070*/  IADD3 R219, R236, 0x70, RZ ;  /* 0x00000070ecdb7810 */ /* 0x000fe20007ffe0ff */
[C---:B------:R-:W-:Y:S01]  /*1080*/  @!P1 IMAD R3, R234.reuse, c[0x0][0x194], R3 ;  /* 0x00006500ea039a24 */ /* 0x040fe200078e0203 */
[C---:B------:R-:W-:Y:S01]  /*1090*/  @!P3 IADD3 R9, P2, R234.reuse, 0x40, RZ ;  /* 0x00000040ea09b810 */ /* 0x040fe20007f5e0ff */
[----:B------:R-:W-:Y:S01]  /*10a0*/  @!P1 IMAD.WIDE.U32 R12, R234, c[0x0][0x190], R12 ;  /* 0x00006400ea0c9a25 */ /* 0x000fe200078e000c */
[----:B------:R-:W-:Y:S01]  /*10b0*/  ULDC.64 UR4, c[0x0][0x198] ;  /* 0x0000660000047ab9 */ /* 0x000fe20000000a00 */
[----:B------:R-:W-:Y:S01]  /*10c0*/  LOP3.LUT R217, R217, 0x1c0, RZ, 0xc0, !PT ;  /* 0x000001c0d9d97812 */ /* 0x000fe200078ec0ff */
[----:B------:R-:W-:Y:S01]  /*10d0*/  USHF.L.U64.HI UR19, UR4, UR21, UR5 ;  /* 0x0000001504137299 */ /* 0x000fe20008010205 */
[----:B------:R-:W-:Y:S01]  /*10e0*/  @!P5 IMAD.MOV.U32 R15, RZ, RZ, R21 ;  /* 0x000000ffff0fd224 */ /* 0x000fe200078e0015 */
[----:B------:R-:W-:Y:S01]  /*10f0*/  USHF.L.U32 UR11, UR4, 0x4, URZ ;  /* 0x00000004040b7899 */ /* 0x000fe2000800063f */
[--C-:B------:R-:W-:Y:S01]  /*1100*/  @!P4 IMAD.X R11, RZ, RZ, R235.reuse, P6 ;  /* 0x000000ffff0bc224 */ /* 0x100fe200030e06eb */
[----:B------:R-:W-:Y:S01]  /*1110*/  UIMAD UR6, UR19, UR31, URZ ;  /* 0x0000001f130672a4 */ /* 0x000fe2000f8e023f */
[----:B------:R-:W-:Y:S01]  /*1120*/  @!P3 IMAD.X R10, RZ, RZ, R235, P2 ;  /* 0x000000ffff0ab224 */ /* 0x000fe200010e06eb */
[----:B------:R-:W-:Y:S01]  /*1130*/  @!P1 LEA R30, P2, R12, c[0x0][0x160], 0x1 ;  /* 0x000058000c1e9a11 */ /* 0x000fe200078408ff */
[----:B------:R-:W-:Y:S01]  /*1140*/  @!P1 IMAD.IADD R3, R13, 0x1, R3 ;  /* 0x000000010d039824 */ /* 0x000fe200078e0203 */
[----:B------:R-:W-:Y:S01]  /*1150*/  USHF.L.U64.HI UR5, UR4, UR27, UR5 ;  /* 0x0000001b04057299 */ /* 0x000fe20008010205 */
[----:B------:R-:W-:-:S03]  /*1160*/  @!P5 IMAD.WIDE.U32 R26, R26, c[0x0][0x190], R14 ;  /* 0x000064001a1ada25 */ /* 0x000fc600078e000e */
[----:B------:R-:W-:Y:S01]  /*1170*/  @!P1 LEA.HI.X R31, R12, c[0x0][0x164], R3, 0x1, P2 ;  /* 0x000059000c1f9a11 */ /* 0x000fe200010f0c03 */
[----:B------:R-:W-:Y:S01]  /*1180*/  @!P4 IMAD R11, R11, c[0x0][0x190], RZ ;  /* 0x000064000b0bca24 */ /* 0x000fe200078e02ff */
[----:B------:R-:W-:Y:S01]  /*1190*/  @!P5 LEA R12, P2, R26, c[0x0][0x160], 0x1 ;  /* 0x000058001a0cda11 */ /* 0x000fe200078408ff */
[----:B------:R-:W-:Y:S02]  /*11a0*/  @!P4 IMAD.MOV.U32 R15, RZ, RZ, R21 ;  /* 0x000000ffff0fc224 */ /* 0x000fe400078e0015 */
[----:B------:R-:W-:Y:S02]  /*11b0*/  @!P5 IMAD.IADD R8, R27, 0x1, R8 ;  /* 0x000000011b08d824 */ /* 0x000fe400078e0208 */
[----:B------:R-:W-:Y:S02]  /*11c0*/  IMAD.SHL.U32 R226, R226, 0x2, RZ ;  /* 0x00000002e2e27824 */ /* 0x000fe400078e00ff */
[C---:B------:R-:W-:Y:S01]  /*11d0*/  @!P0 IMAD R6, R33.reuse, c[0x0][0x194], R6 ;  /* 0x0000650021068a24 */ /* 0x040fe200078e0206 */
[----:B------:R-:W-:Y:S01]  /*11e0*/  @!P5 LEA.HI.X R13, R26, c[0x0][0x164], R8, 0x1, P2 ;  /* 0x000059001a0dda11 */ /* 0x000fe200010f0c08 */
[----:B------:R-:W-:Y:S01]  /*11f0*/  @!P4 IMAD R2, R24, c[0x0][0x194], R11 ;  /* 0x000065001802ca24 */ /* 0x000fe200078e020b */
[----:B------:R-:W-:Y:S01]  /*1200*/  @!PT LDS RZ, [RZ] ;  /* 0x00000000fffff984 */ /* 0x000fe20000000800 */
[----:B------:R-:W-:Y:S01]  /*1210*/  @!PT LDS RZ, [RZ] ;  /* 0x00000000fffff984 */ /* 0x000fe20000000800 */
[----:B------:R-:W-:Y:S01]  /*1220*/  @!PT LDS RZ, [RZ] ;  /* 0x00000000fffff984 */ /* 0x000fe20000000800 */
[----:B------:R1:W-:Y:S01]  /*1230*/  @!P1 LDGSTS.E.BYPASS.LTC128B.128 [R226], [R30.64] ;  /* 0x000000001ee29fae */ /* 0x0003e2000b901d58 */
[----:B------:R-:W-:Y:S01]  /*1240*/  @!P0 IMAD.WIDE.U32 R32, R33, c[0x0][0x190], R20 ;  /* 0x0000640021208a25 */ /* 0x000fe200078e0014 */
[----:B------:R-:W-:-:S02]  /*1250*/  ISETP.GE.AND P2, PT, R221, UR18, PT ;  /* 0x00000012dd007c0c */ /* 0x000fc4000bf46270 */
[----:B------:R1:W-:Y:S01]  /*1260*/  @!P1 LDGSTS.E.BYPASS.LTC128B.128 [R226+0x4000], [R30.64+0x80] ;  /* 0x040000801ee29fae */ /* 0x0003e2000b901d58 */
[----:B------:R-:W-:Y:S01]  /*1270*/  @!P3 IMAD R10, R10, c[0x0][0x190], RZ ;  /* 0x000064000a0aba24 */ /* 0x000fe200078e02ff */
[----:B------:R-:W-:Y:S01]  /*1280*/  @!P0 LEA R22, P6, R32, c[0x0][0x160], 0x1 ;  /* 0x0000580020168a11 */ /* 0x000fe200078c08ff */
[----:B------:R-:W-:-:S04]  /*1290*/  @!P4 IMAD.WIDE.U32 R24, R24, c[0x0][0x190], R14 ;  /* 0x000064001818ca25 */ /* 0x000fc800078e000e */
[----:B------:R-:W-:Y:S02]  /*12a0*/  @!P3 IMAD.MOV.U32 R28, RZ, RZ, R14 ;  /* 0x000000ffff1cb224 */ /* 0x000fe400078e000e */
[----:B------:R-:W-:Y:S02]  /*12b0*/  @!P3 IMAD.MOV.U32 R29, RZ, RZ, R21 ;  /* 0x000000ffff1db224 */ /* 0x000fe400078e0015 */
[----:B------:R-:W-:Y:S01]  /*12c0*/  @!P3 IMAD R3, R9, c[0x0][0x194], R10 ;  /* 0x000065000903ba24 */ /* 0x000fe200078e020a */
[----:B------:R-:W-:Y:S01]  /*12d0*/  @!P4 LEA R10, P1, R24, c[0x0][0x160], 0x1 ;  /* 0x00005800180aca11 */ /* 0x000fe200078208ff */
[----:B------:R-:W-:Y:S02]  /*12e0*/  @!P0 IMAD.IADD R6, R33, 0x1, R6 ;  /* 0x0000000121068824 */ /* 0x000fe400078e0206 */
[----:B------:R-:W-:Y:S02]  /*12f0*/  @!P4 IMAD.IADD R2, R25, 0x1, R2 ;  /* 0x000000011902c824 */ /* 0x000fe400078e0202 */
[----:B------:R-:W-:Y:S01]  /*1300*/  @!P3 IMAD.WIDE.U32 R28, R9, c[0x0][0x190], R28 ;  /* 0x00006400091cba25 */ /* 0x000fe200078e001c */
[----:B------:R-:W-:-:S02]  /*1310*/  @!P0 LEA.HI.X R23, R32, c[0x0][0x164], R6, 0x1, P6 ;  /* 0x0000590020178a11 */ /* 0x000fc400030f0c06 */
[----:B------:R-:W-:Y:S01]  /*1320*/  @!P4 LEA.HI.X R11, R24, c[0x0][0x164], R2, 0x1, P1 ;  /* 0x00005900180bca11 */ /* 0x000fe200008f0c02 */
[----:B------:R-:W-:Y:S01]  /*1330*/  @!P3 IMAD.IADD R3, R29, 0x1, R3 ;  /* 0x000000011d03b824 */ /* 0x000fe200078e0203 */
[----:B------:R-:W-:Y:S01]  /*1340*/  ISETP.GE.AND P1, PT, R220, UR18, PT ;  /* 0x00000012dc007c0c */ /* 0x000fe2000bf26270 */
[----:B------:R2:W-:Y:S01]  /*1350*/  @!P0 LDGSTS.E.BYPASS.LTC128B.128 [R226+0x800], [R22.64] ;  /* 0x0080000016e28fae */ /* 0x0005e2000b901d58 */
[----:B------:R-:W-:Y:S01]  /*1360*/  @!P3 LEA R26, P6, R28, c[0x0][0x160], 0x1 ;  /* 0x000058001c1aba11 */ /* 0x000fe200078c08ff */
[----:B------:R-:W-:Y:S02]  /*1370*/  IMAD R247, R244, c[0x0][0x1bc], R247 ;  /* 0x00006f00f4f77a24 */ /* 0x000fe400078e02f7 */
[----:B------:R2:W-:Y:S01]  /*1380*/  @!P0 LDGSTS.E.BYPASS.LTC128B.128 [R226+0x4800], [R22.64+0x80] ;  /* 0x0480008016e28fae */ /* 0x0005e2000b901d58 */
[----:B------:R-:W-:Y:S01]  /*1390*/  @!P3 LEA.HI.X R27, R28, c[0x0][0x164], R3, 0x1, P6 ;  /* 0x000059001c1bba11 */ /* 0x000fe200030f0c03 */
[----:B------:R-:W-:Y:S01]  /*13a0*/  IMAD.SHL.U32 R249, R18, 0x2, RZ ;  /* 0x0000000212f97824 */ /* 0x000fe200078e00ff */
[----:B------:R-:W-:Y:S01]  /*13b0*/  ISETP.GE.AND P0, PT, R219, UR18, PT ;  /* 0x00000012db007c0c */ /* 0x000fe2000bf06270 */
[----:B------:R3:W-:Y:S01]  /*13c0*/  @!P5 LDGSTS.E.BYPASS.LTC128B.128 [R226+0x1000], [R12.64] ;  /* 0x010000000ce2dfae */ /* 0x0007e2000b901d58 */
[----:B------:R-:W-:-:S02]  /*13d0*/  @!P2 IADD3 R2, P6, R234, 0x50, RZ ;  /* 0x00000050ea02a810 */ /* 0x000fc40007fde0ff */
[----:B------:R-:W-:Y:S01]  /*13e0*/  LOP3.LUT R249, R249, 0x6, RZ, 0xc0, !PT ;  /* 0x00000006f9f97812 */ /* 0x000fe200078ec0ff */
[----:B------:R-:W-:Y:S01]  /*13f0*/  @!P1 IMAD.MOV.U32 R28, RZ, RZ, R14 ;  /* 0x000000ffff1c9224 */ /* 0x000fe200078e000e */
[----:B------:R3:W-:Y:S01]  /*1400*/  @!P5 LDGSTS.E.BYPASS.LTC128B.128 [R226+0x5000], [R12.64+0x80] ;  /* 0x050000800ce2dfae */ /* 0x0007e2000b901d58 */
[----:B------:R-:W-:Y:S01]  /*1410*/  @!P2 IMAD.X R15, RZ, RZ, R235, P6 ;  /* 0x000000ffff0fa224 */ /* 0x000fe200030e06eb */
[C---:B------:R-:W-:Y:S01]  /*1420*/  @!P1 IADD3 R9, P6, R234.reuse, 0x60, RZ ;  /* 0x00000060ea099810 */ /* 0x040fe20007fde0ff */
[----:B------:R-:W-:Y:S01]  /*1430*/  @!P1 IMAD.MOV.U32 R29, RZ, RZ, R21 ;  /* 0x000000ffff1d9224 */ /* 0x000fe200078e0015 */
[----:B------:R-:W-:Y:S01]  /*1440*/  ISETP.GE.AND P5, PT, R225, UR12, PT ;  /* 0x0000000ce1007c0c */ /* 0x000fe2000bfa6270 */
[----:B------:R-:W-:Y:S01]  /*1450*/  @!P2 IMAD R15, R15, c[0x0][0x190], RZ ;  /* 0x000064000f0faa24 */ /* 0x000fe200078e02ff */
[----:B------:R4:W-:Y:S01]  /*1460*/  @!P4 LDGSTS.E.BYPASS.LTC128B.128 [R226+0x1800], [R10.64] ;  /* 0x018000000ae2cfae */ /* 0x0009e2000b901d58 */
[----:B------:R-:W-:Y:S01]  /*1470*/  @!P1 IMAD.X R6, RZ, RZ, R235, P6 ;  /* 0x000000ffff069224 */ /* 0x000fe200030e06eb */
[----:B------:R-:W-:Y:S01]  /*1480*/  @!P0 IADD3 R3, P6, R234, 0x70, RZ ;  /* 0x00000070ea038810 */ /* 0x000fe20007fde0ff */
[----:B------:R-:W-:Y:S01]  /*1490*/  @!P2 IMAD R8, R2, c[0x0][0x194], R15 ;  /* 0x000065000208aa24 */ /* 0x000fe200078e020f */
[----:B------:R4:W-:Y:S01]  /*14a0*/  @!P4 LDGSTS.E.BYPASS.LTC128B.128 [R226+0x5800], [R10.64+0x80] ;  /* 0x058000800ae2cfae */ /* 0x0009e2000b901d58 */
[----:B------:R-:W-:-:S02]  /*14b0*/  @!P1 IMAD R6, R6, c[0x0][0x190], RZ ;  /* 0x0000640006069a24 */ /* 0x000fc400078e02ff */
[C---:B------:R-:W-:Y:S01]  /*14c0*/  @!P1 IMAD.WIDE.U32 R28, R9.reuse, c[0x0][0x190], R28 ;  /* 0x00006400091c9a25 */ /* 0x040fe200078e001c */
[----:B------:R5:W-:Y:S03]  /*14d0*/  @!P3 LDGSTS.E.BYPASS.LTC128B.128 [R226+0x2000], [R26.64] ;  /* 0x020000001ae2bfae */ /* 0x000be6000b901d58 */
[----:B------:R-:W-:Y:S01]  /*14e0*/  @!P1 IMAD R6, R9, c[0x0][0x194], R6 ;  /* 0x0000650009069a24 */ /* 0x000fe200078e0206 */
[----:B------:R5:W-:Y:S01]  /*14f0*/  @!P3 LDGSTS.E.BYPASS.LTC128B.128 [R226+0x6000], [R26.64+0x80] ;  /* 0x060000801ae2bfae */ /* 0x000be2000b901d58 */
[----:B--2---:R-:W-:Y:S01]  /*1500*/  @!P2 IMAD.MOV.U32 R22, RZ, RZ, R14 ;  /* 0x000000ffff16a224 */ /* 0x004fe200078e000e */
[----:B------:R-:W-:Y:S01]  /*1510*/  ISETP.GE.AND P3, PT, R236, UR12, PT ;  /* 0x0000000cec007c0c */ /* 0x000fe2000bf66270 */
[--C-:B------:R-:W-:Y:S02]  /*1520*/  @!P2 IMAD.MOV.U32 R23, RZ, RZ, R21.reuse ;  /* 0x000000ffff17a224 */ /* 0x100fe400078e0015 */
[----:B------:R-:W-:-:S02]  /*1530*/  @!P0 IMAD.MOV.U32 R15, RZ, RZ, R21 ;  /* 0x000000ffff0f8224 */ /* 0x000fc400078e0015 */
[----:B------:R-:W-:-:S04]  /*1540*/  @!P2 IMAD.WIDE.U32 R22, R2, c[0x0][0x190], R22 ;  /* 0x000064000216aa25 */ /* 0x000fc800078e0016 */
[----:B------:R-:W-:Y:S01]  /*1550*/  @!P0 IMAD.X R2, RZ, RZ, R235, P6 ;  /* 0x000000ffff028224 */ /* 0x000fe200030e06eb */
[----:B------:R-:W-:Y:S01]  /*1560*/  @!P2 LEA R24, P6, R22, c[0x0][0x160], 0x1 ;  /* 0x000058001618aa11 */ /* 0x000fe200078c08ff */
[----:B------:R-:W-:Y:S02]  /*1570*/  @!P2 IMAD.IADD R8, R23, 0x1, R8 ;  /* 0x000000011708a824 */ /* 0x000fe400078e0208 */
[----:B------:R-:W-:Y:S02]  /*1580*/  @!P0 IMAD R2, R2, c[0x0][0x190], RZ ;  /* 0x0000640002028a24 */ /* 0x000fe400078e02ff */
[----:B------:R-:W-:Y:S01]  /*1590*/  @!P1 IMAD.IADD R6, R29, 0x1, R6 ;  /* 0x000000011d069824 */ /* 0x000fe200078e0206 */
[----:B------:R-:W-:Y:S01]  /*15a0*/  @!P2 LEA.HI.X R25, R22, c[0x0][0x164], R8, 0x1, P6 ;  /* 0x000059001619aa11 */ /* 0x000fe200030f0c08 */
[C---:B------:R-:W-:Y:S01]  /*15b0*/  @!P0 IMAD R2, R3.reuse, c[0x0][0x194], R2 ;  /* 0x0000650003028a24 */ /* 0x040fe200078e0202 */
[C---:B------:R-:W-:Y:S01]  /*15c0*/  @!P1 LEA R22, P6, R28.reuse, c[0x0][0x160], 0x1 ;  /* 0x000058001c169a11 */ /* 0x040fe200078c08ff */
[----:B------:R-:W-:Y:S01]  /*15d0*/  @!P0 IMAD.WIDE.U32 R14, R3, c[0x0][0x190], R14 ;  /* 0x00006400030e8a25 */ /* 0x000fe200078e000e */
[----:B------:R-:W-:Y:S01]  /*15e0*/  LEA.HI R3, R7, R18, RZ, 0x4 ;  /* 0x0000001207037211 */ /* 0x000fe200078f20ff */
[----:B------:R5:W-:Y:S01]  /*15f0*/  @!P2 LDGSTS.E.BYPASS.LTC128B.128 [R226+0x2800], [R24.64] ;  /* 0x0280000018e2afae */ /* 0x000be2000b901d58 */
[----:B------:R-:W-:Y:S01]  /*1600*/  @!P1 LEA.HI.X R23, R28, c[0x0][0x164], R6, 0x1, P6 ;  /* 0x000059001c179a11 */ /* 0x000fe200030f0c06 */
        /* <DEDUP_REMOVED lines=10> */
[----:B------:R-:W-:Y:S01]  /*16b0*/  IMAD R7, R237, c[0x0][0x1a0], RZ ;  /* 0x00006800ed077a24 */ /* 0x000fe200078e02ff */
[----:B------:R-:W-:Y:S01]  /*16c0*/  LEA.HI R8, R3, R6, RZ, 0x1 ;  /* 0x0000000603087211 */ /* 0x000fe200078f08ff */
[----:B------:R-:W-:Y:S01]  /*16d0*/  IMAD.WIDE.U32 R14, R236, c[0x0][0x1a0], R232 ;  /* 0x00006800ec0e7a25 */ /* 0x000fe200078e00e8 */
[----:B------:R-:W-:Y:S01]  /*16e0*/  IADD3.X R229, R9, UR7, R2, P6, !PT ;  /* 0x0000000709e57c10 */ /* 0x000fe2000b7fe402 */
[----:B------:R2:W-:Y:S01]  /*16f0*/  @!P1 LDGSTS.E.BYPASS.LTC128B.128 [R226+0x3000], [R22.64] ;  /* 0x0300000016e29fae */ /* 0x0005e2000b901d58 */
[----:B------:R-:W-:Y:S01]  /*1700*/  LOP3.LUT R8, R8, 0xfffffffe, RZ, 0xc0, !PT ;  /* 0xfffffffe08087812 */ /* 0x000fe200078ec0ff */
[----:B------:R-:W-:Y:S01]  /*1710*/  IMAD R2, R236, c[0x0][0x1a4], R7 ;  /* 0x00006900ec027a24 */ /* 0x000fe200078e0207 */
[----:B------:R-:W-:Y:S01]  /*1720*/  IADD3 R28, P6, R14, UR20, RZ ;  /* 0x000000140e1c7c10 */ /* 0x000fe2000ffde0ff */
[----:B------:R-:W-:Y:S01]  /*1730*/  IMAD.WIDE.U32 R228, R244, c[0x0][0x1b0], R228 ;  /* 0x00006c00f4e47a25 */ /* 0x000fe200078e00e4 */
[----:B------:R-:W-:Y:S01]  /*1740*/  USHF.L.U32 UR20, UR4, 0x5, URZ ;  /* 0x0000000504147899 */ /* 0x000fe2000800063f */
[----:B------:R2:W-:Y:S01]  /*1750*/  @!P1 LDGSTS.E.BYPASS.LTC128B.128 [R226+0x7000], [R22.64+0x80] ;  /* 0x0700008016e29fae */ /* 0x0005e2000b901d58 */
[----:B------:R-:W-:Y:S01]  /*1760*/  IADD3.X R29, R15, UR17, R2, P6, !PT ;  /* 0x000000110f1d7c10 */ /* 0x000fe2000b7fe402 */
[----:B------:R-:W-:Y:S01]  /*1770*/  IMAD.U32 R7, RZ, RZ, UR31 ;  /* 0x0000001fff077e24 */ /* 0x000fe2000f8e00ff */
[----:B------:R-:W-:Y:S01]  /*1780*/  ISETP.GE.AND P6, PT, R236, UR12, PT ;  /* 0x0000000cec007c0c */ /* 0x000fe2000bfc6270 */
[----:B------:R-:W-:Y:S01]  /*1790*/  IMAD.IADD R231, R229, 0x1, R231 ;  /* 0x00000001e5e77824 */ /* 0x000fe200078e02e7 */
[----:B------:R-:W-:Y:S01]  /*17a0*/  UIMAD UR6, UR13, UR20, UR6 ;  /* 0x000000140d0672a4 */ /* 0x000fe2000f8e0206 */
[----:B------:R-:W-:Y:S01]  /*17b0*/  IMAD.MOV.U32 R230, RZ, RZ, R228 ;  /* 0x000000ffffe67224 */ /* 0x000fe200078e00e4 */
[----:B------:R2:W-:Y:S01]  /*17c0*/  @!P0 LDGSTS.E.BYPASS.LTC128B.128 [R226+0x3800], [R20.64] ;  /* 0x0380000014e28fae */ /* 0x0005e2000b901d58 */
[----:B------:R-:W-:Y:S01]  /*17d0*/  IMAD.IADD R8, R6, 0x1, -R8 ;  /* 0x0000000106087824 */ /* 0x000fe200078e0a08 */
[----:B------:R-:W-:Y:S01]  /*17e0*/  LOP3.LUT R3, R3, 0xfffffff0, RZ, 0xc0, !PT ;  /* 0xfffffff003037812 */ /* 0x000fe200078ec0ff */
[----:B-1----:R-:W-:Y:S01]  /*17f0*/  IMAD.WIDE.U32 R30, R7, UR20, R230 ;  /* 0x00000014071e7c25 */ /* 0x002fe2000f8e00e6 */
[----:B------:R2:W-:Y:S01]  /*1800*/  @!P0 LDGSTS.E.BYPASS.LTC128B.128 [R226+0x7800], [R20.64+0x80] ;  /* 0x0780008014e28fae */ /* 0x0005e2000b901d58 */
[----:B------:R-:W-:-:S02]  /*1810*/  UIADD3 UR17, UR29, 0x646e171e, URZ ;  /* 0x646e171e1d117890 */ /* 0x000fc4000fffe03f */
[----:B----4-:R-:W-:Y:S01]  /*1820*/  IMAD.SHL.U32 R10, R236, 0x8, RZ ;  /* 0x00000008ec0a7824 */ /* 0x010fe200078e00ff */
[----:B------:R-:W-:Y:S01]  /*1830*/  IADD3 R6, R31, UR6, RZ ;  /* 0x000000061f067c10 */ /* 0x000fe2000fffe0ff */
[----:B------:R-:W-:Y:S01]  /*1840*/  IMAD.IADD R14, R18, 0x1, -R3 ;  /* 0x00000001120e7824 */ /* 0x000fe200078e0a03 */
[C---:B---3--:R-:W-:Y:S01]  /*1850*/  @!P6 LEA R12, P4, R30.reuse, c[0x0][0x168], 0x1 ;  /* 0x00005a001e0cea11 */ /* 0x048fe200078808ff */
[----:B------:R-:W-:Y:S01]  /*1860*/  ULDC.64 UR6, c[0x0][0x1a0] ;  /* 0x0000680000067ab9 */ /* 0x000fe20000000a00 */
[----:B------:R-:W-:Y:S01]  /*1870*/  LOP3.LUT R10, R217, 0x8, R10, 0xf8, !PT ;  /* 0x00000008d90a7812 */ /* 0x000fe200078ef80a */
[----:B------:R-:W-:Y:S01]  /*1880*/  USHF.L.U64.HI UR21, UR6, UR21, UR7 ;  /* 0x0000001506157299 */ /* 0x000fe20008010207 */
[----:B------:R-:W-:Y:S01]  /*1890*/  @!P6 LEA.HI.X R13, R30, c[0x0][0x16c], R6, 0x1, P4 ;  /* 0x00005b001e0dea11 */ /* 0x000fe200020f0c06 */
[----:B------:R-:W-:Y:S01]  /*18a0*/  IMAD.WIDE.U32 R244, R244, c[0x0][0x1b8], R28 ;  /* 0x00006e00f4f47a25 */ /* 0x000fe200078e001c */
[----:B------:R-:W-:Y:S01]  /*18b0*/  SHF.R.U32.HI R217, RZ, 0x3, R217 ;  /* 0x00000003ffd97819 */ /* 0x000fe200000116d9 */
[----:B------:R-:W-:Y:S01]  /*18c0*/  USHF.L.U32 UR22, UR6, 0x5, URZ ;  /* 0x0000000506167899 */ /* 0x000fe2000800063f */
[----:B------:R-:W-:Y:S01]  /*18d0*/  @!P5 IADD3 R9, P4, R30, UR11, RZ ;  /* 0x0000000b1e09dc10 */ /* 0x000fe2000ff9e0ff */
[----:B------:R1:W-:Y:S01]  /*18e0*/  @!P6 LDGSTS.E.BYPASS.LTC128B.128 [R226+0x8000], [R12.64] ;  /* 0x080000000ce2efae */ /* 0x0003e2000b901d58 */
[----:B------:R-:W-:Y:S01]  /*18f0*/  LOP3.LUT R217, R10, R217, RZ, 0x3c, !PT ;  /* 0x000000d90ad97212 */ /* 0x000fe200078e3cff */
[----:B------:R-:W-:Y:S01]  /*1900*/  UIMAD UR4, UR21, UR31, URZ ;  /* 0x0000001f150472a4 */ /* 0x000fe2000f8e023f */
[----:B------:R-:W-:Y:S01]  /*1910*/  @!P5 IADD3.X R6, R6, UR5, RZ, P4, !PT ;  /* 0x000000050606dc10 */ /* 0x000fe2000a7fe4ff */
[----:B------:R1:W-:Y:S01]  /*1920*/  @!P6 LDGSTS.E.BYPASS.LTC128B.128 [R226+0x9000], [R12.64+0x80] ;  /* 0x090000800ce2efae */ /* 0x0003e2000b901d58 */
[----:B------:R-:W-:Y:S01]  /*1930*/  @!P5 LEA R10, P4, R9, c[0x0][0x168], 0x1 ;  /* 0x00005a00090ada11 */ /* 0x000fe200078808ff */
[----:B------:R-:W-:Y:S01]  /*1940*/  IMAD.IADD R247, R245, 0x1, R247 ;  /* 0x00000001f5f77824 */ /* 0x000fe200078e02f7 */
[----:B------:R-:W-:Y:S01]  /*1950*/  SHF.R.S32.HI R3, RZ, 0x1f, R14 ;  /* 0x0000001fff037819 */ /* 0x000fe2000001140e */
[----:B------:R-:W-:Y:S01]  /*1960*/  IMAD.MOV.U32 R246, RZ, RZ, R244 ;  /* 0x000000fffff67224 */ /* 0x000fe200078e00f4 */
[----:B------:R-:W-:Y:S01]  /*1970*/  @!P5 LEA.HI.X R11, R9, c[0x0][0x16c], R6, 0x1, P4 ;  /* 0x00005b00090bda11 */ /* 0x000fe200020f0c06 */
[C---:B------:R-:W-:Y:S01]  /*1980*/  IMAD.SHL.U32 R6, R8.reuse, 0x8, RZ ;  /* 0x0000000808067824 */ /* 0x040fe200078e00ff */
[----:B------:R-:W-:Y:S01]  /*1990*/  LEA.HI R2, R3, R14, RZ, 0x3 ;  /* 0x0000000e03027211 */ /* 0x000fe200078f18ff */
[----:B------:R-:W-:Y:S01]  /*19a0*/  UIMAD UR13, UR13, UR22, UR4 ;  /* 0x000000160d0d72a4 */ /* 0x000fe2000f8e0204 */
[----:B------:R-:W-:Y:S01]  /*19b0*/  IMAD R217, R8, 0x200, R217 ;  /* 0x0000020008d97824 */ /* 0x000fe200078e02d9 */
[----:B------:R3:W-:Y:S01]  /*19c0*/  @!P5 LDGSTS.E.BYPASS.LTC128B.128 [R226+0x8800], [R10.64] ;  /* 0x088000000ae2dfae */ /* 0x0007e2000b901d58 */
[----:B------:R-:W-:Y:S01]  /*19d0*/  LOP3.LUT R3, R2, 0xfffffff8, RZ, 0xc0, !PT ;  /* 0xfffffff802037812 */ /* 0x000fe200078ec0ff */
[----:B------:R-:W-:Y:S01]  /*19e0*/  USHF.L.U32 UR4, UR6, 0x4, URZ ;  /* 0x0000000406047899 */ /* 0x000fe2000800063f */
[----:B------:R-:W-:Y:S01]  /*19f0*/  IMAD.SHL.U32 R217, R217, 0x2, RZ ;  /* 0x00000002d9d97824 */ /* 0x000fe200078e00ff */
[----:B------:R3:W-:Y:S01]  /*1a00*/  @!P5 LDGSTS.E.BYPASS.LTC128B.128 [R226+0x9800], [R10.64+0x80] ;  /* 0x098000800ae2dfae */ /* 0x0007e2000b901d58 */
[----:B------:R-:W-:Y:S01]  /*1a10*/  USHF.L.U64.HI UR27, UR6, UR27, UR7 ;  /* 0x0000001b061b7299 */ /* 0x000fe20008010207 */
[----:B------:R-:W-:-:S02]  /*1a20*/  IMAD.IADD R3, R14, 0x1, -R3 ;  /* 0x000000010e037824 */ /* 0x000fc400078e0a03 */
[----:B------:R-:W0:Y:S01]  /*1a30*/  LDGDEPBAR ;  /* 0x00000000000079af */ /* 0x000e220000000000 */
[----:B------:R-:W-:Y:S01]  /*1a40*/  IMAD.WIDE.U32 R14, R7, UR22, R246 ;  /* 0x00000016070e7c25 */ /* 0x000fe2000f8e00f6 */
[----:B------:R-:W-:-:S03]  /*1a50*/  IADD3 R215, R217, 0x8020, RZ ;  /* 0x00008020d9d77810 */ /* 0x000fc60007ffe0ff */
[----:B------:R-:W-:Y:S02]  /*1a60*/  IMAD.SHL.U32 R9, R3, 0x40, RZ ;  /* 0x0000004003097824 */ /* 0x000fe400078e00ff */
[----:B------:R-:W-:Y:S01]  /*1a70*/  IMAD.SHL.U32 R7, R2, 0x40, RZ ;  /* 0x0000004002077824 */ /* 0x000fe200078e00ff */
[----:B------:R-:W-:Y:S02]  /*1a80*/  SHF.R.S32.HI R2, RZ, 0x5, R5 ;  /* 0x00000005ff027819 */ /* 0x000fe40000011405 */
[----:B------:R-:W-:Y:S02]  /*1a90*/  LOP3.LUT R9, R9, 0x1c0, RZ, 0xc0, !PT ;  /* 0x000001c009097812 */ /* 0x000fe400078ec0ff */
[----:B-1----:R-:W-:Y:S01]  /*1aa0*/  @!P3 LEA R12, P1, R14, c[0x0][0x170], 0x1 ;  /* 0x00005c000e0cba11 */ /* 0x002fe200078208ff */
[----:B------:R-:W-:Y:S01]  /*1ab0*/  IMAD R202, R17, 0x8, R2 ;  /* 0x0000000811ca7824 */ /* 0x000fe200078e0202 */
[----:B------:R-:W-:Y:S02]  /*1ac0*/  LOP3.LUT R6, R9, 0x8, R6, 0xf8, !PT ;  /* 0x0000000809067812 */ /* 0x000fe400078ef806 */
[----:B------:R-:W-:-:S02]  /*1ad0*/  SHF.R.U32.HI R9, RZ, 0x3, R9 ;  /* 0x00000003ff097819 */ /* 0x000fc40000011609 */
[----:B------:R-:W-:Y:S02]  /*1ae0*/  LOP3.LUT R7, R7, 0xfffffe00, RZ, 0xc0, !PT ;  /* 0xfffffe0007077812 */ /* 0x000fe400078ec0ff */
[----:B------:R-:W-:Y:S02]  /*1af0*/  LOP3.LUT R6, R6, R9, RZ, 0x3c, !PT ;  /* 0x0000000906067212 */ /* 0x000fe400078e3cff */
[----:B------:R-:W-:Y:S01]  /*1b00*/  @!P2 IADD3 R9, P0, R14, UR4, RZ ;  /* 0x000000040e09ac10 */ /* 0x000fe2000ff1e0ff */
[----:B------:R-:W-:Y:S01]  /*1b10*/  IMAD R5, R2, 0x400, R7 ;  /* 0x0000040002057824 */ /* 0x000fe200078e0207 */
[----:B------:R-:W-:-:S04]  /*1b20*/  DEPBAR.LE SB0, 0x0 ;  /* 0x000080000000791a */ /* 0x000fc80000000000 */
[----:B------:R-:W-:Y:S01]  /*1b30*/  BAR.SYNC.DEFER_BLOCKING 0x0 ;  /* 0x0000000000007b1d */ /* 0x000fe20000010000 */
[----:B---3--:R-:W-:Y:S01]  /*1b40*/  IADD3 R10, R15, UR13, RZ ;  /* 0x0000000d0f0a7c10 */ /* 0x008fe2000fffe0ff */
[----:B------:R-:W-:Y:S01]  /*1b50*/  IMAD.IADD R218, R6, 0x1, R5 ;  /* 0x0000000106da7824 */ /* 0x000fe200078e0205 */
[----:B------:R-:W-:Y:S01]  /*1b60*/  LEA R18, R2, UR8, 0x4 ;  /* 0x0000000802127c11 */ /* 0x000fe2000f8e20ff */
[----:B------:R-:W-:Y:S01]  /*1b70*/  IMAD.MOV.U32 R5, RZ, RZ, 0x10 ;  /* 0x00000010ff057424 */ /* 0x000fe200078e00ff */
[----:B------:R-:W-:Y:S01]  /*1b80*/  @!P3 LEA.HI.X R13, R14, c[0x0][0x174], R10, 0x1, P1 ;  /* 0x00005d000e0dba11 */ /* 0x000fe200008f0c0a */
[----:B------:R-:W-:Y:S01]  /*1b90*/  IMAD.SHL.U32 R218, R218, 0x2, RZ ;  /* 0x00000002dada7824 */ /* 0x000fe200078e00ff */
[----:B------:R-:W-:Y:S02]  /*1ba0*/  @!P2 IADD3.X R10, R10, UR27, RZ, P0, !PT ;  /* 0x0000001b0a0aac10 */ /* 0x000fe400087fe4ff */
[----:B------:R-:W-:-:S04]  /*1bb0*/  @!P2 LEA R14, P0, R9, c[0x0][0x170], 0x1 ;  /* 0x00005c00090eaa11 */ /* 0x000fc800078008ff */
[----:B------:R-:W-:Y:S01]  /*1bc0*/  @!P2 LEA.HI.X R15, R9, c[0x0][0x174], R10, 0x1, P0 ;  /* 0x00005d00090faa11 */ /* 0x000fe200000f0c0a */
        /* <DEDUP_REMOVED lines=13> */
[----:B------:R1:W-:Y:S01]  /*1ca0*/  @!P2 LDGSTS.E.BYPASS.LTC128B.128 [R226+0xb800], [R14.64+0x80] ;  /* 0x0b8000800ee2afae */ /* 0x0003e2000b901d58 */
[----:B------:R-:W-:Y:S01]  /*1cb0*/  R2P PR, R3, 0x6 ;  /* 0x0000000603007804 */ /* 0x000fe20000000000 */
[----:B------:R-:W-:-:S02]  /*1cc0*/  IMAD.MOV.U32 R3, RZ, RZ, -0x20 ;  /* 0xffffffe0ff037424 */ /* 0x000fc400078e00ff */
[----:B------:R-:W-:Y:S02]  /*1cd0*/  LDSM.16.M88.4 R40, [R217+0x8000] ;  /* 0x00800000d928783b */ /* 0x000fe40000000200 */
[----:B------:R-:W-:Y:S02]  /*1ce0*/  SEL R5, R5, 0xfffffff0, !P1 ;  /* 0xfffffff005057807 */ /* 0x000fe40004800000 */
[----:B------:R-:W3:Y:S01]  /*1cf0*/  LDSM.16.M88.4 R28, [R218+0x2000] ;  /* 0x00200000da1c783b */ /* 0x000ee20000000200 */
[----:B------:R-:W-:Y:S02]  /*1d00*/  SEL R3, R3, 0x20, P2 ;  /* 0x0000002003037807 */ /* 0x000fe40001000000 */
[----:B------:R-:W-:Y:S01]  /*1d10*/  R2P PR, R0, 0x6 ;  /* 0x0000000600007804 */ /* 0x000fe20000000000 */
[----:B--2---:R-:W2:Y:S01]  /*1d20*/  LDSM.16.M88.4 R20, [R218] ;  /* 0x00000000da14783b */ /* 0x004ea20000000200 */
[----:B------:R-:W-:Y:S01]  /*1d30*/  IADD3 R0, R217, 0x8000, RZ ;  /* 0x00008000d9007810 */ /* 0x000fe20007ffe0ff */
[----:B------:R-:W-:-:S02]  /*1d40*/  IMAD R216, R5, 0x2, R218 ;  /* 0x0000000205d87824 */ /* 0x000fc400078e02da */
[----:B------:R-:W4:Y:S01]  /*1d50*/  LDSM.16.M88.4 R72, [R217+0x8800] ;  /* 0x00880000d948783b */ /* 0x000f220000000200 */
[C---:B------:R-:W-:Y:S02]  /*1d60*/  IMAD R214, R3.reuse, 0x2, R218 ;  /* 0x0000000203d67824 */ /* 0x040fe400078e02da */
[----:B------:R-:W-:Y:S01]  /*1d70*/  IMAD R213, R3, 0x2, R216 ;  /* 0x0000000203d57824 */ /* 0x000fe200078e02d8 */
[----:B------:R-:W-:Y:S04]  /*1d80*/  LDSM.16.M88.4 R64, [R216] ;  /* 0x00000000d840783b */ /* 0x000fe80000000200 */
[----:B------:R-:W-:Y:S01]  /*1d90*/  @P1 IADD3 R215, R0, -0x20, RZ ;  /* 0xffffffe000d71810 */ /* 0x000fe20007ffe0ff */
[----:B------:R-:W-:Y:S01]  /*1da0*/  IMAD.MOV.U32 R0, RZ, RZ, 0x40 ;  /* 0x00000040ff007424 */ /* 0x000fe200078e00ff */
[----:B------:R-:W-:Y:S02]  /*1db0*/  LDSM.16.M88.4 R60, [R214+0x2000] ;  /* 0x00200000d63c783b */ /* 0x000fe40000000200 */
[----:B------:R-:W-:-:S02]  /*1dc0*/  IADD3 R207, R215, 0x800, RZ ;  /* 0x00000800d7cf7810 */ /* 0x000fc40007ffe0ff */
[----:B------:R-:W-:Y:S01]  /*1dd0*/  LDSM.16.M88.4 R8, [R215] ;  /* 0x00000000d708783b */ /* 0x000fe20000000200 */
[----:B------:R-:W-:Y:S02]  /*1de0*/  SEL R0, R0, 0xffffffc0, !P2 ;  /* 0xffffffc000007807 */ /* 0x000fe40005000000 */
[C---:B------:R-:W-:Y:S01]  /*1df0*/  IADD3 R205, R215.reuse, 0x1000, RZ ;  /* 0x00001000d7cd7810 */ /* 0x040fe20007ffe0ff */
[----:B-1----:R-:W1:Y:S01]  /*1e00*/  LDSM.16.M88.4 R12, [R216+0x2000] ;  /* 0x00200000d80c783b */ /* 0x002e620000000200 */
[----:B------:R-:W-:Y:S01]  /*1e10*/  IADD3 R204, R215, 0x1800, RZ ;  /* 0x00001800d7cc7810 */ /* 0x000fe20007ffe0ff */
[----:B------:R-:W-:Y:S02]  /*1e20*/  IMAD.IADD R211, R217, 0x1, R0 ;  /* 0x00000001d9d37824 */ /* 0x000fe400078e0200 */
[----:B------:R-:W1:Y:S01]  /*1e30*/  LDSM.16.M88.4 R68, [R215+0x800] ;  /* 0x00080000d744783b */ /* 0x000e620000000200 */
[----:B------:R-:W-:Y:S01]  /*1e40*/  IMAD.IADD R206, R0, 0x1, R215 ;  /* 0x0000000100ce7824 */ /* 0x000fe200078e02d7 */
[----:B------:R-:W-:-:S02]  /*1e50*/  SHF.R.S32.HI R0, RZ, 0x1f, R19 ;  /* 0x0000001fff007819 */ /* 0x000fc40000011413 */
[----:B------:R-:W1:Y:S02]  /*1e60*/  LDSM.16.M88.4 R56, [R211+0x8000] ;  /* 0x00800000d338783b */ /* 0x000e640000000200 */
[----:B------:R-:W-:Y:S01]  /*1e70*/  LEA.HI R227, R0, R19, RZ, 0x2 ;  /* 0x0000001300e37211 */ /* 0x000fe200078f10ff */
[----:B------:R-:W-:Y:S01]  /*1e80*/  IMAD.U32 R0, RZ, RZ, UR10 ;  /* 0x0000000aff007e24 */ /* 0x000fe2000f8e00ff */
[----:B-----5:R-:W-:Y:S01]  /*1e90*/  LDSM.16.M88.4 R24, [R211+0x8800] ;  /* 0x00880000d318783b */ /* 0x020fe20000000200 */
[----:B---3--:R-:W-:Y:S01]  /*1ea0*/  HMMA.16816.F32 R48, R28, R40, RZ ;  /* 0x000000281c30723c */ /* 0x008fe200000018ff */
[----:B------:R-:W-:Y:S02]  /*1eb0*/  SHF.R.S32.HI R227, RZ, 0x2, R227 ;  /* 0x00000002ffe37819 */ /* 0x000fe400000114e3 */
[----:B------:R-:W-:Y:S02]  /*1ec0*/  LDSM.16.M88.4 R76, [R213] ;  /* 0x00000000d54c783b */ /* 0x000fe40000000200 */
[----:B------:R-:W-:-:S02]  /*1ed0*/  IADD3 R19, R18, 0x1, R227 ;  /* 0x0000000112137810 */ /* 0x000fc40007ffe0e3 */
[----:B------:R-:W-:Y:S01]  /*1ee0*/  LDSM.16.M88.4 R80, [R206+0x800] ;  /* 0x00080000ce50783b */ /* 0x000fe20000000200 */
[----:B------:R-:W-:Y:S01]  /*1ef0*/  IMAD.U32 R18, RZ, RZ, UR31 ;  /* 0x0000001fff127e24 */ /* 0x000fe2000f8e00ff */
[----:B--2---:R-:W-:Y:S01]  /*1f00*/  HMMA.16816.F32 R52, R20, R40, RZ ;  /* 0x000000281434723c */ /* 0x004fe200000018ff */
[----:B------:R-:W-:Y:S01]  /*1f10*/  IADD3 R0, R19, UR9, -R0 ;  /* 0x0000000913007c10 */ /* 0x000fe2000fffe800 */
[----:B------:R-:W0:Y:S03]  /*1f20*/  LDGDEPBAR ;  /* 0x00000000000079af */ /* 0x000e260000000000 */
[----:B------:R-:W-:-:S03]  /*1f30*/  IADD3 R0, R0, c[0x0][0x2e8], RZ ;  /* 0x0000ba0000007a10 */ /* 0x000fc60007ffe0ff */
[-C--:B------:R-:W-:Y:S01]  /*1f40*/  HMMA.16816.F32 R44, R28, R42.reuse, RZ ;  /* 0x0000002a1c2c723c */ /* 0x080fe200000018ff */
[C---:B------:R-:W-:Y:S02]  /*1f50*/  IADD3 R2, R0.reuse, 0x48, RZ ;  /* 0x0000004800027810 */ /* 0x040fe40007ffe0ff */
[----:B------:R-:W-:Y:S02]  /*1f60*/  IADD3 R240, R0, 0x40, RZ ;  /* 0x0000004000f07810 */ /* 0x000fe40007ffe0ff */
[----:B------:R-:W-:Y:S02]  /*1f70*/  IMNMX R2, R2, UR9, PT ;  /* 0x0000000902027c17 */ /* 0x000fe4000b800200 */
[----:B------:R-:W-:Y:S01]  /*1f80*/  IADD3 R242, R0, 0x8, RZ ;  /* 0x0000000800f27810 */ /* 0x000fe20007ffe0ff */
[----:B------:R-:W-:Y:S01]  /*1f90*/  HMMA.16816.F32 R40, R20, R42, RZ ;  /* 0x0000002a1428723c */ /* 0x000fe200000018ff */
[----:B------:R-:W-:Y:S02]  /*1fa0*/  IMNMX R240, R240, UR9, PT ;  /* 0x00000009f0f07c17 */ /* 0x000fe4000b800200 */
[----:B------:R-:W-:Y:S01]  /*1fb0*/  IMNMX R248, R0, UR9, PT ;  /* 0x0000000900f87c17 */ /* 0x000fe2000b800200 */
[----:B------:R-:W-:Y:S01]  /*1fc0*/  IMAD.IADD R0, R7, 0x1, R6 ;  /* 0x0000000107007824 */ /* 0x000fe200078e0206 */
[----:B------:R-:W-:-:S03]  /*1fd0*/  IMNMX R242, R242, UR9, PT ;  /* 0x00000009f2f27c17 */ /* 0x000fc6000b800200 */
[C---:B----4-:R-:W-:Y:S08]  /*1fe0*/  HMMA.16816.F32 R32, R28.reuse, R72, RZ ;  /* 0x000000481c20723c */ /* 0x050ff000000018ff */
[----:B------:R-:W-:Y:S08]  /*1ff0*/  HMMA.16816.F32 R28, R28, R74, RZ ;  /* 0x0000004a1c1c723c */ /* 0x000ff000000018ff */
[C---:B------:R-:W-:Y:S08]  /*2000*/  HMMA.16816.F32 R36, R20.reuse, R72, RZ ;  /* 0x000000481424723c */ /* 0x040ff000000018ff */
[----:B------:R-:W-:Y:S01]  /*2010*/  HMMA.16816.F32 R20, R20, R74, RZ ;  /* 0x0000004a1414723c */ /* 0x000fe200000018ff */
[----:B------:R-:W2:Y:S07]  /*2020*/  LDSM.16.M88.4 R72, [R214] ;  /* 0x00000000d648783b */ /* 0x000eae0000000200 */
[-C--:B-1----:R-:W-:Y:S08]  /*2030*/  HMMA.16816.F32 R48, R12, R8.reuse, R48 ;  /* 0x000000080c30723c */ /* 0x082ff00000001830 */
[C---:B------:R-:W-:Y:S08]  /*2040*/  HMMA.16816.F32 R52, R64.reuse, R8, R52 ;  /* 0x000000084034723c */ /* 0x040ff00000001834 */
[----:B------:R-:W-:Y:S08]  /*2050*/  HMMA.16816.F32 R40, R64, R10, R40 ;  /* 0x0000000a4028723c */ /* 0x000ff00000001828 */
[C---:B------:R-:W-:Y:S08]  /*2060*/  HMMA.16816.F32 R32, R12.reuse, R68, R32 ;  /* 0x000000440c20723c */ /* 0x040ff00000001820 */
[C---:B------:R-:W-:Y:S01]  /*2070*/  HMMA.16816.F32 R44, R12.reuse, R10, R44 ;  /* 0x0000000a0c2c723c */ /* 0x040fe2000000182c */
[----:B------:R-:W-:Y:S07]  /*2080*/  LDSM.16.M88.4 R8, [R206] ;  /* 0x00000000ce08783b */ /* 0x000fee0000000200 */
[----:B------:R-:W-:Y:S01]  /*2090*/  HMMA.16816.F32 R28, R12, R70, R28 ;  /* 0x000000460c1c723c */ /* 0x000fe2000000181c */
[----:B------:R-:W1:Y:S07]  /*20a0*/  LDSM.16.M88.4 R12, [R213+0x2000] ;  /* 0x00200000d50c783b */ /* 0x000e6e0000000200 */
[C---:B------:R-:W-:Y:S08]  /*20b0*/  HMMA.16816.F32 R36, R64.reuse, R68, R36 ;  /* 0x000000444024723c */ /* 0x040ff00000001824 */
[----:B------:R-:W-:Y:S01]  /*20c0*/  HMMA.16816.F32 R20, R64, R70, R20 ;  /* 0x000000464014723c */ /* 0x000fe20000001814 */
[----:B------:R-:W-:Y:S04]  /*20d0*/  LDSM.16.M88.4 R64, [R218+0x6000] ;  /* 0x00600000da40783b */ /* 0x000fe80000000200 */
[----:B------:R-:W-:Y:S03]  /*20e0*/  LDSM.16.M88.4 R68, [R218+0x4000] ;  /* 0x00400000da44783b */ /* 0x000fe60000000200 */
[-C--:B------:R-:W-:Y:S08]  /*20f0*/  HMMA.16816.F32 R48, R60, R56.reuse, R48 ;  /* 0x000000383c30723c */ /* 0x080ff00000001830 */
[C---:B--2---:R-:W-:Y:S08]  /*2100*/  HMMA.16816.F32 R52, R72.reuse, R56, R52 ;  /* 0x000000384834723c */ /* 0x044ff00000001834 */
[----:B------:R-:W-:Y:S08]  /*2110*/  HMMA.16816.F32 R40, R72, R58, R40 ;  /* 0x0000003a4828723c */ /* 0x000ff00000001828 */
[C---:B------:R-:W-:Y:S08]  /*2120*/  HMMA.16816.F32 R32, R60.reuse, R24, R32 ;  /* 0x000000183c20723c */ /* 0x040ff00000001820 */
[C---:B------:R-:W-:Y:S01]  /*2130*/  HMMA.16816.F32 R44, R60.reuse, R58, R44 ;  /* 0x0000003a3c2c723c */ /* 0x040fe2000000182c */
[----:B------:R-:W-:Y:S07]  /*2140*/  LDSM.16.M88.4 R56, [R217+0x9800] ;  /* 0x00980000d938783b */ /* 0x000fee0000000200 */
[----:B------:R-:W-:Y:S01]  /*2150*/  HMMA.16816.F32 R28, R60, R26, R28 ;  /* 0x0000001a3c1c723c */ /* 0x000fe2000000181c */
[----:B------:R-:W2:Y:S07]  /*2160*/  LDSM.16.M88.4 R60, [R217+0x9000] ;  /* 0x00900000d93c783b */ /* 0x000eae0000000200 */
[C---:B------:R-:W-:Y:S08]  /*2170*/  HMMA.16816.F32 R36, R72.reuse, R24, R36 ;  /* 0x000000184824723c */ /* 0x040ff00000001824 */
[----:B------:R-:W-:Y:S01]  /*2180*/  HMMA.16816.F32 R72, R72, R26, R20 ;  /* 0x0000001a4848723c */ /* 0x000fe20000001814 */
[----:B------:R-:W-:Y:S04]  /*2190*/  LDSM.16.M88.4 R20, [R216+0x6000] ;  /* 0x00600000d814783b */ /* 0x000fe80000000200 */
[----:B------:R-:W-:Y:S03]  /*21a0*/  LDSM.16.M88.4 R24, [R216+0x4000] ;  /* 0x00400000d818783b */ /* 0x000fe60000000200 */
[-C--:B-1----:R-:W-:Y:S08]  /*21b0*/  HMMA.16816.F32 R48, R12, R8.reuse, R48 ;  /* 0x000000080c30723c */ /* 0x082ff00000001830 */
[C---:B------:R-:W-:Y:S08]  /*21c0*/  HMMA.16816.F32 R52, R76.reuse, R8, R52 ;  /* 0x000000084c34723c */ /* 0x040ff00000001834 */
[-C--:B------:R-:W-:Y:S08]  /*21d0*/  HMMA.16816.F32 R40, R76, R10.reuse, R40 ;  /* 0x0000000a4c28723c */ /* 0x080ff00000001828 */
[C---:B------:R-:W-:Y:S01]  /*21e0*/  HMMA.16816.F32 R44, R12.reuse, R10, R44 ;  /* 0x0000000a0c2c723c */ /* 0x040fe2000000182c */
[----:B------:R-:W-:Y:S07]  /*21f0*/  LDSM.16.M88.4 R8, [R215+0x1800] ;  /* 0x00180000d708783b */ /* 0x000fee0000000200 */
[C---:B------:R-:W-:Y:S08]  /*2200*/  HMMA.16816.F32 R32, R12.reuse, R80, R32 ;  /* 0x000000500c20723c */ /* 0x040ff00000001820 */
[----:B------:R-:W-:Y:S01]  /*2210*/  HMMA.16816.F32 R28, R12, R82, R28 ;  /* 0x000000520c1c723c */ /* 0x000fe2000000181c */
[----:B------:R-:W1:Y:S07]  /*2220*/  LDSM.16.M88.4 R12, [R215+0x1000] ;  /* 0x00100000d70c783b */ /* 0x000e6e0000000200 */
[C---:B------:R-:W-:Y:S08]  /*2230*/  HMMA.16816.F32 R36, R76.reuse, R80, R36 ;  /* 0x000000504c24723c */ /* 0x040ff00000001824 */
[----:B------:R-:W-:Y:S08]  /*2240*/  HMMA.16816.F32 R72, R76, R82, R72 ;  /* 0x000000524c48723c */ /* 0x000ff00000001848 */
[-C--:B--2---:R-:W-:Y:S08]  /*2250*/  HMMA.16816.F32 R48, R64, R60.reuse, R48 ;  /* 0x0000003c4030723c */ /* 0x084ff00000001830 */
[C---:B------:R-:W-:Y:S08]  /*2260*/  HMMA.16816.F32 R52, R68.reuse, R60, R52 ;  /* 0x0000003c4434723c */ /* 0x040ff00000001834 */
[-C--:B------:R-:W-:Y:S08]  /*2270*/  HMMA.16816.F32 R40, R68, R62.reuse, R40 ;  /* 0x0000003e4428723c */ /* 0x080ff00000001828 */
[C---:B------:R-:W-:Y:S01]  /*2280*/  HMMA.16816.F32 R44, R64.reuse, R62, R44 ;  /* 0x0000003e402c723c */ /* 0x040fe2000000182c */
[----:B------:R-:W-:Y:S07]  /*2290*/  LDSM.16.M88.4 R60, [R214+0x6000] ;  /* 0x00600000d63c783b */ /* 0x000fee0000000200 */
[C---:B------:R-:W-:Y:S08]  /*22a0*/  HMMA.16816.F32 R32, R64.reuse, R56, R32 ;  /* 0x000000384020723c */ /* 0x040ff00000001820 */
[----:B------:R-:W-:Y:S08]  /*22b0*/  HMMA.16816.F32 R28, R64, R58, R28 ;  /* 0x0000003a401c723c */ /* 0x000ff0000000181c */
[C---:B------:R-:W-:Y:S01]  /*22c0*/  HMMA.16816.F32 R64, R68.reuse, R56, R36 ;  /* 0x000000384440723c */ /* 0x040fe20000001824 */
[----:B------:R-:W2:Y:S07]  /*22d0*/  LDSM.16.M88.4 R36, [R211+0x9000] ;  /* 0x00900000d324783b */ /* 0x000eae0000000200 */
[----:B------:R-:W-:Y:S01]  /*22e0*/  HMMA.16816.F32 R72, R68, R58, R72 ;  /* 0x0000003a4448723c */ /* 0x000fe20000001848 */
[----:B------:R-:W3:Y:S04]  /*22f0*/  LDSM.16.M88.4 R68, [R214+0x4000] ;  /* 0x00400000d644783b */ /* 0x000ee80000000200 */
[----:B------:R-:W4:Y:S03]  /*2300*/  LDSM.16.M88.4 R56, [R211+0x9800] ;  /* 0x00980000d338783b */ /* 0x000f260000000200 */
        /* <DEDUP_REMOVED lines=9> */
[----:B------:R-:W-:Y:S01]  /*23a0*/  HMMA.16816.F32 R72, R24, R10, R72 ;  /* 0x0000000a1848723c */ /* 0x000fe20000001848 */
[----:B------:R-:W5:Y:S04]  /*23b0*/  LDSM.16.M88.4 R8, [R213+0x4000] ;  /* 0x00400000d508783b */ /* 0x000f680000000200 */
[----:B------:R-:W1:Y:S01]  /*23c0*/  LDSM.16.M88.4 R24, [R206+0x1800] ;  /* 0x00180000ce18783b */ /* 0x000e620000000200 */
[----:B------:R-:W-:-:S04]  /*23d0*/  DEPBAR.LE SB0, 0x0 ;  /* 0x000080000000791a */ /* 0x000fc80000000000 */
[-C--:B--2---:R-:W-:Y:S08]  /*23e0*/  HMMA.16816.F32 R48, R60, R36.reuse, R48 ;  /* 0x000000243c30723c */ /* 0x084ff00000001830 */
[C---:B---3--:R-:W-:Y:S07]  /*23f0*/  HMMA.16816.F32 R52, R68.reuse, R36, R52 ;  /* 0x000000244434723c */ /* 0x048fee0000001834 */
[----:B------:R-:W-:Y:S01]  /*2400*/  IMAD R37, R18, 0x20, R249 ;  /* 0x0000002012257824 */ /* 0x000fe200078e02f9 */
[----:B------:R-:W-:Y:S04]  /*2410*/  HMMA.16816.F32 R40, R68, R38, R40 ;  /* 0x000000264428723c */ /* 0x000fe80000001828 */
[----:B------:R-:W-:-:S02]  /*2420*/  IADD3 R19, R37, 0x1, RZ ;  /* 0x0000000125137810 */ /* 0x000fc40007ffe0ff */
[----:B------:R-:W-:Y:S02]  /*2430*/  IADD3 R17, R37, 0x8, RZ ;  /* 0x0000000825117810 */ /* 0x000fe40007ffe0ff */
[C---:B------:R-:W-:Y:S01]  /*2440*/  HMMA.16816.F32 R44, R60.reuse, R38, R44 ;  /* 0x000000263c2c723c */ /* 0x040fe2000000182c */
[C---:B------:R-:W-:Y:S02]  /*2450*/  ISETP.GE.AND P1, PT, R19.reuse, R2, PT ;  /* 0x000000021300720c */ /* 0x040fe40003f26270 */
[C---:B------:R-:W-:Y:S02]  /*2460*/  ISETP.GE.AND P2, PT, R19.reuse, R240, PT ;  /* 0x000000f01300720c */ /* 0x040fe40003f46270 */
[----:B------:R-:W-:Y:S02]  /*2470*/  ISETP.GE.AND P0, PT, R19, R242, PT ;  /* 0x000000f21300720c */ /* 0x000fe40003f06270 */
[C---:B------:R-:W-:Y:S01]  /*2480*/  ISETP.GE.AND P6, PT, R17.reuse, R248, PT ;  /* 0x000000f81100720c */ /* 0x040fe20003fc6270 */
[----:B----4-:R-:W-:Y:S01]  /*2490*/  HMMA.16816.F32 R28, R60, R58, R28 ;  /* 0x0000003a3c1c723c */ /* 0x010fe2000000181c */
[----:B------:R-:W-:-:S02]  /*24a0*/  ISETP.GE.AND P3, PT, R17, R242, PT ;  /* 0x000000f21100720c */ /* 0x000fc40003f66270 */
[----:B------:R-:W-:Y:S02]  /*24b0*/  ISETP.GE.AND P5, PT, R19, R248, PT ;  /* 0x000000f81300720c */ /* 0x000fe40003fa6270 */
[----:B------:R-:W-:-:S03]  /*24c0*/  ISETP.GE.AND P4, PT, R17, R240, PT ;  /* 0x000000f01100720c */ /* 0x000fc60003f86270 */
[-C--:B------:R-:W-:Y:S08]  /*24d0*/  HMMA.16816.F32 R64, R68, R56.reuse, R64 ;  /* 0x000000384440723c */ /* 0x080ff00000001840 */
[----:B------:R-:W-:Y:S08]  /*24e0*/  HMMA.16816.F32 R32, R60, R56, R32 ;  /* 0x000000383c20723c */ /* 0x000ff00000001820 */
[----:B-1----:R-:W-:Y:S08]  /*24f0*/  HMMA.16816.F32 R48, R12, R20, R48 ;  /* 0x000000140c30723c */ /* 0x002ff00000001830 */
[----:B------:R-:W-:Y:S08]  /*2500*/  HMMA.16816.F32 R72, R68, R58, R72 ;  /* 0x0000003a4448723c */ /* 0x000ff00000001848 */
[C---:B-----5:R-:W-:Y:S08]  /*2510*/  HMMA.16816.F32 R40, R8.reuse, R22, R40 ;  /* 0x000000160828723c */ /* 0x060ff00000001828 */
[----:B------:R-:W-:Y:S01]  /*2520*/  HMMA.16816.F32 R52, R8, R20, R52 ;  /* 0x000000140834723c */ /* 0x000fe20000001834 */
[----:B------:R-:W-:-:S02]  /*2530*/  FSEL R51, R51, -INF , !P1 ;  /* 0xff80000033337808 */ /* 0x000fc40004800000 */
[----:B------:R-:W-:Y:S02]  /*2540*/  FSEL R18, R49, -INF , !P2 ;  /* 0xff80000031127808 */ /* 0x000fe40005000000 */
[----:B------:R-:W-:Y:S02]  /*2550*/  ISETP.GE.AND P2, PT, R17, R2, PT ;  /* 0x000000021100720c */ /* 0x000fe40003f46270 */
[C---:B------:R-:W-:Y:S01]  /*2560*/  IADD3 R21, R37.reuse, 0x11, RZ ;  /* 0x0000001125157810 */ /* 0x040fe20007ffe0ff */
[----:B------:R-:W-:Y:S07]  /*2570*/  HMMA.16816.F32 R44, R12, R22, R44 ;  /* 0x000000160c2c723c */ /* 0x000fee000000182c */
[----:B------:R-:W-:Y:S01]  /*2580*/  IADD3 R23, R37, 0x9, RZ ;  /* 0x0000000925177810 */ /* 0x000fe20007ffe0ff */
[----:B------:R-:W-:Y:S01]  /*2590*/  HMMA.16816.F32 R64, R8, R24, R64 ;  /* 0x000000180840723c */ /* 0x000fe20000001840 */
[----:B------:R-:W-:-:S02]  /*25a0*/  FSEL R19, R40, -INF , !P6 ;  /* 0xff80000028137808 */ /* 0x000fc40007000000 */
[----:B------:R-:W-:Y:S02]  /*25b0*/  ISETP.GE.AND P1, PT, R23, R248, PT ;  /* 0x000000f81700720c */ /* 0x000fe40003f26270 */
[----:B------:R-:W-:Y:S02]  /*25c0*/  FSEL R17, R42, -INF , !P3 ;  /* 0xff8000002a117808 */ /* 0x000fe40005800000 */
[----:B------:R-:W-:Y:S01]  /*25d0*/  FSEL R41, R41, -INF , !P1 ;  /* 0xff80000029297808 */ /* 0x000fe20004800000 */
[----:B------:R-:W-:Y:S01]  /*25e0*/  HMMA.16816.F32 R28, R12, R26, R28 ;  /* 0x0000001a0c1c723c */ /* 0x000fe2000000181c */
[C---:B------:R-:W-:Y:S02]  /*25f0*/  ISETP.GE.AND P6, PT, R23.reuse, R242, PT ;  /* 0x000000f21700720c */ /* 0x040fe40003fc6270 */
[C---:B------:R-:W-:Y:S02]  /*2600*/  ISETP.GE.AND P3, PT, R23.reuse, R240, PT ;  /* 0x000000f01700720c */ /* 0x040fe40003f66270 */
[----:B------:R-:W-:-:S02]  /*2610*/  ISETP.GE.AND P1, PT, R23, R2, PT ;  /* 0x000000021700720c */ /* 0x000fc40003f26270 */
[----:B------:R-:W-:Y:S01]  /*2620*/  IADD3 R23, R37, 0x10, RZ ;  /* 0x0000001025177810 */ /* 0x000fe20007ffe0ff */
[----:B------:R-:W-:Y:S01]  /*2630*/  HMMA.16816.F32 R32, R12, R24, R32 ;  /* 0x000000180c20723c */ /* 0x000fe20000001820 */
[----:B------:R-:W-:Y:S02]  /*2640*/  FSEL R43, R43, -INF , !P6 ;  /* 0xff8000002b2b7808 */ /* 0x000fe40007000000 */
[----:B------:R-:W-:Y:S01]  /*2650*/  FSEL R81, R47, -INF , !P1 ;  /* 0xff8000002f517808 */ /* 0x000fe20004800000 */
[----:B------:R-:W-:Y:S01]  /*2660*/  BAR.SYNC.DEFER_BLOCKING 0x0 ;  /* 0x0000000000007b1d */ /* 0x000fe20000010000 */
[-C--:B------:R-:W-:Y:S02]  /*2670*/  ISETP.GE.AND P6, PT, R23, R248.reuse, PT ;  /* 0x000000f81700720c */ /* 0x080fe40003fc6270 */
[----:B------:R-:W-:Y:S01]  /*2680*/  FSEL R49, R46, -INF , !P2 ;  /* 0xff8000002e317808 */ /* 0x000fe20005000000 */
[----:B------:R-:W-:Y:S01]  /*2690*/  HMMA.16816.F32 R72, R8, R26, R72 ;  /* 0x0000001a0848723c */ /* 0x000fe20000001848 */
[----:B------:R-:W-:-:S02]  /*26a0*/  ISETP.GE.AND P1, PT, R21, R248, PT ;  /* 0x000000f81500720c */ /* 0x000fc40003f26270 */
[----:B------:R-:W-:Y:S02]  /*26b0*/  ISETP.GE.AND P2, PT, R23, R242, PT ;  /* 0x000000f21700720c */ /* 0x000fe40003f46270 */
[----:B------:R-:W-:Y:S02]  /*26c0*/  FSEL R14, R64, -INF , !P6 ;  /* 0xff800000400e7808 */ /* 0x000fe40007000000 */
[----:B------:R-:W-:Y:S02]  /*26d0*/  FSEL R9, R55, -INF , !P0 ;  /* 0xff80000037097808 */ /* 0x000fe40004000000 */
[C---:B------:R-:W-:Y:S02]  /*26e0*/  ISETP.GE.AND P0, PT, R37.reuse, R240, PT ;  /* 0x000000f02500720c */ /* 0x040fe40003f06270 */
[----:B------:R-:W-:Y:S02]  /*26f0*/  IADD3 R11, R37, 0x19, RZ ;  /* 0x00000019250b7810 */ /* 0x000fe40007ffe0ff */
[----:B------:R-:W-:-:S02]  /*2700*/  FSEL R8, R48, -INF , !P0 ;  /* 0xff80000030087808 */ /* 0x000fc40004000000 */
[----:B------:R-:W-:Y:S02]  /*2710*/  ISETP.GE.AND P0, PT, R11, R2, PT ;  /* 0x000000020b00720c */ /* 0x000fe40003f06270 */
[----:B------:R-:W-:Y:S02]  /*2720*/  FSEL R15, R65, -INF , !P1 ;  /* 0xff800000410f7808 */ /* 0x000fe40004800000 */
[----:B------:R-:W-:Y:S02]  /*2730*/  FSEL R48, R31, -INF , !P0 ;  /* 0xff8000001f307808 */ /* 0x000fe40004000000 */
[----:B------:R-:W-:Y:S02]  /*2740*/  FSEL R82, R44, -INF , !P4 ;  /* 0xff8000002c527808 */ /* 0x000fe40006000000 */
[----:B------:R-:W-:Y:S02]  /*2750*/  FSEL R83, R45, -INF , !P3 ;  /* 0xff8000002d537808 */ /* 0x000fe40005800000 */
[----:B------:R-:W-:-:S02]  /*2760*/  ISETP.GE.AND P6, PT, R21, R242, PT ;  /* 0x000000f21500720c */ /* 0x000fc40003fc6270 */
[----:B------:R-:W-:Y:S02]  /*2770*/  FSEL R12, R66, -INF , !P2 ;  /* 0xff800000420c7808 */ /* 0x000fe40005000000 */
[----:B------:R-:W-:Y:S02]  /*2780*/  ISETP.GE.AND P1, PT, R21, R2, PT ;  /* 0x000000021500720c */ /* 0x000fe40003f26270 */
[----:B------:R-:W-:Y:S02]  /*2790*/  PLOP3.LUT P0, PT, PT, PT, UP0, 0x80, 0x0 ;  /* 0x000000000000781c */ /* 0x000fe40003f0f008 */
[C---:B------:R-:W-:Y:S02]  /*27a0*/  ISETP.GE.AND P4, PT, R23.reuse, R240, PT ;  /* 0x000000f01700720c */ /* 0x040fe40003f86270 */
        /* <DEDUP_REMOVED lines=8> */
[----:B------:R-:W-:Y:S02]  /*2830*/  ISETP.GE.AND P1, PT, R37, R248, PT ;  /* 0x000000f82500720c */ /* 0x000fe40003f26270 */
[C---:B------:R-:W-:Y:S02]  /*2840*/  ISETP.GE.AND P3, PT, R23.reuse, R240, PT ;  /* 0x000000f01700720c */ /* 0x040fe40003f66270 */
[----:B------:R-:W-:Y:S02]  /*2850*/  ISETP.GE.AND P2, PT, R23, R2, PT ;  /* 0x000000021700720c */ /* 0x000fe40003f46270 */
[----:B------:R-:W-:Y:S02]  /*2860*/  ISETP.GE.AND P5, PT, R37, R242, PT ;  /* 0x000000f22500720c */ /* 0x000fe40003fa6270 */
[----:B------:R-:W-:Y:S02]  /*2870*/  FSEL R52, R52, -INF , !P1 ;  /* 0xff80000034347808 */ /* 0x000fe40004800000 */
[----:B------:R-:W-:-:S02]  /*2880*/  FSEL R96, R32, -INF , !P4 ;  /* 0xff80000020607808 */ /* 0x000fc40006000000 */
[----:B------:R-:W-:Y:S02]  /*2890*/  ISETP.GE.AND P1, PT, R37, R2, PT ;  /* 0x000000022500720c */ /* 0x000fe40003f26270 */
        /* <DEDUP_REMOVED lines=8> */
[----:B------:R-:W-:Y:S02]  /*2920*/  FSEL R98, R50, -INF , !P1 ;  /* 0xff80000032627808 */ /* 0x000fe40004800000 */
[----:B------:R-:W-:Y:S02]  /*2930*/  FSEL R50, R29, -INF , !P2 ;  /* 0xff8000001d327808 */ /* 0x000fe40005000000 */
[----:B------:R-:W-:-:S02]  /*2940*/  FSEL R7, R72, -INF , !P6 ;  /* 0xff80000048077808 */ /* 0x000fc40007000000 */
[----:B------:R-:W-:Y:S02]  /*2950*/  FSEL R74, R74, -INF , !P4 ;  /* 0xff8000004a4a7808 */ /* 0x000fe40006000000 */
[----:B------:R-:W-:Y:S02]  /*2960*/  FSEL R73, R73, -INF , !P5 ;  /* 0xff80000049497808 */ /* 0x000fe40006800000 */
[----:B------:R-:W-:Y:S01]  /*2970*/  FSEL R75, R75, -INF , !P3 ;  /* 0xff8000004b4b7808 */ /* 0x000fe20005800000 */
[----:B------:R-:W-:Y:S05]  /*2980*/  @!P0 BRA `(.L_x_884) ;  /* 0x0000015000008947 */ /* 0x000fea0003800000 */
[----:B------:R-:W-:Y:S01]  /*2990*/  UIADD3 UR8, UR26, -0x2, URZ ;  /* 0xfffffffe1a087890 */ /* 0x000fe2000fffe03f */
[----:B------:R-:W-:-:S03]  /*29a0*/  IMAD.U32 R6, RZ, RZ, UR5 ;  /* 0x00000005ff067e24 */ /* 0x000fc6000f8e00ff */
[----:B------:R-:W-:Y:S02]  /*29b0*/  USHF.R.S32.HI UR7, URZ, 0x1f, UR8 ;  /* 0x0000001f3f077899 */ /* 0x000fe40008011408 */
[----:B------:R-:W-:Y:S01]  /*29c0*/  UIMAD UR6, UR19, UR8, URZ ;  /* 0x00000008130672a4 */ /* 0x000fe2000f8e023f */
[----:B------:R-:W-:-:S03]  /*29d0*/  IMAD.U32 R11, RZ, RZ, UR8 ;  /* 0x00000008ff0b7e24 */ /* 0x000fc6000f8e00ff */
[----:B------:R-:W-:Y:S01]  /*29e0*/  UIMAD UR6, UR7, UR20, UR6 ;  /* 0x00000014070672a4 */ /* 0x000fe2000f8e0206 */
[----:B------:R-:W-:-:S04]  /*29f0*/  IMAD.WIDE.U32 R22, R11, UR20, R230 ;  /* 0x000000140b167c25 */ /* 0x000fc8000f8e00e6 */
[----:B------:R-:W-:Y:S01]  /*2a00*/  IMAD.U32 R11, RZ, RZ, UR11 ;  /* 0x0000000bff0b7e24 */ /* 0x000fe2000f8e00ff */
[----:B------:R-:W-:Y:S02]  /*2a10*/  IADD3 R10, R23, UR6, RZ ;  /* 0x00000006170a7c10 */ /* 0x000fe4000fffe0ff */
[----:B------:R-:W-:-:S04]  /*2a20*/  LEA R20, P1, R22, c[0x0][0x168], 0x1 ;  /* 0x00005a0016147a11 */ /* 0x000fc800078208ff */
        /* <DEDUP_REMOVED lines=11> */
.L_x_884:
[----:B------:R-:W-:Y:S01]  /*2ae0*/  FMNMX.FTZ R6, R52, R53, !PT ;  /* 0x0000003534067209 */ /* 0x000fe20007810000 */
[----:B------:R-:W-:Y:S01]  /*2af0*/  IMAD.WIDE.U32 R22, R202, -0x326172a9, RZ ;  /* 0xcd9e8d57ca167825 */ /* 0x000fe200078e00ff */
[----:B------:R-:W-:Y:S01]  /*2b00*/  LOP3.LUT R201, R4, UR28, RZ, 0x3c, !PT ;  /* 0x0000001c04c97c12 */ /* 0x000fe2000f8e3cff */
[----:B------:R-:W-:Y:S01]  /*2b10*/  UIADD3 UR14, UR29, -0x4498517b, URZ ;  /* 0xbb67ae851d0e7890 */ /* 0x000fe2000fffe03f */
[----:B------:R-:W-:Y:S01]  /*2b20*/  FMNMX.FTZ R6, R19, R6, !PT ;  /* 0x0000000613067209 */ /* 0x000fe20007810000 */
[----:B------:R-:W-:Y:S01]  /*2b30*/  IMAD.WIDE.U32 R124, R200, -0x2daee0ad, RZ ;  /* 0xd2511f53c87c7825 */ /* 0x000fe200078e00ff */
[----:B------:R-:W-:Y:S01]  /*2b40*/  LOP3.LUT R4, R23, R201, RZ, 0x3c, !PT ;  /* 0x000000c917047212 */ /* 0x000fe200078e3cff */
[----:B------:R-:W-:Y:S01]  /*2b50*/  UIADD3 UR15, UR28, -0x61c88647, URZ ;  /* 0x9e3779b91c0f7890 */ /* 0x000fe2000fffe03f */
[----:B-1----:R-:W-:Y:S01]  /*2b60*/  FMNMX.FTZ R11, R41, R6, !PT ;  /* 0x00000006290b7209 */ /* 0x002fe20007810000 */
[----:B------:R-:W-:Y:S01]  /*2b70*/  IMAD.U32 R110, RZ, RZ, UR29 ;  /* 0x0000001dff6e7e24 */ /* 0x000fe2000f8e00ff */
[----:B------:R-:W-:Y:S01]  /*2b80*/  FMNMX.FTZ R6, R54, R9, !PT ;  /* 0x0000000936067209 */ /* 0x000fe20007810000 */
[----:B------:R-:W-:Y:S01]  /*2b90*/  IMAD.WIDE.U32 R26, R4, -0x2daee0ad, RZ ;  /* 0xd2511f53041a7825 */ /* 0x000fe200078e00ff */
        /* <DEDUP_REMOVED lines=11> */
[----:B------:R-:W-:Y:S01]  /*2c50*/  STL.64 [R1+0x18], R124 ;  /* 0x0000187c01007387 */ /* 0x000fe20000100a00 */
[----:B------:R-:W-:Y:S01]  /*2c60*/  FMNMX.FTZ R20, R73, R20, !PT ;  /* 0x0000001449147209 */ /* 0x000fe20007810000 */
[----:B------:R-:W-:Y:S01]  /*2c70*/  UIADD3 UR6, UR29, -0x56f99767, URZ ;  /* 0xa90668991d067890 */ /* 0x000fe2000fffe03f */
[----:B------:R-:W-:Y:S01]  /*2c80*/  FMNMX.FTZ R11, R13, R6, !PT ;  /* 0x000000060d0b7209 */ /* 0x000fe20007810000 */
[----:B------:R-:W-:Y:S01]  /*2c90*/  STL.64 [R1], R26 ;  /* 0x0000001a01007387 */ /* 0x000fe20000100a00 */
[----:B------:R-:W-:Y:S01]  /*2ca0*/  LOP3.LUT R110, R125, UR31, R110, 0x96, !PT ;  /* 0x0000001f7d6e7c12 */ /* 0x000fe2000f8e966e */
[----:B------:R-:W-:Y:S01]  /*2cb0*/  UIADD3 UR8, UR29, -0x126145ec, URZ ;  /* 0xed9eba141d087890 */ /* 0x000fe2000fffe03f */
[----:B------:R-:W-:Y:S01]  /*2cc0*/  FMNMX.FTZ R6, R74, R11, !PT ;  /* 0x0000000b4a067209 */ /* 0x000fe20007810000 */
[----:B------:R-:W1:Y:S01]  /*2cd0*/  SHFL.BFLY PT, R167, R20, 0x2, 0x1f ;  /* 0x0c401f0014a77f89 */ /* 0x000e6200000e0000 */
[----:B------:R-:W-:Y:S01]  /*2ce0*/  LOP3.LUT R250, R27, UR14, R124, 0x96, !PT ;  /* 0x0000000e1bfa7c12 */ /* 0x000fe2000f8e967c */
[----:B------:R-:W-:Y:S01]  /*2cf0*/  IMAD.WIDE.U32 R110, R110, -0x326172a9, RZ ;  /* 0xcd9e8d576e6e7825 */ /* 0x000fe200078e00ff */
[----:B------:R-:W-:Y:S01]  /*2d00*/  FMNMX.FTZ R21, R75, R6, !PT ;  /* 0x000000064b157209 */ /* 0x000fe20007810000 */
[----:B------:R-:W-:Y:S01]  /*2d10*/  UIADD3 UR16, UR28, -0x4ab325aa, URZ ;  /* 0xb54cda561c107890 */ /* 0x000fe2000fffe03f */
[----:B------:R-:W-:Y:S01]  /*2d20*/  IADD3 R203, R202, 0x4, RZ ;  /* 0x00000004cacb7810 */ /* 0x000fe20007ffe0ff */
[----:B------:R-:W-:Y:S01]  /*2d30*/  IMAD.WIDE.U32 R250, R250, -0x326172a9, RZ ;  /* 0xcd9e8d57fafa7825 */ /* 0x000fe200078e00ff */
[----:B------:R-:W-:Y:S01]  /*2d40*/  LOP3.LUT R4, R111, UR15, R22, 0x96, !PT ;  /* 0x0000000f6f047c12 */ /* 0x000fe2000f8e9616 */
[----:B------:R-:W2:Y:S01]  /*2d50*/  SHFL.BFLY PT, R10, R21, 0x2, 0x1f ;  /* 0x0c401f00150a7f89 */ /* 0x000ea200000e0000 */
[----:B------:R-:W-:Y:S01]  /*2d60*/  UIADD3 UR7, UR28, 0x1715609d, URZ ;  /* 0x1715609d1c077890 */ /* 0x000fe2000fffe03f */
[----:B------:R-:W-:Y:S01]  /*2d70*/  IMAD.SHL.U32 R212, R0, 0x2, RZ ;  /* 0x0000000200d47824 */ /* 0x000fe200078e00ff */
[----:B------:R-:W-:Y:S01]  /*2d80*/  LOP3.LUT R24, R251, UR13, R110, 0x96, !PT ;  /* 0x0000000dfb187c12 */ /* 0x000fe2000f8e966e */
[----:B------:R-:W-:-:S03]  /*2d90*/  IMAD.WIDE.U32 R22, R4, -0x2daee0ad, RZ ;  /* 0xd2511f5304167825 */ /* 0x000fc600078e00ff */
[----:B------:R-:W-:Y:S01]  /*2da0*/  LDSM.16.MT88.4 R36, [R212+0xa000] ;  /* 0x00a00000d424783b */ /* 0x000fe20000004200 */
[----:B------:R-:W-:-:S03]  /*2db0*/  IMAD.WIDE.U32 R24, R24, -0x2daee0ad, RZ ;  /* 0xd2511f5318187825 */ /* 0x000fc600078e00ff */
[----:B------:R-:W-:Y:S01]  /*2dc0*/  LDSM.16.MT88.4 R100, [R212+0xb000] ;  /* 0x00b00000d464783b */ /* 0x000fe20000004200 */
[----:B------:R-:W-:Y:S01]  /*2dd0*/  IMAD R210, R5, 0x2, R212 ;  /* 0x0000000205d27824 */ /* 0x000fe200078e02d4 */
[----:B------:R-:W-:Y:S01]  /*2de0*/  LOP3.LUT R22, R25, UR10, R22, 0x96, !PT ;  /* 0x0000000a19167c12 */ /* 0x000fe2000f8e9616 */
[C---:B------:R-:W-:Y:S01]  /*2df0*/  IMAD R209, R3.reuse, 0x2, R212 ;  /* 0x0000000203d17824 */ /* 0x040fe200078e02d4 */
[----:B------:R-:W-:Y:S01]  /*2e00*/  LDSM.16.MT88.4 R176, [R212+0xa800] ;  /* 0x00a80000d4b0783b */ /* 0x000fe20000004200 */
[----:B-1----:R-:W-:Y:S01]  /*2e10*/  FMNMX.FTZ R167, R20, R167, !PT ;  /* 0x000000a714a77209 */ /* 0x002fe20007810000 */
[----:B------:R-:W-:Y:S02]  /*2e20*/  IMAD R208, R3, 0x2, R210 ;  /* 0x0000000203d07824 */ /* 0x000fe400078e02d2 */
[----:B------:R-:W-:Y:S01]  /*2e30*/  IMAD R80, R16, 0x10000, R16 ;  /* 0x0001000010507824 */ /* 0x000fe200078e0210 */
[----:B------:R-:W-:Y:S01]  /*2e40*/  LDSM.16.MT88.4 R68, [R209+0xa000] ;  /* 0x00a00000d144783b */ /* 0x000fe20000004200 */
[----:B------:R-:W-:-:S03]  /*2e50*/  IMAD.WIDE.U32 R132, R203, -0x326172a9, RZ ;  /* 0xcd9e8d57cb847825 */ /* 0x000fc600078e00ff */
[----:B------:R-:W1:Y:S01]  /*2e60*/  SHFL.BFLY PT, R6, R167, 0x1, 0x1f ;  /* 0x0c201f00a7067f89 */ /* 0x000e6200000e0000 */
[----:B--2---:R-:W-:Y:S02]  /*2e70*/  FMNMX.FTZ R21, R10, R21, !PT ;  /* 0x000000150a157209 */ /* 0x004fe40007810000 */
[----:B------:R-:W-:Y:S01]  /*2e80*/  LOP3.LUT R126, R133, R201, RZ, 0x3c, !PT ;  /* 0x000000c9857e7212 */ /* 0x000fe200078e3cff */
[----:B------:R-:W-:Y:S04]  /*2e90*/  LDSM.16.MT88.4 R84, [R208+0xa000] ;  /* 0x00a00000d054783b */ /* 0x000fe80000004200 */
[----:B------:R-:W2:Y:S01]  /*2ea0*/  SHFL.BFLY PT, R166, R21, 0x1, 0x1f ;  /* 0x0c201f0015a67f89 */ /* 0x000ea200000e0000 */
[----:B------:R-:W-:-:S03]  /*2eb0*/  IMAD.WIDE.U32 R126, R126, -0x2daee0ad, RZ ;  /* 0xd2511f537e7e7825 */ /* 0x000fc600078e00ff */
[----:B------:R-:W-:Y:S02]  /*2ec0*/  LDSM.16.MT88.4 R112, [R210+0xb000] ;  /* 0x00b00000d270783b */ /* 0x000fe40000004200 */
[----:B------:R-:W-:Y:S02]  /*2ed0*/  LOP3.LUT R124, R127, UR14, R124, 0x96, !PT ;  /* 0x0000000e7f7c7c12 */ /* 0x000fe4000f8e967c */
[----:B------:R-:W-:Y:S04]  /*2ee0*/  LDSM.16.MT88.4 R148, [R209+0xb000] ;  /* 0x00b00000d194783b */ /* 0x000fe80000004200 */
[----:B------:R-:W-:Y:S01]  /*2ef0*/  LDSM.16.MT88.4 R172, [R210+0xa800] ;  /* 0x00a80000d2ac783b */ /* 0x000fe20000004200 */
[----:B-1----:R-:W-:-:S03]  /*2f00*/  FMNMX.FTZ R167, R167, R6, !PT ;  /* 0x00000006a7a77209 */ /* 0x002fc60007810000 */
[----:B------:R-:W-:Y:S01]  /*2f10*/  LDSM.16.MT88.4 R168, [R209+0xa800] ;  /* 0x00a80000d1a8783b */ /* 0x000fe20000004200 */
[----:B------:R-:W-:Y:S01]  /*2f20*/  LOP3.LUT R6, R23, UR12, R26, 0x96, !PT ;  /* 0x0000000c17067c12 */ /* 0x000fe2000f8e961a */
[----:B------:R-:W-:Y:S01]  /*2f30*/  IMAD.WIDE.U32 R22, R22, -0x326172a9, RZ ;  /* 0xcd9e8d5716167825 */ /* 0x000fe200078e00ff */
[----:B------:R-:W-:Y:S01]  /*2f40*/  FSETP.NEU.FTZ.AND P1, PT, R167, -INF , PT ;  /* 0xff800000a700780b */ /* 0x000fe20003f3d000 */
[----:B------:R-:W-:Y:S02]  /*2f50*/  LDSM.16.MT88.4 R32, [R208+0xa800] ;  /* 0x00a80000d020783b */ /* 0x000fe40000004200 */
[----:B------:R-:W-:Y:S01]  /*2f60*/  IMAD.WIDE.U32 R10, R6, -0x326172a9, RZ ;  /* 0xcd9e8d57060a7825 */ /* 0x000fe200078e00ff */
[----:B--2---:R-:W-:Y:S01]  /*2f70*/  FMNMX.FTZ R166, R21, R166, !PT ;  /* 0x000000a615a67209 */ /* 0x004fe20007810000 */
[----:B------:R-:W-:Y:S02]  /*2f80*/  LDSM.16.MT88.4 R28, [R212+0xb800] ;  /* 0x00b80000d41c783b */ /* 0x000fe40000004200 */
[----:B------:R-:W-:Y:S01]  /*2f90*/  FMUL.FTZ R4, R167, c[0x0][0x23c] ;  /* 0x00008f00a7047a20 */ /* 0x000fe20000410000 */
[----:B------:R-:W-:Y:S01]  /*2fa0*/  LOP3.LUT R6, R11, UR11, R250, 0x96, !PT ;  /* 0x0000000b0b067c12 */ /* 0x000fe2000f8e96fa */
[----:B------:R-:W-:Y:S01]  /*2fb0*/  FMUL.FTZ R238, R166, c[0x0][0x23c] ;  /* 0x00008f00a6ee7a20 */ /* 0x000fe20000410000 */
[----:B------:R-:W-:-:S02]  /*2fc0*/  LOP3.LUT R10, R23, UR9, R10, 0x96, !PT ;  /* 0x00000009170a7c12 */ /* 0x000fc4000f8e960a */
[----:B------:R-:W-:Y:S01]  /*2fd0*/  FSEL R4, R4, RZ, P1 ;  /* 0x000000ff04047208 */ /* 0x000fe20000800000 */
[----:B------:R-:W-:Y:S01]  /*2fe0*/  IMAD.WIDE.U32 R26, R6, -0x2daee0ad, RZ ;  /* 0xd2511f53061a7825 */ /* 0x000fe200078e00ff */
[----:B------:R-:W-:-:S03]  /*2ff0*/  FSETP.NEU.FTZ.AND P1, PT, R166, -INF , PT ;  /* 0xff800000a600780b */ /* 0x000fc60003f3d000 */
[----:B------:R-:W-:Y:S01]  /*3000*/  IMAD.WIDE.U32 R10, R10, -0x2daee0ad, RZ ;  /* 0xd2511f530a0a7825 */ /* 0x000fe200078e00ff */
[----:B------:R-:W-:Y:S02]  /*3010*/  LOP3.LUT R20, R27, UR8, R24, 0x96, !PT ;  /* 0x000000081b147c12 */ /* 0x000fe4000f8e9618 */
[----:B------:R-:W-:Y:S01]  /*3020*/  FSEL R238, R238, RZ, P1 ;  /* 0x000000ffeeee7208 */ /* 0x000fe20000800000 */
[----:B------:R-:W-:Y:S01]  /*3030*/  FFMA.FTZ R182, R19, c[0x0][0x23c], -R4 ;  /* 0x00008f0013b67a23 */ /* 0x000fe20000010804 */
[----:B------:R-:W-:Y:S01]  /*3040*/  LOP3.LUT R6, R11, UR6, R26, 0x96, !PT ;  /* 0x000000060b067c12 */ /* 0x000fe2000f8e961a */
[----:B------:R-:W-:-:S04]  /*3050*/  IMAD.WIDE.U32 R20, R20, -0x326172a9, RZ ;  /* 0xcd9e8d5714147825 */ /* 0x000fc800078e00ff */
[----:B------:R-:W-:Y:S01]  /*3060*/  IMAD.WIDE.U32 R26, R6, -0x326172a9, RZ ;  /* 0xcd9e8d57061a7825 */ /* 0x000fe200078e00ff */
[----:B------:R-:W-:Y:S03]  /*3070*/  MUFU.EX2 R182, R182 ;  /* 0x000000b600b67308 */ /* 0x000fe60000000800 */
[----:B------:R-:W-:Y:S01]  /*3080*/  FFMA.FTZ R181, R41, c[0x0][0x23c], -R4 ;  /* 0x00008f0029b57a23 */ /* 0x000fe20000010804 */
[----:B------:R-:W-:Y:S01]  /*3090*/  SHF.R.U32.HI R23, RZ, 0x10, R26 ;  /* 0x00000010ff177819 */ /* 0x000fe2000001161a */
[----:B------:R-:W-:Y:S01]  /*30a0*/  FFMA.FTZ R186, R52, c[0x0][0x23c], -R4 ;  /* 0x00008f0034ba7a23 */ /* 0x000fe20000010804 */
[----:B------:R-:W-:Y:S01]  /*30b0*/  LOP3.LUT R6, R27, UR16, R20, 0x96, !PT ;  /* 0x000000101b067c12 */ /* 0x000fe2000f8e9614 */
[----:B------:R-:W-:Y:S01]  /*30c0*/  FFMA.FTZ R185, R53, c[0x0][0x23c], -R4 ;  /* 0x00008f0035b97a23 */ /* 0x000fe20000010804 */
[----:B------:R-:W-:Y:S01]  /*30d0*/  LOP3.LUT R20, R23, 0xff, RZ, 0xc0, !PT ;  /* 0x000000ff17147812 */ /* 0x000fe200078ec0ff */
[----:B------:R-:W1:Y:S01]  /*30e0*/  MUFU.EX2 R181, R181 ;  /* 0x000000b500b57308 */ /* 0x000e620000000800 */
[----:B------:R-:W-:Y:S01]  /*30f0*/  FMNMX.FTZ R23, R8, R18, !PT ;  /* 0x0000001208177209 */ /* 0x000fe20007810000 */
[--C-:B------:R-:W-:Y:S01]  /*3100*/  FFMA.FTZ R183, R17, c[0x0][0x23c], -R238.reuse ;  /* 0x00008f0011b77a23 */ /* 0x100fe200000108ee */
[----:B------:R-:W-:Y:S01]  /*3110*/  LOP3.LUT R24, R26, 0xffff, RZ, 0xc0, !PT ;  /* 0x0000ffff1a187812 */ /* 0x000fe200078ec0ff */
[--C-:B------:R-:W-:Y:S01]  /*3120*/  FFMA.FTZ R184, R43, c[0x0][0x23c], -R238.reuse ;  /* 0x00008f002bb87a23 */ /* 0x100fe200000108ee */
[----:B------:R-:W-:Y:S01]  /*3130*/  FMNMX.FTZ R0, R82, R23, !PT ;  /* 0x0000001752007209 */ /* 0x000fe20007810000 */
[----:B------:R-:W-:Y:S01]  /*3140*/  FFMA.FTZ R188, R9, c[0x0][0x23c], -R238 ;  /* 0x00008f0009bc7a23 */ /* 0x000fe200000108ee */
[----:B------:R-:W-:Y:S01]  /*3150*/  LOP3.LUT R19, R26, 0xff, RZ, 0xc0, !PT ;  /* 0x000000ff1a137812 */ /* 0x000fe200078ec0ff */
[----:B------:R-:W-:Y:S01]  /*3160*/  MUFU.EX2 R186, R186 ;  /* 0x000000ba00ba7308 */ /* 0x000fe20000000800 */
[----:B------:R-:W-:Y:S01]  /*3170*/  FMNMX.FTZ R5, R83, R0, !PT ;  /* 0x0000000053057209 */ /* 0x000fe20007810000 */
[----:B------:R-:W-:Y:S01]  /*3180*/  FFMA.FTZ R180, R14, c[0x0][0x23c], -R4 ;  /* 0x00008f000eb47a23 */ /* 0x000fe20000010804 */
[----:B------:R-:W-:Y:S01]  /*3190*/  SHF.R.U32.HI R24, RZ, 0x8, R24 ;  /* 0x00000008ff187819 */ /* 0x000fe20000011618 */
[--C-:B------:R-:W-:Y:S01]  /*31a0*/  FFMA.FTZ R164, R7, c[0x0][0x23c], -R4.reuse ;  /* 0x00008f0007a47a23 */ /* 0x100fe20000010804 */
[----:B------:R-:W-:Y:S01]  /*31b0*/  FMNMX.FTZ R0, R96, R5, !PT ;  /* 0x0000000560007209 */ /* 0x000fe20007810000 */
[----:B------:R-:W-:Y:S01]  /*31c0*/  FFMA.FTZ R243, R73, c[0x0][0x23c], -R4 ;  /* 0x00008f0049f37a23 */ /* 0x000fe20000010804 */
[----:B------:R-:W-:Y:S01]  /*31d0*/  SHF.R.U32.HI R11, RZ, 0x18, R26 ;  /* 0x00000018ff0b7819 */ /* 0x000fe2000001161a */
[----:B------:R-:W2:Y:S01]  /*31e0*/  MUFU.EX2 R185, R185 ;  /* 0x000000b900b97308 */ /* 0x000ea20000000800 */
[----:B------:R-:W-:Y:S01]  /*31f0*/  FMNMX.FTZ R0, R67, R0, !PT ;  /* 0x0000000043007209 */ /* 0x000fe20007810000 */
[----:B------:R-:W-:Y:S01]  /*3200*/  FFMA.FTZ R187, R54, c[0x0][0x23c], -R238 ;  /* 0x00008f0036bb7a23 */ /* 0x000fe200000108ee */
[----:B------:R-:W-:Y:S01]  /*3210*/  PRMT R19, R19, 0x5410, R24 ;  /* 0x0000541013137816 */ /* 0x000fe20000000018 */
[----:B------:R-:W-:Y:S01]  /*3220*/  FFMA.FTZ R17, R12, c[0x0][0x23c], -R238 ;  /* 0x00008f000c117a23 */ /* 0x000fe200000108ee */
[----:B------:R-:W-:Y:S01]  /*3230*/  FMNMX.FTZ R3, R97, R0, !PT ;  /* 0x0000000061037209 */ /* 0x000fe20007810000 */
[----:B------:R-:W-:Y:S01]  /*3240*/  LDSM.16.MT88.4 R52, [R210+0xa000] ;  /* 0x00a00000d234783b */ /* 0x000fe20000004200 */
[----:B------:R-:W-:Y:S01]  /*3250*/  PRMT R11, R20, 0x5410, R11 ;  /* 0x00005410140b7816 */ /* 0x000fe2000000000b */
[--C-:B------:R-:W-:Y:S01]  /*3260*/  HSET2.LE.AND R19, R19, R80.reuse, PT ;  /* 0x0000005013137233 */ /* 0x100fe20003803000 */
[----:B------:R-:W-:Y:S01]  /*3270*/  FMNMX.FTZ R0, R50, R3, !PT ;  /* 0x0000000332007209 */ /* 0x000fe20007810000 */
[----:B------:R-:W-:Y:S01]  /*3280*/  MUFU.EX2 R183, R183 ;  /* 0x000000b700b77308 */ /* 0x000fe20000000800 */
[C---:B------:R-:W-:Y:S01]  /*3290*/  LOP3.LUT R20, R6.reuse, 0xffff, RZ, 0xc0, !PT ;  /* 0x0000ffff06147812 */ /* 0x040fe200078ec0ff */
[----:B------:R-:W-:Y:S01]  /*32a0*/  HSET2.LE.AND R11, R11, R80, PT ;  /* 0x000000500b0b7233 */ /* 0x000fe20003803000 */
[----:B------:R-:W-:Y:S01]  /*32b0*/  LOP3.LUT R9, R6, 0xff, RZ, 0xc0, !PT ;  /* 0x000000ff06097812 */ /* 0x000fe200078ec0ff */
[----:B------:R-:W3:Y:S01]  /*32c0*/  SHFL.BFLY PT, R3, R0, 0x2, 0x1f ;  /* 0x0c401f0000037f89 */ /* 0x000ee200000e0000 */
[----:B------:R-:W-:-:S02]  /*32d0*/  SHF.R.U32.HI R20, RZ, 0x8, R20 ;  /* 0x00000008ff147819 */ /* 0x000fc40000011614 */
[----:B-1----:R-:W-:Y:S01]  /*32e0*/  F2FP.PACK_AB R138, R181, R182 ;  /* 0x000000b6b58a723e */ /* 0x002fe200000000ff */
[----:B------:R-:W1:Y:S01]  /*32f0*/  MUFU.EX2 R184, R184 ;  /* 0x000000b800b87308 */ /* 0x000e620000000800 */
[----:B------:R-:W-:Y:S01]  /*3300*/  PRMT R9, R9, 0x5410, R20 ;  /* 0x0000541009097816 */ /* 0x000fe20000000014 */
[----:B------:R-:W-:Y:S01]  /*3310*/  LDSM.16.MT88.4 R24, [R208+0xb000] ;  /* 0x00b00000d018783b */ /* 0x000fe20000004200 */
[----:B------:R-:W-:Y:S01]  /*3320*/  LOP3.LUT R138, R19, R138, RZ, 0xc0, !PT ;  /* 0x0000008a138a7212 */ /* 0x000fe200078ec0ff */
[----:B------:R-:W-:Y:S01]  /*3330*/  FFMA.FTZ R19, R15, c[0x0][0x23c], -R4 ;  /* 0x00008f000f137a23 */ /* 0x000fe20000010804 */
[----:B------:R-:W-:Y:S01]  /*3340*/  FMNMX.FTZ R4, R98, R51, !PT ;  /* 0x0000003362047209 */ /* 0x000fe20007810000 */
[----:B------:R-:W-:Y:S01]  /*3350*/  HSET2.LE.AND R136, R9, R80, PT ;  /* 0x0000005009887233 */ /* 0x000fe20003803000 */
[----:B--2---:R-:W-:Y:S01]  /*3360*/  F2FP.PACK_AB R5, R185, R186 ;  /* 0x000000bab905723e */ /* 0x004fe200000000ff */
[----:B------:R-:W-:Y:S01]  /*3370*/  MUFU.EX2 R187, R187 ;  /* 0x000000bb00bb7308 */ /* 0x000fe20000000800 */
[----:B------:R-:W-:Y:S01]  /*3380*/  FMNMX.FTZ R4, R49, R4, !PT ;  /* 0x0000000431047209 */ /* 0x000fe20007810000 */
[----:B------:R-:W-:Y:S01]  /*3390*/  FADD.FTZ R185, R186, R185 ;  /* 0x000000b9bab97221 */ /* 0x000fe20000010000 */
[----:B------:R-:W-:-:S02]  /*33a0*/  LOP3.LUT R136, R136, R5, RZ, 0xc0, !PT ;  /* 0x0000000588887212 */ /* 0x000fc400078ec0ff */
[----:B------:R-:W-:Y:S01]  /*33b0*/  FMNMX.FTZ R5, R81, R4, !PT ;  /* 0x0000000451057209 */ /* 0x000fe20007810000 */
[----:B------:R-:W-:Y:S01]  /*33c0*/  FADD.FTZ R182, R182, R185 ;  /* 0x000000b9b6b67221 */ /* 0x000fe20000010000 */
[----:B------:R-:W-:Y:S01]  /*33d0*/  SHF.R.U32.HI R137, RZ, 0x10, R6 ;  /* 0x00000010ff897819 */ /* 0x000fe20000011606 */
[----:B------:R-:W2:Y:S01]  /*33e0*/  MUFU.EX2 R188, R188 ;  /* 0x000000bc00bc7308 */ /* 0x000ea20000000800 */
[----:B-1----:R-:W-:Y:S01]  /*33f0*/  F2FP.PACK_AB R20, R184, R183 ;  /* 0x000000b7b814723e */ /* 0x002fe200000000ff */
[----:B------:R-:W-:Y:S01]  /*3400*/  FADD.FTZ R181, R181, R182 ;  /* 0x000000b6b5b57221 */ /* 0x000fe20000010000 */
[----:B------:R-:W-:Y:S02]  /*3410*/  FMNMX.FTZ R4, R64, R5, !PT ;  /* 0x0000000540047209 */ /* 0x000fe40007810000 */
[----:B---3--:R-:W-:Y:S01]  /*3420*/  FMNMX.FTZ R0, R3, R0, !PT ;  /* 0x0000000003007209 */ /* 0x008fe20007810000 */
[----:B------:R-:W-:Y:S01]  /*3430*/  FFMA.FTZ R3, R74, c[0x0][0x23c], -R238 ;  /* 0x00008f004a037a23 */ /* 0x000fe200000108ee */
[----:B------:R-:W-:Y:S01]  /*3440*/  LOP3.LUT R139, R11, R20, RZ, 0xc0, !PT ;  /* 0x000000140b8b7212 */ /* 0x000fe200078ec0ff */
[----:B------:R-:W-:Y:S01]  /*3450*/  MUFU.EX2 R180, R180 ;  /* 0x000000b400b47308 */ /* 0x000fe20000000800 */
[----:B------:R-:W-:Y:S01]  /*3460*/  FMNMX.FTZ R11, R65, R4, !PT ;  /* 0x00000004410b7209 */ /* 0x000fe20007810000 */
[----:B------:R-:W1:Y:S01]  /*3470*/  SHFL.BFLY PT, R165, R0, 0x1, 0x1f ;  /* 0x0c201f0000a57f89 */ /* 0x000e6200000e0000 */
[----:B------:R-:W-:-:S02]  /*3480*/  SHF.R.U32.HI R6, RZ, 0x18, R6 ;  /* 0x00000018ff067819 */ /* 0x000fc40000011606 */
[----:B------:R-:W-:Y:S02]  /*3490*/  FMNMX.FTZ R11, R66, R11, !PT ;  /* 0x0000000b420b7209 */ /* 0x000fe40007810000 */
[----:B------:R-:W-:Y:S01]  /*34a0*/  LOP3.LUT R137, R137, 0xff, RZ, 0xc0, !PT ;  /* 0x000000ff89897812 */ /* 0x000fe200078ec0ff */
[----:B------:R-:W-:Y:S01]  /*34b0*/  MUFU.EX2 R3, R3 ;  /* 0x0000000300037308 */ /* 0x000fe20000000800 */
[----:B------:R-:W-:Y:S02]  /*34c0*/  FMNMX.FTZ R108, R48, R11, !PT ;  /* 0x0000000b306c7209 */ /* 0x000fe40007810000 */
[----:B------:R-:W-:Y:S02]  /*34d0*/  PRMT R137, R137, 0x5410, R6 ;  /* 0x0000541089897816 */ /* 0x000fe40000000006 */
[----:B------:R-:W-:Y:S01]  /*34e0*/  LOP3.LUT R14, R21, UR7, R22, 0x96, !PT ;  /* 0x00000007150e7c12 */ /* 0x000fe2000f8e9616 */
[----:B------:R-:W3:Y:S01]  /*34f0*/  SHFL.BFLY PT, R109, R108, 0x2, 0x1f ;  /* 0x0c401f006c6d7f89 */ /* 0x000ee200000e0000 */
[----:B--2---:R-:W-:Y:S01]  /*3500*/  F2FP.PACK_AB R6, R188, R187 ;  /* 0x000000bbbc06723e */ /* 0x004fe200000000ff */
[----:B------:R-:W-:Y:S01]  /*3510*/  HSET2.LE.AND R137, R137, R80, PT ;  /* 0x0000005089897233 */ /* 0x000fe20003803000 */
[----:B------:R-:W-:Y:S01]  /*3520*/  MUFU.EX2 R19, R19 ;  /* 0x0000001300137308 */ /* 0x000fe20000000800 */
[----:B------:R-:W-:Y:S01]  /*3530*/  IMAD.WIDE.U32 R14, R14, -0x2daee0ad, RZ ;  /* 0xd2511f530e0e7825 */ /* 0x000fe200078e00ff */
[----:B------:R-:W-:Y:S02]  /*3540*/  LDSM.16.MT88.4 R20, [R210+0xb800] ;  /* 0x00b80000d214783b */ /* 0x000fe40000004200 */
[----:B------:R-:W-:Y:S01]  /*3550*/  LOP3.LUT R137, R137, R6, RZ, 0xc0, !PT ;  /* 0x0000000689897212 */ /* 0x000fe200078ec0ff */
[----:B------:R-:W-:Y:S01]  /*3560*/  FADD.FTZ R188, R187, R188 ;  /* 0x000000bcbbbc7221 */ /* 0x000fe20000010000 */
[----:B------:R-:W-:-:S02]  /*3570*/  LOP3.LUT R6, R14, 0xffff, RZ, 0xc0, !PT ;  /* 0x0000ffff0e067812 */ /* 0x000fc400078ec0ff */
[----:B------:R-:W-:Y:S01]  /*3580*/  LOP3.LUT R10, R15, UR17, R10, 0x96, !PT ;  /* 0x000000110f0a7c12 */ /* 0x000fe2000f8e960a */
[----:B------:R-:W-:Y:S01]  /*3590*/  MUFU.EX2 R164, R164 ;  /* 0x000000a400a47308 */ /* 0x000fe20000000800 */
[----:B-1----:R-:W-:Y:S01]  /*35a0*/  FMNMX.FTZ R165, R0, R165, !PT ;  /* 0x000000a500a57209 */ /* 0x002fe20007810000 */
[----:B------:R-:W-:Y:S01]  /*35b0*/  FFMA.FTZ R0, R13, c[0x0][0x23c], -R238 ;  /* 0x00008f000d007a23 */ /* 0x000fe200000108ee */
[----:B------:R-:W-:Y:S01]  /*35c0*/  SHF.R.U32.HI R7, RZ, 0x10, R14 ;  /* 0x00000010ff077819 */ /* 0x000fe2000001160e */
[----:B------:R-:W-:Y:S01]  /*35d0*/  FFMA.FTZ R238, R75, c[0x0][0x23c], -R238 ;  /* 0x00008f004bee7a23 */ /* 0x000fe200000108ee */
[C---:B------:R-:W-:Y:S01]  /*35e0*/  FSETP.NEU.FTZ.AND P1, PT, R165.reuse, -INF , PT ;  /* 0xff800000a500780b */ /* 0x040fe20003f3d000 */
[----:B------:R-:W-:Y:S01]  /*35f0*/  FMUL.FTZ R99, R165, c[0x0][0x23c] ;  /* 0x00008f00a5637a20 */ /* 0x000fe20000410000 */
[----:B------:R-:W-:Y:S01]  /*3600*/  LOP3.LUT R15, R14, 0xff, RZ, 0xc0, !PT ;  /* 0x000000ff0e0f7812 */ /* 0x000fe200078ec0ff */
[----:B------:R-:W-:Y:S01]  /*3610*/  MUFU.EX2 R243, R243 ;  /* 0x000000f300f37308 */ /* 0x000fe20000000800 */
[----:B------:R-:W-:Y:S01]  /*3620*/  SHF.R.U32.HI R6, RZ, 0x8, R6 ;  /* 0x00000008ff067819 */ /* 0x000fe20000011606 */
[----:B------:R-:W-:Y:S01]  /*3630*/  HMMA.16816.F32 R160, R136, R36, RZ ;  /* 0x0000002488a0723c */ /* 0x000fe200000018ff */
[----:B------:R-:W-:Y:S01]  /*3640*/  FSEL R99, R99, RZ, P1 ;  /* 0x000000ff63637208 */ /* 0x000fe20000800000 */
[----:B------:R-:W-:Y:S01]  /*3650*/  FADD.FTZ R183, R183, R188 ;  /* 0x000000bcb7b77221 */ /* 0x000fe20000010000 */
[----:B---3--:R-:W-:-:S02]  /*3660*/  FMNMX.FTZ R109, R109, R108, !PT ;  /* 0x0000006c6d6d7209 */ /* 0x008fc40007810000 */
[----:B------:R-:W-:Y:S01]  /*3670*/  LOP3.LUT R108, R111, UR15, R132, 0x96, !PT ;  /* 0x0000000f6f6c7c12 */ /* 0x000fe2000f8e9684 */
[----:B------:R-:W1:Y:S01]  /*3680*/  MUFU.EX2 R238, R238 ;  /* 0x000000ee00ee7308 */ /* 0x000e620000000800 */
[----:B------:R-:W-:Y:S01]  /*3690*/  SHF.R.U32.HI R12, RZ, 0x18, R14 ;  /* 0x00000018ff0c7819 */ /* 0x000fe2000001160e */
[----:B------:R-:W-:Y:S01]  /*36a0*/  IMAD.WIDE.U32 R132, R124, -0x326172a9, RZ ;  /* 0xcd9e8d577c847825 */ /* 0x000fe200078e00ff */
[----:B------:R-:W-:Y:S01]  /*36b0*/  LOP3.LUT R7, R7, 0xff, RZ, 0xc0, !PT ;  /* 0x000000ff07077812 */ /* 0x000fe200078ec0ff */
[C---:B------:R-:W-:Y:S01]  /*36c0*/  HMMA.16816.F32 R44, R136.reuse, R52, RZ ;  /* 0x00000034882c723c */ /* 0x040fe200000018ff */
[----:B------:R-:W-:Y:S01]  /*36d0*/  PRMT R15, R15, 0x5410, R6 ;  /* 0x000054100f0f7816 */ /* 0x000fe20000000006 */
[--C-:B------:R-:W-:Y:S01]  /*36e0*/  FFMA.FTZ R192, R18, c[0x0][0x23c], -R99.reuse ;  /* 0x00008f0012c07a23 */ /* 0x100fe20000010863 */
[----:B------:R-:W-:Y:S01]  /*36f0*/  LOP3.LUT R6, R10, 0xffff, RZ, 0xc0, !PT ;  /* 0x0000ffff0a067812 */ /* 0x000fe200078ec0ff */
[----:B------:R-:W-:Y:S01]  /*3700*/  MUFU.EX2 R17, R17 ;  /* 0x0000001100117308 */ /* 0x000fe20000000800 */
[----:B------:R-:W2:Y:S01]  /*3710*/  SHFL.BFLY PT, R18, R109, 0x1, 0x1f ;  /* 0x0c201f006d127f89 */ /* 0x000ea200000e0000 */
[----:B------:R-:W-:Y:S01]  /*3720*/  SHF.R.U32.HI R5, RZ, 0x10, R10 ;  /* 0x00000010ff057819 */ /* 0x000fe2000001160a */
[--C-:B------:R-:W-:Y:S01]  /*3730*/  FFMA.FTZ R189, R8, c[0x0][0x23c], -R99.reuse ;  /* 0x00008f0008bd7a23 */ /* 0x100fe20000010863 */
[----:B------:R-:W-:Y:S01]  /*3740*/  PRMT R7, R7, 0x5410, R12 ;  /* 0x0000541007077816 */ /* 0x000fe2000000000c */
[--C-:B------:R-:W-:Y:S01]  /*3750*/  FFMA.FTZ R193, R83, c[0x0][0x23c], -R99.reuse ;  /* 0x00008f0053c17a23 */ /* 0x100fe20000010863 */
[----:B------:R-:W-:Y:S01]  /*3760*/  LOP3.LUT R124, R133, UR13, R110, 0x96, !PT ;  /* 0x0000000d857c7c12 */ /* 0x000fe2000f8e966e */
[----:B------:R-:W-:Y:S01]  /*3770*/  IMAD.WIDE.U32 R110, R108, -0x2daee0ad, RZ ;  /* 0xd2511f536c6e7825 */ /* 0x000fe200078e00ff */
[----:B------:R-:W3:Y:S01]  /*3780*/  MUFU.EX2 R0, R0 ;  /* 0x0000000000007308 */ /* 0x000ee20000000800 */
[----:B------:R-:W-:Y:S01]  /*3790*/  LOP3.LUT R9, R10, 0xff, RZ, 0xc0, !PT ;  /* 0x000000ff0a097812 */ /* 0x000fe200078ec0ff */
[--C-:B------:R-:W-:Y:S01]  /*37a0*/  HSET2.LE.AND R7, R7, R80.reuse, PT ;  /* 0x0000005007077233 */ /* 0x100fe20003803000 */
[----:B------:R-:W-:Y:S01]  /*37b0*/  SHF.R.U32.HI R6, RZ, 0x8, R6 ;  /* 0x00000008ff067819 */ /* 0x000fe20000011606 */
[----:B------:R-:W-:Y:S01]  /*37c0*/  IMAD.WIDE.U32 R124, R124, -0x2daee0ad, RZ ;  /* 0xd2511f537c7c7825 */ /* 0x000fe200078e00ff */
[----:B------:R-:W-:Y:S01]  /*37d0*/  SHF.R.U32.HI R10, RZ, 0x18, R10 ;  /* 0x00000018ff0a7819 */ /* 0x000fe2000001160a */
[C---:B------:R-:W-:Y:S01]  /*37e0*/  HMMA.16816.F32 R60, R136.reuse, R68, RZ ;  /* 0x00000044883c723c */ /* 0x040fe200000018ff */
[----:B------:R-:W-:Y:S01]  /*37f0*/  LOP3.LUT R5, R5, 0xff, RZ, 0xc0, !PT ;  /* 0x000000ff05057812 */ /* 0x000fe200078ec0ff */
[--C-:B------:R-:W-:Y:S01]  /*3800*/  FFMA.FTZ R190, R82, c[0x0][0x23c], -R99.reuse ;  /* 0x00008f0052be7a23 */ /* 0x100fe20000010863 */
[----:B------:R-:W-:Y:S01]  /*3810*/  PRMT R9, R9, 0x5410, R6 ;  /* 0x0000541009097816 */ /* 0x000fe20000000006 */
[--C-:B------:R-:W-:Y:S01]  /*3820*/  HSET2.LE.AND R6, R15, R80.reuse, PT ;  /* 0x000000500f067233 */ /* 0x100fe20003803000 */
[----:B-1----:R-:W-:Y:S01]  /*3830*/  F2FP.PACK_AB R4, R238, R3 ;  /* 0x00000003ee04723e */ /* 0x002fe200000000ff */
[--C-:B------:R-:W-:Y:S01]  /*3840*/  FFMA.FTZ R191, R96, c[0x0][0x23c], -R99.reuse ;  /* 0x00008f0060bf7a23 */ /* 0x100fe20000010863 */
[----:B------:R-:W-:Y:S01]  /*3850*/  PRMT R5, R5, 0x5410, R10 ;  /* 0x0000541005057816 */ /* 0x000fe2000000000a */
[--C-:B------:R-:W-:Y:S01]  /*3860*/  FFMA.FTZ R194, R67, c[0x0][0x23c], -R99.reuse ;  /* 0x00008f0043c27a23 */ /* 0x100fe20000010863 */
[----:B------:R-:W-:Y:S01]  /*3870*/  LOP3.LUT R7, R7, R4, RZ, 0xc0, !PT ;  /* 0x0000000407077212 */ /* 0x000fe200078ec0ff */
[--C-:B------:R-:W-:Y:S01]  /*3880*/  HSET2.LE.AND R4, R9, R80.reuse, PT ;  /* 0x0000005009047233 */ /* 0x100fe20003803000 */
[----:B------:R-:W-:Y:S01]  /*3890*/  LOP3.LUT R126, R111, UR12, R126, 0x96, !PT ;  /* 0x0000000c6f7e7c12 */ /* 0x000fe2000f8e967e */
[----:B------:R-:W-:Y:S01]  /*38a0*/  HSET2.LE.AND R5, R5, R80, PT ;  /* 0x0000005005057233 */ /* 0x000fe20003803000 */
[----:B------:R-:W-:Y:S01]  /*38b0*/  LOP3.LUT R110, R125, UR10, R110, 0x96, !PT ;  /* 0x0000000a7d6e7c12 */ /* 0x000fe2000f8e966e */
[--C-:B------:R-:W-:Y:S01]  /*38c0*/  FFMA.FTZ R195, R97, c[0x0][0x23c], -R99.reuse ;  /* 0x00008f0061c37a23 */ /* 0x100fe20000010863 */
[----:B------:R-:W-:Y:S01]  /*38d0*/  F2FP.PACK_AB R13, R243, R164 ;  /* 0x000000a4f30d723e */ /* 0x000fe200000000ff */
[----:B------:R-:W-:Y:S01]  /*38e0*/  IMAD.WIDE.U32 R126, R126, -0x326172a9, RZ ;  /* 0xcd9e8d577e7e7825 */ /* 0x000fe200078e00ff */
[----:B------:R-:W-:Y:S01]  /*38f0*/  F2FP.PACK_AB R9, R19, R180 ;  /* 0x000000b41309723e */ /* 0x000fe200000000ff */
[C---:B------:R-:W-:Y:S01]  /*3900*/  HMMA.16816.F32 R76, R136.reuse, R84, RZ ;  /* 0x00000054884c723c */ /* 0x040fe200000018ff */
[----:B---3--:R-:W-:Y:S01]  /*3910*/  F2FP.PACK_AB R10, R0, R17 ;  /* 0x00000011000a723e */ /* 0x008fe200000000ff */
[----:B------:R-:W-:Y:S01]  /*3920*/  IMAD.WIDE.U32 R110, R110, -0x326172a9, RZ ;  /* 0xcd9e8d576e6e7825 */ /* 0x000fe200078e00ff */
[----:B------:R-:W-:Y:S01]  /*3930*/  LOP3.LUT R6, R6, R13, RZ, 0xc0, !PT ;  /* 0x0000000d06067212 */ /* 0x000fe200078ec0ff */
[----:B------:R-:W-:Y:S01]  /*3940*/  MUFU.EX2 R189, R189 ;  /* 0x000000bd00bd7308 */ /* 0x000fe20000000800 */
[----:B------:R-:W-:Y:S01]  /*3950*/  LOP3.LUT R4, R4, R9, RZ, 0xc0, !PT ;  /* 0x0000000904047212 */ /* 0x000fe200078ec0ff */
[----:B------:R-:W1:Y:S01]  /*3960*/  LDSM.16.MT88.4 R12, [R209+0xb800] ;  /* 0x00b80000d10c783b */ /* 0x000e620000004200 */
[----:B------:R-:W-:Y:S01]  /*3970*/  LOP3.LUT R5, R5, R10, RZ, 0xc0, !PT ;  /* 0x0000000a05057212 */ /* 0x000fe200078ec0ff */
[C---:B------:R-:W-:Y:S01]  /*3980*/  HMMA.16816.F32 R92, R136.reuse, R100, RZ ;  /* 0x00000064885c723c */ /* 0x040fe200000018ff */
[----:B------:R-:W-:Y:S01]  /*3990*/  LOP3.LUT R83, R127, UR11, R132, 0x96, !PT ;  /* 0x0000000b7f537c12 */ /* 0x000fe2000f8e9684 */
[----:B------:R-:W3:Y:S01]  /*39a0*/  LDSM.16.MT88.4 R8, [R208+0xb800] ;  /* 0x00b80000d008783b */ /* 0x000ee20000004200 */
[----:B------:R-:W-:Y:S01]  /*39b0*/  LOP3.LUT R82, R111, UR9, R126, 0x96, !PT ;  /* 0x000000096f527c12 */ /* 0x000fe2000f8e967e */
[----:B------:R-:W-:Y:S01]  /*39c0*/  FFMA.FTZ R252, R50, c[0x0][0x23c], -R99 ;  /* 0x00008f0032fc7a23 */ /* 0x000fe20000010863 */
[----:B--2---:R-:W-:Y:S01]  /*39d0*/  FMNMX.FTZ R18, R109, R18, !PT ;  /* 0x000000126d127209 */ /* 0x004fe20007810000 */
[----:B------:R-:W-:Y:S01]  /*39e0*/  IMAD.WIDE.U32 R108, R83, -0x2daee0ad, RZ ;  /* 0xd2511f53536c7825 */ /* 0x000fe200078e00ff */
[----:B------:R-:W-:Y:S01]  /*39f0*/  MUFU.EX2 R192, R192 ;  /* 0x000000c000c07308 */ /* 0x000fe20000000800 */
[----:B------:R-:W-:Y:S01]  /*3a00*/  HMMA.16816.F32 R152, R136, R112, RZ ;  /* 0x000000708898723c */ /* 0x000fe200000018ff */
[----:B------:R-:W-:Y:S01]  /*3a10*/  FSETP.NEU.FTZ.AND P1, PT, R18, -INF , PT ;  /* 0xff8000001200780b */ /* 0x000fe20003f3d000 */
[----:B------:R-:W-:Y:S01]  /*3a20*/  IMAD.WIDE.U32 R82, R82, -0x2daee0ad, RZ ;  /* 0xd2511f5352527825 */ /* 0x000fe200078e00ff */
[----:B------:R-:W-:-:S03]  /*3a30*/  LOP3.LUT R97, R109, UR8, R124, 0x96, !PT ;  /* 0x000000086d617c12 */ /* 0x000fc6000f8e967c */
[----:B------:R-:W-:Y:S01]  /*3a40*/  FMUL.FTZ R96, R18, c[0x0][0x23c] ;  /* 0x00008f0012607a20 */ /* 0x000fe20000410000 */
[----:B------:R-:W-:Y:S01]  /*3a50*/  LOP3.LUT R67, R83, UR6, R108, 0x96, !PT ;  /* 0x0000000653437c12 */ /* 0x000fe2000f8e966c */
[C---:B------:R-:W-:Y:S01]  /*3a60*/  HMMA.16816.F32 R120, R136.reuse, R148, RZ ;  /* 0x000000948878723c */ /* 0x040fe200000018ff */
[----:B------:R-:W-:Y:S01]  /*3a70*/  IMAD.WIDE.U32 R124, R97, -0x326172a9, RZ ;  /* 0xcd9e8d57617c7825 */ /* 0x000fe200078e00ff */
[----:B------:R-:W-:Y:S01]  /*3a80*/  MUFU.EX2 R190, R190 ;  /* 0x000000be00be7308 */ /* 0x000fe20000000800 */
[----:B------:R-:W-:Y:S02]  /*3a90*/  FSEL R96, R96, RZ, P1 ;  /* 0x000000ff60607208 */ /* 0x000fe40000800000 */
[----:B------:R-:W-:Y:S01]  /*3aa0*/  IMAD.WIDE.U32 R108, R67, -0x326172a9, RZ ;  /* 0xcd9e8d57436c7825 */ /* 0x000fe200078e00ff */
[----:B------:R-:W-:Y:S02]  /*3ab0*/  LOP3.LUT R67, R125, UR7, R110, 0x96, !PT ;  /* 0x000000077d437c12 */ /* 0x000fe4000f8e966e */
[C---:B------:R-:W-:Y:S01]  /*3ac0*/  HMMA.16816.F32 R144, R136.reuse, R24, RZ ;  /* 0x000000188890723c */ /* 0x040fe200000018ff */
[----:B------:R-:W-:Y:S01]  /*3ad0*/  FFMA.FTZ R196, R98, c[0x0][0x23c], -R96 ;  /* 0x00008f0062c47a23 */ /* 0x000fe20000010860 */
[----:B------:R-:W-:Y:S01]  /*3ae0*/  LOP3.LUT R50, R109, UR16, R124, 0x96, !PT ;  /* 0x000000106d327c12 */ /* 0x000fe2000f8e967c */
[--C-:B------:R-:W-:Y:S01]  /*3af0*/  FFMA.FTZ R199, R51, c[0x0][0x23c], -R96.reuse ;  /* 0x00008f0033c77a23 */ /* 0x100fe20000010860 */
[----:B------:R-:W2:Y:S01]  /*3b00*/  MUFU.EX2 R193, R193 ;  /* 0x000000c100c17308 */ /* 0x000ea20000000800 */
[--C-:B------:R-:W-:Y:S01]  /*3b10*/  FFMA.FTZ R198, R49, c[0x0][0x23c], -R96.reuse ;  /* 0x00008f0031c67a23 */ /* 0x100fe20000010860 */
[----:B------:R-:W-:Y:S01]  /*3b20*/  LOP3.LUT R98, R108, 0xffff, RZ, 0xc0, !PT ;  /* 0x0000ffff6c627812 */ /* 0x000fe200078ec0ff */
[--C-:B------:R-:W-:Y:S01]  /*3b30*/  FFMA.FTZ R197, R81, c[0x0][0x23c], -R96.reuse ;  /* 0x00008f0051c57a23 */ /* 0x100fe20000010860 */
[C---:B------:R-:W-:Y:S01]  /*3b40*/  HMMA.16816.F32 R40, R136.reuse, R38, RZ ;  /* 0x000000268828723c */ /* 0x040fe200000018ff */
[----:B------:R-:W-:Y:S01]  /*3b50*/  FFMA.FTZ R239, R48, c[0x0][0x23c], -R96 ;  /* 0x00008f0030ef7a23 */ /* 0x000fe20000010860 */
[----:B------:R-:W-:Y:S01]  /*3b60*/  SHF.R.U32.HI R97, RZ, 0x10, R108 ;  /* 0x00000010ff617819 */ /* 0x000fe2000001166c */
[--C-:B------:R-:W-:Y:S01]  /*3b70*/  FFMA.FTZ R124, R65, c[0x0][0x23c], -R96.reuse ;  /* 0x00008f00417c7a23 */ /* 0x100fe20000010860 */
[----:B------:R-:W-:Y:S01]  /*3b80*/  MUFU.EX2 R196, R196 ;  /* 0x000000c400c47308 */ /* 0x000fe20000000800 */
[----:B------:R-:W-:Y:S01]  /*3b90*/  LOP3.LUT R48, R50, 0xffff, RZ, 0xc0, !PT ;  /* 0x0000ffff32307812 */ /* 0x000fe200078ec0ff */
[----:B------:R-:W-:Y:S01]  /*3ba0*/  FFMA.FTZ R241, R66, c[0x0][0x23c], -R96 ;  /* 0x00008f0042f17a23 */ /* 0x000fe20000010860 */
[----:B------:R-:W-:Y:S01]  /*3bb0*/  SHF.R.U32.HI R49, RZ, 0x10, R50 ;  /* 0x00000010ff317819 */ /* 0x000fe20000011632 */
[C---:B------:R-:W-:Y:S01]  /*3bc0*/  HMMA.16816.F32 R56, R136.reuse, R54, RZ ;  /* 0x000000368838723c */ /* 0x040fe200000018ff */
[----:B------:R-:W-:Y:S01]  /*3bd0*/  LOP3.LUT R83, R108, 0xff, RZ, 0xc0, !PT ;  /* 0x000000ff6c537812 */ /* 0x000fe200078ec0ff */
[----:B------:R-:W-:Y:S01]  /*3be0*/  FADD.FTZ R184, R184, R183 ;  /* 0x000000b7b8b87221 */ /* 0x000fe20000010000 */
[----:B------:R-:W-:Y:S01]  /*3bf0*/  SHF.R.U32.HI R51, RZ, 0x18, R108 ;  /* 0x00000018ff337819 */ /* 0x000fe2000001166c */
[----:B------:R-:W-:Y:S01]  /*3c00*/  MUFU.EX2 R199, R199 ;  /* 0x000000c700c77308 */ /* 0x000fe20000000800 */
[----:B------:R-:W-:Y:S01]  /*3c10*/  FFMA.FTZ R108, R64, c[0x0][0x23c], -R96 ;  /* 0x00008f00406c7a23 */ /* 0x000fe20000010860 */
[----:B------:R-:W-:Y:S01]  /*3c20*/  LOP3.LUT R65, R50, 0xff, RZ, 0xc0, !PT ;  /* 0x000000ff32417812 */ /* 0x000fe200078ec0ff */
[----:B------:R-:W-:Y:S01]  /*3c30*/  FADD.FTZ R180, R180, R181 ;  /* 0x000000b5b4b47221 */ /* 0x000fe20000010000 */
[C---:B------:R-:W-:Y:S01]  /*3c40*/  HMMA.16816.F32 R72, R136.reuse, R70, RZ ;  /* 0x000000468848723c */ /* 0x040fe200000018ff */
[----:B------:R-:W-:Y:S01]  /*3c50*/  SHF.R.U32.HI R98, RZ, 0x8, R98 ;  /* 0x00000008ff627819 */ /* 0x000fe20000011662 */
[----:B------:R-:W-:Y:S01]  /*3c60*/  FADD.FTZ R17, R17, R184 ;  /* 0x000000b811117221 */ /* 0x000fe20000010000 */
[----:B------:R-:W-:Y:S01]  /*3c70*/  LOP3.LUT R64, R97, 0xff, RZ, 0xc0, !PT ;  /* 0x000000ff61407812 */ /* 0x000fe200078ec0ff */
[----:B------:R-:W-:Y:S01]  /*3c80*/  MUFU.EX2 R198, R198 ;  /* 0x000000c600c67308 */ /* 0x000fe20000000800 */
[----:B------:R-:W-:Y:S01]  /*3c90*/  SHF.R.U32.HI R50, RZ, 0x18, R50 ;  /* 0x00000018ff327819 */ /* 0x000fe20000011632 */
[----:B------:R-:W-:Y:S01]  /*3ca0*/  FADD.FTZ R19, R19, R180 ;  /* 0x000000b413137221 */ /* 0x000fe20000010000 */
[----:B------:R-:W-:Y:S01]  /*3cb0*/  SHF.R.U32.HI R48, RZ, 0x8, R48 ;  /* 0x00000008ff307819 */ /* 0x000fe20000011630 */
[C---:B------:R-:W-:Y:S01]  /*3cc0*/  HMMA.16816.F32 R88, R136.reuse, R86, RZ ;  /* 0x000000568858723c */ /* 0x040fe200000018ff */
[----:B------:R-:W-:Y:S01]  /*3cd0*/  LOP3.LUT R49, R49, 0xff, RZ, 0xc0, !PT ;  /* 0x000000ff31317812 */ /* 0x000fe200078ec0ff */
[----:B------:R-:W-:Y:S01]  /*3ce0*/  FADD.FTZ R0, R0, R17 ;  /* 0x0000001100007221 */ /* 0x000fe20000010000 */
[----:B------:R-:W-:Y:S01]  /*3cf0*/  PRMT R83, R83, 0x5410, R98 ;  /* 0x0000541053537816 */ /* 0x000fe20000000062 */
[----:B------:R-:W4:Y:S01]  /*3d00*/  MUFU.EX2 R197, R197 ;  /* 0x000000c500c57308 */ /* 0x000f220000000800 */
[----:B------:R-:W-:Y:S01]  /*3d10*/  PRMT R51, R64, 0x5410, R51 ;  /* 0x0000541040337816 */ /* 0x000fe20000000033 */
[----:B------:R-:W-:Y:S01]  /*3d20*/  FADD.FTZ R164, R164, R19 ;  /* 0x00000013a4a47221 */ /* 0x000fe20000010000 */
[----:B------:R-:W-:Y:S01]  /*3d30*/  PRMT R65, R65, 0x5410, R48 ;  /* 0x0000541041417816 */ /* 0x000fe20000000030 */
[C---:B------:R-:W-:Y:S01]  /*3d40*/  HMMA.16816.F32 R104, R136.reuse, R102, RZ ;  /* 0x000000668868723c */ /* 0x040fe200000018ff */
[----:B------:R-:W-:Y:S01]  /*3d50*/  PRMT R49, R49, 0x5410, R50 ;  /* 0x0000541031317816 */ /* 0x000fe20000000032 */
[--C-:B------:R-:W-:Y:S01]  /*3d60*/  HSET2.LE.AND R83, R83, R80.reuse, PT ;  /* 0x0000005053537233 */ /* 0x100fe20003803000 */
[----:B--2---:R-:W-:Y:S01]  /*3d70*/  F2FP.PACK_AB R134, R193, R190 ;  /* 0x000000bec186723e */ /* 0x004fe200000000ff */
[--C-:B------:R-:W-:Y:S01]  /*3d80*/  HSET2.LE.AND R48, R51, R80.reuse, PT ;  /* 0x0000005033307233 */ /* 0x100fe20003803000 */
[----:B------:R-:W-:Y:S01]  /*3d90*/  F2FP.PACK_AB R132, R192, R189 ;  /* 0x000000bdc084723e */ /* 0x000fe200000000ff */
[--C-:B------:R-:W-:Y:S01]  /*3da0*/  HSET2.LE.AND R65, R65, R80.reuse, PT ;  /* 0x0000005041417233 */ /* 0x100fe20003803000 */
[----:B------:R-:W-:Y:S01]  /*3db0*/  IMAD.WIDE.U32 R50, R67, -0x2daee0ad, RZ ;  /* 0xd2511f5343327825 */ /* 0x000fe200078e00ff */
[C---:B------:R-:W-:Y:S01]  /*3dc0*/  HMMA.16816.F32 R116, R136.reuse, R114, RZ ;  /* 0x000000728874723c */ /* 0x040fe200000018ff */
[----:B------:R-:W-:Y:S01]  /*3dd0*/  HSET2.LE.AND R49, R49, R80, PT ;  /* 0x0000005031317233 */ /* 0x000fe20003803000 */
[----:B------:R-:W-:Y:S01]  /*3de0*/  LOP3.LUT R134, R83, R134, RZ, 0xc0, !PT ;  /* 0x0000008653867212 */ /* 0x000fe200078ec0ff */
[----:B------:R-:W-:Y:S01]  /*3df0*/  MUFU.EX2 R195, R195 ;  /* 0x000000c300c37308 */ /* 0x000fe20000000800 */
[----:B----4-:R-:W-:Y:S01]  /*3e00*/  F2FP.PACK_AB R135, R197, R198 ;  /* 0x000000c6c587723e */ /* 0x010fe200000000ff */
[----:B------:R-:W-:Y:S01]  /*3e10*/  FADD.FTZ R189, R189, R192 ;  /* 0x000000c0bdbd7221 */ /* 0x000fe20000010000 */
[----:B------:R-:W-:Y:S01]  /*3e20*/  LOP3.LUT R132, R65, R132, RZ, 0xc0, !PT ;  /* 0x0000008441847212 */ /* 0x000fe200078ec0ff */
[----:B------:R-:W-:Y:S01]  /*3e30*/  FADD.FTZ R3, R3, R0 ;  /* 0x0000000003037221 */ /* 0x000fe20000010000 */
[----:B------:R-:W-:Y:S01]  /*3e40*/  HMMA.16816.F32 R128, R136, R150, RZ ;  /* 0x000000968880723c */ /* 0x000fe200000018ff */
[----:B------:R-:W-:Y:S01]  /*3e50*/  LOP3.LUT R135, R48, R135, RZ, 0xc0, !PT ;  /* 0x0000008730877212 */ /* 0x000fe200078ec0ff */
[----:B------:R-:W-:Y:S01]  /*3e60*/  FADD.FTZ R190, R190, R189 ;  /* 0x000000bdbebe7221 */ /* 0x000fe20000010000 */
[----:B------:R-:W-:Y:S01]  /*3e70*/  MUFU.EX2 R252, R252 ;  /* 0x000000fc00fc7308 */ /* 0x000fe20000000800 */
[----:B------:R-:W-:Y:S01]  /*3e80*/  SHF.R.U32.HI R48, RZ, 0x10, R50 ;  /* 0x00000010ff307819 */ /* 0x000fe20000011632 */
[----:B------:R-:W-:-:S02]  /*3e90*/  FADD.FTZ R243, R243, R164 ;  /* 0x000000a4f3f37221 */ /* 0x000fc40000010000 */
[----:B------:R-:W-:Y:S01]  /*3ea0*/  FADD.FTZ R190, R193, R190 ;  /* 0x000000bec1be7221 */ /* 0x000fe20000010000 */
[----:B------:R-:W-:Y:S01]  /*3eb0*/  HMMA.16816.F32 R136, R136, R26, RZ ;  /* 0x0000001a8888723c */ /* 0x000fe200000018ff */
[----:B------:R-:W-:Y:S02]  /*3ec0*/  FADD.FTZ R238, R238, R3 ;  /* 0x00000003eeee7221 */ /* 0x000fe40000010000 */
[----:B------:R-:W-:Y:S05]  /*3ed0*/  MUFU.EX2 R241, R241 ;  /* 0x000000f100f17308 */ /* 0x000fea0000000800 */
[C---:B------:R-:W-:Y:S03]  /*3ee0*/  HMMA.16816.F32 R160, R4.reuse, R176, R160 ;  /* 0x000000b004a0723c */ /* 0x040fe600000018a0 */
[----:B------:R-:W2:Y:S05]  /*3ef0*/  MUFU.EX2 R239, R239 ;  /* 0x000000ef00ef7308 */ /* 0x000eaa0000000800 */
[C---:B------:R-:W-:Y:S03]  /*3f00*/  HMMA.16816.F32 R44, R4.reuse, R172, R44 ;  /* 0x000000ac042c723c */ /* 0x040fe6000000182c */
[----:B------:R-:W-:Y:S05]  /*3f10*/  MUFU.EX2 R191, R191 ;  /* 0x000000bf00bf7308 */ /* 0x000fea0000000800 */
[C---:B------:R-:W-:Y:S03]  /*3f20*/  HMMA.16816.F32 R60, R4.reuse, R168, R60 ;  /* 0x000000a8043c723c */ /* 0x040fe6000000183c */
[----:B------:R-:W4:Y:S05]  /*3f30*/  MUFU.EX2 R194, R194 ;  /* 0x000000c200c27308 */ /* 0x000f2a0000000800 */
[C---:B------:R-:W-:Y:S03]  /*3f40*/  HMMA.16816.F32 R76, R4.reuse, R32, R76 ;  /* 0x00000020044c723c */ /* 0x040fe6000000184c */
[----:B------:R-:W-:Y:S05]  /*3f50*/  MUFU.EX2 R140, R108 ;  /* 0x0000006c008c7308 */ /* 0x000fea0000000800 */
[C---:B------:R-:W-:Y:S03]  /*3f60*/  HMMA.16816.F32 R92, R4.reuse, R28, R92 ;  /* 0x0000001c045c723c */ /* 0x040fe6000000185c */
[----:B------:R-:W5:Y:S05]  /*3f70*/  MUFU.EX2 R141, R124 ;  /* 0x0000007c008d7308 */ /* 0x000f6a0000000800 */
[C---:B------:R-:W-:Y:S08]  /*3f80*/  HMMA.16816.F32 R152, R4.reuse, R20, R152 ;  /* 0x000000140498723c */ /* 0x040ff00000001898 */
[C---:B-1----:R-:W-:Y:S08]  /*3f90*/  HMMA.16816.F32 R120, R4.reuse, R12, R120 ;  /* 0x0000000c0478723c */ /* 0x042ff00000001878 */
        /* <DEDUP_REMOVED lines=9> */
[----:B------:R-:W-:Y:S01]  /*4030*/  F2FP.PACK_AB R4, R199, R196 ;  /* 0x000000c4c704723e */ /* 0x000fe200000000ff */
[----:B------:R-:W-:Y:S01]  /*4040*/  FADD.FTZ R199, R196, R199 ;  /* 0x000000c7c4c77221 */ /* 0x000fe20000010000 */
[----:B------:R-:W-:-:S02]  /*4050*/  LOP3.LUT R6, R50, 0xffff, RZ, 0xc0, !PT ;  /* 0x0000ffff32067812 */ /* 0x000fc400078ec0ff */
[----:B------:R-:W-:Y:S01]  /*4060*/  LOP3.LUT R133, R49, R4, RZ, 0xc0, !PT ;  /* 0x0000000431857212 */ /* 0x000fe200078ec0ff */
[----:B------:R-:W-:Y:S01]  /*4070*/  FADD.FTZ R198, R198, R199 ;  /* 0x000000c7c6c67221 */ /* 0x000fe20000010000 */
[----:B------:R-:W-:Y:S02]  /*4080*/  LOP3.LUT R4, R51, UR17, R82, 0x96, !PT ;  /* 0x0000001133047c12 */ /* 0x000fe4000f8e9652 */
[----:B------:R-:W-:Y:S01]  /*4090*/  LOP3.LUT R5, R50, 0xff, RZ, 0xc0, !PT ;  /* 0x000000ff32057812 */ /* 0x000fe200078ec0ff */
[----:B------:R-:W-:Y:S01]  /*40a0*/  FADD.FTZ R198, R197, R198 ;  /* 0x000000c6c5c67221 */ /* 0x000fe20000010000 */
[----:B------:R-:W-:Y:S01]  /*40b0*/  SHF.R.U32.HI R6, RZ, 0x8, R6 ;  /* 0x00000008ff067819 */ /* 0x000fe20000011606 */
[----:B------:R-:W-:Y:S01]  /*40c0*/  HMMA.16816.F32 R156, R132, R36, RZ ;  /* 0x00000024849c723c */ /* 0x000fe200000018ff */
[----:B------:R-:W-:Y:S02]  /*40d0*/  LOP3.LUT R65, R4, 0xffff, RZ, 0xc0, !PT ;  /* 0x0000ffff04417812 */ /* 0x000fe400078ec0ff */
[----:B------:R-:W-:-:S02]  /*40e0*/  PRMT R5, R5, 0x5410, R6 ;  /* 0x0000541005057816 */ /* 0x000fc40000000006 */
[----:B------:R-:W-:Y:S02]  /*40f0*/  LOP3.LUT R6, R4, 0xff, RZ, 0xc0, !PT ;  /* 0x000000ff04067812 */ /* 0x000fe400078ec0ff */
[----:B------:R-:W-:Y:S01]  /*4100*/  SHF.R.U32.HI R37, RZ, 0x10, R4 ;  /* 0x00000010ff257819 */ /* 0x000fe20000011604 */
[C---:B------:R-:W-:Y:S01]  /*4110*/  HMMA.16816.F32 R96, R132.reuse, R100, RZ ;  /* 0x000000648460723c */ /* 0x040fe200000018ff */
[----:B------:R-:W-:Y:S02]  /*4120*/  SHF.R.U32.HI R7, RZ, 0x18, R50 ;  /* 0x00000018ff077819 */ /* 0x000fe40000011632 */
[----:B------:R-:W-:Y:S02]  /*4130*/  SHF.R.U32.HI R4, RZ, 0x18, R4 ;  /* 0x00000018ff047819 */ /* 0x000fe40000011604 */
[----:B------:R-:W-:Y:S02]  /*4140*/  LOP3.LUT R36, R48, 0xff, RZ, 0xc0, !PT ;  /* 0x000000ff30247812 */ /* 0x000fe400078ec0ff */
[----:B------:R-:W-:Y:S01]  /*4150*/  LOP3.LUT R37, R37, 0xff, RZ, 0xc0, !PT ;  /* 0x000000ff25257812 */ /* 0x000fe200078ec0ff */
[----:B------:R-:W-:Y:S01]  /*4160*/  HMMA.16816.F32 R48, R132, R52, RZ ;  /* 0x000000348430723c */ /* 0x000fe200000018ff */
[----:B------:R-:W-:-:S02]  /*4170*/  SHF.R.U32.HI R65, RZ, 0x8, R65 ;  /* 0x00000008ff417819 */ /* 0x000fc40000011641 */
[----:B------:R-:W-:Y:S02]  /*4180*/  PRMT R7, R36, 0x5410, R7 ;  /* 0x0000541024077816 */ /* 0x000fe40000000007 */
[----:B------:R-:W-:Y:S02]  /*4190*/  PRMT R37, R37, 0x5410, R4 ;  /* 0x0000541025257816 */ /* 0x000fe40000000004 */
[----:B------:R-:W-:Y:S01]  /*41a0*/  PRMT R53, R6, 0x5410, R65 ;  /* 0x0000541006357816 */ /* 0x000fe20000000041 */
[--C-:B------:R-:W-:Y:S01]  /*41b0*/  HSET2.LE.AND R6, R5, R80.reuse, PT ;  /* 0x0000005005067233 */ /* 0x100fe20003803000 */
[----:B--2---:R-:W-:Y:S01]  /*41c0*/  F2FP.PACK_AB R36, R239, R241 ;  /* 0x000000f1ef24723e */ /* 0x004fe200000000ff */
[--C-:B------:R-:W-:Y:S01]  /*41d0*/  HSET2.LE.AND R7, R7, R80.reuse, PT ;  /* 0x0000005007077233 */ /* 0x100fe20003803000 */
[----:B------:R-:W-:Y:S01]  /*41e0*/  HMMA.16816.F32 R64, R132, R68, RZ ;  /* 0x000000448440723c */ /* 0x000fe200000018ff */
[--C-:B------:R-:W-:Y:S01]  /*41f0*/  HSET2.LE.AND R5, R37, R80.reuse, PT ;  /* 0x0000005025057233 */ /* 0x100fe20003803000 */
[----:B------:R-:W-:Y:S01]  /*4200*/  F2FP.PACK_AB R37, R252, R195 ;  /* 0x000000c3fc25723e */ /* 0x000fe200000000ff */
[----:B------:R-:W-:Y:S01]  /*4210*/  HSET2.LE.AND R4, R53, R80, PT ;  /* 0x0000005035047233 */ /* 0x000fe20003803000 */
[----:B------:R-:W-:-:S02]  /*4220*/  LOP3.LUT R7, R7, R36, RZ, 0xc0, !PT ;  /* 0x0000002407077212 */ /* 0x000fc400078ec0ff */
[----:B------:R-:W-:Y:S02]  /*4230*/  LOP3.LUT R6, R6, R37, RZ, 0xc0, !PT ;  /* 0x0000002506067212 */ /* 0x000fe400078ec0ff */
[----:B----4-:R-:W-:Y:S01]  /*4240*/  F2FP.PACK_AB R37, R194, R191 ;  /* 0x000000bfc225723e */ /* 0x010fe200000000ff */
[C---:B------:R-:W-:Y:S01]  /*4250*/  HMMA.16816.F32 R80, R132.reuse, R84, RZ ;  /* 0x000000548450723c */ /* 0x040fe200000018ff */
[----:B-----5:R-:W-:Y:S01]  /*4260*/  F2FP.PACK_AB R36, R141, R140 ;  /* 0x0000008c8d24723e */ /* 0x020fe200000000ff */
[----:B------:R-:W-:Y:S01]  /*4270*/  FADD.FTZ R191, R191, R190 ;  /* 0x000000bebfbf7221 */ /* 0x000fe20000010000 */
[----:B------:R-:W-:Y:S02]  /*4280*/  LOP3.LUT R4, R4, R37, RZ, 0xc0, !PT ;  /* 0x0000002504047212 */ /* 0x000fe400078ec0ff */
[----:B------:R-:W-:Y:S01]  /*4290*/  LOP3.LUT R5, R5, R36, RZ, 0xc0, !PT ;  /* 0x0000002405057212 */ /* 0x000fe200078ec0ff */
[----:B------:R-:W-:Y:S02]  /*42a0*/  FADD.FTZ R194, R194, R191 ;  /* 0x000000bfc2c27221 */ /* 0x000fe40000010000 */
[----:B------:R-:W-:Y:S02]  /*42b0*/  HMMA.16816.F32 R108, R132, R112, RZ ;  /* 0x00000070846c723c */ /* 0x000fe400000018ff */
[----:B------:R-:W-:-:S06]  /*42c0*/  FADD.FTZ R195, R195, R194 ;  /* 0x000000c2c3c37221 */ /* 0x000fcc0000010000 */
[----:B------:R-:W-:Y:S07]  /*42d0*/  HMMA.16816.F32 R156, R4, R176, R156 ;  /* 0x000000b0049c723c */ /* 0x000fee000000189c */
[----:B------:R-:W-:Y:S01]  /*42e0*/  IMAD.MOV.U32 R177, RZ, RZ, R141 ;  /* 0x000000ffffb17224 */ /* 0x000fe200078e008d */
[----:B------:R-:W-:Y:S01]  /*42f0*/  HMMA.16816.F32 R124, R132, R148, RZ ;  /* 0x00000094847c723c */ /* 0x000fe200000018ff */
[----:B------:R-:W-:-:S04]  /*4300*/  IMAD.MOV.U32 R176, RZ, RZ, R140 ;  /* 0x000000ffffb07224 */ /* 0x000fc800078e008c */
[----:B------:R-:W-:-:S03]  /*4310*/  FADD.FTZ R198, R176, R198 ;  /* 0x000000c6b0c67221 */ /* 0x000fc60000010000 */
[----:B------:R-:W-:Y:S01]  /*4320*/  HMMA.16816.F32 R36, R132, R38, RZ ;  /* 0x000000268424723c */ /* 0x000fe200000018ff */
[----:B------:R-:W-:-:S04]  /*4330*/  FADD.FTZ R198, R177, R198 ;  /* 0x000000c6b1c67221 */ /* 0x000fc80000010000 */
[----:B------:R-:W-:Y:S02]  /*4340*/  FADD.FTZ R198, R241, R198 ;  /* 0x000000c6f1c67221 */ /* 0x000fe40000010000 */
[----:B------:R-:W-:Y:S01]  /*4350*/  FADD.FTZ R241, R252, R195 ;  /* 0x000000c3fcf17221 */ /* 0x000fe20000010000 */
        /* <DEDUP_REMOVED lines=25> */
[----:B------:R-:W-:Y:S01]  /*44f0*/  UIADD3 UR31, UR26, -0x2, URZ ;  /* 0xfffffffe1a1f7890 */ /* 0x000fe2000fffe03f */
[----:B------:R-:W-:-:S04]  /*4500*/  DEPBAR.LE SB0, 0x0 ;  /* 0x000080000000791a */ /* 0x000fc80000000000 */
[----:B------:R-:W-:Y:S01]  /*4510*/  USHF.R.S32.HI UR5, URZ, 0x1f, UR31 ;  /* 0x0000001f3f057899 */ /* 0x000fe2000801141f */
[----:B------:R-:W-:Y:S01]  /*4520*/  IMAD.U32 R3, RZ, RZ, UR31 ;  /* 0x0000001fff037e24 */ /* 0x000fe2000f8e00ff */
[----:B------:R-:W-:Y:S01]  /*4530*/  UIMAD UR30, UR21, UR31, URZ ;  /* 0x0000001f151e72a4 */ /* 0x000fe2000f8e023f */
[----:B------:R-:W-:Y:S01]  /*4540*/  IMAD.U32 R4, RZ, RZ, UR4 ;  /* 0x00000004ff047e24 */ /* 0x000fe2000f8e00ff */
[----:B------:R-:W-:Y:S01]  /*4550*/  UISETP.NE.AND UP0, UPT, UR26, 0x2, UPT ;  /* 0x000000021a00788c */ /* 0x000fe2000bf05270 */
[----:B------:R-:W-:Y:S01]  /*4560*/  IMAD.WIDE.U32 R6, R3, UR22, R246 ;  /* 0x0000001603067c25 */ /* 0x000fe2000f8e00f6 */
[----:B------:R-:W-:-:S03]  /*4570*/  UIMAD UR5, UR5, UR22, UR30 ;  /* 0x00000016050572a4 */ /* 0x000fc6000f8e021e */
[----:B------:R-:W-:Y:S01]  /*4580*/  IMAD.U32 R0, RZ, RZ, UR27 ;  /* 0x0000001bff007e24 */ /* 0x000fe2000f8e00ff */
[----:B------:R-:W-:Y:S01]  /*4590*/  BAR.SYNC.DEFER_BLOCKING 0x0 ;  /* 0x0000000000007b1d */ /* 0x000fe20000010000 */
[----:B------:R-:W-:Y:S02]  /*45a0*/  LEA R8, P0, R6, c[0x0][0x170], 0x1 ;  /* 0x00005c0006087a11 */ /* 0x000fe400078008ff */
[----:B------:R-:W-:-:S04]  /*45b0*/  IADD3 R3, R7, UR5, RZ ;  /* 0x0000000507037c10 */ /* 0x000fc8000fffe0ff */
[----:B------:R-:W-:Y:S01]  /*45c0*/  LEA.HI.X R9, R6, c[0x0][0x174], R3, 0x1, P0 ;  /* 0x00005d0006097a11 */ /* 0x000fe200000f0c03 */
[----:B------:R-:W-:Y:S01]  /*45d0*/  IMAD.U32 R3, RZ, RZ, UR4 ;  /* 0x00000004ff037e24 */ /* 0x000fe2000f8e00ff */
[----:B------:R-:W-:-:S03]  /*45e0*/  LEA R12, P0, R4, R8, 0x1 ;  /* 0x00000008040c7211 */ /* 0x000fc600078008ff */
[----:B------:R-:W-:Y:S01]  /*45f0*/  STL.64 [R1+0x8], R8 ;  /* 0x0000080801007387 */ /* 0x000fe20000100a00 */
[----:B------:R-:W-:Y:S01]  /*4600*/  LEA.HI.X R13, R3, R9, R0, 0x1, P0 ;  /* 0x00000009030d7211 */ /* 0x000fe200000f0c00 */
[----:B------:R-:W-:-:S04]  /*4610*/  IMAD.U32 R0, RZ, RZ, UR31 ;  /* 0x0000001fff007e24 */ /* 0x000fc8000f8e00ff */
[----:B------:R-:W-:-:S05]  /*4620*/  IMAD R3, R0, 0x20, R249 ;  /* 0x0000002000037824 */ /* 0x000fca00078e02f9 */
[C---:B------:R-:W-:Y:S01]  /*4630*/  IADD3 R17, R3.reuse, 0x1, RZ ;  /* 0x0000000103117810 */ /* 0x040fe20007ffe0ff */
[----:B------:R-:W-:Y:S01]  /*4640*/  @!PT LDS RZ, [RZ] ;  /* 0x00000000fffff984 */ /* 0x000fe20000000800 */
[----:B------:R-:W-:Y:S01]  /*4650*/  @!PT LDS RZ, [RZ] ;  /* 0x00000000fffff984 */ /* 0x000fe20000000800 */
[----:B------:R-:W-:Y:S01]  /*4660*/  @!PT LDS RZ, [RZ] ;  /* 0x00000000fffff984 */ /* 0x000fe20000000800 */
[----:B------:R1:W-:Y:S01]  /*4670*/  LDGSTS.E.BYPASS.LTC128B.128 [R226+0xa000], [R8.64] ;  /* 0x0a00000008e27fae */ /* 0x0003e2000b901d58 */
[----:B------:R-:W-:Y:S02]  /*4680*/  IADD3 R19, R3, 0x8, RZ ;  /* 0x0000000803137810 */ /* 0x000fe40007ffe0ff */
[C---:B------:R-:W-:Y:S01]  /*4690*/  ISETP.GE.AND P0, PT, R17.reuse, R2, PT ;  /* 0x000000021100720c */ /* 0x040fe20003f06270 */
[----:B------:R1:W-:Y:S01]  /*46a0*/  LDGSTS.E.BYPASS.LTC128B.128 [R226+0xb000], [R8.64+0x80] ;  /* 0x0b00008008e27fae */ /* 0x0003e2000b901d58 */
[C---:B------:R-:W-:Y:S02]  /*46b0*/  ISETP.GE.AND P2, PT, R17.reuse, R240, PT ;  /* 0x000000f01100720c */ /* 0x040fe40003f46270 */
[C---:B------:R-:W-:Y:S01]  /*46c0*/  ISETP.GE.AND P5, PT, R17.reuse, R248, PT ;  /* 0x000000f81100720c */ /* 0x040fe20003fa6270 */
[----:B------:R2:W-:Y:S01]  /*46d0*/  LDGSTS.E.BYPASS.LTC128B.128 [R226+0xa800], [R12.64] ;  /* 0x0a8000000ce27fae */ /* 0x0005e2000b901d58 */
[----:B------:R-:W-:-:S02]  /*46e0*/  ISETP.GE.AND P1, PT, R17, R242, PT ;  /* 0x000000f21100720c */ /* 0x000fc40003f26270 */
[C---:B------:R-:W-:Y:S01]  /*46f0*/  ISETP.GE.AND P3, PT, R19.reuse, R242, PT ;  /* 0x000000f21300720c */ /* 0x040fe20003f66270 */
[----:B------:R2:W-:Y:S01]  /*4700*/  LDGSTS.E.BYPASS.LTC128B.128 [R226+0xb800], [R12.64+0x80] ;  /* 0x0b8000800ce27fae */ /* 0x0005e2000b901d58 */
[C---:B------:R-:W-:Y:S02]  /*4710*/  ISETP.GE.AND P6, PT, R19.reuse, R248, PT ;  /* 0x000000f81300720c */ /* 0x040fe40003fc6270 */
[----:B------:R-:W-:Y:S01]  /*4720*/  ISETP.GE.AND P4, PT, R19, R240, PT ;  /* 0x000000f01300720c */ /* 0x000fe20003f86270 */
[----:B------:R-:W-:Y:S04]  /*4730*/  LDSM.16.M88.4 R184, [R217+0x8000] ;  /* 0x00800000d9b8783b */ /* 0x000fe80000000200 */
[----:B------:R-:W3:Y:S04]  /*4740*/  LDSM.16.M88.4 R4, [R218+0x2000] ;  /* 0x00200000da04783b */ /* 0x000ee80000000200 */
[----:B------:R-:W1:Y:S04]  /*4750*/  LDSM.16.M88.4 R32, [R217+0x8800] ;  /* 0x00880000d920783b */ /* 0x000e680000000200 */
[----:B------:R-:W-:Y:S04]  /*4760*/  LDSM.16.M88.4 R176, [R215] ;  /* 0x00000000d7b0783b */ /* 0x000fe80000000200 */
[----:B------:R-:W4:Y:S04]  /*4770*/  LDSM.16.M88.4 R28, [R216+0x2000] ;  /* 0x00200000d81c783b */ /* 0x000f280000000200 */
[----:B------:R-:W5:Y:S04]  /*4780*/  LDSM.16.M88.4 R172, [R207] ;  /* 0x00000000cfac783b */ /* 0x000f680000000200 */
[----:B------:R-:W2:Y:S04]  /*4790*/  LDSM.16.M88.4 R180, [R218] ;  /* 0x00000000dab4783b */ /* 0x000ea80000000200 */
[----:B------:R-:W2:Y:S04]  /*47a0*/  LDSM.16.M88.4 R168, [R216] ;  /* 0x00000000d8a8783b */ /* 0x000ea80000000200 */
[----:B------:R-:W-:Y:S04]  /*47b0*/  LDSM.16.M88.4 R196, [R211+0x8000] ;  /* 0x00800000d3c4783b */ /* 0x000fe80000000200 */
[----:B------:R-:W-:Y:S04]  /*47c0*/  LDSM.16.M88.4 R192, [R211+0x8800] ;  /* 0x00880000d3c0783b */ /* 0x000fe80000000200 */
[----:B------:R-:W2:Y:S01]  /*47d0*/  LDSM.16.M88.4 R188, [R214] ;  /* 0x00000000d6bc783b */ /* 0x000ea20000000200 */
[C---:B---3--:R-:W-:Y:S03]  /*47e0*/  HMMA.16816.F32 R24, R4.reuse, R184, RZ ;  /* 0x000000b80418723c */ /* 0x048fe600000018ff */
[----:B------:R-:W0:Y:S05]  /*47f0*/  LDGDEPBAR ;  /* 0x00000000000079af */ /* 0x000e2a0000000000 */
[C---:B-1----:R-:W-:Y:S08]  /*4800*/  HMMA.16816.F32 R8, R4.reuse, R32, RZ ;  /* 0x000000200408723c */ /* 0x042ff000000018ff */
[C---:B------:R-:W-:Y:S08]  /*4810*/  HMMA.16816.F32 R20, R4.reuse, R186, RZ ;  /* 0x000000ba0414723c */ /* 0x040ff000000018ff */
[----:B------:R-:W-:Y:S08]  /*4820*/  HMMA.16816.F32 R4, R4, R34, RZ ;  /* 0x000000220404723c */ /* 0x000ff000000018ff */
[C---:B----4-:R-:W-:Y:S08]  /*4830*/  HMMA.16816.F32 R24, R28.reuse, R176, R24 ;  /* 0x000000b01c18723c */ /* 0x050ff00000001818 */
[C---:B-----5:R-:W-:Y:S08]  /*4840*/  HMMA.16816.F32 R8, R28.reuse, R172, R8 ;  /* 0x000000ac1c08723c */ /* 0x060ff00000001808 */
[C---:B------:R-:W-:Y:S08]  /*4850*/  HMMA.16816.F32 R20, R28.reuse, R178, R20 ;  /* 0x000000b21c14723c */ /* 0x040ff00000001814 */
[----:B------:R-:W-:Y:S08]  /*4860*/  HMMA.16816.F32 R4, R28, R174, R4 ;  /* 0x000000ae1c04723c */ /* 0x000ff00000001804 */
[C---:B--2---:R-:W-:Y:S08]  /*4870*/  HMMA.16816.F32 R12, R180.reuse, R186, RZ ;  /* 0x000000bab40c723c */ /* 0x044ff000000018ff */
[C---:B------:R-:W-:Y:S08]  /*4880*/  HMMA.16816.F32 R28, R180.reuse, R184, RZ ;  /* 0x000000b8b41c723c */ /* 0x040ff000000018ff */
[C---:B------:R-:W-:Y:S08]  /*4890*/  HMMA.16816.F32 R184, R180.reuse, R32, RZ ;  /* 0x00000020b4b8723c */ /* 0x040ff000000018ff */
[----:B------:R-:W-:Y:S01]  /*48a0*/  HMMA.16816.F32 R180, R180, R34, RZ ;  /* 0x00000022b4b4723c */ /* 0x000fe200000018ff */
[----:B------:R-:W1:Y:S07]  /*48b0*/  LDSM.16.M88.4 R32, [R214+0x2000] ;  /* 0x00200000d620783b */ /* 0x000e6e0000000200 */
[C---:B------:R-:W-:Y:S08]  /*48c0*/  HMMA.16816.F32 R12, R168.reuse, R178, R12 ;  /* 0x000000b2a80c723c */ /* 0x040ff0000000180c */
[C---:B------:R-:W-:Y:S01]  /*48d0*/  HMMA.16816.F32 R28, R168.reuse, R176, R28 ;  /* 0x000000b0a81c723c */ /* 0x040fe2000000181c */
[----:B------:R-:W-:Y:S07]  /*48e0*/  LDSM.16.M88.4 R176, [R206] ;  /* 0x00000000ceb0783b */ /* 0x000fee0000000200 */
[C---:B------:R-:W-:Y:S08]  /*48f0*/  HMMA.16816.F32 R184, R168.reuse, R172, R184 ;  /* 0x000000aca8b8723c */ /* 0x040ff000000018b8 */
[----:B------:R-:W-:Y:S01]  /*4900*/  HMMA.16816.F32 R180, R168, R174, R180 ;  /* 0x000000aea8b4723c */ /* 0x000fe200000018b4 */
[----:B------:R-:W-:Y:S04]  /*4910*/  LDSM.16.M88.4 R172, [R206+0x800] ;  /* 0x00080000ceac783b */ /* 0x000fe80000000200 */
[----:B------:R-:W2:Y:S03]  /*4920*/  LDSM.16.M88.4 R168, [R213] ;  /* 0x00000000d5a8783b */ /* 0x000ea60000000200 */
[----:B------:R-:W-:Y:S08]  /*4930*/  HMMA.16816.F32 R12, R188, R198, R12 ;  /* 0x000000c6bc0c723c */ /* 0x000ff0000000180c */
        /* <DEDUP_REMOVED lines=9> */
[----:B------:R-:W-:Y:S04]  /*49d0*/  LDSM.16.M88.4 R192, [R217+0x9800] ;  /* 0x00980000d9c0783b */ /* 0x000fe80000000200 */
[----:B------:R-:W3:Y:S03]  /*49e0*/  LDSM.16.M88.4 R188, [R218+0x4000] ;  /* 0x00400000dabc783b */ /* 0x000ee60000000200 */
[C---:B--2---:R-:W-:Y:S08]  /*49f0*/  HMMA.16816.F32 R12, R168.reuse, R178, R12 ;  /* 0x000000b2a80c723c */ /* 0x044ff0000000180c */
[-C--:B------:R-:W-:Y:S08]  /*4a00*/  HMMA.16816.F32 R28, R168, R176.reuse, R28 ;  /* 0x000000b0a81c723c */ /* 0x080ff0000000181c */
[C---:B-1----:R-:W-:Y:S08]  /*4a10*/  HMMA.16816.F32 R24, R32.reuse, R176, R24 ;  /* 0x000000b02018723c */ /* 0x042ff00000001818 */
[C---:B------:R-:W-:Y:S01]  /*4a20*/  HMMA.16816.F32 R20, R32.reuse, R178, R20 ;  /* 0x000000b22014723c */ /* 0x040fe20000001814 */
[----:B------:R-:W-:Y:S07]  /*4a30*/  LDSM.16.M88.4 R176, [R205] ;  /* 0x00000000cdb0783b */ /* 0x000fee0000000200 */
[C---:B------:R-:W-:Y:S08]  /*4a40*/  HMMA.16816.F32 R8, R32.reuse, R172, R8 ;  /* 0x000000ac2008723c */ /* 0x040ff00000001808 */
[----:B------:R-:W-:Y:S01]  /*4a50*/  HMMA.16816.F32 R4, R32, R174, R4 ;  /* 0x000000ae2004723c */ /* 0x000fe20000001804 */
[----:B------:R-:W1:Y:S07]  /*4a60*/  LDSM.16.M88.4 R32, [R218+0x6000] ;  /* 0x00600000da20783b */ /* 0x000e6e0000000200 */
[C---:B------:R-:W-:Y:S08]  /*4a70*/  HMMA.16816.F32 R184, R168.reuse, R172, R184 ;  /* 0x000000aca8b8723c */ /* 0x040ff000000018b8 */
[----:B------:R-:W-:Y:S01]  /*4a80*/  HMMA.16816.F32 R180, R168, R174, R180 ;  /* 0x000000aea8b4723c */ /* 0x000fe200000018b4 */
[----:B------:R-:W-:Y:S04]  /*4a90*/  LDSM.16.M88.4 R172, [R204] ;  /* 0x00000000ccac783b */ /* 0x000fe80000000200 */
[----:B------:R-:W2:Y:S03]  /*4aa0*/  LDSM.16.M88.4 R168, [R216+0x4000] ;  /* 0x00400000d8a8783b */ /* 0x000ea60000000200 */
[C---:B---3--:R-:W-:Y:S08]  /*4ab0*/  HMMA.16816.F32 R12, R188.reuse, R198, R12 ;  /* 0x000000c6bc0c723c */ /* 0x048ff0000000180c */
[C---:B------:R-:W-:Y:S08]  /*4ac0*/  HMMA.16816.F32 R28, R188.reuse, R196, R28 ;  /* 0x000000c4bc1c723c */ /* 0x040ff0000000181c */
[----:B------:R-:W-:Y:S08]  /*4ad0*/  HMMA.16816.F32 R184, R188, R192, R184 ;  /* 0x000000c0bcb8723c */ /* 0x000ff000000018b8 */
[C---:B-1----:R-:W-:Y:S08]  /*4ae0*/  HMMA.16816.F32 R24, R32.reuse, R196, R24 ;  /* 0x000000c42018723c */ /* 0x042ff00000001818 */
[C---:B------:R-:W-:Y:S01]  /*4af0*/  HMMA.16816.F32 R20, R32.reuse, R198, R20 ;  /* 0x000000c62014723c */ /* 0x040fe20000001814 */
[----:B------:R-:W-:Y:S07]  /*4b00*/  LDSM.16.M88.4 R196, [R211+0x9000] ;  /* 0x00900000d3c4783b */ /* 0x000fee0000000200 */
[C---:B------:R-:W-:Y:S08]  /*4b10*/  HMMA.16816.F32 R8, R32.reuse, R192, R8 ;  /* 0x000000c02008723c */ /* 0x040ff00000001808 */
[-C--:B------:R-:W-:Y:S01]  /*4b20*/  HMMA.16816.F32 R4, R32, R194.reuse, R4 ;  /* 0x000000c22004723c */ /* 0x080fe20000001804 */
[----:B------:R-:W1:Y:S07]  /*4b30*/  LDSM.16.M88.4 R32, [R216+0x6000] ;  /* 0x00600000d820783b */ /* 0x000e6e0000000200 */
[----:B------:R-:W-:Y:S01]  /*4b40*/  HMMA.16816.F32 R180, R188, R194, R180 ;  /* 0x000000c2bcb4723c */ /* 0x000fe200000018b4 */
[----:B------:R-:W-:Y:S04]  /*4b50*/  LDSM.16.M88.4 R188, [R211+0x9800] ;  /* 0x00980000d3bc783b */ /* 0x000fe80000000200 */
[----:B------:R-:W3:Y:S03]  /*4b60*/  LDSM.16.M88.4 R192, [R214+0x4000] ;  /* 0x00400000d6c0783b */ /* 0x000ee60000000200 */
[C---:B--2---:R-:W-:Y:S08]  /*4b70*/  HMMA.16816.F32 R12, R168.reuse, R178, R12 ;  /* 0x000000b2a80c723c */ /* 0x044ff0000000180c */
[C---:B------:R-:W-:Y:S08]  /*4b80*/  HMMA.16816.F32 R28, R168.reuse, R176, R28 ;  /* 0x000000b0a81c723c */ /* 0x040ff0000000181c */
[C---:B------:R-:W-:Y:S08]  /*4b90*/  HMMA.16816.F32 R184, R168.reuse, R172, R184 ;  /* 0x000000aca8b8723c */ /* 0x040ff000000018b8 */
[----:B------:R-:W-:Y:S01]  /*4ba0*/  HMMA.16816.F32 R180, R168, R174, R180 ;  /* 0x000000aea8b4723c */ /* 0x000fe200000018b4 */
[----:B------:R-:W-:Y:S07]  /*4bb0*/  LDSM.16.M88.4 R168, [R206+0x1000] ;  /* 0x00100000cea8783b */ /* 0x000fee0000000200 */
[C---:B-1----:R-:W-:Y:S08]  /*4bc0*/  HMMA.16816.F32 R24, R32.reuse, R176, R24 ;  /* 0x000000b02018723c */ /* 0x042ff00000001818 */
[C---:B------:R-:W-:Y:S01]  /*4bd0*/  HMMA.16816.F32 R20, R32.reuse, R178, R20 ;  /* 0x000000b22014723c */ /* 0x040fe20000001814 */
[----:B------:R-:W1:Y:S07]  /*4be0*/  LDSM.16.M88.4 R176, [R213+0x4000] ;  /* 0x00400000d5b0783b */ /* 0x000e6e0000000200 */
[C---:B------:R-:W-:Y:S08]  /*4bf0*/  HMMA.16816.F32 R8, R32.reuse, R172, R8 ;  /* 0x000000ac2008723c */ /* 0x040ff00000001808 */
[----:B------:R-:W-:Y:S01]  /*4c00*/  HMMA.16816.F32 R4, R32, R174, R4 ;  /* 0x000000ae2004723c */ /* 0x000fe20000001804 */
[----:B------:R-:W2:Y:S04]  /*4c10*/  LDSM.16.M88.4 R32, [R214+0x6000] ;  /* 0x00600000d620783b */ /* 0x000ea80000000200 */
[----:B------:R-:W4:Y:S03]  /*4c20*/  LDSM.16.M88.4 R172, [R213+0x6000] ;  /* 0x00600000d5ac783b */ /* 0x000f260000000200 */
[C---:B---3--:R-:W-:Y:S08]  /*4c30*/  HMMA.16816.F32 R12, R192.reuse, R198, R12 ;  /* 0x000000c6c00c723c */ /* 0x048ff0000000180c */
[C---:B------:R-:W-:Y:S08]  /*4c40*/  HMMA.16816.F32 R184, R192.reuse, R188, R184 ;  /* 0x000000bcc0b8723c */ /* 0x040ff000000018b8 */
[----:B------:R-:W-:Y:S08]  /*4c50*/  HMMA.16816.F32 R28, R192, R196, R28 ;  /* 0x000000c4c01c723c */ /* 0x000ff0000000181c */
[----:B-1----:R-:W-:Y:S08]  /*4c60*/  HMMA.16816.F32 R12, R176, R170, R12 ;  /* 0x000000aab00c723c */ /* 0x002ff0000000180c */
[----:B------:R-:W-:Y:S08]  /*4c70*/  HMMA.16816.F32 R180, R192, R190, R180 ;  /* 0x000000bec0b4723c */ /* 0x000ff000000018b4 */
[C---:B--2---:R-:W-:Y:S08]  /*4c80*/  HMMA.16816.F32 R24, R32.reuse, R196, R24 ;  /* 0x000000c42018723c */ /* 0x044ff00000001818 */
[----:B------:R-:W-:Y:S01]  /*4c90*/  HMMA.16816.F32 R20, R32, R198, R20 ;  /* 0x000000c62014723c */ /* 0x000fe20000001814 */
[----:B------:R-:W-:-:S07]  /*4ca0*/  FSEL R0, R12, -INF , !P6 ;  /* 0xff8000000c007808 */ /* 0x000fce0007000000 */
[C---:B------:R-:W-:Y:S08]  /*4cb0*/  HMMA.16816.F32 R8, R32.reuse, R188, R8 ;  /* 0x000000bc2008723c */ /* 0x040ff00000001808 */
[----:B------:R-:W-:Y:S01]  /*4cc0*/  HMMA.16816.F32 R4, R32, R190, R4 ;  /* 0x000000be2004723c */ /* 0x000fe20000001804 */
[----:B------:R-:W1:Y:S01]  /*4cd0*/  LDSM.16.M88.4 R32, [R206+0x1800] ;  /* 0x00180000ce20783b */ /* 0x000e620000000200 */
[----:B------:R-:W-:-:S06]  /*4ce0*/  DEPBAR.LE SB0, 0x0 ;  /* 0x000080000000791a */ /* 0x000fcc0000000000 */
[C---:B----4-:R-:W-:Y:S08]  /*4cf0*/  HMMA.16816.F32 R24, R172.reuse, R168, R24 ;  /* 0x000000a8ac18723c */ /* 0x050ff00000001818 */
[----:B------:R-:W-:Y:S08]  /*4d00*/  HMMA.16816.F32 R20, R172, R170, R20 ;  /* 0x000000aaac14723c */ /* 0x000ff00000001814 */
[----:B------:R-:W-:Y:S08]  /*4d10*/  HMMA.16816.F32 R28, R176, R168, R28 ;  /* 0x000000a8b01c723c */ /* 0x000ff0000000181c */
[----:B------:R-:W-:-:S02]  /*4d20*/  FSEL R17, R27, -INF , !P0 ;  /* 0xff8000001b117808 */ /* 0x000fc40004000000 */
[----:B------:R-:W-:Y:S02]  /*4d30*/  FSEL R192, R25, -INF , !P2 ;  /* 0xff80000019c07808 */ /* 0x000fe40005000000 */
[----:B------:R-:W-:Y:S02]  /*4d40*/  ISETP.GE.AND P2, PT, R19, R2, PT ;  /* 0x000000021300720c */ /* 0x000fe40003f46270 */
[----:B------:R-:W-:Y:S02]  /*4d50*/  FSEL R19, R14, -INF , !P3 ;  /* 0xff8000000e137808 */ /* 0x000fe40005800000 */
[C---:B------:R-:W-:Y:S01]  /*4d60*/  IADD3 R25, R3.reuse, 0x11, RZ ;  /* 0x0000001103197810 */ /* 0x040fe20007ffe0ff */
[----:B-1----:R-:W-:Y:S01]  /*4d70*/  HMMA.16816.F32 R184, R176, R32, R184 ;  /* 0x00000020b0b8723c */ /* 0x002fe200000018b8 */
[----:B------:R-:W-:Y:S02]  /*4d80*/  IADD3 R27, R3, 0x10, RZ ;  /* 0x00000010031b7810 */ /* 0x000fe40007ffe0ff */
[----:B------:R-:W-:Y:S01]  /*4d90*/  FSEL R20, R20, -INF , !P4 ;  /* 0xff80000014147808 */ /* 0x000fe20006000000 */
[----:B------:R-:W-:Y:S01]  /*4da0*/  BAR.SYNC.DEFER_BLOCKING 0x0 ;  /* 0x0000000000007b1d */ /* 0x000fe20000010000 */
[----:B------:R-:W-:-:S02]  /*4db0*/  ISETP.GE.AND P4, PT, R27, R240, PT ;  /* 0x000000f01b00720c */ /* 0x000fc40003f86270 */
[----:B------:R-:W-:Y:S01]  /*4dc0*/  FSEL R169, R31, -INF , !P1 ;  /* 0xff8000001fa97808 */ /* 0x000fe20004800000 */
[----:B------:R-:W-:Y:S01]  /*4dd0*/  HMMA.16816.F32 R8, R172, R32, R8 ;  /* 0x00000020ac08723c */ /* 0x000fe20000001808 */
[----:B------:R-:W-:-:S06]  /*4de0*/  ISETP.GE.AND P1, PT, R3, R240, PT ;  /* 0x000000f00300720c */ /* 0x000fcc0003f26270 */
[----:B------:R-:W-:Y:S01]  /*4df0*/  IADD3 R33, R3, 0x9, RZ ;  /* 0x0000000903217810 */ /* 0x000fe20007ffe0ff */
[-C--:B------:R-:W-:Y:S03]  /*4e00*/  HMMA.16816.F32 R4, R172, R34.reuse, R4 ;  /* 0x00000022ac04723c */ /* 0x080fe60000001804 */
[C---:B------:R-:W-:Y:S02]  /*4e10*/  ISETP.GE.AND P0, PT, R33.reuse, R248, PT ;  /* 0x000000f82100720c */ /* 0x040fe40003f06270 */
[----:B------:R-:W-:Y:S02]  /*4e20*/  ISETP.GE.AND P6, PT, R33, R242, PT ;  /* 0x000000f22100720c */ /* 0x000fe40003fc6270 */
[----:B------:R-:W-:Y:S01]  /*4e30*/  FSEL R14, R13, -INF , !P0 ;  /* 0xff8000000d0e7808 */ /* 0x000fe20004000000 */
[----:B------:R-:W-:Y:S01]  /*4e40*/  HMMA.16816.F32 R180, R176, R34, R180 ;  /* 0x00000022b0b4723c */ /* 0x000fe200000018b4 */
[----:B------:R-:W-:-:S02]  /*4e50*/  ISETP.GE.AND P0, PT, R33, R2, PT ;  /* 0x000000022100720c */ /* 0x000fc40003f06270 */
[----:B------:R-:W-:Y:S02]  /*4e60*/  ISETP.GE.AND P3, PT, R33, R240, PT ;  /* 0x000000f02100720c */ /* 0x000fe40003f66270 */
[----:B------:R-:W-:Y:S02]  /*4e70*/  FSEL R23, R23, -INF , !P0 ;  /* 0xff80000017177808 */ /* 0x000fe40004000000 */
[----:B------:R-:W-:Y:S02]  /*4e80*/  ISETP.GE.AND P0, PT, R25, R248, PT ;  /* 0x000000f81900720c */ /* 0x000fe40003f06270 */
[----:B------:R-:W-:Y:S02]  /*4e90*/  FSEL R13, R22, -INF , !P2 ;  /* 0xff800000160d7808 */ /* 0x000fe40005000000 */
[----:B------:R-:W-:Y:S02]  /*4ea0*/  ISETP.GE.AND P2, PT, R27, R242, PT ;  /* 0x000000f21b00720c */ /* 0x000fe40003f46270 */
[----:B------:R-:W-:-:S02]  /*4eb0*/  FSEL R15, R15, -INF , !P6 ;  /* 0xff8000000f0f7808 */ /* 0x000fc40007000000 */
[----:B------:R-:W-:Y:S02]  /*4ec0*/  FSEL R185, R185, -INF , !P0 ;  /* 0xff800000b9b97808 */ /* 0x000fe40004000000 */
[----:B------:R-:W-:Y:S02]  /*4ed0*/  ISETP.GE.AND P6, PT, R27, R248, PT ;  /* 0x000000f81b00720c */ /* 0x000fe40003fc6270 */
[-C--:B------:R-:W-:Y:S02]  /*4ee0*/  ISETP.GE.AND P0, PT, R25, R2.reuse, PT ;  /* 0x000000021900720c */ /* 0x080fe40003f06270 */
[----:B------:R-:W-:Y:S02]  /*4ef0*/  FSEL R12, R21, -INF , !P3 ;  /* 0xff800000150c7808 */ /* 0x000fe40005800000 */
[----:B------:R-:W-:Y:S02]  /*4f00*/  ISETP.GE.AND P3, PT, R27, R2, PT ;  /* 0x000000021b00720c */ /* 0x000fe40003f66270 */
[----:B------:R-:W-:-:S02]  /*4f10*/  FSEL R186, R186, -INF , !P2 ;  /* 0xff800000baba7808 */ /* 0x000fc40005000000 */
[----:B------:R-:W-:Y:S02]  /*4f20*/  IADD3 R21, R3, 0x18, RZ ;  /* 0x0000001803157810 */ /* 0x000fe40007ffe0ff */
[----:B------:R-:W-:Y:S02]  /*4f30*/  ISETP.GE.AND P2, PT, R25, R240, PT ;  /* 0x000000f01900720c */ /* 0x000fe40003f46270 */
[----:B------:R-:W-:Y:S02]  /*4f40*/  FSEL R184, R184, -INF , !P6 ;  /* 0xff800000b8b87808 */ /* 0x000fe40007000000 */
[----:B------:R-:W-:Y:S02]  /*4f50*/  FSEL R33, R11, -INF , !P0 ;  /* 0xff8000000b217808 */ /* 0x000fe40004000000 */
[----:B------:R-:W-:Y:S02]  /*4f60*/  ISETP.GE.AND P6, PT, R25, R242, PT ;  /* 0x000000f21900720c */ /* 0x000fe40003fc6270 */
        /* <DEDUP_REMOVED lines=9> */
[C---:B------:R-:W-:Y:S02]  /*5000*/  IADD3 R9, R3.reuse, 0x19, RZ ;  /* 0x0000001903097810 */ /* 0x040fe40007ffe0ff */
[----:B------:R-:W-:Y:S02]  /*5010*/  ISETP.GE.AND P0, PT, R3, R2, PT ;  /* 0x000000020300720c */ /* 0x000fe40003f06270 */
        /* <DEDUP_REMOVED lines=9> */
[----:B------:R-:W-:Y:S02]  /*50b0*/  PLOP3.LUT P0, PT, PT, PT, UP0, 0x80, 0x0 ;  /* 0x000000000000781c */ /* 0x000fe40003f0f008 */
[----:B------:R-:W-:Y:S02]  /*50c0*/  FSEL R187, R187, -INF , !P6 ;  /* 0xff800000bbbb7808 */ /* 0x000fe40007000000 */
        /* <DEDUP_REMOVED lines=33> */
.L_x_886:
[----:B------:R-:W2:Y:S04]  /*52e0*/  LDL.64 R6, [R1] ;  /* 0x0000000001067983 */ /* 0x000ea80000100a00 */
[----:B------:R-:W3:Y:S01]  /*52f0*/  LDL.LU.64 R176, [R1+0x18] ;  /* 0x0000180001b07983 */ /* 0x000ee20000300a00 */
[----:B------:R-:W-:Y:S01]  /*5300*/  MOV R5, UR29 ;  /* 0x0000001d00057c02 */ /* 0x000fe20008000f00 */
[----:B-1----:R-:W-:Y:S01]  /*5310*/  IMAD.WIDE.U32 R170, R203, -0x326172a9, RZ ;  /* 0xcd9e8d57cbaa7825 */ /* 0x002fe200078e00ff */
[----:B------:R-:W-:Y:S01]  /*5320*/  FMNMX.FTZ R11, R167, R10, !PT ;  /* 0x0000000aa70b7209 */ /* 0x000fe20007810000 */
[----:B------:R1:W-:Y:S02]  /*5330*/  STL.64 [R1+0x20], R204 ;  /* 0x000020cc01007387 */ /* 0x0003e40000100a00 */
[----:B------:R-:W-:Y:S01]  /*5340*/  IMAD.WIDE.U32 R174, R202, -0x326172a9, RZ ;  /* 0xcd9e8d57caae7825 */ /* 0x000fe200078e00ff */
[----:B------:R-:W-:-:S02]  /*5350*/  FMNMX.FTZ R11, R8, R11, !PT ;  /* 0x0000000b080b7209 */ /* 0x000fc40007810000 */
[----:B--2---:R-:W-:Y:S02]  /*5360*/  MOV R180, R6 ;  /* 0x0000000600b47202 */ /* 0x004fe40000000f00 */
[----:B------:R-:W-:Y:S02]  /*5370*/  LOP3.LUT R6, R171, R201, RZ, 0x3c, !PT ;  /* 0x000000c9ab067212 */ /* 0x000fe400078e3cff */
[----:B---3--:R-:W-:Y:S02]  /*5380*/  LOP3.LUT R5, R177, UR31, R5, 0x96, !PT ;  /* 0x0000001fb1057c12 */ /* 0x008fe4000f8e9605 */
[----:B------:R-:W-:Y:S01]  /*5390*/  MOV R181, R7 ;  /* 0x0000000700b57202 */ /* 0x000fe20000000f00 */
[----:B------:R-:W-:-:S04]  /*53a0*/  IMAD.WIDE.U32 R34, R6, -0x2daee0ad, RZ ;  /* 0xd2511f5306227825 */ /* 0x000fc800078e00ff */
[----:B------:R-:W-:Y:S01]  /*53b0*/  IMAD.WIDE.U32 R172, R5, -0x326172a9, RZ ;  /* 0xcd9e8d5705ac7825 */ /* 0x000fe200078e00ff */
[----:B------:R-:W-:-:S04]  /*53c0*/  LOP3.LUT R5, R35, UR14, R176, 0x96, !PT ;  /* 0x0000000e23057c12 */ /* 0x000fc8000f8e96b0 */
[----:B------:R-:W-:Y:S01]  /*53d0*/  LOP3.LUT R7, R173, UR15, R174, 0x96, !PT ;  /* 0x0000000fad077c12 */ /* 0x000fe2000f8e96ae */
[----:B------:R-:W-:Y:S01]  /*53e0*/  IMAD.WIDE.U32 R176, R5, -0x326172a9, RZ ;  /* 0xcd9e8d5705b07825 */ /* 0x000fe200078e00ff */
[----:B------:R-:W-:Y:S02]  /*53f0*/  LOP3.LUT R6, R173, UR15, R170, 0x96, !PT ;  /* 0x0000000fad067c12 */ /* 0x000fe4000f8e96aa */
[--C-:B------:R-:W-:Y:S01]  /*5400*/  LOP3.LUT R174, R251, UR13, R172.reuse, 0x96, !PT ;  /* 0x0000000dfbae7c12 */ /* 0x100fe2000f8e96ac */
        /* <DEDUP_REMOVED lines=20> */
[----:B-1----:R-:W-:Y:S01]  /*5550*/  IMAD.WIDE.U32 R204, R6, -0x2daee0ad, RZ ;  /* 0xd2511f5306cc7825 */ /* 0x002fe200078e00ff */
[----:B------:R-:W-:-:S03]  /*5560*/  LOP3.LUT R6, R179, UR8, R172, 0x96, !PT ;  /* 0x00000008b3067c12 */ /* 0x000fc6000f8e96ac */
[----:B------:R-:W-:Y:S01]  /*5570*/  IMAD.WIDE.U32 R172, R7, -0x326172a9, RZ ;  /* 0xcd9e8d5707ac7825 */ /* 0x000fe200078e00ff */
[----:B------:R-:W-:Y:S02]  /*5580*/  FMNMX.FTZ R7, R0, R11, !PT ;  /* 0x0000000b00077209 */ /* 0x000fe40007810000 */
[----:B------:R-:W-:Y:S01]  /*5590*/  LOP3.LUT R5, R205, UR6, R176, 0x96, !PT ;  /* 0x00000006cd057c12 */ /* 0x000fe2000f8e96b0 */
[----:B------:R-:W-:Y:S01]  /*55a0*/  IMAD.WIDE.U32 R198, R198, -0x2daee0ad, RZ ;  /* 0xd2511f53c6c67825 */ /* 0x000fe200078e00ff */
[----:B------:R-:W-:Y:S02]  /*55b0*/  FMNMX.FTZ R7, R14, R7, !PT ;  /* 0x000000070e077209 */ /* 0x000fe40007810000 */
[----:B------:R-:W-:Y:S01]  /*55c0*/  LOP3.LUT R35, R173, UR7, R170, 0x96, !PT ;  /* 0x00000007ad237c12 */ /* 0x000fe2000f8e96aa */
[----:B------:R-:W-:Y:S01]  /*55d0*/  IMAD.WIDE.U32 R176, R5, -0x326172a9, RZ ;  /* 0xcd9e8d5705b07825 */ /* 0x000fe200078e00ff */
[----:B------:R-:W-:Y:S02]  /*55e0*/  LOP3.LUT R5, R199, UR6, R178, 0x96, !PT ;  /* 0x00000006c7057c12 */ /* 0x000fe4000f8e96b2 */
[----:B------:R-:W-:-:S02]  /*55f0*/  FMNMX.FTZ R22, R184, R7, !PT ;  /* 0x00000007b8167209 */ /* 0x000fc40007810000 */
[----:B------:R-:W-:Y:S01]  /*5600*/  LOP3.LUT R172, R177, UR16, R172, 0x96, !PT ;  /* 0x00000010b1ac7c12 */ /* 0x000fe2000f8e96ac */
[----:B------:R-:W-:Y:S01]  /*5610*/  IMAD.WIDE.U32 R170, R5, -0x326172a9, RZ ;  /* 0xcd9e8d5705aa7825 */ /* 0x000fe200078e00ff */
[----:B------:R-:W-:Y:S02]  /*5620*/  FMNMX.FTZ R7, R185, R22, !PT ;  /* 0x00000016b9077209 */ /* 0x000fe40007810000 */
[C---:B------:R-:W-:Y:S02]  /*5630*/  LOP3.LUT R174, R176.reuse, 0xffff, RZ, 0xc0, !PT ;  /* 0x0000ffffb0ae7812 */ /* 0x040fe400078ec0ff */
[----:B------:R-:W-:Y:S02]  /*5640*/  LOP3.LUT R21, R176, 0xff, RZ, 0xc0, !PT ;  /* 0x000000ffb0157812 */ /* 0x000fe400078ec0ff */
[--C-:B------:R-:W-:Y:S02]  /*5650*/  SHF.R.U32.HI R164, RZ, 0x10, R176.reuse ;  /* 0x00000010ffa47819 */ /* 0x100fe400000116b0 */
[----:B------:R-:W-:Y:S01]  /*5660*/  SHF.R.U32.HI R11, RZ, 0x18, R176 ;  /* 0x00000018ff0b7819 */ /* 0x000fe200000116b0 */
[----:B------:R-:W-:Y:S01]  /*5670*/  IMAD.WIDE.U32 R176, R6, -0x326172a9, RZ ;  /* 0xcd9e8d5706b07825 */ /* 0x000fe200078e00ff */
[----:B------:R-:W-:-:S02]  /*5680*/  FMNMX.FTZ R6, R30, R7, !PT ;  /* 0x000000071e067209 */ /* 0x000fc40007810000 */
[C---:B------:R-:W-:Y:S02]  /*5690*/  LOP3.LUT R168, R170.reuse, 0xffff, RZ, 0xc0, !PT ;  /* 0x0000ffffaaa87812 */ /* 0x040fe400078ec0ff */
[----:B------:R-:W-:Y:S02]  /*56a0*/  LOP3.LUT R195, R170, 0xff, RZ, 0xc0, !PT ;  /* 0x000000ffaac37812 */ /* 0x000fe400078ec0ff */
[--C-:B------:R-:W-:Y:S02]  /*56b0*/  SHF.R.U32.HI R22, RZ, 0x10, R170.reuse ;  /* 0x00000010ff167819 */ /* 0x100fe400000116aa */
[----:B------:R-:W-:Y:S02]  /*56c0*/  SHF.R.U32.HI R7, RZ, 0x18, R170 ;  /* 0x00000018ff077819 */ /* 0x000fe400000116aa */
[----:B------:R-:W-:Y:S02]  /*56d0*/  FMNMX.FTZ R170, R166, R3, !PT ;  /* 0x00000003a6aa7209 */ /* 0x000fe40007810000 */
[----:B------:R-:W-:-:S02]  /*56e0*/  LOP3.LUT R5, R171, UR16, R176, 0x96, !PT ;  /* 0x00000010ab057c12 */ /* 0x000fc4000f8e96b0 */
[----:B------:R-:W-:Y:S02]  /*56f0*/  FMNMX.FTZ R171, R31, R6, !PT ;  /* 0x000000061fab7209 */ /* 0x000fe40007810000 */
[----:B------:R-:W-:Y:S02]  /*5700*/  FMNMX.FTZ R170, R169, R170, !PT ;  /* 0x000000aaa9aa7209 */ /* 0x000fe40007810000 */
[----:B------:R-:W-:Y:S01]  /*5710*/  LOP3.LUT R164, R164, 0xff, RZ, 0xc0, !PT ;  /* 0x000000ffa4a47812 */ /* 0x000fe200078ec0ff */
[----:B------:R-:W1:Y:S01]  /*5720*/  SHFL.BFLY PT, R6, R171, 0x2, 0x1f ;  /* 0x0c401f00ab067f89 */ /* 0x000e6200000e0000 */
[----:B------:R-:W-:Y:S02]  /*5730*/  FMNMX.FTZ R170, R19, R170, !PT ;  /* 0x000000aa13aa7209 */ /* 0x000fe40007810000 */
[----:B------:R-:W-:Y:S02]  /*5740*/  PRMT R11, R164, 0x5410, R11 ;  /* 0x00005410a40b7816 */ /* 0x000fe4000000000b */
[----:B------:R-:W-:-:S02]  /*5750*/  FMNMX.FTZ R173, R15, R170, !PT ;  /* 0x000000aa0fad7209 */ /* 0x000fc40007810000 */
[----:B------:R-:W-:Y:S02]  /*5760*/  LOP3.LUT R170, R172, 0xffff, RZ, 0xc0, !PT ;  /* 0x0000ffffacaa7812 */ /* 0x000fe400078ec0ff */
[----:B------:R-:W-:Y:S02]  /*5770*/  FMNMX.FTZ R164, R186, R173, !PT ;  /* 0x000000adbaa47209 */ /* 0x000fe40007810000 */
[----:B------:R-:W-:Y:S02]  /*5780*/  SHF.R.U32.HI R170, RZ, 0x8, R170 ;  /* 0x00000008ffaa7819 */ /* 0x000fe400000116aa */
[----:B------:R-:W-:Y:S02]  /*5790*/  FMNMX.FTZ R173, R187, R164, !PT ;  /* 0x000000a4bbad7209 */ /* 0x000fe40007810000 */
[----:B------:R-:W-:Y:S02]  /*57a0*/  LOP3.LUT R181, R172, 0xff, RZ, 0xc0, !PT ;  /* 0x000000ffacb57812 */ /* 0x000fe400078ec0ff */
[----:B------:R-:W-:-:S02]  /*57b0*/  FMNMX.FTZ R164, R182, R173, !PT ;  /* 0x000000adb6a47209 */ /* 0x000fc40007810000 */
[----:B------:R-:W-:Y:S02]  /*57c0*/  FMNMX.FTZ R173, R165, R4, !PT ;  /* 0x00000004a5ad7209 */ /* 0x000fe40007810000 */
[----:B------:R-:W-:Y:S02]  /*57d0*/  FMNMX.FTZ R164, R183, R164, !PT ;  /* 0x000000a4b7a47209 */ /* 0x000fe40007810000 */
[----:B------:R-:W-:Y:S02]  /*57e0*/  FMNMX.FTZ R173, R192, R173, !PT ;  /* 0x000000adc0ad7209 */ /* 0x000fe40007810000 */
[----:B-1----:R-:W-:Y:S02]  /*57f0*/  FMNMX.FTZ R6, R171, R6, !PT ;  /* 0x00000006ab067209 */ /* 0x002fe40007810000 */
[----:B------:R-:W1:Y:S01]  /*5800*/  SHFL.BFLY PT, R171, R164, 0x2, 0x1f ;  /* 0x0c401f00a4ab7f89 */ /* 0x000e6200000e0000 */
[----:B------:R-:W-:Y:S02]  /*5810*/  FMNMX.FTZ R173, R20, R173, !PT ;  /* 0x000000ad14ad7209 */ /* 0x000fe40007810000 */
[----:B------:R-:W-:Y:S01]  /*5820*/  PRMT R181, R181, 0x5410, R170 ;  /* 0x00005410b5b57816 */ /* 0x000fe200000000aa */
[----:B------:R-:W2:Y:S01]  /*5830*/  SHFL.BFLY PT, R197, R6, 0x1, 0x1f ;  /* 0x0c201f0006c57f89 */ /* 0x000ea200000e0000 */
[----:B------:R-:W-:-:S02]  /*5840*/  FMNMX.FTZ R170, R12, R173, !PT ;  /* 0x000000ad0caa7209 */ /* 0x000fc40007810000 */
[----:B------:R-:W-:Y:S02]  /*5850*/  LOP3.LUT R34, R177, UR7, R34, 0x96, !PT ;  /* 0x00000007b1227c12 */ /* 0x000fe4000f8e9622 */
[----:B------:R-:W-:Y:S02]  /*5860*/  FMNMX.FTZ R175, R25, R170, !PT ;  /* 0x000000aa19af7209 */ /* 0x000fe40007810000 */
[--C-:B------:R-:W-:Y:S02]  /*5870*/  SHF.R.U32.HI R179, RZ, 0x10, R172.reuse ;  /* 0x00000010ffb37819 */ /* 0x100fe400000116ac */
[----:B------:R-:W-:Y:S02]  /*5880*/  FMNMX.FTZ R175, R32, R175, !PT ;  /* 0x000000af20af7209 */ /* 0x000fe40007810000 */
[----:B------:R-:W-:Y:S02]  /*5890*/  SHF.R.U32.HI R172, RZ, 0x18, R172 ;  /* 0x00000018ffac7819 */ /* 0x000fe400000116ac */
[----:B------:R-:W-:-:S02]  /*58a0*/  FMNMX.FTZ R175, R28, R175, !PT ;  /* 0x000000af1caf7209 */ /* 0x000fc40007810000 */
[----:B------:R-:W-:Y:S02]  /*58b0*/  LOP3.LUT R179, R179, 0xff, RZ, 0xc0, !PT ;  /* 0x000000ffb3b37812 */ /* 0x000fe400078ec0ff */
[----:B------:R-:W-:Y:S02]  /*58c0*/  FMNMX.FTZ R175, R24, R175, !PT ;  /* 0x000000af18af7209 */ /* 0x000fe40007810000 */
[----:B------:R-:W-:Y:S02]  /*58d0*/  PRMT R179, R179, 0x5410, R172 ;  /* 0x00005410b3b37816 */ /* 0x000fe400000000ac */
[----:B-1----:R-:W-:Y:S02]  /*58e0*/  FMNMX.FTZ R171, R164, R171, !PT ;  /* 0x000000aba4ab7209 */ /* 0x002fe40007810000 */
[----:B------:R-:W-:Y:S02]  /*58f0*/  FMNMX.FTZ R164, R18, R9, !PT ;  /* 0x0000000912a47209 */ /* 0x000fe40007810000 */
[----:B--2---:R-:W-:Y:S01]  /*5900*/  FMNMX.FTZ R197, R6, R197, !PT ;  /* 0x000000c506c57209 */ /* 0x004fe20007810000 */
[----:B------:R-:W1:Y:S01]  /*5910*/  SHFL.BFLY PT, R196, R171, 0x1, 0x1f ;  /* 0x0c201f00abc47f89 */ /* 0x000e6200000e0000 */
[----:B------:R-:W-:-:S02]  /*5920*/  FMNMX.FTZ R164, R17, R164, !PT ;  /* 0x000000a411a47209 */ /* 0x000fc40007810000 */
[C---:B------:R-:W-:Y:S01]  /*5930*/  FSETP.NEU.FTZ.AND P3, PT, R197.reuse, -INF , PT ;  /* 0xff800000c500780b */ /* 0x040fe20003f7d000 */
[----:B------:R-:W-:Y:S01]  /*5940*/  FMUL.FTZ R191, R197, c[0x0][0x23c] ;  /* 0x00008f00c5bf7a20 */ /* 0x000fe20000410000 */
[----:B------:R-:W-:Y:S01]  /*5950*/  FMNMX.FTZ R164, R13, R164, !PT ;  /* 0x000000a40da47209 */ /* 0x000fe20007810000 */
[----:B------:R-:W2:Y:S01]  /*5960*/  SHFL.BFLY PT, R6, R175, 0x2, 0x1f ;  /* 0x0c401f00af067f89 */ /* 0x000ea200000e0000 */
[----:B------:R-:W-:Y:S02]  /*5970*/  LOP3.LUT R22, R22, 0xff, RZ, 0xc0, !PT ;  /* 0x000000ff16167812 */ /* 0x000fe400078ec0ff */
[----:B------:R-:W-:Y:S02]  /*5980*/  FMNMX.FTZ R164, R23, R164, !PT ;  /* 0x000000a417a47209 */ /* 0x000fe40007810000 */
[----:B------:R-:W-:Y:S02]  /*5990*/  FSEL R191, R191, RZ, P3 ;  /* 0x000000ffbfbf7208 */ /* 0x000fe40001800000 */
[----:B------:R-:W-:-:S02]  /*59a0*/  FMNMX.FTZ R164, R27, R164, !PT ;  /* 0x000000a41ba47209 */ /* 0x000fc40007810000 */
[----:B------:R-:W-:Y:S01]  /*59b0*/  SHF.R.U32.HI R174, RZ, 0x8, R174 ;  /* 0x00000008ffae7819 */ /* 0x000fe200000116ae */
[--C-:B------:R-:W-:Y:S01]  /*59c0*/  FFMA.FTZ R193, R10, c[0x0][0x23c], -R191.reuse ;  /* 0x00008f000ac17a23 */ /* 0x100fe200000108bf */
[----:B------:R-:W-:Y:S01]  /*59d0*/  FMNMX.FTZ R164, R33, R164, !PT ;  /* 0x000000a421a47209 */ /* 0x000fe20007810000 */
[----:B------:R-:W-:Y:S01]  /*59e0*/  FFMA.FTZ R176, R8, c[0x0][0x23c], -R191 ;  /* 0x00008f0008b07a23 */ /* 0x000fe200000108bf */
[----:B------:R-:W-:Y:S02]  /*59f0*/  PRMT R7, R22, 0x5410, R7 ;  /* 0x0000541016077816 */ /* 0x000fe40000000007 */
[----:B------:R-:W-:Y:S01]  /*5a00*/  FMNMX.FTZ R173, R29, R164, !PT ;  /* 0x000000a41dad7209 */ /* 0x000fe20007810000 */
[----:B------:R-:W-:Y:S01]  /*5a10*/  MUFU.EX2 R193, R193 ;  /* 0x000000c100c17308 */ /* 0x000fe20000000800 */
[----:B------:R-:W-:Y:S02]  /*5a20*/  SHF.R.U32.HI R168, RZ, 0x8, R168 ;  /* 0x00000008ffa87819 */ /* 0x000fe400000116a8 */
[----:B------:R-:W-:-:S02]  /*5a30*/  FMNMX.FTZ R10, R26, R173, !PT ;  /* 0x000000ad1a0a7209 */ /* 0x000fc40007810000 */
[----:B-1----:R-:W-:Y:S02]  /*5a40*/  FMNMX.FTZ R196, R171, R196, !PT ;  /* 0x000000c4abc47209 */ /* 0x002fe40007810000 */
[----:B------:R-:W-:Y:S01]  /*5a50*/  PRMT R21, R21, 0x5410, R174 ;  /* 0x0000541015157816 */ /* 0x000fe200000000ae */
[----:B------:R-:W1:Y:S01]  /*5a60*/  SHFL.BFLY PT, R177, R10, 0x2, 0x1f ;  /* 0x0c401f000ab17f89 */ /* 0x000e6200000e0000 */
[C---:B------:R-:W-:Y:S01]  /*5a70*/  FSETP.NEU.FTZ.AND P2, PT, R196.reuse, -INF , PT ;  /* 0xff800000c400780b */ /* 0x040fe20003f5d000 */
[----:B------:R-:W-:Y:S01]  /*5a80*/  FMUL.FTZ R190, R196, c[0x0][0x23c] ;  /* 0x00008f00c4be7a20 */ /* 0x000fe20000410000 */
[----:B--2---:R-:W-:Y:S01]  /*5a90*/  FMNMX.FTZ R6, R175, R6, !PT ;  /* 0x00000006af067209 */ /* 0x004fe20007810000 */
[--C-:B------:R-:W-:Y:S01]  /*5aa0*/  FFMA.FTZ R175, R0, c[0x0][0x23c], -R191.reuse ;  /* 0x00008f0000af7a23 */ /* 0x100fe200000108bf */
[----:B------:R-:W-:Y:S01]  /*5ab0*/  MUFU.EX2 R176, R176 ;  /* 0x000000b000b07308 */ /* 0x000fe20000000800 */
[----:B------:R-:W-:Y:S01]  /*5ac0*/  PRMT R195, R195, 0x5410, R168 ;  /* 0x00005410c3c37816 */ /* 0x000fe200000000a8 */
[----:B------:R-:W-:Y:S01]  /*5ad0*/  FFMA.FTZ R174, R14, c[0x0][0x23c], -R191 ;  /* 0x00008f000eae7a23 */ /* 0x000fe200000108bf */
[----:B------:R-:W-:Y:S01]  /*5ae0*/  FSEL R190, R190, RZ, P2 ;  /* 0x000000ffbebe7208 */ /* 0x000fe20001000000 */
[----:B------:R-:W2:Y:S04]  /*5af0*/  SHFL.BFLY PT, R171, R6, 0x1, 0x1f ;  /* 0x0c201f0006ab7f89 */ /* 0x000ea800000e0000 */
[--C-:B------:R-:W-:Y:S01]  /*5b00*/  FFMA.FTZ R172, R169, c[0x0][0x23c], -R190.reuse ;  /* 0x00008f00a9ac7a23 */ /* 0x100fe200000108be */
[----:B------:R-:W-:Y:S01]  /*5b10*/  MUFU.EX2 R175, R175 ;  /* 0x000000af00af7308 */ /* 0x000fe20000000800 */
[----:B------:R-:W-:-:S02]  /*5b20*/  FFMA.FTZ R173, R3, c[0x0][0x23c], -R190 ;  /* 0x00008f0003ad7a23 */ /* 0x000fc400000108be */
[--C-:B------:R-:W-:Y:S02]  /*5b30*/  FFMA.FTZ R8, R19, c[0x0][0x23c], -R190.reuse ;  /* 0x00008f0013087a23 */ /* 0x100fe400000108be */
[----:B------:R-:W-:-:S03]  /*5b40*/  FFMA.FTZ R170, R15, c[0x0][0x23c], -R190 ;  /* 0x00008f000faa7a23 */ /* 0x000fc600000108be */
[----:B------:R-:W-:Y:S01]  /*5b50*/  MUFU.EX2 R173, R173 ;  /* 0x000000ad00ad7308 */ /* 0x000fe20000000800 */
[----:B-1----:R-:W-:-:S05]  /*5b60*/  FMNMX.FTZ R0, R10, R177, !PT ;  /* 0x000000b10a007209 */ /* 0x002fca0007810000 */
[----:B------:R-:W1:Y:S02]  /*5b70*/  SHFL.BFLY PT, R169, R0, 0x1, 0x1f ;  /* 0x0c201f0000a97f89 */ /* 0x000e6400000e0000 */
[----:B------:R-:W-:Y:S01]  /*5b80*/  MUFU.EX2 R172, R172 ;  /* 0x000000ac00ac7308 */ /* 0x000fe20000000800 */
[----:B--2---:R-:W-:Y:S02]  /*5b90*/  FMNMX.FTZ R3, R6, R171, !PT ;  /* 0x000000ab06037209 */ /* 0x004fe40007810000 */
[C---:B------:R-:W-:Y:S02]  /*5ba0*/  LOP3.LUT R171, R5.reuse, 0xffff, RZ, 0xc0, !PT ;  /* 0x0000ffff05ab7812 */ /* 0x040fe400078ec0ff */
[----:B------:R-:W-:Y:S01]  /*5bb0*/  LOP3.LUT R6, R5, 0xff, RZ, 0xc0, !PT ;  /* 0x000000ff05067812 */ /* 0x000fe200078ec0ff */
[C---:B------:R-:W-:Y:S01]  /*5bc0*/  FMUL.FTZ R189, R3.reuse, c[0x0][0x23c] ;  /* 0x00008f0003bd7a20 */ /* 0x040fe20000410000 */
[----:B------:R-:W-:Y:S01]  /*5bd0*/  SHF.R.U32.HI R171, RZ, 0x8, R171 ;  /* 0x00000008ffab7819 */ /* 0x000fe200000116ab */
[----:B------:R-:W-:Y:S01]  /*5be0*/  MUFU.EX2 R170, R170 ;  /* 0x000000aa00aa7308 */ /* 0x000fe20000000800 */
[----:B------:R-:W-:-:S02]  /*5bf0*/  FSETP.NEU.FTZ.AND P1, PT, R3, -INF , PT ;  /* 0xff8000000300780b */ /* 0x000fc40003f3d000 */
[----:B------:R-:W-:Y:S02]  /*5c00*/  PRMT R19, R6, 0x5410, R171 ;  /* 0x0000541006137816 */ /* 0x000fe400000000ab */
[--C-:B------:R-:W-:Y:S02]  /*5c10*/  SHF.R.U32.HI R6, RZ, 0x10, R5.reuse ;  /* 0x00000010ff067819 */ /* 0x100fe40000011605 */
[----:B------:R-:W-:Y:S01]  /*5c20*/  SHF.R.U32.HI R5, RZ, 0x18, R5 ;  /* 0x00000018ff057819 */ /* 0x000fe20000011605 */
[----:B------:R2:W-:Y:S01]  /*5c30*/  MUFU.EX2 R171, R8 ;  /* 0x0000000800ab7308 */ /* 0x0005e20000000800 */
[----:B------:R-:W-:Y:S02]  /*5c40*/  LOP3.LUT R6, R6, 0xff, RZ, 0xc0, !PT ;  /* 0x000000ff06067812 */ /* 0x000fe400078ec0ff */
[----:B------:R-:W-:Y:S02]  /*5c50*/  FSEL R189, R189, RZ, P1 ;  /* 0x000000ffbdbd7208 */ /* 0x000fe40000800000 */
[----:B-1----:R-:W-:-:S02]  /*5c60*/  FMNMX.FTZ R0, R0, R169, !PT ;  /* 0x000000a900007209 */ /* 0x002fc40007810000 */
[----:B------:R-:W-:Y:S01]  /*5c70*/  PRMT R5, R6, 0x5410, R5 ;  /* 0x0000541006057816 */ /* 0x000fe20000000005 */
[--C-:B------:R-:W-:Y:S01]  /*5c80*/  FFMA.FTZ R169, R20, c[0x0][0x23c], -R189.reuse ;  /* 0x00008f0014a97a23 */ /* 0x100fe200000108bd */
[C---:B------:R-:W-:Y:S01]  /*5c90*/  FSETP.NEU.FTZ.AND P0, PT, R0.reuse, -INF , PT ;  /* 0xff8000000000780b */ /* 0x040fe20003f1d000 */
[----:B------:R-:W-:Y:S01]  /*5ca0*/  FMUL.FTZ R188, R0, c[0x0][0x23c] ;  /* 0x00008f0000bc7a20 */ /* 0x000fe20000410000 */
[----:B------:R-:W1:Y:S01]  /*5cb0*/  MUFU.EX2 R174, R174 ;  /* 0x000000ae00ae7308 */ /* 0x000e620000000800 */
[--C-:B------:R-:W-:Y:S01]  /*5cc0*/  FFMA.FTZ R164, R12, c[0x0][0x23c], -R189.reuse ;  /* 0x00008f000ca47a23 */ /* 0x100fe200000108bd */
[----:B------:R-:W-:Y:S01]  /*5cd0*/  FSEL R12, R3, RZ, P1 ;  /* 0x000000ff030c7208 */ /* 0x000fe20000800000 */
[--C-:B------:R-:W-:Y:S01]  /*5ce0*/  FFMA.FTZ R177, R192, c[0x0][0x23c], -R189.reuse ;  /* 0x00008f00c0b17a23 */ /* 0x100fe200000108bd */
[----:B------:R-:W-:Y:S01]  /*5cf0*/  FSEL R188, R188, RZ, P0 ;  /* 0x000000ffbcbc7208 */ /* 0x000fe20000000000 */
[----:B------:R-:W-:Y:S01]  /*5d00*/  FFMA.FTZ R168, R4, c[0x0][0x23c], -R189 ;  /* 0x00008f0004a87a23 */ /* 0x000fe200000108bd */
[----:B--2---:R-:W-:Y:S01]  /*5d10*/  FSEL R8, R197, RZ, P3 ;  /* 0x000000ffc5087208 */ /* 0x004fe20001800000 */
[----:B------:R-:W-:Y:S01]  /*5d20*/  FADD.FTZ R12, R165, -R12 ;  /* 0x8000000ca50c7221 */ /* 0x000fe20000010000 */
[----:B------:R-:W-:Y:S01]  /*5d30*/  MUFU.EX2 R169, R169 ;  /* 0x000000a900a97308 */ /* 0x000fe20000000800 */
[--C-:B------:R-:W-:Y:S01]  /*5d40*/  FFMA.FTZ R6, R13, c[0x0][0x23c], -R188.reuse ;  /* 0x00008f000d067a23 */ /* 0x100fe200000108bc */
[----:B------:R-:W-:Y:S01]  /*5d50*/  FSEL R13, R196, RZ, P2 ;  /* 0x000000ffc40d7208 */ /* 0x000fe20001000000 */
[----:B------:R-:W-:Y:S01]  /*5d60*/  FFMA.FTZ R23, R23, c[0x0][0x23c], -R188 ;  /* 0x00008f0017177a23 */ /* 0x000fe200000108bc */
[----:B------:R-:W-:Y:S01]  /*5d70*/  PRMT R192, R16, 0x7054, R16 ;  /* 0x0000705410c07816 */ /* 0x000fe20000000010 */
[----:B------:R-:W-:-:S02]  /*5d80*/  FADD.FTZ R8, R167, -R8 ;  /* 0x80000008a7087221 */ /* 0x000fc40000010000 */
[----:B------:R-:W-:Y:S01]  /*5d90*/  FADD.FTZ R10, R166, -R13 ;  /* 0x8000000da60a7221 */ /* 0x000fe20000010000 */
[----:B------:R2:W-:Y:S01]  /*5da0*/  MUFU.EX2 R167, R6 ;  /* 0x0000000600a77308 */ /* 0x0005e20000000800 */
[--C-:B------:R-:W-:Y:S01]  /*5db0*/  HSET2.LE.AND R7, R7, R192.reuse, PT ;  /* 0x000000c007077233 */ /* 0x100fe20003803000 */
[--C-:B------:R-:W-:Y:S01]  /*5dc0*/  FFMA.FTZ R178, R9, c[0x0][0x23c], -R188.reuse ;  /* 0x00008f0009b27a23 */ /* 0x100fe200000108bc */
[--C-:B------:R-:W-:Y:S01]  /*5dd0*/  HSET2.LE.AND R181, R181, R192.reuse, PT ;  /* 0x000000c0b5b57233 */ /* 0x100fe20003803000 */
[----:B------:R-:W-:Y:S01]  /*5de0*/  FMUL.FTZ R194, R8, c[0x0][0x23c] ;  /* 0x00008f0008c27a20 */ /* 0x000fe20000410000 */
[----:B------:R-:W-:Y:S01]  /*5df0*/  FSEL R13, R0, RZ, P0 ;  /* 0x000000ff000d7208 */ /* 0x000fe20000000000 */
[----:B------:R-:W-:Y:S01]  /*5e00*/  FMUL.FTZ R180, R12, c[0x0][0x23c] ;  /* 0x00008f000cb47a20 */ /* 0x000fe20000410000 */
[--C-:B------:R-:W-:Y:S01]  /*5e10*/  HSET2.LE.AND R11, R11, R192.reuse, PT ;  /* 0x000000c00b0b7233 */ /* 0x100fe20003803000 */
[----:B------:R-:W3:Y:S01]  /*5e20*/  MUFU.EX2 R166, R23 ;  /* 0x0000001700a67308 */ /* 0x000ee20000000800 */
[----:B------:R-:W-:Y:S01]  /*5e30*/  FFMA.FTZ R165, R17, c[0x0][0x23c], -R188 ;  /* 0x00008f0011a57a23 */ /* 0x000fe200000108bc */
[----:B-1----:R-:W-:Y:S01]  /*5e40*/  F2FP.PACK_AB R17, R174, R175 ;  /* 0x000000afae11723e */ /* 0x002fe200000000ff */
[----:B------:R-:W-:Y:S01]  /*5e50*/  FADD.FTZ R4, R18, -R13 ;  /* 0x8000000d12047221 */ /* 0x000fe20000010000 */
[----:B------:R-:W-:-:S04]  /*5e60*/  HSET2.LE.AND R5, R5, R192, PT ;  /* 0x000000c005057233 */ /* 0x000fc80003803000 */
[----:B------:R-:W1:Y:S01]  /*5e70*/  MUFU.EX2 R164, R164 ;  /* 0x000000a400a47308 */ /* 0x000e620000000800 */
[----:B--2---:R-:W-:Y:S01]  /*5e80*/  HSET2.LE.AND R6, R195, R192, PT ;  /* 0x000000c0c3067233 */ /* 0x004fe20003803000 */
[----:B---3--:R-:W-:-:S06]  /*5e90*/  F2FP.PACK_AB R14, R166, R167 ;  /* 0x000000a7a60e723e */ /* 0x008fcc00000000ff */
[----:B------:R-:W-:Y:S01]  /*5ea0*/  MUFU.EX2 R168, R168 ;  /* 0x000000a800a87308 */ /* 0x000fe20000000800 */
[----:B------:R-:W-:Y:S02]  /*5eb0*/  LOP3.LUT R7, R7, R14, RZ, 0xc0, !PT ;  /* 0x0000000e07077212 */ /* 0x000fe400078ec0ff */
[----:B------:R-:W-:Y:S02]  /*5ec0*/  F2FP.PACK_AB R14, R176, R193 ;  /* 0x000000c1b00e723e */ /* 0x000fe400000000ff */
[----:B-1----:R-:W-:-:S03]  /*5ed0*/  F2FP.PACK_AB R9, R164, R169 ;  /* 0x000000a9a409723e */ /* 0x002fc600000000ff */
[----:B------:R-:W1:Y:S01]  /*5ee0*/  MUFU.EX2 R177, R177 ;  /* 0x000000b100b17308 */ /* 0x000e620000000800 */
[----:B------:R-:W-:Y:S01]  /*5ef0*/  LOP3.LUT R8, R181, R14, RZ, 0xc0, !PT ;  /* 0x0000000eb5087212 */ /* 0x000fe200078ec0ff */
[----:B------:R-:W-:Y:S01]  /*5f00*/  FMUL.FTZ R181, R10, c[0x0][0x23c] ;  /* 0x00008f000ab57a20 */ /* 0x000fe20000410000 */
[----:B------:R-:W-:Y:S01]  /*5f10*/  LOP3.LUT R6, R6, R9, RZ, 0xc0, !PT ;  /* 0x0000000906067212 */ /* 0x000fe200078ec0ff */
[--C-:B------:R-:W-:Y:S01]  /*5f20*/  HSET2.LE.AND R9, R179, R192.reuse, PT ;  /* 0x000000c0b3097233 */ /* 0x100fe20003803000 */
[----:B------:R-:W-:Y:S01]  /*5f30*/  F2FP.PACK_AB R14, R172, R173 ;  /* 0x000000adac0e723e */ /* 0x000fe200000000ff */
[----:B------:R-:W-:Y:S01]  /*5f40*/  FMUL.FTZ R179, R4, c[0x0][0x23c] ;  /* 0x00008f0004b37a20 */ /* 0x000fe20000410000 */
[----:B------:R-:W-:Y:S01]  /*5f50*/  HSET2.LE.AND R10, R21, R192, PT ;  /* 0x000000c0150a7233 */ /* 0x000fe20003803000 */
[----:B------:R-:W-:Y:S01]  /*5f60*/  MUFU.EX2 R178, R178 ;  /* 0x000000b200b27308 */ /* 0x000fe20000000800 */
[----:B------:R-:W-:Y:S01]  /*5f70*/  LOP3.LUT R9, R9, R14, RZ, 0xc0, !PT ;  /* 0x0000000e09097212 */ /* 0x000fe200078ec0ff */
[----:B------:R-:W-:Y:S01]  /*5f80*/  LDSM.16.MT88.4 R20, [R210+0xb000] ;  /* 0x00b00000d214783b */ /* 0x000fe20000004200 */
[----:B------:R-:W-:-:S02]  /*5f90*/  F2FP.PACK_AB R4, R170, R171 ;  /* 0x000000abaa04723e */ /* 0x000fc400000000ff */
[----:B------:R-:W-:Y:S01]  /*5fa0*/  LOP3.LUT R10, R10, R17, RZ, 0xc0, !PT ;  /* 0x000000110a0a7212 */ /* 0x000fe200078ec0ff */
[----:B------:R-:W2:Y:S01]  /*5fb0*/  LDSM.16.MT88.4 R12, [R212+0xa000] ;  /* 0x00a00000d40c783b */ /* 0x000ea20000004200 */
[----:B------:R-:W-:Y:S01]  /*5fc0*/  LOP3.LUT R11, R11, R4, RZ, 0xc0, !PT ;  /* 0x000000040b0b7212 */ /* 0x000fe200078ec0ff */
[----:B------:R-:W3:Y:S01]  /*5fd0*/  MUFU.EX2 R165, R165 ;  /* 0x000000a500a57308 */ /* 0x000ee20000000800 */
[----:B------:R-:W-:Y:S01]  /*5fe0*/  HSET2.LE.AND R4, R19, R192, PT ;  /* 0x000000c013047233 */ /* 0x000fe20003803000 */
[----:B-1----:R-:W-:-:S04]  /*5ff0*/  F2FP.PACK_AB R17, R177, R168 ;  /* 0x000000a8b111723e */ /* 0x002fc800000000ff */
[----:B------:R-:W-:Y:S02]  /*6000*/  LOP3.LUT R4, R4, R17, RZ, 0xc0, !PT ;  /* 0x0000001104047212 */ /* 0x000fe400078ec0ff */
[----:B------:R-:W1:Y:S08]  /*6010*/  MUFU.EX2 R194, R194 ;  /* 0x000000c200c27308 */ /* 0x000e700000000800 */
[----:B------:R-:W4:Y:S01]  /*6020*/  MUFU.EX2 R181, R181 ;  /* 0x000000b500b57308 */ /* 0x000f220000000800 */
[----:B---3--:R-:W-:-:S04]  /*6030*/  F2FP.PACK_AB R16, R165, R178 ;  /* 0x000000b2a510723e */ /* 0x008fc800000000ff */
[----:B------:R-:W-:Y:S02]  /*6040*/  LOP3.LUT R5, R5, R16, RZ, 0xc0, !PT ;  /* 0x0000001005057212 */ /* 0x000fe400078ec0ff */
[----:B------:R-:W3:Y:S01]  /*6050*/  LDSM.16.MT88.4 R16, [R210+0xa000] ;  /* 0x00a00000d210783b */ /* 0x000ee20000004200 */
[----:B------:R-:W2:Y:S01]  /*6060*/  MUFU.EX2 R180, R180 ;  /* 0x000000b400b47308 */ /* 0x000ea20000000800 */
[-C--:B-1----:R-:W-:Y:S02]  /*6070*/  FMUL.FTZ R160, R160, R194.reuse ;  /* 0x000000c2a0a07220 */ /* 0x082fe40000410000 */
[-C--:B------:R-:W-:Y:S02]  /*6080*/  FMUL.FTZ R161, R161, R194.reuse ;  /* 0x000000c2a1a17220 */ /* 0x080fe40000410000 */
[-C--:B------:R-:W-:Y:S02]  /*6090*/  FMUL.FTZ R40, R40, R194.reuse ;  /* 0x000000c228287220 */ /* 0x080fe40000410000 */
[----:B------:R-:W-:Y:S01]  /*60a0*/  FMUL.FTZ R41, R41, R194 ;  /* 0x000000c229297220 */ /* 0x000fe20000410000 */
[----:B------:R-:W1:Y:S01]  /*60b0*/  MUFU.EX2 R179, R179 ;  /* 0x000000b300b37308 */ /* 0x000e620000000800 */
[----:B----4-:R-:W-:-:S02]  /*60c0*/  FMUL.FTZ R162, R162, R181 ;  /* 0x000000b5a2a27220 */ /* 0x010fc40000410000 */
[-C--:B------:R-:W-:Y:S02]  /*60d0*/  FMUL.FTZ R163, R163, R181.reuse ;  /* 0x000000b5a3a37220 */ /* 0x080fe40000410000 */
[-C--:B------:R-:W-:Y:S02]  /*60e0*/  FMUL.FTZ R42, R42, R181.reuse ;  /* 0x000000b52a2a7220 */ /* 0x080fe40000410000 */
[----:B------:R-:W-:Y:S02]  /*60f0*/  FMUL.FTZ R43, R43, R181 ;  /* 0x000000b52b2b7220 */ /* 0x000fe40000410000 */
[-C--:B--2---:R-:W-:Y:S01]  /*6100*/  FMUL.FTZ R156, R156, R180.reuse ;  /* 0x000000b49c9c7220 */ /* 0x084fe20000410000 */
[----:B------:R-:W-:Y:S01]  /*6110*/  HMMA.16816.F32 R160, R8, R12, R160 ;  /* 0x0000000c08a0723c */ /* 0x000fe200000018a0 */
[-C--:B------:R-:W-:Y:S02]  /*6120*/  FMUL.FTZ R157, R157, R180.reuse ;  /* 0x000000b49d9d7220 */ /* 0x080fe40000410000 */
[----:B------:R-:W-:-:S02]  /*6130*/  FMUL.FTZ R36, R36, R180 ;  /* 0x000000b424247220 */ /* 0x000fc40000410000 */
[----:B------:R-:W-:Y:S02]  /*6140*/  FMUL.FTZ R37, R37, R180 ;  /* 0x000000b425257220 */ /* 0x000fe40000410000 */
[-C--:B-1----:R-:W-:Y:S01]  /*6150*/  FMUL.FTZ R158, R158, R179.reuse ;  /* 0x000000b39e9e7220 */ /* 0x082fe20000410000 */
        /* <DEDUP_REMOVED lines=16> */
[-C--:B---3--:R-:W-:Y:S01]  /*6260*/  HMMA.16816.F32 R44, R8, R16.reuse, R44 ;  /* 0x00000010082c723c */ /* 0x088fe2000000182c */
        /* <DEDUP_REMOVED lines=15> */
[----:B------:R-:W-:Y:S01]  /*6360*/  FMUL.FTZ R65, R65, R180 ;  /* 0x000000b441417220 */ /* 0x000fe20000410000 */
[----:B------:R-:W2:Y:S01]  /*6370*/  LDSM.16.MT88.4 R16, [R208+0xa000] ;  /* 0x00a00000d010783b */ /* 0x000ea20000004200 */
        /* <DEDUP_REMOVED lines=24> */
[----:B------:R-:W-:Y:S01]  /*6500*/  FMUL.FTZ R89, R89, R194 ;  /* 0x000000c259597220 */ /* 0x000fe20000410000 */
[----:B--2---:R-:W-:Y:S01]  /*6510*/  HMMA.16816.F32 R76, R8, R16, R76 ;  /* 0x00000010084c723c */ /* 0x004fe2000000184c */
[-C--:B------:R-:W-:Y:S02]  /*6520*/  FMUL.FTZ R90, R90, R181.reuse ;  /* 0x000000b55a5a7220 */ /* 0x080fe40000410000 */
[----:B------:R-:W-:-:S02]  /*6530*/  FMUL.FTZ R91, R91, R181 ;  /* 0x000000b55b5b7220 */ /* 0x000fc40000410000 */
[-C--:B------:R-:W-:Y:S02]  /*6540*/  FMUL.FTZ R84, R84, R180.reuse ;  /* 0x000000b454547220 */ /* 0x080fe40000410000 */
[----:B------:R-:W-:Y:S01]  /*6550*/  FMUL.FTZ R85, R85, R180 ;  /* 0x000000b455557220 */ /* 0x000fe20000410000 */
[----:B------:R-:W-:Y:S01]  /*6560*/  HMMA.16816.F32 R80, R4, R16, R80 ;  /* 0x000000100450723c */ /* 0x000fe20000001850 */
[-C--:B------:R-:W-:Y:S02]  /*6570*/  FMUL.FTZ R86, R86, R179.reuse ;  /* 0x000000b356567220 */ /* 0x080fe40000410000 */
        /* <DEDUP_REMOVED lines=9> */
[-C--:B------:R-:W-:Y:S01]  /*6610*/  FMUL.FTZ R98, R98, R179.reuse ;  /* 0x000000b362627220 */ /* 0x080fe20000410000 */
[----:B------:R-:W2:Y:S01]  /*6620*/  LDSM.16.MT88.4 R16, [R209+0xb000] ;  /* 0x00b00000d110783b */ /* 0x000ea20000004200 */
[----:B------:R-:W-:Y:S02]  /*6630*/  FMUL.FTZ R99, R99, R179 ;  /* 0x000000b363637220 */ /* 0x000fe40000410000 */
[----:B------:R-:W-:-:S02]  /*6640*/  FMUL.FTZ R104, R104, R194 ;  /* 0x000000c268687220 */ /* 0x000fc40000410000 */
[----:B------:R-:W-:Y:S01]  /*6650*/  FMUL.FTZ R105, R105, R194 ;  /* 0x000000c269697220 */ /* 0x000fe20000410000 */
[-C--:B-1----:R-:W-:Y:S01]  /*6660*/  HMMA.16816.F32 R92, R8, R12.reuse, R92 ;  /* 0x0000000c085c723c */ /* 0x082fe2000000185c */
        /* <DEDUP_REMOVED lines=8> */
[-C--:B------:R-:W-:Y:S01]  /*66f0*/  FMUL.FTZ R153, R153, R194.reuse ;  /* 0x000000c299997220 */ /* 0x080fe20000410000 */
[----:B------:R-:W-:Y:S01]  /*6700*/  HMMA.16816.F32 R104, R8, R14, R104 ;  /* 0x0000000e0868723c */ /* 0x000fe20000001868 */
[-C--:B------:R-:W-:Y:S02]  /*6710*/  FMUL.FTZ R116, R116, R194.reuse ;  /* 0x000000c274747220 */ /* 0x080fe40000410000 */
[----:B------:R-:W-:Y:S02]  /*6720*/  FMUL.FTZ R117, R117, R194 ;  /* 0x000000c275757220 */ /* 0x000fe40000410000 */
[----:B------:R-:W-:-:S02]  /*6730*/  FMUL.FTZ R154, R154, R181 ;  /* 0x000000b59a9a7220 */ /* 0x000fc40000410000 */
[-C--:B------:R-:W-:Y:S01]  /*6740*/  FMUL.FTZ R155, R155, R181.reuse ;  /* 0x000000b59b9b7220 */ /* 0x080fe20000410000 */
[----:B------:R-:W-:Y:S01]  /*6750*/  HMMA.16816.F32 R100, R4, R14, R100 ;  /* 0x0000000e0464723c */ /* 0x000fe20000001864 */
[----:B------:R-:W1:Y:S01]  /*6760*/  LDSM.16.MT88.4 R12, [R208+0xb000] ;  /* 0x00b00000d00c783b */ /* 0x000e620000004200 */
        /* <DEDUP_REMOVED lines=21> */
[----:B------:R-:W-:-:S05]  /*68c0*/  FMUL.FTZ R139, R139, R181 ;  /* 0x000000b58b8b7220 */ /* 0x000fca0000410000 */
[C---:B-1----:R-:W-:Y:S08]  /*68d0*/  HMMA.16816.F32 R144, R8.reuse, R12, R144 ;  /* 0x0000000c0890723c */ /* 0x042ff00000001890 */
[----:B------:R-:W-:Y:S07]  /*68e0*/  HMMA.16816.F32 R136, R8, R14, R136 ;  /* 0x0000000e0888723c */ /* 0x000fee0000001888 */
[----:B------:R-:W-:-:S02]  /*68f0*/  MOV R10, R204 ;  /* 0x000000cc000a7202 */ /* 0x000fc40000000f00 */
[----:B------:R-:W-:Y:S02]  /*6900*/  MOV R11, R205 ;  /* 0x000000cd000b7202 */ /* 0x000fe40000000f00 */
[----:B------:R1:W5:Y:S01]  /*6910*/  LDL.LU.64 R204, [R1+0x20] ;  /* 0x0000200001cc7983 */ /* 0x0003620000300a00 */
[-C--:B------:R-:W-:Y:S01]  /*6920*/  FMUL.FTZ R108, R108, R180.reuse ;  /* 0x000000b46c6c7220 */ /* 0x080fe20000410000 */
[----:B------:R-:W-:Y:S01]  /*6930*/  UISETP.GE.AND UP0, UPT, UR26, 0x3, UPT ;  /* 0x000000031a00788c */ /* 0x000fe2000bf06270 */
[-C--:B------:R-:W-:Y:S02]  /*6940*/  FMUL.FTZ R109, R109, R180.reuse ;  /* 0x000000b46d6d7220 */ /* 0x080fe40000410000 */
[-C--:B------:R-:W-:Y:S02]  /*6950*/  FMUL.FTZ R110, R110, R179.reuse ;  /* 0x000000b36e6e7220 */ /* 0x080fe40000410000 */
[----:B------:R-:W-:Y:S01]  /*6960*/  FMUL.FTZ R111, R111, R179 ;  /* 0x000000b36f6f7220 */ /* 0x000fe20000410000 */
[----:B------:R-:W-:Y:S01]  /*6970*/  PLOP3.LUT P0, PT, PT, PT, UP0, 0x80, 0x0 ;  /* 0x000000000000781c */ /* 0x000fe20003f0f008 */
[----:B------:R-:W-:-:S02]  /*6980*/  FMUL.FTZ R140, R140, R180 ;  /* 0x000000b48c8c7220 */ /* 0x000fc40000410000 */
[-C--:B------:R-:W-:Y:S02]  /*6990*/  FMUL.FTZ R141, R141, R180.reuse ;  /* 0x000000b48d8d7220 */ /* 0x080fe40000410000 */
        /* <DEDUP_REMOVED lines=8> */
[----:B------:R-:W-:-:S04]  /*6a20*/  IMAD.WIDE.U32 R8, R34, -0x2daee0ad, RZ ;  /* 0xd2511f5322087825 */ /* 0x000fc800078e00ff */
[-C--:B------:R-:W-:Y:S01]  /*6a30*/  FMUL.FTZ R124, R124, R180.reuse ;  /* 0x000000b47c7c7220 */ /* 0x080fe20000410000 */
[----:B------:R-:W-:Y:S01]  /*6a40*/  LOP3.LUT R199, R9, UR17, R198, 0x96, !PT ;  /* 0x0000001109c77c12 */ /* 0x000fe2000f8e96c6 */
[----:B------:R-:W-:Y:S01]  /*6a50*/  FMUL.FTZ R125, R125, R180 ;  /* 0x000000b47d7d7220 */ /* 0x000fe20000410000 */
[----:B------:R-:W-:Y:S01]  /*6a60*/  LOP3.LUT R12, R8, 0xffff, RZ, 0xc0, !PT ;  /* 0x0000ffff080c7812 */ /* 0x000fe200078ec0ff */
[-C--:B------:R-:W-:Y:S01]  /*6a70*/  FMUL.FTZ R126, R126, R179.reuse ;  /* 0x000000b37e7e7220 */ /* 0x080fe20000410000 */
[----:B------:R-:W-:Y:S01]  /*6a80*/  SHF.R.U32.HI R9, RZ, 0x10, R8 ;  /* 0x00000010ff097819 */ /* 0x000fe20000011608 */
[----:B------:R-:W-:Y:S01]  /*6a90*/  FMUL.FTZ R127, R127, R179 ;  /* 0x000000b37f7f7220 */ /* 0x000fe20000410000 */
[----:B------:R-:W-:Y:S01]  /*6aa0*/  HMMA.16816.F32 R112, R4, R22, R112 ;  /* 0x000000160470723c */ /* 0x000fe20000001870 */
[----:B------:R-:W-:Y:S01]  /*6ab0*/  IMAD.WIDE.U32 R20, R35, -0x2daee0ad, RZ ;  /* 0xd2511f5323147825 */ /* 0x000fe200078e00ff */
[----:B------:R-:W-:-:S03]  /*6ac0*/  LOP3.LUT R9, R9, 0xff, RZ, 0xc0, !PT ;  /* 0x000000ff09097812 */ /* 0x000fc600078ec0ff */
[-C--:B------:R-:W-:Y:S01]  /*6ad0*/  FMUL.FTZ R148, R148, R180.reuse ;  /* 0x000000b494947220 */ /* 0x080fe20000410000 */
[----:B------:R-:W-:Y:S01]  /*6ae0*/  SHF.R.U32.HI R13, RZ, 0x18, R20 ;  /* 0x00000018ff0d7819 */ /* 0x000fe20000011614 */
[----:B------:R-:W-:Y:S01]  /*6af0*/  FMUL.FTZ R149, R149, R180 ;  /* 0x000000b495957220 */ /* 0x000fe20000410000 */
[----:B------:R-:W-:Y:S01]  /*6b00*/  MOV R22, R10 ;  /* 0x0000000a00167202 */ /* 0x000fe20000000f00 */
[C---:B------:R-:W-:Y:S01]  /*6b10*/  HMMA.16816.F32 R124, R4.reuse, R16, R124 ;  /* 0x00000010047c723c */ /* 0x040fe2000000187c */
[-C--:B------:R-:W-:Y:S01]  /*6b20*/  FMUL.FTZ R150, R150, R179.reuse ;  /* 0x000000b396967220 */ /* 0x080fe20000410000 */
[----:B------:R-:W-:Y:S01]  /*6b30*/  LOP3.LUT R10, R8, 0xff, RZ, 0xc0, !PT ;  /* 0x000000ff080a7812 */ /* 0x000fe200078ec0ff */
[----:B------:R-:W-:Y:S01]  /*6b40*/  FMUL.FTZ R151, R151, R179 ;  /* 0x000000b397977220 */ /* 0x000fe20000410000 */
[----:B------:R-:W-:Y:S01]  /*6b50*/  SHF.R.U32.HI R8, RZ, 0x18, R8 ;  /* 0x00000018ff087819 */ /* 0x000fe20000011608 */
[----:B------:R-:W-:Y:S01]  /*6b60*/  FFMA.FTZ R193, R243, R194, R193 ;  /* 0x000000c2f3c17223 */ /* 0x000fe200000100c1 */
[----:B------:R-:W-:Y:S01]  /*6b70*/  MOV R23, R11 ;  /* 0x0000000b00177202 */ /* 0x000fe20000000f00 */
[----:B------:R-:W-:Y:S01]  /*6b80*/  FFMA.FTZ R194, R31, c[0x0][0x23c], -R191 ;  /* 0x00008f001fc27a23 */ /* 0x000fe200000108bf */
[----:B------:R-:W-:Y:S01]  /*6b90*/  SHF.R.U32.HI R16, RZ, 0x10, R20 ;  /* 0x00000010ff107819 */ /* 0x000fe20000011614 */
[----:B------:R-:W-:Y:S01]  /*6ba0*/  FFMA.FTZ R182, R182, c[0x0][0x23c], -R190 ;  /* 0x00008f00b6b67a23 */ /* 0x000fe200000108be */
[----:B------:R-:W-:Y:S01]  /*6bb0*/  PRMT R9, R9, 0x5410, R8 ;  /* 0x0000541009097816 */ /* 0x000fe20000000008 */
[C---:B------:R-:W-:Y:S01]  /*6bc0*/  HMMA.16816.F32 R148, R4.reuse, R18, R148 ;  /* 0x000000120494723c */ /* 0x040fe20000001894 */
[----:B------:R-:W-:Y:S01]  /*6bd0*/  LOP3.LUT R16, R16, 0xff, RZ, 0xc0, !PT ;  /* 0x000000ff10107812 */ /* 0x000fe200078ec0ff */
[----:B------:R-:W-:Y:S01]  /*6be0*/  FFMA.FTZ R195, R28, c[0x0][0x23c], -R189 ;  /* 0x00008f001cc37a23 */ /* 0x000fe200000108bd */
[----:B------:R-:W-:Y:S01]  /*6bf0*/  LOP3.LUT R11, R21, UR17, R22, 0x96, !PT ;  /* 0x00000011150b7c12 */ /* 0x000fe2000f8e9616 */
[----:B------:R-:W-:Y:S01]  /*6c00*/  FFMA.FTZ R30, R30, c[0x0][0x23c], -R191 ;  /* 0x00008f001e1e7a23 */ /* 0x000fe200000108bf */
[----:B------:R-:W-:Y:S01]  /*6c10*/  LOP3.LUT R8, R199, 0xffff, RZ, 0xc0, !PT ;  /* 0x0000ffffc7087812 */ /* 0x000fe200078ec0ff */
[----:B------:R-:W-:Y:S01]  /*6c20*/  FFMA.FTZ R183, R183, c[0x0][0x23c], -R190 ;  /* 0x00008f00b7b77a23 */ /* 0x000fe200000108be */
[----:B------:R-:W-:Y:S01]  /*6c30*/  SHF.R.U32.HI R19, RZ, 0x8, R12 ;  /* 0x00000008ff137819 */ /* 0x000fe2000001160c */
[----:B------:R-:W-:Y:S01]  /*6c40*/  FFMA.FTZ R24, R24, c[0x0][0x23c], -R189 ;  /* 0x00008f0018187a23 */ /* 0x000fe200000108bd */
[----:B------:R-:W-:Y:S01]  /*6c50*/  LOP3.LUT R18, R20, 0xffff, RZ, 0xc0, !PT ;  /* 0x0000ffff14127812 */ /* 0x000fe200078ec0ff */
[----:B------:R-:W-:Y:S01]  /*6c60*/  FFMA.FTZ R184, R184, c[0x0][0x23c], -R191 ;  /* 0x00008f00b8b87a23 */ /* 0x000fe200000108bf */
[----:B------:R-:W-:Y:S01]  /*6c70*/  PRMT R23, R16, 0x5410, R13 ;  /* 0x0000541010177816 */ /* 0x000fe2000000000d */
[----:B------:R-:W-:Y:S01]  /*6c80*/  FFMA.FTZ R185, R185, c[0x0][0x23c], -R191 ;  /* 0x00008f00b9b97a23 */ /* 0x000fe200000108bf */
[----:B------:R-:W-:Y:S01]  /*6c90*/  SHF.R.U32.HI R8, RZ, 0x8, R8 ;  /* 0x00000008ff087819 */ /* 0x000fe20000011608 */
[--C-:B------:R-:W-:Y:S01]  /*6ca0*/  FFMA.FTZ R186, R186, c[0x0][0x23c], -R190.reuse ;  /* 0x00008f00baba7a23 */ /* 0x100fe200000108be */
[----:B------:R-:W-:Y:S01]  /*6cb0*/  LOP3.LUT R21, R199, 0xff, RZ, 0xc0, !PT ;  /* 0x000000ffc7157812 */ /* 0x000fe200078ec0ff */
[----:B------:R-:W-:Y:S01]  /*6cc0*/  FFMA.FTZ R187, R187, c[0x0][0x23c], -R190 ;  /* 0x00008f00bbbb7a23 */ /* 0x000fe200000108be */
[----:B------:R-:W-:Y:S01]  /*6cd0*/  LOP3.LUT R16, R11, 0xffff, RZ, 0xc0, !PT ;  /* 0x0000ffff0b107812 */ /* 0x000fe200078ec0ff */
[----:B------:R-:W-:Y:S01]  /*6ce0*/  FFMA.FTZ R198, R25, c[0x0][0x23c], -R189 ;  /* 0x00008f0019c67a23 */ /* 0x000fe200000108bd */
[----:B------:R-:W-:Y:S01]  /*6cf0*/  PRMT R19, R10, 0x5410, R19 ;  /* 0x000054100a137816 */ /* 0x000fe20000000013 */
[----:B------:R-:W-:Y:S01]  /*6d00*/  FFMA.FTZ R32, R32, c[0x0][0x23c], -R189 ;  /* 0x00008f0020207a23 */ /* 0x000fe200000108bd */
[----:B------:R-:W-:Y:S01]  /*6d10*/  LOP3.LUT R10, R11, 0xff, RZ, 0xc0, !PT ;  /* 0x000000ff0b0a7812 */ /* 0x000fe200078ec0ff */
[----:B------:R2:W-:Y:S01]  /*6d20*/  MUFU.EX2 R191, R30 ;  /* 0x0000001e00bf7308 */ /* 0x0005e20000000800 */
[--C-:B------:R-:W-:Y:S01]  /*6d30*/  SHF.R.U32.HI R12, RZ, 0x10, R11.reuse ;  /* 0x00000010ff0c7819 */ /* 0x100fe2000001160b */
[--C-:B------:R-:W-:Y:S01]  /*6d40*/  FFMA.FTZ R243, R27, c[0x0][0x23c], -R188.reuse ;  /* 0x00008f001bf37a23 */ /* 0x100fe200000108bc */
[----:B------:R-:W-:Y:S01]  /*6d50*/  SHF.R.U32.HI R13, RZ, 0x18, R11 ;  /* 0x00000018ff0d7819 */ /* 0x000fe2000001160b */
[----:B------:R-:W-:Y:S01]  /*6d60*/  FFMA.FTZ R33, R33, c[0x0][0x23c], -R188 ;  /* 0x00008f0021217a23 */ /* 0x000fe200000108bc */
[----:B------:R-:W-:Y:S01]  /*6d70*/  PRMT R21, R21, 0x5410, R8 ;  /* 0x0000541015157816 */ /* 0x000fe20000000008 */
[----:B------:R-:W-:Y:S01]  /*6d80*/  FFMA.FTZ R190, R29, c[0x0][0x23c], -R188 ;  /* 0x00008f001dbe7a23 */ /* 0x000fe200000108bc */
[----:B------:R-:W-:Y:S01]  /*6d90*/  SHF.R.U32.HI R11, RZ, 0x8, R16 ;  /* 0x00000008ff0b7819 */ /* 0x000fe20000011610 */
[----:B------:R-:W3:Y:S01]  /*6da0*/  MUFU.EX2 R194, R194 ;  /* 0x000000c200c27308 */ /* 0x000ee20000000800 */
[----:B------:R-:W-:Y:S01]  /*6db0*/  SHF.R.U32.HI R8, RZ, 0x10, R199 ;  /* 0x00000010ff087819 */ /* 0x000fe200000116c7 */
[----:B------:R-:W-:Y:S01]  /*6dc0*/  FFMA.FTZ R26, R26, c[0x0][0x23c], -R188 ;  /* 0x00008f001a1a7a23 */ /* 0x000fe200000108bc */
[----:B------:R-:W-:Y:S01]  /*6dd0*/  LOP3.LUT R12, R12, 0xff, RZ, 0xc0, !PT ;  /* 0x000000ff0c0c7812 */ /* 0x000fe200078ec0ff */
[--C-:B------:R-:W-:Y:S01]  /*6de0*/  HSET2.LE.AND R22, R9, R192.reuse, PT ;  /* 0x000000c009167233 */ /* 0x100fe20003803000 */
[----:B------:R-:W-:Y:S01]  /*6df0*/  PRMT R11, R10, 0x5410, R11 ;  /* 0x000054100a0b7816 */ /* 0x000fe2000000000b */
[-C--:B------:R-:W-:Y:S01]  /*6e00*/  FMUL.FTZ R9, R133, R180.reuse ;  /* 0x000000b485097220 */ /* 0x080fe20000410000 */
[----:B------:R-:W-:Y:S01]  /*6e10*/  SHF.R.U32.HI R25, RZ, 0x18, R199 ;  /* 0x00000018ff197819 */ /* 0x000fe200000116c7 */
[----:B------:R-:W-:Y:S01]  /*6e20*/  MUFU.EX2 R182, R182 ;  /* 0x000000b600b67308 */ /* 0x000fe20000000800 */
[----:B------:R-:W-:Y:S01]  /*6e30*/  LOP3.LUT R8, R8, 0xff, RZ, 0xc0, !PT ;  /* 0x000000ff08087812 */ /* 0x000fe200078ec0ff */
[-C--:B------:R-:W-:Y:S01]  /*6e40*/  FMUL.FTZ R10, R134, R179.reuse ;  /* 0x000000b3860a7220 */ /* 0x080fe20000410000 */
[----:B------:R-:W-:Y:S01]  /*6e50*/  PRMT R13, R12, 0x5410, R13 ;  /* 0x000054100c0d7816 */ /* 0x000fe2000000000d */
[--C-:B------:R-:W-:Y:S01]  /*6e60*/  HSET2.LE.AND R12, R11, R192.reuse, PT ;  /* 0x000000c00b0c7233 */ /* 0x100fe20003803000 */
[----:B------:R-:W-:Y:S01]  /*6e70*/  LOP3.LUT R17, R20, 0xff, RZ, 0xc0, !PT ;  /* 0x000000ff14117812 */ /* 0x000fe200078ec0ff */
[----:B------:R-:W-:Y:S01]  /*6e80*/  FMUL.FTZ R11, R135, R179 ;  /* 0x000000b3870b7220 */ /* 0x000fe20000410000 */
[----:B------:R-:W-:Y:S01]  /*6e90*/  SHF.R.U32.HI R18, RZ, 0x8, R18 ;  /* 0x00000008ff127819 */ /* 0x000fe20000011612 */
[----:B------:R-:W4:Y:S01]  /*6ea0*/  MUFU.EX2 R189, R183 ;  /* 0x000000b700bd7308 */ /* 0x000f220000000800 */
[----:B------:R-:W-:Y:S01]  /*6eb0*/  PRMT R25, R8, 0x5410, R25 ;  /* 0x0000541008197816 */ /* 0x000fe20000000019 */
[-C--:B------:R-:W-:Y:S01]  /*6ec0*/  FMUL.FTZ R8, R132, R180.reuse ;  /* 0x000000b484087220 */ /* 0x080fe20000410000 */
[----:B------:R-:W-:Y:S01]  /*6ed0*/  PRMT R17, R17, 0x5410, R18 ;  /* 0x0000541011117816 */ /* 0x000fe20000000012 */
[--C-:B------:R-:W-:Y:S01]  /*6ee0*/  HSET2.LE.AND R19, R19, R192.reuse, PT ;  /* 0x000000c013137233 */ /* 0x100fe20003803000 */
[----:B--2---:R-:W-:Y:S01]  /*6ef0*/  LDSM.16.MT88.4 R28, [R209+0xa800] ;  /* 0x00a80000d11c783b */ /* 0x004fe20000004200 */
[--C-:B------:R-:W-:Y:S01]  /*6f00*/  HSET2.LE.AND R23, R23, R192.reuse, PT ;  /* 0x000000c017177233 */ /* 0x100fe20003803000 */
[----:B------:R-:W-:Y:S01]  /*6f10*/  FFMA.FTZ R173, R238, R181, R173 ;  /* 0x000000b5eead7223 */ /* 0x000fe200000100ad */
[----:B------:R-:W-:Y:S01]  /*6f20*/  MUFU.EX2 R195, R195 ;  /* 0x000000c300c37308 */ /* 0x000fe20000000800 */
[----:B------:R-:W-:Y:S01]  /*6f30*/  HMMA.16816.F32 R4, R4, R14, R8 ;  /* 0x0000000e0404723c */ /* 0x000fe20000001808 */
[--C-:B------:R-:W-:Y:S01]  /*6f40*/  HSET2.LE.AND R21, R21, R192.reuse, PT ;  /* 0x000000c015157233 */ /* 0x100fe20003803000 */
[----:B------:R-:W-:Y:S01]  /*6f50*/  FFMA.FTZ R168, R241, R180, R168 ;  /* 0x000000b4f1a87223 */ /* 0x000fe200000100a8 */
[--C-:B------:R-:W-:Y:S01]  /*6f60*/  HSET2.LE.AND R20, R25, R192.reuse, PT ;  /* 0x000000c019147233 */ /* 0x100fe20003803000 */
[----:B------:R-:W-:Y:S01]  /*6f70*/  FFMA.FTZ R178, R239, R179, R178 ;  /* 0x000000b3efb27223 */ /* 0x000fe200000100b2 */
[----:B------:R-:W-:Y:S01]  /*6f80*/  HSET2.LE.AND R13, R13, R192, PT ;  /* 0x000000c00d0d7233 */ /* 0x000fe20003803000 */
[----:B------:R-:W-:Y:S01]  /*6f90*/  FADD.FTZ R176, R176, R193 ;  /* 0x000000c1b0b07221 */ /* 0x000fe20000010000 */
[----:B------:R2:W1:Y:S01]  /*6fa0*/  MUFU.EX2 R188, R24 ;  /* 0x0000001800bc7308 */ /* 0x0004620000000800 */
[----:B---3--:R-:W-:Y:S01]  /*6fb0*/  F2FP.PACK_AB R9, R194, R191 ;  /* 0x000000bfc209723e */ /* 0x008fe200000000ff */
[----:B------:R-:W-:Y:S01]  /*6fc0*/  FADD.FTZ R172, R172, R173 ;  /* 0x000000adacac7221 */ /* 0x000fe20000010000 */
[----:B----4-:R-:W-:Y:S01]  /*6fd0*/  F2FP.PACK_AB R8, R189, R182 ;  /* 0x000000b6bd08723e */ /* 0x010fe200000000ff */
[----:B------:R-:W-:-:S02]  /*6fe0*/  FADD.FTZ R168, R177, R168 ;  /* 0x000000a8b1a87221 */ /* 0x000fc40000010000 */
[----:B------:R-:W-:Y:S01]  /*6ff0*/  FADD.FTZ R178, R165, R178 ;  /* 0x000000b2a5b27221 */ /* 0x000fe20000010000 */
[----:B------:R-:W-:Y:S01]  /*7000*/  LOP3.LUT R15, R23, R8, RZ, 0xc0, !PT ;  /* 0x00000008170f7212 */ /* 0x000fe200078ec0ff */
[----:B------:R-:W-:Y:S01]  /*7010*/  MUFU.EX2 R198, R198 ;  /* 0x000000c600c67308 */ /* 0x000fe20000000800 */
[----:B------:R-:W-:Y:S01]  /*7020*/  FADD.FTZ R175, R175, R176 ;  /* 0x000000b0afaf7221 */ /* 0x000fe20000010000 */
[----:B------:R-:W-:Y:S01]  /*7030*/  MOV R165, R3 ;  /* 0x0000000300a57202 */ /* 0x000fe20000000f00 */
[----:B------:R-:W-:Y:S02]  /*7040*/  FADD.FTZ R171, R171, R172 ;  /* 0x000000acabab7221 */ /* 0x000fe40000010000 */
[----:B------:R-:W-:Y:S02]  /*7050*/  FADD.FTZ R169, R169, R168 ;  /* 0x000000a8a9a97221 */ /* 0x000fe40000010000 */
[----:B------:R-:W-:Y:S01]  /*7060*/  FADD.FTZ R167, R167, R178 ;  /* 0x000000b2a7a77221 */ /* 0x000fe20000010000 */
[----:B--2---:R-:W-:Y:S01]  /*7070*/  HSET2.LE.AND R24, R17, R192, PT ;  /* 0x000000c011187233 */ /* 0x004fe20003803000 */
[----:B-1----:R-:W-:Y:S01]  /*7080*/  F2FP.PACK_AB R134, R188, R195 ;  /* 0x000000c3bc86723e */ /* 0x002fe200000000ff */
[----:B------:R-:W-:Y:S01]  /*7090*/  MUFU.EX2 R190, R190 ;  /* 0x000000be00be7308 */ /* 0x000fe20000000800 */
[----:B------:R-:W-:-:S02]  /*70a0*/  FADD.FTZ R175, R174, R175 ;  /* 0x000000afaeaf7221 */ /* 0x000fc40000010000 */
[----:B------:R-:W-:Y:S01]  /*70b0*/  LOP3.LUT R134, R19, R134, RZ, 0xc0, !PT ;  /* 0x0000008613867212 */ /* 0x000fe200078ec0ff */
[----:B------:R-:W-:Y:S01]  /*70c0*/  FADD.FTZ R171, R170, R171 ;  /* 0x000000abaaab7221 */ /* 0x000fe20000010000 */
[----:B------:R-:W-:Y:S01]  /*70d0*/  LOP3.LUT R14, R24, R9, RZ, 0xc0, !PT ;  /* 0x00000009180e7212 */ /* 0x000fe200078ec0ff */
[----:B------:R-:W1:Y:S01]  /*70e0*/  LDSM.16.MT88.4 R16, [R212+0xa800] ;  /* 0x00a80000d410783b */ /* 0x000e620000004200 */
[----:B------:R-:W-:Y:S01]  /*70f0*/  FADD.FTZ R169, R164, R169 ;  /* 0x000000a9a4a97221 */ /* 0x000fe20000010000 */
[----:B------:R-:W2:Y:S01]  /*7100*/  MUFU.EX2 R183, R26 ;  /* 0x0000001a00b77308 */ /* 0x000ea20000000800 */
[----:B------:R-:W-:Y:S01]  /*7110*/  FADD.FTZ R166, R166, R167 ;  /* 0x000000a7a6a67221 */ /* 0x000fe20000010000 */
[----:B------:R-:W3:Y:S01]  /*7120*/  LDSM.16.MT88.4 R8, [R210+0xa800] ;  /* 0x00a80000d208783b */ /* 0x000ee20000004200 */
[----:B------:R-:W-:-:S05]  /*7130*/  MOV R167, R197 ;  /* 0x000000c500a77202 */ /* 0x000fca0000000f00 */
[----:B------:R-:W4:Y:S08]  /*7140*/  MUFU.EX2 R199, R32 ;  /* 0x0000002000c77308 */ /* 0x000f300000000800 */
[----:B------:R-:W-:Y:S01]  /*7150*/  MUFU.EX2 R184, R184 ;  /* 0x000000b800b87308 */ /* 0x000fe20000000800 */
[----:B--2---:R-:W-:Y:S01]  /*7160*/  F2FP.PACK_AB R135, R183, R190 ;  /* 0x000000beb787723e */ /* 0x004fe200000000ff */
[----:B------:R-:W-:Y:S03]  /*7170*/  LDSM.16.MT88.4 R24, [R212+0xb800] ;  /* 0x00b80000d418783b */ /* 0x000fe60000004200 */
[----:B------:R-:W-:-:S03]  /*7180*/  LOP3.LUT R135, R22, R135, RZ, 0xc0, !PT ;  /* 0x0000008716877212 */ /* 0x000fc600078ec0ff */
[----:B------:R-:W2:Y:S01]  /*7190*/  MUFU.EX2 R185, R185 ;  /* 0x000000b900b97308 */ /* 0x000ea20000000800 */
[----:B----4-:R-:W-:Y:S01]  /*71a0*/  F2FP.PACK_AB R132, R199, R198 ;  /* 0x000000c6c784723e */ /* 0x010fe200000000ff */
[----:B------:R-:W-:-:S03]  /*71b0*/  FADD.FTZ R198, R198, R169 ;  /* 0x000000a9c6c67221 */ /* 0x000fc60000010000 */
[----:B------:R-:W-:Y:S01]  /*71c0*/  LOP3.LUT R132, R21, R132, RZ, 0xc0, !PT ;  /* 0x0000008415847212 */ /* 0x000fe200078ec0ff */
[----:B------:R-:W-:Y:S02]  /*71d0*/  FADD.FTZ R198, R199, R198 ;  /* 0x000000c6c7c67221 */ /* 0x000fe40000010000 */
[----:B------:R-:W-:Y:S02]  /*71e0*/  MUFU.EX2 R186, R186 ;  /* 0x000000ba00ba7308 */ /* 0x000fe40000000800 */
[----:B------:R-:W-:-:S04]  /*71f0*/  FADD.FTZ R195, R195, R198 ;  /* 0x000000c6c3c37221 */ /* 0x000fc80000010000 */
[----:B------:R-:W-:Y:S02]  /*7200*/  FADD.FTZ R241, R188, R195 ;  /* 0x000000c3bcf17221 */ /* 0x000fe40000010000 */
[----:B------:R-:W4:Y:S01]  /*7210*/  MUFU.EX2 R187, R187 ;  /* 0x000000bb00bb7308 */ /* 0x000f220000000800 */
[----:B--2---:R-:W-:Y:S01]  /*7220*/  F2FP.PACK_AB R21, R185, R184 ;  /* 0x000000b8b915723e */ /* 0x004fe200000000ff */
[----:B------:R-:W-:-:S03]  /*7230*/  FADD.FTZ R184, R184, R175 ;  /* 0x000000afb8b87221 */ /* 0x000fc60000010000 */
[----:B------:R-:W-:Y:S01]  /*7240*/  LOP3.LUT R12, R12, R21, RZ, 0xc0, !PT ;  /* 0x000000150c0c7212 */ /* 0x000fe200078ec0ff */
[----:B------:R-:W-:Y:S02]  /*7250*/  FADD.FTZ R184, R185, R184 ;  /* 0x000000b8b9b87221 */ /* 0x000fe40000010000 */
[----:B------:R-:W-:Y:S02]  /*7260*/  MUFU.EX2 R243, R243 ;  /* 0x000000f300f37308 */ /* 0x000fe40000000800 */
[----:B------:R-:W-:-:S06]  /*7270*/  FADD.FTZ R191, R191, R184 ;  /* 0x000000b8bfbf7221 */ /* 0x000fcc0000010000 */
[----:B------:R-:W2:Y:S01]  /*7280*/  MUFU.EX2 R192, R33 ;  /* 0x0000002100c07308 */ /* 0x000ea20000000800 */
[----:B----4-:R-:W-:Y:S01]  /*7290*/  F2FP.PACK_AB R22, R187, R186 ;  /* 0x000000babb16723e */ /* 0x010fe200000000ff */
[----:B------:R-:W-:-:S03]  /*72a0*/  FADD.FTZ R186, R186, R171 ;  /* 0x000000abbaba7221 */ /* 0x000fc60000010000 */
[----:B------:R-:W-:Y:S01]  /*72b0*/  LOP3.LUT R13, R13, R22, RZ, 0xc0, !PT ;  /* 0x000000160d0d7212 */ /* 0x000fe200078ec0ff */
[----:B------:R-:W-:-:S04]  /*72c0*/  FADD.FTZ R187, R187, R186 ;  /* 0x000000babbbb7221 */ /* 0x000fc80000010000 */
[----:B------:R-:W-:Y:S02]  /*72d0*/  FADD.FTZ R182, R182, R187 ;  /* 0x000000bbb6b67221 */ /* 0x000fe40000010000 */
[C---:B-1----:R-:W-:Y:S02]  /*72e0*/  HMMA.16816.F32 R160, R12.reuse, R16, R160 ;  /* 0x000000100ca0723c */ /* 0x042fe400000018a0 */
[----:B------:R-:W-:Y:S01]  /*72f0*/  FADD.FTZ R238, R189, R182 ;  /* 0x000000b6bdee7221 */ /* 0x000fe20000010000 */
[----:B--2---:R-:W-:Y:S01]  /*7300*/  F2FP.PACK_AB R133, R192, R243 ;  /* 0x000000f3c085723e */ /* 0x004fe200000000ff */
[----:B------:R-:W1:Y:S01]  /*7310*/  LDSM.16.MT88.4 R32, [R208+0xa800] ;  /* 0x00a80000d020783b */ /* 0x000e620000004200 */
[----:B------:R-:W-:Y:S01]  /*7320*/  FADD.FTZ R243, R243, R166 ;  /* 0x000000a6f3f37221 */ /* 0x000fe20000010000 */
[----:B------:R-:W-:Y:S02]  /*7330*/  MOV R166, R196 ;  /* 0x000000c400a67202 */ /* 0x000fe40000000f00 */
[----:B------:R-:W-:Y:S01]  /*7340*/  HMMA.16816.F32 R40, R12, R18, R40 ;  /* 0x000000120c28723c */ /* 0x000fe20000001828 */
[----:B------:R-:W-:Y:S01]  /*7350*/  LOP3.LUT R133, R20, R133, RZ, 0xc0, !PT ;  /* 0x0000008514857212 */ /* 0x000fe200078ec0ff */
[----:B------:R-:W-:Y:S01]  /*7360*/  FADD.FTZ R243, R192, R243 ;  /* 0x000000f3c0f37221 */ /* 0x000fe20000010000 */
[----:B------:R-:W2:Y:S03]  /*7370*/  LDSM.16.MT88.4 R20, [R210+0xb800] ;  /* 0x00b80000d214783b */ /* 0x000ea60000004200 */
[----:B------:R-:W-:-:S02]  /*7380*/  FADD.FTZ R190, R190, R243 ;  /* 0x000000f3bebe7221 */ /* 0x000fc40000010000 */
[----:B------:R-:W-:Y:S01]  /*7390*/  HMMA.16816.F32 R156, R132, R16, R156 ;  /* 0x00000010849c723c */ /* 0x000fe2000000189c */
[----:B------:R-:W-:Y:S02]  /*73a0*/  FADD.FTZ R243, R194, R191 ;  /* 0x000000bfc2f37221 */ /* 0x000fe40000010000 */
[----:B------:R-:W-:-:S05]  /*73b0*/  FADD.FTZ R239, R183, R190 ;  /* 0x000000beb7ef7221 */ /* 0x000fca0000010000 */
[----:B------:R-:W-:Y:S01]  /*73c0*/  HMMA.16816.F32 R36, R132, R18, R36 ;  /* 0x000000128424723c */ /* 0x000fe20000001824 */
[----:B------:R-:W4:Y:S07]  /*73d0*/  LDSM.16.MT88.4 R16, [R209+0xb800] ;  /* 0x00b80000d110783b */ /* 0x000f2e0000004200 */
[-C--:B---3--:R-:W-:Y:S08]  /*73e0*/  HMMA.16816.F32 R44, R12, R8.reuse, R44 ;  /* 0x000000080c2c723c */ /* 0x088ff0000000182c */
[----:B------:R-:W-:Y:S08]  /*73f0*/  HMMA.16816.F32 R48, R132, R8, R48 ;  /* 0x000000088430723c */ /* 0x000ff00000001830 */
[-C--:B------:R-:W-:Y:S08]  /*7400*/  HMMA.16816.F32 R56, R12, R10.reuse, R56 ;  /* 0x0000000a0c38723c */ /* 0x080ff00000001838 */
[C---:B------:R-:W-:Y:S01]  /*7410*/  HMMA.16816.F32 R52, R132.reuse, R10, R52 ;  /* 0x0000000a8434723c */ /* 0x040fe20000001834 */
[----:B------:R-:W3:Y:S07]  /*7420*/  LDSM.16.MT88.4 R8, [R208+0xb800] ;  /* 0x00b80000d008783b */ /* 0x000eee0000004200 */
[C---:B------:R-:W-:Y:S08]  /*7430*/  HMMA.16816.F32 R64, R132.reuse, R28, R64 ;  /* 0x0000001c8440723c */ /* 0x040ff00000001840 */
[C---:B------:R-:W-:Y:S08]  /*7440*/  HMMA.16816.F32 R68, R132.reuse, R30, R68 ;  /* 0x0000001e8444723c */ /* 0x040ff00000001844 */
[C---:B-1----:R-:W-:Y:S08]  /*7450*/  HMMA.16816.F32 R80, R132.reuse, R32, R80 ;  /* 0x000000208450723c */ /* 0x042ff00000001850 */
[C---:B------:R-:W-:Y:S08]  /*7460*/  HMMA.16816.F32 R84, R132.reuse, R34, R84 ;  /* 0x000000228454723c */ /* 0x040ff00000001854 */
[C---:B------:R-:W-:Y:S08]  /*7470*/  HMMA.16816.F32 R96, R132.reuse, R24, R96 ;  /* 0x000000188460723c */ /* 0x040ff00000001860 */
[C---:B------:R-:W-:Y:S08]  /*7480*/  HMMA.16816.F32 R100, R132.reuse, R26, R100 ;  /* 0x0000001a8464723c */ /* 0x040ff00000001864 */
[C---:B--2---:R-:W-:Y:S08]  /*7490*/  HMMA.16816.F32 R108, R132.reuse, R20, R108 ;  /* 0x00000014846c723c */ /* 0x044ff0000000186c */
[C---:B------:R-:W-:Y:S08]  /*74a0*/  HMMA.16816.F32 R112, R132.reuse, R22, R112 ;  /* 0x000000168470723c */ /* 0x040ff00000001870 */
[C---:B----4-:R-:W-:Y:S08]  /*74b0*/  HMMA.16816.F32 R124, R132.reuse, R16, R124 ;  /* 0x00000010847c723c */ /* 0x050ff0000000187c */
        /* <DEDUP_REMOVED lines=13> */
[C---:B------:R-:W-:Y:S08]  /*7590*/  HMMA.16816.F32 R144, R12.reuse, R8, R144 ;  /* 0x000000080c90723c */ /* 0x040ff00000001890 */
[-C--:B------:R-:W-:Y:S08]  /*75a0*/  HMMA.16816.F32 R136, R12, R10.reuse, R136 ;  /* 0x0000000a0c88723c */ /* 0x080ff00000001888 */
[----:B------:R-:W-:Y:S01]  /*75b0*/  HMMA.16816.F32 R132, R132, R10, R4 ;  /* 0x0000000a8484723c */ /* 0x000fe20000001804 */
[----:B------:R-:W-:Y:S11]  /*75c0*/  @!P0 BRA `(.L_x_885) ;  /* 0x0000938000008947 */ /* 0x000ff60003800000 */
[----:B------:R-:W2:Y:S01]  /*75d0*/  LDL.LU.64 R28, [R1+0x8] ;  /* 0x00000800011c7983 */ /* 0x000ea20000300a00 */
[----:B------:R-:W-:Y:S01]  /*75e0*/  UIADD3 UR4, UR26, -0x2, URZ ;  /* 0xfffffffe1a047890 */ /* 0x000fe2000fffe03f */
[----:B------:R-:W-:-:S04]  /*75f0*/  DEPBAR.LE SB0, 0x0 ;  /* 0x000080000000791a */ /* 0x000fc80000000000 */
[----:B------:R-:W-:Y:S01]  /*7600*/  IMAD.MOV.U32 R5, RZ, RZ, R244 ;  /* 0x000000ffff057224 */ /* 0x000fe200078e00f4 */
[----:B------:R-:W-:Y:S01]  /*7610*/  UMOV UR30, 0x6 ;  /* 0x00000006001e7882 */ /* 0x000fe20000000000 */
[----:B------:R-:W-:Y:S01]  /*7620*/  IMAD.U32 R194, RZ, RZ, UR4 ;  /* 0x00000004ffc27e24 */ /* 0x000fe2000f8e00ff */
[----:B------:R-:W-:Y:S02]  /*7630*/  ULDC.64 UR4, c[0x0][0x1a0] ;  /* 0x0000680000047ab9 */ /* 0x000fe40000000a00 */
[----:B------:R-:W-:Y:S01]  /*7640*/  USHF.L.U32 UR31, UR4, 0x6, URZ ;  /* 0x00000006041f7899 */ /* 0x000fe2000800063f */
[----:B------:R-:W-:Y:S01]  /*7650*/  IMAD R194, R194, UR22, R5 ;  /* 0x00000016c2c27c24 */ /* 0x000fe2000f8e0205 */
[----:B------:R-:W-:Y:S02]  /*7660*/  USHF.L.U64.HI UR30, UR4, UR30, UR5 ;  /* 0x0000001e041e7299 */ /* 0x000fe40008010205 */
[----:B------:R-:W-:Y:S02]  /*7670*/  UISETP.NE.AND UP0, UPT, UR26, 0x3, UPT ;  /* 0x000000031a00788c */ /* 0x000fe4000bf05270 */
[----:B------:R-:W-:Y:S01]  /*7680*/  IMAD.U32 R193, RZ, RZ, UR31 ;  /* 0x0000001fffc17e24 */ /* 0x000fe2000f8e00ff */
[----:B------:R-:W-:Y:S01]  /*7690*/  LEA R194, R194, c[0x0][0x170], 0x1 ;  /* 0x00005c00c2c27a11 */ /* 0x000fe200078e08ff */
[----:B------:R-:W-:Y:S01]  /*76a0*/  IMAD.U32 R4, RZ, RZ, UR30 ;  /* 0x0000001eff047e24 */ /* 0x000fe2000f8e00ff */
[----:B------:R-:W-:Y:S02]  /*76b0*/  BAR.SYNC.DEFER_BLOCKING 0x0 ;  /* 0x0000000000007b1d */ /* 0x000fe40000010000 */
[----:B------:R-:W-:-:S02]  /*76c0*/  IADD3 R192, P1, P0, -R193, UR22, R194 ;  /* 0x00000016c1c07c10 */ /* 0x000fc4000f83e1c2 */
[----:B------:R-:W-:-:S04]  /*76d0*/  IADD3 R194, P2, R194, -UR31, RZ ;  /* 0x8000001fc2c27c10 */ /* 0x000fc8000ff5e0ff */
[----:B--2---:R-:W-:Y:S02]  /*76e0*/  IADD3.X R195, R29, ~UR30, RZ, P2, !PT ;  /* 0x8000001e1dc37c10 */ /* 0x004fe400097fe4ff */
[----:B------:R-:W-:Y:S02]  /*76f0*/  IADD3.X R193, ~R4, UR21, R29, P1, P0 ;  /* 0x0000001504c17c10 */ /* 0x000fe40008fe051d */
[----:B------:R-:W-:Y:S01]  /*7700*/  PLOP3.LUT P0, PT, PT, PT, UP0, 0x80, 0x0 ;  /* 0x000000000000781c */ /* 0x000fe20003f0f008 */
        /* <DEDUP_REMOVED lines=8> */
[----:B------:R-:W2:Y:S04]  /*7790*/  LDSM.16.M88.4 R4, [R218+0x2000] ;  /* 0x00200000da04783b */ /* 0x000ea80000000200 */
[----:B------:R-:W3:Y:S04]  /*77a0*/  LDSM.16.M88.4 R20, [R217+0x8800] ;  /* 0x00880000d914783b */ /* 0x000ee80000000200 */
[----:B------:R-:W4:Y:S04]  /*77b0*/  LDSM.16.M88.4 R164, [R218] ;  /* 0x00000000daa4783b */ /* 0x000f280000000200 */
[----:B------:R-:W-:Y:S04]  /*77c0*/  LDSM.16.M88.4 R184, [R215] ;  /* 0x00000000d7b8783b */ /* 0x000fe80000000200 */
[----:B------:R-:W1:Y:S04]  /*77d0*/  LDSM.16.M88.4 R28, [R216+0x2000] ;  /* 0x00200000d81c783b */ /* 0x000e680000000200 */
[----:B------:R-:W1:Y:S04]  /*77e0*/  LDSM.16.M88.4 R180, [R207] ;  /* 0x00000000cfb4783b */ /* 0x000e680000000200 */
[----:B------:R-:W1:Y:S04]  /*77f0*/  LDSM.16.M88.4 R24, [R216] ;  /* 0x00000000d818783b */ /* 0x000e680000000200 */
[----:B------:R-:W-:Y:S04]  /*7800*/  LDSM.16.M88.4 R32, [R211+0x8000] ;  /* 0x00800000d320783b */ /* 0x000fe80000000200 */
[----:B------:R-:W-:Y:S04]  /*7810*/  LDSM.16.M88.4 R188, [R213] ;  /* 0x00000000d5bc783b */ /* 0x000fe80000000200 */
[----:B------:R-:W0:Y:S01]  /*7820*/  LDGDEPBAR ;  /* 0x00000000000079af */ /* 0x000e220000000000 */
[C---:B--2---:R-:W-:Y:S08]  /*7830*/  HMMA.16816.F32 R16, R4.reuse, R172, RZ ;  /* 0x000000ac0410723c */ /* 0x044ff000000018ff */
[C---:B---3--:R-:W-:Y:S08]  /*7840*/  HMMA.16816.F32 R8, R4.reuse, R20, RZ ;  /* 0x000000140408723c */ /* 0x048ff000000018ff */
[C---:B------:R-:W-:Y:S08]  /*7850*/  HMMA.16816.F32 R12, R4.reuse, R174, RZ ;  /* 0x000000ae040c723c */ /* 0x040ff000000018ff */
[----:B------:R-:W-:Y:S08]  /*7860*/  HMMA.16816.F32 R4, R4, R22, RZ ;  /* 0x000000160404723c */ /* 0x000ff000000018ff */
[C---:B----4-:R-:W-:Y:S08]  /*7870*/  HMMA.16816.F32 R176, R164.reuse, R172, RZ ;  /* 0x000000aca4b0723c */ /* 0x050ff000000018ff */
[C---:B------:R-:W-:Y:S08]  /*7880*/  HMMA.16816.F32 R172, R164.reuse, R174, RZ ;  /* 0x000000aea4ac723c */ /* 0x040ff000000018ff */
[----:B------:R-:W-:Y:S08]  /*7890*/  HMMA.16816.F32 R168, R164, R20, RZ ;  /* 0x00000014a4a8723c */ /* 0x000ff000000018ff */
[C---:B-1----:R-:W-:Y:S08]  /*78a0*/  HMMA.16816.F32 R16, R28.reuse, R184, R16 ;  /* 0x000000b81c10723c */ /* 0x042ff00000001810 */
[C---:B------:R-:W-:Y:S08]  /*78b0*/  HMMA.16816.F32 R8, R28.reuse, R180, R8 ;  /* 0x000000b41c08723c */ /* 0x040ff00000001808 */
[C---:B------:R-:W-:Y:S08]  /*78c0*/  HMMA.16816.F32 R12, R28.reuse, R186, R12 ;  /* 0x000000ba1c0c723c */ /* 0x040ff0000000180c */
[----:B------:R-:W-:Y:S01]  /*78d0*/  HMMA.16816.F32 R4, R28, R182, R4 ;  /* 0x000000b61c04723c */ /* 0x000fe20000001804 */
[----:B------:R-:W-:Y:S07]  /*78e0*/  LDSM.16.M88.4 R28, [R211+0x8800] ;  /* 0x00880000d31c783b */ /* 0x000fee0000000200 */
[----:B------:R-:W-:Y:S01]  /*78f0*/  HMMA.16816.F32 R164, R164, R22, RZ ;  /* 0x00000016a4a4723c */ /* 0x000fe200000018ff */
[----:B------:R-:W1:Y:S07]  /*7900*/  LDSM.16.M88.4 R20, [R214+0x2000] ;  /* 0x00200000d614783b */ /* 0x000e6e0000000200 */
[C---:B------:R-:W-:Y:S08]  /*7910*/  HMMA.16816.F32 R176, R24.reuse, R184, R176 ;  /* 0x000000b818b0723c */ /* 0x040ff000000018b0 */
[C---:B------:R-:W-:Y:S08]  /*7920*/  HMMA.16816.F32 R168, R24.reuse, R180, R168 ;  /* 0x000000b418a8723c */ /* 0x040ff000000018a8 */
[C---:B------:R-:W-:Y:S01]  /*7930*/  HMMA.16816.F32 R172, R24.reuse, R186, R172 ;  /* 0x000000ba18ac723c */ /* 0x040fe200000018ac */
[----:B------:R-:W-:Y:S07]  /*7940*/  LDSM.16.M88.4 R184, [R206] ;  /* 0x00000000ceb8783b */ /* 0x000fee0000000200 */
[----:B------:R-:W-:Y:S01]  /*7950*/  HMMA.16816.F32 R164, R24, R182, R164 ;  /* 0x000000b618a4723c */ /* 0x000fe200000018a4 */
[----:B------:R-:W2:Y:S04]  /*7960*/  LDSM.16.M88.4 R24, [R214] ;  /* 0x00000000d618783b */ /* 0x000ea80000000200 */
[----:B------:R-:W-:Y:S03]  /*7970*/  LDSM.16.M88.4 R180, [R206+0x800] ;  /* 0x00080000ceb4783b */ /* 0x000fe60000000200 */
[C---:B-1----:R-:W-:Y:S08]  /*7980*/  HMMA.16816.F32 R16, R20.reuse, R32, R16 ;  /* 0x000000201410723c */ /* 0x042ff00000001810 */
[C---:B------:R-:W-:Y:S08]  /*7990*/  HMMA.16816.F32 R8, R20.reuse, R28, R8 ;  /* 0x0000001c1408723c */ /* 0x040ff00000001808 */
[C---:B------:R-:W-:Y:S08]  /*79a0*/  HMMA.16816.F32 R12, R20.reuse, R34, R12 ;  /* 0x00000022140c723c */ /* 0x040ff0000000180c */
[----:B------:R-:W-:Y:S01]  /*79b0*/  HMMA.16816.F32 R4, R20, R30, R4 ;  /* 0x0000001e1404723c */ /* 0x000fe20000001804 */
[----:B------:R-:W1:Y:S07]  /*79c0*/  LDSM.16.M88.4 R20, [R213+0x2000] ;  /* 0x00200000d514783b */ /* 0x000e6e0000000200 */
[C---:B--2---:R-:W-:Y:S08]  /*79d0*/  HMMA.16816.F32 R176, R24.reuse, R32, R176 ;  /* 0x0000002018b0723c */ /* 0x044ff000000018b0 */
[C---:B------:R-:W-:Y:S01]  /*79e0*/  HMMA.16816.F32 R172, R24.reuse, R34, R172 ;  /* 0x0000002218ac723c */ /* 0x040fe200000018ac */
[----:B------:R-:W-:Y:S07]  /*79f0*/  LDSM.16.M88.4 R32, [R218+0x4000] ;  /* 0x00400000da20783b */ /* 0x000fee0000000200 */
[C---:B------:R-:W-:Y:S08]  /*7a00*/  HMMA.16816.F32 R168, R24.reuse, R28, R168 ;  /* 0x0000001c18a8723c */ /* 0x040ff000000018a8 */
[----:B------:R-:W-:Y:S01]  /*7a10*/  HMMA.16816.F32 R164, R24, R30, R164 ;  /* 0x0000001e18a4723c */ /* 0x000fe200000018a4 */
[----:B------:R-:W-:Y:S04]  /*7a20*/  LDSM.16.M88.4 R28, [R218+0x6000] ;  /* 0x00600000da1c783b */ /* 0x000fe80000000200 */
[----:B------:R-:W2:Y:S03]  /*7a30*/  LDSM.16.M88.4 R24, [R217+0x9000] ;  /* 0x00900000d918783b */ /* 0x000ea60000000200 */
        /* <DEDUP_REMOVED lines=10> */
[----:B-----5:R-:W3:Y:S04]  /*7ae0*/  LDSM.16.M88.4 R180, [R205] ;  /* 0x00000000cdb4783b */ /* 0x020ee80000000200 */
[----:B------:R-:W4:Y:S03]  /*7af0*/  LDSM.16.M88.4 R188, [R216+0x4000] ;  /* 0x00400000d8bc783b */ /* 0x000f260000000200 */
[C---:B--2---:R-:W-:Y:S08]  /*7b00*/  HMMA.16816.F32 R16, R28.reuse, R24, R16 ;  /* 0x000000181c10723c */ /* 0x044ff00000001810 */
[C---:B------:R-:W-:Y:S08]  /*7b10*/  HMMA.16816.F32 R12, R28.reuse, R26, R12 ;  /* 0x0000001a1c0c723c */ /* 0x040ff0000000180c */
[C---:B-1----:R-:W-:Y:S08]  /*7b20*/  HMMA.16816.F32 R8, R28.reuse, R20, R8 ;  /* 0x000000141c08723c */ /* 0x042ff00000001808 */
[----:B------:R-:W-:Y:S01]  /*7b30*/  HMMA.16816.F32 R4, R28, R22, R4 ;  /* 0x000000161c04723c */ /* 0x000fe20000001804 */
[----:B------:R-:W1:Y:S07]  /*7b40*/  LDSM.16.M88.4 R28, [R204] ;  /* 0x00000000cc1c783b */ /* 0x000e6e0000000200 */
[C---:B------:R-:W-:Y:S08]  /*7b50*/  HMMA.16816.F32 R176, R32.reuse, R24, R176 ;  /* 0x0000001820b0723c */ /* 0x040ff000000018b0 */
[C---:B------:R-:W-:Y:S01]  /*7b60*/  HMMA.16816.F32 R172, R32.reuse, R26, R172 ;  /* 0x0000001a20ac723c */ /* 0x040fe200000018ac */
[----:B------:R-:W-:Y:S07]  /*7b70*/  LDSM.16.M88.4 R24, [R211+0x9000] ;  /* 0x00900000d318783b */ /* 0x000fee0000000200 */
[C---:B------:R-:W-:Y:S08]  /*7b80*/  HMMA.16816.F32 R168, R32.reuse, R20, R168 ;  /* 0x0000001420a8723c */ /* 0x040ff000000018a8 */
[----:B------:R-:W-:Y:S01]  /*7b90*/  HMMA.16816.F32 R164, R32, R22, R164 ;  /* 0x0000001620a4723c */ /* 0x000fe200000018a4 */
[----:B------:R-:W2:Y:S04]  /*7ba0*/  LDSM.16.M88.4 R32, [R214+0x6000] ;  /* 0x00600000d620783b */ /* 0x000ea80000000200 */
[----:B------:R-:W2:Y:S03]  /*7bb0*/  LDSM.16.M88.4 R20, [R211+0x9800] ;  /* 0x00980000d314783b */ /* 0x000ea60000000200 */
[C---:B---3--:R-:W-:Y:S08]  /*7bc0*/  HMMA.16816.F32 R16, R184.reuse, R180, R16 ;  /* 0x000000b4b810723c */ /* 0x048ff00000001810 */
[----:B------:R-:W-:Y:S08]  /*7bd0*/  HMMA.16816.F32 R12, R184, R182, R12 ;  /* 0x000000b6b80c723c */ /* 0x000ff0000000180c */
[C---:B----4-:R-:W-:Y:S08]  /*7be0*/  HMMA.16816.F32 R176, R188.reuse, R180, R176 ;  /* 0x000000b4bcb0723c */ /* 0x050ff000000018b0 */
[----:B------:R-:W-:Y:S01]  /*7bf0*/  HMMA.16816.F32 R172, R188, R182, R172 ;  /* 0x000000b6bcac723c */ /* 0x000fe200000018ac */
[----:B------:R-:W3:Y:S07]  /*7c00*/  LDSM.16.M88.4 R180, [R214+0x4000] ;  /* 0x00400000d6b4783b */ /* 0x000eee0000000200 */
[C---:B-1----:R-:W-:Y:S08]  /*7c10*/  HMMA.16816.F32 R8, R184.reuse, R28, R8 ;  /* 0x0000001cb808723c */ /* 0x042ff00000001808 */
[----:B------:R-:W-:Y:S01]  /*7c20*/  HMMA.16816.F32 R4, R184, R30, R4 ;  /* 0x0000001eb804723c */ /* 0x000fe20000001804 */
[----:B------:R-:W-:Y:S07]  /*7c30*/  LDSM.16.M88.4 R184, [R213+0x4000] ;  /* 0x00400000d5b8783b */ /* 0x000fee0000000200 */
[C---:B------:R-:W-:Y:S08]  /*7c40*/  HMMA.16816.F32 R168, R188.reuse, R28, R168 ;  /* 0x0000001cbca8723c */ /* 0x040ff000000018a8 */
[----:B------:R-:W-:Y:S01]  /*7c50*/  HMMA.16816.F32 R164, R188, R30, R164 ;  /* 0x0000001ebca4723c */ /* 0x000fe200000018a4 */
[----:B------:R-:W1:Y:S07]  /*7c60*/  LDSM.16.M88.4 R28, [R206+0x1000] ;  /* 0x00100000ce1c783b */ /* 0x000e6e0000000200 */
[C---:B--2---:R-:W-:Y:S08]  /*7c70*/  HMMA.16816.F32 R16, R32.reuse, R24, R16 ;  /* 0x000000182010723c */ /* 0x044ff00000001810 */
[C---:B------:R-:W-:Y:S08]  /*7c80*/  HMMA.16816.F32 R12, R32.reuse, R26, R12 ;  /* 0x0000001a200c723c */ /* 0x040ff0000000180c */
[C---:B------:R-:W-:Y:S08]  /*7c90*/  HMMA.16816.F32 R8, R32.reuse, R20, R8 ;  /* 0x000000142008723c */ /* 0x040ff00000001808 */
[----:B------:R-:W-:Y:S01]  /*7ca0*/  HMMA.16816.F32 R4, R32, R22, R4 ;  /* 0x000000162004723c */ /* 0x000fe20000001804 */
[----:B------:R-:W2:Y:S07]  /*7cb0*/  LDSM.16.M88.4 R32, [R213+0x6000] ;  /* 0x00600000d520783b */ /* 0x000eae0000000200 */
[C---:B---3--:R-:W-:Y:S08]  /*7cc0*/  HMMA.16816.F32 R176, R180.reuse, R24, R176 ;  /* 0x00000018b4b0723c */ /* 0x048ff000000018b0 */
[----:B------:R-:W-:Y:S01]  /*7cd0*/  HMMA.16816.F32 R172, R180, R26, R172 ;  /* 0x0000001ab4ac723c */ /* 0x000fe200000018ac */
[----:B------:R-:W3:Y:S01]  /*7ce0*/  LDSM.16.M88.4 R24, [R206+0x1800] ;  /* 0x00180000ce18783b */ /* 0x000ee20000000200 */
[----:B------:R-:W-:-:S06]  /*7cf0*/  DEPBAR.LE SB0, 0x0 ;  /* 0x000080000000791a */ /* 0x000fcc0000000000 */
[C---:B------:R-:W-:Y:S08]  /*7d00*/  HMMA.16816.F32 R168, R180.reuse, R20, R168 ;  /* 0x00000014b4a8723c */ /* 0x040ff000000018a8 */
[----:B------:R-:W-:Y:S08]  /*7d10*/  HMMA.16816.F32 R164, R180, R22, R164 ;  /* 0x00000016b4a4723c */ /* 0x000ff000000018a4 */
[-C--:B-1----:R-:W-:Y:S08]  /*7d20*/  HMMA.16816.F32 R176, R184, R28.reuse, R176 ;  /* 0x0000001cb8b0723c */ /* 0x082ff000000018b0 */
[C---:B--2---:R-:W-:Y:S08]  /*7d30*/  HMMA.16816.F32 R16, R32.reuse, R28, R16 ;  /* 0x0000001c2010723c */ /* 0x044ff00000001810 */
[C---:B------:R-:W-:Y:S08]  /*7d40*/  HMMA.16816.F32 R12, R32.reuse, R30, R12 ;  /* 0x0000001e200c723c */ /* 0x040ff0000000180c */
[C---:B---3--:R-:W-:Y:S08]  /*7d50*/  HMMA.16816.F32 R8, R32.reuse, R24, R8 ;  /* 0x000000182008723c */ /* 0x048ff00000001808 */
[----:B------:R-:W-:Y:S08]  /*7d60*/  HMMA.16816.F32 R4, R32, R26, R4 ;  /* 0x0000001a2004723c */ /* 0x000ff00000001804 */
        /* <DEDUP_REMOVED lines=29> */
.L_x_887:
[----:B------:R-:W2:Y:S01]  /*7f40*/  LDL.64 R28, [R1] ;  /* 0x00000000011c7983 */ /* 0x000ea20000100a00 */
[----:B------:R-:W-:Y:S01]  /*7f50*/  UIADD3 UR31, UR26, -0x3, URZ ;  /* 0xfffffffd1a1f7890 */ /* 0x000fe2000fffe03f */
[----:B------:R-:W-:-:S02]  /*7f60*/  IMAD.WIDE.U32 R34, R200, -0x2daee0ad, RZ ;  /* 0xd2511f53c8227825 */ /* 0x000fc400078e00ff */
[----:B------:R-:W-:Y:S02]  /*7f70*/  STL.64 [R1+0x20], R192 ;  /* 0x000020c001007387 */ /* 0x000fe40000100a00 */
[----:B-1----:R-:W-:Y:S02]  /*7f80*/  IMAD.U32 R21, RZ, RZ, UR29 ;  /* 0x0000001dff157e24 */ /* 0x002fe4000f8e00ff */
[----:B------:R-:W-:Y:S02]  /*7f90*/  IMAD.U32 R20, RZ, RZ, UR31 ;  /* 0x0000001fff147e24 */ /* 0x000fe4000f8e00ff */
[----:B------:R-:W-:Y:S01]  /*7fa0*/  IMAD.WIDE.U32 R26, R203, -0x326172a9, RZ ;  /* 0xcd9e8d57cb1a7825 */ /* 0x000fe200078e00ff */
[----:B------:R-:W-:-:S03]  /*7fb0*/  LOP3.LUT R180, R35, UR31, R21, 0x96, !PT ;  /* 0x0000001f23b47c12 */ /* 0x000fc6000f8e9615 */
[----:B------:R-:W-:Y:S01]  /*7fc0*/  IMAD R25, R20, 0x20, R249 ;  /* 0x0000002014197824 */ /* 0x000fe200078e02f9 */
[----:B------:R-:W-:Y:S01]  /*7fd0*/  LOP3.LUT R30, R27, R201, RZ, 0x3c, !PT ;  /* 0x000000c91b1e7212 */ /* 0x000fe200078e3cff */
[----:B------:R-:W-:-:S03]  /*7fe0*/  IMAD.WIDE.U32 R180, R180, -0x326172a9, RZ ;  /* 0xcd9e8d57b4b47825 */ /* 0x000fc600078e00ff */
[C---:B------:R-:W-:Y:S02]  /*7ff0*/  IADD3 R21, R25.reuse, 0x8, RZ ;  /* 0x0000000819157810 */ /* 0x040fe40007ffe0ff */
[----:B------:R-:W-:Y:S02]  /*8000*/  IADD3 R23, R25, 0x1, RZ ;  /* 0x0000000119177810 */ /* 0x000fe40007ffe0ff */
[-C--:B------:R-:W-:Y:S02]  /*8010*/  ISETP.GE.AND P5, PT, R21, R248.reuse, PT ;  /* 0x000000f81500720c */ /* 0x080fe40003fa6270 */
[C---:B------:R-:W-:Y:S02]  /*8020*/  ISETP.GE.AND P4, PT, R23.reuse, R248, PT ;  /* 0x000000f81700720c */ /* 0x040fe40003f86270 */
[C---:B------:R-:W-:Y:S02]  /*8030*/  ISETP.GE.AND P1, PT, R23.reuse, R242, PT ;  /* 0x000000f21700720c */ /* 0x040fe40003f26270 */
[----:B------:R-:W-:-:S02]  /*8040*/  ISETP.GE.AND P3, PT, R23, R240, PT ;  /* 0x000000f01700720c */ /* 0x000fc40003f66270 */
[----:B------:R-:W-:Y:S01]  /*8050*/  ISETP.GE.AND P0, PT, R23, R2, PT ;  /* 0x000000021700720c */ /* 0x000fe20003f06270 */
[----:B------:R-:W-:Y:S01]  /*8060*/  IMAD R23, R202, -0x326172a9, RZ ;  /* 0xcd9e8d57ca177824 */ /* 0x000fe200078e02ff */
[C---:B------:R-:W-:Y:S02]  /*8070*/  ISETP.GE.AND P2, PT, R21.reuse, R242, PT ;  /* 0x000000f21500720c */ /* 0x040fe40003f46270 */
[----:B------:R-:W-:Y:S02]  /*8080*/  FSEL R172, R172, -INF , !P5 ;  /* 0xff800000acac7808 */ /* 0x000fe40006800000 */
[C---:B------:R-:W-:Y:S02]  /*8090*/  ISETP.GE.AND P6, PT, R21.reuse, R240, PT ;  /* 0x000000f01500720c */ /* 0x040fe40003fc6270 */
[----:B------:R-:W-:Y:S02]  /*80a0*/  ISETP.GE.AND P5, PT, R21, R2, PT ;  /* 0x000000021500720c */ /* 0x000fe40003fa6270 */
[----:B------:R-:W-:-:S02]  /*80b0*/  IADD3 R21, R25, 0x9, RZ ;  /* 0x0000000919157810 */ /* 0x000fc40007ffe0ff */
[C---:B------:R-:W-:Y:S02]  /*80c0*/  LOP3.LUT R31, R181.reuse, UR15, R26, 0x96, !PT ;  /* 0x0000000fb51f7c12 */ /* 0x040fe4000f8e961a */
[----:B------:R-:W-:Y:S02]  /*80d0*/  LOP3.LUT R20, R181, UR15, R23, 0x96, !PT ;  /* 0x0000000fb5147c12 */ /* 0x000fe4000f8e9617 */
[----:B------:R-:W-:Y:S01]  /*80e0*/  FSEL R181, R174, -INF , !P2 ;  /* 0xff800000aeb57808 */ /* 0x000fe20005000000 */
[----:B------:R-:W-:Y:S01]  /*80f0*/  IMAD.WIDE.U32 R198, R31, -0x2daee0ad, RZ ;  /* 0xd2511f531fc67825 */ /* 0x000fe200078e00ff */
[----:B------:R-:W-:Y:S02]  /*8100*/  FSEL R174, R12, -INF , !P6 ;  /* 0xff8000000cae7808 */ /* 0x000fe40007000000 */
[----:B------:R-:W-:Y:S01]  /*8110*/  ISETP.GE.AND P6, PT, R21, R242, PT ;  /* 0x000000f21500720c */ /* 0x000fe20003fc6270 */
[----:B------:R-:W-:Y:S01]  /*8120*/  IMAD.WIDE.U32 R26, R20, -0x2daee0ad, RZ ;  /* 0xd2511f53141a7825 */ /* 0x000fe200078e00ff */
[----:B------:R-:W-:-:S02]  /*8130*/  FSEL R14, R14, -INF , !P5 ;  /* 0xff8000000e0e7808 */ /* 0x000fc40006800000 */
[----:B------:R-:W-:Y:S02]  /*8140*/  LOP3.LUT R188, R251, UR13, R180, 0x96, !PT ;  /* 0x0000000dfbbc7c12 */ /* 0x000fe4000f8e96b4 */
[----:B------:R-:W-:Y:S02]  /*8150*/  ISETP.GE.AND P5, PT, R21, R240, PT ;  /* 0x000000f01500720c */ /* 0x000fe40003fa6270 */
[----:B------:R-:W-:Y:S01]  /*8160*/  IADD3 R23, R25, 0x10, RZ ;  /* 0x0000001019177810 */ /* 0x000fe20007ffe0ff */
[----:B------:R-:W-:Y:S01]  /*8170*/  IMAD.WIDE.U32 R188, R188, -0x2daee0ad, RZ ;  /* 0xd2511f53bcbc7825 */ /* 0x000fe200078e00ff */
[----:B------:R-:W-:Y:S02]  /*8180*/  ISETP.GE.AND P2, PT, R21, R248, PT ;  /* 0x000000f81500720c */ /* 0x000fe40003f46270 */
[----:B------:R-:W-:Y:S02]  /*8190*/  FSEL R175, R175, -INF , !P6 ;  /* 0xff800000afaf7808 */ /* 0x000fe40007000000 */
[----:B------:R-:W-:-:S02]  /*81a0*/  FSEL R252, R13, -INF , !P5 ;  /* 0xff8000000dfc7808 */ /* 0x000fc40006800000 */
[----:B------:R-:W-:Y:S02]  /*81b0*/  ISETP.GE.AND P6, PT, R23, R248, PT ;  /* 0x000000f81700720c */ /* 0x000fe40003fc6270 */
[----:B------:R-:W-:Y:S02]  /*81c0*/  IADD3 R13, R25, 0x11, RZ ;  /* 0x00000011190d7810 */ /* 0x000fe40007ffe0ff */
[----:B------:R-:W-:Y:S02]  /*81d0*/  FSEL R182, R173, -INF , !P2 ;  /* 0xff800000adb67808 */ /* 0x000fe40005000000 */
[----:B------:R-:W-:Y:S02]  /*81e0*/  ISETP.GE.AND P2, PT, R21, R2, PT ;  /* 0x000000021500720c */ /* 0x000fe40003f46270 */
[----:B------:R-:W-:Y:S02]  /*81f0*/  FSEL R20, R168, -INF , !P6 ;  /* 0xff800000a8147808 */ /* 0x000fe40007000000 */
[----:B------:R-:W-:-:S02]  /*8200*/  ISETP.GE.AND P6, PT, R13, R248, PT ;  /* 0x000000f80d00720c */ /* 0x000fc40003fc6270 */
[----:B------:R-:W-:Y:S02]  /*8210*/  LOP3.LUT R26, R189, UR10, R26, 0x96, !PT ;  /* 0x0000000abd1a7c12 */ /* 0x000fe4000f8e961a */
[----:B------:R-:W-:Y:S02]  /*8220*/  FSEL R12, R15, -INF , !P2 ;  /* 0xff8000000f0c7808 */ /* 0x000fe40005000000 */
[C---:B------:R-:W-:Y:S02]  /*8230*/  ISETP.GE.AND P2, PT, R23.reuse, R242, PT ;  /* 0x000000f21700720c */ /* 0x040fe40003f46270 */
[C---:B------:R-:W-:Y:S02]  /*8240*/  ISETP.GE.AND P5, PT, R23.reuse, R240, PT ;  /* 0x000000f01700720c */ /* 0x040fe40003fa6270 */
[----:B------:R-:W-:Y:S02]  /*8250*/  FSEL R21, R170, -INF , !P2 ;  /* 0xff800000aa157808 */ /* 0x000fe40005000000 */
[----:B------:R-:W-:-:S02]  /*8260*/  ISETP.GE.AND P2, PT, R23, R2, PT ;  /* 0x000000021700720c */ /* 0x000fc40003f46270 */
[----:B------:R-:W-:Y:S02]  /*8270*/  FSEL R168, R177, -INF , !P4 ;  /* 0xff800000b1a87808 */ /* 0x000fe40006000000 */
[----:B------:R-:W-:Y:S02]  /*8280*/  FSEL R179, R179, -INF , !P1 ;  /* 0xff800000b3b37808 */ /* 0x000fe40004800000 */
[C---:B------:R-:W-:Y:S02]  /*8290*/  ISETP.GE.AND P4, PT, R13.reuse, R240, PT ;  /* 0x000000f00d00720c */ /* 0x040fe40003f86270 */
[----:B------:R-:W-:Y:S02]  /*82a0*/  ISETP.GE.AND P1, PT, R13, R2, PT ;  /* 0x000000020d00720c */ /* 0x000fe40003f26270 */
[----:B--2---:R-:W-:Y:S01]  /*82b0*/  LOP3.LUT R22, R27, UR12, R28, 0x96, !PT ;  /* 0x0000000c1b167c12 */ /* 0x004fe2000f8e961c */
[----:B------:R-:W-:-:S04]  /*82c0*/  IMAD.WIDE.U32 R26, R26, -0x326172a9, RZ ;  /* 0xcd9e8d571a1a7825 */ /* 0x000fc800078e00ff */
[----:B------:R-:W-:Y:S01]  /*82d0*/  IMAD.WIDE.U32 R32, R22, -0x326172a9, RZ ;  /* 0xcd9e8d5716207825 */ /* 0x000fe200078e00ff */
[----:B------:R-:W-:Y:S02]  /*82e0*/  FSEL R22, R169, -INF , !P6 ;  /* 0xff800000a9167808 */ /* 0x000fe40007000000 */
[----:B------:R-:W-:Y:S02]  /*82f0*/  ISETP.GE.AND P6, PT, R13, R242, PT ;  /* 0x000000f20d00720c */ /* 0x000fe40003fc6270 */
[----:B------:R-:W-:Y:S02]  /*8300*/  LOP3.LUT R15, R33, UR11, R250, 0x96, !PT ;  /* 0x0000000b210f7c12 */ /* 0x000fe4000f8e96fa */
[----:B------:R-:W-:Y:S02]  /*8310*/  FSEL R23, R171, -INF , !P6 ;  /* 0xff800000ab177808 */ /* 0x000fe40007000000 */
[----:B------:R-:W-:Y:S01]  /*8320*/  ISETP.GE.AND P6, PT, R25, R248, PT ;  /* 0x000000f81900720c */ /* 0x000fe20003fc6270 */
[----:B------:R-:W-:Y:S01]  /*8330*/  IMAD.WIDE.U32 R28, R15, -0x2daee0ad, RZ ;  /* 0xd2511f530f1c7825 */ /* 0x000fe200078e00ff */
[----:B------:R-:W-:-:S02]  /*8340*/  LOP3.LUT R32, R27, UR9, R32, 0x96, !PT ;  /* 0x000000091b207c12 */ /* 0x000fc4000f8e9620 */
[----:B------:R-:W-:Y:S02]  /*8350*/  FSEL R170, R176, -INF , !P6 ;  /* 0xff800000b0aa7808 */ /* 0x000fe40007000000 */
[----:B------:R-:W-:Y:S01]  /*8360*/  ISETP.GE.AND P6, PT, R25, R242, PT ;  /* 0x000000f21900720c */ /* 0x000fe20003fc6270 */
[----:B------:R-:W-:Y:S01]  /*8370*/  IMAD.WIDE.U32 R32, R32, -0x2daee0ad, RZ ;  /* 0xd2511f5320207825 */ /* 0x000fe200078e00ff */
[----:B------:R-:W-:Y:S02]  /*8380*/  FSEL R176, R17, -INF , !P3 ;  /* 0xff80000011b07808 */ /* 0x000fe40005800000 */
[----:B------:R-:W-:Y:S02]  /*8390*/  FSEL R177, R178, -INF , !P6 ;  /* 0xff800000b2b17808 */ /* 0x000fe40007000000 */
[----:B------:R-:W-:Y:S02]  /*83a0*/  FSEL R178, R19, -INF , !P0 ;  /* 0xff80000013b27808 */ /* 0x000fe40004000000 */
[----:B------:R-:W-:-:S02]  /*83b0*/  LOP3.LUT R188, R29, UR8, R188, 0x96, !PT ;  /* 0x000000081dbc7c12 */ /* 0x000fc4000f8e96bc */
[----:B------:R-:W-:Y:S02]  /*83c0*/  LOP3.LUT R15, R33, UR6, R28, 0x96, !PT ;  /* 0x00000006210f7c12 */ /* 0x000fe4000f8e961c */
[C---:B------:R-:W-:Y:S01]  /*83d0*/  ISETP.GE.AND P3, PT, R25.reuse, R240, PT ;  /* 0x000000f01900720c */ /* 0x040fe20003f66270 */
[----:B------:R-:W-:Y:S01]  /*83e0*/  IMAD.WIDE.U32 R188, R188, -0x326172a9, RZ ;  /* 0xcd9e8d57bcbc7825 */ /* 0x000fe200078e00ff */
[C---:B------:R-:W-:Y:S02]  /*83f0*/  ISETP.GE.AND P0, PT, R25.reuse, R2, PT ;  /* 0x000000021900720c */ /* 0x040fe40003f06270 */
[C---:B------:R-:W-:Y:S02]  /*8400*/  IADD3 R29, R25.reuse, 0x18, RZ ;  /* 0x00000018191d7810 */ /* 0x040fe40007ffe0ff */
[----:B------:R-:W-:Y:S02]  /*8410*/  IADD3 R17, R25, 0x19, RZ ;  /* 0x0000001919117810 */ /* 0x000fe40007ffe0ff */
[----:B------:R-:W-:-:S02]  /*8420*/  FSEL R186, R16, -INF , !P3 ;  /* 0xff80000010ba7808 */ /* 0x000fc40005800000 */
[----:B------:R-:W-:Y:S01]  /*8430*/  FSEL R13, R18, -INF , !P0 ;  /* 0xff800000120d7808 */ /* 0x000fe20004000000 */
[----:B------:R-:W-:Y:S01]  /*8440*/  IMAD.WIDE.U32 R18, R15, -0x326172a9, RZ ;  /* 0xcd9e8d570f127825 */ /* 0x000fe200078e00ff */
[----:B------:R-:W-:Y:S02]  /*8450*/  ISETP.GE.AND P3, PT, R29, R242, PT ;  /* 0x000000f21d00720c */ /* 0x000fe40003f66270 */
[-C--:B------:R-:W-:Y:S02]  /*8460*/  ISETP.GE.AND P0, PT, R17, R248.reuse, PT ;  /* 0x000000f81100720c */ /* 0x080fe40003f06270 */
[----:B------:R-:W-:Y:S02]  /*8470*/  FSEL R25, R166, -INF , !P3 ;  /* 0xff800000a6197808 */ /* 0x000fe40005800000 */
[----:B------:R-:W-:Y:S02]  /*8480*/  FSEL R27, R165, -INF , !P0 ;  /* 0xff800000a51b7808 */ /* 0x000fe40004000000 */
[----:B------:R-:W-:-:S02]  /*8490*/  ISETP.GE.AND P6, PT, R29, R248, PT ;  /* 0x000000f81d00720c */ /* 0x000fc40003fc6270 */
[C---:B------:R-:W-:Y:S02]  /*84a0*/  ISETP.GE.AND P3, PT, R29.reuse, R240, PT ;  /* 0x000000f01d00720c */ /* 0x040fe40003f66270 */
[----:B------:R-:W-:Y:S02]  /*84b0*/  ISETP.GE.AND P0, PT, R29, R2, PT ;  /* 0x000000021d00720c */ /* 0x000fe40003f06270 */
[----:B------:R-:W-:Y:S02]  /*84c0*/  LOP3.LUT R16, R18, 0xffff, RZ, 0xc0, !PT ;  /* 0x0000ffff12107812 */ /* 0x000fe400078ec0ff */
[----:B------:R-:W-:Y:S02]  /*84d0*/  FSEL R29, R8, -INF , !P5 ;  /* 0xff800000081d7808 */ /* 0x000fe40006800000 */
[----:B------:R-:W-:Y:S02]  /*84e0*/  LOP3.LUT R8, R19, UR16, R188, 0x96, !PT ;  /* 0x0000001013087c12 */ /* 0x000fe4000f8e96bc */
[----:B------:R-:W-:Y:S01]  /*84f0*/  FSEL R24, R164, -INF , !P6 ;  /* 0xff800000a4187808 */ /* 0x000fe20007000000 */
[----:B------:R-:W-:Y:S01]  /*8500*/  IMAD.WIDE.U32 R164, R30, -0x2daee0ad, RZ ;  /* 0xd2511f531ea47825 */ /* 0x000fe200078e00ff */
[----:B------:R-:W-:-:S02]  /*8510*/  SHF.R.U32.HI R16, RZ, 0x8, R16 ;  /* 0x00000008ff107819 */ /* 0x000fc40000011610 */
[----:B------:R-:W-:Y:S02]  /*8520*/  LOP3.LUT R187, R18, 0xff, RZ, 0xc0, !PT ;  /* 0x000000ff12bb7812 */ /* 0x000fe400078ec0ff */
[----:B------:R-:W-:Y:S02]  /*8530*/  ISETP.GE.AND P6, PT, R17, R242, PT ;  /* 0x000000f21100720c */ /* 0x000fe40003fc6270 */
[----:B------:R-:W-:Y:S02]  /*8540*/  SHF.R.U32.HI R15, RZ, 0x10, R8 ;  /* 0x00000010ff0f7819 */ /* 0x000fe40000011608 */
[----:B------:R-:W-:Y:S02]  /*8550*/  PRMT R187, R187, 0x5410, R16 ;  /* 0x00005410bbbb7816 */ /* 0x000fe40000000010 */
[----:B------:R-:W-:Y:S02]  /*8560*/  FSEL R28, R167, -INF , !P6 ;  /* 0xff800000a71c7808 */ /* 0x000fe40007000000 */
[----:B------:R-:W-:-:S02]  /*8570*/  LOP3.LUT R16, R8, 0xffff, RZ, 0xc0, !PT ;  /* 0x0000ffff08107812 */ /* 0x000fc400078ec0ff */
[----:B------:R-:W-:Y:S02]  /*8580*/  LOP3.LUT R171, R8, 0xff, RZ, 0xc0, !PT ;  /* 0x000000ff08ab7812 */ /* 0x000fe400078ec0ff */
[C---:B------:R-:W-:Y:S02]  /*8590*/  ISETP.GE.AND P6, PT, R17.reuse, R240, PT ;  /* 0x000000f01100720c */ /* 0x040fe40003fc6270 */
[----:B------:R-:W-:Y:S02]  /*85a0*/  ISETP.GE.AND P5, PT, R17, R2, PT ;  /* 0x000000021100720c */ /* 0x000fe40003fa6270 */
[----:B------:R-:W-:Y:S02]  /*85b0*/  SHF.R.U32.HI R8, RZ, 0x18, R8 ;  /* 0x00000018ff087819 */ /* 0x000fe40000011608 */
[----:B------:R-:W-:Y:S02]  /*85c0*/  LOP3.LUT R15, R15, 0xff, RZ, 0xc0, !PT ;  /* 0x000000ff0f0f7812 */ /* 0x000fe400078ec0ff */
[----:B------:R-:W-:-:S02]  /*85d0*/  FMNMX.FTZ R17, R197, R170, !PT ;  /* 0x000000aac5117209 */ /* 0x000fc40007810000 */
[----:B------:R-:W-:Y:S02]  /*85e0*/  PRMT R15, R15, 0x5410, R8 ;  /* 0x000054100f0f7816 */ /* 0x000fe40000000008 */
[----:B------:R-:W-:Y:S02]  /*85f0*/  FMNMX.FTZ R17, R168, R17, !PT ;  /* 0x00000011a8117209 */ /* 0x000fe40007810000 */
[----:B------:R-:W-:Y:S02]  /*8600*/  FMNMX.FTZ R8, R196, R177, !PT ;  /* 0x000000b1c4087209 */ /* 0x000fe40007810000 */
[----:B------:R-:W-:Y:S02]  /*8610*/  FMNMX.FTZ R17, R172, R17, !PT ;  /* 0x00000011ac117209 */ /* 0x000fe40007810000 */
[----:B------:R-:W-:Y:S02]  /*8620*/  FMNMX.FTZ R8, R179, R8, !PT ;  /* 0x00000008b3087209 */ /* 0x000fe40007810000 */
[----:B------:R-:W-:-:S02]  /*8630*/  FMNMX.FTZ R17, R182, R17, !PT ;  /* 0x00000011b6117209 */ /* 0x000fc40007810000 */
[----:B------:R-:W-:Y:S02]  /*8640*/  FMNMX.FTZ R8, R181, R8, !PT ;  /* 0x00000008b5087209 */ /* 0x000fe40007810000 */
[----:B------:R-:W-:Y:S02]  /*8650*/  SHF.R.U32.HI R173, RZ, 0x10, R18 ;  /* 0x00000010ffad7819 */ /* 0x000fe40000011612 */
[----:B------:R-:W-:Y:S02]  /*8660*/  LOP3.LUT R34, R165, UR14, R34, 0x96, !PT ;  /* 0x0000000ea5227c12 */ /* 0x000fe4000f8e9622 */
[----:B------:R-:W-:Y:S02]  /*8670*/  FMNMX.FTZ R8, R175, R8, !PT ;  /* 0x00000008af087209 */ /* 0x000fe40007810000 */
[----:B------:R-:W-:Y:S01]  /*8680*/  FMNMX.FTZ R17, R20, R17, !PT ;  /* 0x0000001114117209 */ /* 0x000fe20007810000 */
[----:B------:R-:W-:Y:S01]  /*8690*/  IMAD.WIDE.U32 R34, R34, -0x326172a9, RZ ;  /* 0xcd9e8d5722227825 */ /* 0x000fe200078e00ff */
[----:B------:R-:W-:-:S02]  /*86a0*/  SHF.R.U32.HI R18, RZ, 0x18, R18 ;  /* 0x00000018ff127819 */ /* 0x000fc40000011612 */
[----:B------:R-:W-:Y:S02]  /*86b0*/  LOP3.LUT R173, R173, 0xff, RZ, 0xc0, !PT ;  /* 0x000000ffadad7812 */ /* 0x000fe400078ec0ff */
[----:B------:R-:W-:Y:S02]  /*86c0*/  SHF.R.U32.HI R16, RZ, 0x8, R16 ;  /* 0x00000008ff107819 */ /* 0x000fe40000011610 */
[----:B------:R-:W-:Y:S02]  /*86d0*/  FMNMX.FTZ R8, R21, R8, !PT ;  /* 0x0000000815087209 */ /* 0x000fe40007810000 */
[----:B------:R-:W-:Y:S02]  /*86e0*/  FMNMX.FTZ R17, R22, R17, !PT ;  /* 0x0000001116117209 */ /* 0x000fe40007810000 */
[----:B------:R-:W-:Y:S02]  /*86f0*/  PRMT R173, R173, 0x5410, R18 ;  /* 0x00005410adad7816 */ /* 0x000fe40000000012 */
[----:B------:R-:W-:-:S02]  /*8700*/  PRMT R171, R171, 0x5410, R16 ;  /* 0x00005410abab7816 */ /* 0x000fc40000000010 */
[----:B------:R-:W-:Y:S02]  /*8710*/  FMNMX.FTZ R16, R23, R8, !PT ;  /* 0x0000000817107209 */ /* 0x000fe40007810000 */
[----:B------:R-:W-:Y:S02]  /*8720*/  FMNMX.FTZ R18, R24, R17, !PT ;  /* 0x0000001118127209 */ /* 0x000fe40007810000 */
[----:B------:R-:W-:Y:S02]  /*8730*/  LOP3.LUT R180, R35, UR13, R180, 0x96, !PT ;  /* 0x0000000d23b47c12 */ /* 0x000fe4000f8e96b4 */
[----:B------:R-:W-:Y:S02]  /*8740*/  FMNMX.FTZ R18, R27, R18, !PT ;  /* 0x000000121b127209 */ /* 0x000fe40007810000 */
[----:B------:R-:W-:Y:S01]  /*8750*/  FMNMX.FTZ R17, R25, R16, !PT ;  /* 0x0000001019117209 */ /* 0x000fe20007810000 */
[----:B------:R-:W-:Y:S01]  /*8760*/  IMAD.WIDE.U32 R30, R180, -0x2daee0ad, RZ ;  /* 0xd2511f53b41e7825 */ /* 0x000fe200078e00ff */
[----:B------:R-:W-:Y:S01]  /*8770*/  LOP3.LUT R8, R199, UR12, R164, 0x96, !PT ;  /* 0x0000000cc7087c12 */ /* 0x000fe2000f8e96a4 */
[----:B------:R-:W1:Y:S01]  /*8780*/  SHFL.BFLY PT, R167, R18, 0x2, 0x1f ;  /* 0x0c401f0012a77f89 */ /* 0x000e6200000e0000 */
[----:B------:R-:W-:-:S02]  /*8790*/  FMNMX.FTZ R166, R28, R17, !PT ;  /* 0x000000111ca67209 */ /* 0x000fc40007810000 */
[----:B------:R-:W-:Y:S01]  /*87a0*/  LOP3.LUT R198, R31, UR10, R198, 0x96, !PT ;  /* 0x0000000a1fc67c12 */ /* 0x000fe2000f8e96c6 */
[----:B------:R-:W-:Y:S01]  /*87b0*/  IMAD.WIDE.U32 R190, R8, -0x326172a9, RZ ;  /* 0xcd9e8d5708be7825 */ /* 0x000fe200078e00ff */
[----:B------:R-:W-:Y:S01]  /*87c0*/  FMNMX.FTZ R19, R3, R186, !PT ;  /* 0x000000ba03137209 */ /* 0x000fe20007810000 */
[----:B------:R-:W2:Y:S01]  /*87d0*/  SHFL.BFLY PT, R31, R166, 0x2, 0x1f ;  /* 0x0c401f00a61f7f89 */ /* 0x000ea200000e0000 */
[----:B------:R-:W-:Y:S01]  /*87e0*/  FSEL R33, R11, -INF , !P1 ;  /* 0xff8000000b217808 */ /* 0x000fe20004800000 */
[----:B------:R-:W-:Y:S01]  /*87f0*/  IMAD.WIDE.U32 R198, R198, -0x326172a9, RZ ;  /* 0xcd9e8d57c6c67825 */ /* 0x000fe200078e00ff */
[----:B------:R-:W-:Y:S02]  /*8800*/  LOP3.LUT R8, R191, UR11, R34, 0x96, !PT ;  /* 0x0000000bbf087c12 */ /* 0x000fe4000f8e9622 */
[----:B------:R-:W-:Y:S02]  /*8810*/  FMNMX.FTZ R19, R176, R19, !PT ;  /* 0x00000013b0137209 */ /* 0x000fe40007810000 */
[----:B------:R-:W-:Y:S01]  /*8820*/  FSEL R34, R4, -INF , !P3 ;  /* 0xff80000004227808 */ /* 0x000fe20005800000 */
[----:B------:R-:W-:Y:S01]  /*8830*/  IMAD.WIDE.U32 R16, R8, -0x2daee0ad, RZ ;  /* 0xd2511f5308107825 */ /* 0x000fe200078e00ff */
[----:B------:R-:W-:-:S02]  /*8840*/  FMNMX.FTZ R19, R174, R19, !PT ;  /* 0x00000013ae137209 */ /* 0x000fc40007810000 */
[----:B------:R-:W-:Y:S02]  /*8850*/  FSEL R180, R5, -INF , !P6 ;  /* 0xff80000005b47808 */ /* 0x000fe40007000000 */
[----:B------:R-:W-:Y:S02]  /*8860*/  LOP3.LUT R8, R17, UR8, R30, 0x96, !PT ;  /* 0x0000000811087c12 */ /* 0x000fe4000f8e961e */
[----:B------:R-:W-:Y:S02]  /*8870*/  FMNMX.FTZ R17, R0, R13, !PT ;  /* 0x0000000d00117209 */ /* 0x000fe40007810000 */
[----:B------:R-:W-:Y:S02]  /*8880*/  FSEL R30, R10, -INF , !P2 ;  /* 0xff8000000a1e7808 */ /* 0x000fe40005000000 */
[----:B-1----:R-:W-:Y:S02]  /*8890*/  FMNMX.FTZ R167, R18, R167, !PT ;  /* 0x000000a712a77209 */ /* 0x002fe40007810000 */
[----:B------:R-:W-:-:S02]  /*88a0*/  FMNMX.FTZ R17, R178, R17, !PT ;  /* 0x00000011b2117209 */ /* 0x000fc40007810000 */
[----:B------:R-:W-:Y:S02]  /*88b0*/  FMNMX.FTZ R18, R252, R19, !PT ;  /* 0x00000013fc127209 */ /* 0x000fe40007810000 */
[----:B--2---:R-:W-:Y:S02]  /*88c0*/  FMNMX.FTZ R166, R31, R166, !PT ;  /* 0x000000a61fa67209 */ /* 0x004fe40007810000 */
[----:B------:R-:W-:Y:S02]  /*88d0*/  FMNMX.FTZ R17, R14, R17, !PT ;  /* 0x000000110e117209 */ /* 0x000fe40007810000 */
[----:B------:R-:W-:Y:S01]  /*88e0*/  FSEL R31, R9, -INF , !P4 ;  /* 0xff800000091f7808 */ /* 0x000fe20006000000 */
[----:B------:R-:W-:Y:S01]  /*88f0*/  SHFL.BFLY PT, R11, R166, 0x1, 0x1f ;  /* 0x0c201f00a60b7f89 */ /* 0x000fe200000e0000 */
[----:B------:R-:W-:Y:S02]  /*8900*/  FMNMX.FTZ R10, R29, R18, !PT ;  /* 0x000000121d0a7209 */ /* 0x000fe40007810000 */
[----:B------:R-:W-:-:S02]  /*8910*/  FMNMX.FTZ R9, R12, R17, !PT ;  /* 0x000000110c097209 */ /* 0x000fc40007810000 */
[----:B------:R-:W-:Y:S02]  /*8920*/  FMNMX.FTZ R165, R31, R10, !PT ;  /* 0x0000000a1fa57209 */ /* 0x000fe40007810000 */
[----:B------:R-:W-:Y:S02]  /*8930*/  FMNMX.FTZ R4, R30, R9, !PT ;  /* 0x000000091e047209 */ /* 0x000fe40007810000 */
[----:B------:R-:W-:Y:S02]  /*8940*/  FMNMX.FTZ R165, R34, R165, !PT ;  /* 0x000000a522a57209 */ /* 0x000fe40007810000 */
[----:B------:R-:W-:Y:S02]  /*8950*/  FMNMX.FTZ R4, R33, R4, !PT ;  /* 0x0000000421047209 */ /* 0x000fe40007810000 */
[----:B------:R-:W-:Y:S02]  /*8960*/  FSEL R35, R6, -INF , !P0 ;  /* 0xff80000006237808 */ /* 0x000fe40004000000 */
[----:B------:R-:W-:Y:S01]  /*8970*/  FMNMX.FTZ R165, R180, R165, !PT ;  /* 0x000000a5b4a57209 */ /* 0x000fe20007810000 */
[----:B------:R-:W-:Y:S01]  /*8980*/  SHFL.BFLY PT, R6, R167, 0x1, 0x1f ;  /* 0x0c201f00a7067f89 */ /* 0x000fe200000e0000 */
[----:B------:R-:W-:-:S02]  /*8990*/  FMNMX.FTZ R5, R35, R4, !PT ;  /* 0x0000000423057209 */ /* 0x000fc40007810000 */
[----:B------:R-:W-:Y:S01]  /*89a0*/  LOP3.LUT R190, R199, UR9, R190, 0x96, !PT ;  /* 0x00000009c7be7c12 */ /* 0x000fe2000f8e96be */
[----:B------:R-:W1:Y:S01]  /*89b0*/  SHFL.BFLY PT, R4, R165, 0x2, 0x1f ;  /* 0x0c401f00a5047f89 */ /* 0x000e6200000e0000 */
[----:B------:R-:W-:-:S03]  /*89c0*/  FSEL R184, R7, -INF , !P5 ;  /* 0xff80000007b87808 */ /* 0x000fc60006800000 */
[----:B------:R-:W-:Y:S01]  /*89d0*/  IMAD.WIDE.U32 R190, R190, -0x2daee0ad, RZ ;  /* 0xd2511f53bebe7825 */ /* 0x000fe200078e00ff */
[----:B------:R-:W-:-:S04]  /*89e0*/  FMNMX.FTZ R18, R184, R5, !PT ;  /* 0x00000005b8127209 */ /* 0x000fc80007810000 */
[----:B------:R-:W-:Y:S01]  /*89f0*/  LOP3.LUT R16, R191, UR6, R16, 0x96, !PT ;  /* 0x00000006bf107c12 */ /* 0x000fe2000f8e9610 */
[----:B------:R-:W2:Y:S04]  /*8a00*/  SHFL.BFLY PT, R9, R18, 0x2, 0x1f ;  /* 0x0c401f0012097f89 */ /* 0x000ea800000e0000 */
[----:B------:R-:W-:-:S05]  /*8a10*/  IMAD.WIDE.U32 R192, R16, -0x326172a9, RZ ;  /* 0xcd9e8d5710c07825 */ /* 0x000fca00078e00ff */
[C---:B------:R-:W-:Y:S02]  /*8a20*/  LOP3.LUT R16, R192.reuse, 0xffff, RZ, 0xc0, !PT ;  /* 0x0000ffffc0107812 */ /* 0x040fe400078ec0ff */
[----:B------:R-:W-:Y:S02]  /*8a30*/  LOP3.LUT R199, R192, 0xff, RZ, 0xc0, !PT ;  /* 0x000000ffc0c77812 */ /* 0x000fe400078ec0ff */
[----:B------:R-:W-:Y:S02]  /*8a40*/  SHF.R.U32.HI R16, RZ, 0x8, R16 ;  /* 0x00000008ff107819 */ /* 0x000fe40000011610 */
[----:B-1----:R-:W-:Y:S02]  /*8a50*/  FMNMX.FTZ R165, R4, R165, !PT ;  /* 0x000000a504a57209 */ /* 0x002fe40007810000 */
[----:B------:R-:W-:Y:S02]  /*8a60*/  FMNMX.FTZ R167, R167, R6, !PT ;  /* 0x00000006a7a77209 */ /* 0x000fe40007810000 */
[----:B------:R-:W-:Y:S01]  /*8a70*/  PRMT R199, R199, 0x5410, R16 ;  /* 0x00005410c7c77816 */ /* 0x000fe20000000010 */
[----:B------:R-:W1:Y:S01]  /*8a80*/  SHFL.BFLY PT, R6, R165, 0x1, 0x1f ;  /* 0x0c201f00a5067f89 */ /* 0x000e6200000e0000 */
[----:B------:R-:W-:Y:S01]  /*8a90*/  IMAD.WIDE.U32 R16, R8, -0x326172a9, RZ ;  /* 0xcd9e8d5708107825 */ /* 0x000fe200078e00ff */
[----:B------:R-:W-:-:S02]  /*8aa0*/  FSETP.NEU.FTZ.AND P2, PT, R167, -INF , PT ;  /* 0xff800000a700780b */ /* 0x000fc40003f5d000 */
[----:B--2---:R-:W-:Y:S01]  /*8ab0*/  FMNMX.FTZ R18, R9, R18, !PT ;  /* 0x0000001209127209 */ /* 0x004fe20007810000 */
[----:B------:R-:W-:Y:S01]  /*8ac0*/  FMUL.FTZ R185, R167, c[0x0][0x23c] ;  /* 0x00008f00a7b97a20 */ /* 0x000fe20000410000 */
[----:B------:R-:W-:Y:S02]  /*8ad0*/  LOP3.LUT R5, R193, UR16, R16, 0x96, !PT ;  /* 0x00000010c1057c12 */ /* 0x000fe4000f8e9610 */
[----:B------:R-:W-:Y:S02]  /*8ae0*/  FMNMX.FTZ R166, R166, R11, !PT ;  /* 0x0000000ba6a67209 */ /* 0x000fe40007810000 */
[C---:B------:R-:W-:Y:S02]  /*8af0*/  LOP3.LUT R9, R5.reuse, 0xffff, RZ, 0xc0, !PT ;  /* 0x0000ffff05097812 */ /* 0x040fe400078ec0ff */
[----:B------:R-:W-:Y:S02]  /*8b00*/  LOP3.LUT R4, R5, 0xff, RZ, 0xc0, !PT ;  /* 0x000000ff05047812 */ /* 0x000fe400078ec0ff */
[----:B------:R-:W-:-:S02]  /*8b10*/  SHF.R.U32.HI R9, RZ, 0x8, R9 ;  /* 0x00000008ff097819 */ /* 0x000fc40000011609 */
[----:B------:R-:W-:Y:S02]  /*8b20*/  FSEL R185, R185, RZ, P2 ;  /* 0x000000ffb9b97208 */ /* 0x000fe40001000000 */
[----:B------:R-:W-:Y:S02]  /*8b30*/  PRMT R4, R4, 0x5410, R9 ;  /* 0x0000541004047816 */ /* 0x000fe40000000009 */
[----:B------:R-:W2:Y:S01]  /*8b40*/  SHFL.BFLY PT, R9, R18, 0x1, 0x1f ;  /* 0x0c201f0012097f89 */ /* 0x000ea200000e0000 */
[C---:B------:R-:W-:Y:S01]  /*8b50*/  FMUL.FTZ R8, R166.reuse, c[0x0][0x23c] ;  /* 0x00008f00a6087a20 */ /* 0x040fe20000410000 */
[--C-:B------:R-:W-:Y:S02]  /*8b60*/  SHF.R.U32.HI R7, RZ, 0x10, R192.reuse ;  /* 0x00000010ff077819 */ /* 0x100fe400000116c0 */
[----:B-1----:R-:W-:Y:S02]  /*8b70*/  FMNMX.FTZ R165, R165, R6, !PT ;  /* 0x00000006a5a57209 */ /* 0x002fe40007810000 */
[----:B------:R-:W1:Y:S01]  /*8b80*/  LDC.U8 R6, c[0x0][0x2d8] ;  /* 0x0000b600ff067b82 */ /* 0x000e620000000000 */
[----:B------:R-:W-:Y:S01]  /*8b90*/  FSETP.NEU.FTZ.AND P1, PT, R166, -INF , PT ;  /* 0xff800000a600780b */ /* 0x000fe20003f3d000 */
[--C-:B------:R-:W-:Y:S01]  /*8ba0*/  FFMA.FTZ R183, R170, c[0x0][0x23c], -R185.reuse ;  /* 0x00008f00aab77a23 */ /* 0x100fe200000108b9 */
[----:B------:R-:W-:Y:S01]  /*8bb0*/  LOP3.LUT R7, R7, 0xff, RZ, 0xc0, !PT ;  /* 0x000000ff07077812 */ /* 0x000fe200078ec0ff */
[--C-:B------:R-:W-:Y:S01]  /*8bc0*/  FFMA.FTZ R170, R168, c[0x0][0x23c], -R185.reuse ;  /* 0x00008f00a8aa7a23 */ /* 0x100fe200000108b9 */
[----:B------:R-:W-:Y:S01]  /*8bd0*/  SHF.R.U32.HI R10, RZ, 0x18, R192 ;  /* 0x00000018ff0a7819 */ /* 0x000fe200000116c0 */
[--C-:B------:R-:W-:Y:S01]  /*8be0*/  FFMA.FTZ R168, R182, c[0x0][0x23c], -R185.reuse ;  /* 0x00008f00b6a87a23 */ /* 0x100fe200000108b9 */
[----:B------:R-:W-:Y:S01]  /*8bf0*/  FSEL R182, R8, RZ, P1 ;  /* 0x000000ff08b67208 */ /* 0x000fe20000800000 */
[----:B------:R-:W-:Y:S01]  /*8c00*/  FFMA.FTZ R169, R172, c[0x0][0x23c], -R185 ;  /* 0x00008f00aca97a23 */ /* 0x000fe200000108b9 */
[----:B------:R-:W-:Y:S01]  /*8c10*/  PRMT R7, R7, 0x5410, R10 ;  /* 0x0000541007077816 */ /* 0x000fe2000000000a */
[----:B------:R-:W-:Y:S01]  /*8c20*/  IMAD.MOV.U32 R11, RZ, RZ, R17 ;  /* 0x000000ffff0b7224 */ /* 0x000fe200078e0011 */
[----:B------:R-:W-:Y:S01]  /*8c30*/  FSETP.NEU.FTZ.AND P0, PT, R165, -INF , PT ;  /* 0xff800000a500780b */ /* 0x000fe20003f1d000 */
[----:B------:R-:W-:Y:S01]  /*8c40*/  FFMA.FTZ R17, R181, c[0x0][0x23c], -R182 ;  /* 0x00008f00b5117a23 */ /* 0x000fe200000108b6 */
[----:B------:R-:W-:Y:S01]  /*8c50*/  MUFU.EX2 R168, R168 ;  /* 0x000000a800a87308 */ /* 0x000fe20000000800 */
[----:B------:R-:W-:Y:S01]  /*8c60*/  IMAD.MOV.U32 R10, RZ, RZ, R16 ;  /* 0x000000ffff0a7224 */ /* 0x000fe200078e0010 */
[----:B------:R-:W-:Y:S01]  /*8c70*/  FSEL R188, R167, RZ, P2 ;  /* 0x000000ffa7bc7208 */ /* 0x000fe20001000000 */
[----:B------:R-:W-:Y:S01]  /*8c80*/  FMUL.FTZ R181, R165, c[0x0][0x23c] ;  /* 0x00008f00a5b57a20 */ /* 0x000fe20000410000 */
[----:B------:R3:W5:Y:S01]  /*8c90*/  LDL.LU.64 R192, [R1+0x20] ;  /* 0x0000200001c07983 */ /* 0x0007620000300a00 */
[--C-:B------:R-:W-:Y:S01]  /*8ca0*/  FFMA.FTZ R16, R175, c[0x0][0x23c], -R182.reuse ;  /* 0x00008f00af107a23 */ /* 0x100fe200000108b6 */
[--C-:B------:R-:W-:Y:S01]  /*8cb0*/  SHF.R.U32.HI R8, RZ, 0x10, R5.reuse ;  /* 0x00000010ff087819 */ /* 0x100fe20000011605 */
[--C-:B------:R-:W-:Y:S01]  /*8cc0*/  FFMA.FTZ R164, R177, c[0x0][0x23c], -R182.reuse ;  /* 0x00008f00b1a47a23 */ /* 0x100fe200000108b6 */
[----:B------:R-:W4:Y:S01]  /*8cd0*/  MUFU.EX2 R169, R169 ;  /* 0x000000a900a97308 */ /* 0x000f220000000800 */
[----:B------:R-:W-:Y:S01]  /*8ce0*/  FSEL R181, R181, RZ, P0 ;  /* 0x000000ffb5b57208 */ /* 0x000fe20000000000 */
[----:B------:R-:W-:Y:S01]  /*8cf0*/  FFMA.FTZ R19, R179, c[0x0][0x23c], -R182 ;  /* 0x00008f00b3137a23 */ /* 0x000fe200000108b6 */
[----:B------:R-:W-:Y:S01]  /*8d00*/  SHF.R.U32.HI R5, RZ, 0x18, R5 ;  /* 0x00000018ff057819 */ /* 0x000fe20000011605 */
[----:B------:R-:W-:Y:S01]  /*8d10*/  FADD.FTZ R188, R197, -R188 ;  /* 0x800000bcc5bc7221 */ /* 0x000fe20000010000 */
[----:B------:R-:W-:Y:S01]  /*8d20*/  LOP3.LUT R8, R8, 0xff, RZ, 0xc0, !PT ;  /* 0x000000ff08087812 */ /* 0x000fe200078ec0ff */
[----:B------:R-:W-:Y:S01]  /*8d30*/  FFMA.FTZ R172, R186, c[0x0][0x23c], -R181 ;  /* 0x00008f00baac7a23 */ /* 0x000fe200000108b5 */
[----:B--2---:R-:W-:Y:S01]  /*8d40*/  FMNMX.FTZ R18, R18, R9, !PT ;  /* 0x0000000912127209 */ /* 0x004fe20007810000 */
[----:B------:R-:W-:Y:S01]  /*8d50*/  MUFU.EX2 R183, R183 ;  /* 0x000000b700b77308 */ /* 0x000fe20000000800 */
[----:B------:R-:W-:Y:S01]  /*8d60*/  FSEL R179, R166, RZ, P1 ;  /* 0x000000ffa6b37208 */ /* 0x000fe20000800000 */
[----:B------:R-:W-:Y:S01]  /*8d70*/  IMAD.MOV.U32 R197, RZ, RZ, R11 ;  /* 0x000000ffffc57224 */ /* 0x000fe200078e000b */
[----:B------:R-:W-:Y:S01]  /*8d80*/  PRMT R5, R8, 0x5410, R5 ;  /* 0x0000541008057816 */ /* 0x000fe20000000005 */
[----:B------:R-:W-:Y:S01]  /*8d90*/  FFMA.FTZ R175, R252, c[0x0][0x23c], -R181 ;  /* 0x00008f00fcaf7a23 */ /* 0x000fe200000108b5 */
[----:B-1----:R-:W-:Y:S01]  /*8da0*/  PRMT R186, R6, 0x7054, R6 ;  /* 0x0000705406ba7816 */ /* 0x002fe20000000006 */
[----:B------:R-:W-:Y:S01]  /*8db0*/  FADD.FTZ R179, R196, -R179 ;  /* 0x800000b3c4b37221 */ /* 0x000fe20000010000 */
[----:B------:R-:W-:Y:S01]  /*8dc0*/  FSEL R8, R165, RZ, P0 ;  /* 0x000000ffa5087208 */ /* 0x000fe20000000000 */
[----:B------:R-:W1:Y:S01]  /*8dd0*/  MUFU.EX2 R170, R170 ;  /* 0x000000aa00aa7308 */ /* 0x000e620000000800 */
[----:B------:R-:W-:Y:S01]  /*8de0*/  FSETP.NEU.FTZ.AND P0, PT, R18, -INF , PT ;  /* 0xff8000001200780b */ /* 0x000fe20003f1d000 */
[----:B------:R-:W-:Y:S01]  /*8df0*/  IMAD.MOV.U32 R196, RZ, RZ, R10 ;  /* 0x000000ffffc47224 */ /* 0x000fe200078e000a */
[--C-:B------:R-:W-:Y:S01]  /*8e00*/  HSET2.LE.AND R10, R187, R186.reuse, PT ;  /* 0x000000babb0a7233 */ /* 0x100fe20003803000 */
[----:B----4-:R-:W-:Y:S01]  /*8e10*/  F2FP.PACK_AB R9, R168, R169 ;  /* 0x000000a9a809723e */ /* 0x010fe200000000ff */
[C---:B------:R-:W-:Y:S01]  /*8e20*/  FMUL.FTZ R187, R18.reuse, c[0x0][0x23c] ;  /* 0x00008f0012bb7a20 */ /* 0x040fe20000410000 */
[----:B------:R-:W-:Y:S01]  /*8e30*/  FSEL R191, R18, RZ, P0 ;  /* 0x000000ff12bf7208 */ /* 0x000fe20000000000 */
[----:B------:R-:W-:Y:S01]  /*8e40*/  FADD.FTZ R177, R3, -R8 ;  /* 0x8000000803b17221 */ /* 0x000fe20000010000 */
[----:B------:R-:W-:Y:S01]  /*8e50*/  MUFU.EX2 R17, R17 ;  /* 0x0000001100117308 */ /* 0x000fe20000000800 */
[----:B------:R-:W-:Y:S01]  /*8e60*/  LOP3.LUT R10, R10, R9, RZ, 0xc0, !PT ;  /* 0x000000090a0a7212 */ /* 0x000fe200078ec0ff */
[--C-:B------:R-:W-:Y:S01]  /*8e70*/  HSET2.LE.AND R8, R171, R186.reuse, PT ;  /* 0x000000baab087233 */ /* 0x100fe20003803000 */
[----:B------:R-:W-:Y:S01]  /*8e80*/  FADD.FTZ R191, R0, -R191 ;  /* 0x800000bf00bf7221 */ /* 0x000fe20000010000 */
[--C-:B------:R-:W-:Y:S01]  /*8e90*/  HSET2.LE.AND R11, R173, R186.reuse, PT ;  /* 0x000000baad0b7233 */ /* 0x100fe20003803000 */
[----:B------:R-:W-:Y:S01]  /*8ea0*/  FSEL R187, R187, RZ, P0 ;  /* 0x000000ffbbbb7208 */ /* 0x000fe20000000000 */
[--C-:B------:R-:W-:Y:S01]  /*8eb0*/  FFMA.FTZ R3, R176, c[0x0][0x23c], -R181.reuse ;  /* 0x00008f00b0037a23 */ /* 0x100fe200000108b5 */
[--C-:B------:R-:W-:Y:S01]  /*8ec0*/  HSET2.LE.AND R4, R4, R186.reuse, PT ;  /* 0x000000ba04047233 */ /* 0x100fe20003803000 */
[----:B------:R-:W2:Y:S01]  /*8ed0*/  MUFU.EX2 R16, R16 ;  /* 0x0000001000107308 */ /* 0x000ea20000000800 */
[----:B-1----:R-:W-:Y:S01]  /*8ee0*/  F2FP.PACK_AB R9, R170, R183 ;  /* 0x000000b7aa09723e */ /* 0x002fe200000000ff */
[----:B------:R-:W-:Y:S01]  /*8ef0*/  FFMA.FTZ R176, R174, c[0x0][0x23c], -R181 ;  /* 0x00008f00aeb07a23 */ /* 0x000fe200000108b5 */
[--C-:B------:R-:W-:Y:S01]  /*8f00*/  HSET2.LE.AND R5, R5, R186.reuse, PT ;  /* 0x000000ba05057233 */ /* 0x100fe20003803000 */
[--C-:B------:R-:W-:Y:S01]  /*8f10*/  FFMA.FTZ R174, R13, c[0x0][0x23c], -R187.reuse ;  /* 0x00008f000dae7a23 */ /* 0x100fe200000108bb */
[----:B------:R-:W-:Y:S01]  /*8f20*/  LOP3.LUT R8, R8, R9, RZ, 0xc0, !PT ;  /* 0x0000000908087212 */ /* 0x000fe200078ec0ff */
[--C-:B------:R-:W-:Y:S01]  /*8f30*/  HSET2.LE.AND R9, R15, R186.reuse, PT ;  /* 0x000000ba0f097233 */ /* 0x100fe20003803000 */
[--C-:B------:R-:W-:Y:S01]  /*8f40*/  FFMA.FTZ R173, R178, c[0x0][0x23c], -R187.reuse ;  /* 0x00008f00b2ad7a23 */ /* 0x100fe200000108bb */
[----:B------:R-:W-:Y:S01]  /*8f50*/  MUFU.EX2 R164, R164 ;  /* 0x000000a400a47308 */ /* 0x000fe20000000800 */
[----:B------:R-:W-:Y:S01]  /*8f60*/  FFMA.FTZ R171, R14, c[0x0][0x23c], -R187 ;  /* 0x00008f000eab7a23 */ /* 0x000fe200000108bb */
[----:B------:R-:W-:Y:S01]  /*8f70*/  HSET2.LE.AND R7, R7, R186, PT ;  /* 0x000000ba07077233 */ /* 0x000fe20003803000 */
[----:B------:R-:W-:Y:S01]  /*8f80*/  FMUL.FTZ R178, R177, c[0x0][0x23c] ;  /* 0x00008f00b1b27a20 */ /* 0x000fe20000410000 */
[----:B------:R-:W-:Y:S01]  /*8f90*/  LOP3.LUT R26, R189, UR7, R26, 0x96, !PT ;  /* 0x00000007bd1a7c12 */ /* 0x000fe2000f8e961a */
[----:B------:R-:W-:Y:S01]  /*8fa0*/  FMUL.FTZ R188, R188, c[0x0][0x23c] ;  /* 0x00008f00bcbc7a20 */ /* 0x000fe20000410000 */
[----:B------:R-:W-:Y:S01]  /*8fb0*/  UISETP.GE.AND UP0, UPT, UR26, 0x4, UPT ;  /* 0x000000041a00788c */ /* 0x000fe2000bf06270 */
[----:B------:R-:W-:Y:S01]  /*8fc0*/  FMUL.FTZ R179, R179, c[0x0][0x23c] ;  /* 0x00008f00b3b37a20 */ /* 0x000fe20000410000 */
[----:B------:R-:W1:Y:S01]  /*8fd0*/  MUFU.EX2 R19, R19 ;  /* 0x0000001300137308 */ /* 0x000e620000000800 */
[----:B--2---:R-:W-:Y:S01]  /*8fe0*/  F2FP.PACK_AB R0, R16, R17 ;  /* 0x000000111000723e */ /* 0x004fe200000000ff */
[----:B------:R-:W-:-:S02]  /*8ff0*/  FMUL.FTZ R177, R191, c[0x0][0x23c] ;  /* 0x00008f00bfb17a20 */ /* 0x000fc40000410000 */
[--C-:B------:R-:W-:Y:S01]  /*9000*/  FFMA.FTZ R196, R20, c[0x0][0x23c], -R185.reuse ;  /* 0x00008f0014c47a23 */ /* 0x100fe200000108b9 */
[----:B------:R-:W-:Y:S01]  /*9010*/  LOP3.LUT R11, R11, R0, RZ, 0xc0, !PT ;  /* 0x000000000b0b7212 */ /* 0x000fe200078ec0ff */
[----:B------:R-:W-:Y:S01]  /*9020*/  FFMA.FTZ R191, R21, c[0x0][0x23c], -R182 ;  /* 0x00008f0015bf7a23 */ /* 0x000fe200000108b6 */
[----:B------:R-:W-:Y:S01]  /*9030*/  PLOP3.LUT P0, PT, PT, PT, UP0, 0x80, 0x0 ;  /* 0x000000000000781c */ /* 0x000fe20003f0f008 */
[----:B------:R-:W-:Y:S01]  /*9040*/  MUFU.EX2 R172, R172 ;  /* 0x000000ac00ac7308 */ /* 0x000fe20000000800 */
[--C-:B------:R-:W-:Y:S02]  /*9050*/  FFMA.FTZ R189, R22, c[0x0][0x23c], -R185.reuse ;  /* 0x00008f0016bd7a23 */ /* 0x100fe400000108b9 */
[----:B------:R-:W-:Y:S02]  /*9060*/  FFMA.FTZ R24, R24, c[0x0][0x23c], -R185 ;  /* 0x00008f0018187a23 */ /* 0x000fe400000108b9 */
[--C-:B------:R-:W-:Y:S02]  /*9070*/  FFMA.FTZ R34, R34, c[0x0][0x23c], -R181.reuse ;  /* 0x00008f0022227a23 */ /* 0x100fe400000108b5 */
[--C-:B------:R-:W-:Y:S01]  /*9080*/  FFMA.FTZ R252, R31, c[0x0][0x23c], -R181.reuse ;  /* 0x00008f001ffc7a23 */ /* 0x100fe200000108b5 */
[----:B-1----:R-:W-:Y:S01]  /*9090*/  F2FP.PACK_AB R0, R19, R164 ;  /* 0x000000a41300723e */ /* 0x002fe200000000ff */
[----:B------:R-:W1:Y:S01]  /*90a0*/  MUFU.EX2 R3, R3 ;  /* 0x0000000300037308 */ /* 0x000e620000000800 */
[----:B------:R-:W-:-:S02]  /*90b0*/  FFMA.FTZ R180, R180, c[0x0][0x23c], -R181 ;  /* 0x00008f00b4b47a23 */ /* 0x000fc400000108b5 */
[----:B------:R-:W-:Y:S01]  /*90c0*/  LOP3.LUT R9, R9, R0, RZ, 0xc0, !PT ;  /* 0x0000000009097212 */ /* 0x000fe200078ec0ff */
[--C-:B------:R-:W-:Y:S02]  /*90d0*/  FFMA.FTZ R0, R12, c[0x0][0x23c], -R187.reuse ;  /* 0x00008f000c007a23 */ /* 0x100fe400000108bb */
[--C-:B------:R-:W-:Y:S02]  /*90e0*/  FFMA.FTZ R33, R33, c[0x0][0x23c], -R187.reuse ;  /* 0x00008f0021217a23 */ /* 0x100fe400000108bb */
[----:B------:R-:W-:Y:S01]  /*90f0*/  MUFU.EX2 R174, R174 ;  /* 0x000000ae00ae7308 */ /* 0x000fe20000000800 */
[----:B------:R-:W-:-:S07]  /*9100*/  FFMA.FTZ R35, R35, c[0x0][0x23c], -R187 ;  /* 0x00008f0023237a23 */ /* 0x000fce00000108bb */
[----:B------:R-:W2:Y:S01]  /*9110*/  MUFU.EX2 R173, R173 ;  /* 0x000000ad00ad7308 */ /* 0x000ea20000000800 */
[----:B-1----:R-:W-:-:S04]  /*9120*/  F2FP.PACK_AB R13, R3, R172 ;  /* 0x000000ac030d723e */ /* 0x002fc800000000ff */
[----:B------:R-:W-:-:S03]  /*9130*/  LOP3.LUT R4, R4, R13, RZ, 0xc0, !PT ;  /* 0x0000000d04047212 */ /* 0x000fc600078ec0ff */
[----:B------:R-:W-:Y:S08]  /*9140*/  MUFU.EX2 R176, R176 ;  /* 0x000000b000b07308 */ /* 0x000ff00000000800 */
[----:B------:R-:W1:Y:S01]  /*9150*/  MUFU.EX2 R175, R175 ;  /* 0x000000af00af7308 */ /* 0x000e620000000800 */
[----:B--2---:R-:W-:-:S04]  /*9160*/  F2FP.PACK_AB R6, R173, R174 ;  /* 0x000000aead06723e */ /* 0x004fc800000000ff */
[----:B------:R-:W-:Y:S01]  /*9170*/  LOP3.LUT R5, R5, R6, RZ, 0xc0, !PT ;  /* 0x0000000605057212 */ /* 0x000fe200078ec0ff */
[----:B------:R-:W-:Y:S01]  /*9180*/  HSET2.LE.AND R6, R199, R186, PT ;  /* 0x000000bac7067233 */ /* 0x000fe20003803000 */
[----:B------:R-:W-:Y:S01]  /*9190*/  LOP3.LUT R199, R197, UR7, R198, 0x96, !PT ;  /* 0x00000007c5c77c12 */ /* 0x000fe2000f8e96c6 */
[----:B------:R-:W-:Y:S01]  /*91a0*/  MUFU.EX2 R171, R171 ;  /* 0x000000ab00ab7308 */ /* 0x000fe20000000800 */
[----:B------:R-:W-:Y:S02]  /*91b0*/  FFMA.FTZ R198, R27, c[0x0][0x23c], -R185 ;  /* 0x00008f001bc67a23 */ /* 0x000fe400000108b9 */
[----:B------:R-:W-:-:S04]  /*91c0*/  IMAD.WIDE.U32 R26, R26, -0x2daee0ad, RZ ;  /* 0xd2511f531a1a7825 */ /* 0x000fc800078e00ff */
[----:B------:R-:W-:Y:S01]  /*91d0*/  FFMA.FTZ R197, R25, c[0x0][0x23c], -R182 ;  /* 0x00008f0019c57a23 */ /* 0x000fe200000108b6 */
[----:B------:R-:W2:Y:S01]  /*91e0*/  MUFU.EX2 R0, R0 ;  /* 0x0000000000007308 */ /* 0x000ea20000000800 */
[----:B-1----:R-:W-:Y:S02]  /*91f0*/  F2FP.PACK_AB R13, R175, R176 ;  /* 0x000000b0af0d723e */ /* 0x002fe400000000ff */
[----:B------:R-:W-:Y:S02]  /*9200*/  LOP3.LUT R32, R27, UR17, R32, 0x96, !PT ;  /* 0x000000111b207c12 */ /* 0x000fe4000f8e9620 */
[----:B------:R-:W-:Y:S02]  /*9210*/  LOP3.LUT R6, R6, R13, RZ, 0xc0, !PT ;  /* 0x0000000d06067212 */ /* 0x000fe400078ec0ff */
[----:B------:R-:W-:Y:S01]  /*9220*/  SHF.R.U32.HI R20, RZ, 0x10, R26 ;  /* 0x00000010ff147819 */ /* 0x000fe2000001161a */
[----:B------:R-:W1:Y:S03]  /*9230*/  MUFU.EX2 R188, R188 ;  /* 0x000000bc00bc7308 */ /* 0x000e660000000800 */
[----:B------:R-:W-:-:S02]  /*9240*/  LOP3.LUT R25, R20, 0xff, RZ, 0xc0, !PT ;  /* 0x000000ff14197812 */ /* 0x000fc400078ec0ff */
[----:B--2---:R-:W-:-:S03]  /*9250*/  F2FP.PACK_AB R12, R0, R171 ;  /* 0x000000ab000c723e */ /* 0x004fc600000000ff */
[----:B------:R-:W2:Y:S01]  /*9260*/  MUFU.EX2 R179, R179 ;  /* 0x000000b300b37308 */ /* 0x000ea20000000800 */
[----:B------:R-:W-:Y:S02]  /*9270*/  LOP3.LUT R7, R7, R12, RZ, 0xc0, !PT ;  /* 0x0000000c07077212 */ /* 0x000fe400078ec0ff */
[----:B------:R-:W4:Y:S01]  /*9280*/  LDSM.16.MT88.4 R12, [R212+0xa000] ;  /* 0x00a00000d40c783b */ /* 0x000f220000004200 */
[----:B-1----:R-:W-:-:S04]  /*9290*/  FMUL.FTZ R160, R160, R188 ;  /* 0x000000bca0a07220 */ /* 0x002fc80000410000 */
[----:B------:R-:W1:Y:S01]  /*92a0*/  MUFU.EX2 R178, R178 ;  /* 0x000000b200b27308 */ /* 0x000e620000000800 */
[-C--:B------:R-:W-:Y:S02]  /*92b0*/  FMUL.FTZ R161, R161, R188.reuse ;  /* 0x000000bca1a17220 */ /* 0x080fe40000410000 */
[-C--:B------:R-:W-:Y:S02]  /*92c0*/  FMUL.FTZ R40, R40, R188.reuse ;  /* 0x000000bc28287220 */ /* 0x080fe40000410000 */
[-C--:B------:R-:W-:Y:S02]  /*92d0*/  FMUL.FTZ R41, R41, R188.reuse ;  /* 0x000000bc29297220 */ /* 0x080fe40000410000 */
[----:B------:R-:W-:Y:S01]  /*92e0*/  FMUL.FTZ R44, R44, R188 ;  /* 0x000000bc2c2c7220 */ /* 0x000fe20000410000 */
[----:B------:R-:W3:Y:S01]  /*92f0*/  MUFU.EX2 R177, R177 ;  /* 0x000000b100b17308 */ /* 0x000ee20000000800 */
[-C--:B--2---:R-:W-:Y:S02]  /*9300*/  FMUL.FTZ R162, R162, R179.reuse ;  /* 0x000000b3a2a27220 */ /* 0x084fe40000410000 */
[----:B------:R-:W-:-:S02]  /*9310*/  FMUL.FTZ R163, R163, R179 ;  /* 0x000000b3a3a37220 */ /* 0x000fc40000410000 */
[-C--:B------:R-:W-:Y:S02]  /*9320*/  FMUL.FTZ R42, R42, R179.reuse ;  /* 0x000000b32a2a7220 */ /* 0x080fe40000410000 */
[----:B------:R-:W-:Y:S01]  /*9330*/  FMUL.FTZ R43, R43, R179 ;  /* 0x000000b32b2b7220 */ /* 0x000fe20000410000 */
[----:B------:R-:W-:Y:S01]  /*9340*/  MUFU.EX2 R197, R197 ;  /* 0x000000c500c57308 */ /* 0x000fe20000000800 */
[-C--:B-1----:R-:W-:Y:S02]  /*9350*/  FMUL.FTZ R156, R156, R178.reuse ;  /* 0x000000b29c9c7220 */ /* 0x082fe40000410000 */
[-C--:B------:R-:W-:Y:S02]  /*9360*/  FMUL.FTZ R157, R157, R178.reuse ;  /* 0x000000b29d9d7220 */ /* 0x080fe40000410000 */
[-C--:B------:R-:W-:Y:S02]  /*9370*/  FMUL.FTZ R36, R36, R178.reuse ;  /* 0x000000b224247220 */ /* 0x080fe40000410000 */
[----:B------:R-:W-:Y:S01]  /*9380*/  FMUL.FTZ R37, R37, R178 ;  /* 0x000000b225257220 */ /* 0x000fe20000410000 */
[----:B------:R-:W-:Y:S01]  /*9390*/  MUFU.EX2 R191, R191 ;  /* 0x000000bf00bf7308 */ /* 0x000fe20000000800 */
[----:B---3--:R-:W-:-:S02]  /*93a0*/  FMUL.FTZ R158, R158, R177 ;  /* 0x000000b19e9e7220 */ /* 0x008fc40000410000 */
[-C--:B------:R-:W-:Y:S02]  /*93b0*/  FMUL.FTZ R159, R159, R177.reuse ;  /* 0x000000b19f9f7220 */ /* 0x080fe40000410000 */
[-C--:B------:R-:W-:Y:S02]  /*93c0*/  FMUL.FTZ R38, R38, R177.reuse ;  /* 0x000000b126267220 */ /* 0x080fe40000410000 */
[----:B------:R-:W-:Y:S01]  /*93d0*/  FMUL.FTZ R39, R39, R177 ;  /* 0x000000b127277220 */ /* 0x000fe20000410000 */
[----:B------:R-:W-:Y:S01]  /*93e0*/  MUFU.EX2 R196, R196 ;  /* 0x000000c400c47308 */ /* 0x000fe20000000800 */
[----:B------:R-:W-:Y:S02]  /*93f0*/  FMUL.FTZ R45, R45, R188 ;  /* 0x000000bc2d2d7220 */ /* 0x000fe40000410000 */
[-C--:B------:R-:W-:Y:S01]  /*9400*/  FMUL.FTZ R46, R46, R179.reuse ;  /* 0x000000b32e2e7220 */ /* 0x080fe20000410000 */
[----:B----4-:R-:W-:Y:S01]  /*9410*/  HMMA.16816.F32 R160, R8, R12, R160 ;  /* 0x0000000c08a0723c */ /* 0x010fe200000018a0 */
[----:B------:R-:W-:-:S02]  /*9420*/  FMUL.FTZ R47, R47, R179 ;  /* 0x000000b32f2f7220 */ /* 0x000fc40000410000 */
[-C--:B------:R-:W-:Y:S01]  /*9430*/  FMUL.FTZ R48, R48, R178.reuse ;  /* 0x000000b230307220 */ /* 0x080fe20000410000 */
[----:B------:R-:W-:Y:S01]  /*9440*/  MUFU.EX2 R189, R189 ;  /* 0x000000bd00bd7308 */ /* 0x000fe20000000800 */
[-C--:B------:R-:W-:Y:S02]  /*9450*/  FMUL.FTZ R49, R49, R178.reuse ;  /* 0x000000b231317220 */ /* 0x080fe40000410000 */
[-C--:B------:R-:W-:Y:S01]  /*9460*/  FMUL.FTZ R50, R50, R177.reuse ;  /* 0x000000b132327220 */ /* 0x080fe20000410000 */
[----:B------:R-:W-:Y:S01]  /*9470*/  HMMA.16816.F32 R156, R4, R12, R156 ;  /* 0x0000000c049c723c */ /* 0x000fe2000000189c */
[----:B------:R-:W-:Y:S02]  /*9480*/  FMUL.FTZ R51, R51, R177 ;  /* 0x000000b133337220 */ /* 0x000fe40000410000 */
[-C--:B------:R-:W-:Y:S01]  /*9490*/  FMUL.FTZ R52, R52, R178.reuse ;  /* 0x000000b234347220 */ /* 0x080fe20000410000 */
[----:B------:R1:W-:Y:S01]  /*94a0*/  MUFU.EX2 R185, R24 ;  /* 0x0000001800b97308 */ /* 0x0003e20000000800 */
[----:B------:R-:W-:-:S02]  /*94b0*/  FMUL.FTZ R53, R53, R178 ;  /* 0x000000b235357220 */ /* 0x000fc40000410000 */
[-C--:B------:R-:W-:Y:S01]  /*94c0*/  FMUL.FTZ R54, R54, R177.reuse ;  /* 0x000000b136367220 */ /* 0x080fe20000410000 */
[-C--:B------:R-:W-:Y:S01]  /*94d0*/  HMMA.16816.F32 R36, R4, R14.reuse, R36 ;  /* 0x0000000e0424723c */ /* 0x080fe20000001824 */
[----:B------:R-:W-:Y:S02]  /*94e0*/  FMUL.FTZ R55, R55, R177 ;  /* 0x000000b137377220 */ /* 0x000fe40000410000 */
[-C--:B------:R-:W-:Y:S01]  /*94f0*/  FMUL.FTZ R56, R56, R188.reuse ;  /* 0x000000bc38387220 */ /* 0x080fe20000410000 */
[----:B------:R-:W-:Y:S01]  /*9500*/  MUFU.EX2 R198, R198 ;  /* 0x000000c600c67308 */ /* 0x000fe20000000800 */
[----:B------:R-:W-:Y:S02]  /*9510*/  FMUL.FTZ R57, R57, R188 ;  /* 0x000000bc39397220 */ /* 0x000fe40000410000 */
[-C--:B------:R-:W-:Y:S01]  /*9520*/  FMUL.FTZ R58, R58, R179.reuse ;  /* 0x000000b33a3a7220 */ /* 0x080fe20000410000 */
[----:B------:R-:W-:Y:S01]  /*9530*/  HMMA.16816.F32 R40, R8, R14, R40 ;  /* 0x0000000e0828723c */ /* 0x000fe20000001828 */
[----:B------:R-:W2:Y:S01]  /*9540*/  LDSM.16.MT88.4 R12, [R210+0xa000] ;  /* 0x00a00000d20c783b */ /* 0x000ea20000004200 */
[----:B------:R-:W-:-:S02]  /*9550*/  FMUL.FTZ R59, R59, R179 ;  /* 0x000000b33b3b7220 */ /* 0x000fc40000410000 */
[-C--:B------:R-:W-:Y:S01]  /*9560*/  FMUL.FTZ R60, R60, R188.reuse ;  /* 0x000000bc3c3c7220 */ /* 0x080fe20000410000 */
[----:B------:R-:W-:Y:S01]  /*9570*/  MUFU.EX2 R252, R252 ;  /* 0x000000fc00fc7308 */ /* 0x000fe20000000800 */
[----:B------:R-:W-:Y:S02]  /*9580*/  FMUL.FTZ R61, R61, R188 ;  /* 0x000000bc3d3d7220 */ /* 0x000fe40000410000 */
[-C--:B------:R-:W-:Y:S02]  /*9590*/  FMUL.FTZ R62, R62, R179.reuse ;  /* 0x000000b33e3e7220 */ /* 0x080fe40000410000 */
[----:B------:R-:W-:Y:S02]  /*95a0*/  FMUL.FTZ R63, R63, R179 ;  /* 0x000000b33f3f7220 */ /* 0x000fe40000410000 */
[-C--:B------:R-:W-:Y:S01]  /*95b0*/  FMUL.FTZ R64, R64, R178.reuse ;  /* 0x000000b240407220 */ /* 0x080fe20000410000 */
[----:B------:R-:W-:Y:S01]  /*95c0*/  MUFU.EX2 R180, R180 ;  /* 0x000000b400b47308 */ /* 0x000fe20000000800 */
        /* <DEDUP_REMOVED lines=14> */
[-C--:B--2---:R-:W-:Y:S01]  /*96b0*/  HMMA.16816.F32 R44, R8, R12.reuse, R44 ;  /* 0x0000000c082c723c */ /* 0x084fe2000000182c */
        /* <DEDUP_REMOVED lines=52> */
[----:B------:R-:W2:Y:S01]  /*9a00*/  LDSM.16.MT88.4 R12, [R208+0xa000] ;  /* 0x00a00000d00c783b */ /* 0x000ea20000004200 */
        /* <DEDUP_REMOVED lines=36> */
[----:B------:R-:W2:Y:S01]  /*9c50*/  LDSM.16.MT88.4 R12, [R212+0xb000] ;  /* 0x00b00000d40c783b */ /* 0x000ea20000004200 */
[----:B------:R-:W-:-:S02]  /*9c60*/  FMUL.FTZ R139, R139, R179 ;  /* 0x000000b38b8b7220 */ /* 0x000fc40000410000 */
[----:B------:R-:W-:Y:S02]  /*9c70*/  FFMA.FTZ R243, R243, R188, R183 ;  /* 0x000000bcf3f37223 */ /* 0x000fe400000100b7 */
[----:B------:R-:W-:Y:S02]  /*9c80*/  FFMA.FTZ R164, R238, R179, R164 ;  /* 0x000000b3eea47223 */ /* 0x000fe400000100a4 */
[----:B------:R-:W-:Y:S02]  /*9c90*/  FFMA.FTZ R172, R241, R178, R172 ;  /* 0x000000b2f1ac7223 */ /* 0x000fe400000100ac */
[----:B------:R-:W-:Y:S02]  /*9ca0*/  FFMA.FTZ R174, R239, R177, R174 ;  /* 0x000000b1efae7223 */ /* 0x000fe400000100ae */
        /* <DEDUP_REMOVED lines=25> */
[----:B------:R-:W-:Y:S01]  /*9e40*/  HMMA.16816.F32 R128, R8, R14, R128 ;  /* 0x0000000e0880723c */ /* 0x000fe20000001880 */
[----:B------:R-:W2:Y:S07]  /*9e50*/  LDSM.16.MT88.4 R12, [R208+0xb000] ;  /* 0x00b00000d00c783b */ /* 0x000eae0000004200 */
[-C--:B--2---:R-:W-:Y:S08]  /*9e60*/  HMMA.16816.F32 R140, R4, R12.reuse, R140 ;  /* 0x0000000c048c723c */ /* 0x084ff0000000188c */
[----:B------:R-:W-:Y:S07]  /*9e70*/  HMMA.16816.F32 R144, R8, R12, R144 ;  /* 0x0000000c0890723c */ /* 0x000fee0000001890 */
[C---:B------:R-:W-:Y:S01]  /*9e80*/  LOP3.LUT R13, R26.reuse, 0xff, RZ, 0xc0, !PT ;  /* 0x000000ff1a0d7812 */ /* 0x040fe200078ec0ff */
[-C--:B------:R-:W-:Y:S01]  /*9e90*/  HMMA.16816.F32 R4, R4, R14.reuse, R132 ;  /* 0x0000000e0404723c */ /* 0x080fe20000001884 */
[----:B------:R-:W2:Y:S07]  /*9ea0*/  MUFU.EX2 R132, R34 ;  /* 0x0000002200847308 */ /* 0x000eae0000000800 */
[----:B------:R-:W-:Y:S07]  /*9eb0*/  HMMA.16816.F32 R8, R8, R14, R136 ;  /* 0x0000000e0808723c */ /* 0x000fee0000001888 */
[----:B------:R-:W-:-:S02]  /*9ec0*/  LOP3.LUT R15, R26, 0xffff, RZ, 0xc0, !PT ;  /* 0x0000ffff1a0f7812 */ /* 0x000fc400078ec0ff */
[----:B------:R-:W-:Y:S01]  /*9ed0*/  SHF.R.U32.HI R14, RZ, 0x18, R26 ;  /* 0x00000018ff0e7819 */ /* 0x000fe2000001161a */
[----:B------:R-:W-:Y:S01]  /*9ee0*/  IMAD.WIDE.U32 R26, R199, -0x2daee0ad, RZ ;  /* 0xd2511f53c71a7825 */ /* 0x000fe200078e00ff */
[----:B-1----:R-:W-:Y:S02]  /*9ef0*/  SHF.R.U32.HI R24, RZ, 0x8, R15 ;  /* 0x00000008ff187819 */ /* 0x002fe4000001160f */
[----:B------:R-:W-:Y:S01]  /*9f00*/  PRMT R25, R25, 0x5410, R14 ;  /* 0x0000541019197816 */ /* 0x000fe2000000000e */
[----:B--2---:R-:W-:Y:S01]  /*9f10*/  IMAD.MOV.U32 R188, RZ, RZ, R132 ;  /* 0x000000ffffbc7224 */ /* 0x004fe200078e0084 */
[----:B------:R-:W-:Y:S01]  /*9f20*/  SHF.R.U32.HI R21, RZ, 0x10, R26 ;  /* 0x00000010ff157819 */ /* 0x000fe2000001161a */
[----:B------:R-:W-:Y:S01]  /*9f30*/  FFMA.FTZ R199, R29, c[0x0][0x23c], -R181 ;  /* 0x00008f001dc77a23 */ /* 0x000fe200000108b5 */
[----:B------:R-:W-:Y:S01]  /*9f40*/  LOP3.LUT R12, R27, UR17, R190, 0x96, !PT ;  /* 0x000000111b0c7c12 */ /* 0x000fe2000f8e96be */
[----:B------:R-:W-:Y:S01]  /*9f50*/  FFMA.FTZ R190, R23, c[0x0][0x23c], -R182 ;  /* 0x00008f0017be7a23 */ /* 0x000fe200000108b6 */
[----:B------:R-:W-:Y:S01]  /*9f60*/  SHF.R.U32.HI R135, RZ, 0x18, R26 ;  /* 0x00000018ff877819 */ /* 0x000fe2000001161a */
[----:B------:R-:W-:Y:S01]  /*9f70*/  FFMA.FTZ R182, R28, c[0x0][0x23c], -R182 ;  /* 0x00008f001cb67a23 */ /* 0x000fe200000108b6 */
[----:B------:R-:W-:Y:S01]  /*9f80*/  LOP3.LUT R14, R21, 0xff, RZ, 0xc0, !PT ;  /* 0x000000ff150e7812 */ /* 0x000fe200078ec0ff */
[--C-:B------:R-:W-:Y:S01]  /*9f90*/  HSET2.LE.AND R25, R25, R186.reuse, PT ;  /* 0x000000ba19197233 */ /* 0x100fe20003803000 */
[----:B------:R-:W-:Y:S01]  /*9fa0*/  LOP3.LUT R21, R32, 0xff, RZ, 0xc0, !PT ;  /* 0x000000ff20157812 */ /* 0x000fe200078ec0ff */
[----:B------:R-:W-:Y:S01]  /*9fb0*/  MUFU.EX2 R190, R190 ;  /* 0x000000be00be7308 */ /* 0x000fe20000000800 */
[----:B------:R-:W-:Y:S01]  /*9fc0*/  PRMT R135, R14, 0x5410, R135 ;  /* 0x000054100e877816 */ /* 0x000fe20000000087 */
[--C-:B------:R-:W-:Y:S01]  /*9fd0*/  FFMA.FTZ R181, R30, c[0x0][0x23c], -R187.reuse ;  /* 0x00008f001eb57a23 */ /* 0x100fe200000108bb */
[----:B------:R-:W-:Y:S01]  /*9fe0*/  LOP3.LUT R14, R32, 0xffff, RZ, 0xc0, !PT ;  /* 0x0000ffff200e7812 */ /* 0x000fe200078ec0ff */
[----:B------:R-:W-:Y:S01]  /*9ff0*/  FFMA.FTZ R187, R184, c[0x0][0x23c], -R187 ;  /* 0x00008f00b8bb7a23 */ /* 0x000fe200000108bb */
[----:B------:R-:W-:Y:S01]  /*a000*/  SHF.R.U32.HI R15, RZ, 0x10, R32 ;  /* 0x00000010ff0f7819 */ /* 0x000fe20000011620 */
[----:B------:R-:W-:Y:S01]  /*a010*/  HSET2.LE.AND R135, R135, R186, PT ;  /* 0x000000ba87877233 */ /* 0x000fe20003803000 */
[----:B------:R-:W-:Y:S01]  /*a020*/  SHF.R.U32.HI R14, RZ, 0x8, R14 ;  /* 0x00000008ff0e7819 */ /* 0x000fe2000001160e */
[----:B------:R-:W1:Y:S01]  /*a030*/  MUFU.EX2 R182, R182 ;  /* 0x000000b600b67308 */ /* 0x000e620000000800 */
[----:B------:R-:W-:-:S02]  /*a040*/  LOP3.LUT R22, R26, 0xffff, RZ, 0xc0, !PT ;  /* 0x0000ffff1a167812 */ /* 0x000fc400078ec0ff */
[----:B------:R-:W-:Y:S02]  /*a050*/  PRMT R21, R21, 0x5410, R14 ;  /* 0x0000541015157816 */ /* 0x000fe4000000000e */
[C---:B------:R-:W-:Y:S02]  /*a060*/  LOP3.LUT R14, R12.reuse, 0xffff, RZ, 0xc0, !PT ;  /* 0x0000ffff0c0e7812 */ /* 0x040fe400078ec0ff */
[----:B------:R-:W-:Y:S01]  /*a070*/  LOP3.LUT R27, R12, 0xff, RZ, 0xc0, !PT ;  /* 0x000000ff0c1b7812 */ /* 0x000fe200078ec0ff */
[----:B------:R-:W-:Y:S01]  /*a080*/  HSET2.LE.AND R21, R21, R186, PT ;  /* 0x000000ba15157233 */ /* 0x000fe20003803000 */
[----:B------:R-:W-:Y:S01]  /*a090*/  SHF.R.U32.HI R14, RZ, 0x8, R14 ;  /* 0x00000008ff0e7819 */ /* 0x000fe2000001160e */
[----:B------:R-:W2:Y:S01]  /*a0a0*/  MUFU.EX2 R199, R199 ;  /* 0x000000c700c77308 */ /* 0x000ea20000000800 */
[----:B------:R-:W-:Y:S02]  /*a0b0*/  SHF.R.U32.HI R32, RZ, 0x18, R32 ;  /* 0x00000018ff207819 */ /* 0x000fe40000011620 */
[----:B------:R-:W-:-:S02]  /*a0c0*/  LOP3.LUT R15, R15, 0xff, RZ, 0xc0, !PT ;  /* 0x000000ff0f0f7812 */ /* 0x000fc400078ec0ff */
[----:B------:R-:W-:Y:S02]  /*a0d0*/  PRMT R27, R27, 0x5410, R14 ;  /* 0x000054101b1b7816 */ /* 0x000fe4000000000e */
[--C-:B------:R-:W-:Y:S01]  /*a0e0*/  SHF.R.U32.HI R14, RZ, 0x10, R12.reuse ;  /* 0x00000010ff0e7819 */ /* 0x100fe2000001160c */
[----:B------:R-:W-:Y:S01]  /*a0f0*/  MUFU.EX2 R181, R181 ;  /* 0x000000b500b57308 */ /* 0x000fe20000000800 */
[----:B------:R-:W-:Y:S01]  /*a100*/  SHF.R.U32.HI R133, RZ, 0x18, R12 ;  /* 0x00000018ff857819 */ /* 0x000fe2000001160c */
[--C-:B------:R-:W-:Y:S01]  /*a110*/  HSET2.LE.AND R132, R27, R186.reuse, PT ;  /* 0x000000ba1b847233 */ /* 0x100fe20003803000 */
[----:B------:R-:W-:Y:S02]  /*a120*/  PRMT R13, R13, 0x5410, R24 ;  /* 0x000054100d0d7816 */ /* 0x000fe40000000018 */
[----:B------:R-:W-:Y:S02]  /*a130*/  PRMT R15, R15, 0x5410, R32 ;  /* 0x000054100f0f7816 */ /* 0x000fe40000000020 */
[----:B-1----:R-:W-:Y:S01]  /*a140*/  F2FP.PACK_AB R12, R182, R197 ;  /* 0x000000c5b60c723e */ /* 0x002fe200000000ff */
[--C-:B------:R-:W-:Y:S01]  /*a150*/  HSET2.LE.AND R13, R13, R186.reuse, PT ;  /* 0x000000ba0d0d7233 */ /* 0x100fe20003803000 */
[----:B------:R-:W-:Y:S01]  /*a160*/  LOP3.LUT R23, R26, 0xff, RZ, 0xc0, !PT ;  /* 0x000000ff1a177812 */ /* 0x000fe200078ec0ff */
[----:B------:R-:W-:Y:S01]  /*a170*/  HSET2.LE.AND R15, R15, R186, PT ;  /* 0x000000ba0f0f7233 */ /* 0x000fe20003803000 */
[----:B------:R-:W-:Y:S01]  /*a180*/  SHF.R.U32.HI R22, RZ, 0x8, R22 ;  /* 0x00000008ff167819 */ /* 0x000fe20000011616 */
[----:B------:R-:W1:Y:S01]  /*a190*/  MUFU.EX2 R184, R33 ;  /* 0x0000002100b87308 */ /* 0x000e620000000800 */
[----:B------:R-:W-:-:S02]  /*a1a0*/  LOP3.LUT R139, R25, R12, RZ, 0xc0, !PT ;  /* 0x0000000c198b7212 */ /* 0x000fc400078ec0ff */
[----:B------:R-:W-:Y:S01]  /*a1b0*/  PRMT R23, R23, 0x5410, R22 ;  /* 0x0000541017177816 */ /* 0x000fe20000000016 */
[----:B------:R-:W3:Y:S01]  /*a1c0*/  LDSM.16.MT88.4 R24, [R212+0xa800] ;  /* 0x00a80000d418783b */ /* 0x000ee20000004200 */
[----:B------:R-:W-:Y:S02]  /*a1d0*/  LOP3.LUT R14, R14, 0xff, RZ, 0xc0, !PT ;  /* 0x000000ff0e0e7812 */ /* 0x000fe400078ec0ff */
[----:B------:R-:W-:Y:S01]  /*a1e0*/  F2FP.PACK_AB R12, R190, R191 ;  /* 0x000000bfbe0c723e */ /* 0x000fe200000000ff */
[--C-:B------:R-:W-:Y:S01]  /*a1f0*/  HSET2.LE.AND R134, R23, R186.reuse, PT ;  /* 0x000000ba17867233 */ /* 0x100fe20003803000 */
[----:B------:R-:W-:Y:S01]  /*a200*/  F2FP.PACK_AB R138, R198, R185 ;  /* 0x000000b9c68a723e */ /* 0x000fe200000000ff */
[----:B------:R-:W-:Y:S01]  /*a210*/  MUFU.EX2 R183, R187 ;  /* 0x000000bb00b77308 */ /* 0x000fe20000000800 */
[----:B------:R-:W-:Y:S01]  /*a220*/  F2FP.PACK_AB R136, R189, R196 ;  /* 0x000000c4bd88723e */ /* 0x000fe200000000ff */
[----:B------:R-:W-:Y:S01]  /*a230*/  FADD.FTZ R196, R196, R169 ;  /* 0x000000a9c4c47221 */ /* 0x000fe20000010000 */
[----:B------:R-:W-:Y:S01]  /*a240*/  PRMT R133, R14, 0x5410, R133 ;  /* 0x000054100e857816 */ /* 0x000fe20000000085 */
[----:B------:R-:W-:Y:S01]  /*a250*/  FADD.FTZ R191, R191, R16 ;  /* 0x00000010bfbf7221 */ /* 0x000fe20000010000 */
[----:B------:R-:W-:Y:S01]  /*a260*/  LOP3.LUT R138, R13, R138, RZ, 0xc0, !PT ;  /* 0x0000008a0d8a7212 */ /* 0x000fe200078ec0ff */
[----:B------:R-:W-:Y:S01]  /*a270*/  FADD.FTZ R196, R189, R196 ;  /* 0x000000c4bdc47221 */ /* 0x000fe20000010000 */
[----:B------:R-:W-:Y:S01]  /*a280*/  LOP3.LUT R136, R21, R136, RZ, 0xc0, !PT ;  /* 0x0000008815887212 */ /* 0x000fe200078ec0ff */
[----:B------:R-:W-:Y:S01]  /*a290*/  HSET2.LE.AND R133, R133, R186, PT ;  /* 0x000000ba85857233 */ /* 0x000fe20003803000 */
[----:B------:R-:W-:Y:S01]  /*a2a0*/  LOP3.LUT R137, R15, R12, RZ, 0xc0, !PT ;  /* 0x0000000c0f897212 */ /* 0x000fe200078ec0ff */
[----:B------:R-:W4:Y:S01]  /*a2b0*/  LDSM.16.MT88.4 R20, [R210+0xa800] ;  /* 0x00a80000d214783b */ /* 0x000f220000004200 */
[----:B------:R-:W3:Y:S01]  /*a2c0*/  MUFU.EX2 R186, R35 ;  /* 0x0000002300ba7308 */ /* 0x000ee20000000800 */
[----:B--2---:R-:W-:Y:S01]  /*a2d0*/  F2FP.PACK_AB R29, R252, R199 ;  /* 0x000000c7fc1d723e */ /* 0x004fe200000000ff */
[----:B------:R-:W-:Y:S01]  /*a2e0*/  FADD.FTZ R199, R199, R176 ;  /* 0x000000b0c7c77221 */ /* 0x000fe20000010000 */
[----:B------:R-:W2:Y:S01]  /*a2f0*/  LDSM.16.MT88.4 R12, [R209+0xa800] ;  /* 0x00a80000d10c783b */ /* 0x000ea20000004200 */
[----:B-1----:R-:W-:Y:S01]  /*a300*/  F2FP.PACK_AB R28, R184, R181 ;  /* 0x000000b5b81c723e */ /* 0x002fe200000000ff */
[----:B------:R-:W-:Y:S01]  /*a310*/  FADD.FTZ R181, R181, R0 ;  /* 0x00000000b5b57221 */ /* 0x000fe20000010000 */
[----:B------:R-:W-:Y:S01]  /*a320*/  LOP3.LUT R132, R132, R29, RZ, 0xc0, !PT ;  /* 0x0000001d84847212 */ /* 0x000fe200078ec0ff */
[----:B------:R-:W-:Y:S01]  /*a330*/  FADD.FTZ R190, R190, R191 ;  /* 0x000000bfbebe7221 */ /* 0x000fe20000010000 */
[----:B------:R-:W-:Y:S01]  /*a340*/  LOP3.LUT R133, R133, R28, RZ, 0xc0, !PT ;  /* 0x0000001c85857212 */ /* 0x000fe200078ec0ff */
[----:B------:R-:W-:Y:S01]  /*a350*/  FADD.FTZ R199, R252, R199 ;  /* 0x000000c7fcc77221 */ /* 0x000fe20000010000 */
[----:B------:R-:W-:Y:S01]  /*a360*/  F2FP.PACK_AB R29, R180, R188 ;  /* 0x000000bcb41d723e */ /* 0x000fe200000000ff */
[----:B------:R-:W-:-:S02]  /*a370*/  FADD.FTZ R181, R184, R181 ;  /* 0x000000b5b8b57221 */ /* 0x000fc40000010000 */
[----:B------:R-:W-:Y:S01]  /*a380*/  FADD.FTZ R185, R185, R196 ;  /* 0x000000c4b9b97221 */ /* 0x000fe20000010000 */
[----:B------:R-:W-:Y:S01]  /*a390*/  LOP3.LUT R134, R134, R29, RZ, 0xc0, !PT ;  /* 0x0000001d86867212 */ /* 0x000fe200078ec0ff */
[----:B------:R-:W-:Y:S01]  /*a3a0*/  FADD.FTZ R197, R197, R190 ;  /* 0x000000bec5c57221 */ /* 0x000fe20000010000 */
[----:B---3--:R-:W-:Y:S01]  /*a3b0*/  F2FP.PACK_AB R28, R183, R186 ;  /* 0x000000bab71c723e */ /* 0x008fe200000000ff */
[----:B------:R-:W1:Y:S01]  /*a3c0*/  LDSM.16.MT88.4 R32, [R208+0xa800] ;  /* 0x00a80000d020783b */ /* 0x000e620000004200 */
[----:B------:R-:W-:Y:S02]  /*a3d0*/  FADD.FTZ R199, R188, R199 ;  /* 0x000000c7bcc77221 */ /* 0x000fe40000010000 */
[----:B------:R-:W-:Y:S01]  /*a3e0*/  LOP3.LUT R135, R135, R28, RZ, 0xc0, !PT ;  /* 0x0000001c87877212 */ /* 0x000fe200078ec0ff */
[----:B------:R-:W-:Y:S01]  /*a3f0*/  FADD.FTZ R186, R186, R181 ;  /* 0x000000b5baba7221 */ /* 0x000fe20000010000 */
[----:B------:R-:W3:Y:S01]  /*a400*/  LDSM.16.MT88.4 R28, [R212+0xb800] ;  /* 0x00b80000d41c783b */ /* 0x000ee20000004200 */
[----:B------:R-:W-:Y:S01]  /*a410*/  HMMA.16816.F32 R160, R136, R24, R160 ;  /* 0x0000001888a0723c */ /* 0x000fe200000018a0 */
[----:B------:R-:W-:-:S02]  /*a420*/  FADD.FTZ R243, R198, R185 ;  /* 0x000000b9c6f37221 */ /* 0x000fc40000010000 */
[----:B------:R-:W-:Y:S02]  /*a430*/  FADD.FTZ R238, R182, R197 ;  /* 0x000000c5b6ee7221 */ /* 0x000fe40000010000 */
[----:B------:R-:W-:Y:S02]  /*a440*/  FADD.FTZ R241, R180, R199 ;  /* 0x000000c7b4f17221 */ /* 0x000fe40000010000 */
[----:B------:R-:W-:Y:S01]  /*a450*/  FADD.FTZ R239, R183, R186 ;  /* 0x000000bab7ef7221 */ /* 0x000fe20000010000 */
[C---:B------:R-:W-:Y:S08]  /*a460*/  HMMA.16816.F32 R156, R132.reuse, R24, R156 ;  /* 0x00000018849c723c */ /* 0x040ff0000000189c */
[-C--:B------:R-:W-:Y:S08]  /*a470*/  HMMA.16816.F32 R36, R132, R26.reuse, R36 ;  /* 0x0000001a8424723c */ /* 0x080ff00000001824 */
[C---:B------:R-:W-:Y:S01]  /*a480*/  HMMA.16816.F32 R40, R136.reuse, R26, R40 ;  /* 0x0000001a8828723c */ /* 0x040fe20000001828 */
[----:B------:R-:W1:Y:S07]  /*a490*/  LDSM.16.MT88.4 R24, [R210+0xb800] ;  /* 0x00b80000d218783b */ /* 0x000e6e0000004200 */
[-C--:B----4-:R-:W-:Y:S08]  /*a4a0*/  HMMA.16816.F32 R44, R136, R20.reuse, R44 ;  /* 0x00000014882c723c */ /* 0x090ff0000000182c */
[C---:B------:R-:W-:Y:S08]  /*a4b0*/  HMMA.16816.F32 R48, R132.reuse, R20, R48 ;  /* 0x000000148430723c */ /* 0x040ff00000001830 */
[-C--:B------:R-:W-:Y:S08]  /*a4c0*/  HMMA.16816.F32 R52, R132, R22.reuse, R52 ;  /* 0x000000168434723c */ /* 0x080ff00000001834 */
[C---:B------:R-:W-:Y:S01]  /*a4d0*/  HMMA.16816.F32 R56, R136.reuse, R22, R56 ;  /* 0x000000168838723c */ /* 0x040fe20000001838 */
[----:B------:R-:W4:Y:S07]  /*a4e0*/  LDSM.16.MT88.4 R20, [R209+0xb800] ;  /* 0x00b80000d114783b */ /* 0x000f2e0000004200 */
[-C--:B--2---:R-:W-:Y:S08]  /*a4f0*/  HMMA.16816.F32 R60, R136, R12.reuse, R60 ;  /* 0x0000000c883c723c */ /* 0x084ff0000000183c */
[C---:B------:R-:W-:Y:S08]  /*a500*/  HMMA.16816.F32 R64, R132.reuse, R12, R64 ;  /* 0x0000000c8440723c */ /* 0x040ff00000001840 */
[-C--:B------:R-:W-:Y:S08]  /*a510*/  HMMA.16816.F32 R68, R132, R14.reuse, R68 ;  /* 0x0000000e8444723c */ /* 0x080ff00000001844 */
[----:B------:R-:W-:Y:S01]  /*a520*/  HMMA.16816.F32 R72, R136, R14, R72 ;  /* 0x0000000e8848723c */ /* 0x000fe20000001848 */
[----:B------:R-:W2:Y:S07]  /*a530*/  LDSM.16.MT88.4 R12, [R208+0xb800] ;  /* 0x00b80000d00c783b */ /* 0x000eae0000004200 */
[C---:B-1----:R-:W-:Y:S08]  /*a540*/  HMMA.16816.F32 R80, R132.reuse, R32, R80 ;  /* 0x000000208450723c */ /* 0x042ff00000001850 */
[C---:B------:R-:W-:Y:S08]  /*a550*/  HMMA.16816.F32 R84, R132.reuse, R34, R84 ;  /* 0x000000228454723c */ /* 0x040ff00000001854 */
[C---:B---3--:R-:W-:Y:S08]  /*a560*/  HMMA.16816.F32 R96, R132.reuse, R28, R96 ;  /* 0x0000001c8460723c */ /* 0x048ff00000001860 */
[C---:B------:R-:W-:Y:S08]  /*a570*/  HMMA.16816.F32 R100, R132.reuse, R30, R100 ;  /* 0x0000001e8464723c */ /* 0x040ff00000001864 */
[C---:B------:R-:W-:Y:S08]  /*a580*/  HMMA.16816.F32 R108, R132.reuse, R24, R108 ;  /* 0x00000018846c723c */ /* 0x040ff0000000186c */
[C---:B------:R-:W-:Y:S08]  /*a590*/  HMMA.16816.F32 R112, R132.reuse, R26, R112 ;  /* 0x0000001a8470723c */ /* 0x040ff00000001870 */
[C---:B----4-:R-:W-:Y:S08]  /*a5a0*/  HMMA.16816.F32 R124, R132.reuse, R20, R124 ;  /* 0x00000014847c723c */ /* 0x050ff0000000187c */
[C---:B------:R-:W-:Y:S08]  /*a5b0*/  HMMA.16816.F32 R148, R132.reuse, R22, R148 ;  /* 0x000000168494723c */ /* 0x040ff00000001894 */
[----:B--2---:R-:W-:Y:S08]  /*a5c0*/  HMMA.16816.F32 R140, R132, R12, R140 ;  /* 0x0000000c848c723c */ /* 0x004ff0000000188c */
        /* <DEDUP_REMOVED lines=12> */
[----:B------:R-:W-:Y:S01]  /*a690*/  UIADD3 UR4, UR26, -0x2, URZ ;  /* 0xfffffffe1a047890 */ /* 0x000fe2000fffe03f */
[----:B------:R-:W-:Y:S01]  /*a6a0*/  IMAD.MOV.U32 R3, RZ, RZ, R244 ;  /* 0x000000ffff037224 */ /* 0x000fe200078e00f4 */
[----:B------:R-:W-:-:S04]  /*a6b0*/  DEPBAR.LE SB0, 0x0 ;  /* 0x000080000000791a */ /* 0x000fc80000000000 */
[----:B------:R-:W-:Y:S01]  /*a6c0*/  IMAD.U32 R0, RZ, RZ, UR4 ;  /* 0x00000004ff007e24 */ /* 0x000fe2000f8e00ff */
[----:B------:R-:W-:Y:S02]  /*a6d0*/  ULDC UR5, c[0x0][0x1a0] ;  /* 0x0000680000057ab9 */ /* 0x000fe40000000800 */
[----:B------:R-:W-:Y:S01]  /*a6e0*/  USHF.L.U32 UR5, UR5, 0x6, URZ ;  /* 0x0000000605057899 */ /* 0x000fe2000800063f */
[----:B------:R-:W-:-:S03]  /*a6f0*/  IMAD R0, R0, UR22, R3 ;  /* 0x0000001600007c24 */ /* 0x000fc6000f8e0203 */
[----:B------:R-:W-:Y:S02]  /*a700*/  UIADD3 UR4, UP0, -UR5, 0x80, URZ ;  /* 0x0000008005047890 */ /* 0x000fe4000ff1e13f */
[----:B------:R-:W-:Y:S02]  /*a710*/  LEA R0, R0, c[0x0][0x170], 0x1 ;  /* 0x00005c0000007a11 */ /* 0x000fe400078e08ff */
[----:B------:R-:W-:Y:S01]  /*a720*/  UIADD3.X UR32, URZ, ~UR30, URZ, UP0, !UPT ;  /* 0x8000001e3f207290 */ /* 0x000fe200087fe43f */
[----:B------:R-:W-:Y:S01]  /*a730*/  BAR.SYNC.DEFER_BLOCKING 0x0 ;  /* 0x0000000000007b1d */ /* 0x000fe20000010000 */
[----:B------:R-:W-:Y:S01]  /*a740*/  IADD3 R0, R0, -UR5, RZ ;  /* 0x8000000500007c10 */ /* 0x000fe2000fffe0ff */
[----:B------:R-:W-:Y:S01]  /*a750*/  UISETP.NE.AND UP0, UPT, UR26, 0x4, UPT ;  /* 0x000000041a00788c */ /* 0x000fe2000bf05270 */
[----:B-----5:R-:W-:Y:S02]  /*a760*/  IADD3 R4, P1, R192, -UR5, RZ ;  /* 0x80000005c0047c10 */ /* 0x020fe4000ff3e0ff */
[----:B------:R-:W-:-:S02]  /*a770*/  IADD3 R6, P3, R0, -UR5, RZ ;  /* 0x8000000500067c10 */ /* 0x000fc4000ff7e0ff */
[----:B------:R-:W-:Y:S02]  /*a780*/  IADD3 R8, P2, R0, UR4, RZ ;  /* 0x0000000400087c10 */ /* 0x000fe4000ff5e0ff */
[----:B------:R-:W-:Y:S02]  /*a790*/  IADD3 R16, P0, R192, UR4, RZ ;  /* 0x00000004c0107c10 */ /* 0x000fe4000ff1e0ff */
[C---:B------:R-:W-:Y:S02]  /*a7a0*/  IADD3.X R7, R195.reuse, ~UR30, RZ, P3, !PT ;  /* 0x8000001ec3077c10 */ /* 0x040fe40009ffe4ff */
[----:B------:R-:W-:Y:S02]  /*a7b0*/  IADD3.X R9, R195, UR32, RZ, P2, !PT ;  /* 0x00000020c3097c10 */ /* 0x000fe400097fe4ff */
[C---:B------:R-:W-:Y:S01]  /*a7c0*/  IADD3.X R5, R193.reuse, ~UR30, RZ, P1, !PT ;  /* 0x8000001ec1057c10 */ /* 0x040fe20008ffe4ff */
[----:B------:R-:W-:Y:S01]  /*a7d0*/  STL.64 [R1+0x18], R6 ;  /* 0x0000180601007387 */ /* 0x000fe20000100a00 */
[----:B------:R-:W-:-:S02]  /*a7e0*/  IADD3.X R17, R193, UR32, RZ, P0, !PT ;  /* 0x00000020c1117c10 */ /* 0x000fc400087fe4ff */
[----:B------:R-:W-:Y:S01]  /*a7f0*/  PLOP3.LUT P0, PT, PT, PT, UP0, 0x80, 0x0 ;  /* 0x000000000000781c */ /* 0x000fe20003f0f008 */
[----:B------:R-:W-:Y:S04]  /*a800*/  STL.64 [R1+0x10], R4 ;  /* 0x0000100401007387 */ /* 0x000fe80000100a00 */
[----:B------:R-:W-:Y:S01]  /*a810*/  @!PT LDS RZ, [RZ] ;  /* 0x00000000fffff984 */ /* 0x000fe20000000800 */
[----:B------:R-:W-:Y:S01]  /*a820*/  @!PT LDS RZ, [RZ] ;  /* 0x00000000fffff984 */ /* 0x000fe20000000800 */
[----:B------:R-:W-:Y:S01]  /*a830*/  @!PT LDS RZ, [RZ] ;  /* 0x00000000fffff984 */ /* 0x000fe20000000800 */
[----:B------:R1:W-:Y:S04]  /*a840*/  LDGSTS.E.BYPASS.LTC128B.128 [R226+0xa000], [R6.64] ;  /* 0x0a00000006e27fae */ /* 0x0003e8000b901d58 */
[----:B------:R2:W-:Y:S04]  /*a850*/  LDGSTS.E.BYPASS.LTC128B.128 [R226+0xb000], [R8.64] ;  /* 0x0b00000008e27fae */ /* 0x0005e8000b901d58 */
[----:B------:R1:W-:Y:S04]  /*a860*/  LDGSTS.E.BYPASS.LTC128B.128 [R226+0xa800], [R4.64] ;  /* 0x0a80000004e27fae */ /* 0x0003e8000b901d58 */
[----:B------:R3:W-:Y:S04]  /*a870*/  LDGSTS.E.BYPASS.LTC128B.128 [R226+0xb800], [R16.64] ;  /* 0x0b80000010e27fae */ /* 0x0007e8000b901d58 */
[----:B------:R-:W-:Y:S04]  /*a880*/  LDSM.16.M88.4 R180, [R217+0x8000] ;  /* 0x00800000d9b4783b */ /* 0x000fe80000000200 */
[----:B------:R-:W-:Y:S04]  /*a890*/  LDSM.16.M88.4 R24, [R217+0x8800] ;  /* 0x00880000d918783b */ /* 0x000fe80000000200 */
[----:B------:R-:W4:Y:S04]  /*a8a0*/  LDSM.16.M88.4 R172, [R218] ;  /* 0x00000000daac783b */ /* 0x000f280000000200 */
[----:B------:R-:W-:Y:S04]  /*a8b0*/  LDSM.16.M88.4 R192, [R215] ;  /* 0x00000000d7c0783b */ /* 0x000fe80000000200 */
[----:B------:R-:W-:Y:S04]  /*a8c0*/  LDSM.16.M88.4 R32, [R216+0x2000] ;  /* 0x00200000d820783b */ /* 0x000fe80000000200 */
[----:B-1----:R-:W1:Y:S04]  /*a8d0*/  LDSM.16.M88.4 R4, [R218+0x2000] ;  /* 0x00200000da04783b */ /* 0x002e680000000200 */
[----:B------:R-:W1:Y:S04]  /*a8e0*/  LDSM.16.M88.4 R188, [R207] ;  /* 0x00000000cfbc783b */ /* 0x000e680000000200 */
[----:B------:R-:W2:Y:S04]  /*a8f0*/  LDSM.16.M88.4 R28, [R216] ;  /* 0x00000000d81c783b */ /* 0x000ea80000000200 */
[----:B------:R-:W-:Y:S04]  /*a900*/  LDSM.16.M88.4 R168, [R211+0x8000] ;  /* 0x00800000d3a8783b */ /* 0x000fe80000000200 */
[----:B------:R-:W-:Y:S04]  /*a910*/  LDSM.16.M88.4 R196, [R213] ;  /* 0x00000000d5c4783b */ /* 0x000fe80000000200 */
[----:B------:R-:W0:Y:S01]  /*a920*/  LDGDEPBAR ;  /* 0x00000000000079af */ /* 0x000e220000000000 */
[C---:B----4-:R-:W-:Y:S08]  /*a930*/  HMMA.16816.F32 R184, R172.reuse, R180, RZ ;  /* 0x000000b4acb8723c */ /* 0x050ff000000018ff */
[----:B------:R-:W-:Y:S08]  /*a940*/  HMMA.16816.F32 R176, R172, R24, RZ ;  /* 0x00000018acb0723c */ /* 0x000ff000000018ff */
[C---:B-1----:R-:W-:Y:S08]  /*a950*/  HMMA.16816.F32 R20, R4.reuse, R180, RZ ;  /* 0x000000b40414723c */ /* 0x042ff000000018ff */
[C---:B--2---:R-:W-:Y:S08]  /*a960*/  HMMA.16816.F32 R8, R4.reuse, R24, RZ ;  /* 0x000000180408723c */ /* 0x044ff000000018ff */
[C---:B------:R-:W-:Y:S08]  /*a970*/  HMMA.16816.F32 R12, R4.reuse, R182, RZ ;  /* 0x000000b6040c723c */ /* 0x040ff000000018ff */
[----:B------:R-:W-:Y:S08]  /*a980*/  HMMA.16816.F32 R4, R4, R26, RZ ;  /* 0x0000001a0404723c */ /* 0x000ff000000018ff */
[----:B------:R-:W-:Y:S08]  /*a990*/  HMMA.16816.F32 R180, R172, R182, RZ ;  /* 0x000000b6acb4723c */ /* 0x000ff000000018ff */
[C---:B------:R-:W-:Y:S08]  /*a9a0*/  HMMA.16816.F32 R20, R32.reuse, R192, R20 ;  /* 0x000000c02014723c */ /* 0x040ff00000001814 */
        /* <DEDUP_REMOVED lines=35> */
[----:B------:R-:W4:Y:S04]  /*abe0*/  LDSM.16.M88.4 R188, [R205] ;  /* 0x00000000cdbc783b */ /* 0x000f280000000200 */
[----:B------:R-:W3:Y:S03]  /*abf0*/  LDSM.16.M88.4 R196, [R216+0x4000] ;  /* 0x00400000d8c4783b */ /* 0x000ee60000000200 */
        /* <DEDUP_REMOVED lines=12> */
[C---:B----4-:R-:W-:Y:S08]  /*acc0*/  HMMA.16816.F32 R20, R192.reuse, R188, R20 ;  /* 0x000000bcc014723c */ /* 0x050ff00000001814 */
[----:B------:R-:W-:Y:S08]  /*acd0*/  HMMA.16816.F32 R12, R192, R190, R12 ;  /* 0x000000bec00c723c */ /* 0x000ff0000000180c */
[C---:B---3--:R-:W-:Y:S08]  /*ace0*/  HMMA.16816.F32 R184, R196.reuse, R188, R184 ;  /* 0x000000bcc4b8723c */ /* 0x048ff000000018b8 */
        /* <DEDUP_REMOVED lines=53> */
.L_x_888:
[----:B------:R-:W2:Y:S01]  /*b040*/  LDL.64 R30, [R1] ;  /* 0x00000000011e7983 */ /* 0x000ea20000100a00 */
[----:B------:R-:W-:Y:S01]  /*b050*/  UIADD3 UR31, UR26, -0x4, URZ ;  /* 0xfffffffc1a1f7890 */ /* 0x000fe2000fffe03f */
[----:B------:R-:W-:Y:S01]  /*b060*/  IMAD.WIDE.U32 R28, R200, -0x2daee0ad, RZ ;  /* 0xd2511f53c81c7825 */ /* 0x000fe200078e00ff */
[----:B------:R-:W-:-:S03]  /*b070*/  UISETP.GE.AND UP0, UPT, UR26, 0x5, UPT ;  /* 0x000000051a00788c */ /* 0x000fc6000bf06270 */
[----:B------:R-:W-:Y:S02]  /*b080*/  IMAD.U32 R3, RZ, RZ, UR29 ;  /* 0x0000001dff037e24 */ /* 0x000fe4000f8e00ff */
[----:B------:R-:W-:Y:S02]  /*b090*/  IMAD.U32 R0, RZ, RZ, UR31 ;  /* 0x0000001fff007e24 */ /* 0x000fe4000f8e00ff */
[----:B-1----:R-:W-:Y:S01]  /*b0a0*/  IMAD.WIDE.U32 R24, R203, -0x326172a9, RZ ;  /* 0xcd9e8d57cb187825 */ /* 0x002fe200078e00ff */
[----:B------:R-:W-:-:S03]  /*b0b0*/  LOP3.LUT R188, R29, UR31, R3, 0x96, !PT ;  /* 0x0000001f1dbc7c12 */ /* 0x000fc6000f8e9603 */
[----:B------:R-:W-:Y:S01]  /*b0c0*/  IMAD R169, R0, 0x20, R249 ;  /* 0x0000002000a97824 */ /* 0x000fe200078e02f9 */
[----:B------:R-:W-:Y:S01]  /*b0d0*/  LOP3.LUT R3, R25, R201, RZ, 0x3c, !PT ;  /* 0x000000c919037212 */ /* 0x000fe200078e3cff */
[----:B------:R-:W-:-:S03]  /*b0e0*/  IMAD.WIDE.U32 R188, R188, -0x326172a9, RZ ;  /* 0xcd9e8d57bcbc7825 */ /* 0x000fc600078e00ff */
[C---:B------:R-:W-:Y:S02]  /*b0f0*/  IADD3 R17, R169.reuse, 0x1, RZ ;  /* 0x00000001a9117810 */ /* 0x040fe40007ffe0ff */
[----:B------:R-:W-:Y:S02]  /*b100*/  IADD3 R19, R169, 0x8, RZ ;  /* 0x00000008a9137810 */ /* 0x000fe40007ffe0ff */
[C---:B------:R-:W-:Y:S02]  /*b110*/  ISETP.GE.AND P1, PT, R17.reuse, R248, PT ;  /* 0x000000f81100720c */ /* 0x040fe40003f26270 */
[C---:B------:R-:W-:Y:S02]  /*b120*/  ISETP.GE.AND P2, PT, R17.reuse, R242, PT ;  /* 0x000000f21100720c */ /* 0x040fe40003f46270 */
[C---:B------:R-:W-:Y:S02]  /*b130*/  ISETP.GE.AND P5, PT, R17.reuse, R240, PT ;  /* 0x000000f01100720c */ /* 0x040fe40003fa6270 */
[----:B------:R-:W-:-:S02]  /*b140*/  ISETP.GE.AND P0, PT, R17, R2, PT ;  /* 0x000000021100720c */ /* 0x000fc40003f06270 */
[----:B------:R-:W-:Y:S02]  /*b150*/  IADD3 R17, R169, 0x9, RZ ;  /* 0x00000009a9117810 */ /* 0x000fe40007ffe0ff */
[----:B------:R-:W-:Y:S02]  /*b160*/  FSEL R168, R187, -INF , !P2 ;  /* 0xff800000bba87808 */ /* 0x000fe40005000000 */
[C---:B------:R-:W-:Y:S02]  /*b170*/  ISETP.GE.AND P6, PT, R19.reuse, R248, PT ;  /* 0x000000f81300720c */ /* 0x040fe40003fc6270 */
[----:B------:R-:W-:Y:S02]  /*b180*/  ISETP.GE.AND P4, PT, R19, R242, PT ;  /* 0x000000f21300720c */ /* 0x000fe40003f86270 */
[----:B------:R-:W-:Y:S02]  /*b190*/  ISETP.GE.AND P2, PT, R17, R248, PT ;  /* 0x000000f81100720c */ /* 0x000fe40003f46270 */
[----:B------:R-:W-:-:S02]  /*b1a0*/  FSEL R33, R180, -INF , !P6 ;  /* 0xff800000b4217808 */ /* 0x000fc40007000000 */
[----:B------:R-:W-:Y:S02]  /*b1b0*/  FSEL R182, R182, -INF , !P4 ;  /* 0xff800000b6b67808 */ /* 0x000fe40006000000 */
[----:B------:R-:W-:Y:S02]  /*b1c0*/  FSEL R35, R181, -INF , !P2 ;  /* 0xff800000b5237808 */ /* 0x000fe40005000000 */
[C---:B------:R-:W-:Y:S02]  /*b1d0*/  ISETP.GE.AND P6, PT, R17.reuse, R242, PT ;  /* 0x000000f21100720c */ /* 0x040fe40003fc6270 */
[C---:B------:R-:W-:Y:S02]  /*b1e0*/  ISETP.GE.AND P4, PT, R17.reuse, R240, PT ;  /* 0x000000f01100720c */ /* 0x040fe40003f86270 */
[----:B------:R-:W-:Y:S01]  /*b1f0*/  ISETP.GE.AND P2, PT, R17, R2, PT ;  /* 0x000000021100720c */ /* 0x000fe20003f46270 */
[----:B------:R-:W-:Y:S01]  /*b200*/  IMAD R17, R202, -0x326172a9, RZ ;  /* 0xcd9e8d57ca117824 */ /* 0x000fe200078e02ff */
[----:B------:R-:W-:-:S02]  /*b210*/  ISETP.GE.AND P3, PT, R19, R240, PT ;  /* 0x000000f01300720c */ /* 0x000fc40003f66270 */
[----:B------:R-:W-:Y:S02]  /*b220*/  FSEL R29, R185, -INF , !P1 ;  /* 0xff800000b91d7808 */ /* 0x000fe40004800000 */
[----:B------:R-:W-:Y:S02]  /*b230*/  ISETP.GE.AND P1, PT, R19, R2, PT ;  /* 0x000000021300720c */ /* 0x000fe40003f26270 */
[----:B------:R-:W-:Y:S02]  /*b240*/  LOP3.LUT R17, R189, UR15, R17, 0x96, !PT ;  /* 0x0000000fbd117c12 */ /* 0x000fe4000f8e9611 */
[----:B------:R-:W-:Y:S02]  /*b250*/  FSEL R164, R12, -INF , !P3 ;  /* 0xff8000000ca47808 */ /* 0x000fe40005800000 */
[----:B------:R-:W-:Y:S01]  /*b260*/  FSEL R185, R14, -INF , !P1 ;  /* 0xff8000000eb97808 */ /* 0x000fe20004800000 */
[----:B------:R-:W-:Y:S01]  /*b270*/  IMAD.WIDE.U32 R26, R17, -0x2daee0ad, RZ ;  /* 0xd2511f53111a7825 */ /* 0x000fe200078e00ff */
[----:B------:R-:W-:-:S02]  /*b280*/  FSEL R12, R13, -INF , !P4 ;  /* 0xff8000000d0c7808 */ /* 0x000fc40006000000 */
[----:B------:R-:W-:Y:S02]  /*b290*/  IADD3 R13, R169, 0x11, RZ ;  /* 0x00000011a90d7810 */ /* 0x000fe40007ffe0ff */
[----:B------:R-:W-:Y:S02]  /*b2a0*/  LOP3.LUT R14, R251, UR13, R188, 0x96, !PT ;  /* 0x0000000dfb0e7c12 */ /* 0x000fe4000f8e96bc */
[----:B------:R-:W-:Y:S02]  /*b2b0*/  FSEL R15, R15, -INF , !P2 ;  /* 0xff8000000f0f7808 */ /* 0x000fe40005000000 */
[----:B------:R-:W-:Y:S01]  /*b2c0*/  ISETP.GE.AND P2, PT, R13, R248, PT ;  /* 0x000000f80d00720c */ /* 0x000fe20003f46270 */
[----:B------:R-:W-:Y:S01]  /*b2d0*/  IMAD.WIDE.U32 R180, R14, -0x2daee0ad, RZ ;  /* 0xd2511f530eb47825 */ /* 0x000fe200078e00ff */
[----:B------:R-:W-:Y:S02]  /*b2e0*/  IADD3 R19, R169, 0x10, RZ ;  /* 0x00000010a9137810 */ /* 0x000fe40007ffe0ff */
[----:B------:R-:W-:-:S02]  /*b2f0*/  FSEL R177, R177, -INF , !P2 ;  /* 0xff800000b1b17808 */ /* 0x000fc40005000000 */
[----:B------:R-:W-:Y:S02]  /*b300*/  ISETP.GE.AND P2, PT, R13, R2, PT ;  /* 0x000000020d00720c */ /* 0x000fe40003f46270 */
[----:B------:R-:W-:Y:S02]  /*b310*/  ISETP.GE.AND P3, PT, R19, R240, PT ;  /* 0x000000f01300720c */ /* 0x000fe40003f66270 */
[----:B------:R-:W-:Y:S02]  /*b320*/  FSEL R25, R11, -INF , !P2 ;  /* 0xff8000000b197808 */ /* 0x000fe40005000000 */
[----:B------:R-:W-:Y:S02]  /*b330*/  ISETP.GE.AND P2, PT, R169, R248, PT ;  /* 0x000000f8a900720c */ /* 0x000fe40003f46270 */
[----:B------:R-:W-:Y:S02]  /*b340*/  LOP3.LUT R26, R181, UR10, R26, 0x96, !PT ;  /* 0x0000000ab51a7c12 */ /* 0x000fe4000f8e961a */
[----:B------:R-:W-:-:S02]  /*b350*/  FSEL R17, R8, -INF , !P3 ;  /* 0xff80000008117808 */ /* 0x000fc40005800000 */
[----:B------:R-:W-:Y:S02]  /*b360*/  ISETP.GE.AND P4, PT, R19, R2, PT ;  /* 0x000000021300720c */ /* 0x000fe40003f86270 */
[----:B------:R-:W-:Y:S02]  /*b370*/  FSEL R170, R183, -INF , !P6 ;  /* 0xff800000b7aa7808 */ /* 0x000fe40007000000 */
[----:B------:R-:W-:Y:S02]  /*b380*/  FSEL R184, R184, -INF , !P2 ;  /* 0xff800000b8b87808 */ /* 0x000fe40005000000 */
[C---:B------:R-:W-:Y:S02]  /*b390*/  ISETP.GE.AND P6, PT, R19.reuse, R248, PT ;  /* 0x000000f81300720c */ /* 0x040fe40003fc6270 */
[----:B------:R-:W-:Y:S02]  /*b3a0*/  ISETP.GE.AND P1, PT, R19, R242, PT ;  /* 0x000000f21300720c */ /* 0x000fe40003f26270 */
[----:B------:R-:W-:-:S02]  /*b3b0*/  FSEL R19, R10, -INF , !P4 ;  /* 0xff8000000a137808 */ /* 0x000fc40006000000 */
[----:B------:R-:W-:Y:S02]  /*b3c0*/  FSEL R178, R178, -INF , !P1 ;  /* 0xff800000b2b27808 */ /* 0x000fe40004800000 */
[----:B------:R-:W-:Y:S02]  /*b3d0*/  ISETP.GE.AND P1, PT, R13, R240, PT ;  /* 0x000000f00d00720c */ /* 0x000fe40003f26270 */
[----:B------:R-:W-:Y:S02]  /*b3e0*/  FSEL R16, R176, -INF , !P6 ;  /* 0xff800000b0107808 */ /* 0x000fe40007000000 */
[-C--:B------:R-:W-:Y:S02]  /*b3f0*/  ISETP.GE.AND P2, PT, R169, R242.reuse, PT ;  /* 0x000000f2a900720c */ /* 0x080fe40003f46270 */
[----:B------:R-:W-:Y:S02]  /*b400*/  LOP3.LUT R0, R189, UR15, R24, 0x96, !PT ;  /* 0x0000000fbd007c12 */ /* 0x000fe4000f8e9618 */
[----:B------:R-:W-:-:S02]  /*b410*/  ISETP.GE.AND P6, PT, R13, R242, PT ;  /* 0x000000f20d00720c */ /* 0x000fc40003fc6270 */
[----:B------:R-:W-:Y:S01]  /*b420*/  IADD3 R13, R169, 0x18, RZ ;  /* 0x00000018a90d7810 */ /* 0x000fe20007ffe0ff */
[----:B------:R-:W-:Y:S01]  /*b430*/  IMAD.WIDE.U32 R190, R0, -0x2daee0ad, RZ ;  /* 0xd2511f5300be7825 */ /* 0x000fe200078e00ff */
[----:B------:R-:W-:Y:S02]  /*b440*/  FSEL R24, R9, -INF , !P1 ;  /* 0xff80000009187808 */ /* 0x000fe40004800000 */
[----:B------:R-:W-:Y:S02]  /*b450*/  ISETP.GE.AND P3, PT, R13, R248, PT ;  /* 0x000000f80d00720c */ /* 0x000fe40003f66270 */
[----:B------:R-:W-:Y:S02]  /*b460*/  FSEL R179, R179, -INF , !P6 ;  /* 0xff800000b3b37808 */ /* 0x000fe40007000000 */
[C---:B------:R-:W-:Y:S02]  /*b470*/  ISETP.GE.AND P6, PT, R13.reuse, R242, PT ;  /* 0x000000f20d00720c */ /* 0x040fe40003fc6270 */
[----:B------:R-:W-:-:S02]  /*b480*/  ISETP.GE.AND P4, PT, R13, R240, PT ;  /* 0x000000f00d00720c */ /* 0x000fc40003f86270 */
[----:B------:R-:W-:Y:S02]  /*b490*/  ISETP.GE.AND P1, PT, R13, R2, PT ;  /* 0x000000020d00720c */ /* 0x000fe40003f26270 */
[----:B------:R-:W-:Y:S02]  /*b4a0*/  FSEL R13, R23, -INF , !P0 ;  /* 0xff800000170d7808 */ /* 0x000fe40004000000 */
[----:B--2---:R-:W-:Y:S01]  /*b4b0*/  LOP3.LUT R14, R27, UR12, R30, 0x96, !PT ;  /* 0x0000000c1b0e7c12 */ /* 0x004fe2000f8e961e */
[----:B------:R-:W-:-:S04]  /*b4c0*/  IMAD.WIDE.U32 R26, R26, -0x326172a9, RZ ;  /* 0xcd9e8d571a1a7825 */ /* 0x000fc800078e00ff */
[----:B------:R-:W-:Y:S01]  /*b4d0*/  IMAD.WIDE.U32 R30, R14, -0x326172a9, RZ ;  /* 0xcd9e8d570e1e7825 */ /* 0x000fe200078e00ff */
[----:B------:R-:W-:Y:S02]  /*b4e0*/  FSEL R14, R21, -INF , !P5 ;  /* 0xff800000150e7808 */ /* 0x000fe40006800000 */
[----:B------:R-:W-:Y:S02]  /*b4f0*/  ISETP.GE.AND P5, PT, R169, R240, PT ;  /* 0x000000f0a900720c */ /* 0x000fe40003fa6270 */
[----:B------:R-:W-:Y:S02]  /*b500*/  LOP3.LUT R8, R31, UR11, R250, 0x96, !PT ;  /* 0x0000000b1f087c12 */ /* 0x000fe4000f8e96fa */
[----:B------:R-:W-:-:S03]  /*b510*/  LOP3.LUT R30, R27, UR9, R30, 0x96, !PT ;  /* 0x000000091b1e7c12 */ /* 0x000fc6000f8e961e */
[----:B------:R-:W-:Y:S01]  /*b520*/  IMAD.WIDE.U32 R10, R8, -0x2daee0ad, RZ ;  /* 0xd2511f53080a7825 */ /* 0x000fe200078e00ff */
[----:B------:R-:W-:-:S03]  /*b530*/  FMNMX.FTZ R8, R167, R184, !PT ;  /* 0x000000b8a7087209 */ /* 0x000fc60007810000 */
[----:B------:R-:W-:Y:S01]  /*b540*/  IMAD.WIDE.U32 R30, R30, -0x2daee0ad, RZ ;  /* 0xd2511f531e1e7825 */ /* 0x000fe200078e00ff */
[----:B------:R-:W-:Y:S02]  /*b550*/  FMNMX.FTZ R8, R29, R8, !PT ;  /* 0x000000081d087209 */ /* 0x000fe40007810000 */
[----:B------:R-:W-:Y:S02]  /*b560*/  LOP3.LUT R187, R11, UR8, R180, 0x96, !PT ;  /* 0x000000080bbb7c12 */ /* 0x000fe4000f8e96b4 */
[----:B------:R-:W-:Y:S02]  /*b570*/  FMNMX.FTZ R8, R33, R8, !PT ;  /* 0x0000000821087209 */ /* 0x000fe40007810000 */
[----:B------:R-:W-:Y:S02]  /*b580*/  LOP3.LUT R9, R31, UR6, R10, 0x96, !PT ;  /* 0x000000061f097c12 */ /* 0x000fe4000f8e960a */
[----:B------:R-:W-:Y:S02]  /*b590*/  FMNMX.FTZ R11, R35, R8, !PT ;  /* 0x00000008230b7209 */ /* 0x000fe40007810000 */
[----:B------:R-:W-:Y:S01]  /*b5a0*/  FSEL R10, R186, -INF , !P2 ;  /* 0xff800000ba0a7808 */ /* 0x000fe20005000000 */
[----:B------:R-:W-:Y:S01]  /*b5b0*/  IMAD.WIDE.U32 R180, R9, -0x326172a9, RZ ;  /* 0xcd9e8d5709b47825 */ /* 0x000fe200078e00ff */
[----:B------:R-:W-:-:S02]  /*b5c0*/  ISETP.GE.AND P2, PT, R169, R2, PT ;  /* 0x00000002a900720c */ /* 0x000fc40003f46270 */
[----:B------:R-:W-:Y:S01]  /*b5d0*/  IADD3 R169, R169, 0x19, RZ ;  /* 0x00000019a9a97810 */ /* 0x000fe20007ffe0ff */
[----:B------:R-:W-:Y:S01]  /*b5e0*/  IMAD.WIDE.U32 R186, R187, -0x326172a9, RZ ;  /* 0xcd9e8d57bbba7825 */ /* 0x000fe200078e00ff */
[----:B------:R-:W-:Y:S02]  /*b5f0*/  FMNMX.FTZ R32, R16, R11, !PT ;  /* 0x0000000b10207209 */ /* 0x000fe40007810000 */
[----:B------:R-:W-:Y:S02]  /*b600*/  FSEL R8, R20, -INF , !P5 ;  /* 0xff80000014087808 */ /* 0x000fe40006800000 */
[----:B------:R-:W-:Y:S02]  /*b610*/  ISETP.GE.AND P0, PT, R169, R248, PT ;  /* 0x000000f8a900720c */ /* 0x000fe40003f06270 */
[----:B------:R-:W-:Y:S02]  /*b620*/  FSEL R20, R172, -INF , !P3 ;  /* 0xff800000ac147808 */ /* 0x000fe40005800000 */
[----:B------:R-:W-:-:S02]  /*b630*/  FMNMX.FTZ R11, R177, R32, !PT ;  /* 0x00000020b10b7209 */ /* 0x000fc40007810000 */
[----:B------:R-:W-:Y:S02]  /*b640*/  FSEL R21, R173, -INF , !P0 ;  /* 0xff800000ad157808 */ /* 0x000fe40004000000 */
[----:B------:R-:W-:Y:S02]  /*b650*/  FMNMX.FTZ R32, R20, R11, !PT ;  /* 0x0000000b14207209 */ /* 0x000fe40007810000 */
[C---:B------:R-:W-:Y:S02]  /*b660*/  LOP3.LUT R172, R180.reuse, 0xffff, RZ, 0xc0, !PT ;  /* 0x0000ffffb4ac7812 */ /* 0x040fe400078ec0ff */
[----:B------:R-:W-:Y:S02]  /*b670*/  FMNMX.FTZ R32, R21, R32, !PT ;  /* 0x0000002015207209 */ /* 0x000fe40007810000 */
[----:B------:R-:W-:Y:S02]  /*b680*/  LOP3.LUT R171, R180, 0xff, RZ, 0xc0, !PT ;  /* 0x000000ffb4ab7812 */ /* 0x000fe400078ec0ff */
[----:B------:R-:W-:Y:S01]  /*b690*/  SHF.R.U32.HI R172, RZ, 0x8, R172 ;  /* 0x00000008ffac7819 */ /* 0x000fe200000116ac */
[----:B------:R-:W1:Y:S01]  /*b6a0*/  SHFL.BFLY PT, R23, R32, 0x2, 0x1f ;  /* 0x0c401f0020177f89 */ /* 0x000e6200000e0000 */
[----:B------:R-:W-:-:S02]  /*b6b0*/  LOP3.LUT R34, R181, UR16, R186, 0x96, !PT ;  /* 0x00000010b5227c12 */ /* 0x000fc4000f8e96ba */
[----:B------:R-:W-:Y:S02]  /*b6c0*/  PRMT R171, R171, 0x5410, R172 ;  /* 0x00005410abab7816 */ /* 0x000fe400000000ac */
[C---:B------:R-:W-:Y:S02]  /*b6d0*/  LOP3.LUT R172, R34.reuse, 0xffff, RZ, 0xc0, !PT ;  /* 0x0000ffff22ac7812 */ /* 0x040fe400078ec0ff */
[C---:B------:R-:W-:Y:S02]  /*b6e0*/  ISETP.GE.AND P5, PT, R169.reuse, R242, PT ;  /* 0x000000f2a900720c */ /* 0x040fe40003fa6270 */
[C---:B------:R-:W-:Y:S02]  /*b6f0*/  ISETP.GE.AND P3, PT, R169.reuse, R240, PT ;  /* 0x000000f0a900720c */ /* 0x040fe40003f66270 */
[----:B------:R-:W-:Y:S02]  /*b700*/  ISETP.GE.AND P0, PT, R169, R2, PT ;  /* 0x00000002a900720c */ /* 0x000fe40003f06270 */
[----:B------:R-:W-:-:S02]  /*b710*/  LOP3.LUT R169, R34, 0xff, RZ, 0xc0, !PT ;  /* 0x000000ff22a97812 */ /* 0x000fc400078ec0ff */
[----:B------:R-:W-:Y:S02]  /*b720*/  SHF.R.U32.HI R172, RZ, 0x8, R172 ;  /* 0x00000008ffac7819 */ /* 0x000fe400000116ac */
[----:B------:R-:W-:Y:S02]  /*b730*/  SHF.R.U32.HI R9, RZ, 0x10, R34 ;  /* 0x00000010ff097819 */ /* 0x000fe40000011622 */
[----:B------:R-:W-:Y:S01]  /*b740*/  PRMT R169, R169, 0x5410, R172 ;  /* 0x00005410a9a97816 */ /* 0x000fe200000000ac */
[----:B------:R-:W-:Y:S01]  /*b750*/  IMAD.WIDE.U32 R172, R3, -0x2daee0ad, RZ ;  /* 0xd2511f5303ac7825 */ /* 0x000fe200078e00ff */
[----:B------:R-:W-:Y:S02]  /*b760*/  SHF.R.U32.HI R34, RZ, 0x18, R34 ;  /* 0x00000018ff227819 */ /* 0x000fe40000011622 */
[----:B------:R-:W-:Y:S02]  /*b770*/  LOP3.LUT R9, R9, 0xff, RZ, 0xc0, !PT ;  /* 0x000000ff09097812 */ /* 0x000fe400078ec0ff */
[----:B-1----:R-:W-:-:S02]  /*b780*/  FMNMX.FTZ R3, R32, R23, !PT ;  /* 0x0000001720037209 */ /* 0x002fc40007810000 */
[----:B------:R-:W-:Y:S02]  /*b790*/  FMNMX.FTZ R23, R166, R10, !PT ;  /* 0x0000000aa6177209 */ /* 0x000fe40007810000 */
[----:B------:R-:W-:Y:S02]  /*b7a0*/  FSEL R195, R22, -INF , !P2 ;  /* 0xff80000016c37808 */ /* 0x000fe40005000000 */
[----:B------:R-:W-:Y:S02]  /*b7b0*/  FMNMX.FTZ R23, R168, R23, !PT ;  /* 0x00000017a8177209 */ /* 0x000fe40007810000 */
[----:B------:R-:W-:Y:S02]  /*b7c0*/  PRMT R9, R9, 0x5410, R34 ;  /* 0x0000541009097816 */ /* 0x000fe40000000022 */
        /* <DEDUP_REMOVED lines=8> */
[----:B------:R-:W-:Y:S02]  /*b850*/  LOP3.LUT R31, R173, UR14, R28, 0x96, !PT ;  /* 0x0000000ead1f7c12 */ /* 0x000fe4000f8e961c */
[----:B------:R-:W-:Y:S02]  /*b860*/  FMNMX.FTZ R28, R178, R23, !PT ;  /* 0x00000017b21c7209 */ /* 0x000fe40007810000 */
[----:B------:R-:W-:Y:S01]  /*b870*/  FMNMX.FTZ R32, R12, R27, !PT ;  /* 0x0000001b0c207209 */ /* 0x000fe20007810000 */
[----:B------:R-:W-:Y:S01]  /*b880*/  IMAD.WIDE.U32 R196, R31, -0x326172a9, RZ ;  /* 0xcd9e8d571fc47825 */ /* 0x000fe200078e00ff */
[----:B------:R-:W-:Y:S02]  /*b890*/  FSEL R23, R4, -INF , !P4 ;  /* 0xff80000004177808 */ /* 0x000fe40006000000 */
[----:B------:R-:W-:Y:S02]  /*b8a0*/  FMNMX.FTZ R4, R15, R34, !PT ;  /* 0x000000220f047209 */ /* 0x000fe40007810000 */
[----:B------:R-:W-:-:S02]  /*b8b0*/  FMNMX.FTZ R181, R17, R32, !PT ;  /* 0x0000002011b57209 */ /* 0x000fc40007810000 */
[----:B------:R-:W-:Y:S02]  /*b8c0*/  FSEL R27, R6, -INF , !P1 ;  /* 0xff800000061b7808 */ /* 0x000fe40004800000 */
[----:B------:R-:W-:Y:S02]  /*b8d0*/  FMNMX.FTZ R6, R19, R4, !PT ;  /* 0x0000000413067209 */ /* 0x000fe40007810000 */
[----:B------:R-:W-:Y:S02]  /*b8e0*/  FMNMX.FTZ R32, R24, R181, !PT ;  /* 0x000000b518207209 */ /* 0x000fe40007810000 */
[----:B------:R-:W-:Y:S02]  /*b8f0*/  FMNMX.FTZ R6, R25, R6, !PT ;  /* 0x0000000619067209 */ /* 0x000fe40007810000 */
[----:B------:R-:W-:Y:S02]  /*b900*/  FMNMX.FTZ R173, R179, R28, !PT ;  /* 0x0000001cb3ad7209 */ /* 0x000fe40007810000 */
[----:B------:R-:W-:-:S02]  /*b910*/  FSEL R28, R5, -INF , !P3 ;  /* 0xff800000051c7808 */ /* 0x000fc40005800000 */
[----:B------:R-:W-:Y:S02]  /*b920*/  FSEL R22, R174, -INF , !P6 ;  /* 0xff800000ae167808 */ /* 0x000fe40007000000 */
[----:B------:R-:W-:Y:S02]  /*b930*/  FMNMX.FTZ R5, R23, R32, !PT ;  /* 0x0000002017057209 */ /* 0x000fe40007810000 */
[----:B------:R-:W-:Y:S01]  /*b940*/  FSEL R181, R7, -INF , !P0 ;  /* 0xff80000007b57808 */ /* 0x000fe20004000000 */
[----:B------:R-:W1:Y:S01]  /*b950*/  SHFL.BFLY PT, R32, R3, 0x1, 0x1f ;  /* 0x0c201f0003207f89 */ /* 0x000e6200000e0000 */
[----:B------:R-:W-:Y:S02]  /*b960*/  FMNMX.FTZ R6, R27, R6, !PT ;  /* 0x000000061b067209 */ /* 0x000fe40007810000 */
[----:B------:R-:W-:Y:S02]  /*b970*/  FSEL R175, R175, -INF , !P5 ;  /* 0xff800000afaf7808 */ /* 0x000fe40006800000 */
[----:B------:R-:W-:-:S02]  /*b980*/  FMNMX.FTZ R4, R22, R173, !PT ;  /* 0x000000ad16047209 */ /* 0x000fc40007810000 */
[----:B------:R-:W-:Y:S02]  /*b990*/  FMNMX.FTZ R5, R28, R5, !PT ;  /* 0x000000051c057209 */ /* 0x000fe40007810000 */
[----:B------:R-:W-:Y:S02]  /*b9a0*/  FMNMX.FTZ R31, R181, R6, !PT ;  /* 0x00000006b51f7209 */ /* 0x000fe40007810000 */
[----:B------:R-:W-:Y:S01]  /*b9b0*/  FMNMX.FTZ R4, R175, R4, !PT ;  /* 0x00000004af047209 */ /* 0x000fe20007810000 */
[----:B------:R-:W2:Y:S01]  /*b9c0*/  SHFL.BFLY PT, R6, R5, 0x2, 0x1f ;  /* 0x0c401f0005067f89 */ /* 0x000ea200000e0000 */
[----:B------:R-:W-:Y:S02]  /*b9d0*/  LOP3.LUT R188, R197, UR13, R188, 0x96, !PT ;  /* 0x0000000dc5bc7c12 */ /* 0x000fe4000f8e96bc */
[----:B------:R-:W-:Y:S01]  /*b9e0*/  LOP3.LUT R0, R191, UR12, R172, 0x96, !PT ;  /* 0x0000000cbf007c12 */ /* 0x000fe2000f8e96ac */
[----:B------:R-:W3:Y:S01]  /*b9f0*/  SHFL.BFLY PT, R34, R31, 0x2, 0x1f ;  /* 0x0c401f001f227f89 */ /* 0x000ee200000e0000 */
[--C-:B------:R-:W-:Y:S01]  /*ba00*/  SHF.R.U32.HI R11, RZ, 0x10, R180.reuse ;  /* 0x00000010ff0b7819 */ /* 0x100fe200000116b4 */
[----:B------:R-:W-:Y:S01]  /*ba10*/  IMAD.WIDE.U32 R192, R188, -0x2daee0ad, RZ ;  /* 0xd2511f53bcc07825 */ /* 0x000fe200078e00ff */
[----:B------:R-:W-:Y:S01]  /*ba20*/  SHF.R.U32.HI R176, RZ, 0x18, R180 ;  /* 0x00000018ffb07819 */ /* 0x000fe200000116b4 */
[----:B------:R-:W4:Y:S01]  /*ba30*/  SHFL.BFLY PT, R7, R4, 0x2, 0x1f ;  /* 0x0c401f0004077f89 */ /* 0x000f2200000e0000 */
[----:B------:R-:W-:Y:S01]  /*ba40*/  LOP3.LUT R11, R11, 0xff, RZ, 0xc0, !PT ;  /* 0x000000ff0b0b7812 */ /* 0x000fe200078ec0ff */
[----:B------:R-:W-:Y:S01]  /*ba50*/  IMAD.WIDE.U32 R188, R0, -0x326172a9, RZ ;  /* 0xcd9e8d5700bc7825 */ /* 0x000fe200078e00ff */
[----:B------:R-:W-:-:S02]  /*ba60*/  LOP3.LUT R190, R193, UR10, R190, 0x96, !PT ;  /* 0x0000000ac1be7c12 */ /* 0x000fc4000f8e96be */
[----:B-1----:R-:W-:Y:S02]  /*ba70*/  FMNMX.FTZ R198, R3, R32, !PT ;  /* 0x0000002003c67209 */ /* 0x002fe40007810000 */
[----:B------:R-:W-:Y:S01]  /*ba80*/  PRMT R11, R11, 0x5410, R176 ;  /* 0x000054100b0b7816 */ /* 0x000fe200000000b0 */
[----:B------:R-:W-:Y:S01]  /*ba90*/  IMAD.WIDE.U32 R190, R190, -0x326172a9, RZ ;  /* 0xcd9e8d57bebe7825 */ /* 0x000fe200078e00ff */
[C---:B------:R-:W-:Y:S01]  /*baa0*/  FSETP.NEU.FTZ.AND P1, PT, R198.reuse, -INF , PT ;  /* 0xff800000c600780b */ /* 0x040fe20003f3d000 */
[----:B------:R-:W-:Y:S01]  /*bab0*/  STL [R1+0x8], R198 ;  /* 0x000008c601007387 */ /* 0x000fe20000100800 */
[----:B------:R-:W-:Y:S01]  /*bac0*/  LOP3.LUT R26, R187, UR7, R26, 0x96, !PT ;  /* 0x00000007bb1a7c12 */ /* 0x000fe2000f8e961a */
[----:B------:R-:W-:Y:S01]  /*bad0*/  FMUL.FTZ R180, R198, c[0x0][0x23c] ;  /* 0x00008f00c6b47a20 */ /* 0x000fe20000410000 */
[----:B------:R-:W-:Y:S02]  /*bae0*/  LOP3.LUT R188, R191, UR9, R188, 0x96, !PT ;  /* 0x00000009bfbc7c12 */ /* 0x000fe4000f8e96bc */
[----:B--2---:R-:W-:-:S02]  /*baf0*/  FMNMX.FTZ R6, R5, R6, !PT ;  /* 0x0000000605067209 */ /* 0x004fc40007810000 */
[----:B------:R-:W-:Y:S02]  /*bb00*/  FSEL R180, R180, RZ, P1 ;  /* 0x000000ffb4b47208 */ /* 0x000fe40000800000 */
[----:B---3--:R-:W-:Y:S01]  /*bb10*/  FMNMX.FTZ R5, R31, R34, !PT ;  /* 0x000000221f057209 */ /* 0x008fe20007810000 */
[----:B------:R-:W1:Y:S02]  /*bb20*/  SHFL.BFLY PT, R3, R6, 0x1, 0x1f ;  /* 0x0c201f0006037f89 */ /* 0x000e6400000e0000 */
[----:B------:R-:W-:Y:S01]  /*bb30*/  FFMA.FTZ R34, R29, c[0x0][0x23c], -R180 ;  /* 0x00008f001d227a23 */ /* 0x000fe200000108b4 */
[----:B----4-:R-:W-:Y:S01]  /*bb40*/  FMNMX.FTZ R7, R4, R7, !PT ;  /* 0x0000000704077209 */ /* 0x010fe20007810000 */
[----:B------:R-:W2:Y:S01]  /*bb50*/  SHFL.BFLY PT, R0, R5, 0x1, 0x1f ;  /* 0x0c201f0005007f89 */ /* 0x000ea200000e0000 */
[----:B------:R-:W-:Y:S01]  /*bb60*/  LOP3.LUT R4, R189, UR11, R196, 0x96, !PT ;  /* 0x0000000bbd047c12 */ /* 0x000fe2000f8e96c4 */
[--C-:B------:R-:W-:Y:S02]  /*bb70*/  FFMA.FTZ R33, R33, c[0x0][0x23c], -R180.reuse ;  /* 0x00008f0021217a23 */ /* 0x100fe400000108b4 */
[----:B------:R-:W3:Y:S01]  /*bb80*/  SHFL.BFLY PT, R252, R7, 0x1, 0x1f ;  /* 0x0c201f0007fc7f89 */ /* 0x000ee200000e0000 */
[----:B------:R-:W-:Y:S01]  /*bb90*/  FFMA.FTZ R32, R35, c[0x0][0x23c], -R180 ;  /* 0x00008f0023207a23 */ /* 0x000fe200000108b4 */
[----:B------:R-:W-:Y:S01]  /*bba0*/  MUFU.EX2 R34, R34 ;  /* 0x0000002200227308 */ /* 0x000fe20000000800 */
[----:B------:R-:W-:-:S04]  /*bbb0*/  IMAD.WIDE.U32 R172, R4, -0x2daee0ad, RZ ;  /* 0xd2511f5304ac7825 */ /* 0x000fc800078e00ff */
[----:B------:R-:W-:Y:S01]  /*bbc0*/  IMAD.WIDE.U32 R188, R188, -0x2daee0ad, RZ ;  /* 0xd2511f53bcbc7825 */ /* 0x000fe200078e00ff */
[----:B------:R-:W-:Y:S02]  /*bbd0*/  LOP3.LUT R192, R173, UR8, R192, 0x96, !PT ;  /* 0x00000008adc07c12 */ /* 0x000fe4000f8e96c0 */
[----:B------:R-:W-:Y:S01]  /*bbe0*/  MUFU.EX2 R33, R33 ;  /* 0x0000002100217308 */ /* 0x000fe20000000800 */
[----:B------:R-:W-:Y:S01]  /*bbf0*/  FFMA.FTZ R31, R184, c[0x0][0x23c], -R180 ;  /* 0x00008f00b81f7a23 */ /* 0x000fe200000108b4 */
[----:B------:R-:W-:Y:S01]  /*bc00*/  LOP3.LUT R4, R189, UR6, R172, 0x96, !PT ;  /* 0x00000006bd047c12 */ /* 0x000fe2000f8e96ac */
[----:B------:R-:W-:Y:S01]  /*bc10*/  IMAD.WIDE.U32 R192, R192, -0x326172a9, RZ ;  /* 0xcd9e8d57c0c07825 */ /* 0x000fe200078e00ff */
[----:B-1----:R-:W-:-:S03]  /*bc20*/  FMNMX.FTZ R3, R6, R3, !PT ;  /* 0x0000000306037209 */ /* 0x002fc60007810000 */
[----:B------:R-:W-:Y:S01]  /*bc30*/  IMAD.WIDE.U32 R196, R4, -0x326172a9, RZ ;  /* 0xcd9e8d5704c47825 */ /* 0x000fe200078e00ff */
[----:B------:R-:W-:Y:S01]  /*bc40*/  FSEL R6, R198, RZ, P1 ;  /* 0x000000ffc6067208 */ /* 0x000fe20000800000 */
[----:B------:R-:W1:Y:S01]  /*bc50*/  MUFU.EX2 R32, R32 ;  /* 0x0000002000207308 */ /* 0x000e620000000800 */
[----:B--2---:R-:W-:Y:S01]  /*bc60*/  FMNMX.FTZ R0, R5, R0, !PT ;  /* 0x0000000005007209 */ /* 0x004fe20007810000 */
[C---:B------:R-:W-:Y:S01]  /*bc70*/  FMUL.FTZ R183, R3.reuse, c[0x0][0x23c] ;  /* 0x00008f0003b77a20 */ /* 0x040fe20000410000 */
[----:B------:R-:W2:Y:S01]  /*bc80*/  LDC.U8 R5, c[0x0][0x2d8] ;  /* 0x0000b600ff057b82 */ /* 0x000ea20000000000 */
[----:B------:R-:W-:Y:S01]  /*bc90*/  FSETP.NEU.FTZ.AND P1, PT, R3, -INF , PT ;  /* 0xff8000000300780b */ /* 0x000fe20003f3d000 */
[----:B------:R-:W-:Y:S01]  /*bca0*/  FFMA.FTZ R187, R16, c[0x0][0x23c], -R180 ;  /* 0x00008f0010bb7a23 */ /* 0x000fe200000108b4 */
[----:B---3--:R-:W-:Y:S01]  /*bcb0*/  FMNMX.FTZ R252, R7, R252, !PT ;  /* 0x000000fc07fc7209 */ /* 0x008fe20007810000 */
[----:B------:R-:W-:Y:S01]  /*bcc0*/  FADD.FTZ R7, R167, -R6 ;  /* 0x80000006a7077221 */ /* 0x000fe20000010000 */
[----:B------:R-:W-:Y:S01]  /*bcd0*/  FSEL R183, R183, RZ, P1 ;  /* 0x000000ffb7b77208 */ /* 0x000fe20000800000 */
[----:B------:R-:W-:Y:S01]  /*bce0*/  MUFU.EX2 R31, R31 ;  /* 0x0000001f001f7308 */ /* 0x000fe20000000800 */
[C---:B------:R-:W-:Y:S01]  /*bcf0*/  FSETP.NEU.FTZ.AND P0, PT, R252.reuse, -INF , PT ;  /* 0xff800000fc00780b */ /* 0x040fe20003f1d000 */
[C---:B------:R-:W-:Y:S01]  /*bd00*/  FMUL.FTZ R29, R252.reuse, c[0x0][0x23c] ;  /* 0x00008f00fc1d7a20 */ /* 0x040fe20000410000 */
[----:B------:R-:W-:Y:S01]  /*bd10*/  FSEL R176, R3, RZ, P1 ;  /* 0x000000ff03b07208 */ /* 0x000fe20000800000 */
[----:B------:R-:W-:Y:S01]  /*bd20*/  FMUL.FTZ R186, R7, c[0x0][0x23c] ;  /* 0x00008f0007ba7a20 */ /* 0x000fe20000410000 */
[----:B------:R-:W-:Y:S01]  /*bd30*/  FSEL R35, R252, RZ, P0 ;  /* 0x000000fffc237208 */ /* 0x000fe20000000000 */
[----:B------:R-:W-:Y:S01]  /*bd40*/  FFMA.FTZ R194, R17, c[0x0][0x23c], -R183 ;  /* 0x00008f0011c27a23 */ /* 0x000fe200000108b7 */
[----:B------:R-:W-:Y:S01]  /*bd50*/  FSEL R29, R29, RZ, P0 ;  /* 0x000000ff1d1d7208 */ /* 0x000fe20000000000 */
[----:B------:R-:W-:Y:S01]  /*bd60*/  FADD.FTZ R176, R165, -R176 ;  /* 0x800000b0a5b07221 */ /* 0x000fe20000010000 */
[----:B------:R-:W-:Y:S01]  /*bd70*/  FSETP.NEU.FTZ.AND P0, PT, R0, -INF , PT ;  /* 0xff8000000000780b */ /* 0x000fe20003f1d000 */
[----:B------:R-:W-:Y:S01]  /*bd80*/  FADD.FTZ R6, R166, -R35 ;  /* 0x80000023a6067221 */ /* 0x000fe20000010000 */
[----:B------:R-:W-:Y:S01]  /*bd90*/  LOP3.LUT R7, R196, 0xff, RZ, 0xc0, !PT ;  /* 0x000000ffc4077812 */ /* 0x000fe200078ec0ff */
[--C-:B------:R-:W-:Y:S01]  /*bda0*/  FFMA.FTZ R35, R182, c[0x0][0x23c], -R29.reuse ;  /* 0x00008f00b6237a23 */ /* 0x100fe2000001081d */
[----:B------:R-:W3:Y:S01]  /*bdb0*/  MUFU.EX2 R186, R186 ;  /* 0x000000ba00ba7308 */ /* 0x000ee20000000800 */
[--C-:B------:R-:W-:Y:S01]  /*bdc0*/  FFMA.FTZ R172, R170, c[0x0][0x23c], -R29.reuse ;  /* 0x00008f00aaac7a23 */ /* 0x100fe2000001081d */
[----:B------:R-:W-:Y:S01]  /*bdd0*/  LOP3.LUT R191, R193, UR7, R190, 0x96, !PT ;  /* 0x00000007c1bf7c12 */ /* 0x000fe2000f8e96be */
[----:B------:R-:W-:Y:S01]  /*bde0*/  FFMA.FTZ R184, R10, c[0x0][0x23c], -R29 ;  /* 0x00008f000ab87a23 */ /* 0x000fe2000001081d */
[----:B-1----:R-:W-:Y:S01]  /*bdf0*/  F2FP.PACK_AB R10, R32, R33 ;  /* 0x00000021200a723e */ /* 0x002fe200000000ff */
[----:B------:R-:W-:Y:S01]  /*be00*/  FFMA.FTZ R170, R14, c[0x0][0x23c], -R183 ;  /* 0x00008f000eaa7a23 */ /* 0x000fe200000108b7 */
[----:B--2---:R-:W-:Y:S01]  /*be10*/  PRMT R182, R5, 0x7054, R5 ;  /* 0x0000705405b67816 */ /* 0x004fe20000000005 */
[----:B------:R-:W-:Y:S01]  /*be20*/  FFMA.FTZ R173, R168, c[0x0][0x23c], -R29 ;  /* 0x00008f00a8ad7a23 */ /* 0x000fe2000001081d */
[----:B------:R-:W-:Y:S01]  /*be30*/  MUFU.EX2 R35, R35 ;  /* 0x0000002300237308 */ /* 0x000fe20000000800 */
[----:B------:R-:W-:Y:S01]  /*be40*/  FSEL R5, R0, RZ, P0 ;  /* 0x000000ff00057208 */ /* 0x000fe20000000000 */
[----:B------:R-:W-:Y:S01]  /*be50*/  FFMA.FTZ R168, R12, c[0x0][0x23c], -R183 ;  /* 0x00008f000ca87a23 */ /* 0x000fe200000108b7 */
[--C-:B------:R-:W-:Y:S01]  /*be60*/  HSET2.LE.AND R171, R171, R182.reuse, PT ;  /* 0x000000b6abab7233 */ /* 0x100fe20003803000 */
[----:B------:R-:W-:Y:S01]  /*be70*/  FMUL.FTZ R176, R176, c[0x0][0x23c] ;  /* 0x00008f00b0b07a20 */ /* 0x000fe20000410000 */
[--C-:B------:R-:W-:Y:S01]  /*be80*/  HSET2.LE.AND R11, R11, R182.reuse, PT ;  /* 0x000000b60b0b7233 */ /* 0x100fe20003803000 */
[----:B------:R-:W-:Y:S01]  /*be90*/  FADD.FTZ R174, R18, -R5 ;  /* 0x8000000512ae7221 */ /* 0x000fe20000010000 */
[----:B------:R-:W-:Y:S01]  /*bea0*/  LOP3.LUT R5, R197, UR16, R192, 0x96, !PT ;  /* 0x00000010c5057c12 */ /* 0x000fe2000f8e96c0 */
[----:B------:R-:W1:Y:S01]  /*beb0*/  MUFU.EX2 R172, R172 ;  /* 0x000000ac00ac7308 */ /* 0x000e620000000800 */
[----:B------:R-:W-:Y:S01]  /*bec0*/  LOP3.LUT R10, R171, R10, RZ, 0xc0, !PT ;  /* 0x0000000aab0a7212 */ /* 0x000fe200078ec0ff */
[----:B------:R-:W-:Y:S01]  /*bed0*/  FFMA.FTZ R171, R8, c[0x0][0x23c], -R183 ;  /* 0x00008f0008ab7a23 */ /* 0x000fe200000108b7 */
[C---:B------:R-:W-:Y:S01]  /*bee0*/  LOP3.LUT R165, R5.reuse, 0xffff, RZ, 0xc0, !PT ;  /* 0x0000ffff05a57812 */ /* 0x040fe200078ec0ff */
[--C-:B------:R-:W-:Y:S01]  /*bef0*/  HSET2.LE.AND R169, R169, R182.reuse, PT ;  /* 0x000000b6a9a97233 */ /* 0x100fe20003803000 */
[----:B------:R-:W-:Y:S01]  /*bf00*/  LOP3.LUT R4, R5, 0xff, RZ, 0xc0, !PT ;  /* 0x000000ff05047812 */ /* 0x000fe200078ec0ff */
[--C-:B------:R-:W-:Y:S01]  /*bf10*/  HSET2.LE.AND R9, R9, R182.reuse, PT ;  /* 0x000000b609097233 */ /* 0x100fe20003803000 */
[----:B------:R-:W-:Y:S01]  /*bf20*/  SHF.R.U32.HI R165, RZ, 0x8, R165 ;  /* 0x00000008ffa57819 */ /* 0x000fe200000116a5 */
[----:B------:R-:W-:Y:S01]  /*bf30*/  MUFU.EX2 R171, R171 ;  /* 0x000000ab00ab7308 */ /* 0x000fe20000000800 */
[----:B------:R-:W-:Y:S01]  /*bf40*/  SHF.R.U32.HI R12, RZ, 0x18, R5 ;  /* 0x00000018ff0c7819 */ /* 0x000fe20000011605 */
[----:B------:R-:W-:Y:S01]  /*bf50*/  FMUL.FTZ R174, R174, c[0x0][0x23c] ;  /* 0x00008f00aeae7a20 */ /* 0x000fe20000410000 */
[----:B------:R-:W-:Y:S01]  /*bf60*/  PRMT R165, R4, 0x5410, R165 ;  /* 0x0000541004a57816 */ /* 0x000fe200000000a5 */
[-C--:B---3--:R-:W-:Y:S01]  /*bf70*/  FMUL.FTZ R160, R160, R186.reuse ;  /* 0x000000baa0a07220 */ /* 0x088fe20000410000 */
[----:B------:R-:W-:Y:S01]  /*bf80*/  F2FP.PACK_AB R8, R34, R31 ;  /* 0x0000001f2208723e */ /* 0x000fe200000000ff */
[----:B------:R-:W-:Y:S01]  /*bf90*/  FMUL.FTZ R161, R161, R186 ;  /* 0x000000baa1a17220 */ /* 0x000fe20000410000 */
[----:B-1----:R-:W-:Y:S01]  /*bfa0*/  F2FP.PACK_AB R18, R172, R35 ;  /* 0x00000023ac12723e */ /* 0x002fe200000000ff */
[----:B------:R-:W1:Y:S01]  /*bfb0*/  MUFU.EX2 R170, R170 ;  /* 0x000000aa00aa7308 */ /* 0x000e620000000800 */
[----:B------:R-:W-:Y:S01]  /*bfc0*/  HSET2.LE.AND R4, R165, R182, PT ;  /* 0x000000b6a5047233 */ /* 0x000fe20003803000 */
[----:B------:R-:W-:Y:S01]  /*bfd0*/  LOP3.LUT R8, R169, R8, RZ, 0xc0, !PT ;  /* 0x00000008a9087212 */ /* 0x000fe200078ec0ff */
[----:B------:R-:W-:Y:S01]  /*bfe0*/  FFMA.FTZ R169, R164, c[0x0][0x23c], -R183 ;  /* 0x00008f00a4a97a23 */ /* 0x000fe200000108b7 */
[----:B------:R-:W-:Y:S01]  /*bff0*/  LOP3.LUT R11, R11, R18, RZ, 0xc0, !PT ;  /* 0x000000120b0b7212 */ /* 0x000fe200078ec0ff */
[----:B------:R-:W-:-:S02]  /*c000*/  FMUL.FTZ R18, R0, c[0x0][0x23c] ;  /* 0x00008f0000127a20 */ /* 0x000fc40000410000 */
[-C--:B------:R-:W-:Y:S01]  /*c010*/  FMUL.FTZ R40, R40, R186.reuse ;  /* 0x000000ba28287220 */ /* 0x080fe20000410000 */
[----:B------:R-:W-:Y:S01]  /*c020*/  MUFU.EX2 R168, R168 ;  /* 0x000000a800a87308 */ /* 0x000fe20000000800 */
[-C--:B------:R-:W-:Y:S01]  /*c030*/  FMUL.FTZ R41, R41, R186.reuse ;  /* 0x000000ba29297220 */ /* 0x080fe20000410000 */
[----:B------:R-:W-:Y:S01]  /*c040*/  FSEL R18, R18, RZ, P0 ;  /* 0x000000ff12127208 */ /* 0x000fe20000000000 */
[-C--:B------:R-:W-:Y:S01]  /*c050*/  FMUL.FTZ R44, R44, R186.reuse ;  /* 0x000000ba2c2c7220 */ /* 0x080fe20000410000 */
[----:B------:R-:W-:Y:S01]  /*c060*/  PLOP3.LUT P0, PT, PT, PT, UP0, 0x80, 0x0 ;  /* 0x000000000000781c */ /* 0x000fe20003f0f008 */
[----:B------:R-:W-:Y:S02]  /*c070*/  FMUL.FTZ R45, R45, R186 ;  /* 0x000000ba2d2d7220 */ /* 0x000fe40000410000 */
[--C-:B------:R-:W-:Y:S01]  /*c080*/  FFMA.FTZ R167, R195, c[0x0][0x23c], -R18.reuse ;  /* 0x00008f00c3a77a23 */ /* 0x100fe20000010812 */
[----:B------:R-:W-:Y:S01]  /*c090*/  MUFU.EX2 R169, R169 ;  /* 0x000000a900a97308 */ /* 0x000fe20000000800 */
[--C-:B------:R-:W-:Y:S01]  /*c0a0*/  FFMA.FTZ R166, R13, c[0x0][0x23c], -R18.reuse ;  /* 0x00008f000da67a23 */ /* 0x100fe20000010812 */
[----:B-1----:R-:W-:Y:S01]  /*c0b0*/  F2FP.PACK_AB R13, R170, R171 ;  /* 0x000000abaa0d723e */ /* 0x002fe200000000ff */
[----:B------:R-:W-:-:S02]  /*c0c0*/  FFMA.FTZ R165, R185, c[0x0][0x23c], -R18 ;  /* 0x00008f00b9a57a23 */ /* 0x000fc40000010812 */
[----:B------:R-:W-:Y:S01]  /*c0d0*/  FFMA.FTZ R164, R15, c[0x0][0x23c], -R18 ;  /* 0x00008f000fa47a23 */ /* 0x000fe20000010812 */
[----:B------:R-:W-:Y:S01]  /*c0e0*/  LOP3.LUT R4, R4, R13, RZ, 0xc0, !PT ;  /* 0x0000000d04047212 */ /* 0x000fe200078ec0ff */
[----:B------:R-:W-:Y:S01]  /*c0f0*/  FMUL.FTZ R185, R6, c[0x0][0x23c] ;  /* 0x00008f0006b97a20 */ /* 0x000fe20000410000 */
[----:B------:R-:W-:Y:S01]  /*c100*/  MUFU.EX2 R167, R167 ;  /* 0x000000a700a77308 */ /* 0x000fe20000000800 */
[----:B------:R-:W-:Y:S01]  /*c110*/  SHF.R.U32.HI R13, RZ, 0x10, R5 ;  /* 0x00000010ff0d7819 */ /* 0x000fe20000011605 */
[-C--:B------:R-:W-:Y:S02]  /*c120*/  FMUL.FTZ R56, R56, R186.reuse ;  /* 0x000000ba38387220 */ /* 0x080fe40000410000 */
[-C--:B------:R-:W-:Y:S01]  /*c130*/  FMUL.FTZ R57, R57, R186.reuse ;  /* 0x000000ba39397220 */ /* 0x080fe20000410000 */
[----:B------:R-:W-:Y:S01]  /*c140*/  LOP3.LUT R5, R13, 0xff, RZ, 0xc0, !PT ;  /* 0x000000ff0d057812 */ /* 0x000fe200078ec0ff */
[-C--:B------:R-:W-:Y:S02]  /*c150*/  FMUL.FTZ R60, R60, R186.reuse ;  /* 0x000000ba3c3c7220 */ /* 0x080fe40000410000 */
[----:B------:R-:W1:Y:S01]  /*c160*/  MUFU.EX2 R166, R166 ;  /* 0x000000a600a67308 */ /* 0x000e620000000800 */
[----:B------:R-:W-:Y:S01]  /*c170*/  PRMT R5, R5, 0x5410, R12 ;  /* 0x0000541005057816 */ /* 0x000fe2000000000c */
[----:B------:R-:W-:-:S02]  /*c180*/  FMUL.FTZ R61, R61, R186 ;  /* 0x000000ba3d3d7220 */ /* 0x000fc40000410000 */
[-C--:B------:R-:W-:Y:S02]  /*c190*/  FMUL.FTZ R72, R72, R186.reuse ;  /* 0x000000ba48487220 */ /* 0x080fe40000410000 */
[----:B------:R-:W-:Y:S01]  /*c1a0*/  HSET2.LE.AND R5, R5, R182, PT ;  /* 0x000000b605057233 */ /* 0x000fe20003803000 */
[-C--:B------:R-:W-:Y:S01]  /*c1b0*/  FMUL.FTZ R73, R73, R186.reuse ;  /* 0x000000ba49497220 */ /* 0x080fe20000410000 */
[----:B------:R-:W-:Y:S01]  /*c1c0*/  MUFU.EX2 R184, R184 ;  /* 0x000000b800b87308 */ /* 0x000fe20000000800 */
[-C--:B------:R-:W-:Y:S02]  /*c1d0*/  FMUL.FTZ R76, R76, R186.reuse ;  /* 0x000000ba4c4c7220 */ /* 0x080fe40000410000 */
[-C--:B------:R-:W-:Y:S02]  /*c1e0*/  FMUL.FTZ R77, R77, R186.reuse ;  /* 0x000000ba4d4d7220 */ /* 0x080fe40000410000 */
[-C--:B------:R-:W-:Y:S02]  /*c1f0*/  FMUL.FTZ R88, R88, R186.reuse ;  /* 0x000000ba58587220 */ /* 0x080fe40000410000 */
[-C--:B------:R-:W-:Y:S01]  /*c200*/  FMUL.FTZ R89, R89, R186.reuse ;  /* 0x000000ba59597220 */ /* 0x080fe20000410000 */
[----:B-1----:R-:W-:Y:S01]  /*c210*/  F2FP.PACK_AB R12, R166, R167 ;  /* 0x000000a7a60c723e */ /* 0x002fe200000000ff */
[----:B------:R-:W1:Y:S01]  /*c220*/  MUFU.EX2 R173, R173 ;  /* 0x000000ad00ad7308 */ /* 0x000e620000000800 */
[----:B------:R-:W-:-:S02]  /*c230*/  FMUL.FTZ R92, R92, R186 ;  /* 0x000000ba5c5c7220 */ /* 0x000fc40000410000 */
[----:B------:R-:W-:Y:S01]  /*c240*/  LOP3.LUT R5, R5, R12, RZ, 0xc0, !PT ;  /* 0x0000000c05057212 */ /* 0x000fe200078ec0ff */
[-C--:B------:R-:W-:Y:S01]  /*c250*/  FMUL.FTZ R93, R93, R186.reuse ;  /* 0x000000ba5d5d7220 */ /* 0x080fe20000410000 */
[----:B------:R-:W-:Y:S01]  /*c260*/  LOP3.LUT R12, R196, 0xffff, RZ, 0xc0, !PT ;  /* 0x0000ffffc40c7812 */ /* 0x000fe200078ec0ff */
[-C--:B------:R-:W-:Y:S02]  /*c270*/  FMUL.FTZ R104, R104, R186.reuse ;  /* 0x000000ba68687220 */ /* 0x080fe40000410000 */
[----:B------:R-:W-:Y:S01]  /*c280*/  MUFU.EX2 R165, R165 ;  /* 0x000000a500a57308 */ /* 0x000fe20000000800 */
[----:B------:R-:W-:Y:S01]  /*c290*/  SHF.R.U32.HI R12, RZ, 0x8, R12 ;  /* 0x00000008ff0c7819 */ /* 0x000fe2000001160c */
[-C--:B------:R-:W-:Y:S02]  /*c2a0*/  FMUL.FTZ R105, R105, R186.reuse ;  /* 0x000000ba69697220 */ /* 0x080fe40000410000 */
[-C--:B------:R-:W-:Y:S01]  /*c2b0*/  FMUL.FTZ R152, R152, R186.reuse ;  /* 0x000000ba98987220 */ /* 0x080fe20000410000 */
[----:B------:R-:W-:Y:S01]  /*c2c0*/  PRMT R7, R7, 0x5410, R12 ;  /* 0x0000541007077816 */ /* 0x000fe2000000000c */
[----:B------:R-:W-:Y:S01]  /*c2d0*/  FMUL.FTZ R153, R153, R186 ;  /* 0x000000ba99997220 */ /* 0x000fe20000410000 */
[--C-:B------:R-:W-:Y:S01]  /*c2e0*/  SHF.R.U32.HI R12, RZ, 0x10, R196.reuse ;  /* 0x00000010ff0c7819 */ /* 0x100fe200000116c4 */
[----:B------:R-:W2:Y:S01]  /*c2f0*/  MUFU.EX2 R164, R164 ;  /* 0x000000a400a47308 */ /* 0x000ea20000000800 */
[----:B-1----:R-:W-:Y:S01]  /*c300*/  F2FP.PACK_AB R14, R173, R184 ;  /* 0x000000b8ad0e723e */ /* 0x002fe200000000ff */
[--C-:B------:R-:W-:Y:S01]  /*c310*/  HSET2.LE.AND R6, R7, R182.reuse, PT ;  /* 0x000000b607067233 */ /* 0x100fe20003803000 */
[----:B------:R-:W-:Y:S01]  /*c320*/  F2FP.PACK_AB R7, R168, R169 ;  /* 0x000000a9a807723e */ /* 0x000fe200000000ff */
[-C--:B------:R-:W-:Y:S01]  /*c330*/  FMUL.FTZ R116, R116, R186.reuse ;  /* 0x000000ba74747220 */ /* 0x080fe20000410000 */
[----:B------:R-:W-:Y:S01]  /*c340*/  LOP3.LUT R12, R12, 0xff, RZ, 0xc0, !PT ;  /* 0x000000ff0c0c7812 */ /* 0x000fe200078ec0ff */
[-C--:B------:R-:W-:Y:S01]  /*c350*/  FMUL.FTZ R117, R117, R186.reuse ;  /* 0x000000ba75757220 */ /* 0x080fe20000410000 */
[----:B------:R-:W-:Y:S01]  /*c360*/  LOP3.LUT R6, R6, R7, RZ, 0xc0, !PT ;  /* 0x0000000706067212 */ /* 0x000fe200078ec0ff */
[----:B------:R-:W1:Y:S01]  /*c370*/  MUFU.EX2 R185, R185 ;  /* 0x000000b900b97308 */ /* 0x000e620000000800 */
[----:B------:R-:W-:Y:S01]  /*c380*/  SHF.R.U32.HI R7, RZ, 0x18, R196 ;  /* 0x00000018ff077819 */ /* 0x000fe200000116c4 */
[----:B------:R-:W-:Y:S01]  /*c390*/  FMUL.FTZ R120, R120, R186 ;  /* 0x000000ba78787220 */ /* 0x000fe20000410000 */
[----:B------:R-:W-:Y:S01]  /*c3a0*/  LOP3.LUT R9, R9, R14, RZ, 0xc0, !PT ;  /* 0x0000000e09097212 */ /* 0x000fe200078ec0ff */
[-C--:B------:R-:W-:Y:S01]  /*c3b0*/  FMUL.FTZ R121, R121, R186.reuse ;  /* 0x000000ba79797220 */ /* 0x080fe20000410000 */
[----:B------:R-:W-:Y:S01]  /*c3c0*/  PRMT R7, R12, 0x5410, R7 ;  /* 0x000054100c077816 */ /* 0x000fe20000000007 */
[-C--:B------:R-:W-:Y:S01]  /*c3d0*/  FMUL.FTZ R128, R128, R186.reuse ;  /* 0x000000ba80807220 */ /* 0x080fe20000410000 */
[----:B--2---:R-:W-:Y:S01]  /*c3e0*/  F2FP.PACK_AB R12, R164, R165 ;  /* 0x000000a5a40c723e */ /* 0x004fe200000000ff */
[----:B------:R-:W2:Y:S02]  /*c3f0*/  MUFU.EX2 R176, R176 ;  /* 0x000000b000b07308 */ /* 0x000ea40000000800 */
[----:B------:R-:W-:Y:S01]  /*c400*/  HSET2.LE.AND R7, R7, R182, PT ;  /* 0x000000b607077233 */ /* 0x000fe20003803000 */
[----:B------:R-:W-:-:S02]  /*c410*/  FMUL.FTZ R129, R129, R186 ;  /* 0x000000ba81817220 */ /* 0x000fc40000410000 */
[----:B------:R-:W-:Y:S02]  /*c420*/  FMUL.FTZ R144, R144, R186 ;  /* 0x000000ba90907220 */ /* 0x000fe40000410000 */
[----:B------:R-:W-:Y:S01]  /*c430*/  LOP3.LUT R7, R7, R12, RZ, 0xc0, !PT ;  /* 0x0000000c07077212 */ /* 0x000fe200078ec0ff */
[-C--:B-1----:R-:W-:Y:S01]  /*c440*/  FMUL.FTZ R162, R162, R185.reuse ;  /* 0x000000b9a2a27220 */ /* 0x082fe20000410000 */
[----:B------:R-:W1:Y:S01]  /*c450*/  LDSM.16.MT88.4 R12, [R212+0xa000] ;  /* 0x00a00000d40c783b */ /* 0x000e620000004200 */
[----:B------:R-:W3:Y:S01]  /*c460*/  MUFU.EX2 R174, R174 ;  /* 0x000000ae00ae7308 */ /* 0x000ee20000000800 */
[-C--:B------:R-:W-:Y:S02]  /*c470*/  FMUL.FTZ R163, R163, R185.reuse ;  /* 0x000000b9a3a37220 */ /* 0x080fe40000410000 */
[-C--:B------:R-:W-:Y:S02]  /*c480*/  FMUL.FTZ R42, R42, R185.reuse ;  /* 0x000000b92a2a7220 */ /* 0x080fe40000410000 */
[----:B------:R-:W-:-:S02]  /*c490*/  FMUL.FTZ R43, R43, R185 ;  /* 0x000000b92b2b7220 */ /* 0x000fc40000410000 */
[-C--:B--2---:R-:W-:Y:S01]  /*c4a0*/  FMUL.FTZ R156, R156, R176.reuse ;  /* 0x000000b09c9c7220 */ /* 0x084fe20000410000 */
[----:B------:R-:W-:Y:S01]  /*c4b0*/  MUFU.EX2 R194, R194 ;  /* 0x000000c200c27308 */ /* 0x000fe20000000800 */
[-C--:B------:R-:W-:Y:S02]  /*c4c0*/  FMUL.FTZ R157, R157, R176.reuse ;  /* 0x000000b09d9d7220 */ /* 0x080fe40000410000 */
[-C--:B------:R-:W-:Y:S02]  /*c4d0*/  FMUL.FTZ R36, R36, R176.reuse ;  /* 0x000000b024247220 */ /* 0x080fe40000410000 */
[----:B------:R-:W-:Y:S02]  /*c4e0*/  FMUL.FTZ R37, R37, R176 ;  /* 0x000000b025257220 */ /* 0x000fe40000410000 */
[----:B------:R-:W-:Y:S01]  /*c4f0*/  FMUL.FTZ R46, R46, R185 ;  /* 0x000000b92e2e7220 */ /* 0x000fe20000410000 */
[----:B------:R-:W-:Y:S01]  /*c500*/  MUFU.EX2 R187, R187 ;  /* 0x000000bb00bb7308 */ /* 0x000fe20000000800 */
[----:B---3--:R-:W-:-:S02]  /*c510*/  FMUL.FTZ R158, R158, R174 ;  /* 0x000000ae9e9e7220 */ /* 0x008fc40000410000 */
[-C--:B------:R-:W-:Y:S02]  /*c520*/  FMUL.FTZ R159, R159, R174.reuse ;  /* 0x000000ae9f9f7220 */ /* 0x080fe40000410000 */
[-C--:B------:R-:W-:Y:S02]  /*c530*/  FMUL.FTZ R38, R38, R174.reuse ;  /* 0x000000ae26267220 */ /* 0x080fe40000410000 */
[----:B------:R-:W-:Y:S02]  /*c540*/  FMUL.FTZ R39, R39, R174 ;  /* 0x000000ae27277220 */ /* 0x000fe40000410000 */
[----:B------:R-:W-:Y:S02]  /*c550*/  FMUL.FTZ R47, R47, R185 ;  /* 0x000000b92f2f7220 */ /* 0x000fe40000410000 */
[-C--:B------:R-:W-:Y:S02]  /*c560*/  FMUL.FTZ R48, R48, R176.reuse ;  /* 0x000000b030307220 */ /* 0x080fe40000410000 */
[----:B------:R-:W-:-:S02]  /*c570*/  FMUL.FTZ R49, R49, R176 ;  /* 0x000000b031317220 */ /* 0x000fc40000410000 */
[-C--:B------:R-:W-:Y:S02]  /*c580*/  FMUL.FTZ R50, R50, R174.reuse ;  /* 0x000000ae32327220 */ /* 0x080fe40000410000 */
[----:B------:R-:W-:Y:S02]  /*c590*/  FMUL.FTZ R51, R51, R174 ;  /* 0x000000ae33337220 */ /* 0x000fe40000410000 */
[-C--:B------:R-:W-:Y:S02]  /*c5a0*/  FMUL.FTZ R52, R52, R176.reuse ;  /* 0x000000b034347220 */ /* 0x080fe40000410000 */
[----:B------:R-:W-:Y:S01]  /*c5b0*/  FMUL.FTZ R53, R53, R176 ;  /* 0x000000b035357220 */ /* 0x000fe20000410000 */
[----:B-1----:R-:W-:Y:S01]  /*c5c0*/  HMMA.16816.F32 R160, R8, R12, R160 ;  /* 0x0000000c08a0723c */ /* 0x002fe200000018a0 */
[-C--:B------:R-:W-:Y:S02]  /*c5d0*/  FMUL.FTZ R54, R54, R174.reuse ;  /* 0x000000ae36367220 */ /* 0x080fe40000410000 */
[----:B------:R-:W-:-:S02]  /*c5e0*/  FMUL.FTZ R55, R55, R174 ;  /* 0x000000ae37377220 */ /* 0x000fc40000410000 */
[-C--:B------:R-:W-:Y:S02]  /*c5f0*/  FMUL.FTZ R58, R58, R185.reuse ;  /* 0x000000b93a3a7220 */ /* 0x080fe40000410000 */
        /* <DEDUP_REMOVED lines=12> */
[----:B------:R-:W1:Y:S01]  /*c6c0*/  LDSM.16.MT88.4 R12, [R210+0xa000] ;  /* 0x00a00000d20c783b */ /* 0x000e620000004200 */
        /* <DEDUP_REMOVED lines=29> */
[-C--:B------:R-:W-:Y:S01]  /*c8a0*/  FMUL.FTZ R107, R107, R185.reuse ;  /* 0x000000b96b6b7220 */ /* 0x080fe20000410000 */
[-C--:B------:R-:W-:Y:S01]  /*c8b0*/  HMMA.16816.F32 R52, R4, R14.reuse, R52 ;  /* 0x0000000e0434723c */ /* 0x080fe20000001834 */
[-C--:B------:R-:W-:Y:S02]  /*c8c0*/  FMUL.FTZ R154, R154, R185.reuse ;  /* 0x000000b99a9a7220 */ /* 0x080fe40000410000 */
[----:B------:R-:W-:Y:S02]  /*c8d0*/  FMUL.FTZ R155, R155, R185 ;  /* 0x000000b99b9b7220 */ /* 0x000fe40000410000 */
[-C--:B------:R-:W-:Y:S02]  /*c8e0*/  FMUL.FTZ R108, R108, R176.reuse ;  /* 0x000000b06c6c7220 */ /* 0x080fe40000410000 */
[----:B------:R-:W-:Y:S01]  /*c8f0*/  FMUL.FTZ R109, R109, R176 ;  /* 0x000000b06d6d7220 */ /* 0x000fe20000410000 */
        /* <DEDUP_REMOVED lines=42> */
[--C-:B------:R-:W-:Y:S02]  /*cba0*/  FFMA.FTZ R190, R177, c[0x0][0x23c], -R180.reuse ;  /* 0x00008f00b1be7a23 */ /* 0x100fe400000108b4 */
[----:B------:R-:W-:-:S02]  /*cbb0*/  FFMA.FTZ R177, R21, c[0x0][0x23c], -R180 ;  /* 0x00008f0015b17a23 */ /* 0x000fc400000108b4 */
[--C-:B------:R-:W-:Y:S02]  /*cbc0*/  FFMA.FTZ R189, R178, c[0x0][0x23c], -R29.reuse ;  /* 0x00008f00b2bd7a23 */ /* 0x100fe4000001081d */
[--C-:B------:R-:W-:Y:S01]  /*cbd0*/  FFMA.FTZ R178, R179, c[0x0][0x23c], -R29.reuse ;  /* 0x00008f00b3b27a23 */ /* 0x100fe2000001081d */
[----:B------:R-:W-:Y:S01]  /*cbe0*/  MUFU.EX2 R190, R190 ;  /* 0x000000be00be7308 */ /* 0x000fe20000000800 */
[----:B------:R-:W-:Y:S02]  /*cbf0*/  FFMA.FTZ R175, R175, c[0x0][0x23c], -R29 ;  /* 0x00008f00afaf7a23 */ /* 0x000fe4000001081d */
[----:B------:R-:W-:Y:S02]  /*cc00*/  FFMA.FTZ R192, R23, c[0x0][0x23c], -R183 ;  /* 0x00008f0017c07a23 */ /* 0x000fe400000108b7 */
[--C-:B------:R-:W-:Y:S02]  /*cc10*/  FFMA.FTZ R25, R25, c[0x0][0x23c], -R18.reuse ;  /* 0x00008f0019197a23 */ /* 0x100fe40000010812 */
[--C-:B------:R-:W-:Y:S01]  /*cc20*/  FFMA.FTZ R27, R27, c[0x0][0x23c], -R18.reuse ;  /* 0x00008f001b1b7a23 */ /* 0x100fe20000010812 */
[----:B------:R-:W-:Y:S01]  /*cc30*/  MUFU.EX2 R189, R189 ;  /* 0x000000bd00bd7308 */ /* 0x000fe20000000800 */
[----:B------:R-:W-:-:S02]  /*cc40*/  FFMA.FTZ R181, R181, c[0x0][0x23c], -R18 ;  /* 0x00008f00b5b57a23 */ /* 0x000fc40000010812 */
[--C-:B------:R-:W-:Y:S02]  /*cc50*/  FFMA.FTZ R179, R24, c[0x0][0x23c], -R183.reuse ;  /* 0x00008f0018b37a23 */ /* 0x100fe400000108b7 */
[----:B------:R-:W-:Y:S02]  /*cc60*/  FFMA.FTZ R183, R28, c[0x0][0x23c], -R183 ;  /* 0x00008f001cb77a23 */ /* 0x000fe400000108b7 */
[----:B------:R-:W-:Y:S01]  /*cc70*/  FFMA.FTZ R238, R238, R185, R184 ;  /* 0x000000b9eeee7223 */ /* 0x000fe200000100b8 */
[----:B------:R-:W-:Y:S01]  /*cc80*/  MUFU.EX2 R178, R178 ;  /* 0x000000b200b27308 */ /* 0x000fe20000000800 */
[----:B------:R-:W-:Y:S02]  /*cc90*/  FFMA.FTZ R243, R243, R186, R31 ;  /* 0x000000baf3f37223 */ /* 0x000fe4000001001f */
[----:B------:R-:W-:Y:S02]  /*cca0*/  FFMA.FTZ R171, R241, R176, R171 ;  /* 0x000000b0f1ab7223 */ /* 0x000fe400000100ab */
[----:B------:R-:W-:-:S02]  /*ccb0*/  FFMA.FTZ R167, R239, R174, R167 ;  /* 0x000000aeefa77223 */ /* 0x000fc400000100a7 */
[----:B------:R-:W-:Y:S01]  /*ccc0*/  FADD.FTZ R34, R34, R243 ;  /* 0x000000f322227221 */ /* 0x000fe20000010000 */
[----:B------:R-:W-:Y:S01]  /*ccd0*/  MUFU.EX2 R175, R175 ;  /* 0x000000af00af7308 */ /* 0x000fe20000000800 */
[----:B------:R-:W-:Y:S01]  /*cce0*/  FADD.FTZ R238, R173, R238 ;  /* 0x000000eeadee7221 */ /* 0x000fe20000010000 */
[-C--:B-1----:R-:W-:Y:S01]  /*ccf0*/  HMMA.16816.F32 R76, R8, R12.reuse, R76 ;  /* 0x0000000c084c723c */ /* 0x082fe2000000184c */
        /* <DEDUP_REMOVED lines=9> */
[----:B------:R-:W1:Y:S01]  /*cd90*/  MUFU.EX2 R179, R179 ;  /* 0x000000b300b37308 */ /* 0x000e620000000800 */
[----:B------:R-:W-:Y:S01]  /*cda0*/  FADD.FTZ R172, R172, R35 ;  /* 0x00000023acac7221 */ /* 0x000fe20000010000 */
[-C--:B------:R-:W-:Y:S01]  /*cdb0*/  HMMA.16816.F32 R84, R4, R14.reuse, R84 ;  /* 0x0000000e0454723c */ /* 0x080fe20000001854 */
[----:B------:R-:W-:Y:S02]  /*cdc0*/  FADD.FTZ R169, R168, R169 ;  /* 0x000000a9a8a97221 */ /* 0x000fe40000010000 */
[----:B------:R-:W-:Y:S02]  /*cdd0*/  FADD.FTZ R164, R164, R165 ;  /* 0x000000a5a4a47221 */ /* 0x000fe40000010000 */
[----:B------:R-:W-:Y:S01]  /*cde0*/  IMAD.MOV.U32 R166, RZ, RZ, R252 ;  /* 0x000000ffffa67224 */ /* 0x000fe200078e00fc */
[----:B------:R1:W-:Y:S01]  /*cdf0*/  MUFU.EX2 R184, R25 ;  /* 0x0000001900b87308 */ /* 0x0003e20000000800 */
[----:B------:R-:W-:Y:S01]  /*ce00*/  IMAD.MOV.U32 R167, RZ, RZ, R198 ;  /* 0x000000ffffa77224 */ /* 0x000fe200078e00c6 */
[----:B------:R-:W-:Y:S01]  /*ce10*/  HMMA.16816.F32 R88, R8, R14, R88 ;  /* 0x0000000e0858723c */ /* 0x000fe20000001858 */
[----:B------:R-:W2:Y:S01]  /*ce20*/  LDSM.16.MT88.4 R12, [R212+0xb000] ;  /* 0x00b00000d40c783b */ /* 0x000ea20000004200 */
[----:B------:R-:W-:-:S04]  /*ce30*/  IMAD.MOV.U32 R165, RZ, RZ, R3 ;  /* 0x000000ffffa57224 */ /* 0x000fc800078e0003 */
[----:B------:R-:W-:Y:S08]  /*ce40*/  MUFU.EX2 R192, R192 ;  /* 0x000000c000c07308 */ /* 0x000ff00000000800 */
[----:B------:R-:W-:Y:S01]  /*ce50*/  MUFU.EX2 R183, R183 ;  /* 0x000000b700b77308 */ /* 0x000fe20000000800 */
[----:B-1----:R-:W-:Y:S01]  /*ce60*/  F2FP.PACK_AB R25, R179, R194 ;  /* 0x000000c2b319723e */ /* 0x002fe200000000ff */
[----:B------:R-:W-:-:S04]  /*ce70*/  FADD.FTZ R194, R194, R169 ;  /* 0x000000a9c2c27221 */ /* 0x000fc80000010000 */
[----:B------:R-:W-:Y:S02]  /*ce80*/  FADD.FTZ R179, R179, R194 ;  /* 0x000000c2b3b37221 */ /* 0x000fe40000010000 */
[----:B------:R-:W-:Y:S01]  /*ce90*/  MUFU.EX2 R181, R181 ;  /* 0x000000b500b57308 */ /* 0x000fe20000000800 */
[-C--:B--2---:R-:W-:Y:S08]  /*cea0*/  HMMA.16816.F32 R92, R8, R12.reuse, R92 ;  /* 0x0000000c085c723c */ /* 0x084ff0000000185c */
        /* <DEDUP_REMOVED lines=13> */
[----:B------:R-:W1:Y:S07]  /*cf80*/  LDSM.16.MT88.4 R12, [R208+0xb000] ;  /* 0x00b00000d00c783b */ /* 0x000e6e0000004200 */
[-C--:B-1----:R-:W-:Y:S08]  /*cf90*/  HMMA.16816.F32 R140, R4, R12.reuse, R140 ;  /* 0x0000000c048c723c */ /* 0x082ff0000000188c */
[----:B------:R-:W-:Y:S07]  /*cfa0*/  HMMA.16816.F32 R144, R8, R12, R144 ;  /* 0x0000000c0890723c */ /* 0x000fee0000001890 */
[----:B------:R-:W-:Y:S01]  /*cfb0*/  IMAD.WIDE.U32 R12, R26, -0x2daee0ad, RZ ;  /* 0xd2511f531a0c7825 */ /* 0x000fe200078e00ff */
[----:B------:R-:W-:Y:S03]  /*cfc0*/  HMMA.16816.F32 R4, R4, R14, R132 ;  /* 0x0000000e0404723c */ /* 0x000fe60000001884 */
[----:B------:R-:W-:Y:S01]  /*cfd0*/  FFMA.FTZ R26, R20, c[0x0][0x23c], -R180 ;  /* 0x00008f00141a7a23 */ /* 0x000fe200000108b4 */
[----:B------:R-:W-:-:S02]  /*cfe0*/  LOP3.LUT R16, R12, 0xffff, RZ, 0xc0, !PT ;  /* 0x0000ffff0c107812 */ /* 0x000fc400078ec0ff */
[----:B------:R-:W-:Y:S01]  /*cff0*/  LOP3.LUT R30, R13, UR17, R30, 0x96, !PT ;  /* 0x000000110d1e7c12 */ /* 0x000fe2000f8e961e */
[----:B------:R-:W-:Y:S01]  /*d000*/  IMAD.WIDE.U32 R134, R191, -0x2daee0ad, RZ ;  /* 0xd2511f53bf867825 */ /* 0x000fe200078e00ff */
[----:B------:R-:W-:Y:S01]  /*d010*/  HMMA.16816.F32 R8, R8, R14, R136 ;  /* 0x0000000e0808723c */ /* 0x000fe20000001888 */
[----:B------:R-:W-:Y:S01]  /*d020*/  SHF.R.U32.HI R21, RZ, 0x8, R16 ;  /* 0x00000008ff157819 */ /* 0x000fe20000011610 */
[----:B------:R-:W-:Y:S01]  /*d030*/  MUFU.EX2 R180, R26 ;  /* 0x0000001a00b47308 */ /* 0x000fe20000000800 */
[----:B------:R-:W-:Y:S01]  /*d040*/  SHF.R.U32.HI R13, RZ, 0x10, R12 ;  /* 0x00000010ff0d7819 */ /* 0x000fe2000001160c */
[----:B------:R-:W-:Y:S01]  /*d050*/  FFMA.FTZ R191, R19, c[0x0][0x23c], -R18 ;  /* 0x00008f0013bf7a23 */ /* 0x000fe20000010812 */
[----:B------:R-:W-:Y:S02]  /*d060*/  SHF.R.U32.HI R17, RZ, 0x18, R30 ;  /* 0x00000018ff117819 */ /* 0x000fe4000001161e */
[----:B------:R-:W-:Y:S02]  /*d070*/  LOP3.LUT R14, R12, 0xff, RZ, 0xc0, !PT ;  /* 0x000000ff0c0e7812 */ /* 0x000fe400078ec0ff */
[----:B------:R-:W-:Y:S01]  /*d080*/  SHF.R.U32.HI R15, RZ, 0x18, R12 ;  /* 0x00000018ff0f7819 */ /* 0x000fe2000001160c */
[----:B------:R-:W-:Y:S01]  /*d090*/  MUFU.EX2 R191, R191 ;  /* 0x000000bf00bf7308 */ /* 0x000fe20000000800 */
[----:B------:R-:W-:-:S02]  /*d0a0*/  PRMT R21, R14, 0x5410, R21 ;  /* 0x000054100e157816 */ /* 0x000fc40000000015 */
[----:B------:R-:W-:Y:S02]  /*d0b0*/  LOP3.LUT R14, R30, 0xffff, RZ, 0xc0, !PT ;  /* 0x0000ffff1e0e7812 */ /* 0x000fe400078ec0ff */
[----:B------:R-:W-:Y:S01]  /*d0c0*/  LOP3.LUT R12, R135, UR17, R188, 0x96, !PT ;  /* 0x00000011870c7c12 */ /* 0x000fe2000f8e96bc */
[----:B------:R-:W-:Y:S01]  /*d0d0*/  FFMA.FTZ R188, R22, c[0x0][0x23c], -R29 ;  /* 0x00008f0016bc7a23 */ /* 0x000fe2000001081d */
[----:B------:R-:W-:Y:S01]  /*d0e0*/  SHF.R.U32.HI R14, RZ, 0x8, R14 ;  /* 0x00000008ff0e7819 */ /* 0x000fe2000001160e */
[----:B------:R-:W-:Y:S01]  /*d0f0*/  HSET2.LE.AND R21, R21, R182, PT ;  /* 0x000000b615157233 */ /* 0x000fe20003803000 */
[----:B------:R-:W-:Y:S02]  /*d100*/  LOP3.LUT R29, R30, 0xff, RZ, 0xc0, !PT ;  /* 0x000000ff1e1d7812 */ /* 0x000fe400078ec0ff */
[----:B------:R-:W-:Y:S01]  /*d110*/  LOP3.LUT R23, R12, 0xffff, RZ, 0xc0, !PT ;  /* 0x0000ffff0c177812 */ /* 0x000fe200078ec0ff */
[----:B------:R-:W1:Y:S01]  /*d120*/  MUFU.EX2 R188, R188 ;  /* 0x000000bc00bc7308 */ /* 0x000e620000000800 */
[----:B------:R-:W-:-:S02]  /*d130*/  PRMT R29, R29, 0x5410, R14 ;  /* 0x000054101d1d7816 */ /* 0x000fc4000000000e */
[----:B------:R-:W-:Y:S02]  /*d140*/  SHF.R.U32.HI R14, RZ, 0x10, R30 ;  /* 0x00000010ff0e7819 */ /* 0x000fe4000001161e */
[----:B------:R-:W-:Y:S01]  /*d150*/  SHF.R.U32.HI R23, RZ, 0x8, R23 ;  /* 0x00000008ff177819 */ /* 0x000fe20000011617 */
[----:B------:R-:W-:Y:S01]  /*d160*/  HSET2.LE.AND R29, R29, R182, PT ;  /* 0x000000b61d1d7233 */ /* 0x000fe20003803000 */
[----:B------:R-:W-:Y:S02]  /*d170*/  LOP3.LUT R14, R14, 0xff, RZ, 0xc0, !PT ;  /* 0x000000ff0e0e7812 */ /* 0x000fe400078ec0ff */
[----:B------:R-:W-:Y:S02]  /*d180*/  LOP3.LUT R132, R13, 0xff, RZ, 0xc0, !PT ;  /* 0x000000ff0d847812 */ /* 0x000fe400078ec0ff */
[----:B------:R-:W-:Y:S02]  /*d190*/  PRMT R17, R14, 0x5410, R17 ;  /* 0x000054100e117816 */ /* 0x000fe40000000011 */
[----:B------:R-:W-:-:S02]  /*d1a0*/  LOP3.LUT R14, R12, 0xff, RZ, 0xc0, !PT ;  /* 0x000000ff0c0e7812 */ /* 0x000fc400078ec0ff */
[----:B------:R-:W-:Y:S01]  /*d1b0*/  SHF.R.U32.HI R16, RZ, 0x10, R134 ;  /* 0x00000010ff107819 */ /* 0x000fe20000011686 */
[--C-:B------:R-:W-:Y:S01]  /*d1c0*/  HSET2.LE.AND R17, R17, R182.reuse, PT ;  /* 0x000000b611117233 */ /* 0x100fe20003803000 */
[----:B------:R-:W-:Y:S02]  /*d1d0*/  PRMT R23, R14, 0x5410, R23 ;  /* 0x000054100e177816 */ /* 0x000fe40000000017 */
[----:B------:R-:W-:Y:S02]  /*d1e0*/  SHF.R.U32.HI R14, RZ, 0x10, R12 ;  /* 0x00000010ff0e7819 */ /* 0x000fe4000001160c */
[----:B------:R-:W-:Y:S02]  /*d1f0*/  LOP3.LUT R13, R134, 0xffff, RZ, 0xc0, !PT ;  /* 0x0000ffff860d7812 */ /* 0x000fe400078ec0ff */
[----:B------:R-:W-:Y:S02]  /*d200*/  SHF.R.U32.HI R133, RZ, 0x18, R134 ;  /* 0x00000018ff857819 */ /* 0x000fe40000011686 */
[----:B------:R-:W-:Y:S01]  /*d210*/  PRMT R15, R132, 0x5410, R15 ;  /* 0x00005410840f7816 */ /* 0x000fe2000000000f */
[----:B------:R-:W-:Y:S01]  /*d220*/  HSET2.LE.AND R132, R23, R182, PT ;  /* 0x000000b617847233 */ /* 0x000fe20003803000 */
[----:B------:R-:W-:-:S02]  /*d230*/  LOP3.LUT R16, R16, 0xff, RZ, 0xc0, !PT ;  /* 0x000000ff10107812 */ /* 0x000fc400078ec0ff */
[----:B------:R-:W-:Y:S01]  /*d240*/  SHF.R.U32.HI R12, RZ, 0x18, R12 ;  /* 0x00000018ff0c7819 */ /* 0x000fe2000001160c */
[----:B------:R-:W-:Y:S01]  /*d250*/  HSET2.LE.AND R15, R15, R182, PT ;  /* 0x000000b60f0f7233 */ /* 0x000fe20003803000 */
[----:B------:R-:W-:Y:S02]  /*d260*/  LOP3.LUT R135, R14, 0xff, RZ, 0xc0, !PT ;  /* 0x000000ff0e877812 */ /* 0x000fe400078ec0ff */
[----:B------:R-:W-:Y:S02]  /*d270*/  LOP3.LUT R20, R134, 0xff, RZ, 0xc0, !PT ;  /* 0x000000ff86147812 */ /* 0x000fe400078ec0ff */
[----:B------:R-:W-:Y:S02]  /*d280*/  SHF.R.U32.HI R13, RZ, 0x8, R13 ;  /* 0x00000008ff0d7819 */ /* 0x000fe4000001160d */
[----:B------:R-:W-:Y:S02]  /*d290*/  PRMT R133, R16, 0x5410, R133 ;  /* 0x0000541010857816 */ /* 0x000fe40000000085 */
[----:B------:R-:W-:-:S02]  /*d2a0*/  PRMT R19, R135, 0x5410, R12 ;  /* 0x0000541087137816 */ /* 0x000fc4000000000c */
[----:B------:R-:W-:Y:S01]  /*d2b0*/  PRMT R13, R20, 0x5410, R13 ;  /* 0x00005410140d7816 */ /* 0x000fe2000000000d */
[--C-:B------:R-:W-:Y:S01]  /*d2c0*/  HSET2.LE.AND R135, R133, R182.reuse, PT ;  /* 0x000000b685877233 */ /* 0x100fe20003803000 */
[----:B-1----:R-:W-:Y:S01]  /*d2d0*/  F2FP.PACK_AB R14, R175, R188 ;  /* 0x000000bcaf0e723e */ /* 0x002fe200000000ff */
[--C-:B------:R-:W-:Y:S01]  /*d2e0*/  HSET2.LE.AND R133, R19, R182.reuse, PT ;  /* 0x000000b613857233 */ /* 0x100fe20003803000 */
[----:B------:R-:W-:Y:S01]  /*d2f0*/  F2FP.PACK_AB R12, R178, R189 ;  /* 0x000000bdb20c723e */ /* 0x000fe200000000ff */
[----:B------:R-:W-:Y:S01]  /*d300*/  HSET2.LE.AND R134, R13, R182, PT ;  /* 0x000000b60d867233 */ /* 0x000fe20003803000 */
[----:B------:R-:W-:Y:S01]  /*d310*/  F2FP.PACK_AB R138, R177, R180 ;  /* 0x000000b4b18a723e */ /* 0x000fe200000000ff */
[----:B------:R-:W1:Y:S01]  /*d320*/  MUFU.EX2 R182, R27 ;  /* 0x0000001b00b67308 */ /* 0x000e620000000800 */
[----:B------:R-:W-:Y:S01]  /*d330*/  LOP3.LUT R139, R15, R14, RZ, 0xc0, !PT ;  /* 0x0000000e0f8b7212 */ /* 0x000fe200078ec0ff */
[----:B------:R-:W-:Y:S01]  /*d340*/  FADD.FTZ R189, R189, R172 ;  /* 0x000000acbdbd7221 */ /* 0x000fe20000010000 */
[----:B------:R-:W-:-:S02]  /*d350*/  LOP3.LUT R138, R21, R138, RZ, 0xc0, !PT ;  /* 0x0000008a158a7212 */ /* 0x000fc400078ec0ff */
[----:B------:R-:W-:Y:S01]  /*d360*/  LOP3.LUT R137, R17, R12, RZ, 0xc0, !PT ;  /* 0x0000000c11897212 */ /* 0x000fe200078ec0ff */
[----:B------:R-:W2:Y:S01]  /*d370*/  LDSM.16.MT88.4 R20, [R212+0xa800] ;  /* 0x00a80000d414783b */ /* 0x000ea20000004200 */
[----:B------:R-:W-:Y:S01]  /*d380*/  F2FP.PACK_AB R24, R184, R191 ;  /* 0x000000bfb818723e */ /* 0x000fe200000000ff */
[----:B------:R-:W-:Y:S01]  /*d390*/  FADD.FTZ R191, R191, R164 ;  /* 0x000000a4bfbf7221 */ /* 0x000fe20000010000 */
[----:B------:R-:W-:Y:S01]  /*d3a0*/  LOP3.LUT R132, R132, R25, RZ, 0xc0, !PT ;  /* 0x0000001984847212 */ /* 0x000fe200078ec0ff */
[----:B------:R-:W3:Y:S01]  /*d3b0*/  LDSM.16.MT88.4 R16, [R210+0xa800] ;  /* 0x00a80000d210783b */ /* 0x000ee20000004200 */
[----:B------:R-:W-:Y:S01]  /*d3c0*/  LOP3.LUT R133, R133, R24, RZ, 0xc0, !PT ;  /* 0x0000001885857212 */ /* 0x000fe200078ec0ff */
[----:B------:R-:W-:Y:S01]  /*d3d0*/  FADD.FTZ R189, R178, R189 ;  /* 0x000000bdb2bd7221 */ /* 0x000fe20000010000 */
[----:B------:R-:W-:Y:S01]  /*d3e0*/  F2FP.PACK_AB R136, R190, R187 ;  /* 0x000000bbbe88723e */ /* 0x000fe200000000ff */
[----:B------:R-:W4:Y:S01]  /*d3f0*/  LDSM.16.MT88.4 R12, [R209+0xa800] ;  /* 0x00a80000d10c783b */ /* 0x000f220000004200 */
[----:B------:R-:W-:Y:S01]  /*d400*/  F2FP.PACK_AB R25, R183, R192 ;  /* 0x000000c0b719723e */ /* 0x000fe200000000ff */
[----:B------:R-:W-:Y:S01]  /*d410*/  FADD.FTZ R187, R187, R32 ;  /* 0x00000020bbbb7221 */ /* 0x000fe20000010000 */
[----:B-1----:R-:W-:Y:S01]  /*d420*/  F2FP.PACK_AB R24, R181, R182 ;  /* 0x000000b6b518723e */ /* 0x002fe200000000ff */
[----:B------:R-:W-:Y:S01]  /*d430*/  FADD.FTZ R191, R184, R191 ;  /* 0x000000bfb8bf7221 */ /* 0x000fe20000010000 */
[----:B------:R-:W-:Y:S01]  /*d440*/  LOP3.LUT R136, R29, R136, RZ, 0xc0, !PT ;  /* 0x000000881d887212 */ /* 0x000fe200078ec0ff */
[----:B------:R-:W-:Y:S01]  /*d450*/  FADD.FTZ R187, R190, R187 ;  /* 0x000000bbbebb7221 */ /* 0x000fe20000010000 */
[----:B------:R-:W-:Y:S01]  /*d460*/  LOP3.LUT R134, R134, R25, RZ, 0xc0, !PT ;  /* 0x0000001986867212 */ /* 0x000fe200078ec0ff */
[----:B------:R-:W1:Y:S01]  /*d470*/  LDSM.16.MT88.4 R28, [R208+0xa800] ;  /* 0x00a80000d01c783b */ /* 0x000e620000004200 */
[----:B------:R-:W-:Y:S01]  /*d480*/  LOP3.LUT R135, R135, R24, RZ, 0xc0, !PT ;  /* 0x0000001887877212 */ /* 0x000fe200078ec0ff */
[----:B------:R-:W-:-:S02]  /*d490*/  FADD.FTZ R180, R180, R187 ;  /* 0x000000bbb4b47221 */ /* 0x000fc40000010000 */
[----:B------:R-:W5:Y:S01]  /*d4a0*/  LDSM.16.MT88.4 R24, [R212+0xb800] ;  /* 0x00b80000d418783b */ /* 0x000f620000004200 */
[----:B------:R-:W-:Y:S02]  /*d4b0*/  FADD.FTZ R188, R188, R189 ;  /* 0x000000bdbcbc7221 */ /* 0x000fe40000010000 */
[----:B------:R-:W-:Y:S02]  /*d4c0*/  FADD.FTZ R192, R192, R179 ;  /* 0x000000b3c0c07221 */ /* 0x000fe40000010000 */
[----:B------:R-:W-:Y:S02]  /*d4d0*/  FADD.FTZ R182, R182, R191 ;  /* 0x000000bfb6b67221 */ /* 0x000fe40000010000 */
[----:B------:R-:W-:Y:S02]  /*d4e0*/  FADD.FTZ R243, R177, R180 ;  /* 0x000000b4b1f37221 */ /* 0x000fe40000010000 */
[----:B------:R-:W-:Y:S02]  /*d4f0*/  FADD.FTZ R238, R175, R188 ;  /* 0x000000bcafee7221 */ /* 0x000fe40000010000 */
[----:B------:R-:W-:-:S02]  /*d500*/  FADD.FTZ R241, R183, R192 ;  /* 0x000000c0b7f17221 */ /* 0x000fc40000010000 */
[----:B------:R-:W-:Y:S01]  /*d510*/  FADD.FTZ R239, R181, R182 ;  /* 0x000000b6b5ef7221 */ /* 0x000fe20000010000 */
[-C--:B--2---:R-:W-:Y:S08]  /*d520*/  HMMA.16816.F32 R160, R136, R20.reuse, R160 ;  /* 0x0000001488a0723c */ /* 0x084ff000000018a0 */
[C---:B------:R-:W-:Y:S08]  /*d530*/  HMMA.16816.F32 R156, R132.reuse, R20, R156 ;  /* 0x00000014849c723c */ /* 0x040ff0000000189c */
[-C--:B------:R-:W-:Y:S08]  /*d540*/  HMMA.16816.F32 R36, R132, R22.reuse, R36 ;  /* 0x000000168424723c */ /* 0x080ff00000001824 */
[C---:B------:R-:W-:Y:S01]  /*d550*/  HMMA.16816.F32 R40, R136.reuse, R22, R40 ;  /* 0x000000168828723c */ /* 0x040fe20000001828 */
[----:B------:R-:W2:Y:S07]  /*d560*/  LDSM.16.MT88.4 R20, [R210+0xb800] ;  /* 0x00b80000d214783b */ /* 0x000eae0000004200 */
[-C--:B---3--:R-:W-:Y:S08]  /*d570*/  HMMA.16816.F32 R44, R136, R16.reuse, R44 ;  /* 0x00000010882c723c */ /* 0x088ff0000000182c */
[C---:B------:R-:W-:Y:S08]  /*d580*/  HMMA.16816.F32 R48, R132.reuse, R16, R48 ;  /* 0x000000108430723c */ /* 0x040ff00000001830 */
[-C--:B------:R-:W-:Y:S08]  /*d590*/  HMMA.16816.F32 R52, R132, R18.reuse, R52 ;  /* 0x000000128434723c */ /* 0x080ff00000001834 */
[C---:B------:R-:W-:Y:S01]  /*d5a0*/  HMMA.16816.F32 R56, R136.reuse, R18, R56 ;  /* 0x000000128838723c */ /* 0x040fe20000001838 */
[----:B------:R-:W3:Y:S07]  /*d5b0*/  LDSM.16.MT88.4 R16, [R209+0xb800] ;  /* 0x00b80000d110783b */ /* 0x000eee0000004200 */
[-C--:B----4-:R-:W-:Y:S08]  /*d5c0*/  HMMA.16816.F32 R60, R136, R12.reuse, R60 ;  /* 0x0000000c883c723c */ /* 0x090ff0000000183c */
[C---:B------:R-:W-:Y:S08]  /*d5d0*/  HMMA.16816.F32 R64, R132.reuse, R12, R64 ;  /* 0x0000000c8440723c */ /* 0x040ff00000001840 */
[-C--:B------:R-:W-:Y:S08]  /*d5e0*/  HMMA.16816.F32 R68, R132, R14.reuse, R68 ;  /* 0x0000000e8444723c */ /* 0x080ff00000001844 */
[----:B------:R-:W-:Y:S01]  /*d5f0*/  HMMA.16816.F32 R72, R136, R14, R72 ;  /* 0x0000000e8848723c */ /* 0x000fe20000001848 */
[----:B------:R-:W4:Y:S07]  /*d600*/  LDSM.16.MT88.4 R12, [R208+0xb800] ;  /* 0x00b80000d00c783b */ /* 0x000f2e0000004200 */
[C---:B-1----:R-:W-:Y:S08]  /*d610*/  HMMA.16816.F32 R80, R132.reuse, R28, R80 ;  /* 0x0000001c8450723c */ /* 0x042ff00000001850 */
[C---:B------:R-:W-:Y:S08]  /*d620*/  HMMA.16816.F32 R84, R132.reuse, R30, R84 ;  /* 0x0000001e8454723c */ /* 0x040ff00000001854 */
[C---:B-----5:R-:W-:Y:S08]  /*d630*/  HMMA.16816.F32 R96, R132.reuse, R24, R96 ;  /* 0x000000188460723c */ /* 0x060ff00000001860 */
[C---:B------:R-:W-:Y:S08]  /*d640*/  HMMA.16816.F32 R100, R132.reuse, R26, R100 ;  /* 0x0000001a8464723c */ /* 0x040ff00000001864 */
[C---:B--2---:R-:W-:Y:S08]  /*d650*/  HMMA.16816.F32 R108, R132.reuse, R20, R108 ;  /* 0x00000014846c723c */ /* 0x044ff0000000186c */
[C---:B------:R-:W-:Y:S08]  /*d660*/  HMMA.16816.F32 R112, R132.reuse, R22, R112 ;  /* 0x000000168470723c */ /* 0x040ff00000001870 */
[C---:B---3--:R-:W-:Y:S08]  /*d670*/  HMMA.16816.F32 R124, R132.reuse, R16, R124 ;  /* 0x00000010847c723c */ /* 0x048ff0000000187c */
[C---:B------:R-:W-:Y:S08]  /*d680*/  HMMA.16816.F32 R148, R132.reuse, R18, R148 ;  /* 0x000000128494723c */ /* 0x040ff00000001894 */
[----:B----4-:R-:W-:Y:S08]  /*d690*/  HMMA.16816.F32 R140, R132, R12, R140 ;  /* 0x0000000c848c723c */ /* 0x010ff0000000188c */
        /* <DEDUP_REMOVED lines=8> */
[----:B------:R-:W-:Y:S01]  /*d720*/  IMAD.MOV.U32 R18, RZ, RZ, R0 ;  /* 0x000000ffff127224 */ /* 0x000fe200078e0000 */
[----:B------:R-:W-:Y:S08]  /*d730*/  HMMA.16816.F32 R144, R136, R12, R144 ;  /* 0x0000000c8890723c */ /* 0x000ff00000001890 */
[-C--:B------:R-:W-:Y:S08]  /*d740*/  HMMA.16816.F32 R132, R132, R14.reuse, R4 ;  /* 0x0000000e8484723c */ /* 0x080ff00000001804 */
[----:B------:R-:W-:Y:S01]  /*d750*/  HMMA.16816.F32 R136, R136, R14, R8 ;  /* 0x0000000e8888723c */ /* 0x000fe20000001808 */
[----:B------:R-:W-:Y:S11]  /*d760*/  @!P0 BRA `(.L_x_885) ;  /* 0x000031e000008947 */ /* 0x000ff60003800000 */
[----:B------:R-:W2:Y:S01]  /*d770*/  LDL.LU.64 R198, [R1+0x10] ;  /* 0x0000100001c67983 */ /* 0x000ea20000300a00 */
[----:B------:R-:W-:-:S04]  /*d780*/  DEPBAR.LE SB0, 0x0 ;  /* 0x000080000000791a */ /* 0x000fc80000000000 */
[----:B------:R-:W3:Y:S01]  /*d790*/  LDL.LU.64 R196, [R1+0x18] ;  /* 0x0000180001c47983 */ /* 0x000ee20000300a00 */
[----:B------:R-:W-:Y:S02]  /*d7a0*/  ULDC UR5, c[0x0][0x1a0] ;  /* 0x0000680000057ab9 */ /* 0x000fe40000000800 */
[----:B------:R-:W-:Y:S02]  /*d7b0*/  USHF.L.U32 UR5, UR5, 0x6, URZ ;  /* 0x0000000605057899 */ /* 0x000fe4000800063f */
[----:B------:R-:W-:Y:S02]  /*d7c0*/  UIADD3 UR31, UR26, -0x5, URZ ;  /* 0xfffffffb1a1f7890 */ /* 0x000fe4000fffe03f */
[----:B------:R-:W-:Y:S02]  /*d7d0*/  UIADD3 UR4, -UR5, 0x80, URZ ;  /* 0x0000008005047890 */ /* 0x000fe4000fffe13f */
[----:B------:R-:W-:Y:S01]  /*d7e0*/  UISETP.NE.AND UP0, UPT, UR26, 0x5, UPT ;  /* 0x000000051a00788c */ /* 0x000fe2000bf05270 */
[----:B------:R-:W-:Y:S01]  /*d7f0*/  BAR.SYNC.DEFER_BLOCKING 0x0 ;  /* 0x0000000000007b1d */ /* 0x000fe20000010000 */
[----:B--2---:R-:W-:-:S02]  /*d800*/  IADD3 R12, P1, R198, -UR5, RZ ;  /* 0x80000005c60c7c10 */ /* 0x004fc4000ff3e0ff */
[----:B------:R-:W-:Y:S02]  /*d810*/  IADD3 R16, P0, R198, UR4, RZ ;  /* 0x00000004c6107c10 */ /* 0x000fe4000ff1e0ff */
[----:B------:R-:W-:Y:S02]  /*d820*/  IADD3.X R13, R199, ~UR30, RZ, P1, !PT ;  /* 0x8000001ec70d7c10 */ /* 0x000fe40008ffe4ff */
[C---:B---3--:R-:W-:Y:S02]  /*d830*/  IADD3 R4, P3, R196.reuse, -UR5, RZ ;  /* 0x80000005c4047c10 */ /* 0x048fe4000ff7e0ff */
[----:B------:R-:W-:Y:S02]  /*d840*/  IADD3 R14, P2, R196, UR4, RZ ;  /* 0x00000004c40e7c10 */ /* 0x000fe4000ff5e0ff */
[C---:B------:R-:W-:Y:S02]  /*d850*/  IADD3.X R5, R197.reuse, ~UR30, RZ, P3, !PT ;  /* 0x8000001ec5057c10 */ /* 0x040fe40009ffe4ff */
[----:B------:R-:W-:-:S02]  /*d860*/  IADD3.X R15, R197, UR32, RZ, P2, !PT ;  /* 0x00000020c50f7c10 */ /* 0x000fc400097fe4ff */
[----:B------:R-:W-:Y:S01]  /*d870*/  IADD3.X R17, R199, UR32, RZ, P0, !PT ;  /* 0x00000020c7117c10 */ /* 0x000fe200087fe4ff */
        /* <DEDUP_REMOVED lines=8> */
[----:B------:R-:W1:Y:S04]  /*d900*/  LDSM.16.M88.4 R180, [R218+0x2000] ;  /* 0x00200000dab4783b */ /* 0x000e680000000200 */
[----:B------:R-:W4:Y:S04]  /*d910*/  LDSM.16.M88.4 R28, [R217+0x8800] ;  /* 0x00880000d91c783b */ /* 0x000f280000000200 */
[----:B------:R-:W3:Y:S04]  /*d920*/  LDSM.16.M88.4 R176, [R218] ;  /* 0x00000000dab0783b */ /* 0x000ee80000000200 */
[----:B------:R-:W-:Y:S04]  /*d930*/  LDSM.16.M88.4 R172, [R215] ;  /* 0x00000000d7ac783b */ /* 0x000fe80000000200 */
[----:B------:R-:W5:Y:S04]  /*d940*/  LDSM.16.M88.4 R20, [R216+0x2000] ;  /* 0x00200000d814783b */ /* 0x000f680000000200 */
[----:B------:R-:W3:Y:S04]  /*d950*/  LDSM.16.M88.4 R32, [R207] ;  /* 0x00000000cf20783b */ /* 0x000ee80000000200 */
[----:B------:R-:W3:Y:S04]  /*d960*/  LDSM.16.M88.4 R24, [R216] ;  /* 0x00000000d818783b */ /* 0x000ee80000000200 */
[----:B------:R-:W-:Y:S04]  /*d970*/  LDSM.16.M88.4 R168, [R211+0x8800] ;  /* 0x00880000d3a8783b */ /* 0x000fe80000000200 */
[----:B------:R-:W-:Y:S04]  /*d980*/  LDSM.16.M88.4 R164, [R214] ;  /* 0x00000000d6a4783b */ /* 0x000fe80000000200 */
[----:B------:R-:W-:Y:S01]  /*d990*/  LDSM.16.M88.4 R192, [R218+0x6000] ;  /* 0x00600000dac0783b */ /* 0x000fe20000000200 */
[C---:B-1----:R-:W-:Y:S03]  /*d9a0*/  HMMA.16816.F32 R4, R180.reuse, R8, RZ ;  /* 0x00000008b404723c */ /* 0x042fe600000018ff */
[----:B------:R-:W-:Y:S04]  /*d9b0*/  LDSM.16.M88.4 R196, [R218+0x4000] ;  /* 0x00400000dac4783b */ /* 0x000fe80000000200 */
[----:B------:R-:W0:Y:S01]  /*d9c0*/  LDGDEPBAR ;  /* 0x00000000000079af */ /* 0x000e220000000000 */
[C---:B----4-:R-:W-:Y:S08]  /*d9d0*/  HMMA.16816.F32 R184, R180.reuse, R28, RZ ;  /* 0x0000001cb4b8723c */ /* 0x050ff000000018ff */
[C---:B--2---:R-:W-:Y:S08]  /*d9e0*/  HMMA.16816.F32 R12, R180.reuse, R10, RZ ;  /* 0x0000000ab40c723c */ /* 0x044ff000000018ff */
[----:B------:R-:W-:Y:S08]  /*d9f0*/  HMMA.16816.F32 R180, R180, R30, RZ ;  /* 0x0000001eb4b4723c */ /* 0x000ff000000018ff */
[C---:B---3--:R-:W-:Y:S08]  /*da00*/  HMMA.16816.F32 R16, R176.reuse, R8, RZ ;  /* 0x00000008b010723c */ /* 0x048ff000000018ff */
[C---:B------:R-:W-:Y:S08]  /*da10*/  HMMA.16816.F32 R8, R176.reuse, R10, RZ ;  /* 0x0000000ab008723c */ /* 0x040ff000000018ff */
[C---:B------:R-:W-:Y:S08]  /*da20*/  HMMA.16816.F32 R188, R176.reuse, R28, RZ ;  /* 0x0000001cb0bc723c */ /* 0x040ff000000018ff */
[----:B------:R-:W-:Y:S01]  /*da30*/  HMMA.16816.F32 R176, R176, R30, RZ ;  /* 0x0000001eb0b0723c */ /* 0x000fe200000018ff */
[----:B------:R-:W1:Y:S07]  /*da40*/  LDSM.16.M88.4 R28, [R211+0x8000] ;  /* 0x00800000d31c783b */ /* 0x000e6e0000000200 */
[C---:B-----5:R-:W-:Y:S08]  /*da50*/  HMMA.16816.F32 R4, R20.reuse, R172, R4 ;  /* 0x000000ac1404723c */ /* 0x060ff00000001804 */
[C---:B------:R-:W-:Y:S08]  /*da60*/  HMMA.16816.F32 R184, R20.reuse, R32, R184 ;  /* 0x0000002014b8723c */ /* 0x040ff000000018b8 */
[C---:B------:R-:W-:Y:S08]  /*da70*/  HMMA.16816.F32 R12, R20.reuse, R174, R12 ;  /* 0x000000ae140c723c */ /* 0x040ff0000000180c */
[----:B------:R-:W-:Y:S01]  /*da80*/  HMMA.16816.F32 R180, R20, R34, R180 ;  /* 0x0000002214b4723c */ /* 0x000fe200000018b4 */
[----:B------:R-:W2:Y:S07]  /*da90*/  LDSM.16.M88.4 R20, [R214+0x2000] ;  /* 0x00200000d614783b */ /* 0x000eae0000000200 */
[C---:B------:R-:W-:Y:S08]  /*daa0*/  HMMA.16816.F32 R16, R24.reuse, R172, R16 ;  /* 0x000000ac1810723c */ /* 0x040ff00000001810 */
[C---:B------:R-:W-:Y:S01]  /*dab0*/  HMMA.16816.F32 R8, R24.reuse, R174, R8 ;  /* 0x000000ae1808723c */ /* 0x040fe20000001808 */
[----:B------:R-:W-:Y:S07]  /*dac0*/  LDSM.16.M88.4 R172, [R216+0x4000] ;  /* 0x00400000d8ac783b */ /* 0x000fee0000000200 */
[C---:B------:R-:W-:Y:S08]  /*dad0*/  HMMA.16816.F32 R188, R24.reuse, R32, R188 ;  /* 0x0000002018bc723c */ /* 0x040ff000000018bc */
[----:B------:R-:W-:Y:S01]  /*dae0*/  HMMA.16816.F32 R176, R24, R34, R176 ;  /* 0x0000002218b0723c */ /* 0x000fe200000018b0 */
[----:B------:R-:W-:Y:S04]  /*daf0*/  LDSM.16.M88.4 R24, [R206] ;  /* 0x00000000ce18783b */ /* 0x000fe80000000200 */
[----:B------:R-:W-:Y:S03]  /*db00*/  LDSM.16.M88.4 R32, [R206+0x800] ;  /* 0x00080000ce20783b */ /* 0x000fe60000000200 */
[-C--:B-1----:R-:W-:Y:S08]  /*db10*/  HMMA.16816.F32 R16, R164, R28.reuse, R16 ;  /* 0x0000001ca410723c */ /* 0x082ff00000001810 */
[C---:B--2---:R-:W-:Y:S08]  /*db20*/  HMMA.16816.F32 R4, R20.reuse, R28, R4 ;  /* 0x0000001c1404723c */ /* 0x044ff00000001804 */
[C---:B------:R-:W-:Y:S08]  /*db30*/  HMMA.16816.F32 R184, R20.reuse, R168, R184 ;  /* 0x000000a814b8723c */ /* 0x040ff000000018b8 */
[C---:B------:R-:W-:Y:S08]  /*db40*/  HMMA.16816.F32 R12, R20.reuse, R30, R12 ;  /* 0x0000001e140c723c */ /* 0x040ff0000000180c */
[----:B------:R-:W-:Y:S01]  /*db50*/  HMMA.16816.F32 R180, R20, R170, R180 ;  /* 0x000000aa14b4723c */ /* 0x000fe200000018b4 */
[----:B------:R-:W1:Y:S07]  /*db60*/  LDSM.16.M88.4 R20, [R213+0x2000] ;  /* 0x00200000d514783b */ /* 0x000e6e0000000200 */
[C---:B------:R-:W-:Y:S01]  /*db70*/  HMMA.16816.F32 R8, R164.reuse, R30, R8 ;  /* 0x0000001ea408723c */ /* 0x040fe20000001808 */
[----:B------:R-:W2:Y:S07]  /*db80*/  LDSM.16.M88.4 R28, [R213] ;  /* 0x00000000d51c783b */ /* 0x000eae0000000200 */
[C---:B------:R-:W-:Y:S08]  /*db90*/  HMMA.16816.F32 R188, R164.reuse, R168, R188 ;  /* 0x000000a8a4bc723c */ /* 0x040ff000000018bc */
[----:B------:R-:W-:Y:S01]  /*dba0*/  HMMA.16816.F32 R176, R164, R170, R176 ;  /* 0x000000aaa4b0723c */ /* 0x000fe200000018b0 */
[----:B------:R-:W-:Y:S04]  /*dbb0*/  LDSM.16.M88.4 R168, [R216+0x6000] ;  /* 0x00600000d8a8783b */ /* 0x000fe80000000200 */
        /* <DEDUP_REMOVED lines=8> */
[----:B------:R-:W2:Y:S07]  /*dc40*/  LDSM.16.M88.4 R24, [R205] ;  /* 0x00000000cd18783b */ /* 0x000eae0000000200 */
[C---:B------:R-:W-:Y:S08]  /*dc50*/  HMMA.16816.F32 R188, R28.reuse, R32, R188 ;  /* 0x000000201cbc723c */ /* 0x040ff000000018bc */
[----:B------:R-:W-:Y:S01]  /*dc60*/  HMMA.16816.F32 R176, R28, R34, R176 ;  /* 0x000000221cb0723c */ /* 0x000fe200000018b0 */
[----:B------:R-:W-:Y:S04]  /*dc70*/  LDSM.16.M88.4 R32, [R214+0x6000] ;  /* 0x00600000d620783b */ /* 0x000fe80000000200 */
[----:B------:R-:W-:Y:S03]  /*dc80*/  LDSM.16.M88.4 R28, [R213+0x4000] ;  /* 0x00400000d51c783b */ /* 0x000fe60000000200 */
[-C--:B-1----:R-:W-:Y:S08]  /*dc90*/  HMMA.16816.F32 R4, R192, R20.reuse, R4 ;  /* 0x00000014c004723c */ /* 0x082ff00000001804 */
[----:B------:R-:W-:Y:S08]  /*dca0*/  HMMA.16816.F32 R16, R196, R20, R16 ;  /* 0x00000014c410723c */ /* 0x000ff00000001810 */
[-C--:B------:R-:W-:Y:S08]  /*dcb0*/  HMMA.16816.F32 R12, R192, R22.reuse, R12 ;  /* 0x00000016c00c723c */ /* 0x080ff0000000180c */
[----:B------:R-:W-:Y:S01]  /*dcc0*/  HMMA.16816.F32 R8, R196, R22, R8 ;  /* 0x00000016c408723c */ /* 0x000fe20000001808 */
[----:B------:R-:W1:Y:S07]  /*dcd0*/  LDSM.16.M88.4 R20, [R211+0x9000] ;  /* 0x00900000d314783b */ /* 0x000e6e0000000200 */
[-C--:B--2---:R-:W-:Y:S08]  /*dce0*/  HMMA.16816.F32 R4, R168, R24.reuse, R4 ;  /* 0x00000018a804723c */ /* 0x084ff00000001804 */
[----:B------:R-:W-:Y:S08]  /*dcf0*/  HMMA.16816.F32 R16, R172, R24, R16 ;  /* 0x00000018ac10723c */ /* 0x000ff00000001810 */
[-C--:B------:R-:W-:Y:S08]  /*dd00*/  HMMA.16816.F32 R12, R168, R26.reuse, R12 ;  /* 0x0000001aa80c723c */ /* 0x080ff0000000180c */
[----:B------:R-:W-:Y:S01]  /*dd10*/  HMMA.16816.F32 R8, R172, R26, R8 ;  /* 0x0000001aac08723c */ /* 0x000fe20000001808 */
[----:B------:R-:W-:Y:S07]  /*dd20*/  LDSM.16.M88.4 R24, [R213+0x6000] ;  /* 0x00600000d518783b */ /* 0x000fee0000000200 */
[-C--:B-1----:R-:W-:Y:S08]  /*dd30*/  HMMA.16816.F32 R4, R32, R20.reuse, R4 ;  /* 0x000000142004723c */ /* 0x082ff00000001804 */
[----:B------:R-:W-:Y:S08]  /*dd40*/  HMMA.16816.F32 R16, R164, R20, R16 ;  /* 0x00000014a410723c */ /* 0x000ff00000001810 */
[-C--:B------:R-:W-:Y:S08]  /*dd50*/  HMMA.16816.F32 R12, R32, R22.reuse, R12 ;  /* 0x00000016200c723c */ /* 0x080ff0000000180c */
[----:B------:R-:W-:Y:S01]  /*dd60*/  HMMA.16816.F32 R8, R164, R22, R8 ;  /* 0x00000016a408723c */ /* 0x000fe20000001808 */
[----:B------:R-:W1:Y:S07]  /*dd70*/  LDSM.16.M88.4 R20, [R206+0x1000] ;  /* 0x00100000ce14783b */ /* 0x000e6e0000000200 */
[-C--:B-1----:R-:W-:Y:S08]  /*dd80*/  HMMA.16816.F32 R16, R28, R20.reuse, R16 ;  /* 0x000000141c10723c */ /* 0x082ff00000001810 */
[C---:B------:R-:W-:Y:S07]  /*dd90*/  HMMA.16816.F32 R4, R24.reuse, R20, R4 ;  /* 0x000000141804723c */ /* 0x040fee0000001804 */
[----:B------:R-:W-:Y:S01]  /*dda0*/  IMAD.U32 R20, RZ, RZ, UR31 ;  /* 0x0000001fff147e24 */ /* 0x000fe2000f8e00ff */
[-C--:B------:R-:W-:Y:S08]  /*ddb0*/  HMMA.16816.F32 R12, R24, R22.reuse, R12 ;  /* 0x00000016180c723c */ /* 0x080ff0000000180c */
[----:B------:R-:W-:Y:S07]  /*ddc0*/  HMMA.16816.F32 R8, R28, R22, R8 ;  /* 0x000000161c08723c */ /* 0x000fee0000001808 */
[----:B------:R-:W-:-:S05]  /*ddd0*/  IMAD R23, R20, 0x20, R249 ;  /* 0x0000002014177824 */ /* 0x000fca00078e02f9 */
[C---:B------:R-:W-:Y:S02]  /*dde0*/  IADD3 R21, R23.reuse, 0x1, RZ ;  /* 0x0000000117157810 */ /* 0x040fe40007ffe0ff */
[-C--:B------:R-:W-:Y:S02]  /*ddf0*/  ISETP.GE.AND P4, PT, R23, R248.reuse, PT ;  /* 0x000000f81700720c */ /* 0x080fe40003f86270 */
[----:B------:R-:W-:Y:S02]  /*de00*/  ISETP.GE.AND P0, PT, R21, R248, PT ;  /* 0x000000f81500720c */ /* 0x000fe40003f06270 */
[----:B------:R-:W-:Y:S02]  /*de10*/  ISETP.GE.AND P5, PT, R23, R242, PT ;  /* 0x000000f21700720c */ /* 0x000fe40003fa6270 */
[----:B------:R-:W-:Y:S02]  /*de20*/  FSEL R20, R16, -INF , !P4 ;  /* 0xff80000010147808 */ /* 0x000fe40006000000 */
[----:B------:R-:W-:-:S02]  /*de30*/  FSEL R16, R17, -INF , !P0 ;  /* 0xff80000011107808 */ /* 0x000fc40004000000 */
[C---:B------:R-:W-:Y:S01]  /*de40*/  ISETP.GE.AND P2, PT, R21.reuse, R242, PT ;  /* 0x000000f21500720c */ /* 0x040fe20003f46270 */
[----:B------:R-:W-:Y:S01]  /*de50*/  STL [R1+0x1c], R20 ;  /* 0x00001c1401007387 */ /* 0x000fe20000100800 */
[----:B------:R-:W-:Y:S02]  /*de60*/  FSEL R17, R18, -INF , !P5 ;  /* 0xff80000012117808 */ /* 0x000fe40006800000 */
[C---:B------:R-:W-:Y:S01]  /*de70*/  ISETP.GE.AND P1, PT, R21.reuse, R240, PT ;  /* 0x000000f01500720c */ /* 0x040fe20003f26270 */
[----:B------:R1:W-:Y:S01]  /*de80*/  STL [R1+0x18], R16 ;  /* 0x0000181001007387 */ /* 0x0003e20000100800 */
[----:B------:R-:W-:Y:S02]  /*de90*/  ISETP.GE.AND P3, PT, R21, R2, PT ;  /* 0x000000021500720c */ /* 0x000fe40003f66270 */
[----:B------:R-:W-:Y:S01]  /*dea0*/  IADD3 R21, R23, 0x8, RZ ;  /* 0x0000000817157810 */ /* 0x000fe20007ffe0ff */
[----:B------:R2:W-:Y:S01]  /*deb0*/  STL [R1+0x14], R17 ;  /* 0x0000141101007387 */ /* 0x0005e20000100800 */
[----:B------:R-:W-:-:S02]  /*dec0*/  FSEL R249, R5, -INF , !P1 ;  /* 0xff80000005f97808 */ /* 0x000fc40004800000 */
[----:B------:R-:W-:Y:S02]  /*ded0*/  ISETP.GE.AND P0, PT, R21, R240, PT ;  /* 0x000000f01500720c */ /* 0x000fe40003f06270 */
[----:B------:R-:W-:Y:S02]  /*dee0*/  ISETP.GE.AND P1, PT, R23, R2, PT ;  /* 0x000000021700720c */ /* 0x000fe40003f26270 */
[----:B------:R-:W-:Y:S02]  /*def0*/  FSEL R5, R12, -INF , !P0 ;  /* 0xff8000000c057808 */ /* 0x000fe40004000000 */
[----:B------:R-:W-:Y:S02]  /*df00*/  FSEL R6, R6, -INF , !P1 ;  /* 0xff80000006067808 */ /* 0x000fe40004800000 */
[C---:B------:R-:W-:Y:S02]  /*df10*/  ISETP.GE.AND P6, PT, R21.reuse, R248, PT ;  /* 0x000000f81500720c */ /* 0x040fe40003fc6270 */
[----:B------:R-:W-:-:S02]  /*df20*/  ISETP.GE.AND P4, PT, R21, R242, PT ;  /* 0x000000f21500720c */ /* 0x000fc40003f86270 */
[----:B------:R-:W-:Y:S02]  /*df30*/  ISETP.GE.AND P5, PT, R21, R2, PT ;  /* 0x000000021500720c */ /* 0x000fe40003fa6270 */
[----:B------:R-:W-:Y:S02]  /*df40*/  FSEL R12, R7, -INF , !P3 ;  /* 0xff800000070c7808 */ /* 0x000fe40005800000 */
[----:B------:R-:W-:Y:S02]  /*df50*/  FSEL R7, R8, -INF , !P6 ;  /* 0xff80000008077808 */ /* 0x000fe40007000000 */
[----:B-1----:R-:W-:Y:S02]  /*df60*/  FSEL R16, R19, -INF , !P2 ;  /* 0xff80000013107808 */ /* 0x002fe40005000000 */
[C---:B------:R-:W-:Y:S02]  /*df70*/  ISETP.GE.AND P2, PT, R23.reuse, R240, PT ;  /* 0x000000f01700720c */ /* 0x040fe40003f46270 */
[----:B--2---:R-:W-:Y:S01]  /*df80*/  IADD3 R17, R23, 0x9, RZ ;  /* 0x0000000917117810 */ /* 0x004fe20007ffe0ff */
[----:B------:R-:W-:Y:S01]  /*df90*/  STL [R1+0x10], R16 ;  /* 0x0000101001007387 */ /* 0x000fe20000100800 */
[----:B------:R-:W-:-:S02]  /*dfa0*/  FSEL R4, R4, -INF , !P2 ;  /* 0xff80000004047808 */ /* 0x000fc40005000000 */
[C---:B------:R-:W-:Y:S02]  /*dfb0*/  ISETP.GE.AND P2, PT, R17.reuse, R240, PT ;  /* 0x000000f01100720c */ /* 0x040fe40003f46270 */
[----:B------:R-:W-:Y:S02]  /*dfc0*/  ISETP.GE.AND P0, PT, R17, R248, PT ;  /* 0x000000f81100720c */ /* 0x000fe40003f06270 */
[----:B------:R-:W-:Y:S02]  /*dfd0*/  FSEL R13, R13, -INF , !P2 ;  /* 0xff8000000d0d7808 */ /* 0x000fe40005000000 */
[C---:B------:R-:W-:Y:S02]  /*dfe0*/  ISETP.GE.AND P2, PT, R17.reuse, R242, PT ;  /* 0x000000f21100720c */ /* 0x040fe40003f46270 */
[----:B------:R-:W-:Y:S02]  /*dff0*/  ISETP.GE.AND P1, PT, R17, R2, PT ;  /* 0x000000021100720c */ /* 0x000fe40003f26270 */
[----:B------:R-:W1:Y:S01]  /*e000*/  LDSM.16.M88.4 R16, [R217+0x9800] ;  /* 0x00980000d910783b */ /* 0x000e620000000200 */
[----:B------:R-:W-:-:S02]  /*e010*/  FSEL R9, R9, -INF , !P0 ;  /* 0xff80000009097808 */ /* 0x000fc40004000000 */
[----:B------:R-:W-:Y:S02]  /*e020*/  FSEL R8, R15, -INF , !P1 ;  /* 0xff8000000f087808 */ /* 0x000fe40004800000 */
[----:B------:R-:W-:Y:S01]  /*e030*/  FSEL R14, R14, -INF , !P5 ;  /* 0xff8000000e0e7808 */ /* 0x000fe20006800000 */
[-C--:B-1----:R-:W-:Y:S08]  /*e040*/  HMMA.16816.F32 R188, R196, R16.reuse, R188 ;  /* 0x00000010c4bc723c */ /* 0x082ff000000018bc */
[C---:B------:R-:W-:Y:S08]  /*e050*/  HMMA.16816.F32 R184, R192.reuse, R16, R184 ;  /* 0x00000010c0b8723c */ /* 0x040ff000000018b8 */
[-C--:B------:R-:W-:Y:S07]  /*e060*/  HMMA.16816.F32 R180, R192, R18.reuse, R180 ;  /* 0x00000012c0b4723c */ /* 0x080fee00000018b4 */
[----:B------:R-:W-:Y:S01]  /*e070*/  IMAD.MOV.U32 R195, RZ, RZ, R23 ;  /* 0x000000ffffc37224 */ /* 0x000fe200078e0017 */
[----:B------:R-:W-:Y:S01]  /*e080*/  HMMA.16816.F32 R176, R196, R18, R176 ;  /* 0x00000012c4b0723c */ /* 0x000fe200000018b0 */
[----:B------:R-:W1:Y:S04]  /*e090*/  LDSM.16.M88.4 R16, [R204] ;  /* 0x00000000cc10783b */ /* 0x000e680000000200 */
[----:B------:R-:W2:Y:S03]  /*e0a0*/  LDSM.16.M88.4 R20, [R211+0x9800] ;  /* 0x00980000d314783b */ /* 0x000ea60000000200 */
[-C--:B-1----:R-:W-:Y:S08]  /*e0b0*/  HMMA.16816.F32 R188, R172, R16.reuse, R188 ;  /* 0x00000010acbc723c */ /* 0x082ff000000018bc */
[C---:B------:R-:W-:Y:S08]  /*e0c0*/  HMMA.16816.F32 R184, R168.reuse, R16, R184 ;  /* 0x00000010a8b8723c */ /* 0x040ff000000018b8 */
[-C--:B------:R-:W-:Y:S08]  /*e0d0*/  HMMA.16816.F32 R180, R168, R18.reuse, R180 ;  /* 0x00000012a8b4723c */ /* 0x080ff000000018b4 */
[----:B------:R-:W-:Y:S01]  /*e0e0*/  HMMA.16816.F32 R176, R172, R18, R176 ;  /* 0x00000012acb0723c */ /* 0x000fe200000018b0 */
[----:B------:R-:W1:Y:S01]  /*e0f0*/  LDSM.16.M88.4 R16, [R206+0x1800] ;  /* 0x00180000ce10783b */ /* 0x000e620000000200 */
[----:B------:R-:W-:-:S06]  /*e100*/  DEPBAR.LE SB0, 0x0 ;  /* 0x000080000000791a */ /* 0x000fcc0000000000 */
[-C--:B--2---:R-:W-:Y:S08]  /*e110*/  HMMA.16816.F32 R188, R164, R20.reuse, R188 ;  /* 0x00000014a4bc723c */ /* 0x084ff000000018bc */
[C---:B------:R-:W-:Y:S07]  /*e120*/  HMMA.16816.F32 R184, R32.reuse, R20, R184 ;  /* 0x0000001420b8723c */ /* 0x040fee00000018b8 */
[----:B------:R-:W-:Y:S01]  /*e130*/  FSEL R20, R10, -INF , !P4 ;  /* 0xff8000000a147808 */ /* 0x000fe20006000000 */
[----:B------:R-:W-:Y:S01]  /*e140*/  HMMA.16816.F32 R180, R32, R22, R180 ;  /* 0x0000001620b4723c */ /* 0x000fe200000018b4 */
[----:B------:R-:W-:-:S02]  /*e150*/  IADD3 R21, R195, 0x18, RZ ;  /* 0x00000018c3157810 */ /* 0x000fc40007ffe0ff */
[----:B------:R-:W-:Y:S01]  /*e160*/  FSEL R10, R11, -INF , !P2 ;  /* 0xff8000000b0a7808 */ /* 0x000fe20005000000 */
[----:B------:R-:W-:Y:S01]  /*e170*/  BAR.SYNC.DEFER_BLOCKING 0x0 ;  /* 0x0000000000007b1d */ /* 0x000fe20000010000 */
[----:B------:R-:W-:Y:S02]  /*e180*/  ISETP.GE.AND P4, PT, R21, R242, PT ;  /* 0x000000f21500720c */ /* 0x000fe40003f86270 */
[----:B------:R-:W-:Y:S01]  /*e190*/  IADD3 R33, R195, 0x10, RZ ;  /* 0x00000010c3217810 */ /* 0x000fe20007ffe0ff */
[----:B------:R-:W-:Y:S01]  /*e1a0*/  HMMA.16816.F32 R176, R164, R22, R176 ;  /* 0x00000016a4b0723c */ /* 0x000fe200000018b0 */
[-C--:B------:R-:W-:Y:S02]  /*e1b0*/  ISETP.GE.AND P6, PT, R21, R248.reuse, PT ;  /* 0x000000f81500720c */ /* 0x080fe40003fc6270 */
[C---:B------:R-:W-:Y:S02]  /*e1c0*/  ISETP.GE.AND P3, PT, R33.reuse, R248, PT ;  /* 0x000000f82100720c */ /* 0x040fe40003f66270 */
[----:B------:R-:W-:-:S02]  /*e1d0*/  ISETP.GE.AND P1, PT, R33, R242, PT ;  /* 0x000000f22100720c */ /* 0x000fc40003f26270 */
[----:B------:R-:W-:Y:S01]  /*e1e0*/  IADD3 R23, R195, 0x11, RZ ;  /* 0x00000011c3177810 */ /* 0x000fe20007ffe0ff */
[----:B-1----:R-:W-:Y:S03]  /*e1f0*/  HMMA.16816.F32 R188, R28, R16, R188 ;  /* 0x000000101cbc723c */ /* 0x002fe600000018bc */
[C---:B------:R-:W-:Y:S02]  /*e200*/  ISETP.GE.AND P0, PT, R23.reuse, R248, PT ;  /* 0x000000f81700720c */ /* 0x040fe40003f06270 */
[----:B------:R-:W-:-:S03]  /*e210*/  ISETP.GE.AND P2, PT, R23, R242, PT ;  /* 0x000000f21700720c */ /* 0x000fc60003f46270 */
[C---:B------:R-:W-:Y:S07]  /*e220*/  HMMA.16816.F32 R184, R24.reuse, R16, R184 ;  /* 0x0000001018b8723c */ /* 0x040fee00000018b8 */
[----:B------:R-:W-:Y:S01]  /*e230*/  IADD3 R17, R195, 0x19, RZ ;  /* 0x00000019c3117810 */ /* 0x000fe20007ffe0ff */
[----:B------:R-:W-:Y:S03]  /*e240*/  HMMA.16816.F32 R180, R24, R18, R180 ;  /* 0x0000001218b4723c */ /* 0x000fe600000018b4 */
[----:B------:R-:W-:-:S05]  /*e250*/  ISETP.GE.AND P5, PT, R17, R248, PT ;  /* 0x000000f81100720c */ /* 0x000fca0003fa6270 */
[----:B------:R-:W-:Y:S01]  /*e260*/  HMMA.16816.F32 R176, R28, R18, R176 ;  /* 0x000000121cb0723c */ /* 0x000fe200000018b0 */
[----:B------:R-:W-:Y:S02]  /*e270*/  FSEL R173, R188, -INF , !P3 ;  /* 0xff800000bcad7808 */ /* 0x000fe40005800000 */
[----:B------:R-:W-:Y:S02]  /*e280*/  ISETP.GE.AND P3, PT, R17, R242, PT ;  /* 0x000000f21100720c */ /* 0x000fe40003f66270 */
[----:B------:R-:W-:Y:S02]  /*e290*/  FSEL R242, R189, -INF , !P0 ;  /* 0xff800000bdf27808 */ /* 0x000fe40004000000 */
[----:B------:R-:W-:Y:S02]  /*e2a0*/  FSEL R175, R191, -INF , !P2 ;  /* 0xff800000bfaf7808 */ /* 0x000fe40005000000 */
[-C--:B------:R-:W-:Y:S02]  /*e2b0*/  ISETP.GE.AND P0, PT, R33, R240.reuse, PT ;  /* 0x000000f02100720c */ /* 0x080fe40003f06270 */
[----:B------:R-:W-:-:S02]  /*e2c0*/  ISETP.GE.AND P2, PT, R23, R240, PT ;  /* 0x000000f01700720c */ /* 0x000fc40003f46270 */
[----:B------:R-:W-:Y:S02]  /*e2d0*/  FSEL R174, R190, -INF , !P1 ;  /* 0xff800000beae7808 */ /* 0x000fe40004800000 */
[----:B------:R-:W-:Y:S02]  /*e2e0*/  FSEL R193, R184, -INF , !P0 ;  /* 0xff800000b8c17808 */ /* 0x000fe40004000000 */
[----:B------:R-:W-:Y:S02]  /*e2f0*/  FSEL R195, R185, -INF , !P2 ;  /* 0xff800000b9c37808 */ /* 0x000fe40005000000 */
[----:B------:R-:W-:Y:S02]  /*e300*/  ISETP.GE.AND P1, PT, R33, R2, PT ;  /* 0x000000022100720c */ /* 0x000fe40003f26270 */
[-C--:B------:R-:W-:Y:S02]  /*e310*/  ISETP.GE.AND P0, PT, R21, R240.reuse, PT ;  /* 0x000000f01500720c */ /* 0x080fe40003f06270 */
[----:B------:R-:W-:-:S02]  /*e320*/  ISETP.GE.AND P2, PT, R17, R240, PT ;  /* 0x000000f01100720c */ /* 0x000fc40003f46270 */
[----:B------:R-:W-:Y:S02]  /*e330*/  FSEL R197, R180, -INF , !P0 ;  /* 0xff800000b4c57808 */ /* 0x000fe40004000000 */
[----:B------:R-:W-:Y:S02]  /*e340*/  FSEL R199, R181, -INF , !P2 ;  /* 0xff800000b5c77808 */ /* 0x000fe40005000000 */
[----:B------:R-:W-:Y:S02]  /*e350*/  FSEL R194, R186, -INF , !P1 ;  /* 0xff800000bac27808 */ /* 0x000fe40004800000 */
[-C--:B------:R-:W-:Y:S02]  /*e360*/  ISETP.GE.AND P0, PT, R23, R2.reuse, PT ;  /* 0x000000021700720c */ /* 0x080fe40003f06270 */
[-C--:B------:R-:W-:Y:S02]  /*e370*/  ISETP.GE.AND P2, PT, R21, R2.reuse, PT ;  /* 0x000000021500720c */ /* 0x080fe40003f46270 */
[----:B------:R-:W-:-:S02]  /*e380*/  ISETP.GE.AND P1, PT, R17, R2, PT ;  /* 0x000000021100720c */ /* 0x000fc40003f26270 */
[----:B------:R-:W-:Y:S02]  /*e390*/  FSEL R2, R176, -INF , !P6 ;  /* 0xff800000b0027808 */ /* 0x000fe40007000000 */
[----:B------:R-:W-:Y:S02]  /*e3a0*/  FSEL R196, R187, -INF , !P0 ;  /* 0xff800000bbc47808 */ /* 0x000fe40004000000 */
[----:B------:R-:W-:Y:S01]  /*e3b0*/  PLOP3.LUT P0, PT, PT, PT, UP0, 0x80, 0x0 ;  /* 0x000000000000781c */ /* 0x000fe20003f0f008 */
[----:B------:R1:W-:Y:S01]  /*e3c0*/  STL [R1+0xc], R2 ;  /* 0x00000c0201007387 */ /* 0x0003e20000100800 */
[----:B------:R-:W-:Y:S02]  /*e3d0*/  FSEL R198, R182, -INF , !P2 ;  /* 0xff800000b6c67808 */ /* 0x000fe40005000000 */
[----:B------:R-:W-:Y:S02]  /*e3e0*/  FSEL R240, R183, -INF , !P1 ;  /* 0xff800000b7f07808 */ /* 0x000fe40004800000 */
[----:B------:R-:W-:-:S02]  /*e3f0*/  FSEL R177, R177, -INF , !P5 ;  /* 0xff800000b1b17808 */ /* 0x000fc40006800000 */
[----:B------:R-:W-:Y:S02]  /*e400*/  FSEL R178, R178, -INF , !P4 ;  /* 0xff800000b2b27808 */ /* 0x000fe40006000000 */
[----:B------:R-:W-:-:S03]  /*e410*/  FSEL R179, R179, -INF , !P3 ;  /* 0xff800000b3b37808 */ /* 0x000fc60005800000 */
[----:B------:R-:W-:Y:S05]  /*e420*/  @!P0 BRA `(.L_x_889) ;  /* 0x0000018000008947 */ /* 0x000fea0003800000 */
[----:B------:R-:W-:Y:S02]  /*e430*/  UIADD3 UR32, UR26, -0x6, URZ ;  /* 0xfffffffa1a207890 */ /* 0x000fe4000fffe03f */
[----:B------:R-:W-:Y:S02]  /*e440*/  ULDC.64 UR4, c[0x0][0x198] ;  /* 0x0000660000047ab9 */ /* 0x000fe40000000a00 */
[----:B------:R-:W-:Y:S02]  /*e450*/  USHF.R.S32.HI UR30, URZ, 0x1f, UR32 ;  /* 0x0000001f3f1e7899 */ /* 0x000fe40008011420 */
[----:B------:R-:W-:Y:S02]  /*e460*/  UIMAD.WIDE.U32 UR34, UR32, UR4, URZ ;  /* 0x00000004202272a5 */ /* 0x000fe4000f8e003f */
[----:B------:R-:W-:-:S04]  /*e470*/  UIMAD UR30, UR30, UR4, URZ ;  /* 0x000000041e1e72a4 */ /* 0x000fc8000f8e023f */
[----:B------:R-:W-:Y:S01]  /*e480*/  UIMAD UR5, UR32, UR5, UR30 ;  /* 0x00000005200572a4 */ /* 0x000fe2000f8e021e */
[----:B------:R-:W-:Y:S02]  /*e490*/  IMAD.U32 R15, RZ, RZ, UR34 ;  /* 0x00000022ff0f7e24 */ /* 0x000fe4000f8e00ff */
[----:B-1----:R-:W-:Y:S01]  /*e4a0*/  IMAD.U32 R2, RZ, RZ, UR34 ;  /* 0x00000022ff027e24 */ /* 0x002fe2000f8e00ff */
        /* <DEDUP_REMOVED lines=16> */
.L_x_889:
[----:B------:R-:W2:Y:S04]  /*e5b0*/  LDL.LU R11, [R1+0x10] ;  /* 0x00001000010b7983 */ /* 0x000ea80000300800 */
[----:B-1----:R-:W3:Y:S04]  /*e5c0*/  LDL.LU R2, [R1+0x8] ;  /* 0x0000080001027983 */ /* 0x002ee80000300800 */
[----:B------:R-:W4:Y:S04]  /*e5d0*/  LDL.LU R29, [R1+0x1c] ;  /* 0x00001c00011d7983 */ /* 0x000f280000300800 */
[----:B------:R-:W4:Y:S04]  /*e5e0*/  LDL.LU R21, [R1+0x18] ;  /* 0x0000180001157983 */ /* 0x000f280000300800 */
[----:B------:R-:W4:Y:S04]  /*e5f0*/  LDL.LU R23, [R1+0x14] ;  /* 0x0000140001177983 */ /* 0x000f280000300800 */
[----:B------:R-:W4:Y:S04]  /*e600*/  LDL.LU.64 R32, [R1] ;  /* 0x0000000001207983 */ /* 0x000f280000300a00 */
[----:B------:R1:W-:Y:S04]  /*e610*/  STL [R1+0x30], R205 ;  /* 0x000030cd01007387 */ /* 0x0003e80000100800 */
[----:B-1----:R-:W4:Y:S01]  /*e620*/  LDL.LU R205, [R1+0xc] ;  /* 0x00000c0001cd7983 */ /* 0x002f220000300800 */
[----:B------:R-:W-:Y:S01]  /*e630*/  IMAD.WIDE.U32 R24, R200, -0x2daee0ad, RZ ;  /* 0xd2511f53c8187825 */ /* 0x000fe200078e00ff */
[----:B------:R-:W-:-:S03]  /*e640*/  MOV R17, UR29 ;  /* 0x0000001d00117c02 */ /* 0x000fc60008000f00 */
[----:B------:R-:W-:Y:S01]  /*e650*/  IMAD.WIDE.U32 R30, R203, -0x326172a9, RZ ;  /* 0xcd9e8d57cb1e7825 */ /* 0x000fe200078e00ff */
[----:B------:R-:W-:-:S04]  /*e660*/  LOP3.LUT R26, R25, UR31, R17, 0x96, !PT ;  /* 0x0000001f191a7c12 */ /* 0x000fc8000f8e9611 */
[----:B------:R-:W-:Y:S01]  /*e670*/  LOP3.LUT R34, R31, R201, RZ, 0x3c, !PT ;  /* 0x000000c91f227212 */ /* 0x000fe200078e3cff */
[----:B------:R-:W-:Y:S01]  /*e680*/  IMAD.WIDE.U32 R26, R26, -0x326172a9, RZ ;  /* 0xcd9e8d571a1a7825 */ /* 0x000fe200078e00ff */
[----:B------:R-:W-:Y:S03]  /*e690*/  STL.64 [R1+0x28], R206 ;  /* 0x000028ce01007387 */ /* 0x000fe60000100a00 */
[----:B------:R-:W-:Y:S01]  /*e6a0*/  IMAD.WIDE.U32 R34, R34, -0x2daee0ad, RZ ;  /* 0xd2511f5322227825 */ /* 0x000fe200078e00ff */
[----:B------:R-:W-:Y:S01]  /*e6b0*/  STL [R1+0x20], R204 ;  /* 0x000020cc01007387 */ /* 0x000fe20000100800 */
[----:B------:R-:W-:-:S03]  /*e6c0*/  LOP3.LUT R28, R251, UR13, R26, 0x96, !PT ;  /* 0x0000000dfb1c7c12 */ /* 0x000fc6000f8e961a */
[----:B------:R-:W-:Y:S02]  /*e6d0*/  LOP3.LUT R24, R35, UR14, R24, 0x96, !PT ;  /* 0x0000000e23187c12 */ /* 0x000fe4000f8e9618 */
[----:B------:R-:W-:-:S03]  /*e6e0*/  LOP3.LUT R30, R27, UR15, R30, 0x96, !PT ;  /* 0x0000000f1b1e7c12 */ /* 0x000fc6000f8e961e */
[----:B------:R-:W-:-:S04]  /*e6f0*/  IMAD.WIDE.U32 R24, R24, -0x326172a9, RZ ;  /* 0xcd9e8d5718187825 */ /* 0x000fc800078e00ff */
[----:B------:R-:W-:Y:S01]  /*e700*/  IMAD.WIDE.U32 R30, R30, -0x2daee0ad, RZ ;  /* 0xd2511f531e1e7825 */ /* 0x000fe200078e00ff */
[----:B------:R-:W-:-:S05]  /*e710*/  LOP3.LUT R17, R25, UR13, R26, 0x96, !PT ;  /* 0x0000000d19117c12 */ /* 0x000fca000f8e961a */
[----:B------:R-:W-:Y:S01]  /*e720*/  IMAD.WIDE.U32 R170, R17, -0x2daee0ad, RZ ;  /* 0xd2511f5311aa7825 */ /* 0x000fe200078e00ff */
[----:B--2---:R-:W-:Y:S02]  /*e730*/  MOV R164, R11 ;  /* 0x0000000b00a47202 */ /* 0x004fe40000000f00 */
[----:B---3--:R-:W-:-:S04]  /*e740*/  MOV R172, R2 ;  /* 0x0000000200ac7202 */ /* 0x008fc80000000f00 */
[----:B----4-:R-:W-:-:S04]  /*e750*/  FMNMX.FTZ R2, R172, R29, !PT ;  /* 0x0000001dac027209 */ /* 0x010fc80007810000 */
[----:B------:R-:W-:-:S04]  /*e760*/  FMNMX.FTZ R2, R21, R2, !PT ;  /* 0x0000000215027209 */ /* 0x000fc80007810000 */
[----:B------:R-:W-:-:S04]  /*e770*/  FMNMX.FTZ R2, R7, R2, !PT ;  /* 0x0000000207027209 */ /* 0x000fc80007810000 */
[----:B------:R-:W-:-:S04]  /*e780*/  FMNMX.FTZ R2, R9, R2, !PT ;  /* 0x0000000209027209 */ /* 0x000fc80007810000 */
[----:B------:R-:W-:-:S04]  /*e790*/  FMNMX.FTZ R11, R173, R2, !PT ;  /* 0x00000002ad0b7209 */ /* 0x000fc80007810000 */
[----:B------:R-:W-:Y:S02]  /*e7a0*/  FMNMX.FTZ R2, R242, R11, !PT ;  /* 0x0000000bf2027209 */ /* 0x000fe40007810000 */
[----:B------:R-:W-:-:S04]  /*e7b0*/  FMNMX.FTZ R11, R252, R23, !PT ;  /* 0x00000017fc0b7209 */ /* 0x000fc80007810000 */
[----:B------:R-:W-:-:S04]  /*e7c0*/  FMNMX.FTZ R11, R164, R11, !PT ;  /* 0x0000000ba40b7209 */ /* 0x000fc80007810000 */
[----:B------:R-:W-:-:S04]  /*e7d0*/  FMNMX.FTZ R11, R20, R11, !PT ;  /* 0x0000000b140b7209 */ /* 0x000fc80007810000 */
[----:B------:R-:W-:Y:S02]  /*e7e0*/  FMNMX.FTZ R11, R10, R11, !PT ;  /* 0x0000000b0a0b7209 */ /* 0x000fe40007810000 */
[----:B------:R-:W-:-:S04]  /*e7f0*/  FMNMX.FTZ R2, R205, R2, !PT ;  /* 0x00000002cd027209 */ /* 0x000fc80007810000 */
[----:B------:R-:W-:Y:S02]  /*e800*/  FMNMX.FTZ R15, R177, R2, !PT ;  /* 0x00000002b10f7209 */ /* 0x000fe40007810000 */
[----:B------:R-:W-:-:S03]  /*e810*/  FMNMX.FTZ R2, R174, R11, !PT ;  /* 0x0000000bae027209 */ /* 0x000fc60007810000 */
[----:B------:R-:W1:Y:S01]  /*e820*/  SHFL.BFLY PT, R16, R15, 0x2, 0x1f ;  /* 0x0c401f000f107f89 */ /* 0x000e6200000e0000 */
[----:B------:R-:W-:-:S04]  /*e830*/  FMNMX.FTZ R11, R175, R2, !PT ;  /* 0x00000002af0b7209 */ /* 0x000fc80007810000 */
[----:B------:R-:W-:-:S04]  /*e840*/  FMNMX.FTZ R2, R178, R11, !PT ;  /* 0x0000000bb2027209 */ /* 0x000fc80007810000 */
[----:B------:R-:W-:Y:S02]  /*e850*/  FMNMX.FTZ R11, R179, R2, !PT ;  /* 0x00000002b30b7209 */ /* 0x000fe40007810000 */
[----:B------:R-:W-:-:S04]  /*e860*/  FMNMX.FTZ R2, R3, R4, !PT ;  /* 0x0000000403027209 */ /* 0x000fc80007810000 */
[----:B------:R-:W-:-:S04]  /*e870*/  FMNMX.FTZ R2, R249, R2, !PT ;  /* 0x00000002f9027209 */ /* 0x000fc80007810000 */
[----:B------:R-:W-:Y:S01]  /*e880*/  FMNMX.FTZ R2, R5, R2, !PT ;  /* 0x0000000205027209 */ /* 0x000fe20007810000 */
[----:B------:R-:W2:Y:S01]  /*e890*/  SHFL.BFLY PT, R18, R11, 0x2, 0x1f ;  /* 0x0c401f000b127f89 */ /* 0x000ea200000e0000 */
[----:B-1----:R-:W-:Y:S02]  /*e8a0*/  FMNMX.FTZ R16, R15, R16, !PT ;  /* 0x000000100f107209 */ /* 0x002fe40007810000 */
[----:B------:R-:W-:Y:S02]  /*e8b0*/  FMNMX.FTZ R2, R13, R2, !PT ;  /* 0x000000020d027209 */ /* 0x000fe40007810000 */
[----:B------:R-:W-:Y:S01]  /*e8c0*/  FMNMX.FTZ R15, R0, R6, !PT ;  /* 0x00000006000f7209 */ /* 0x000fe20007810000 */
[----:B------:R-:W1:Y:S01]  /*e8d0*/  SHFL.BFLY PT, R167, R16, 0x1, 0x1f ;  /* 0x0c201f0010a77f89 */ /* 0x000e6200000e0000 */
        /* <DEDUP_REMOVED lines=11> */
[----:B------:R-:W-:Y:S02]  /*e990*/  FMNMX.FTZ R15, R198, R15, !PT ;  /* 0x0000000fc60f7209 */ /* 0x000fe40007810000 */
[----:B-1----:R-:W-:Y:S01]  /*e9a0*/  FMNMX.FTZ R167, R16, R167, !PT ;  /* 0x000000a710a77209 */ /* 0x002fe20007810000 */
[----:B------:R-:W1:Y:S01]  /*e9b0*/  SHFL.BFLY PT, R166, R11, 0x1, 0x1f ;  /* 0x0c201f000ba67f89 */ /* 0x000e6200000e0000 */
[----:B------:R-:W-:Y:S01]  /*e9c0*/  FMNMX.FTZ R18, R240, R15, !PT ;  /* 0x0000000ff0127209 */ /* 0x000fe20007810000 */
[----:B------:R-:W-:Y:S01]  /*e9d0*/  IMAD R15, R202, -0x326172a9, RZ ;  /* 0xcd9e8d57ca0f7824 */ /* 0x000fe200078e02ff */
[C---:B------:R-:W-:Y:S01]  /*e9e0*/  FSETP.NEU.FTZ.AND P2, PT, R167.reuse, -INF , PT ;  /* 0xff800000a700780b */ /* 0x040fe20003f5d000 */
[----:B------:R-:W-:-:S02]  /*e9f0*/  FMUL.FTZ R2, R167, c[0x0][0x23c] ;  /* 0x00008f00a7027a20 */ /* 0x000fc40000410000 */
[----:B------:R-:W2:Y:S01]  /*ea00*/  SHFL.BFLY PT, R19, R18, 0x2, 0x1f ;  /* 0x0c401f0012137f89 */ /* 0x000ea200000e0000 */
[----:B------:R-:W-:Y:S02]  /*ea10*/  LOP3.LUT R168, R27, UR15, R15, 0x96, !PT ;  /* 0x0000000f1ba87c12 */ /* 0x000fe4000f8e960f */
[----:B------:R-:W-:-:S03]  /*ea20*/  FSEL R204, R2, RZ, P2 ;  /* 0x000000ff02cc7208 */ /* 0x000fc60001000000 */
[----:B------:R-:W-:-:S04]  /*ea30*/  IMAD.WIDE.U32 R168, R168, -0x2daee0ad, RZ ;  /* 0xd2511f53a8a87825 */ /* 0x000fc800078e00ff */
[----:B------:R-:W-:Y:S02]  /*ea40*/  FFMA.FTZ R16, R29, c[0x0][0x23c], -R204 ;  /* 0x00008f001d107a23 */ /* 0x000fe400000108cc */
[----:B------:R-:W-:Y:S01]  /*ea50*/  IMAD.WIDE.U32 R28, R28, -0x2daee0ad, RZ ;  /* 0xd2511f531c1c7825 */ /* 0x000fe200078e00ff */
[----:B---3--:R-:W-:Y:S02]  /*ea60*/  FMNMX.FTZ R165, R22, R165, !PT ;  /* 0x000000a516a57209 */ /* 0x008fe40007810000 */
[----:B------:R-:W-:Y:S01]  /*ea70*/  LOP3.LUT R32, R169, UR12, R32, 0x96, !PT ;  /* 0x0000000ca9207c12 */ /* 0x000fe2000f8e9620 */
[----:B------:R-:W-:Y:S01]  /*ea80*/  FFMA.FTZ R2, R21, c[0x0][0x23c], -R204 ;  /* 0x00008f0015027a23 */ /* 0x000fe200000108cc */
[----:B------:R-:W-:Y:S01]  /*ea90*/  LOP3.LUT R21, R29, UR10, R168, 0x96, !PT ;  /* 0x0000000a1d157c12 */ /* 0x000fe2000f8e96a8 */
[----:B------:R-:W3:Y:S01]  /*eaa0*/  SHFL.BFLY PT, R26, R165, 0x1, 0x1f ;  /* 0x0c201f00a51a7f89 */ /* 0x000ee200000e0000 */
[----:B------:R-:W-:Y:S01]  /*eab0*/  LOP3.LUT R15, R31, UR12, R34, 0x96, !PT ;  /* 0x0000000c1f0f7c12 */ /* 0x000fe2000f8e9622 */
[----:B------:R-:W-:Y:S01]  /*eac0*/  IMAD.WIDE.U32 R32, R32, -0x326172a9, RZ ;  /* 0xcd9e8d5720207825 */ /* 0x000fe200078e00ff */
[----:B-1----:R-:W-:-:S03]  /*ead0*/  FMNMX.FTZ R166, R11, R166, !PT ;  /* 0x000000a60ba67209 */ /* 0x002fc60007810000 */
[----:B------:R-:W-:Y:S01]  /*eae0*/  IMAD.WIDE.U32 R34, R21, -0x326172a9, RZ ;  /* 0xcd9e8d5715227825 */ /* 0x000fe200078e00ff */
[----:B------:R-:W-:-:S04]  /*eaf0*/  LOP3.LUT R250, R33, UR11, R250, 0x96, !PT ;  /* 0x0000000b21fa7c12 */ /* 0x000fc8000f8e96fa */
[----:B------:R-:W-:Y:S01]  /*eb00*/  LOP3.LUT R32, R35, UR9, R32, 0x96, !PT ;  /* 0x0000000923207c12 */ /* 0x000fe2000f8e9620 */
[C---:B------:R-:W-:Y:S01]  /*eb10*/  FMUL.FTZ R251, R166.reuse, c[0x0][0x23c] ;  /* 0x00008f00a6fb7a20 */ /* 0x040fe20000410000 */
[----:B--2---:R-:W-:Y:S02]  /*eb20*/  FMNMX.FTZ R18, R19, R18, !PT ;  /* 0x0000001213127209 */ /* 0x004fe40007810000 */
[----:B------:R-:W-:Y:S02]  /*eb30*/  FSETP.NEU.FTZ.AND P1, PT, R166, -INF , PT ;  /* 0xff800000a600780b */ /* 0x000fe40003f3d000 */
[----:B------:R-:W-:Y:S01]  /*eb40*/  LOP3.LUT R22, R171, UR10, R30, 0x96, !PT ;  /* 0x0000000aab167c12 */ /* 0x000fe2000f8e961e */
[----:B------:R-:W-:Y:S01]  /*eb50*/  IMAD.WIDE.U32 R30, R250, -0x2daee0ad, RZ ;  /* 0xd2511f53fa1e7825 */ /* 0x000fe200078e00ff */
[----:B------:R-:W-:-:S03]  /*eb60*/  FSEL R251, R251, RZ, P1 ;  /* 0x000000fffbfb7208 */ /* 0x000fc60000800000 */
[----:B------:R-:W-:Y:S01]  /*eb70*/  IMAD.WIDE.U32 R206, R32, -0x2daee0ad, RZ ;  /* 0xd2511f5320ce7825 */ /* 0x000fe200078e00ff */
[----:B------:R-:W1:Y:S01]  /*eb80*/  SHFL.BFLY PT, R11, R18, 0x1, 0x1f ;  /* 0x0c201f00120b7f89 */ /* 0x000e6200000e0000 */
[----:B------:R-:W-:Y:S02]  /*eb90*/  LOP3.LUT R28, R31, UR8, R28, 0x96, !PT ;  /* 0x000000081f1c7c12 */ /* 0x000fe4000f8e961c */
[----:B------:R-:W-:Y:S01]  /*eba0*/  IMAD.WIDE.U32 R168, R15, -0x326172a9, RZ ;  /* 0xcd9e8d570fa87825 */ /* 0x000fe200078e00ff */
[----:B------:R-:W-:-:S03]  /*ebb0*/  LOP3.LUT R15, R207, UR6, R30, 0x96, !PT ;  /* 0x00000006cf0f7c12 */ /* 0x000fc6000f8e961e */
[----:B------:R-:W-:Y:S02]  /*ebc0*/  FFMA.FTZ R182, R23, c[0x0][0x23c], -R251 ;  /* 0x00008f0017b67a23 */ /* 0x000fe400000108fb */
[----:B------:R-:W-:Y:S01]  /*ebd0*/  IMAD.WIDE.U32 R22, R22, -0x326172a9, RZ ;  /* 0xcd9e8d5716167825 */ /* 0x000fe200078e00ff */
[----:B------:R-:W-:-:S03]  /*ebe0*/  LOP3.LUT R24, R169, UR11, R24, 0x96, !PT ;  /* 0x0000000ba9187c12 */ /* 0x000fc6000f8e9618 */
[----:B------:R-:W-:Y:S01]  /*ebf0*/  IMAD.WIDE.U32 R30, R28, -0x326172a9, RZ ;  /* 0xcd9e8d571c1e7825 */ /* 0x000fe200078e00ff */
[----:B---3--:R-:W-:-:S03]  /*ec00*/  FMNMX.FTZ R165, R165, R26, !PT ;  /* 0x0000001aa5a57209 */ /* 0x008fc60007810000 */
[----:B------:R-:W-:-:S04]  /*ec10*/  IMAD.WIDE.U32 R28, R15, -0x326172a9, RZ ;  /* 0xcd9e8d570f1c7825 */ /* 0x000fc800078e00ff */
[----:B------:R-:W-:Y:S01]  /*ec20*/  FFMA.FTZ R183, R9, c[0x0][0x23c], -R204 ;  /* 0x00008f0009b77a23 */ /* 0x000fe200000108cc */
[----:B------:R-:W-:Y:S02]  /*ec30*/  LOP3.LUT R9, R23, UR9, R168, 0x96, !PT ;  /* 0x0000000917097c12 */ /* 0x000fe4000f8e96a8 */
[----:B------:R-:W-:Y:S01]  /*ec40*/  LOP3.LUT R15, R28, 0xffff, RZ, 0xc0, !PT ;  /* 0x0000ffff1c0f7812 */ /* 0x000fe200078ec0ff */
[----:B------:R-:W-:Y:S01]  /*ec50*/  IMAD.WIDE.U32 R24, R24, -0x2daee0ad, RZ ;  /* 0xd2511f5318187825 */ /* 0x000fe200078e00ff */
[----:B------:R-:W-:Y:S02]  /*ec60*/  LOP3.LUT R248, R31, UR7, R34, 0x96, !PT ;  /* 0x000000071ff87c12 */ /* 0x000fe4000f8e9622 */
[----:B------:R-:W-:Y:S01]  /*ec70*/  LOP3.LUT R23, R29, UR16, R30, 0x96, !PT ;  /* 0x000000101d177c12 */ /* 0x000fe2000f8e961e */
[C---:B------:R-:W-:Y:S01]  /*ec80*/  FMUL.FTZ R250, R165.reuse, c[0x0][0x23c] ;  /* 0x00008f00a5fa7a20 */ /* 0x040fe20000410000 */
[----:B------:R-:W-:Y:S01]  /*ec90*/  FSETP.NEU.FTZ.AND P0, PT, R165, -INF , PT ;  /* 0xff800000a500780b */ /* 0x000fe20003f1d000 */
[----:B------:R-:W-:Y:S01]  /*eca0*/  IMAD.WIDE.U32 R30, R9, -0x2daee0ad, RZ ;  /* 0xd2511f53091e7825 */ /* 0x000fe200078e00ff */
[----:B------:R-:W-:-:S03]  /*ecb0*/  LOP3.LUT R21, R28, 0xff, RZ, 0xc0, !PT ;  /* 0x000000ff1c157812 */ /* 0x000fc600078ec0ff */
[----:B------:R-:W-:Y:S01]  /*ecc0*/  FFMA.FTZ R19, R10, c[0x0][0x23c], -R251 ;  /* 0x00008f000a137a23 */ /* 0x000fe200000108fb */
[----:B------:R-:W-:Y:S01]  /*ecd0*/  SHF.R.U32.HI R10, RZ, 0x8, R15 ;  /* 0x00000008ff0a7819 */ /* 0x000fe2000001160f */
[----:B------:R-:W-:Y:S01]  /*ece0*/  FFMA.FTZ R184, R7, c[0x0][0x23c], -R204 ;  /* 0x00008f0007b87a23 */ /* 0x000fe200000108cc */
[----:B------:R-:W-:Y:S01]  /*ecf0*/  LOP3.LUT R7, R25, UR8, R170, 0x96, !PT ;  /* 0x0000000819077c12 */ /* 0x000fe2000f8e96aa */
[--C-:B------:R-:W-:Y:S01]  /*ed00*/  FFMA.FTZ R181, R164, c[0x0][0x23c], -R251.reuse ;  /* 0x00008f00a4b57a23 */ /* 0x100fe200000108fb */
[----:B------:R-:W-:Y:S02]  /*ed10*/  FSEL R250, R250, RZ, P0 ;  /* 0x000000fffafa7208 */ /* 0x000fe40000000000 */
[----:B-1----:R-:W-:Y:S01]  /*ed20*/  FMNMX.FTZ R18, R18, R11, !PT ;  /* 0x0000000b12127209 */ /* 0x002fe20007810000 */
[----:B------:R-:W-:Y:S01]  /*ed30*/  FFMA.FTZ R180, R20, c[0x0][0x23c], -R251 ;  /* 0x00008f0014b47a23 */ /* 0x000fe200000108fb */
[----:B------:R-:W-:Y:S01]  /*ed40*/  LOP3.LUT R24, R31, UR6, R24, 0x96, !PT ;  /* 0x000000061f187c12 */ /* 0x000fe2000f8e9618 */
[----:B------:R-:W-:Y:S01]  /*ed50*/  MUFU.EX2 R182, R182 ;  /* 0x000000b600b67308 */ /* 0x000fe20000000800 */
[----:B------:R-:W-:Y:S01]  /*ed60*/  PRMT R21, R21, 0x5410, R10 ;  /* 0x0000541015157816 */ /* 0x000fe2000000000a */
[----:B------:R-:W1:Y:S01]  /*ed70*/  LDSM.16.MT88.4 R168, [R209+0xa000] ;  /* 0x00a00000d1a8783b */ /* 0x000e620000004200 */
[----:B------:R-:W-:-:S02]  /*ed80*/  SHF.R.U32.HI R9, RZ, 0x10, R28 ;  /* 0x00000010ff097819 */ /* 0x000fc4000001161c */
[----:B------:R-:W-:Y:S01]  /*ed90*/  FSEL R10, R167, RZ, P2 ;  /* 0x000000ffa70a7208 */ /* 0x000fe20001000000 */
[----:B------:R-:W-:Y:S01]  /*eda0*/  IMAD.WIDE.U32 R26, R7, -0x326172a9, RZ ;  /* 0xcd9e8d57071a7825 */ /* 0x000fe200078e00ff */
[----:B------:R-:W-:Y:S01]  /*edb0*/  SHF.R.U32.HI R11, RZ, 0x18, R28 ;  /* 0x00000018ff0b7819 */ /* 0x000fe2000001161c */
[----:B------:R-:W-:Y:S01]  /*edc0*/  MUFU.EX2 R183, R183 ;  /* 0x000000b700b77308 */ /* 0x000fe20000000800 */
[----:B------:R-:W-:Y:S01]  /*edd0*/  LDSM.16.MT88.4 R32, [R208+0xa000] ;  /* 0x00a00000d020783b */ /* 0x000fe20000004200 */
[----:B------:R-:W-:Y:S01]  /*ede0*/  FFMA.FTZ R164, R4, c[0x0][0x23c], -R250 ;  /* 0x00008f0004a47a23 */ /* 0x000fe200000108fa */
[----:B------:R-:W-:Y:S01]  /*edf0*/  LOP3.LUT R4, R9, 0xff, RZ, 0xc0, !PT ;  /* 0x000000ff09047812 */ /* 0x000fe200078ec0ff */
[----:B------:R-:W-:Y:S01]  /*ee00*/  IMAD.WIDE.U32 R24, R24, -0x326172a9, RZ ;  /* 0xcd9e8d5718187825 */ /* 0x000fe200078e00ff */
[----:B------:R-:W-:-:S03]  /*ee10*/  LOP3.LUT R176, R27, UR7, R22, 0x96, !PT ;  /* 0x000000071bb07c12 */ /* 0x000fc6000f8e9616 */
[----:B------:R-:W-:Y:S02]  /*ee20*/  FADD.FTZ R10, R172, -R10 ;  /* 0x8000000aac0a7221 */ /* 0x000fe40000010000 */
[----:B------:R-:W2:Y:S01]  /*ee30*/  LDC.U8 R172, c[0x0][0x2d8] ;  /* 0x0000b600ffac7b82 */ /* 0x000ea20000000000 */
[----:B------:R-:W-:Y:S01]  /*ee40*/  PRMT R11, R4, 0x5410, R11 ;  /* 0x00005410040b7816 */ /* 0x000fe2000000000b */
[----:B------:R-:W-:Y:S01]  /*ee50*/  FFMA.FTZ R17, R249, c[0x0][0x23c], -R250 ;  /* 0x00008f00f9117a23 */ /* 0x000fe200000108fa */
[----:B------:R-:W-:Y:S02]  /*ee60*/  LOP3.LUT R22, R25, UR16, R26, 0x96, !PT ;  /* 0x0000001019167c12 */ /* 0x000fe4000f8e961a */
[----:B------:R-:W-:Y:S01]  /*ee70*/  LOP3.LUT R4, R24, 0xffff, RZ, 0xc0, !PT ;  /* 0x0000ffff18047812 */ /* 0x000fe200078ec0ff */
[----:B------:R-:W-:Y:S01]  /*ee80*/  FMUL.FTZ R249, R18, c[0x0][0x23c] ;  /* 0x00008f0012f97a20 */ /* 0x000fe20000410000 */
[----:B------:R-:W-:Y:S02]  /*ee90*/  LOP3.LUT R25, R24, 0xff, RZ, 0xc0, !PT ;  /* 0x000000ff18197812 */ /* 0x000fe400078ec0ff */
[----:B------:R-:W-:-:S02]  /*eea0*/  SHF.R.U32.HI R20, RZ, 0x10, R24 ;  /* 0x00000010ff147819 */ /* 0x000fc40000011618 */
[----:B------:R-:W-:Y:S02]  /*eeb0*/  SHF.R.U32.HI R15, RZ, 0x18, R24 ;  /* 0x00000018ff0f7819 */ /* 0x000fe40000011618 */
[----:B------:R-:W-:Y:S02]  /*eec0*/  FSEL R24, R165, RZ, P0 ;  /* 0x000000ffa5187208 */ /* 0x000fe40000000000 */
[----:B------:R-:W-:-:S04]  /*eed0*/  FSETP.NEU.FTZ.AND P0, PT, R18, -INF , PT ;  /* 0xff8000001200780b */ /* 0x000fc80003f1d000 */
[----:B------:R-:W-:Y:S01]  /*eee0*/  FSEL R249, R249, RZ, P0 ;  /* 0x000000fff9f97208 */ /* 0x000fe20000000000 */
[----:B------:R-:W-:Y:S01]  /*eef0*/  MUFU.EX2 R180, R180 ;  /* 0x000000b400b47308 */ /* 0x000fe20000000800 */
[----:B------:R-:W-:Y:S01]  /*ef00*/  FFMA.FTZ R185, R5, c[0x0][0x23c], -R250 ;  /* 0x00008f0005b97a23 */ /* 0x000fe200000108fa */
[----:B------:R-:W-:Y:S02]  /*ef10*/  FSEL R5, R18, RZ, P0 ;  /* 0x000000ff12057208 */ /* 0x000fe40000000000 */
[----:B------:R-:W-:Y:S01]  /*ef20*/  FFMA.FTZ R186, R6, c[0x0][0x23c], -R249 ;  /* 0x00008f0006ba7a23 */ /* 0x000fe200000108f9 */
[----:B------:R-:W-:-:S03]  /*ef30*/  SHF.R.U32.HI R6, RZ, 0x8, R4 ;  /* 0x00000008ff067819 */ /* 0x000fc60000011604 */
[----:B------:R-:W3:Y:S01]  /*ef40*/  MUFU.EX2 R19, R19 ;  /* 0x0000001300137308 */ /* 0x000ee20000000800 */
[----:B------:R-:W-:Y:S01]  /*ef50*/  FFMA.FTZ R188, R13, c[0x0][0x23c], -R250 ;  /* 0x00008f000dbc7a23 */ /* 0x000fe200000108fa */
[----:B------:R-:W-:Y:S01]  /*ef60*/  PRMT R25, R25, 0x5410, R6 ;  /* 0x0000541019197816 */ /* 0x000fe20000000006 */
[----:B------:R-:W-:Y:S01]  /*ef70*/  FADD.FTZ R7, R3, -R24 ;  /* 0x8000001803077221 */ /* 0x000fe20000010000 */
[----:B------:R-:W-:Y:S01]  /*ef80*/  SHF.R.U32.HI R3, RZ, 0x10, R23 ;  /* 0x00000010ff037819 */ /* 0x000fe20000011617 */
[----:B------:R-:W-:Y:S01]  /*ef90*/  FADD.FTZ R4, R0, -R5 ;  /* 0x8000000500047221 */ /* 0x000fe20000010000 */
[----:B------:R-:W-:Y:S02]  /*efa0*/  LOP3.LUT R6, R22, 0xffff, RZ, 0xc0, !PT ;  /* 0x0000ffff16067812 */ /* 0x000fe400078ec0ff */
[----:B------:R-:W4:Y:S01]  /*efb0*/  MUFU.EX2 R181, R181 ;  /* 0x000000b500b57308 */ /* 0x000f220000000800 */
[----:B------:R-:W-:Y:S02]  /*efc0*/  SHF.R.U32.HI R0, RZ, 0x10, R22 ;  /* 0x00000010ff007819 */ /* 0x000fe40000011616 */
[----:B------:R-:W-:-:S02]  /*efd0*/  LOP3.LUT R26, R23, 0xffff, RZ, 0xc0, !PT ;  /* 0x0000ffff171a7812 */ /* 0x000fc400078ec0ff */
[----:B------:R-:W-:Y:S02]  /*efe0*/  LOP3.LUT R27, R23, 0xff, RZ, 0xc0, !PT ;  /* 0x000000ff171b7812 */ /* 0x000fe400078ec0ff */
[----:B------:R-:W-:Y:S01]  /*eff0*/  SHF.R.U32.HI R24, RZ, 0x18, R23 ;  /* 0x00000018ff187819 */ /* 0x000fe20000011617 */
[----:B------:R-:W-:Y:S01]  /*f000*/  MUFU.EX2 R185, R185 ;  /* 0x000000b900b97308 */ /* 0x000fe20000000800 */
[----:B------:R-:W-:Y:S02]  /*f010*/  FSEL R9, R166, RZ, P1 ;  /* 0x000000ffa6097208 */ /* 0x000fe40000800000 */
[----:B------:R-:W-:Y:S01]  /*f020*/  LOP3.LUT R23, R3, 0xff, RZ, 0xc0, !PT ;  /* 0x000000ff03177812 */ /* 0x000fe200078ec0ff */
[----:B------:R-:W-:Y:S01]  /*f030*/  FFMA.FTZ R3, R14, c[0x0][0x23c], -R249 ;  /* 0x00008f000e037a23 */ /* 0x000fe200000108f9 */
[----:B--2---:R-:W-:Y:S02]  /*f040*/  PRMT R172, R172, 0x7054, R172 ;  /* 0x00007054acac7816 */ /* 0x004fe400000000ac */
[----:B------:R-:W-:Y:S01]  /*f050*/  LOP3.LUT R13, R22, 0xff, RZ, 0xc0, !PT ;  /* 0x000000ff160d7812 */ /* 0x000fe200078ec0ff */
[----:B------:R-:W2:Y:S01]  /*f060*/  MUFU.EX2 R188, R188 ;  /* 0x000000bc00bc7308 */ /* 0x000ea20000000800 */
[----:B------:R-:W-:-:S02]  /*f070*/  SHF.R.U32.HI R6, RZ, 0x8, R6 ;  /* 0x00000008ff067819 */ /* 0x000fc40000011606 */
[----:B------:R-:W-:Y:S01]  /*f080*/  LOP3.LUT R0, R0, 0xff, RZ, 0xc0, !PT ;  /* 0x000000ff00007812 */ /* 0x000fe200078ec0ff */
[----:B------:R-:W-:Y:S01]  /*f090*/  FFMA.FTZ R14, R8, c[0x0][0x23c], -R249 ;  /* 0x00008f00080e7a23 */ /* 0x000fe200000108f9 */
[----:B------:R-:W-:Y:S01]  /*f0a0*/  SHF.R.U32.HI R5, RZ, 0x18, R22 ;  /* 0x00000018ff057819 */ /* 0x000fe20000011616 */
[----:B------:R-:W-:Y:S01]  /*f0b0*/  FADD.FTZ R9, R252, -R9 ;  /* 0x80000009fc097221 */ /* 0x000fe20000010000 */
[----:B------:R-:W-:Y:S01]  /*f0c0*/  PRMT R23, R23, 0x5410, R24 ;  /* 0x0000541017177816 */ /* 0x000fe20000000018 */
[--C-:B------:R-:W-:Y:S01]  /*f0d0*/  HSET2.LE.AND R11, R11, R172.reuse, PT ;  /* 0x000000ac0b0b7233 */ /* 0x100fe20003803000 */
[----:B------:R-:W-:Y:S01]  /*f0e0*/  PRMT R13, R13, 0x5410, R6 ;  /* 0x000054100d0d7816 */ /* 0x000fe20000000006 */
[----:B------:R-:W-:Y:S01]  /*f0f0*/  FFMA.FTZ R187, R12, c[0x0][0x23c], -R249 ;  /* 0x00008f000cbb7a23 */ /* 0x000fe200000108f9 */
[----:B------:R-:W-:Y:S01]  /*f100*/  PRMT R5, R0, 0x5410, R5 ;  /* 0x0000541000057816 */ /* 0x000fe20000000005 */
[----:B------:R-:W-:Y:S01]  /*f110*/  MUFU.EX2 R3, R3 ;  /* 0x0000000300037308 */ /* 0x000fe20000000800 */
[----:B---3--:R-:W-:Y:S01]  /*f120*/  F2FP.PACK_AB R6, R19, R180 ;  /* 0x000000b41306723e */ /* 0x008fe200000000ff */
[----:B------:R-:W-:Y:S01]  /*f130*/  FMUL.FTZ R191, R9, c[0x0][0x23c] ;  /* 0x00008f0009bf7a20 */ /* 0x000fe20000410000 */
[----:B------:R-:W-:-:S02]  /*f140*/  HSET2.LE.AND R9, R23, R172, PT ;  /* 0x000000ac17097233 */ /* 0x000fc40003803000 */
[----:B------:R-:W-:-:S03]  /*f150*/  LOP3.LUT R11, R11, R6, RZ, 0xc0, !PT ;  /* 0x000000060b0b7212 */ /* 0x000fc600078ec0ff */
[----:B------:R-:W3:Y:S01]  /*f160*/  MUFU.EX2 R0, R14 ;  /* 0x0000000e00007308 */ /* 0x000ee20000000800 */
[----:B----4-:R-:W-:Y:S02]  /*f170*/  F2FP.PACK_AB R6, R181, R182 ;  /* 0x000000b6b506723e */ /* 0x010fe400000000ff */
[----:B------:R-:W-:-:S05]  /*f180*/  LOP3.LUT R20, R20, 0xff, RZ, 0xc0, !PT ;  /* 0x000000ff14147812 */ /* 0x000fca00078ec0ff */
[----:B------:R-:W4:Y:S01]  /*f190*/  MUFU.EX2 R184, R184 ;  /* 0x000000b800b87308 */ /* 0x000f220000000800 */
[----:B------:R-:W-:Y:S01]  /*f1a0*/  LOP3.LUT R9, R9, R6, RZ, 0xc0, !PT ;  /* 0x0000000609097212 */ /* 0x000fe200078ec0ff */
[----:B------:R-:W-:Y:S01]  /*f1b0*/  FMUL.FTZ R190, R7, c[0x0][0x23c] ;  /* 0x00008f0007be7a20 */ /* 0x000fe20000410000 */
[----:B------:R-:W-:Y:S01]  /*f1c0*/  HSET2.LE.AND R6, R25, R172, PT ;  /* 0x000000ac19067233 */ /* 0x000fe20003803000 */
[----:B------:R-:W-:-:S04]  /*f1d0*/  PRMT R15, R20, 0x5410, R15 ;  /* 0x00005410140f7816 */ /* 0x000fc8000000000f */
[----:B------:R-:W-:Y:S01]  /*f1e0*/  MUFU.EX2 R164, R164 ;  /* 0x000000a400a47308 */ /* 0x000fe20000000800 */
[----:B--2---:R-:W-:-:S07]  /*f1f0*/  F2FP.PACK_AB R7, R188, R185 ;  /* 0x000000b9bc07723e */ /* 0x004fce00000000ff */
[----:B------:R-:W2:Y:S08]  /*f200*/  MUFU.EX2 R17, R17 ;  /* 0x0000001100117308 */ /* 0x000eb00000000800 */
[----:B------:R-:W-:Y:S08]  /*f210*/  MUFU.EX2 R186, R186 ;  /* 0x000000ba00ba7308 */ /* 0x000ff00000000800 */
[----:B------:R-:W1:Y:S01]  /*f220*/  MUFU.EX2 R187, R187 ;  /* 0x000000bb00bb7308 */ /* 0x000e620000000800 */
[----:B------:R-:W-:Y:S01]  /*f230*/  LOP3.LUT R6, R6, R7, RZ, 0xc0, !PT ;  /* 0x0000000706067212 */ /* 0x000fe200078ec0ff */
[----:B------:R-:W-:Y:S01]  /*f240*/  FMUL.FTZ R189, R4, c[0x0][0x23c] ;  /* 0x00008f0004bd7a20 */ /* 0x000fe20000410000 */
[--C-:B------:R-:W-:Y:S01]  /*f250*/  HSET2.LE.AND R7, R15, R172.reuse, PT ;  /* 0x000000ac0f077233 */ /* 0x100fe20003803000 */
[----:B---3--:R-:W-:Y:S01]  /*f260*/  F2FP.PACK_AB R4, R0, R3 ;  /* 0x000000030004723e */ /* 0x008fe200000000ff */
[--C-:B------:R-:W-:Y:S01]  /*f270*/  HSET2.LE.AND R21, R21, R172.reuse, PT ;  /* 0x000000ac15157233 */ /* 0x100fe20003803000 */
[----:B----4-:R-:W-:Y:S01]  /*f280*/  F2FP.PACK_AB R12, R183, R184 ;  /* 0x000000b8b70c723e */ /* 0x010fe200000000ff */
[----:B------:R-:W-:Y:S01]  /*f290*/  FMUL.FTZ R192, R10, c[0x0][0x23c] ;  /* 0x00008f000ac07a20 */ /* 0x000fe20000410000 */
[----:B------:R-:W-:Y:S01]  /*f2a0*/  LOP3.LUT R7, R7, R4, RZ, 0xc0, !PT ;  /* 0x0000000407077212 */ /* 0x000fe200078ec0ff */
[--C-:B------:R-:W-:Y:S01]  /*f2b0*/  HSET2.LE.AND R4, R13, R172.reuse, PT ;  /* 0x000000ac0d047233 */ /* 0x100fe20003803000 */
[----:B------:R-:W-:Y:S01]  /*f2c0*/  LOP3.LUT R10, R21, R12, RZ, 0xc0, !PT ;  /* 0x0000000c150a7212 */ /* 0x000fe200078ec0ff */
[----:B------:R-:W-:Y:S01]  /*f2d0*/  HSET2.LE.AND R5, R5, R172, PT ;  /* 0x000000ac05057233 */ /* 0x000fe20003803000 */
[----:B--2---:R-:W-:Y:S01]  /*f2e0*/  F2FP.PACK_AB R13, R17, R164 ;  /* 0x000000a4110d723e */ /* 0x004fe200000000ff */
[----:B------:R-:W2:Y:S01]  /*f2f0*/  LDSM.16.MT88.4 R20, [R212+0xa000] ;  /* 0x00a00000d414783b */ /* 0x000ea20000004200 */
[----:B-1----:R-:W-:-:S02]  /*f300*/  F2FP.PACK_AB R12, R187, R186 ;  /* 0x000000babb0c723e */ /* 0x002fc400000000ff */
[----:B------:R-:W-:Y:S02]  /*f310*/  LOP3.LUT R4, R4, R13, RZ, 0xc0, !PT ;  /* 0x0000000d04047212 */ /* 0x000fe400078ec0ff */
[----:B------:R-:W-:Y:S02]  /*f320*/  LOP3.LUT R5, R5, R12, RZ, 0xc0, !PT ;  /* 0x0000000c05057212 */ /* 0x000fe400078ec0ff */
[----:B------:R-:W1:Y:S01]  /*f330*/  LDSM.16.MT88.4 R12, [R210+0xa000] ;  /* 0x00a00000d20c783b */ /* 0x000e620000004200 */
[----:B------:R-:W-:Y:S01]  /*f340*/  MUFU.EX2 R16, R16 ;  /* 0x0000001000107308 */ /* 0x000fe20000000800 */
[----:B------:R-:W-:-:S07]  /*f350*/  SHF.R.U32.HI R26, RZ, 0x8, R26 ;  /* 0x00000008ff1a7819 */ /* 0x000fce000001161a */
[----:B------:R-:W3:Y:S01]  /*f360*/  MUFU.EX2 R2, R2 ;  /* 0x0000000200027308 */ /* 0x000ee20000000800 */
[----:B------:R-:W-:-:S07]  /*f370*/  PRMT R27, R27, 0x5410, R26 ;  /* 0x000054101b1b7816 */ /* 0x000fce000000001a */
[----:B------:R-:W4:Y:S08]  /*f380*/  MUFU.EX2 R192, R192 ;  /* 0x000000c000c07308 */ /* 0x000f300000000800 */
[----:B------:R-:W1:Y:S08]  /*f390*/  MUFU.EX2 R191, R191 ;  /* 0x000000bf00bf7308 */ /* 0x000e700000000800 */
[----:B------:R-:W2:Y:S08]  /*f3a0*/  MUFU.EX2 R190, R190 ;  /* 0x000000be00be7308 */ /* 0x000eb00000000800 */
[----:B------:R-:W2:Y:S01]  /*f3b0*/  MUFU.EX2 R189, R189 ;  /* 0x000000bd00bd7308 */ /* 0x000ea20000000800 */
[----:B------:R-:W-:Y:S01]  /*f3c0*/  HSET2.LE.AND R8, R27, R172, PT ;  /* 0x000000ac1b087233 */ /* 0x000fe20003803000 */
[----:B---3--:R-:W-:Y:S01]  /*f3d0*/  F2FP.PACK_AB R27, R2, R16 ;  /* 0x00000010021b723e */ /* 0x008fe200000000ff */
[----:B----4-:R-:W-:-:S02]  /*f3e0*/  FMUL.FTZ R60, R60, R192 ;  /* 0x000000c03c3c7220 */ /* 0x010fc40000410000 */
[----:B------:R-:W-:Y:S01]  /*f3f0*/  FMUL.FTZ R61, R61, R192 ;  /* 0x000000c03d3d7220 */ /* 0x000fe20000410000 */
[----:B------:R-:W-:Y:S01]  /*f400*/  LOP3.LUT R8, R8, R27, RZ, 0xc0, !PT ;  /* 0x0000001b08087212 */ /* 0x000fe200078ec0ff */
[-C--:B-1----:R-:W-:Y:S01]  /*f410*/  FMUL.FTZ R62, R62, R191.reuse ;  /* 0x000000bf3e3e7220 */ /* 0x082fe20000410000 */
[----:B------:R-:W-:Y:S01]  /*f420*/  LDSM.16.MT88.4 R24, [R210+0xb000] ;  /* 0x00b00000d218783b */ /* 0x000fe20000004200 */
[----:B------:R-:W-:Y:S02]  /*f430*/  FMUL.FTZ R63, R63, R191 ;  /* 0x000000bf3f3f7220 */ /* 0x000fe40000410000 */
[-C--:B--2---:R-:W-:Y:S02]  /*f440*/  FMUL.FTZ R64, R64, R190.reuse ;  /* 0x000000be40407220 */ /* 0x084fe40000410000 */
[----:B------:R-:W-:Y:S02]  /*f450*/  FMUL.FTZ R65, R65, R190 ;  /* 0x000000be41417220 */ /* 0x000fe40000410000 */
[----:B------:R-:W-:-:S02]  /*f460*/  FMUL.FTZ R160, R160, R192 ;  /* 0x000000c0a0a07220 */ /* 0x000fc40000410000 */
[-C--:B------:R-:W-:Y:S02]  /*f470*/  FMUL.FTZ R66, R66, R189.reuse ;  /* 0x000000bd42427220 */ /* 0x080fe40000410000 */
[----:B------:R-:W-:Y:S02]  /*f480*/  FMUL.FTZ R67, R67, R189 ;  /* 0x000000bd43437220 */ /* 0x000fe40000410000 */
        /* <DEDUP_REMOVED lines=32> */
[----:B------:R-:W-:Y:S07]  /*f690*/  HMMA.16816.F32 R64, R4, R168, R64 ;  /* 0x000000a80440723c */ /* 0x000fee0000001840 */
[----:B------:R-:W-:Y:S01]  /*f6a0*/  MOV R168, R30 ;  /* 0x0000001e00a87202 */ /* 0x000fe20000000f00 */
[----:B------:R-:W-:Y:S01]  /*f6b0*/  HMMA.16816.F32 R160, R8, R20, R160 ;  /* 0x0000001408a0723c */ /* 0x000fe200000018a0 */
[----:B------:R-:W-:-:S02]  /*f6c0*/  MOV R169, R31 ;  /* 0x0000001f00a97202 */ /* 0x000fc40000000f00 */
[----:B------:R-:W1:Y:S05]  /*f6d0*/  LDSM.16.MT88.4 R28, [R212+0xb000] ;  /* 0x00b00000d41c783b */ /* 0x000e6a0000004200 */
[----:B------:R-:W-:Y:S08]  /*f6e0*/  HMMA.16816.F32 R156, R4, R20, R156 ;  /* 0x00000014049c723c */ /* 0x000ff0000000189c */
[-C--:B------:R-:W-:Y:S08]  /*f6f0*/  HMMA.16816.F32 R40, R8, R22.reuse, R40 ;  /* 0x000000160828723c */ /* 0x080ff00000001828 */
[----:B------:R-:W-:Y:S01]  /*f700*/  HMMA.16816.F32 R36, R4, R22, R36 ;  /* 0x000000160424723c */ /* 0x000fe20000001824 */
[----:B------:R-:W2:Y:S07]  /*f710*/  LDSM.16.MT88.4 R20, [R209+0xb000] ;  /* 0x00b00000d114783b */ /* 0x000eae0000004200 */
[-C--:B------:R-:W-:Y:S08]  /*f720*/  HMMA.16816.F32 R44, R8, R12.reuse, R44 ;  /* 0x0000000c082c723c */ /* 0x080ff0000000182c */
[----:B------:R-:W-:Y:S08]  /*f730*/  HMMA.16816.F32 R48, R4, R12, R48 ;  /* 0x0000000c0430723c */ /* 0x000ff00000001830 */
[-C--:B------:R-:W-:Y:S08]  /*f740*/  HMMA.16816.F32 R56, R8, R14.reuse, R56 ;  /* 0x0000000e0838723c */ /* 0x080ff00000001838 */
[----:B------:R-:W-:Y:S01]  /*f750*/  HMMA.16816.F32 R52, R4, R14, R52 ;  /* 0x0000000e0434723c */ /* 0x000fe20000001834 */
[----:B------:R-:W3:Y:S01]  /*f760*/  LDSM.16.MT88.4 R12, [R208+0xb000] ;  /* 0x00b00000d00c783b */ /* 0x000ee20000004200 */
[----:B------:R-:W-:-:S02]  /*f770*/  FMUL.FTZ R72, R72, R192 ;  /* 0x000000c048487220 */ /* 0x000fc40000410000 */
[-C--:B------:R-:W-:Y:S02]  /*f780*/  FMUL.FTZ R73, R73, R192.reuse ;  /* 0x000000c049497220 */ /* 0x080fe40000410000 */
[-C--:B------:R-:W-:Y:S02]  /*f790*/  FMUL.FTZ R76, R76, R192.reuse ;  /* 0x000000c04c4c7220 */ /* 0x080fe40000410000 */
[----:B------:R-:W-:Y:S02]  /*f7a0*/  FMUL.FTZ R77, R77, R192 ;  /* 0x000000c04d4d7220 */ /* 0x000fe40000410000 */
        /* <DEDUP_REMOVED lines=40> */
[--C-:B------:R-:W-:Y:S02]  /*fa30*/  FFMA.FTZ R252, R173, c[0x0][0x23c], -R204.reuse ;  /* 0x00008f00adfc7a23 */ /* 0x100fe400000108cc */
[-C--:B------:R-:W-:Y:S02]  /*fa40*/  FMUL.FTZ R80, R80, R190.reuse ;  /* 0x000000be50507220 */ /* 0x080fe40000410000 */
[----:B------:R-:W-:Y:S02]  /*fa50*/  FMUL.FTZ R81, R81, R190 ;  /* 0x000000be51517220 */ /* 0x000fe40000410000 */
[-C--:B------:R-:W-:Y:S02]  /*fa60*/  FMUL.FTZ R82, R82, R189.reuse ;  /* 0x000000bd52527220 */ /* 0x080fe40000410000 */
[----:B------:R-:W-:Y:S01]  /*fa70*/  FMUL.FTZ R83, R83, R189 ;  /* 0x000000bd53537220 */ /* 0x000fe20000410000 */
[----:B------:R-:W-:Y:S01]  /*fa80*/  HMMA.16816.F32 R72, R8, R170, R72 ;  /* 0x000000aa0848723c */ /* 0x000fe20000001848 */
[----:B------:R-:W-:Y:S01]  /*fa90*/  FFMA.FTZ R242, R242, c[0x0][0x23c], -R204 ;  /* 0x00008f00f2f27a23 */ /* 0x000fe200000108cc */
[----:B------:R-:W4:Y:S01]  /*faa0*/  MUFU.EX2 R252, R252 ;  /* 0x000000fc00fc7308 */ /* 0x000f220000000800 */
[----:B------:R-:W-:-:S05]  /*fab0*/  FFMA.FTZ R243, R243, R192, R16 ;  /* 0x000000c0f3f37223 */ /* 0x000fca0000010010 */
[C---:B------:R-:W-:Y:S01]  /*fac0*/  HMMA.16816.F32 R76, R8.reuse, R32, R76 ;  /* 0x00000020084c723c */ /* 0x040fe2000000184c */
[----:B------:R-:W-:Y:S01]  /*fad0*/  FADD.FTZ R243, R2, R243 ;  /* 0x000000f302f37221 */ /* 0x000fe20000010000 */
[----:B------:R-:W-:Y:S06]  /*fae0*/  MUFU.EX2 R242, R242 ;  /* 0x000000f200f27308 */ /* 0x000fec0000000800 */
[C---:B------:R-:W-:Y:S08]  /*faf0*/  HMMA.16816.F32 R88, R8.reuse, R34, R88 ;  /* 0x000000220858723c */ /* 0x040ff00000001858 */
[C---:B-1----:R-:W-:Y:S08]  /*fb00*/  HMMA.16816.F32 R92, R8.reuse, R28, R92 ;  /* 0x0000001c085c723c */ /* 0x042ff0000000185c */
[C---:B------:R-:W-:Y:S08]  /*fb10*/  HMMA.16816.F32 R104, R8.reuse, R30, R104 ;  /* 0x0000001e0868723c */ /* 0x040ff00000001868 */
[C---:B------:R-:W-:Y:S08]  /*fb20*/  HMMA.16816.F32 R152, R8.reuse, R24, R152 ;  /* 0x000000180898723c */ /* 0x040ff00000001898 */
[C---:B------:R-:W-:Y:S08]  /*fb30*/  HMMA.16816.F32 R116, R8.reuse, R26, R116 ;  /* 0x0000001a0874723c */ /* 0x040ff00000001874 */
[C---:B--2---:R-:W-:Y:S08]  /*fb40*/  HMMA.16816.F32 R120, R8.reuse, R20, R120 ;  /* 0x000000140878723c */ /* 0x044ff00000001878 */
[C---:B------:R-:W-:Y:S08]  /*fb50*/  HMMA.16816.F32 R128, R8.reuse, R22, R128 ;  /* 0x000000160880723c */ /* 0x040ff00000001880 */
[C---:B---3--:R-:W-:Y:S08]  /*fb60*/  HMMA.16816.F32 R144, R8.reuse, R12, R144 ;  /* 0x0000000c0890723c */ /* 0x048ff00000001890 */
[----:B------:R-:W-:Y:S07]  /*fb70*/  HMMA.16816.F32 R136, R8, R14, R136 ;  /* 0x0000000e0888723c */ /* 0x000fee0000001888 */
[--C-:B------:R-:W-:Y:S01]  /*fb80*/  FFMA.FTZ R8, R205, c[0x0][0x23c], -R204.reuse ;  /* 0x00008f00cd087a23 */ /* 0x100fe200000108cc */
[----:B------:R-:W-:Y:S01]  /*fb90*/  HMMA.16816.F32 R80, R4, R32, R80 ;  /* 0x000000200450723c */ /* 0x000fe20000001850 */
[----:B------:R-:W-:Y:S01]  /*fba0*/  FFMA.FTZ R177, R177, c[0x0][0x23c], -R204 ;  /* 0x00008f00b1b17a23 */ /* 0x000fe200000108cc */
[----:B------:R1:W5:Y:S01]  /*fbb0*/  LDL.LU R205, [R1+0x30] ;  /* 0x0000300001cd7983 */ /* 0x0003620000300800 */
[----:B------:R-:W2:Y:S01]  /*fbc0*/  MUFU.EX2 R32, R8 ;  /* 0x0000000800207308 */ /* 0x000ea20000000800 */
[----:B------:R-:W-:-:S04]  /*fbd0*/  FADD.FTZ R184, R184, R243 ;  /* 0x000000f3b8b87221 */ /* 0x000fc80000010000 */
[----:B------:R-:W-:-:S03]  /*fbe0*/  FADD.FTZ R183, R183, R184 ;  /* 0x000000b8b7b77221 */ /* 0x000fc60000010000 */
[----:B------:R-:W3:Y:S01]  /*fbf0*/  MUFU.EX2 R204, R177 ;  /* 0x000000b100cc7308 */ /* 0x000ee20000000800 */
[--C-:B------:R-:W-:Y:S02]  /*fc00*/  FFMA.FTZ R193, R193, c[0x0][0x23c], -R250.reuse ;  /* 0x00008f00c1c17a23 */ /* 0x100fe400000108fa */
[--C-:B------:R-:W-:Y:S02]  /*fc10*/  FFMA.FTZ R195, R195, c[0x0][0x23c], -R250.reuse ;  /* 0x00008f00c3c37a23 */ /* 0x100fe400000108fa */
[--C-:B------:R-:W-:Y:S02]  /*fc20*/  FFMA.FTZ R197, R197, c[0x0][0x23c], -R250.reuse ;  /* 0x00008f00c5c57a23 */ /* 0x100fe400000108fa */
[----:B------:R-:W-:Y:S02]  /*fc30*/  FFMA.FTZ R250, R199, c[0x0][0x23c], -R250 ;  /* 0x00008f00c7fa7a23 */ /* 0x000fe400000108fa */
[----:B----4-:R-:W-:Y:S02]  /*fc40*/  FADD.FTZ R183, R252, R183 ;  /* 0x000000b7fcb77221 */ /* 0x010fe40000010000 */
[----:B------:R-:W-:-:S02]  /*fc50*/  FFMA.FTZ R199, R194, c[0x0][0x23c], -R249 ;  /* 0x00008f00c2c77a23 */ /* 0x000fc400000108f9 */
[--C-:B------:R-:W-:Y:S02]  /*fc60*/  FFMA.FTZ R196, R196, c[0x0][0x23c], -R249.reuse ;  /* 0x00008f00c4c47a23 */ /* 0x100fe400000108f9 */
[--C-:B------:R-:W-:Y:S02]  /*fc70*/  FFMA.FTZ R198, R198, c[0x0][0x23c], -R249.reuse ;  /* 0x00008f00c6c67a23 */ /* 0x100fe400000108f9 */
[----:B------:R-:W-:Y:S01]  /*fc80*/  FFMA.FTZ R249, R240, c[0x0][0x23c], -R249 ;  /* 0x00008f00f0f97a23 */ /* 0x000fe200000108f9 */
[----:B--2---:R-:W-:Y:S01]  /*fc90*/  MOV R240, R32 ;  /* 0x0000002000f07202 */ /* 0x004fe20000000f00 */
[-C--:B------:R-:W-:Y:S02]  /*fca0*/  FMUL.FTZ R96, R96, R190.reuse ;  /* 0x000000be60607220 */ /* 0x080fe40000410000 */
[----:B------:R-:W-:Y:S02]  /*fcb0*/  FMUL.FTZ R97, R97, R190 ;  /* 0x000000be61617220 */ /* 0x000fe40000410000 */
[----:B------:R-:W-:-:S02]  /*fcc0*/  FMUL.FTZ R98, R98, R189 ;  /* 0x000000bd62627220 */ /* 0x000fc40000410000 */
[----:B------:R-:W-:Y:S02]  /*fcd0*/  FMUL.FTZ R99, R99, R189 ;  /* 0x000000bd63637220 */ /* 0x000fe40000410000 */
[----:B------:R-:W-:Y:S02]  /*fce0*/  FADD.FTZ R183, R242, R183 ;  /* 0x000000b7f2b77221 */ /* 0x000fe40000010000 */
[----:B------:R-:W-:-:S04]  /*fcf0*/  IMAD.WIDE.U32 R10, R248, -0x2daee0ad, RZ ;  /* 0xd2511f53f80a7825 */ /* 0x000fc800078e00ff */
[----:B------:R-:W-:Y:S02]  /*fd00*/  FFMA.FTZ R174, R174, c[0x0][0x23c], -R251 ;  /* 0x00008f00aeae7a23 */ /* 0x000fe400000108fb */
[----:B------:R-:W-:Y:S01]  /*fd10*/  FADD.FTZ R183, R240, R183 ;  /* 0x000000b7f0b77221 */ /* 0x000fe20000010000 */
[----:B------:R-:W-:Y:S01]  /*fd20*/  HMMA.16816.F32 R96, R4, R28, R96 ;  /* 0x0000001c0460723c */ /* 0x000fe20000001860 */
[----:B------:R2:W-:Y:S01]  /*fd30*/  MUFU.EX2 R29, R174 ;  /* 0x000000ae001d7308 */ /* 0x0005e20000000800 */
[----:B------:R-:W-:Y:S01]  /*fd40*/  LOP3.LUT R8, R11, UR17, R206, 0x96, !PT ;  /* 0x000000110b087c12 */ /* 0x000fe2000f8e96ce */
[C---:B---3--:R-:W-:Y:S01]  /*fd50*/  FADD.FTZ R243, R204.reuse, R183 ;  /* 0x000000b7ccf37221 */ /* 0x048fe20000010000 */
[----:B------:R1:W5:Y:S01]  /*fd60*/  LDL.LU.64 R206, [R1+0x28] ;  /* 0x0000280001ce7983 */ /* 0x0003620000300a00 */
[----:B--2---:R-:W-:-:S03]  /*fd70*/  F2FP.PACK_AB R174, R204, R240 ;  /* 0x000000f0ccae723e */ /* 0x004fc600000000ff */
[----:B------:R1:W5:Y:S01]  /*fd80*/  LDL.LU R204, [R1+0x20] ;  /* 0x0000200001cc7983 */ /* 0x0003620000300800 */
[-C--:B------:R-:W-:Y:S02]  /*fd90*/  FMUL.FTZ R108, R108, R190.reuse ;  /* 0x000000be6c6c7220 */ /* 0x080fe40000410000 */
[-C--:B------:R-:W-:Y:S02]  /*fda0*/  FMUL.FTZ R109, R109, R190.reuse ;  /* 0x000000be6d6d7220 */ /* 0x080fe40000410000 */
[-C--:B------:R-:W-:Y:S02]  /*fdb0*/  FMUL.FTZ R110, R110, R189.reuse ;  /* 0x000000bd6e6e7220 */ /* 0x080fe40000410000 */
[----:B------:R-:W-:Y:S02]  /*fdc0*/  FMUL.FTZ R111, R111, R189 ;  /* 0x000000bd6f6f7220 */ /* 0x000fe40000410000 */
[----:B------:R-:W-:Y:S02]  /*fdd0*/  FFMA.FTZ R178, R178, c[0x0][0x23c], -R251 ;  /* 0x00008f00b2b27a23 */ /* 0x000fe400000108fb */
[----:B------:R-:W-:-:S02]  /*fde0*/  FMUL.FTZ R100, R100, R190 ;  /* 0x000000be64647220 */ /* 0x000fc40000410000 */
[-C--:B------:R-:W-:Y:S01]  /*fdf0*/  FMUL.FTZ R101, R101, R190.reuse ;  /* 0x000000be65657220 */ /* 0x080fe20000410000 */
[----:B------:R-:W-:Y:S01]  /*fe00*/  HMMA.16816.F32 R108, R4, R24, R108 ;  /* 0x00000018046c723c */ /* 0x000fe2000000186c */
[-C--:B------:R-:W-:Y:S01]  /*fe10*/  FMUL.FTZ R102, R102, R189.reuse ;  /* 0x000000bd66667220 */ /* 0x080fe20000410000 */
[----:B------:R-:W2:Y:S01]  /*fe20*/  MUFU.EX2 R24, R178 ;  /* 0x000000b200187308 */ /* 0x000ea20000000800 */
[----:B------:R-:W-:Y:S02]  /*fe30*/  FMUL.FTZ R103, R103, R189 ;  /* 0x000000bd67677220 */ /* 0x000fe40000410000 */
[----:B------:R-:W-:Y:S02]  /*fe40*/  FFMA.FTZ R175, R175, c[0x0][0x23c], -R251 ;  /* 0x00008f00afaf7a23 */ /* 0x000fe400000108fb */
[----:B------:R-:W-:-:S03]  /*fe50*/  FMUL.FTZ R112, R112, R190 ;  /* 0x000000be70707220 */ /* 0x000fc60000410000 */
[C---:B------:R-:W-:Y:S01]  /*fe60*/  HMMA.16816.F32 R100, R4.reuse, R30, R100 ;  /* 0x0000001e0464723c */ /* 0x040fe20000001864 */
[-C--:B------:R-:W-:Y:S01]  /*fe70*/  FMUL.FTZ R113, R113, R190.reuse ;  /* 0x000000be71717220 */ /* 0x080fe20000410000 */
[----:B------:R-:W3:Y:S01]  /*fe80*/  MUFU.EX2 R31, R175 ;  /* 0x000000af001f7308 */ /* 0x000ee20000000800 */
[-C--:B------:R-:W-:Y:S02]  /*fe90*/  FMUL.FTZ R114, R114, R189.reuse ;  /* 0x000000bd72727220 */ /* 0x080fe40000410000 */
[----:B------:R-:W-:Y:S02]  /*fea0*/  FMUL.FTZ R115, R115, R189 ;  /* 0x000000bd73737220 */ /* 0x000fe40000410000 */
[C---:B------:R-:W-:Y:S01]  /*feb0*/  LOP3.LUT R30, R10.reuse, 0xffff, RZ, 0xc0, !PT ;  /* 0x0000ffff0a1e7812 */ /* 0x040fe200078ec0ff */
[----:B------:R-:W-:Y:S01]  /*fec0*/  FFMA.FTZ R179, R179, c[0x0][0x23c], -R251 ;  /* 0x00008f00b3b37a23 */ /* 0x000fe200000108fb */
[----:B------:R-:W-:Y:S01]  /*fed0*/  LOP3.LUT R9, R10, 0xff, RZ, 0xc0, !PT ;  /* 0x000000ff0a097812 */ /* 0x000fe200078ec0ff */
[----:B------:R-:W-:Y:S01]  /*fee0*/  IMAD.WIDE.U32 R176, R176, -0x2daee0ad, RZ ;  /* 0xd2511f53b0b07825 */ /* 0x000fe200078e00ff */
[----:B------:R-:W-:Y:S01]  /*fef0*/  SHF.R.U32.HI R30, RZ, 0x8, R30 ;  /* 0x00000008ff1e7819 */ /* 0x000fe2000001161e */
[----:B------:R-:W-:Y:S02]  /*ff00*/  HMMA.16816.F32 R112, R4, R26, R112 ;  /* 0x0000001a0470723c */ /* 0x000fe40000001870 */
[----:B------:R-:W-:-:S02]  /*ff10*/  FMUL.FTZ R124, R124, R190 ;  /* 0x000000be7c7c7220 */ /* 0x000fc40000410000 */
[----:B------:R-:W-:Y:S02]  /*ff20*/  FMUL.FTZ R125, R125, R190 ;  /* 0x000000be7d7d7220 */ /* 0x000fe40000410000 */
[-C--:B------:R-:W-:Y:S02]  /*ff30*/  FMUL.FTZ R126, R126, R189.reuse ;  /* 0x000000bd7e7e7220 */ /* 0x080fe40000410000 */
[----:B------:R-:W-:Y:S01]  /*ff40*/  FMUL.FTZ R127, R127, R189 ;  /* 0x000000bd7f7f7220 */ /* 0x000fe20000410000 */
[----:B------:R-:W-:Y:S01]  /*ff50*/  PRMT R9, R9, 0x5410, R30 ;  /* 0x0000541009097816 */ /* 0x000fe2000000001e */
[----:B------:R4:W1:Y:S01]  /*ff60*/  MUFU.EX2 R248, R179 ;  /* 0x000000b300f87308 */ /* 0x0008620000000800 */
[--C-:B------:R-:W-:Y:S02]  /*ff70*/  SHF.R.U32.HI R26, RZ, 0x10, R10.reuse ;  /* 0x00000010ff1a7819 */ /* 0x100fe4000001160a */
[----:B------:R-:W-:Y:S02]  /*ff80*/  SHF.R.U32.HI R11, RZ, 0x18, R10 ;  /* 0x00000018ff0b7819 */ /* 0x000fe4000001160a */
[----:B--2---:R-:W-:-:S02]  /*ff90*/  MOV R251, R24 ;  /* 0x0000001800fb7202 */ /* 0x004fc40000000f00 */
[----:B------:R-:W-:Y:S02]  /*ffa0*/  MOV R30, R29 ;  /* 0x0000001d001e7202 */ /* 0x000fe40000000f00 */
[----:B------:R-:W-:Y:S02]  /*ffb0*/  LOP3.LUT R10, R177, UR17, R168, 0x96, !PT ;  /* 0x00000011b10a7c12 */ /* 0x000fe4000f8e96a8 */
[C---:B------:R-:W-:Y:S02]  /*ffc0*/  LOP3.LUT R28, R176.reuse, 0xffff, RZ, 0xc0, !PT ;  /* 0x0000ffffb01c7812 */ /* 0x040fe400078ec0ff */
[----:B------:R-:W-:Y:S02]  /*ffd0*/  LOP3.LUT R25, R176, 0xff, RZ, 0xc0, !PT ;  /* 0x000000ffb0197812 */ /* 0x000fe400078ec0ff */
[--C-:B------:R-:W-:Y:S02]  /*ffe0*/  SHF.R.U32.HI R27, RZ, 0x10, R176.reuse ;  /* 0x00000010ff1b7819 */ /* 0x100fe400000116b0 */
[----:B------:R-:W-:-:S02]  /*fff0*/  SHF.R.U32.HI R24, RZ, 0x18, R176 ;  /* 0x00000018ff187819 */ /* 0x000fc400000116b0 */
[----:B------:R-:W-:Y:S01]  /*10000*/  LOP3.LUT R29, R8, 0xffff, RZ, 0xc0, !PT ;  /* 0x0000ffff081d7812 */ /* 0x000fe200078ec0ff */
[----:B----4-:R-:W2:Y:S01]  /*10010*/  LDSM.16.MT88.4 R176, [R212+0xa800] ;  /* 0x00a80000d4b0783b */ /* 0x010ea20000004200 */
[----:B------:R-:W-:Y:S01]  /*10020*/  HMMA.16816.F32 R124, R4, R20, R124 ;  /* 0x00000014047c723c */ /* 0x000fe2000000187c */
[----:B------:R-:W-:Y:S02]  /*10030*/  LOP3.LUT R26, R26, 0xff, RZ, 0xc0, !PT ;  /* 0x000000ff1a1a7812 */ /* 0x000fe400078ec0ff */
[----:B------:R-:W-:Y:S01]  /*10040*/  SHF.R.U32.HI R29, RZ, 0x8, R29 ;  /* 0x00000008ff1d7819 */ /* 0x000fe2000001161d */
[----:B------:R-:W-:-:S03]  /*10050*/  FMUL.FTZ R148, R148, R190 ;  /* 0x000000be94947220 */ /* 0x000fc60000410000 */
[----:B------:R-:W-:Y:S01]  /*10060*/  LOP3.LUT R20, R8, 0xff, RZ, 0xc0, !PT ;  /* 0x000000ff08147812 */ /* 0x000fe200078ec0ff */
[----:B------:R-:W-:Y:S01]  /*10070*/  FMUL.FTZ R149, R149, R190 ;  /* 0x000000be95957220 */ /* 0x000fe20000410000 */
[----:B------:R3:W-:Y:S01]  /*10080*/  MUFU.EX2 R194, R250 ;  /* 0x000000fa00c27308 */ /* 0x0007e20000000800 */
[-C--:B------:R-:W-:Y:S01]  /*10090*/  FMUL.FTZ R150, R150, R189.reuse ;  /* 0x000000bd96967220 */ /* 0x080fe20000410000 */
[----:B------:R-:W-:Y:S01]  /*100a0*/  PRMT R21, R26, 0x5410, R11 ;  /* 0x000054101a157816 */ /* 0x000fe2000000000b */
[----:B------:R-:W-:Y:S01]  /*100b0*/  FMUL.FTZ R151, R151, R189 ;  /* 0x000000bd97977220 */ /* 0x000fe20000410000 */
[----:B------:R-:W-:Y:S02]  /*100c0*/  PRMT R11, R20, 0x5410, R29 ;  /* 0x00005410140b7816 */ /* 0x000fe4000000001d */
[----:B------:R-:W-:Y:S02]  /*100d0*/  SHF.R.U32.HI R20, RZ, 0x10, R8 ;  /* 0x00000010ff147819 */ /* 0x000fe40000011608 */
[----:B------:R-:W-:Y:S02]  /*100e0*/  MUFU.EX2 R193, R193 ;  /* 0x000000c100c17308 */ /* 0x000fe40000000800 */
[----:B------:R-:W-:Y:S01]  /*100f0*/  HMMA.16816.F32 R148, R4, R22, R148 ;  /* 0x000000160494723c */ /* 0x000fe20000001894 */
[----:B---3--:R-:W-:-:S02]  /*10100*/  MOV R250, R31 ;  /* 0x0000001f00fa7202 */ /* 0x008fc40000000f00 */
[----:B------:R-:W-:Y:S02]  /*10110*/  SHF.R.U32.HI R31, RZ, 0x18, R8 ;  /* 0x00000018ff1f7819 */ /* 0x000fe40000011608 */
[--C-:B------:R-:W-:Y:S01]  /*10120*/  SHF.R.U32.HI R8, RZ, 0x10, R10.reuse ;  /* 0x00000010ff087819 */ /* 0x100fe2000001160a */
[----:B------:R-:W-:Y:S01]  /*10130*/  MUFU.EX2 R195, R195 ;  /* 0x000000c300c37308 */ /* 0x000fe20000000800 */
[----:B------:R-:W-:Y:S02]  /*10140*/  SHF.R.U32.HI R23, RZ, 0x18, R10 ;  /* 0x00000018ff177819 */ /* 0x000fe4000001160a */
[----:B------:R-:W-:Y:S02]  /*10150*/  LOP3.LUT R8, R8, 0xff, RZ, 0xc0, !PT ;  /* 0x000000ff08087812 */ /* 0x000fe400078ec0ff */
[----:B------:R-:W-:-:S03]  /*10160*/  LOP3.LUT R20, R20, 0xff, RZ, 0xc0, !PT ;  /* 0x000000ff14147812 */ /* 0x000fc600078ec0ff */
[----:B------:R-:W-:Y:S01]  /*10170*/  MUFU.EX2 R197, R197 ;  /* 0x000000c500c57308 */ /* 0x000fe20000000800 */
[----:B------:R-:W-:Y:S02]  /*10180*/  LOP3.LUT R22, R10, 0xffff, RZ, 0xc0, !PT ;  /* 0x0000ffff0a167812 */ /* 0x000fe400078ec0ff */
[----:B------:R-:W-:-:S05]  /*10190*/  PRMT R23, R8, 0x5410, R23 ;  /* 0x0000541008177816 */ /* 0x000fca0000000017 */
[----:B------:R-:W-:Y:S01]  /*101a0*/  MUFU.EX2 R199, R199 ;  /* 0x000000c700c77308 */ /* 0x000fe20000000800 */
[----:B------:R-:W-:Y:S01]  /*101b0*/  LOP3.LUT R29, R10, 0xff, RZ, 0xc0, !PT ;  /* 0x000000ff0a1d7812 */ /* 0x000fe200078ec0ff */
[----:B------:R-:W-:Y:S01]  /*101c0*/  HSET2.LE.AND R8, R21, R172, PT ;  /* 0x000000ac15087233 */ /* 0x000fe20003803000 */
[----:B------:R-:W-:-:S05]  /*101d0*/  PRMT R31, R20, 0x5410, R31 ;  /* 0x00005410141f7816 */ /* 0x000fca000000001f */
[----:B------:R-:W-:Y:S01]  /*101e0*/  MUFU.EX2 R196, R196 ;  /* 0x000000c400c47308 */ /* 0x000fe20000000800 */
[----:B------:R-:W-:-:S07]  /*101f0*/  SHF.R.U32.HI R28, RZ, 0x8, R28 ;  /* 0x00000008ff1c7819 */ /* 0x000fce000001161c */
[----:B------:R-:W-:Y:S01]  /*10200*/  MUFU.EX2 R198, R198 ;  /* 0x000000c600c67308 */ /* 0x000fe20000000800 */
[----:B------:R-:W-:-:S07]  /*10210*/  LOP3.LUT R27, R27, 0xff, RZ, 0xc0, !PT ;  /* 0x000000ff1b1b7812 */ /* 0x000fce00078ec0ff */
[----:B------:R-:W3:Y:S01]  /*10220*/  MUFU.EX2 R249, R249 ;  /* 0x000000f900f97308 */ /* 0x000ee20000000800 */
[----:B------:R-:W-:Y:S02]  /*10230*/  SHF.R.U32.HI R10, RZ, 0x8, R22 ;  /* 0x00000008ff0a7819 */ /* 0x000fe40000011616 */
[----:B-1----:R-:W-:Y:S01]  /*10240*/  F2FP.PACK_AB R175, R248, R251 ;  /* 0x000000fbf8af723e */ /* 0x002fe200000000ff */
        /* <DEDUP_REMOVED lines=16> */
[----:B------:R-:W-:Y:S01]  /*10350*/  PRMT R25, R25, 0x5410, R28 ;  /* 0x0000541019197816 */ /* 0x000fe2000000001c */
[----:B------:R-:W-:Y:S01]  /*10360*/  HSET2.LE.AND R31, R31, R172, PT ;  /* 0x000000ac1f1f7233 */ /* 0x000fe20003803000 */
[----:B------:R-:W-:-:S02]  /*10370*/  PRMT R27, R27, 0x5410, R24 ;  /* 0x000054101b1b7816 */ /* 0x000fc40000000018 */
[----:B------:R-:W-:Y:S02]  /*10380*/  PRMT R29, R29, 0x5410, R10 ;  /* 0x000054101d1d7816 */ /* 0x000fe4000000000a */
[----:B------:R-:W-:Y:S02]  /*10390*/  LOP3.LUT R175, R8, R175, RZ, 0xc0, !PT ;  /* 0x000000af08af7212 */ /* 0x000fe400078ec0ff */
[----:B------:R-:W-:Y:S01]  /*103a0*/  F2FP.PACK_AB R8, R250, R30 ;  /* 0x0000001efa08723e */ /* 0x000fe200000000ff */
[C---:B------:R-:W-:Y:S01]  /*103b0*/  HMMA.16816.F32 R68, R4.reuse, R170, R68 ;  /* 0x000000aa0444723c */ /* 0x040fe20000001844 */
[--C-:B------:R-:W-:Y:S01]  /*103c0*/  HSET2.LE.AND R9, R9, R172.reuse, PT ;  /* 0x000000ac09097233 */ /* 0x100fe20003803000 */
[----:B---3--:R-:W-:Y:S01]  /*103d0*/  F2FP.PACK_AB R10, R249, R198 ;  /* 0x000000c6f90a723e */ /* 0x008fe200000000ff */
[--C-:B------:R-:W-:Y:S01]  /*103e0*/  HSET2.LE.AND R25, R25, R172.reuse, PT ;  /* 0x000000ac19197233 */ /* 0x100fe20003803000 */
[----:B------:R-:W-:Y:S01]  /*103f0*/  LOP3.LUT R173, R31, R8, RZ, 0xc0, !PT ;  /* 0x000000081fad7212 */ /* 0x000fe200078ec0ff */
[--C-:B------:R-:W-:Y:S01]  /*10400*/  HSET2.LE.AND R27, R27, R172.reuse, PT ;  /* 0x000000ac1b1b7233 */ /* 0x100fe20003803000 */
[----:B------:R-:W-:Y:S01]  /*10410*/  F2FP.PACK_AB R8, R196, R199 ;  /* 0x000000c7c408723e */ /* 0x000fe200000000ff */
[--C-:B------:R-:W-:Y:S01]  /*10420*/  HSET2.LE.AND R11, R11, R172.reuse, PT ;  /* 0x000000ac0b0b7233 */ /* 0x100fe20003803000 */
[----:B------:R-:W-:Y:S01]  /*10430*/  HMMA.16816.F32 R84, R4, R34, R84 ;  /* 0x000000220454723c */ /* 0x000fe20000001854 */
[----:B------:R-:W-:-:S02]  /*10440*/  HSET2.LE.AND R29, R29, R172, PT ;  /* 0x000000ac1d1d7233 */ /* 0x000fc40003803000 */
[----:B------:R-:W-:Y:S01]  /*10450*/  HSET2.LE.AND R23, R23, R172, PT ;  /* 0x000000ac17177233 */ /* 0x000fe20003803000 */
[----:B------:R-:W-:Y:S01]  /*10460*/  F2FP.PACK_AB R172, R242, R252 ;  /* 0x000000fcf2ac723e */ /* 0x000fe200000000ff */
[----:B------:R-:W1:Y:S03]  /*10470*/  LDSM.16.MT88.4 R168, [R210+0xa800] ;  /* 0x00a80000d2a8783b */ /* 0x000e660000004200 */
[----:B------:R-:W-:Y:S01]  /*10480*/  HMMA.16816.F32 R140, R4, R12, R140 ;  /* 0x0000000c048c723c */ /* 0x000fe2000000188c */
[----:B------:R-:W-:Y:S01]  /*10490*/  LOP3.LUT R174, R9, R174, RZ, 0xc0, !PT ;  /* 0x000000ae09ae7212 */ /* 0x000fe200078ec0ff */
[----:B------:R-:W3:Y:S01]  /*104a0*/  LDSM.16.MT88.4 R32, [R209+0xa800] ;  /* 0x00a80000d120783b */ /* 0x000ee20000004200 */
[----:B------:R-:W-:-:S05]  /*104b0*/  LOP3.LUT R172, R11, R172, RZ, 0xc0, !PT ;  /* 0x000000ac0bac7212 */ /* 0x000fca00078ec0ff */
[----:B------:R-:W-:Y:S01]  /*104c0*/  HMMA.16816.F32 R132, R4, R14, R132 ;  /* 0x0000000e0484723c */ /* 0x000fe20000001884 */
[----:B------:R-:W-:Y:S06]  /*104d0*/  LDSM.16.MT88.4 R12, [R209+0xb800] ;  /* 0x00b80000d10c783b */ /* 0x000fec0000004200 */
[----:B------:R-:W-:Y:S02]  /*104e0*/  F2FP.PACK_AB R6, R194, R197 ;  /* 0x000000c5c206723e */ /* 0x000fe400000000ff */
[----:B------:R-:W-:Y:S02]  /*104f0*/  F2FP.PACK_AB R4, R195, R193 ;  /* 0x000000c1c304723e */ /* 0x000fe400000000ff */
[----:B------:R-:W-:-:S02]  /*10500*/  LOP3.LUT R6, R25, R6, RZ, 0xc0, !PT ;  /* 0x0000000619067212 */ /* 0x000fc400078ec0ff */
[----:B------:R-:W-:Y:S02]  /*10510*/  LOP3.LUT R7, R27, R10, RZ, 0xc0, !PT ;  /* 0x0000000a1b077212 */ /* 0x000fe400078ec0ff */
[----:B------:R-:W-:Y:S01]  /*10520*/  LOP3.LUT R4, R29, R4, RZ, 0xc0, !PT ;  /* 0x000000041d047212 */ /* 0x000fe200078ec0ff */
[-C--:B--2---:R-:W-:Y:S01]  /*10530*/  HMMA.16816.F32 R160, R172, R176.reuse, R160 ;  /* 0x000000b0aca0723c */ /* 0x084fe200000018a0 */
[----:B------:R-:W-:Y:S01]  /*10540*/  LOP3.LUT R5, R23, R8, RZ, 0xc0, !PT ;  /* 0x0000000817057212 */ /* 0x000fe200078ec0ff */
[----:B------:R-:W-:Y:S04]  /*10550*/  LDSM.16.MT88.4 R24, [R212+0xb800] ;  /* 0x00b80000d418783b */ /* 0x000fe80000004200 */
[----:B------:R-:W-:Y:S02]  /*10560*/  LDSM.16.MT88.4 R20, [R210+0xb800] ;  /* 0x00b80000d214783b */ /* 0x000fe40000004200 */
[----:B------:R-:W-:Y:S02]  /*10570*/  HMMA.16816.F32 R156, R4, R176, R156 ;  /* 0x000000b0049c723c */ /* 0x000fe4000000189c */
[----:B------:R-:W-:Y:S05]  /*10580*/  LDSM.16.MT88.4 R8, [R208+0xb800] ;  /* 0x00b80000d008783b */ /* 0x000fea0000004200 */
[----:B------:R-:W-:-:S02]  /*10590*/  MOV R177, R30 ;  /* 0x0000001e00b17202 */ /* 0x000fc40000000f00 */
[----:B------:R-:W2:Y:S01]  /*105a0*/  LDSM.16.MT88.4 R28, [R208+0xa800] ;  /* 0x00a80000d01c783b */ /* 0x000ea20000004200 */
[----:B------:R-:W-:Y:S02]  /*105b0*/  FFMA.FTZ R182, R238, R191, R182 ;  /* 0x000000bfeeb67223 */ /* 0x000fe400000100b6 */
        /* <DEDUP_REMOVED lines=19> */
[----:B------:R-:W-:Y:S01]  /*106f0*/  HMMA.16816.F32 R40, R172, R178, R40 ;  /* 0x000000b2ac28723c */ /* 0x000fe20000001828 */
[----:B------:R-:W-:Y:S01]  /*10700*/  FADD.FTZ R3, R251, R180 ;  /* 0x000000b4fb037221 */ /* 0x000fe20000010000 */
[----:B------:R-:W-:Y:S01]  /*10710*/  @UP0 UIADD3 UR26, UR26, -0x6, URZ ;  /* 0xfffffffa1a1a0890 */ /* 0x000fe2000fffe03f */
[----:B------:R-:W-:-:S02]  /*10720*/  FADD.FTZ R197, R197, R188 ;  /* 0x000000bcc5c57221 */ /* 0x000fc40000010000 */
[----:B------:R-:W-:-:S03]  /*10730*/  FADD.FTZ R198, R198, R199 ;  /* 0x000000c7c6c67221 */ /* 0x000fc60000010000 */
[----:B-1----:R-:W-:Y:S01]  /*10740*/  HMMA.16816.F32 R44, R172, R168, R44 ;  /* 0x000000a8ac2c723c */ /* 0x002fe2000000182c */
[----:B------:R-:W-:Y:S02]  /*10750*/  FADD.FTZ R238, R248, R3 ;  /* 0x00000003f8ee7221 */ /* 0x000fe40000010000 */
[----:B------:R-:W-:Y:S02]  /*10760*/  FADD.FTZ R241, R194, R197 ;  /* 0x000000c5c2f17221 */ /* 0x000fe40000010000 */
[----:B------:R-:W-:-:S03]  /*10770*/  FADD.FTZ R239, R249, R198 ;  /* 0x000000c6f9ef7221 */ /* 0x000fc60000010000 */
[C---:B------:R-:W-:Y:S08]  /*10780*/  HMMA.16816.F32 R56, R172.reuse, R170, R56 ;  /* 0x000000aaac38723c */ /* 0x040ff00000001838 */
[C---:B---3--:R-:W-:Y:S08]  /*10790*/  HMMA.16816.F32 R60, R172.reuse, R32, R60 ;  /* 0x00000020ac3c723c */ /* 0x048ff0000000183c */
        /* <DEDUP_REMOVED lines=27> */
.L_x_885:
[----:B------:R-:W-:-:S12]  /*10950*/  UIADD3 UR26, UR31, -0x1, URZ ;  /* 0xffffffff1f1a7890 */ /* 0x000fd8000fffe03f */
.L_x_890:
[----:B------:R-:W-:-:S13]  /*10960*/  ISETP.LE.AND P0, PT, RZ, UR26, PT ;  /* 0x0000001aff007c0c */ /* 0x000fda000bf03270 */
[----:B------:R-:W-:Y:S05]  /*10970*/  @!P0 BRA `(.L_x_891) ;  /* 0x00002cb000008947 */ /* 0x000fea0003800000 */
[----:B------:R-:W-:Y:S01]  /*10980*/  IMAD.WIDE.U32 R248, R202, -0x326172a9, RZ ;  /* 0xcd9e8d57caf87825 */ /* 0x000fe200078e00ff */
[----:B------:R-:W1:Y:S01]  /*10990*/  LDC.U8 R240, c[0x0][0x2d8] ;  /* 0x0000b600fff07b82 */ /* 0x000e620000000000 */
[----:B------:R-:W-:Y:S01]  /*109a0*/  ULDC UR31, c[0x0][0x1a0] ;  /* 0x00006800001f7ab9 */ /* 0x000fe20000000800 */
[----:B------:R-:W-:Y:S01]  /*109b0*/  MOV R3, R166 ;  /* 0x000000a600037202 */ /* 0x000fe20000000f00 */
[----:B------:R-:W-:Y:S01]  /*109c0*/  IMAD.WIDE.U32 R250, R203, -0x326172a9, RZ ;  /* 0xcd9e8d57cbfa7825 */ /* 0x000fe200078e00ff */
[----:B------:R-:W-:Y:S01]  /*109d0*/  LOP3.LUT R4, R249, R201, RZ, 0x3c, !PT ;  /* 0x000000c9f9047212 */ /* 0x000fe200078e3cff */
[----:B------:R-:W-:Y:S01]  /*109e0*/  USHF.L.U32 UR31, UR31, 0x4, URZ ;  /* 0x000000041f1f7899 */ /* 0x000fe2000800063f */
[----:B------:R-:W-:Y:S01]  /*109f0*/  MOV R2, R167 ;  /* 0x000000a700027202 */ /* 0x000fe20000000f00 */
[----:B------:R-:W-:Y:S01]  /*10a00*/  IMAD.WIDE.U32 R8, R200, -0x2daee0ad, RZ ;  /* 0xd2511f53c8087825 */ /* 0x000fe200078e00ff */
[----:B------:R-:W-:Y:S01]  /*10a10*/  LOP3.LUT R201, R251, R201, RZ, 0x3c, !PT ;  /* 0x000000c9fbc97212 */ /* 0x000fe200078e3cff */
[----:B------:R-:W-:Y:S01]  /*10a20*/  USHF.L.U64.HI UR30, UR31, 0x1, UR27 ;  /* 0x000000011f1e7899 */ /* 0x000fe2000801021b */
[----:B------:R-:W-:Y:S01]  /*10a30*/  MOV R169, R18 ;  /* 0x0000001200a97202 */ /* 0x000fe20000000f00 */
[----:B------:R-:W-:Y:S01]  /*10a40*/  IMAD.WIDE.U32 R6, R4, -0x2daee0ad, RZ ;  /* 0xd2511f5304067825 */ /* 0x000fe200078e00ff */
[----:B------:R2:W-:Y:S01]  /*10a50*/  STL.64 [R1+0x10], R8 ;  /* 0x0000100801007387 */ /* 0x0005e20000100a00 */
[----:B------:R-:W-:Y:S01]  /*10a60*/  MOV R0, R165 ;  /* 0x000000a500007202 */ /* 0x000fe20000000f00 */
[----:B------:R-:W-:Y:S01]  /*10a70*/  USHF.L.U32 UR31, UR31, 0x1, URZ ;  /* 0x000000011f1f7899 */ /* 0x000fe2000800063f */
[----:B------:R-:W-:Y:S01]  /*10a80*/  IMAD.WIDE.U32 R4, R201, -0x2daee0ad, RZ ;  /* 0xd2511f53c9047825 */ /* 0x000fe200078e00ff */
[----:B------:R2:W-:Y:S01]  /*10a90*/  STL.64 [R1+0x8], R6 ;  /* 0x0000080601007387 */ /* 0x0005e20000100a00 */
[----:B------:R-:W-:-:S03]  /*10aa0*/  MOV R245, R247 ;  /* 0x000000f700f57202 */ /* 0x000fc60000000f00 */
[----:B------:R2:W-:Y:S01]  /*10ab0*/  STL.64 [R1], R4 ;  /* 0x0000000401007387 */ /* 0x0005e20000100a00 */
[----:B-1----:R-:W-:Y:S01]  /*10ac0*/  PRMT R240, R240, 0x7054, R240 ;  /* 0x00007054f0f07816 */ /* 0x002fe200000000f0 */
[----:B------:R-:W-:Y:S05]  /*10ad0*/  BRA `(.L_x_892) ;  /* 0x0000019000007947 */ /* 0x000fea0003800000 */
.L_x_894:
        /* <DEDUP_REMOVED lines=25> */
.L_x_892:
        /* <DEDUP_REMOVED lines=21> */
[----:B------:R-:W3:Y:S05]  /*10dc0*/  LDSM.16.M88.4 R172, [R217+0x8000] ;  /* 0x00800000d9ac783b */ /* 0x000eea0000000200 */
[----:B------:R-:W4:Y:S05]  /*10dd0*/  LDSM.16.M88.4 R176, [R218+0x2000] ;  /* 0x00200000dab0783b */ /* 0x000f2a0000000200 */
[----:B------:R-:W2:Y:S05]  /*10de0*/  LDSM.16.M88.4 R180, [R217+0x8800] ;  /* 0x00880000d9b4783b */ /* 0x000eaa0000000200 */
[----:B------:R-:W0:Y:S05]  /*10df0*/  LDGDEPBAR ;  /* 0x00000000000079af */ /* 0x000e2a0000000000 */
[----:B------:R-:W-:Y:S05]  /*10e00*/  LDSM.16.M88.4 R184, [R216] ;  /* 0x00000000d8b8783b */ /* 0x000fea0000000200 */
[----:B------:R-:W1:Y:S05]  /*10e10*/  LDSM.16.M88.4 R188, [R215] ;  /* 0x00000000d7bc783b */ /* 0x000e6a0000000200 */
[----:B-----5:R-:W1:Y:S05]  /*10e20*/  LDSM.16.M88.4 R192, [R216+0x2000] ;  /* 0x00200000d8c0783b */ /* 0x020e6a0000000200 */
[----:B------:R-:W1:Y:S01]  /*10e30*/  LDSM.16.M88.4 R196, [R207] ;  /* 0x00000000cfc4783b */ /* 0x000e620000000200 */
[-C--:B--23--:R-:W-:Y:S04]  /*10e40*/  HMMA.16816.F32 R4, R164, R172.reuse, RZ ;  /* 0x000000aca404723c */ /* 0x08cfe800000018ff */
[----:B------:R-:W-:Y:S04]  /*10e50*/  LDSM.16.M88.4 R200, [R214+0x2000] ;  /* 0x00200000d6c8783b */ /* 0x000fe80000000200 */
[C---:B----4-:R-:W-:Y:S08]  /*10e60*/  HMMA.16816.F32 R8, R176.reuse, R172, RZ ;  /* 0x000000acb008723c */ /* 0x050ff000000018ff */
[-C--:B------:R-:W-:Y:S08]  /*10e70*/  HMMA.16816.F32 R12, R176, R174.reuse, RZ ;  /* 0x000000aeb00c723c */ /* 0x080ff000000018ff */
[C---:B------:R-:W-:Y:S01]  /*10e80*/  HMMA.16816.F32 R16, R164.reuse, R174, RZ ;  /* 0x000000aea410723c */ /* 0x040fe200000018ff */
[----:B------:R-:W-:Y:S07]  /*10e90*/  LDSM.16.M88.4 R172, [R214] ;  /* 0x00000000d6ac783b */ /* 0x000fee0000000200 */
[-C--:B------:R-:W-:Y:S08]  /*10ea0*/  HMMA.16816.F32 R20, R164, R180.reuse, RZ ;  /* 0x000000b4a414723c */ /* 0x080ff000000018ff */
[C---:B------:R-:W-:Y:S08]  /*10eb0*/  HMMA.16816.F32 R24, R176.reuse, R180, RZ ;  /* 0x000000b4b018723c */ /* 0x040ff000000018ff */
[-C--:B------:R-:W-:Y:S01]  /*10ec0*/  HMMA.16816.F32 R28, R176, R182.reuse, RZ ;  /* 0x000000b6b01c723c */ /* 0x080fe200000018ff */
[----:B------:R-:W2:Y:S07]  /*10ed0*/  LDSM.16.M88.4 R176, [R211+0x8000] ;  /* 0x00800000d3b0783b */ /* 0x000eae0000000200 */
[----:B------:R-:W-:Y:S01]  /*10ee0*/  HMMA.16816.F32 R32, R164, R182, RZ ;  /* 0x000000b6a420723c */ /* 0x000fe200000018ff */
[----:B------:R-:W3:Y:S05]  /*10ef0*/  LDSM.16.M88.4 R164, [R211+0x8800] ;  /* 0x00880000d3a4783b */ /* 0x000eea0000000200 */
[----:B------:R-:W-:Y:S02]  /*10f00*/  LDSM.16.M88.4 R180, [R213] ;  /* 0x00000000d5b4783b */ /* 0x000fe40000000200 */
[-C--:B-1----:R-:W-:Y:S08]  /*10f10*/  HMMA.16816.F32 R4, R184, R188.reuse, R4 ;  /* 0x000000bcb804723c */ /* 0x082ff00000001804 */
[C---:B------:R-:W-:Y:S08]  /*10f20*/  HMMA.16816.F32 R8, R192.reuse, R188, R8 ;  /* 0x000000bcc008723c */ /* 0x040ff00000001808 */
        /* <DEDUP_REMOVED lines=8> */
[----:B------:R-:W1:Y:S05]  /*10fb0*/  LDSM.16.M88.4 R184, [R206+0x800] ;  /* 0x00080000ceb8783b */ /* 0x000e6a0000000200 */
        /* <DEDUP_REMOVED lines=23> */
[----:B------:R-:W1:Y:S05]  /*11130*/  LDSM.16.M88.4 R180, [R204] ;  /* 0x00000000ccb4783b */ /* 0x000e6a0000000200 */
        /* <DEDUP_REMOVED lines=18> */
[-C--:B------:R-:W-:Y:S08]  /*11260*/  HMMA.16816.F32 R20, R172, R180.reuse, R20 ;  /* 0x000000b4ac14723c */ /* 0x080ff00000001814 */
[C---:B------:R-:W-:Y:S08]  /*11270*/  HMMA.16816.F32 R24, R192.reuse, R180, R24 ;  /* 0x000000b4c018723c */ /* 0x040ff00000001818 */
[-C--:B------:R-:W-:Y:S01]  /*11280*/  HMMA.16816.F32 R28, R192, R182.reuse, R28 ;  /* 0x000000b6c01c723c */ /* 0x080fe2000000181c */
[----:B------:R-:W4:Y:S07]  /*11290*/  LDSM.16.M88.4 R192, [R213+0x6000] ;  /* 0x00600000d5c0783b */ /* 0x000f2e0000000200 */
[----:B------:R-:W-:Y:S01]  /*112a0*/  HMMA.16816.F32 R32, R172, R182, R32 ;  /* 0x000000b6ac20723c */ /* 0x000fe20000001820 */
[----:B------:R-:W1:Y:S01]  /*112b0*/  LDSM.16.M88.4 R172, [R206+0x1800] ;  /* 0x00180000ceac783b */ /* 0x000e620000000200 */
        /* <DEDUP_REMOVED lines=14> */
[-C--:B------:R-:W-:Y:S08]  /*113a0*/  HMMA.16816.F32 R20, R176, R172.reuse, R20 ;  /* 0x000000acb014723c */ /* 0x080ff00000001814 */
[C---:B------:R-:W-:Y:S08]  /*113b0*/  HMMA.16816.F32 R24, R192.reuse, R172, R24 ;  /* 0x000000acc018723c */ /* 0x040ff00000001818 */
[-C--:B------:R-:W-:Y:S08]  /*113c0*/  HMMA.16816.F32 R28, R192, R174.reuse, R28 ;  /* 0x000000aec01c723c */ /* 0x080ff0000000181c */
[----:B------:R-:W-:Y:S01]  /*113d0*/  HMMA.16816.F32 R32, R176, R174, R32 ;  /* 0x000000aeb020723c */ /* 0x000fe20000001820 */
[----:B------:R-:W-:-:S07]  /*113e0*/  @P0 BRA `(.L_x_894) ;  /* 0xfffff6f000000947 */ /* 0x000fce000383ffff */
.L_x_893:
[----:B------:R-:W2:Y:S01]  /*113f0*/  LDL.64 R178, [R1+0x10] ;  /* 0x0000100001b27983 */ /* 0x000ea20000100a00 */
[----:B------:R-:W-:Y:S02]  /*11400*/  FMNMX.FTZ R164, R4, R2, !PT ;  /* 0x0000000204a47209 */ /* 0x000fe40007810000 */
[----:B------:R-:W-:Y:S02]  /*11410*/  FMNMX.FTZ R166, R6, R3, !PT ;  /* 0x0000000306a67209 */ /* 0x000fe40007810000 */
[----:B------:R-:W-:Y:S01]  /*11420*/  FMNMX.FTZ R165, R5, R164, !PT ;  /* 0x000000a405a57209 */ /* 0x000fe20007810000 */
[----:B------:R-:W3:Y:S01]  /*11430*/  LDL.64 R194, [R1+0x8] ;  /* 0x0000080001c27983 */ /* 0x000ee20000100a00 */
[----:B------:R-:W-:Y:S02]  /*11440*/  FMNMX.FTZ R167, R7, R166, !PT ;  /* 0x000000a607a77209 */ /* 0x000fe40007810000 */
[----:B------:R-:W-:Y:S02]  /*11450*/  FMNMX.FTZ R164, R16, R165, !PT ;  /* 0x000000a510a47209 */ /* 0x000fe40007810000 */
[----:B------:R-:W-:Y:S01]  /*11460*/  FMNMX.FTZ R168, R8, R0, !PT ;  /* 0x0000000008a87209 */ /* 0x000fe20007810000 */
[----:B------:R-:W2:Y:S01]  /*11470*/  LDL.64 R192, [R1] ;  /* 0x0000000001c07983 */ /* 0x000ea20000100a00 */
        /* <DEDUP_REMOVED lines=17> */
[----:B------:R-:W-:Y:S04]  /*11590*/  FMNMX.FTZ R164, R28, R165, !PT ;  /* 0x000000a51ca47209 */ /* 0x000fe80007810000 */
[----:B------:R-:W-:Y:S01]  /*115a0*/  FMNMX.FTZ R173, R29, R164, !PT ;  /* 0x000000a41dad7209 */ /* 0x000fe20007810000 */
[----:B------:R-:W4:Y:S08]  /*115b0*/  SHFL.BFLY PT, R165, R172, 0x2, 0x1f ;  /* 0x0c401f00aca57f89 */ /* 0x000f3000000e0000 */
[----:B------:R-:W5:Y:S01]  /*115c0*/  SHFL.BFLY PT, R164, R173, 0x2, 0x1f ;  /* 0x0c401f00ada47f89 */ /* 0x000f6200000e0000 */
[--C-:B--2---:R-:W-:Y:S02]  /*115d0*/  LOP3.LUT R174, R193, UR14, R178.reuse, 0x96, !PT ;  /* 0x0000000ec1ae7c12 */ /* 0x104fe4000f8e96b2 */
[----:B-1----:R-:W-:Y:S02]  /*115e0*/  FMNMX.FTZ R170, R175, R166, !PT ;  /* 0x000000a6afaa7209 */ /* 0x002fe40007810000 */
[----:B----4-:R-:W-:Y:S01]  /*115f0*/  FMNMX.FTZ R171, R172, R165, !PT ;  /* 0x000000a5acab7209 */ /* 0x010fe20007810000 */
[----:B------:R-:W-:Y:S01]  /*11600*/  IMAD.WIDE.U32 R174, R174, -0x326172a9, RZ ;  /* 0xcd9e8d57aeae7825 */ /* 0x000fe200078e00ff */
[----:B-----5:R-:W-:Y:S01]  /*11610*/  FMNMX.FTZ R168, R173, R164, !PT ;  /* 0x000000a4ada87209 */ /* 0x020fe20007810000 */
[----:B------:R-:W1:Y:S01]  /*11620*/  SHFL.BFLY PT, R167, R170, 0x1, 0x1f ;  /* 0x0c201f00aaa77f89 */ /* 0x000e6200000e0000 */
[----:B---3--:R-:W-:Y:S05]  /*11630*/  LOP3.LUT R176, R195, UR14, R178, 0x96, !PT ;  /* 0x0000000ec3b07c12 */ /* 0x008fea000f8e96b2 */
[----:B------:R-:W-:Y:S02]  /*11640*/  IMAD.WIDE.U32 R176, R176, -0x326172a9, RZ ;  /* 0xcd9e8d57b0b07825 */ /* 0x000fe400078e00ff */
[----:B------:R-:W2:Y:S08]  /*11650*/  SHFL.BFLY PT, R166, R171, 0x1, 0x1f ;  /* 0x0c201f00aba67f89 */ /* 0x000eb000000e0000 */
[----:B------:R-:W3:Y:S01]  /*11660*/  SHFL.BFLY PT, R165, R168, 0x1, 0x1f ;  /* 0x0c201f00a8a57f89 */ /* 0x000ee200000e0000 */
[----:B-1----:R-:W-:Y:S02]  /*11670*/  FMNMX.FTZ R167, R170, R167, !PT ;  /* 0x000000a7aaa77209 */ /* 0x002fe40007810000 */
[----:B------:R-:W-:Y:S02]  /*11680*/  FMNMX.FTZ R170, R10, R169, !PT ;  /* 0x000000a90aaa7209 */ /* 0x000fe40007810000 */
[C---:B------:R-:W-:Y:S01]  /*11690*/  FSETP.NEU.FTZ.AND P1, PT, R167.reuse, -INF , PT ;  /* 0xff800000a700780b */ /* 0x040fe20003f3d000 */
[C---:B------:R-:W-:Y:S02]  /*116a0*/  FADD.FTZ R2, -R167.reuse, R2 ;  /* 0x00000002a7027221 */ /* 0x040fe40000010100 */
[----:B------:R-:W-:Y:S01]  /*116b0*/  FMUL.FTZ R182, R167, c[0x0][0x23c] ;  /* 0x00008f00a7b67a20 */ /* 0x000fe20000410000 */
[----:B--2---:R-:W-:Y:S01]  /*116c0*/  FMNMX.FTZ R166, R171, R166, !PT ;  /* 0x000000a6aba67209 */ /* 0x004fe20007810000 */
[----:B------:R-:W-:Y:S01]  /*116d0*/  FMUL.FTZ R164, R2, c[0x0][0x23c] ;  /* 0x00008f0002a47a20 */ /* 0x000fe20000410000 */
[----:B------:R-:W-:Y:S02]  /*116e0*/  FMNMX.FTZ R171, R11, R170, !PT ;  /* 0x000000aa0bab7209 */ /* 0x000fe40007810000 */
[----:B------:R-:W-:Y:S01]  /*116f0*/  FSEL R182, R182, RZ, P1 ;  /* 0x000000ffb6b67208 */ /* 0x000fe20000800000 */
[C---:B------:R-:W-:Y:S01]  /*11700*/  FADD.FTZ R2, -R166.reuse, R3 ;  /* 0x00000003a6027221 */ /* 0x040fe20000010100 */
[C---:B------:R-:W-:Y:S01]  /*11710*/  FSETP.NEU.FTZ.AND P1, PT, R166.reuse, -INF , PT ;  /* 0xff800000a600780b */ /* 0x040fe20003f3d000 */
[----:B------:R-:W-:Y:S01]  /*11720*/  FMUL.FTZ R181, R166, c[0x0][0x23c] ;  /* 0x00008f00a6b57a20 */ /* 0x000fe20000410000 */
[----:B---3--:R-:W-:Y:S01]  /*11730*/  FMNMX.FTZ R165, R168, R165, !PT ;  /* 0x000000a5a8a57209 */ /* 0x008fe20007810000 */
[----:B------:R-:W-:Y:S01]  /*11740*/  FMUL.FTZ R3, R2, c[0x0][0x23c] ;  /* 0x00008f0002037a20 */ /* 0x000fe20000410000 */
[----:B------:R-:W-:Y:S01]  /*11750*/  FMNMX.FTZ R168, R14, R171, !PT ;  /* 0x000000ab0ea87209 */ /* 0x000fe20007810000 */
[----:B------:R-:W-:Y:S01]  /*11760*/  FFMA.FTZ R184, R16, c[0x0][0x23c], -R182 ;  /* 0x00008f0010b87a23 */ /* 0x000fe200000108b6 */
[----:B------:R-:W-:Y:S01]  /*11770*/  FSEL R181, R181, RZ, P1 ;  /* 0x000000ffb5b57208 */ /* 0x000fe20000800000 */
[----:B------:R-:W-:Y:S01]  /*11780*/  FADD.FTZ R0, -R165, R0 ;  /* 0x00000000a5007221 */ /* 0x000fe20000010100 */
[----:B------:R-:W-:Y:S01]  /*11790*/  FMNMX.FTZ R171, R15, R168, !PT ;  /* 0x000000a80fab7209 */ /* 0x000fe20007810000 */
[C---:B------:R-:W-:Y:S01]  /*117a0*/  FMUL.FTZ R180, R165.reuse, c[0x0][0x23c] ;  /* 0x00008f00a5b47a20 */ /* 0x040fe20000410000 */
[----:B------:R-:W-:Y:S01]  /*117b0*/  FSETP.NEU.FTZ.AND P1, PT, R165, -INF , PT ;  /* 0xff800000a500780b */ /* 0x000fe20003f3d000 */
[----:B------:R-:W-:Y:S01]  /*117c0*/  FMUL.FTZ R2, R0, c[0x0][0x23c] ;  /* 0x00008f0000027a20 */ /* 0x000fe20000410000 */
[----:B------:R-:W-:Y:S01]  /*117d0*/  FMNMX.FTZ R0, R26, R171, !PT ;  /* 0x000000ab1a007209 */ /* 0x000fe20007810000 */
[--C-:B------:R-:W-:Y:S01]  /*117e0*/  FFMA.FTZ R186, R18, c[0x0][0x23c], -R181.reuse ;  /* 0x00008f0012ba7a23 */ /* 0x100fe200000108b5 */
[----:B------:R-:W-:Y:S01]  /*117f0*/  MOV R18, UR29 ;  /* 0x0000001d00127c02 */ /* 0x000fe20008000f00 */
[--C-:B------:R-:W-:Y:S01]  /*11800*/  FFMA.FTZ R187, R19, c[0x0][0x23c], -R181.reuse ;  /* 0x00008f0013bb7a23 */ /* 0x100fe200000108b5 */
[----:B------:R-:W-:Y:S01]  /*11810*/  FMNMX.FTZ R173, R27, R0, !PT ;  /* 0x000000001bad7209 */ /* 0x000fe20007810000 */
[--C-:B------:R-:W-:Y:S01]  /*11820*/  FFMA.FTZ R190, R6, c[0x0][0x23c], -R181.reuse ;  /* 0x00008f0006be7a23 */ /* 0x100fe200000108b5 */
[----:B------:R-:W-:Y:S01]  /*11830*/  LOP3.LUT R18, R179, UR26, R18, 0x96, !PT ;  /* 0x0000001ab3127c12 */ /* 0x000fe2000f8e9612 */
[----:B------:R-:W-:Y:S01]  /*11840*/  FFMA.FTZ R191, R7, c[0x0][0x23c], -R181 ;  /* 0x00008f0007bf7a23 */ /* 0x000fe200000108b5 */
[----:B------:R-:W-:Y:S01]  /*11850*/  FMNMX.FTZ R0, R30, R173, !PT ;  /* 0x000000ad1e007209 */ /* 0x000fe20007810000 */
[--C-:B------:R-:W-:Y:S01]  /*11860*/  FFMA.FTZ R185, R17, c[0x0][0x23c], -R182.reuse ;  /* 0x00008f0011b97a23 */ /* 0x100fe200000108b6 */
[----:B------:R-:W-:Y:S01]  /*11870*/  FSEL R180, R180, RZ, P1 ;  /* 0x000000ffb4b47208 */ /* 0x000fe20000800000 */
[--C-:B------:R-:W-:Y:S01]  /*11880*/  FFMA.FTZ R188, R4, c[0x0][0x23c], -R182.reuse ;  /* 0x00008f0004bc7a23 */ /* 0x100fe200000108b6 */
[----:B------:R-:W-:Y:S01]  /*11890*/  FMNMX.FTZ R171, R31, R0, !PT ;  /* 0x000000001fab7209 */ /* 0x000fe20007810000 */
[----:B------:R-:W-:Y:S01]  /*118a0*/  FFMA.FTZ R189, R5, c[0x0][0x23c], -R182 ;  /* 0x00008f0005bd7a23 */ /* 0x000fe200000108b6 */
[----:B------:R-:W-:Y:S01]  /*118b0*/  MUFU.EX2 R184, R184 ;  /* 0x000000b800b87308 */ /* 0x000fe20000000800 */
[--C-:B------:R-:W-:Y:S01]  /*118c0*/  FFMA.FTZ R193, R9, c[0x0][0x23c], -R180.reuse ;  /* 0x00008f0009c17a23 */ /* 0x100fe200000108b4 */
[----:B------:R-:W-:Y:S01]  /*118d0*/  UIADD3 UR26, UR26, -0x1, URZ ;  /* 0xffffffff1a1a7890 */ /* 0x000fe2000fffe03f */
[----:B------:R-:W1:Y:S01]  /*118e0*/  SHFL.BFLY PT, R0, R171, 0x2, 0x1f ;  /* 0x0c401f00ab007f89 */ /* 0x000e6200000e0000 */
[--C-:B------:R-:W-:Y:S02]  /*118f0*/  FFMA.FTZ R196, R12, c[0x0][0x23c], -R180.reuse ;  /* 0x00008f000cc47a23 */ /* 0x100fe400000108b4 */
[--C-:B------:R-:W-:Y:S02]  /*11900*/  FFMA.FTZ R197, R13, c[0x0][0x23c], -R180.reuse ;  /* 0x00008f000dc57a23 */ /* 0x100fe400000108b4 */
[----:B------:R-:W-:Y:S02]  /*11910*/  FFMA.FTZ R242, R28, c[0x0][0x23c], -R180 ;  /* 0x00008f001cf27a23 */ /* 0x000fe400000108b4 */
[----:B------:R-:W-:Y:S01]  /*11920*/  MUFU.EX2 R185, R185 ;  /* 0x000000b900b97308 */ /* 0x000fe20000000800 */
[----:B------:R-:W-:Y:S09]  /*11930*/  FFMA.FTZ R252, R20, c[0x0][0x23c], -R182 ;  /* 0x00008f0014fc7a23 */ /* 0x000ff200000108b6 */
[----:B------:R-:W-:Y:S01]  /*11940*/  MUFU.EX2 R186, R186 ;  /* 0x000000ba00ba7308 */ /* 0x000fe20000000800 */
[----:B-1----:R-:W-:Y:S01]  /*11950*/  FMNMX.FTZ R19, R171, R0, !PT ;  /* 0x00000000ab137209 */ /* 0x002fe20007810000 */
[----:B------:R-:W-:Y:S08]  /*11960*/  IMAD.WIDE.U32 R170, R18, -0x326172a9, RZ ;  /* 0xcd9e8d5712aa7825 */ /* 0x000ff000078e00ff */
[----:B------:R-:W-:Y:S01]  /*11970*/  MUFU.EX2 R187, R187 ;  /* 0x000000bb00bb7308 */ /* 0x000fe20000000800 */
[----:B------:R-:W1:Y:S01]  /*11980*/  SHFL.BFLY PT, R18, R19, 0x1, 0x1f ;  /* 0x0c201f0013127f89 */ /* 0x000e6200000e0000 */
[----:B------:R-:W-:Y:S02]  /*11990*/  LOP3.LUT R202, R177, UR13, R170, 0x96, !PT ;  /* 0x0000000db1ca7c12 */ /* 0x000fe4000f8e96aa */
[----:B------:R-:W-:Y:S02]  /*119a0*/  LOP3.LUT R168, R171, UR15, R248, 0x96, !PT ;  /* 0x0000000faba87c12 */ /* 0x000fe4000f8e96f8 */
[----:B------:R-:W-:Y:S01]  /*119b0*/  LOP3.LUT R170, R175, UR13, R170, 0x96, !PT ;  /* 0x0000000dafaa7c12 */ /* 0x000fe2000f8e96aa */
[----:B------:R-:W-:Y:S01]  /*119c0*/  IMAD.WIDE.U32 R202, R202, -0x2daee0ad, RZ ;  /* 0xd2511f53caca7825 */ /* 0x000fe200078e00ff */
[----:B------:R-:W-:Y:S02]  /*119d0*/  LOP3.LUT R0, R171, UR15, R250, 0x96, !PT ;  /* 0x0000000fab007c12 */ /* 0x000fe4000f8e96fa */
[----:B------:R-:W-:Y:S01]  /*119e0*/  MUFU.EX2 R188, R188 ;  /* 0x000000bc00bc7308 */ /* 0x000fe20000000800 */
        /* <DEDUP_REMOVED lines=10> */
[----:B-1----:R-:W-:Y:S02]  /*11a90*/  FMNMX.FTZ R18, R19, R18, !PT ;  /* 0x0000001213127209 */ /* 0x002fe40007810000 */
[----:B------:R-:W-:Y:S01]  /*11aa0*/  MUFU.EX2 R190, R190 ;  /* 0x000000be00be7308 */ /* 0x000fe20000000800 */
[----:B------:R-:W-:Y:S01]  /*11ab0*/  IMAD.WIDE.U32 R6, R0, -0x326172a9, RZ ;  /* 0xcd9e8d5700067825 */ /* 0x000fe200078e00ff */
[----:B------:R-:W-:Y:S03]  /*11ac0*/  FSETP.NEU.FTZ.AND P1, PT, R18, -INF , PT ;  /* 0xff8000001200780b */ /* 0x000fe60003f3d000 */
[----:B------:R-:W-:Y:S01]  /*11ad0*/  IMAD.WIDE.U32 R246, R168, -0x326172a9, RZ ;  /* 0xcd9e8d57a8f67825 */ /* 0x000fe200078e00ff */
[----:B------:R-:W-:Y:S03]  /*11ae0*/  LOP3.LUT R168, R179, UR11, R176, 0x96, !PT ;  /* 0x0000000bb3a87c12 */ /* 0x000fe6000f8e96b0 */
[----:B------:R-:W-:Y:S01]  /*11af0*/  FFMA.FTZ R192, R8, c[0x0][0x23c], -R180 ;  /* 0x00008f0008c07a23 */ /* 0x000fe200000108b4 */
[----:B------:R-:W-:Y:S01]  /*11b00*/  LOP3.LUT R8, R201, UR9, R178, 0x96, !PT ;  /* 0x00000009c9087c12 */ /* 0x000fe2000f8e96b2 */
[----:B------:R-:W-:Y:S01]  /*11b10*/  IMAD.WIDE.U32 R172, R168, -0x2daee0ad, RZ ;  /* 0xd2511f53a8ac7825 */ /* 0x000fe200078e00ff */
[----:B------:R-:W-:Y:S01]  /*11b20*/  LOP3.LUT R0, R247, UR11, R174, 0x96, !PT ;  /* 0x0000000bf7007c12 */ /* 0x000fe2000f8e96ae */
[----:B------:R-:W-:Y:S01]  /*11b30*/  MUFU.EX2 R191, R191 ;  /* 0x000000bf00bf7308 */ /* 0x000fe20000000800 */
[----:B------:R-:W-:Y:S01]  /*11b40*/  LOP3.LUT R246, R7, UR9, R246, 0x96, !PT ;  /* 0x0000000907f67c12 */ /* 0x000fe2000f8e96f6 */
[----:B------:R-:W-:Y:S01]  /*11b50*/  IMAD.WIDE.U32 R16, R8, -0x2daee0ad, RZ ;  /* 0xd2511f5308107825 */ /* 0x000fe200078e00ff */
[----:B------:R-:W-:Y:S03]  /*11b60*/  LOP3.LUT R202, R173, UR8, R202, 0x96, !PT ;  /* 0x00000008adca7c12 */ /* 0x000fe6000f8e96ca */
[----:B------:R-:W-:Y:S01]  /*11b70*/  IMAD.WIDE.U32 R8, R0, -0x2daee0ad, RZ ;  /* 0xd2511f5300087825 */ /* 0x000fe200078e00ff */
[----:B------:R-:W-:Y:S03]  /*11b80*/  LOP3.LUT R0, R17, UR6, R172, 0x96, !PT ;  /* 0x0000000611007c12 */ /* 0x000fe6000f8e96ac */
[----:B------:R-:W-:Y:S01]  /*11b90*/  IMAD.WIDE.U32 R246, R246, -0x2daee0ad, RZ ;  /* 0xd2511f53f6f67825 */ /* 0x000fe200078e00ff */
[----:B------:R-:W-:Y:S03]  /*11ba0*/  MUFU.EX2 R192, R192 ;  /* 0x000000c000c07308 */ /* 0x000fe60000000800 */
[----:B------:R-:W-:Y:S01]  /*11bb0*/  FMUL.FTZ R19, R18, c[0x0][0x23c] ;  /* 0x00008f0012137a20 */ /* 0x000fe20000410000 */
[----:B------:R-:W-:Y:S01]  /*11bc0*/  LOP3.LUT R8, R247, UR6, R8, 0x96, !PT ;  /* 0x00000006f7087c12 */ /* 0x000fe2000f8e9608 */
[----:B------:R-:W-:Y:S01]  /*11bd0*/  IMAD.WIDE.U32 R174, R0, -0x326172a9, RZ ;  /* 0xcd9e8d5700ae7825 */ /* 0x000fe200078e00ff */
[----:B------:R-:W-:Y:S02]  /*11be0*/  LOP3.LUT R0, R9, UR8, R170, 0x96, !PT ;  /* 0x0000000809007c12 */ /* 0x000fe4000f8e96aa */
[----:B------:R-:W-:Y:S01]  /*11bf0*/  FSEL R19, R19, RZ, P1 ;  /* 0x000000ff13137208 */ /* 0x000fe20000800000 */
[----:B------:R-:W-:Y:S01]  /*11c00*/  IMAD.WIDE.U32 R172, R8, -0x326172a9, RZ ;  /* 0xcd9e8d5708ac7825 */ /* 0x000fe200078e00ff */
[----:B------:R-:W-:Y:S01]  /*11c10*/  LOP3.LUT R168, R174, 0xffff, RZ, 0xc0, !PT ;  /* 0x0000ffffaea87812 */ /* 0x000fe200078ec0ff */
[----:B------:R-:W-:Y:S01]  /*11c20*/  MUFU.EX2 R193, R193 ;  /* 0x000000c100c17308 */ /* 0x000fe20000000800 */
[--C-:B------:R-:W-:Y:S01]  /*11c30*/  SHF.R.U32.HI R8, RZ, 0x10, R174.reuse ;  /* 0x00000010ff087819 */ /* 0x100fe200000116ae */
[----:B------:R-:W-:Y:S01]  /*11c40*/  IMAD.WIDE.U32 R4, R0, -0x326172a9, RZ ;  /* 0xcd9e8d5700047825 */ /* 0x000fe200078e00ff */
[----:B------:R-:W-:Y:S02]  /*11c50*/  LOP3.LUT R0, R172, 0xff, RZ, 0xc0, !PT ;  /* 0x000000ffac007812 */ /* 0x000fe400078ec0ff */
[----:B------:R-:W-:Y:S01]  /*11c60*/  LOP3.LUT R9, R174, 0xff, RZ, 0xc0, !PT ;  /* 0x000000ffae097812 */ /* 0x000fe200078ec0ff */
[----:B------:R-:W-:Y:S01]  /*11c70*/  FFMA.FTZ R195, R11, c[0x0][0x23c], -R19 ;  /* 0x00008f000bc37a23 */ /* 0x000fe20000010813 */
[----:B------:R-:W-:Y:S01]  /*11c80*/  LOP3.LUT R11, R172, 0xffff, RZ, 0xc0, !PT ;  /* 0x0000ffffac0b7812 */ /* 0x000fe200078ec0ff */
[----:B------:R-:W-:Y:S01]  /*11c90*/  IMAD.WIDE.U32 R202, R202, -0x326172a9, RZ ;  /* 0xcd9e8d57caca7825 */ /* 0x000fe200078e00ff */
[----:B------:R-:W-:Y:S01]  /*11ca0*/  SHF.R.U32.HI R171, RZ, 0x18, R174 ;  /* 0x00000018ffab7819 */ /* 0x000fe200000116ae */
[----:B------:R-:W1:Y:S01]  /*11cb0*/  MUFU.EX2 R164, R164 ;  /* 0x000000a400a47308 */ /* 0x000e620000000800 */
[----:B------:R-:W-:Y:S01]  /*11cc0*/  SHF.R.U32.HI R11, RZ, 0x8, R11 ;  /* 0x00000008ff0b7819 */ /* 0x000fe2000001160b */
[--C-:B------:R-:W-:Y:S01]  /*11cd0*/  FFMA.FTZ R194, R10, c[0x0][0x23c], -R19.reuse ;  /* 0x00008f000ac27a23 */ /* 0x100fe20000010813 */
[----:B------:R-:W-:Y:S01]  /*11ce0*/  LOP3.LUT R10, R173, UR16, R4, 0x96, !PT ;  /* 0x00000010ad0a7c12 */ /* 0x000fe2000f8e9604 */
[--C-:B------:R-:W-:Y:S01]  /*11cf0*/  FFMA.FTZ R198, R14, c[0x0][0x23c], -R19.reuse ;  /* 0x00008f000ec67a23 */ /* 0x100fe20000010813 */
[----:B------:R-:W-:Y:S01]  /*11d00*/  LOP3.LUT R177, R175, UR16, R202, 0x96, !PT ;  /* 0x00000010afb17c12 */ /* 0x000fe2000f8e96ca */
[----:B------:R-:W-:Y:S01]  /*11d10*/  FFMA.FTZ R199, R15, c[0x0][0x23c], -R19 ;  /* 0x00008f000fc77a23 */ /* 0x000fe20000010813 */
[--C-:B------:R-:W-:Y:S01]  /*11d20*/  SHF.R.U32.HI R12, RZ, 0x10, R172.reuse ;  /* 0x00000010ff0c7819 */ /* 0x100fe200000116ac */
[----:B------:R-:W-:Y:S01]  /*11d30*/  FFMA.FTZ R202, R34, c[0x0][0x23c], -R181 ;  /* 0x00008f0022ca7a23 */ /* 0x000fe200000108b5 */
[----:B------:R-:W-:Y:S01]  /*11d40*/  SHF.R.U32.HI R179, RZ, 0x18, R172 ;  /* 0x00000018ffb37819 */ /* 0x000fe200000116ac */
[----:B------:R-:W-:Y:S01]  /*11d50*/  MUFU.EX2 R194, R194 ;  /* 0x000000c200c27308 */ /* 0x000fe20000000800 */
[----:B------:R-:W-:Y:S01]  /*11d60*/  PRMT R13, R0, 0x5410, R11 ;  /* 0x00005410000d7816 */ /* 0x000fe2000000000b */
[----:B------:R-:W2:Y:S01]  /*11d70*/  LDSM.16.MT88.4 R172, [R212+0xa000] ;  /* 0x00a00000d4ac783b */ /* 0x000ea20000004200 */
[C---:B------:R-:W-:Y:S01]  /*11d80*/  LOP3.LUT R0, R10.reuse, 0xffff, RZ, 0xc0, !PT ;  /* 0x0000ffff0a007812 */ /* 0x040fe200078ec0ff */
[----:B------:R-:W-:Y:S01]  /*11d90*/  FFMA.FTZ R247, R29, c[0x0][0x23c], -R180 ;  /* 0x00008f001df77a23 */ /* 0x000fe200000108b4 */
[----:B------:R-:W-:Y:S01]  /*11da0*/  LOP3.LUT R11, R10, 0xff, RZ, 0xc0, !PT ;  /* 0x000000ff0a0b7812 */ /* 0x000fe200078ec0ff */
[--C-:B------:R-:W-:Y:S01]  /*11db0*/  HSET2.LE.AND R178, R13, R240.reuse, PT ;  /* 0x000000f00db27233 */ /* 0x100fe20003803000 */
[----:B------:R-:W-:Y:S01]  /*11dc0*/  SHF.R.U32.HI R0, RZ, 0x8, R0 ;  /* 0x00000008ff007819 */ /* 0x000fe20000011600 */
[----:B------:R-:W-:Y:S01]  /*11dd0*/  FFMA.FTZ R30, R30, c[0x0][0x23c], -R19 ;  /* 0x00008f001e1e7a23 */ /* 0x000fe20000010813 */
[----:B------:R-:W-:Y:S01]  /*11de0*/  SHF.R.U32.HI R168, RZ, 0x8, R168 ;  /* 0x00000008ffa87819 */ /* 0x000fe200000116a8 */
[----:B------:R-:W-:Y:S01]  /*11df0*/  MUFU.EX2 R195, R195 ;  /* 0x000000c300c37308 */ /* 0x000fe20000000800 */
[----:B------:R-:W-:Y:S01]  /*11e00*/  PRMT R11, R11, 0x5410, R0 ;  /* 0x000054100b0b7816 */ /* 0x000fe20000000000 */
[----:B------:R-:W-:Y:S01]  /*11e10*/  FADD.FTZ R0, -R18, R169 ;  /* 0x000000a912007221 */ /* 0x000fe20000010100 */
[----:B------:R-:W-:Y:S01]  /*11e20*/  LOP3.LUT R8, R8, 0xff, RZ, 0xc0, !PT ;  /* 0x000000ff08087812 */ /* 0x000fe200078ec0ff */
[----:B-1----:R-:W-:Y:S01]  /*11e30*/  FMUL.FTZ R40, R164, R40 ;  /* 0x00000028a4287220 */ /* 0x002fe20000410000 */
[----:B------:R-:W-:Y:S01]  /*11e40*/  PRMT R9, R9, 0x5410, R168 ;  /* 0x0000541009097816 */ /* 0x000fe200000000a8 */
[----:B------:R-:W-:Y:S01]  /*11e50*/  FMUL.FTZ R0, R0, c[0x0][0x23c] ;  /* 0x00008f0000007a20 */ /* 0x000fe20000410000 */
[----:B------:R-:W-:Y:S01]  /*11e60*/  PRMT R171, R8, 0x5410, R171 ;  /* 0x0000541008ab7816 */ /* 0x000fe200000000ab */
[--C-:B------:R-:W-:Y:S01]  /*11e70*/  HSET2.LE.AND R176, R11, R240.reuse, PT ;  /* 0x000000f00bb07233 */ /* 0x100fe20003803000 */
[C---:B------:R-:W-:Y:S01]  /*11e80*/  LOP3.LUT R168, R177.reuse, 0xffff, RZ, 0xc0, !PT ;  /* 0x0000ffffb1a87812 */ /* 0x040fe200078ec0ff */
[----:B------:R-:W1:Y:S01]  /*11e90*/  MUFU.EX2 R3, R3 ;  /* 0x0000000300037308 */ /* 0x000e620000000800 */
[--C-:B------:R-:W-:Y:S01]  /*11ea0*/  SHF.R.U32.HI R8, RZ, 0x10, R177.reuse ;  /* 0x00000010ff087819 */ /* 0x100fe200000116b1 */
[--C-:B------:R-:W-:Y:S01]  /*11eb0*/  HSET2.LE.AND R170, R9, R240.reuse, PT ;  /* 0x000000f009aa7233 */ /* 0x100fe20003803000 */
[----:B------:R-:W-:Y:S01]  /*11ec0*/  SHF.R.U32.HI R15, RZ, 0x10, R10 ;  /* 0x00000010ff0f7819 */ /* 0x000fe2000001160a */
[--C-:B------:R-:W-:Y:S01]  /*11ed0*/  HSET2.LE.AND R171, R171, R240.reuse, PT ;  /* 0x000000f0abab7233 */ /* 0x100fe20003803000 */
[----:B------:R-:W-:Y:S01]  /*11ee0*/  SHF.R.U32.HI R14, RZ, 0x8, R168 ;  /* 0x00000008ff0e7819 */ /* 0x000fe200000116a8 */
[C---:B------:R-:W-:Y:S01]  /*11ef0*/  FMUL.FTZ R41, R164.reuse, R41 ;  /* 0x00000029a4297220 */ /* 0x040fe20000410000 */
[----:B------:R-:W-:Y:S01]  /*11f00*/  LOP3.LUT R183, R177, 0xff, RZ, 0xc0, !PT ;  /* 0x000000ffb1b77812 */ /* 0x000fe200078ec0ff */
[----:B------:R-:W-:Y:S01]  /*11f10*/  FMUL.FTZ R44, R164, R44 ;  /* 0x0000002ca42c7220 */ /* 0x000fe20000410000 */
[----:B------:R-:W-:Y:S01]  /*11f20*/  LOP3.LUT R8, R8, 0xff, RZ, 0xc0, !PT ;  /* 0x000000ff08087812 */ /* 0x000fe200078ec0ff */
[----:B------:R-:W-:Y:S01]  /*11f30*/  MUFU.EX2 R196, R196 ;  /* 0x000000c400c47308 */ /* 0x000fe20000000800 */
[----:B------:R-:W-:Y:S01]  /*11f40*/  SHF.R.U32.HI R10, RZ, 0x18, R10 ;  /* 0x00000018ff0a7819 */ /* 0x000fe2000001160a */
[C---:B------:R-:W-:Y:S01]  /*11f50*/  FMUL.FTZ R45, R164.reuse, R45 ;  /* 0x0000002da42d7220 */ /* 0x040fe20000410000 */
[----:B------:R-:W-:Y:S01]  /*11f60*/  LOP3.LUT R15, R15, 0xff, RZ, 0xc0, !PT ;  /* 0x000000ff0f0f7812 */ /* 0x000fe200078ec0ff */
[C---:B------:R-:W-:Y:S01]  /*11f70*/  FMUL.FTZ R56, R164.reuse, R56 ;  /* 0x00000038a4387220 */ /* 0x040fe20000410000 */
[----:B------:R-:W-:Y:S01]  /*11f80*/  SHF.R.U32.HI R177, RZ, 0x18, R177 ;  /* 0x00000018ffb17819 */ /* 0x000fe200000116b1 */
[C---:B------:R-:W-:Y:S01]  /*11f90*/  FMUL.FTZ R57, R164.reuse, R57 ;  /* 0x00000039a4397220 */ /* 0x040fe20000410000 */
[----:B------:R-:W-:Y:S01]  /*11fa0*/  PRMT R183, R183, 0x5410, R14 ;  /* 0x00005410b7b77816 */ /* 0x000fe2000000000e */
[----:B------:R-:W-:Y:S01]  /*11fb0*/  FMUL.FTZ R60, R164, R60 ;  /* 0x0000003ca43c7220 */ /* 0x000fe20000410000 */
[----:B------:R-:W-:Y:S01]  /*11fc0*/  PRMT R15, R15, 0x5410, R10 ;  /* 0x000054100f0f7816 */ /* 0x000fe2000000000a */
[----:B------:R-:W3:Y:S01]  /*11fd0*/  MUFU.EX2 R197, R197 ;  /* 0x000000c500c57308 */ /* 0x000ee20000000800 */
[----:B------:R-:W-:Y:S01]  /*11fe0*/  PRMT R177, R8, 0x5410, R177 ;  /* 0x0000541008b17816 */ /* 0x000fe200000000b1 */
[--C-:B------:R-:W-:Y:S01]  /*11ff0*/  HSET2.LE.AND R168, R183, R240.reuse, PT ;  /* 0x000000f0b7a87233 */ /* 0x100fe20003803000 */
[----:B------:R-:W-:Y:S01]  /*12000*/  F2FP.PACK_AB R9, R185, R184 ;  /* 0x000000b8b909723e */ /* 0x000fe200000000ff */
[----:B-1----:R-:W-:Y:S01]  /*12010*/  FMUL.FTZ R42, R3, R42 ;  /* 0x0000002a032a7220 */ /* 0x002fe20000410000 */
[----:B------:R-:W-:Y:S01]  /*12020*/  F2FP.PACK_AB R8, R187, R186 ;  /* 0x000000babb08723e */ /* 0x000fe200000000ff */
[--C-:B------:R-:W-:Y:S01]  /*12030*/  HSET2.LE.AND R169, R177, R240.reuse, PT ;  /* 0x000000f0b1a97233 */ /* 0x100fe20003803000 */
[----:B------:R-:W-:Y:S01]  /*12040*/  LOP3.LUT R170, R170, R9, RZ, 0xc0, !PT ;  /* 0x00000009aaaa7212 */ /* 0x000fe200078ec0ff */
[--C-:B------:R-:W-:Y:S01]  /*12050*/  HSET2.LE.AND R177, R15, R240.reuse, PT ;  /* 0x000000f00fb17233 */ /* 0x100fe20003803000 */
[----:B------:R-:W-:Y:S01]  /*12060*/  LOP3.LUT R171, R171, R8, RZ, 0xc0, !PT ;  /* 0x00000008abab7212 */ /* 0x000fe200078ec0ff */
[----:B------:R-:W-:Y:S01]  /*12070*/  MUFU.EX2 R198, R198 ;  /* 0x000000c600c67308 */ /* 0x000fe20000000800 */
[----:B------:R-:W-:Y:S01]  /*12080*/  F2FP.PACK_AB R11, R189, R188 ;  /* 0x000000bcbd0b723e */ /* 0x000fe200000000ff */
[----:B------:R-:W-:Y:S01]  /*12090*/  FMUL.FTZ R43, R3, R43 ;  /* 0x0000002b032b7220 */ /* 0x000fe20000410000 */
[----:B------:R-:W-:Y:S01]  /*120a0*/  F2FP.PACK_AB R10, R191, R190 ;  /* 0x000000bebf0a723e */ /* 0x000fe200000000ff */
[----:B------:R-:W-:Y:S01]  /*120b0*/  FMUL.FTZ R34, R3, R154 ;  /* 0x0000009a03227220 */ /* 0x000fe20000410000 */
[----:B------:R-:W-:Y:S01]  /*120c0*/  F2FP.PACK_AB R9, R193, R192 ;  /* 0x000000c0c109723e */ /* 0x000fe200000000ff */
[----:B------:R-:W-:Y:S01]  /*120d0*/  FFMA.FTZ R183, R22, c[0x0][0x23c], -R181 ;  /* 0x00008f0016b77a23 */ /* 0x000fe200000108b5 */
[----:B------:R-:W-:Y:S01]  /*120e0*/  F2FP.PACK_AB R8, R195, R194 ;  /* 0x000000c2c308723e */ /* 0x000fe200000000ff */
[C---:B------:R-:W-:Y:S01]  /*120f0*/  FMUL.FTZ R46, R3.reuse, R46 ;  /* 0x0000002e032e7220 */ /* 0x040fe20000410000 */
[----:B------:R-:W-:Y:S01]  /*12100*/  LOP3.LUT R12, R12, 0xff, RZ, 0xc0, !PT ;  /* 0x000000ff0c0c7812 */ /* 0x000fe200078ec0ff */
[----:B------:R-:W1:Y:S01]  /*12110*/  MUFU.EX2 R199, R199 ;  /* 0x000000c700c77308 */ /* 0x000e620000000800 */
        /* <DEDUP_REMOVED lines=9> */
[----:B------:R-:W4:Y:S01]  /*121b0*/  MUFU.EX2 R2, R2 ;  /* 0x0000000200027308 */ /* 0x000f220000000800 */
[----:B------:R-:W5:Y:S01]  /*121c0*/  LDSM.16.MT88.4 R160, [R210+0xa000] ;  /* 0x00a00000d2a0783b */ /* 0x000f620000004200 */
[----:B---3--:R-:W-:Y:S01]  /*121d0*/  F2FP.PACK_AB R13, R197, R196 ;  /* 0x000000c4c50d723e */ /* 0x008fe200000000ff */
[C---:B------:R-:W-:Y:S01]  /*121e0*/  FMUL.FTZ R47, R3.reuse, R47 ;  /* 0x0000002f032f7220 */ /* 0x040fe20000410000 */
[--C-:B------:R-:W-:Y:S01]  /*121f0*/  HSET2.LE.AND R179, R179, R240.reuse, PT ;  /* 0x000000f0b3b37233 */ /* 0x100fe20003803000 */
[-C--:B--2---:R-:W-:Y:S01]  /*12200*/  HMMA.16816.F32 R8, R168, R172.reuse, R8 ;  /* 0x000000aca808723c */ /* 0x084fe20000001808 */
[----:B------:R-:W-:Y:S01]  /*12210*/  LOP3.LUT R178, R178, R13, RZ, 0xc0, !PT ;  /* 0x0000000db2b27212 */ /* 0x000fe200078ec0ff */
[C---:B------:R-:W-:Y:S02]  /*12220*/  FMUL.FTZ R58, R3.reuse, R58 ;  /* 0x0000003a033a7220 */ /* 0x040fe40000410000 */
[C---:B------:R-:W-:Y:S01]  /*12230*/  FMUL.FTZ R59, R3.reuse, R59 ;  /* 0x0000003b033b7220 */ /* 0x040fe20000410000 */
[----:B------:R-:W2:Y:S01]  /*12240*/  MUFU.EX2 R0, R0 ;  /* 0x0000000000007308 */ /* 0x000ea20000000800 */
[C---:B------:R-:W-:Y:S02]  /*12250*/  FMUL.FTZ R61, R164.reuse, R61 ;  /* 0x0000003da43d7220 */ /* 0x040fe40000410000 */
[----:B------:R-:W-:Y:S01]  /*12260*/  FMUL.FTZ R62, R3, R62 ;  /* 0x0000003e033e7220 */ /* 0x000fe20000410000 */
[----:B-1----:R-:W-:Y:S03]  /*12270*/  F2FP.PACK_AB R12, R199, R198 ;  /* 0x000000c6c70c723e */ /* 0x002fe600000000ff */
[----:B------:R-:W-:Y:S01]  /*12280*/  FMUL.FTZ R63, R3, R63 ;  /* 0x0000003f033f7220 */ /* 0x000fe20000410000 */
[----:B------:R-:W-:Y:S01]  /*12290*/  LOP3.LUT R179, R179, R12, RZ, 0xc0, !PT ;  /* 0x0000000cb3b37212 */ /* 0x000fe200078ec0ff */
[C---:B------:R-:W-:Y:S01]  /*122a0*/  FMUL.FTZ R72, R164.reuse, R72 ;  /* 0x00000048a4487220 */ /* 0x040fe20000410000 */
[----:B------:R1:W-:Y:S01]  /*122b0*/  MUFU.EX2 R7, R30 ;  /* 0x0000001e00077308 */ /* 0x0003e20000000800 */
[----:B------:R-:W-:Y:S02]  /*122c0*/  FMUL.FTZ R73, R164, R73 ;  /* 0x00000049a4497220 */ /* 0x000fe40000410000 */
[C---:B------:R-:W-:Y:S02]  /*122d0*/  FMUL.FTZ R74, R3.reuse, R74 ;  /* 0x0000004a034a7220 */ /* 0x040fe40000410000 */
[C---:B----4-:R-:W-:Y:S02]  /*122e0*/  FMUL.FTZ R12, R2.reuse, R156 ;  /* 0x0000009c020c7220 */ /* 0x050fe40000410000 */
[C---:B------:R-:W-:Y:S02]  /*122f0*/  FMUL.FTZ R13, R2.reuse, R157 ;  /* 0x0000009d020d7220 */ /* 0x040fe40000410000 */
[C---:B------:R-:W-:Y:S01]  /*12300*/  FMUL.FTZ R36, R2.reuse, R36 ;  /* 0x0000002402247220 */ /* 0x040fe20000410000 */
[----:B------:R-:W-:Y:S01]  /*12310*/  MUFU.EX2 R242, R242 ;  /* 0x000000f200f27308 */ /* 0x000fe20000000800 */
[C---:B------:R-:W-:Y:S02]  /*12320*/  FMUL.FTZ R37, R2.reuse, R37 ;  /* 0x0000002502257220 */ /* 0x040fe40000410000 */
[----:B------:R-:W-:Y:S02]  /*12330*/  FMUL.FTZ R48, R2, R48 ;  /* 0x0000003002307220 */ /* 0x000fe40000410000 */
[C---:B--2---:R-:W-:Y:S02]  /*12340*/  FMUL.FTZ R14, R0.reuse, R158 ;  /* 0x0000009e000e7220 */ /* 0x044fe40000410000 */
[----:B------:R-:W-:Y:S02]  /*12350*/  FMUL.FTZ R15, R0, R159 ;  /* 0x0000009f000f7220 */ /* 0x000fe40000410000 */
[----:B------:R-:W2:Y:S01]  /*12360*/  LDSM.16.MT88.4 R156, [R209+0xa000] ;  /* 0x00a00000d19c783b */ /* 0x000ea20000004200 */
[----:B------:R-:W-:Y:S01]  /*12370*/  FMUL.FTZ R49, R2, R49 ;  /* 0x0000003102317220 */ /* 0x000fe20000410000 */
[----:B------:R-:W-:Y:S01]  /*12380*/  MUFU.EX2 R247, R247 ;  /* 0x000000f700f77308 */ /* 0x000fe20000000800 */
[C---:B------:R-:W-:Y:S02]  /*12390*/  FMUL.FTZ R50, R0.reuse, R50 ;  /* 0x0000003200327220 */ /* 0x040fe40000410000 */
[C---:B------:R-:W-:Y:S01]  /*123a0*/  HMMA.16816.F32 R12, R176.reuse, R172, R12 ;  /* 0x000000acb00c723c */ /* 0x040fe2000000180c */
[C---:B------:R-:W-:Y:S02]  /*123b0*/  FMUL.FTZ R38, R0.reuse, R38 ;  /* 0x0000002600267220 */ /* 0x040fe40000410000 */
[C---:B------:R-:W-:Y:S02]  /*123c0*/  FMUL.FTZ R39, R0.reuse, R39 ;  /* 0x0000002700277220 */ /* 0x040fe40000410000 */
[C---:B-1----:R-:W-:Y:S02]  /*123d0*/  FMUL.FTZ R30, R0.reuse, R142 ;  /* 0x0000008e001e7220 */ /* 0x042fe40000410000 */
[----:B------:R-:W-:Y:S01]  /*123e0*/  FMUL.FTZ R51, R0, R51 ;  /* 0x0000003300337220 */ /* 0x000fe20000410000 */
[----:B------:R-:W-:Y:S01]  /*123f0*/  MOV R172, R200 ;  /* 0x000000c800ac7202 */ /* 0x000fe20000000f00 */
[C---:B------:R-:W-:Y:S01]  /*12400*/  FMUL.FTZ R52, R2.reuse, R52 ;  /* 0x0000003402347220 */ /* 0x040fe20000410000 */
[-C--:B------:R-:W-:Y:S01]  /*12410*/  HMMA.16816.F32 R36, R176, R174.reuse, R36 ;  /* 0x000000aeb024723c */ /* 0x080fe20000001824 */
[----:B------:R-:W-:Y:S01]  /*12420*/  MUFU.EX2 R202, R202 ;  /* 0x000000ca00ca7308 */ /* 0x000fe20000000800 */
[----:B------:R-:W-:Y:S01]  /*12430*/  FMUL.FTZ R53, R2, R53 ;  /* 0x0000003502357220 */ /* 0x000fe20000410000 */
[----:B------:R-:W-:Y:S01]  /*12440*/  MOV R173, R201 ;  /* 0x000000c900ad7202 */ /* 0x000fe20000000f00 */
[C---:B------:R-:W-:Y:S02]  /*12450*/  FMUL.FTZ R54, R0.reuse, R54 ;  /* 0x0000003600367220 */ /* 0x040fe40000410000 */
[----:B------:R-:W-:Y:S02]  /*12460*/  FMUL.FTZ R55, R0, R55 ;  /* 0x0000003700377220 */ /* 0x000fe40000410000 */
[C---:B------:R-:W-:Y:S01]  /*12470*/  HMMA.16816.F32 R40, R168.reuse, R174, R40 ;  /* 0x000000aea828723c */ /* 0x040fe20000001828 */
[C---:B------:R-:W-:Y:S02]  /*12480*/  FMUL.FTZ R64, R2.reuse, R64 ;  /* 0x0000004002407220 */ /* 0x040fe40000410000 */
[----:B------:R-:W-:Y:S01]  /*12490*/  MUFU.EX2 R252, R252 ;  /* 0x000000fc00fc7308 */ /* 0x000fe20000000800 */
[----:B------:R-:W-:Y:S02]  /*124a0*/  FMUL.FTZ R65, R2, R65 ;  /* 0x0000004102417220 */ /* 0x000fe40000410000 */
[C---:B------:R-:W-:Y:S02]  /*124b0*/  FMUL.FTZ R66, R0.reuse, R66 ;  /* 0x0000004200427220 */ /* 0x040fe40000410000 */
[-C--:B-----5:R-:W-:Y:S01]  /*124c0*/  HMMA.16816.F32 R44, R168, R160.reuse, R44 ;  /* 0x000000a0a82c723c */ /* 0x0a0fe2000000182c */
[----:B------:R-:W-:Y:S03]  /*124d0*/  FMUL.FTZ R67, R0, R67 ;  /* 0x0000004300437220 */ /* 0x000fe60000410000 */
[C---:B------:R-:W-:Y:S02]  /*124e0*/  FMUL.FTZ R68, R2.reuse, R68 ;  /* 0x0000004402447220 */ /* 0x040fe40000410000 */
[----:B------:R-:W-:Y:S02]  /*124f0*/  FMUL.FTZ R69, R2, R69 ;  /* 0x0000004502457220 */ /* 0x000fe40000410000 */
[C---:B------:R-:W-:Y:S01]  /*12500*/  HMMA.16816.F32 R48, R176.reuse, R160, R48 ;  /* 0x000000a0b030723c */ /* 0x040fe20000001830 */
[C---:B------:R-:W-:Y:S03]  /*12510*/  FMUL.FTZ R70, R0.reuse, R70 ;  /* 0x0000004600467220 */ /* 0x040fe60000410000 */
[----:B------:R-:W-:Y:S02]  /*12520*/  FMUL.FTZ R71, R0, R71 ;  /* 0x0000004700477220 */ /* 0x000fe40000410000 */
[C---:B------:R-:W-:Y:S02]  /*12530*/  FMUL.FTZ R75, R3.reuse, R75 ;  /* 0x0000004b034b7220 */ /* 0x040fe40000410000 */
[-C--:B------:R-:W-:Y:S01]  /*12540*/  HMMA.16816.F32 R52, R176, R162.reuse, R52 ;  /* 0x000000a2b034723c */ /* 0x080fe20000001834 */
[C---:B------:R-:W-:Y:S03]  /*12550*/  FMUL.FTZ R76, R164.reuse, R76 ;  /* 0x0000004ca44c7220 */ /* 0x040fe60000410000 */
[----:B------:R-:W-:Y:S02]  /*12560*/  FMUL.FTZ R77, R164, R77 ;  /* 0x0000004da44d7220 */ /* 0x000fe40000410000 */
[C---:B------:R-:W-:Y:S02]  /*12570*/  FMUL.FTZ R78, R3.reuse, R78 ;  /* 0x0000004e034e7220 */ /* 0x040fe40000410000 */
[C---:B------:R-:W-:Y:S01]  /*12580*/  HMMA.16816.F32 R56, R168.reuse, R162, R56 ;  /* 0x000000a2a838723c */ /* 0x040fe20000001838 */
[----:B------:R-:W1:Y:S03]  /*12590*/  LDSM.16.MT88.4 R160, [R208+0xa000] ;  /* 0x00a00000d0a0783b */ /* 0x000e660000004200 */
[C---:B------:R-:W-:Y:S02]  /*125a0*/  FMUL.FTZ R79, R3.reuse, R79 ;  /* 0x0000004f034f7220 */ /* 0x040fe40000410000 */
[C---:B------:R-:W-:Y:S02]  /*125b0*/  FMUL.FTZ R80, R2.reuse, R80 ;  /* 0x0000005002507220 */ /* 0x040fe40000410000 */
[-C--:B--2---:R-:W-:Y:S01]  /*125c0*/  HMMA.16816.F32 R60, R168, R156.reuse, R60 ;  /* 0x0000009ca83c723c */ /* 0x084fe2000000183c */
        /* <DEDUP_REMOVED lines=8> */
[----:B------:R-:W-:Y:S03]  /*12650*/  FMUL.FTZ R87, R0, R87 ;  /* 0x0000005700577220 */ /* 0x000fe60000410000 */
[C---:B------:R-:W-:Y:S02]  /*12660*/  FMUL.FTZ R88, R164.reuse, R88 ;  /* 0x00000058a4587220 */ /* 0x040fe40000410000 */
[C---:B------:R-:W-:Y:S02]  /*12670*/  FMUL.FTZ R89, R164.reuse, R89 ;  /* 0x00000059a4597220 */ /* 0x040fe40000410000 */
[C---:B------:R-:W-:Y:S01]  /*12680*/  HMMA.16816.F32 R72, R168.reuse, R158, R72 ;  /* 0x0000009ea848723c */ /* 0x040fe20000001848 */
[----:B------:R-:W2:Y:S03]  /*12690*/  LDSM.16.MT88.4 R156, [R212+0xb000] ;  /* 0x00b00000d49c783b */ /* 0x000ea60000004200 */
[C---:B------:R-:W-:Y:S02]  /*126a0*/  FMUL.FTZ R90, R3.reuse, R90 ;  /* 0x0000005a035a7220 */ /* 0x040fe40000410000 */
[C---:B------:R-:W-:Y:S02]  /*126b0*/  FMUL.FTZ R91, R3.reuse, R91 ;  /* 0x0000005b035b7220 */ /* 0x040fe40000410000 */
[C---:B------:R-:W-:Y:S01]  /*126c0*/  FMUL.FTZ R92, R164.reuse, R92 ;  /* 0x0000005ca45c7220 */ /* 0x040fe20000410000 */
[-C--:B-1----:R-:W-:Y:S03]  /*126d0*/  HMMA.16816.F32 R76, R168, R160.reuse, R76 ;  /* 0x000000a0a84c723c */ /* 0x082fe6000000184c */
[C---:B------:R-:W-:Y:S02]  /*126e0*/  FMUL.FTZ R93, R164.reuse, R93 ;  /* 0x0000005da45d7220 */ /* 0x040fe40000410000 */
[C---:B------:R-:W-:Y:S02]  /*126f0*/  FMUL.FTZ R94, R3.reuse, R94 ;  /* 0x0000005e035e7220 */ /* 0x040fe40000410000 */
[C---:B------:R-:W-:Y:S01]  /*12700*/  FMUL.FTZ R95, R3.reuse, R95 ;  /* 0x0000005f035f7220 */ /* 0x040fe20000410000 */
[C---:B------:R-:W-:Y:S01]  /*12710*/  HMMA.16816.F32 R80, R176.reuse, R160, R80 ;  /* 0x000000a0b050723c */ /* 0x040fe20000001850 */
[C---:B------:R-:W-:Y:S03]  /*12720*/  FMUL.FTZ R104, R164.reuse, R104 ;  /* 0x00000068a4687220 */ /* 0x040fe60000410000 */
[----:B------:R-:W-:Y:S02]  /*12730*/  FMUL.FTZ R105, R164, R105 ;  /* 0x00000069a4697220 */ /* 0x000fe40000410000 */
[C---:B------:R-:W-:Y:S02]  /*12740*/  FMUL.FTZ R106, R3.reuse, R106 ;  /* 0x0000006a036a7220 */ /* 0x040fe40000410000 */
[-C--:B------:R-:W-:Y:S01]  /*12750*/  HMMA.16816.F32 R84, R176, R162.reuse, R84 ;  /* 0x000000a2b054723c */ /* 0x080fe20000001854 */
[----:B------:R-:W-:Y:S03]  /*12760*/  FMUL.FTZ R107, R3, R107 ;  /* 0x0000006b036b7220 */ /* 0x000fe60000410000 */
[--C-:B------:R-:W-:Y:S02]  /*12770*/  FFMA.FTZ R200, R32, c[0x0][0x23c], -R182.reuse ;  /* 0x00008f0020c87a23 */ /* 0x100fe400000108b6 */
[C---:B------:R-:W-:Y:S02]  /*12780*/  FMUL.FTZ R32, R164.reuse, R152 ;  /* 0x00000098a4207220 */ /* 0x040fe40000410000 */
[C---:B------:R-:W-:Y:S01]  /*12790*/  HMMA.16816.F32 R88, R168.reuse, R162, R88 ;  /* 0x000000a2a858723c */ /* 0x040fe20000001858 */
[----:B------:R-:W1:Y:S01]  /*127a0*/  LDSM.16.MT88.4 R160, [R210+0xb000] ;  /* 0x00b00000d2a0783b */ /* 0x000e620000004200 */
[----:B------:R-:W-:Y:S02]  /*127b0*/  MUFU.EX2 R200, R200 ;  /* 0x000000c800c87308 */ /* 0x000fe40000000800 */
[----:B------:R-:W-:Y:S02]  /*127c0*/  FFMA.FTZ R201, R33, c[0x0][0x23c], -R182 ;  /* 0x00008f0021c97a23 */ /* 0x000fe400000108b6 */
[----:B------:R-:W-:Y:S02]  /*127d0*/  FMUL.FTZ R33, R164, R153 ;  /* 0x00000099a4217220 */ /* 0x000fe40000410000 */
[-C--:B--2---:R-:W-:Y:S01]  /*127e0*/  HMMA.16816.F32 R92, R168, R156.reuse, R92 ;  /* 0x0000009ca85c723c */ /* 0x084fe2000000185c */
[C---:B------:R-:W-:Y:S03]  /*127f0*/  FMUL.FTZ R96, R2.reuse, R96 ;  /* 0x0000006002607220 */ /* 0x040fe60000410000 */
[----:B------:R-:W-:Y:S01]  /*12800*/  FMUL.FTZ R97, R2, R97 ;  /* 0x0000006102617220 */ /* 0x000fe20000410000 */
[----:B------:R-:W-:Y:S01]  /*12810*/  MUFU.EX2 R201, R201 ;  /* 0x000000c900c97308 */ /* 0x000fe20000000800 */
[C---:B------:R-:W-:Y:S02]  /*12820*/  FMUL.FTZ R98, R0.reuse, R98 ;  /* 0x0000006200627220 */ /* 0x040fe40000410000 */
[----:B------:R-:W-:Y:S04]  /*12830*/  FMUL.FTZ R99, R0, R99 ;  /* 0x0000006300637220 */ /* 0x000fe80000410000 */
[C---:B------:R-:W-:Y:S02]  /*12840*/  FMUL.FTZ R116, R164.reuse, R116 ;  /* 0x00000074a4747220 */ /* 0x040fe40000410000 */
[----:B------:R-:W-:Y:S01]  /*12850*/  FMUL.FTZ R117, R164, R117 ;  /* 0x00000075a4757220 */ /* 0x000fe20000410000 */
[C---:B------:R-:W-:Y:S01]  /*12860*/  HMMA.16816.F32 R96, R176.reuse, R156, R96 ;  /* 0x0000009cb060723c */ /* 0x040fe20000001860 */
[C---:B------:R-:W-:Y:S02]  /*12870*/  FMUL.FTZ R100, R2.reuse, R100 ;  /* 0x0000006402647220 */ /* 0x040fe40000410000 */
[----:B------:R-:W-:Y:S02]  /*12880*/  FMUL.FTZ R101, R2, R101 ;  /* 0x0000006502657220 */ /* 0x000fe40000410000 */
[C---:B------:R-:W-:Y:S02]  /*12890*/  FMUL.FTZ R102, R0.reuse, R102 ;  /* 0x0000006600667220 */ /* 0x040fe40000410000 */
[----:B------:R-:W-:Y:S01]  /*128a0*/  FMUL.FTZ R103, R0, R103 ;  /* 0x0000006700677220 */ /* 0x000fe20000410000 */
[----:B------:R-:W-:Y:S01]  /*128b0*/  LOP3.LUT R156, R203, UR7, R172, 0x96, !PT ;  /* 0x00000007cb9c7c12 */ /* 0x000fe2000f8e96ac */
[--C-:B------:R-:W-:Y:S03]  /*128c0*/  FFMA.FTZ R203, R35, c[0x0][0x23c], -R181.reuse ;  /* 0x00008f0023cb7a23 */ /* 0x100fe600000108b5 */
[----:B------:R-:W-:Y:S02]  /*128d0*/  FMUL.FTZ R35, R3, R155 ;  /* 0x0000009b03237220 */ /* 0x000fe40000410000 */
[-C--:B------:R-:W-:Y:S01]  /*128e0*/  HMMA.16816.F32 R100, R176, R158.reuse, R100 ;  /* 0x0000009eb064723c */ /* 0x080fe20000001864 */
[----:B------:R-:W2:Y:S01]  /*128f0*/  LDSM.16.MT88.4 R152, [R209+0xb000] ;  /* 0x00b00000d198783b */ /* 0x000ea20000004200 */
[----:B------:R-:W-:Y:S01]  /*12900*/  FFMA.FTZ R181, R23, c[0x0][0x23c], -R181 ;  /* 0x00008f0017b57a23 */ /* 0x000fe200000108b5 */
[----:B------:R-:W3:Y:S01]  /*12910*/  MUFU.EX2 R203, R203 ;  /* 0x000000cb00cb7308 */ /* 0x000ee20000000800 */
[C---:B------:R-:W-:Y:S02]  /*12920*/  FMUL.FTZ R118, R3.reuse, R118 ;  /* 0x0000007603767220 */ /* 0x040fe40000410000 */
[C---:B------:R-:W-:Y:S02]  /*12930*/  FMUL.FTZ R119, R3.reuse, R119 ;  /* 0x0000007703777220 */ /* 0x040fe40000410000 */
[C---:B------:R-:W-:Y:S01]  /*12940*/  HMMA.16816.F32 R104, R168.reuse, R158, R104 ;  /* 0x0000009ea868723c */ /* 0x040fe20000001868 */
[C---:B------:R-:W-:Y:S03]  /*12950*/  FMUL.FTZ R120, R164.reuse, R120 ;  /* 0x00000078a4787220 */ /* 0x040fe60000410000 */
[----:B------:R-:W-:Y:S02]  /*12960*/  FMUL.FTZ R121, R164, R121 ;  /* 0x00000079a4797220 */ /* 0x000fe40000410000 */
[----:B------:R-:W-:Y:S02]  /*12970*/  FMUL.FTZ R122, R3, R122 ;  /* 0x0000007a037a7220 */ /* 0x000fe40000410000 */
[-C--:B-1----:R-:W-:Y:S01]  /*12980*/  HMMA.16816.F32 R32, R168, R160.reuse, R32 ;  /* 0x000000a0a820723c */ /* 0x082fe20000001820 */
[C---:B------:R-:W-:Y:S03]  /*12990*/  FMUL.FTZ R108, R2.reuse, R108 ;  /* 0x0000006c026c7220 */ /* 0x040fe60000410000 */
[----:B------:R-:W-:Y:S02]  /*129a0*/  FMUL.FTZ R109, R2, R109 ;  /* 0x0000006d026d7220 */ /* 0x000fe40000410000 */
[C---:B------:R-:W-:Y:S02]  /*129b0*/  FMUL.FTZ R110, R0.reuse, R110 ;  /* 0x0000006e006e7220 */ /* 0x040fe40000410000 */
[----:B------:R-:W-:Y:S04]  /*129c0*/  FMUL.FTZ R111, R0, R111 ;  /* 0x0000006f006f7220 */ /* 0x000fe80000410000 */
[----:B------:R-:W-:Y:S01]  /*129d0*/  IMAD.WIDE.U32 R158, R156, -0x2daee0ad, RZ ;  /* 0xd2511f539c9e7825 */ /* 0x000fe200078e00ff */
[----:B------:R-:W-:Y:S02]  /*129e0*/  LOP3.LUT R156, R5, UR7, R6, 0x96, !PT ;  /* 0x00000007059c7c12 */ /* 0x000fe4000f8e9606 */
        /* <DEDUP_REMOVED lines=9> */
[----:B------:R-:W-:Y:S01]  /*12a80*/  IMAD.WIDE.U32 R156, R156, -0x2daee0ad, RZ ;  /* 0xd2511f539c9c7825 */ /* 0x000fe200078e00ff */
[----:B------:R-:W-:Y:S02]  /*12a90*/  MUFU.EX2 R5, R183 ;  /* 0x000000b700057308 */ /* 0x000fe40000000800 */
[----:B------:R-:W-:Y:S01]  /*12aa0*/  SHF.R.U32.HI R161, RZ, 0x18, R158 ;  /* 0x00000018ffa17819 */ /* 0x000fe2000001169e */
[----:B------:R-:W-:Y:S01]  /*12ab0*/  FMUL.FTZ R123, R3, R123 ;  /* 0x0000007b037b7220 */ /* 0x000fe20000410000 */
[-C--:B------:R-:W-:Y:S01]  /*12ac0*/  HMMA.16816.F32 R112, R176, R162.reuse, R112 ;  /* 0x000000a2b070723c */ /* 0x080fe20000001870 */
[----:B------:R-:W-:Y:S01]  /*12ad0*/  LOP3.LUT R160, R157, UR17, R246, 0x96, !PT ;  /* 0x000000119da07c12 */ /* 0x000fe2000f8e96f6 */
[----:B------:R-:W-:Y:S01]  /*12ae0*/  FFMA.FTZ R31, R31, c[0x0][0x23c], -R19 ;  /* 0x00008f001f1f7a23 */ /* 0x000fe20000010813 */
[----:B------:R-:W-:Y:S01]  /*12af0*/  LOP3.LUT R174, R156, 0xffff, RZ, 0xc0, !PT ;  /* 0x0000ffff9cae7812 */ /* 0x000fe200078ec0ff */
[----:B------:R-:W-:Y:S01]  /*12b00*/  FFMA.FTZ R182, R21, c[0x0][0x23c], -R182 ;  /* 0x00008f0015b67a23 */ /* 0x000fe200000108b6 */
[--C-:B------:R-:W-:Y:S01]  /*12b10*/  SHF.R.U32.HI R175, RZ, 0x10, R156.reuse ;  /* 0x00000010ffaf7819 */ /* 0x100fe2000001169c */
[----:B------:R-:W1:Y:S01]  /*12b20*/  MUFU.EX2 R6, R181 ;  /* 0x000000b500067308 */ /* 0x000e620000000800 */
[C---:B------:R-:W-:Y:S01]  /*12b30*/  FMUL.FTZ R128, R164.reuse, R128 ;  /* 0x00000080a4807220 */ /* 0x040fe20000410000 */
[C---:B------:R-:W-:Y:S01]  /*12b40*/  HMMA.16816.F32 R116, R168.reuse, R162, R116 ;  /* 0x000000a2a874723c */ /* 0x040fe20000001874 */
[----:B------:R-:W-:Y:S03]  /*12b50*/  FMUL.FTZ R129, R164, R129 ;  /* 0x00000081a4817220 */ /* 0x000fe60000410000 */
[C---:B------:R-:W-:Y:S01]  /*12b60*/  FMUL.FTZ R130, R3.reuse, R130 ;  /* 0x0000008203827220 */ /* 0x040fe20000410000 */
[----:B------:R-:W-:Y:S01]  /*12b70*/  LOP3.LUT R172, R172, 0xff, RZ, 0xc0, !PT ;  /* 0x000000ffacac7812 */ /* 0x000fe200078ec0ff */
[----:B------:R-:W-:Y:S01]  /*12b80*/  FMUL.FTZ R131, R3, R131 ;  /* 0x0000008303837220 */ /* 0x000fe20000410000 */
[----:B------:R-:W-:Y:S01]  /*12b90*/  LOP3.LUT R163, R156, 0xff, RZ, 0xc0, !PT ;  /* 0x000000ff9ca37812 */ /* 0x000fe200078ec0ff */
[-C--:B--2---:R-:W-:Y:S01]  /*12ba0*/  HMMA.16816.F32 R120, R168, R152.reuse, R120 ;  /* 0x00000098a878723c */ /* 0x084fe20000001878 */
[----:B------:R-:W-:Y:S01]  /*12bb0*/  SHF.R.U32.HI R162, RZ, 0x18, R156 ;  /* 0x00000018ffa27819 */ /* 0x000fe2000001169c */
[----:B------:R2:W-:Y:S01]  /*12bc0*/  MUFU.EX2 R17, R31 ;  /* 0x0000001f00117308 */ /* 0x0005e20000000800 */
[----:B------:R-:W4:Y:S01]  /*12bd0*/  LDSM.16.MT88.4 R156, [R208+0xb000] ;  /* 0x00b00000d09c783b */ /* 0x000f220000004200 */
[C---:B------:R-:W-:Y:S01]  /*12be0*/  FMUL.FTZ R124, R2.reuse, R124 ;  /* 0x0000007c027c7220 */ /* 0x040fe20000410000 */
[----:B------:R-:W-:Y:S01]  /*12bf0*/  SHF.R.U32.HI R174, RZ, 0x8, R174 ;  /* 0x00000008ffae7819 */ /* 0x000fe200000116ae */
[----:B------:R-:W-:Y:S02]  /*12c00*/  FMUL.FTZ R125, R2, R125 ;  /* 0x0000007d027d7220 */ /* 0x000fe40000410000 */
[C---:B------:R-:W-:Y:S01]  /*12c10*/  FMUL.FTZ R126, R0.reuse, R126 ;  /* 0x0000007e007e7220 */ /* 0x040fe20000410000 */
[----:B------:R-:W-:Y:S03]  /*12c20*/  PRMT R163, R163, 0x5410, R174 ;  /* 0x00005410a3a37816 */ /* 0x000fe600000000ae */
[----:B------:R-:W-:Y:S01]  /*12c30*/  FMUL.FTZ R127, R0, R127 ;  /* 0x0000007f007f7220 */ /* 0x000fe20000410000 */
[----:B------:R-:W5:Y:S01]  /*12c40*/  MUFU.EX2 R246, R182 ;  /* 0x000000b600f67308 */ /* 0x000f620000000800 */
[C---:B------:R-:W-:Y:S02]  /*12c50*/  FMUL.FTZ R136, R164.reuse, R136 ;  /* 0x00000088a4887220 */ /* 0x040fe40000410000 */
[----:B------:R-:W-:Y:S02]  /*12c60*/  FMUL.FTZ R137, R164, R137 ;  /* 0x00000089a4897220 */ /* 0x000fe40000410000 */
[----:B------:R-:W-:Y:S01]  /*12c70*/  FMUL.FTZ R138, R3, R138 ;  /* 0x0000008a038a7220 */ /* 0x000fe20000410000 */
[C---:B------:R-:W-:Y:S01]  /*12c80*/  HMMA.16816.F32 R124, R176.reuse, R152, R124 ;  /* 0x00000098b07c723c */ /* 0x040fe2000000187c */
[C---:B------:R-:W-:Y:S02]  /*12c90*/  FMUL.FTZ R20, R2.reuse, R148 ;  /* 0x0000009402147220 */ /* 0x040fe40000410000 */
[----:B------:R-:W-:Y:S02]  /*12ca0*/  FMUL.FTZ R21, R2, R149 ;  /* 0x0000009502157220 */ /* 0x000fe40000410000 */
[----:B------:R-:W-:Y:S01]  /*12cb0*/  FMUL.FTZ R22, R0, R150 ;  /* 0x0000009600167220 */ /* 0x000fe20000410000 */
[----:B------:R-:W-:Y:S01]  /*12cc0*/  LOP3.LUT R150, R28, 0xffff, RZ, 0xc0, !PT ;  /* 0x0000ffff1c967812 */ /* 0x000fe200078ec0ff */
[C---:B------:R-:W-:Y:S01]  /*12cd0*/  FMUL.FTZ R23, R0.reuse, R151 ;  /* 0x0000009700177220 */ /* 0x040fe20000410000 */
[----:B------:R-:W-:Y:S01]  /*12ce0*/  LOP3.LUT R151, R175, 0xff, RZ, 0xc0, !PT ;  /* 0x000000ffaf977812 */ /* 0x000fe200078ec0ff */
[----:B--2---:R-:W-:Y:S03]  /*12cf0*/  FMUL.FTZ R31, R0, R143 ;  /* 0x0000008f001f7220 */ /* 0x004fe60000410000 */
[----:B------:R-:W-:Y:S01]  /*12d00*/  PRMT R151, R151, 0x5410, R162 ;  /* 0x0000541097977816 */ /* 0x000fe200000000a2 */
[--C-:B------:R-:W-:Y:S01]  /*12d10*/  FFMA.FTZ R152, R24, c[0x0][0x23c], -R180.reuse ;  /* 0x00008f0018987a23 */ /* 0x100fe200000108b4 */
[-C--:B------:R-:W-:Y:S01]  /*12d20*/  HMMA.16816.F32 R20, R176, R154.reuse, R20 ;  /* 0x0000009ab014723c */ /* 0x080fe20000001814 */
[----:B------:R-:W-:Y:S01]  /*12d30*/  FFMA.FTZ R180, R25, c[0x0][0x23c], -R180 ;  /* 0x00008f0019b47a23 */ /* 0x000fe200000108b4 */
[----:B------:R-:W-:Y:S01]  /*12d40*/  PRMT R175, R172, 0x5410, R161 ;  /* 0x00005410acaf7816 */ /* 0x000fe200000000a1 */
[----:B------:R-:W-:Y:S01]  /*12d50*/  FMUL.FTZ R25, R164, R145 ;  /* 0x00000091a4197220 */ /* 0x000fe20000410000 */
[----:B------:R-:W-:Y:S01]  /*12d60*/  SHF.R.U32.HI R24, RZ, 0x8, R29 ;  /* 0x00000008ff187819 */ /* 0x000fe2000001161d */
[----:B------:R-:W-:Y:S01]  /*12d70*/  MUFU.EX2 R4, R180 ;  /* 0x000000b400047308 */ /* 0x000fe20000000800 */
[----:B------:R-:W-:Y:S01]  /*12d80*/  SHF.R.U32.HI R29, RZ, 0x10, R28 ;  /* 0x00000010ff1d7819 */ /* 0x000fe2000001161c */
[--C-:B------:R-:W-:Y:S01]  /*12d90*/  FFMA.FTZ R149, R26, c[0x0][0x23c], -R19.reuse ;  /* 0x00008f001a957a23 */ /* 0x100fe20000010813 */
[C---:B------:R-:W-:Y:S01]  /*12da0*/  HMMA.16816.F32 R128, R168.reuse, R154, R128 ;  /* 0x0000009aa880723c */ /* 0x040fe20000001880 */
[----:B------:R-:W-:Y:S03]  /*12db0*/  FFMA.FTZ R148, R27, c[0x0][0x23c], -R19 ;  /* 0x00008f001b947a23 */ /* 0x000fe60000010813 */
[----:B------:R-:W-:Y:S01]  /*12dc0*/  LOP3.LUT R19, R28, 0xff, RZ, 0xc0, !PT ;  /* 0x000000ff1c137812 */ /* 0x000fe200078ec0ff */
[----:B------:R-:W-:Y:S01]  /*12dd0*/  FMUL.FTZ R27, R3, R147 ;  /* 0x00000093031b7220 */ /* 0x000fe20000410000 */
[----:B------:R-:W-:Y:S01]  /*12de0*/  PRMT R173, R173, 0x5410, R24 ;  /* 0x00005410adad7816 */ /* 0x000fe20000000018 */
[----:B------:R-:W-:Y:S01]  /*12df0*/  FMUL.FTZ R24, R164, R144 ;  /* 0x00000090a4187220 */ /* 0x000fe20000410000 */
[----:B------:R-:W-:Y:S01]  /*12e00*/  SHF.R.U32.HI R155, RZ, 0x18, R28 ;  /* 0x00000018ff9b7819 */ /* 0x000fe2000001161c */
[C---:B------:R-:W-:Y:S01]  /*12e10*/  FMUL.FTZ R28, R2.reuse, R140 ;  /* 0x0000008c021c7220 */ /* 0x040fe20000410000 */
[----:B------:R1:W-:Y:S02]  /*12e20*/  MUFU.EX2 R182, R148 ;  /* 0x0000009400b67308 */ /* 0x0003e40000000800 */
[----:B------:R-:W-:Y:S01]  /*12e30*/  LOP3.LUT R144, R29, 0xff, RZ, 0xc0, !PT ;  /* 0x000000ff1d907812 */ /* 0x000fe200078ec0ff */
[C---:B------:R-:W-:Y:S01]  /*12e40*/  FMUL.FTZ R29, R2.reuse, R141 ;  /* 0x0000008d021d7220 */ /* 0x040fe20000410000 */
[----:B------:R-:W-:Y:S01]  /*12e50*/  SHF.R.U32.HI R153, RZ, 0x10, R160 ;  /* 0x00000010ff997819 */ /* 0x000fe200000116a0 */
[----:B------:R-:W2:Y:S01]  /*12e60*/  LDSM.16.MT88.4 R140, [R212+0xa800] ;  /* 0x00a80000d48c783b */ /* 0x000ea20000004200 */
[C---:B------:R-:W-:Y:S01]  /*12e70*/  FMUL.FTZ R26, R3.reuse, R146 ;  /* 0x00000092031a7220 */ /* 0x040fe20000410000 */
[----:B------:R-:W-:Y:S01]  /*12e80*/  SHF.R.U32.HI R146, RZ, 0x8, R150 ;  /* 0x00000008ff927819 */ /* 0x000fe20000011696 */
[----:B------:R-:W-:Y:S01]  /*12e90*/  FMUL.FTZ R139, R3, R139 ;  /* 0x0000008b038b7220 */ /* 0x000fe20000410000 */
[----:B---3--:R-:W-:Y:S01]  /*12ea0*/  F2FP.PACK_AB R150, R203, R202 ;  /* 0x000000cacb96723e */ /* 0x008fe200000000ff */
[----:B------:R3:W2:Y:S01]  /*12eb0*/  MUFU.EX2 R154, R149 ;  /* 0x00000095009a7308 */ /* 0x0006a20000000800 */
[----:B------:R-:W-:Y:S01]  /*12ec0*/  PRMT R161, R19, 0x5410, R146 ;  /* 0x0000541013a17816 */ /* 0x000fe20000000092 */
[C---:B------:R-:W-:Y:S01]  /*12ed0*/  FMUL.FTZ R132, R2.reuse, R132 ;  /* 0x0000008402847220 */ /* 0x040fe20000410000 */
[-C--:B----4-:R-:W-:Y:S01]  /*12ee0*/  HMMA.16816.F32 R24, R168, R156.reuse, R24 ;  /* 0x0000009ca818723c */ /* 0x090fe20000001818 */
[----:B------:R-:W-:Y:S01]  /*12ef0*/  FMUL.FTZ R133, R2, R133 ;  /* 0x0000008502857220 */ /* 0x000fe20000410000 */
[----:B------:R-:W-:Y:S01]  /*12f00*/  PRMT R155, R144, 0x5410, R155 ;  /* 0x00005410909b7816 */ /* 0x000fe2000000009b */
[--C-:B------:R-:W-:Y:S01]  /*12f10*/  HSET2.LE.AND R172, R161, R240.reuse, PT ;  /* 0x000000f0a1ac7233 */ /* 0x100fe20003803000 */
[----:B------:R-:W-:Y:S01]  /*12f20*/  LOP3.LUT R144, R160, 0xffff, RZ, 0xc0, !PT ;  /* 0x0000ffffa0907812 */ /* 0x000fe200078ec0ff */
[C---:B------:R-:W-:Y:S01]  /*12f30*/  FMUL.FTZ R134, R0.reuse, R134 ;  /* 0x0000008600867220 */ /* 0x040fe20000410000 */
[--C-:B------:R-:W-:Y:S01]  /*12f40*/  HSET2.LE.AND R174, R173, R240.reuse, PT ;  /* 0x000000f0adae7233 */ /* 0x100fe20003803000 */
[----:B------:R-:W4:Y:S01]  /*12f50*/  MUFU.EX2 R16, R152 ;  /* 0x0000009800107308 */ /* 0x000f220000000800 */
[C---:B------:R-:W-:Y:S01]  /*12f60*/  HMMA.16816.F32 R28, R176.reuse, R156, R28 ;  /* 0x0000009cb01c723c */ /* 0x040fe2000000181c */
[----:B------:R-:W-:Y:S03]  /*12f70*/  FMUL.FTZ R135, R0, R135 ;  /* 0x0000008700877220 */ /* 0x000fe60000410000 */
[----:B------:R-:W-:Y:S01]  /*12f80*/  SHF.R.U32.HI R144, RZ, 0x8, R144 ;  /* 0x00000008ff907819 */ /* 0x000fe20000011690 */
[--C-:B------:R-:W-:Y:S01]  /*12f90*/  HSET2.LE.AND R175, R175, R240.reuse, PT ;  /* 0x000000f0afaf7233 */ /* 0x100fe20003803000 */
[----:B-1----:R-:W-:Y:S01]  /*12fa0*/  F2FP.PACK_AB R148, R6, R5 ;  /* 0x000000050694723e */ /* 0x002fe200000000ff */
[--C-:B------:R-:W-:Y:S01]  /*12fb0*/  HSET2.LE.AND R173, R155, R240.reuse, PT ;  /* 0x000000f09bad7233 */ /* 0x100fe20003803000 */
[-C--:B------:R-:W-:Y:S01]  /*12fc0*/  HMMA.16816.F32 R132, R176, R158.reuse, R132 ;  /* 0x0000009eb084723c */ /* 0x080fe20000001884 */
[----:B------:R-:W-:Y:S03]  /*12fd0*/  F2FP.PACK_AB R19, R201, R200 ;  /* 0x000000c8c913723e */ /* 0x000fe600000000ff */
[----:B------:R-:W-:Y:S01]  /*12fe0*/  LOP3.LUT R157, R160, 0xff, RZ, 0xc0, !PT ;  /* 0x000000ffa09d7812 */ /* 0x000fe200078ec0ff */
[----:B------:R-:W-:Y:S01]  /*12ff0*/  FFMA.FTZ R188, R164, R243, R188 ;  /* 0x000000f3a4bc7223 */ /* 0x000fe200000100bc */
[----:B------:R-:W-:Y:S01]  /*13000*/  SHF.R.U32.HI R160, RZ, 0x18, R160 ;  /* 0x00000018ffa07819 */ /* 0x000fe200000116a0 */
[--C-:B------:R-:W-:Y:S01]  /*13010*/  HSET2.LE.AND R179, R151, R240.reuse, PT ;  /* 0x000000f097b37233 */ /* 0x100fe20003803000 */
[----:B------:R-:W-:Y:S01]  /*13020*/  HMMA.16816.F32 R136, R168, R158, R136 ;  /* 0x0000009ea888723c */ /* 0x000fe20000001888 */
[----:B------:R-:W-:Y:S01]  /*13030*/  LOP3.LUT R153, R153, 0xff, RZ, 0xc0, !PT ;  /* 0x000000ff99997812 */ /* 0x000fe200078ec0ff */
[----:B------:R-:W-:Y:S02]  /*13040*/  LDSM.16.MT88.4 R168, [R209+0xb800] ;  /* 0x00b80000d1a8783b */ /* 0x000fe40000004200 */
[----:B------:R-:W-:Y:S01]  /*13050*/  LOP3.LUT R174, R174, R19, RZ, 0xc0, !PT ;  /* 0x00000013aeae7212 */ /* 0x000fe200078ec0ff */
[--C-:B------:R-:W-:Y:S01]  /*13060*/  HSET2.LE.AND R178, R163, R240.reuse, PT ;  /* 0x000000f0a3b27233 */ /* 0x100fe20003803000 */
[----:B-----5:R-:W-:Y:S01]  /*13070*/  F2FP.PACK_AB R19, R246, R252 ;  /* 0x000000fcf613723e */ /* 0x020fe200000000ff */
[----:B------:R-:W-:Y:S01]  /*13080*/  FFMA.FTZ R190, R3, R238, R190 ;  /* 0x000000ee03be7223 */ /* 0x000fe200000100be */
[----:B------:R-:W-:Y:S01]  /*13090*/  PRMT R157, R157, 0x5410, R144 ;  /* 0x000054109d9d7816 */ /* 0x000fe20000000090 */
[----:B------:R-:W-:Y:S01]  /*130a0*/  FFMA.FTZ R192, R2, R241, R192 ;  /* 0x000000f102c07223 */ /* 0x000fe200000100c0 */
[----:B------:R-:W1:Y:S02]  /*130b0*/  LDSM.16.MT88.4 R144, [R210+0xa800] ;  /* 0x00a80000d290783b */ /* 0x000e640000004200 */
[----:B------:R-:W-:Y:S01]  /*130c0*/  PRMT R153, R153, 0x5410, R160 ;  /* 0x0000541099997816 */ /* 0x000fe200000000a0 */
[--C-:B------:R-:W-:Y:S01]  /*130d0*/  HSET2.LE.AND R176, R157, R240.reuse, PT ;  /* 0x000000f09db07233 */ /* 0x100fe20003803000 */
[----:B------:R-:W-:Y:S01]  /*130e0*/  LOP3.LUT R175, R175, R150, RZ, 0xc0, !PT ;  /* 0x00000096afaf7212 */ /* 0x000fe200078ec0ff */
[----:B------:R-:W-:Y:S01]  /*130f0*/  FFMA.FTZ R194, R0, R239, R194 ;  /* 0x000000ef00c27223 */ /* 0x000fe200000100c2 */
[----:B------:R-:W-:Y:S01]  /*13100*/  LOP3.LUT R172, R172, R19, RZ, 0xc0, !PT ;  /* 0x00000013acac7212 */ /* 0x000fe200078ec0ff */
[----:B------:R-:W-:Y:S01]  /*13110*/  HSET2.LE.AND R177, R153, R240, PT ;  /* 0x000000f099b17233 */ /* 0x000fe20003803000 */
[----:B------:R-:W-:Y:S01]  /*13120*/  LOP3.LUT R173, R173, R148, RZ, 0xc0, !PT ;  /* 0x00000094adad7212 */ /* 0x000fe200078ec0ff */
[----:B------:R-:W-:Y:S01]  /*13130*/  FADD.FTZ R189, R189, R188 ;  /* 0x000000bcbdbd7221 */ /* 0x000fe20000010000 */
[----:B---3--:R-:W-:Y:S01]  /*13140*/  F2FP.PACK_AB R149, R247, R242 ;  /* 0x000000f2f795723e */ /* 0x008fe200000000ff */
[----:B------:R-:W-:Y:S01]  /*13150*/  FADD.FTZ R191, R191, R190 ;  /* 0x000000bebfbf7221 */ /* 0x000fe20000010000 */
[----:B------:R-:W-:Y:S01]  /*13160*/  F2FP.PACK_AB R150, R17, R7 ;  /* 0x000000071196723e */ /* 0x000fe200000000ff */
[----:B------:R-:W-:Y:S01]  /*13170*/  FADD.FTZ R193, R193, R192 ;  /* 0x000000c0c1c17221 */ /* 0x000fe20000010000 */
[----:B--2---:R-:W-:Y:S01]  /*13180*/  F2FP.PACK_AB R148, R182, R154 ;  /* 0x0000009ab694723e */ /* 0x004fe200000000ff */
[-C--:B------:R-:W-:Y:S01]  /*13190*/  HMMA.16816.F32 R160, R172, R140.reuse, R8 ;  /* 0x0000008caca0723c */ /* 0x080fe20000001808 */
[----:B----4-:R-:W-:Y:S01]  /*131a0*/  F2FP.PACK_AB R19, R4, R16 ;  /* 0x000000100413723e */ /* 0x010fe200000000ff */
[----:B------:R-:W2:Y:S01]  /*131b0*/  LDSM.16.MT88.4 R8, [R209+0xa800] ;  /* 0x00a80000d108783b */ /* 0x000ea20000004200 */
[----:B------:R-:W-:Y:S01]  /*131c0*/  LOP3.LUT R178, R178, R149, RZ, 0xc0, !PT ;  /* 0x00000095b2b27212 */ /* 0x000fe200078ec0ff */
[----:B------:R-:W-:Y:S01]  /*131d0*/  FADD.FTZ R195, R195, R194 ;  /* 0x000000c2c3c37221 */ /* 0x000fe20000010000 */
[----:B------:R-:W-:Y:S01]  /*131e0*/  LOP3.LUT R179, R179, R150, RZ, 0xc0, !PT ;  /* 0x00000096b3b37212 */ /* 0x000fe200078ec0ff */
[----:B------:R-:W-:Y:S01]  /*131f0*/  FADD.FTZ R184, R184, R189 ;  /* 0x000000bdb8b87221 */ /* 0x000fe20000010000 */
[----:B------:R-:W-:Y:S01]  /*13200*/  LOP3.LUT R177, R177, R148, RZ, 0xc0, !PT ;  /* 0x00000094b1b17212 */ /* 0x000fe200078ec0ff */
[----:B------:R-:W-:Y:S01]  /*13210*/  FADD.FTZ R186, R186, R191 ;  /* 0x000000bfbaba7221 */ /* 0x000fe20000010000 */
[----:B------:R-:W-:Y:S01]  /*13220*/  LOP3.LUT R176, R176, R19, RZ, 0xc0, !PT ;  /* 0x00000013b0b07212 */ /* 0x000fe200078ec0ff */
[----:B------:R-:W-:Y:S02]  /*13230*/  LDSM.16.MT88.4 R148, [R210+0xb800] ;  /* 0x00b80000d294783b */ /* 0x000fe40000004200 */
[----:B------:R-:W-:Y:S01]  /*13240*/  MOV R19, R182 ;  /* 0x000000b600137202 */ /* 0x000fe20000000f00 */
[----:B------:R-:W-:Y:S01]  /*13250*/  FADD.FTZ R196, R196, R193 ;  /* 0x000000c1c4c47221 */ /* 0x000fe20000010000 */
[----:B------:R-:W-:Y:S01]  /*13260*/  MOV R3, R166 ;  /* 0x000000a600037202 */ /* 0x000fe20000000f00 */
[----:B------:R-:W-:Y:S01]  /*13270*/  FADD.FTZ R198, R198, R195 ;  /* 0x000000c3c6c67221 */ /* 0x000fe20000010000 */
[C---:B------:R-:W-:Y:S01]  /*13280*/  HMMA.16816.F32 R156, R176.reuse, R140, R12 ;  /* 0x0000008cb09c723c */ /* 0x040fe2000000180c */
[----:B------:R-:W-:Y:S01]  /*13290*/  FADD.FTZ R185, R185, R184 ;  /* 0x000000b8b9b97221 */ /* 0x000fe20000010000 */
[----:B------:R-:W3:Y:S01]  /*132a0*/  LDSM.16.MT88.4 R12, [R208+0xa800] ;  /* 0x00a80000d00c783b */ /* 0x000ee20000004200 */
[----:B------:R-:W-:Y:S01]  /*132b0*/  FADD.FTZ R186, R187, R186 ;  /* 0x000000babbba7221 */ /* 0x000fe20000010000 */
[----:B------:R-:W-:Y:S01]  /*132c0*/  MOV R2, R167 ;  /* 0x000000a700027202 */ /* 0x000fe20000000f00 */
[----:B------:R-:W-:Y:S01]  /*132d0*/  FADD.FTZ R197, R197, R196 ;  /* 0x000000c4c5c57221 */ /* 0x000fe20000010000 */
[----:B------:R-:W-:Y:S01]  /*132e0*/  MOV R0, R165 ;  /* 0x000000a500007202 */ /* 0x000fe20000000f00 */
[----:B------:R-:W-:Y:S01]  /*132f0*/  FADD.FTZ R198, R199, R198 ;  /* 0x000000c6c7c67221 */ /* 0x000fe20000010000 */
[-C--:B------:R-:W-:Y:S01]  /*13300*/  HMMA.16816.F32 R36, R176, R142.reuse, R36 ;  /* 0x0000008eb024723c */ /* 0x080fe20000001824 */
[----:B------:R-:W-:Y:S01]  /*13310*/  FADD.FTZ R185, R252, R185 ;  /* 0x000000b9fcb97221 */ /* 0x000fe20000010000 */
[----:B------:R-:W-:Y:S02]  /*13320*/  LDSM.16.MT88.4 R180, [R208+0xb800] ;  /* 0x00b80000d0b4783b */ /* 0x000fe40000004200 */
[----:B------:R-:W-:Y:S02]  /*13330*/  FADD.FTZ R197, R16, R197 ;  /* 0x000000c510c57221 */ /* 0x000fe40000010000 */
[----:B------:R-:W-:Y:S02]  /*13340*/  FADD.FTZ R185, R246, R185 ;  /* 0x000000b9f6b97221 */ /* 0x000fe40000010000 */
[C---:B------:R-:W-:Y:S01]  /*13350*/  HMMA.16816.F32 R40, R172.reuse, R142, R40 ;  /* 0x0000008eac28723c */ /* 0x040fe20000001828 */
[----:B------:R-:W-:Y:S01]  /*13360*/  FADD.FTZ R197, R4, R197 ;  /* 0x000000c504c57221 */ /* 0x000fe20000010000 */
[----:B------:R-:W4:Y:S02]  /*13370*/  LDSM.16.MT88.4 R140, [R212+0xb800] ;  /* 0x00b80000d48c783b */ /* 0x000f240000004200 */
[----:B------:R-:W-:Y:S02]  /*13380*/  FADD.FTZ R200, R200, R185 ;  /* 0x000000b9c8c87221 */ /* 0x000fe40000010000 */
[----:B------:R-:W-:Y:S02]  /*13390*/  FADD.FTZ R242, R242, R197 ;  /* 0x000000c5f2f27221 */ /* 0x000fe40000010000 */
[-C--:B-1----:R-:W-:Y:S01]  /*133a0*/  HMMA.16816.F32 R44, R172, R144.reuse, R44 ;  /* 0x00000090ac2c723c */ /* 0x082fe2000000182c */
[----:B------:R-:W-:Y:S03]  /*133b0*/  FADD.FTZ R243, R201, R200 ;  /* 0x000000c8c9f37221 */ /* 0x000fe60000010000 */
[----:B------:R-:W-:Y:S04]  /*133c0*/  FADD.FTZ R241, R247, R242 ;  /* 0x000000f2f7f17221 */ /* 0x000fe80000010000 */
[C---:B------:R-:W-:Y:S08]  /*133d0*/  HMMA.16816.F32 R48, R176.reuse, R144, R48 ;  /* 0x00000090b030723c */ /* 0x040ff00000001830 */
[-C--:B------:R-:W-:Y:S08]  /*133e0*/  HMMA.16816.F32 R52, R176, R146.reuse, R52 ;  /* 0x00000092b034723c */ /* 0x080ff00000001834 */
[C---:B------:R-:W-:Y:S08]  /*133f0*/  HMMA.16816.F32 R56, R172.reuse, R146, R56 ;  /* 0x00000092ac38723c */ /* 0x040ff00000001838 */
[-C--:B--2---:R-:W-:Y:S08]  /*13400*/  HMMA.16816.F32 R60, R172, R8.reuse, R60 ;  /* 0x00000008ac3c723c */ /* 0x084ff0000000183c */
[C---:B------:R-:W-:Y:S07]  /*13410*/  HMMA.16816.F32 R64, R176.reuse, R8, R64 ;  /* 0x00000008b040723c */ /* 0x040fee0000001840 */
[----:B------:R-:W-:Y:S01]  /*13420*/  MOV R8, R154 ;  /* 0x0000009a00087202 */ /* 0x000fe20000000f00 */
        /* <DEDUP_REMOVED lines=8> */
[-C--:B---3--:R-:W-:Y:S01]  /*134b0*/  HMMA.16816.F32 R76, R172, R12.reuse, R76 ;  /* 0x0000000cac4c723c */ /* 0x088fe2000000184c */
[----:B------:R-:W-:Y:S03]  /*134c0*/  FADD.FTZ R238, R203, R202 ;  /* 0x000000cacbee7221 */ /* 0x000fe60000010000 */
[----:B------:R-:W-:Y:S04]  /*134d0*/  FADD.FTZ R239, R17, R198 ;  /* 0x000000c611ef7221 */ /* 0x000fe80000010000 */
[C---:B------:R-:W-:Y:S08]  /*134e0*/  HMMA.16816.F32 R80, R176.reuse, R12, R80 ;  /* 0x0000000cb050723c */ /* 0x040ff00000001850 */
        /* <DEDUP_REMOVED lines=15> */
[-C--:B------:R-:W-:Y:S08]  /*135e0*/  HMMA.16816.F32 R144, R172, R180.reuse, R24 ;  /* 0x000000b4ac90723c */ /* 0x080ff00000001818 */
[C---:B------:R-:W-:Y:S08]  /*135f0*/  HMMA.16816.F32 R140, R176.reuse, R180, R28 ;  /* 0x000000b4b08c723c */ /* 0x040ff0000000181c */
[-C--:B------:R-:W-:Y:S08]  /*13600*/  HMMA.16816.F32 R132, R176, R182.reuse, R132 ;  /* 0x000000b6b084723c */ /* 0x080ff00000001884 */
[----:B------:R-:W-:Y:S01]  /*13610*/  HMMA.16816.F32 R136, R172, R182, R136 ;  /* 0x000000b6ac88723c */ /* 0x000fe20000001888 */
[----:B------:R-:W-:-:S07]  /*13620*/  @P0 BRA `(.L_x_892) ;  /* 0xffffd64000000947 */ /* 0x000fce000383ffff */
.L_x_891:
[----:B------:R-:W1:Y:S01]  /*13630*/  SHFL.BFLY PT, R5, R238, 0x2, 0x1f ;  /* 0x0c401f00ee057f89 */ /* 0x000e6200000e0000 */
[----:B------:R-:W-:Y:S01]  /*13640*/  MOV R10, 0x3f800000 ;  /* 0x3f800000000a7802 */ /* 0x000fe20000000f00 */
[----:B------:R-:W2:Y:S01]  /*13650*/  S2UR UR6, SR_CTAID.Y ;  /* 0x00000000000679c3 */ /* 0x000ea20000002600 */
[----:B------:R-:W-:Y:S01]  /*13660*/  MOV R9, 0x3f800000 ;  /* 0x3f80000000097802 */ /* 0x000fe20000000f00 */
[----:B------:R-:W3:Y:S01]  /*13670*/  SHFL.BFLY PT, R6, R243, 0x2, 0x1f ;  /* 0x0c401f00f3067f89 */ /* 0x000ee200000e0000 */
[----:B------:R-:W-:Y:S01]  /*13680*/  UISETP.NE.AND UP0, UPT, UR23, -0x1, UPT ;  /* 0xffffffff1700788c */ /* 0x000fe2000bf05270 */
[----:B------:R-:W-:Y:S01]  /*13690*/  BSSY B0, `(.L_x_895) ;  /* 0x00001b2000007945 */ /* 0x000fe20003800000 */
[----:B------:R-:W-:Y:S01]  /*136a0*/  ULDC.64 UR4, c[0x0][0x1e8] ;  /* 0x00007a0000047ab9 */ /* 0x000fe20000000a00 */
[----:B------:R-:W4:Y:S01]  /*136b0*/  SHFL.BFLY PT, R4, R241, 0x2, 0x1f ;  /* 0x0c401f00f1047f89 */ /* 0x000f2200000e0000 */
[----:B------:R-:W-:Y:S01]  /*136c0*/  ULDC.U8 UR9, c[0x0][0x328] ;  /* 0x0000ca0000097ab9 */ /* 0x000fe20000000000 */
[----:B------:R-:W4:Y:S01]  /*136d0*/  S2UR UR10, SR_CTAID.Z ;  /* 0x00000000000a79c3 */ /* 0x000f220000002700 */
[----:B------:R-:W-:Y:S01]  /*136e0*/  UISETP.NE.AND UP3, UPT, UR9, URZ, UPT ;  /* 0x0000003f0900728c */ /* 0x000fe2000bf65270 */
[----:B------:R-:W4:Y:S01]  /*136f0*/  SHFL.BFLY PT, R12, R239, 0x2, 0x1f ;  /* 0x0c401f00ef0c7f89 */ /* 0x000f2200000e0000 */
[----:B------:R-:W-:-:S03]  /*13700*/  ULDC UR8, c[0x0][0x214] ;  /* 0x0000850000087ab9 */ /* 0x000fc60000000800 */
[----:B------:R-:W4:Y:S01]  /*13710*/  S2R R0, SR_TID.X ;  /* 0x0000000000007919 */ /* 0x000f220000002100 */
[----:B------:R-:W-:-:S04]  /*13720*/  @UP0 UIMAD.WIDE.U32 UR12, UR23, UR4, URZ ;  /* 0x00000004170c02a5 */ /* 0x000fc8000f8e003f */
[----:B------:R-:W-:Y:S01]  /*13730*/  @UP0 UIMAD UR7, UR23, UR5, UR13 ;  /* 0x00000005170702a4 */ /* 0x000fe2000f8e020d */
[----:B-1----:R-:W-:Y:S02]  /*13740*/  FADD.FTZ R5, R5, R238 ;  /* 0x000000ee05057221 */ /* 0x002fe40000010000 */
[----:B------:R-:W-:Y:S02]  /*13750*/  ULDC.64 UR4, c[0x0][0x1e0] ;  /* 0x0000780000047ab9 */ /* 0x000fe40000000a00 */
[----:B--2---:R-:W-:Y:S01]  /*13760*/  @!UP0 USHF.R.S32.HI UR11, URZ, 0x1f, UR6 ;  /* 0x0000001f3f0b8899 */ /* 0x004fe20008011406 */
[----:B---3--:R-:W-:Y:S01]  /*13770*/  FADD.FTZ R6, R6, R243 ;  /* 0x000000f306067221 */ /* 0x008fe20000010000 */
[----:B------:R-:W1:Y:S01]  /*13780*/  SHFL.BFLY PT, R2, R5, 0x1, 0x1f ;  /* 0x0c201f0005027f89 */ /* 0x000e6200000e0000 */
[----:B------:R-:W-:Y:S01]  /*13790*/  @!UP0 UIMAD.WIDE.U32 UR20, UR6, UR4, URZ ;  /* 0x00000004061482a5 */ /* 0x000fe2000f8e003f */
[----:B----4-:R-:W-:Y:S02]  /*137a0*/  FADD.FTZ R4, R4, R241 ;  /* 0x000000f104047221 */ /* 0x010fe40000010000 */
[----:B------:R-:W2:Y:S01]  /*137b0*/  SHFL.BFLY PT, R3, R6, 0x1, 0x1f ;  /* 0x0c201f0006037f89 */ /* 0x000ea200000e0000 */
[----:B------:R-:W-:Y:S01]  /*137c0*/  @!UP0 UIMAD UR11, UR11, UR4, URZ ;  /* 0x000000040b0b82a4 */ /* 0x000fe2000f8e023f */
[----:B------:R-:W-:-:S02]  /*137d0*/  FADD.FTZ R12, R12, R239 ;  /* 0x000000ef0c0c7221 */ /* 0x000fc40000010000 */
[----:B------:R-:W3:Y:S01]  /*137e0*/  SHFL.BFLY PT, R13, R4, 0x1, 0x1f ;  /* 0x0c201f00040d7f89 */ /* 0x000ee200000e0000 */
[----:B------:R-:W-:Y:S02]  /*137f0*/  ULDC.U8 UR4, c[0x0][0x329] ;  /* 0x0000ca4000047ab9 */ /* 0x000fe40000000000 */
[----:B------:R-:W-:Y:S01]  /*13800*/  UISETP.NE.AND UP2, UPT, UR4, URZ, UPT ;  /* 0x0000003f0400728c */ /* 0x000fe2000bf45270 */
[----:B------:R-:W4:Y:S01]  /*13810*/  SHFL.BFLY PT, R11, R12, 0x1, 0x1f ;  /* 0x0c201f000c0b7f89 */ /* 0x000f2200000e0000 */
[----:B------:R-:W-:Y:S02]  /*13820*/  UISETP.EQ.AND UP3, UPT, UR4, URZ, UP3 ;  /* 0x0000003f0400728c */ /* 0x000fe40009f62270 */
[----:B------:R-:W-:Y:S02]  /*13830*/  @!UP0 UIMAD UR11, UR6, UR5, UR11 ;  /* 0x00000005060b82a4 */ /* 0x000fe4000f8e020b */
[----:B------:R-:W-:Y:S02]  /*13840*/  ULDC UR4, c[0x0][0x1c0] ;  /* 0x0000700000047ab9 */ /* 0x000fe40000000800 */
[----:B------:R-:W-:-:S02]  /*13850*/  ULDC UR5, c[0x0][0x234] ;  /* 0x00008d0000057ab9 */ /* 0x000fc40000000800 */
[----:B------:R-:W-:Y:S02]  /*13860*/  @!UP0 UIADD3 UR7, UR21, UR11, URZ ;  /* 0x0000000b15078290 */ /* 0x000fe4000fffe03f */
[----:B------:R-:W-:Y:S01]  /*13870*/  @!UP2 UISETP.NE.AND UP1, UPT, UR9, URZ, UPT ;  /* 0x0000003f0900a28c */ /* 0x000fe2000bf25270 */
[----:B-1----:R-:W-:Y:S01]  /*13880*/  FADD.FTZ R2, R5, R2 ;  /* 0x0000000205027221 */ /* 0x002fe20000010000 */
[----:B------:R-:W-:Y:S01]  /*13890*/  SHF.R.S32.HI R5, RZ, 0x1f, R0 ;  /* 0x0000001fff057819 */ /* 0x000fe20000011400 */
[----:B------:R-:W1:Y:S01]  /*138a0*/  S2UR UR9, SR_CTAID.X ;  /* 0x00000000000979c3 */ /* 0x000e620000002500 */
[----:B------:R-:W-:Y:S01]  /*138b0*/  @UP2 ULDC UR14, c[0x0][0x210] ;  /* 0x00008400000e2ab9 */ /* 0x000fe20000000800 */
[----:B--2---:R-:W-:Y:S01]  /*138c0*/  FADD.FTZ R3, R6, R3 ;  /* 0x0000000306037221 */ /* 0x004fe20000010000 */
[----:B------:R-:W-:Y:S01]  /*138d0*/  FSETP.NE.FTZ.AND P5, PT, R2, RZ, PT ;  /* 0x000000ff0200720b */ /* 0x000fe20003fb5000 */
[----:B------:R-:W-:Y:S01]  /*138e0*/  @UP2 UIMAD UR14, UR14, UR8, URZ ;  /* 0x000000080e0e22a4 */ /* 0x000fe2000f8e023f */
[----:B------:R-:W-:Y:S01]  /*138f0*/  LEA.HI R8, R5, R0, RZ, 0x2 ;  /* 0x0000000005087211 */ /* 0x000fe200078f10ff */
[----:B---3--:R-:W-:Y:S01]  /*13900*/  FADD.FTZ R4, R4, R13 ;  /* 0x0000000d04047221 */ /* 0x008fe20000010000 */
[----:B------:R-:W-:Y:S01]  /*13910*/  FSETP.NE.FTZ.AND P6, PT, R3, RZ, PT ;  /* 0x000000ff0300720b */ /* 0x000fe20003fd5000 */
[----:B------:R-:W-:Y:S01]  /*13920*/  @!UP2 USEL UR14, UR8, UR5, !UP1 ;  /* 0x00000005080ea287 */ /* 0x000fe2000c800000 */
[--C-:B------:R-:W-:Y:S01]  /*13930*/  SHF.R.S32.HI R7, RZ, 0x2, R8.reuse ;  /* 0x00000002ff077819 */ /* 0x100fe20000011408 */
[----:B----4-:R-:W-:Y:S01]  /*13940*/  FADD.FTZ R11, R12, R11 ;  /* 0x0000000b0c0b7221 */ /* 0x010fe20000010000 */
[----:B------:R-:W-:Y:S01]  /*13950*/  SHF.R.S32.HI R6, RZ, 0x1f, R8 ;  /* 0x0000001fff067819 */ /* 0x000fe20000011408 */
[----:B------:R-:W-:Y:S01]  /*13960*/  @UP2 UMOV UR13, 0x1 ;  /* 0x00000001000d2882 */ /* 0x000fe20000000000 */
[----:B------:R-:W-:Y:S01]  /*13970*/  FSETP.NE.FTZ.AND P4, PT, R4, RZ, PT ;  /* 0x000000ff0400720b */ /* 0x000fe20003f95000 */
[----:B------:R-:W-:Y:S01]  /*13980*/  @!UP2 UIMAD UR13, UR14, UR4, URZ ;  /* 0x000000040e0da2a4 */ /* 0x000fe2000f8e023f */
[----:B------:R-:W-:Y:S01]  /*13990*/  LEA.HI R6, R6, R7, RZ, 0x3 ;  /* 0x0000000706067211 */ /* 0x000fe200078f18ff */
[----:B------:R-:W2:Y:S01]  /*139a0*/  @P5 MUFU.RCP R10, R2 ;  /* 0x00000002000a5308 */ /* 0x000ea20000001000 */
[----:B------:R-:W-:Y:S01]  /*139b0*/  FSETP.NE.FTZ.AND P3, PT, R11, RZ, PT ;  /* 0x000000ff0b00720b */ /* 0x000fe20003f75000 */
[----:B------:R-:W-:Y:S01]  /*139c0*/  @UP3 UIMAD UR16, UR6, UR8, URZ ;  /* 0x00000008061032a4 */ /* 0x000fe2000f8e023f */
[----:B------:R-:W-:Y:S01]  /*139d0*/  LOP3.LUT R6, R6, 0xfffffff8, RZ, 0xc0, !PT ;  /* 0xfffffff806067812 */ /* 0x000fe200078ec0ff */
[----:B------:R-:W-:Y:S01]  /*139e0*/  @UP2 ULDC UR15, c[0x0][0x210] ;  /* 0x00008400000f2ab9 */ /* 0x000fe20000000800 */
[----:B------:R-:W-:Y:S01]  /*139f0*/  MOV R12, 0x3f800000 ;  /* 0x3f800000000c7802 */ /* 0x000fe20000000f00 */
[----:B------:R-:W-:Y:S01]  /*13a00*/  UIMAD UR4, UR6, UR13, URZ ;  /* 0x0000000d060472a4 */ /* 0x000fe2000f8e023f */
[----:B------:R-:W-:Y:S01]  /*13a10*/  IADD3 R6, R7, -R6, RZ ;  /* 0x8000000607067210 */ /* 0x000fe20007ffe0ff */
[----:B------:R-:W3:Y:S01]  /*13a20*/  @P6 MUFU.RCP R9, R3 ;  /* 0x0000000300096308 */ /* 0x000ee20000001000 */
[----:B------:R-:W-:Y:S01]  /*13a30*/  MOV R7, 0x3f800000 ;  /* 0x3f80000000077802 */ /* 0x000fe20000000f00 */
[----:B------:R-:W-:Y:S01]  /*13a40*/  @!UP2 UMOV UR15, 0x1 ;  /* 0x00000001000fa882 */ /* 0x000fe20000000000 */
[----:B------:R-:W-:Y:S01]  /*13a50*/  LEA.HI R5, R5, R0, RZ, 0x5 ;  /* 0x0000000005057211 */ /* 0x000fe200078f28ff */
[----:B------:R-:W-:Y:S01]  /*13a60*/  @UP3 USEL UR16, UR16, UR23, !UP0 ;  /* 0x0000001710103287 */ /* 0x000fe2000c000000 */
[----:B------:R-:W-:Y:S01]  /*13a70*/  LOP3.LUT R13, R8, 0x3ffffffc, RZ, 0xc0, !PT ;  /* 0x3ffffffc080d7812 */ /* 0x000fe200078ec0ff */
[----:B-1----:R-:W-:Y:S01]  /*13a80*/  UIMAD UR9, UR9, UR15, URZ ;  /* 0x0000000f090972a4 */ /* 0x002fe2000f8e023f */
[----:B------:R-:W-:Y:S01]  /*13a90*/  R2P PR, R6, 0x6 ;  /* 0x0000000606007804 */ /* 0x000fe20000000000 */
[----:B--2---:R-:W-:Y:S01]  /*13aa0*/  FMUL.FTZ R10, R10, c[0x0][0x2dc] ;  /* 0x0000b7000a0a7a20 */ /* 0x004fe20000410000 */
[----:B------:R-:W1:Y:S01]  /*13ab0*/  @P4 MUFU.RCP R7, R4 ;  /* 0x0000000400074308 */ /* 0x000e620000001000 */
[----:B------:R-:W-:Y:S01]  /*13ac0*/  SHF.R.S32.HI R8, RZ, 0x5, R5 ;  /* 0x00000005ff087819 */ /* 0x000fe20000011405 */
[----:B------:R-:W-:Y:S01]  /*13ad0*/  USEL UR4, UR4, URZ, !UP3 ;  /* 0x0000003f04047287 */ /* 0x000fe2000d800000 */
[C---:B------:R-:W-:Y:S01]  /*13ae0*/  FMUL.FTZ R162, R10.reuse, R162 ;  /* 0x000000a20aa27220 */ /* 0x040fe20000410000 */
[----:B------:R-:W-:Y:S01]  /*13af0*/  IADD3 R13, -R13, R0, RZ ;  /* 0x000000000d0d7210 */ /* 0x000fe20007ffe1ff */
[C---:B------:R-:W-:Y:S01]  /*13b00*/  FMUL.FTZ R163, R10.reuse, R163 ;  /* 0x000000a30aa37220 */ /* 0x040fe20000410000 */
[----:B------:R-:W-:Y:S01]  /*13b10*/  LOP3.LUT R5, R5, 0xffffffe0, RZ, 0xc0, !PT ;  /* 0xffffffe005057812 */ /* 0x000fe200078ec0ff */
[C---:B------:R-:W-:Y:S01]  /*13b20*/  FMUL.FTZ R42, R10.reuse, R42 ;  /* 0x0000002a0a2a7220 */ /* 0x040fe20000410000 */
[----:B------:R-:W2:Y:S01]  /*13b30*/  @P3 MUFU.RCP R12, R11 ;  /* 0x0000000b000c3308 */ /* 0x000ea20000001000 */
[----:B------:R-:W-:Y:S01]  /*13b40*/  FMUL.FTZ R43, R10, R43 ;  /* 0x0000002b0a2b7220 */ /* 0x000fe20000410000 */
[----:B------:R-:W-:Y:S01]  /*13b50*/  LEA R13, R8, R13, 0x9 ;  /* 0x0000000d080d7211 */ /* 0x000fe200078e48ff */
[C---:B------:R-:W-:Y:S01]  /*13b60*/  FMUL.FTZ R46, R10.reuse, R46 ;  /* 0x0000002e0a2e7220 */ /* 0x040fe20000410000 */
[----:B------:R-:W-:Y:S01]  /*13b70*/  F2FP.PACK_AB R162, R163, R162 ;  /* 0x000000a2a3a2723e */ /* 0x000fe200000000ff */
[C---:B------:R-:W-:Y:S01]  /*13b80*/  FMUL.FTZ R47, R10.reuse, R47 ;  /* 0x0000002f0a2f7220 */ /* 0x040fe20000410000 */
[----:B------:R-:W-:Y:S01]  /*13b90*/  F2FP.PACK_AB R42, R43, R42 ;  /* 0x0000002a2b2a723e */ /* 0x000fe200000000ff */
[C---:B------:R-:W-:Y:S01]  /*13ba0*/  FMUL.FTZ R58, R10.reuse, R58 ;  /* 0x0000003a0a3a7220 */ /* 0x040fe20000410000 */
[----:B------:R-:W4:Y:S01]  /*13bb0*/  @P6 MUFU.LG2 R3, R3 ;  /* 0x0000000300036308 */ /* 0x000f220000000c00 */
[C---:B------:R-:W-:Y:S01]  /*13bc0*/  FMUL.FTZ R59, R10.reuse, R59 ;  /* 0x0000003b0a3b7220 */ /* 0x040fe20000410000 */
[----:B------:R-:W-:Y:S01]  /*13bd0*/  F2FP.PACK_AB R46, R47, R46 ;  /* 0x0000002e2f2e723e */ /* 0x000fe200000000ff */
[C---:B------:R-:W-:Y:S01]  /*13be0*/  FMUL.FTZ R62, R10.reuse, R62 ;  /* 0x0000003e0a3e7220 */ /* 0x040fe20000410000 */
[----:B------:R-:W-:Y:S01]  /*13bf0*/  IADD3 R5, -R5, R0, RZ ;  /* 0x0000000005057210 */ /* 0x000fe20007ffe1ff */
[C---:B------:R-:W-:Y:S01]  /*13c00*/  FMUL.FTZ R63, R10.reuse, R63 ;  /* 0x0000003f0a3f7220 */ /* 0x040fe20000410000 */
[----:B------:R-:W-:Y:S01]  /*13c10*/  F2FP.PACK_AB R58, R59, R58 ;  /* 0x0000003a3b3a723e */ /* 0x000fe200000000ff */
[C---:B------:R-:W-:Y:S01]  /*13c20*/  FMUL.FTZ R74, R10.reuse, R74 ;  /* 0x0000004a0a4a7220 */ /* 0x040fe20000410000 */
[----:B------:R-:W1:Y:S01]  /*13c30*/  @P5 MUFU.LG2 R2, R2 ;  /* 0x0000000200025308 */ /* 0x000e620000000c00 */
[C---:B------:R-:W-:Y:S01]  /*13c40*/  FMUL.FTZ R75, R10.reuse, R75 ;  /* 0x0000004b0a4b7220 */ /* 0x040fe20000410000 */
[----:B------:R-:W-:Y:S01]  /*13c50*/  F2FP.PACK_AB R62, R63, R62 ;  /* 0x0000003e3f3e723e */ /* 0x000fe200000000ff */
[C---:B------:R-:W-:Y:S01]  /*13c60*/  FMUL.FTZ R78, R10.reuse, R78 ;  /* 0x0000004e0a4e7220 */ /* 0x040fe20000410000 */
[----:B------:R-:W-:Y:S01]  /*13c70*/  USHF.L.U32 UR9, UR9, 0x7, URZ ;  /* 0x0000000709097899 */ /* 0x000fe2000800063f */
[C---:B------:R-:W-:Y:S01]  /*13c80*/  FMUL.FTZ R79, R10.reuse, R79 ;  /* 0x0000004f0a4f7220 */ /* 0x040fe20000410000 */
[----:B------:R-:W-:Y:S01]  /*13c90*/  F2FP.PACK_AB R74, R75, R74 ;  /* 0x0000004a4b4a723e */ /* 0x000fe200000000ff */
[C---:B------:R-:W-:Y:S01]  /*13ca0*/  FMUL.FTZ R90, R10.reuse, R90 ;  /* 0x0000005a0a5a7220 */ /* 0x040fe20000410000 */
[----:B------:R-:W1:Y:S01]  /*13cb0*/  @P4 MUFU.LG2 R4, R4 ;  /* 0x0000000400044308 */ /* 0x000e620000000c00 */
[C---:B------:R-:W-:Y:S01]  /*13cc0*/  FMUL.FTZ R91, R10.reuse, R91 ;  /* 0x0000005b0a5b7220 */ /* 0x040fe20000410000 */
[----:B------:R-:W-:Y:S01]  /*13cd0*/  F2FP.PACK_AB R78, R79, R78 ;  /* 0x0000004e4f4e723e */ /* 0x000fe200000000ff */
[C---:B------:R-:W-:Y:S01]  /*13ce0*/  FMUL.FTZ R94, R10.reuse, R94 ;  /* 0x0000005e0a5e7220 */ /* 0x040fe20000410000 */
[----:B------:R-:W-:Y:S01]  /*13cf0*/  UIMAD UR14, UR10, UR14, UR4 ;  /* 0x0000000e0a0e72a4 */ /* 0x000fe2000f8e0204 */
[C---:B------:R-:W-:Y:S01]  /*13d00*/  FMUL.FTZ R95, R10.reuse, R95 ;  /* 0x0000005f0a5f7220 */ /* 0x040fe20000410000 */
[----:B------:R-:W-:Y:S01]  /*13d10*/  F2FP.PACK_AB R90, R91, R90 ;  /* 0x0000005a5b5a723e */ /* 0x000fe200000000ff */
[C---:B------:R-:W-:Y:S01]  /*13d20*/  FMUL.FTZ R106, R10.reuse, R106 ;  /* 0x0000006a0a6a7220 */ /* 0x040fe20000410000 */
[----:B------:R-:W1:Y:S01]  /*13d30*/  @P3 MUFU.LG2 R11, R11 ;  /* 0x0000000b000b3308 */ /* 0x000e620000000c00 */
[C---:B------:R-:W-:Y:S01]  /*13d40*/  FMUL.FTZ R107, R10.reuse, R107 ;  /* 0x0000006b0a6b7220 */ /* 0x040fe20000410000 */
[----:B------:R-:W-:Y:S01]  /*13d50*/  F2FP.PACK_AB R94, R95, R94 ;  /* 0x0000005e5f5e723e */ /* 0x000fe200000000ff */
[C---:B------:R-:W-:Y:S01]  /*13d60*/  FMUL.FTZ R154, R10.reuse, R154 ;  /* 0x0000009a0a9a7220 */ /* 0x040fe20000410000 */
[----:B------:R-:W-:Y:S01]  /*13d70*/  @!UP3 UMOV UR26, URZ ;  /* 0x0000003f001abc82 */ /* 0x000fe20008000000 */
[C---:B------:R-:W-:Y:S01]  /*13d80*/  FMUL.FTZ R155, R10.reuse, R155 ;  /* 0x0000009b0a9b7220 */ /* 0x040fe20000410000 */
[----:B------:R-:W-:Y:S01]  /*13d90*/  F2FP.PACK_AB R106, R107, R106 ;  /* 0x0000006a6b6a723e */ /* 0x000fe200000000ff */
[C---:B------:R-:W-:Y:S01]  /*13da0*/  FMUL.FTZ R118, R10.reuse, R118 ;  /* 0x000000760a767220 */ /* 0x040fe20000410000 */
[----:B------:R-:W-:Y:S01]  /*13db0*/  @UP3 UMOV UR26, UR16 ;  /* 0x00000010001a3c82 */ /* 0x000fe20008000000 */
[C---:B------:R-:W-:Y:S01]  /*13dc0*/  FMUL.FTZ R119, R10.reuse, R119 ;  /* 0x000000770a777220 */ /* 0x040fe20000410000 */
[----:B------:R-:W-:Y:S01]  /*13dd0*/  F2FP.PACK_AB R154, R155, R154 ;  /* 0x0000009a9b9a723e */ /* 0x000fe200000000ff */
[C---:B------:R-:W-:Y:S01]  /*13de0*/  FMUL.FTZ R122, R10.reuse, R122 ;  /* 0x0000007a0a7a7220 */ /* 0x040fe20000410000 */
[----:B------:R-:W-:Y:S01]  /*13df0*/  @!UP3 UMOV UR27, URZ ;  /* 0x0000003f001bbc82 */ /* 0x000fe20008000000 */
[C---:B------:R-:W-:Y:S01]  /*13e00*/  FMUL.FTZ R123, R10.reuse, R123 ;  /* 0x0000007b0a7b7220 */ /* 0x040fe20000410000 */
[----:B------:R-:W-:Y:S01]  /*13e10*/  F2FP.PACK_AB R118, R119, R118 ;  /* 0x000000767776723e */ /* 0x000fe200000000ff */
[C---:B------:R-:W-:Y:S01]  /*13e20*/  FMUL.FTZ R130, R10.reuse, R130 ;  /* 0x000000820a827220 */ /* 0x040fe20000410000 */
[----:B------:R-:W-:Y:S01]  /*13e30*/  USHF.R.S32.HI UR4, URZ, 0x1f, UR9 ;  /* 0x0000001f3f047899 */ /* 0x000fe20008011409 */
[C---:B------:R-:W-:Y:S01]  /*13e40*/  FMUL.FTZ R131, R10.reuse, R131 ;  /* 0x000000830a837220 */ /* 0x040fe20000410000 */
[----:B------:R-:W-:Y:S01]  /*13e50*/  F2FP.PACK_AB R122, R123, R122 ;  /* 0x0000007a7b7a723e */ /* 0x000fe200000000ff */
[C---:B------:R-:W-:Y:S01]  /*13e60*/  FMUL.FTZ R146, R10.reuse, R146 ;  /* 0x000000920a927220 */ /* 0x040fe20000410000 */
[----:B------:R-:W-:Y:S01]  /*13e70*/  @UP3 USHF.R.S32.HI UR27, URZ, 0x1f, UR16 ;  /* 0x0000001f3f1b3899 */ /* 0x000fe20008011410 */
[C---:B------:R-:W-:Y:S01]  /*13e80*/  FMUL.FTZ R147, R10.reuse, R147 ;  /* 0x000000930a937220 */ /* 0x040fe20000410000 */
[----:B------:R-:W-:Y:S01]  /*13e90*/  F2FP.PACK_AB R130, R131, R130 ;  /* 0x000000828382723e */ /* 0x000fe200000000ff */
[C---:B------:R-:W-:Y:S01]  /*13ea0*/  FMUL.FTZ R138, R10.reuse, R138 ;  /* 0x0000008a0a8a7220 */ /* 0x040fe20000410000 */
[----:B------:R-:W-:Y:S01]  /*13eb0*/  USHF.R.S32.HI UR5, URZ, 0x1f, UR14 ;  /* 0x0000001f3f057899 */ /* 0x000fe2000801140e */
[----:B------:R-:W-:Y:S01]  /*13ec0*/  FMUL.FTZ R139, R10, R139 ;  /* 0x0000008b0a8b7220 */ /* 0x000fe20000410000 */
[C---:B------:R-:W-:Y:S01]  /*13ed0*/  SHF.L.U32 R10, R6.reuse, 0x6, RZ ;  /* 0x00000006060a7819 */ /* 0x040fe200000006ff */
[----:B---3--:R-:W-:Y:S01]  /*13ee0*/  FMUL.FTZ R9, R9, c[0x0][0x2dc] ;  /* 0x0000b70009097a20 */ /* 0x008fe20000410000 */
[----:B------:R-:W-:Y:S01]  /*13ef0*/  LOP3.LUT R6, R6, 0x1, RZ, 0xc0, !PT ;  /* 0x0000000106067812 */ /* 0x000fe200078ec0ff */
[----:B-1----:R-:W-:Y:S01]  /*13f00*/  FMUL.FTZ R7, R7, c[0x0][0x2dc] ;  /* 0x0000b70007077a20 */ /* 0x002fe20000410000 */
[----:B------:R-:W-:Y:S01]  /*13f10*/  LOP3.LUT R10, R10, 0x1c0, RZ, 0xc0, !PT ;  /* 0x000001c00a0a7812 */ /* 0x000fe200078ec0ff */
[----:B--2---:R-:W-:Y:S01]  /*13f20*/  FMUL.FTZ R12, R12, c[0x0][0x2dc] ;  /* 0x0000b7000c0c7a20 */ /* 0x004fe20000410000 */
[----:B------:R-:W-:Y:S01]  /*13f30*/  ISETP.NE.U32.AND P0, PT, R6, 0x1, PT ;  /* 0x000000010600780c */ /* 0x000fe20003f05070 */
[C---:B------:R-:W-:Y:S01]  /*13f40*/  FMUL.FTZ R160, R9.reuse, R160 ;  /* 0x000000a009a07220 */ /* 0x040fe20000410000 */
[----:B------:R-:W-:Y:S01]  /*13f50*/  LEA.HI R10, R10, R10, RZ, 0x1d ;  /* 0x0000000a0a0a7211 */ /* 0x000fe200078fe8ff */
[C---:B------:R-:W-:Y:S01]  /*13f60*/  FMUL.FTZ R161, R9.reuse, R161 ;  /* 0x000000a109a17220 */ /* 0x040fe20000410000 */
[----:B------:R-:W-:Y:S01]  /*13f70*/  MOV R6, 0x20 ;  /* 0x0000002000067802 */ /* 0x000fe20000000f00 */
[----:B------:R-:W-:Y:S01]  /*13f80*/  FMUL.FTZ R40, R9, R40 ;  /* 0x0000002809287220 */ /* 0x000fe20000410000 */
[----:B------:R-:W-:Y:S01]  /*13f90*/  LEA R10, R13, R10, 0x1 ;  /* 0x0000000a0d0a7211 */ /* 0x000fe200078e08ff */
[----:B------:R-:W-:Y:S01]  /*13fa0*/  FMUL.FTZ R41, R9, R41 ;  /* 0x0000002909297220 */ /* 0x000fe20000410000 */
[----:B------:R-:W-:Y:S01]  /*13fb0*/  F2FP.PACK_AB R160, R161, R160 ;  /* 0x000000a0a1a0723e */ /* 0x000fe200000000ff */
[C---:B------:R-:W-:Y:S01]  /*13fc0*/  FMUL.FTZ R156, R7.reuse, R156 ;  /* 0x0000009c079c7220 */ /* 0x040fe20000410000 */
[----:B------:R-:W-:Y:S01]  /*13fd0*/  SHF.L.U32 R13, R10, 0x1, RZ ;  /* 0x000000010a0d7819 */ /* 0x000fe200000006ff */
[----:B------:R-:W-:Y:S01]  /*13fe0*/  FMUL.FTZ R157, R7, R157 ;  /* 0x0000009d079d7220 */ /* 0x000fe20000410000 */
[----:B------:R-:W-:Y:S01]  /*13ff0*/  SEL R6, R6, 0xffffffe0, !P1 ;  /* 0xffffffe006067807 */ /* 0x000fe20004800000 */
[C---:B------:R-:W-:Y:S01]  /*14000*/  FMUL.FTZ R158, R12.reuse, R158 ;  /* 0x0000009e0c9e7220 */ /* 0x040fe20000410000 */
[----:B------:R-:W-:Y:S01]  /*14010*/  IADD3 R15, R13, -0x10, RZ ;  /* 0xfffffff00d0f7810 */ /* 0x000fe20007ffe0ff */
[C---:B------:R-:W-:Y:S01]  /*14020*/  FMUL.FTZ R159, R12.reuse, R159 ;  /* 0x0000009f0c9f7220 */ /* 0x040fe20000410000 */
[----:B------:R-:W-:Y:S01]  /*14030*/  MOV R10, 0x40 ;  /* 0x00000040000a7802 */ /* 0x000fe20000000f00 */
[----:B------:R-:W-:Y:S01]  /*14040*/  FMUL.FTZ R36, R7, R36 ;  /* 0x0000002407247220 */ /* 0x000fe20000410000 */
[----:B------:R-:W-:Y:S01]  /*14050*/  F2FP.PACK_AB R40, R41, R40 ;  /* 0x000000282928723e */ /* 0x000fe200000000ff */
[----:B------:R-:W-:Y:S01]  /*14060*/  FMUL.FTZ R37, R7, R37 ;  /* 0x0000002507257220 */ /* 0x000fe20000410000 */
[----:B------:R-:W-:Y:S01]  /*14070*/  @P0 IADD3 R15, R13, 0x10, RZ ;  /* 0x000000100d0f0810 */ /* 0x000fe20007ffe0ff */
        /* <DEDUP_REMOVED lines=12> */
[C---:B------:R-:W-:Y:S01]  /*14140*/  FMUL.FTZ R48, R7.reuse, R48 ;  /* 0x0000003007307220 */ /* 0x040fe20000410000 */
[----:B------:R-:W-:Y:S01]  /*14150*/  SEL R10, R10, 0xffffffc0, !P2 ;  /* 0xffffffc00a0a7807 */ /* 0x000fe20005000000 */
[----:B------:R-:W-:Y:S01]  /*14160*/  FMUL.FTZ R49, R7, R49 ;  /* 0x0000003107317220 */ /* 0x000fe20000410000 */
[----:B------:R-:W-:Y:S01]  /*14170*/  F2FP.PACK_AB R56, R57, R56 ;  /* 0x000000383938723e */ /* 0x000fe200000000ff */
[C---:B------:R-:W-:Y:S01]  /*14180*/  FMUL.FTZ R50, R12.reuse, R50 ;  /* 0x000000320c327220 */ /* 0x040fe20000410000 */
[----:B------:R-:W-:Y:S01]  /*14190*/  STS [R13], R160 ;  /* 0x000000a00d007388 */ /* 0x000fe20000000800 */
[----:B------:R-:W-:Y:S01]  /*141a0*/  FMUL.FTZ R51, R12, R51 ;  /* 0x000000330c337220 */ /* 0x000fe20000410000 */
[----:B------:R-:W-:Y:S01]  /*141b0*/  IADD3 R19, R6, R15, RZ ;  /* 0x0000000f06137210 */ /* 0x000fe20007ffe0ff */
[C---:B------:R-:W-:Y:S01]  /*141c0*/  FMUL.FTZ R52, R7.reuse, R52 ;  /* 0x0000003407347220 */ /* 0x040fe20000410000 */
[----:B------:R-:W-:Y:S01]  /*141d0*/  STS [R13+0x400], R162 ;  /* 0x000400a20d007388 */ /* 0x000fe20000000800 */
[----:B------:R-:W-:Y:S01]  /*141e0*/  FMUL.FTZ R53, R7, R53 ;  /* 0x0000003507357220 */ /* 0x000fe20000410000 */
[----:B------:R-:W-:Y:S01]  /*141f0*/  F2FP.PACK_AB R48, R49, R48 ;  /* 0x000000303130723e */ /* 0x000fe200000000ff */
        /* <DEDUP_REMOVED lines=11> */
[----:B------:R-:W-:Y:S01]  /*142b0*/  STS [R13+0x2000], R156 ;  /* 0x0020009c0d007388 */ /* 0x000fe20000000800 */
[----:B------:R-:W-:Y:S01]  /*142c0*/  FMUL.FTZ R64, R7, R64 ;  /* 0x0000004007407220 */ /* 0x000fe20000410000 */
[----:B------:R-:W-:Y:S01]  /*142d0*/  F2FP.PACK_AB R60, R61, R60 ;  /* 0x0000003c3d3c723e */ /* 0x000fe200000000ff */
[----:B------:R-:W-:Y:S01]  /*142e0*/  FMUL.FTZ R65, R7, R65 ;  /* 0x0000004107417220 */ /* 0x000fe20000410000 */
[----:B------:R-:W-:Y:S01]  /*142f0*/  STS [R13+0x2400], R158 ;  /* 0x0024009e0d007388 */ /* 0x000fe20000000800 */
[C---:B------:R-:W-:Y:S01]  /*14300*/  FMUL.FTZ R66, R12.reuse, R66 ;  /* 0x000000420c427220 */ /* 0x040fe20000410000 */
[----:B------:R-:W-:Y:S01]  /*14310*/  IADD3 R21, R13, R10, RZ ;  /* 0x0000000a0d157210 */ /* 0x000fe20007ffe0ff */
[C---:B------:R-:W-:Y:S01]  /*14320*/  FMUL.FTZ R67, R12.reuse, R67 ;  /* 0x000000430c437220 */ /* 0x040fe20000410000 */
[----:B------:R-:W-:Y:S01]  /*14330*/  STS [R15+0x2000], R36 ;  /* 0x002000240f007388 */ /* 0x000fe20000000800 */
[----:B------:R-:W-:Y:S01]  /*14340*/  FMUL.FTZ R68, R7, R68 ;  /* 0x0000004407447220 */ /* 0x000fe20000410000 */
[----:B------:R-:W-:Y:S01]  /*14350*/  F2FP.PACK_AB R72, R73, R72 ;  /* 0x000000484948723e */ /* 0x000fe200000000ff */
[----:B------:R-:W-:Y:S01]  /*14360*/  FMUL.FTZ R69, R7, R69 ;  /* 0x0000004507457220 */ /* 0x000fe20000410000 */
[----:B------:R-:W-:Y:S01]  /*14370*/  STS [R15+0x2400], R38 ;  /* 0x002400260f007388 */ /* 0x000fe20000000800 */
[----:B------:R-:W-:Y:S01]  /*14380*/  FMUL.FTZ R70, R12, R70 ;  /* 0x000000460c467220 */ /* 0x000fe20000410000 */
[----:B------:R-:W-:Y:S01]  /*14390*/  IADD3 R23, R10, R15, RZ ;  /* 0x0000000f0a177210 */ /* 0x000fe20007ffe0ff */
        /* <DEDUP_REMOVED lines=9> */
[----:B------:R-:W-:Y:S01]  /*14430*/  STS [R19], R56 ;  /* 0x0000003813007388 */ /* 0x000fe20000000800 */
        /* <DEDUP_REMOVED lines=18> */
[C---:B------:R-:W-:Y:S01]  /*14560*/  FMUL.FTZ R93, R9.reuse, R93 ;  /* 0x0000005d095d7220 */ /* 0x040fe20000410000 */
[----:B------:R-:W-:Y:S01]  /*14570*/  STS [R19+0x2400], R54 ;  /* 0x0024003613007388 */ /* 0x000fe20000000800 */
[----:B------:R-:W-:Y:S01]  /*14580*/  FMUL.FTZ R104, R9, R104 ;  /* 0x0000006809687220 */ /* 0x000fe20000410000 */
[----:B------:R-:W-:Y:S01]  /*14590*/  IADD3 R27, R19, R10, RZ ;  /* 0x0000000a131b7210 */ /* 0x000fe20007ffe0ff */
        /* <DEDUP_REMOVED lines=84> */
[----:B------:R-:W-:Y:S01]  /*14ae0*/  FMUL.FTZ R7, R7, R133 ;  /* 0x0000008507077220 */ /* 0x000fe20000410000 */
[----:B------:R-:W-:Y:S01]  /*14af0*/  STS [R13+0x6400], R98 ;  /* 0x006400620d007388 */ /* 0x000fe20000000800 */
[C---:B------:R-:W-:Y:S01]  /*14b00*/  FMUL.FTZ R134, R12.reuse, R134 ;  /* 0x000000860c867220 */ /* 0x040fe20000410000 */
[----:B------:R-:W-:Y:S01]  /*14b10*/  F2FP.PACK_AB R150, R151, R150 ;  /* 0x000000969796723e */ /* 0x000fe200000000ff */
[----:B------:R-:W-:Y:S01]  /*14b20*/  FMUL.FTZ R135, R12, R135 ;  /* 0x000000870c877220 */ /* 0x000fe20000410000 */
[----:B------:R-:W-:Y:S01]  /*14b30*/  STS [R15+0x6000], R100 ;  /* 0x006000640f007388 */ /* 0x000fe20000000800 */
[----:B------:R-:W-:Y:S01]  /*14b40*/  F2FP.PACK_AB R144, R145, R144 ;  /* 0x000000909190723e */ /* 0x000fe200000000ff */
[----:B------:R-:W-:Y:S01]  /*14b50*/  UIADD3 UR9, UP2, UP1, UR9, UR26, UR14 ;  /* 0x0000001a09097290 */ /* 0x000fe2000f95e00e */
[----:B------:R-:W-:Y:S01]  /*14b60*/  F2FP.PACK_AB R146, R147, R146 ;  /* 0x000000929392723e */ /* 0x000fe200000000ff */
[----:B------:R-:W-:Y:S01]  /*14b70*/  STS [R15+0x6400], R102 ;  /* 0x006400660f007388 */ /* 0x000fe20000000800 */
[----:B------:R-:W-:Y:S01]  /*14b80*/  F2FP.PACK_AB R9, R9, R136 ;  /* 0x000000880909723e */ /* 0x000fe200000000ff */
[----:B----4-:R-:W-:Y:S01]  /*14b90*/  @P6 FMUL.FTZ R10, R3, 0.69314718246459960938 ;  /* 0x3f317218030a6820 */ /* 0x010fe20000410000 */
[----:B------:R-:W-:Y:S01]  /*14ba0*/  F2FP.PACK_AB R138, R139, R138 ;  /* 0x0000008a8b8a723e */ /* 0x000fe200000000ff */
[----:B------:R-:W-:Y:S01]  /*14bb0*/  STS [R17+0x4000], R152 ;  /* 0x0040009811007388 */ /* 0x000fe20000000800 */
[----:B------:R-:W-:Y:S01]  /*14bc0*/  F2FP.PACK_AB R140, R141, R140 ;  /* 0x0000008c8d8c723e */ /* 0x000fe200000000ff */
[----:B------:R-:W-:Y:S01]  /*14bd0*/  @P5 FMUL.FTZ R3, R2, 0.69314718246459960938 ;  /* 0x3f31721802035820 */ /* 0x000fe20000410000 */
[----:B------:R-:W-:Y:S01]  /*14be0*/  F2FP.PACK_AB R142, R143, R142 ;  /* 0x0000008e8f8e723e */ /* 0x000fe200000000ff */
[----:B------:R-:W-:Y:S01]  /*14bf0*/  STS [R17+0x4400], R154 ;  /* 0x0044009a11007388 */ /* 0x000fe20000000800 */
[----:B------:R-:W-:Y:S01]  /*14c00*/  F2FP.PACK_AB R7, R7, R132 ;  /* 0x000000840707723e */ /* 0x000fe200000000ff */
[----:B------:R-:W-:Y:S01]  /*14c10*/  @P4 FMUL.FTZ R4, R4, 0.69314718246459960938 ;  /* 0x3f31721804044820 */ /* 0x000fe20000410000 */
[----:B------:R-:W-:Y:S01]  /*14c20*/  F2FP.PACK_AB R134, R135, R134 ;  /* 0x000000868786723e */ /* 0x000fe200000000ff */
[----:B------:R-:W-:Y:S01]  /*14c30*/  STS [R19+0x4000], R116 ;  /* 0x0040007413007388 */ /* 0x000fe20000000800 */
[----:B------:R-:W-:Y:S01]  /*14c40*/  LOP3.LUT P0, RZ, R5, 0x3, RZ, 0xc0, !PT ;  /* 0x0000000305ff7812 */ /* 0x000fe2000780c0ff */
[----:B------:R-:W-:Y:S01]  /*14c50*/  @P3 FMUL.FTZ R11, R11, 0.69314718246459960938 ;  /* 0x3f3172180b0b3820 */ /* 0x000fe20000410000 */
[----:B------:R-:W-:Y:S01]  /*14c60*/  UIADD3.X UR4, UR4, UR27, UR5, UP2, UP1 ;  /* 0x0000001b04047290 */ /* 0x000fe200097e2405 */
[----:B------:R-:W-:Y:S01]  /*14c70*/  STS [R19+0x4400], R118 ;  /* 0x0044007613007388 */ /* 0x000fe20000000800 */
[----:B------:R-:W-:Y:S01]  /*14c80*/  @!UP0 UMOV UR12, UR20 ;  /* 0x00000014000c8c82 */ /* 0x000fe20008000000 */
[----:B------:R-:W-:Y:S01]  /*14c90*/  MOV R6, 0x7f800000 ;  /* 0x7f80000000067802 */ /* 0x000fe20000000f00 */
[----:B------:R-:W-:Y:S01]  /*14ca0*/  @P6 FFMA.FTZ R6, R167, c[0x0][0x238], R10 ;  /* 0x00008e00a7066a23 */ /* 0x000fe2000001000a */
[----:B------:R-:W-:Y:S01]  /*14cb0*/  STS [R17+0x6000], R108 ;  /* 0x0060006c11007388 */ /* 0x000fe20000000800 */
[----:B------:R-:W-:Y:S01]  /*14cc0*/  MOV R0, 0x7f800000 ;  /* 0x7f80000000007802 */ /* 0x000fe20000000f00 */
[----:B------:R-:W-:Y:S01]  /*14cd0*/  @P4 FFMA.FTZ R0, R165, c[0x0][0x238], R4 ;  /* 0x00008e00a5004a23 */ /* 0x000fe20000010004 */
[----:B------:R-:W-:Y:S01]  /*14ce0*/  MOV R5, 0x7f800000 ;  /* 0x7f80000000057802 */ /* 0x000fe20000000f00 */
[----:B------:R-:W-:Y:S01]  /*14cf0*/  STS [R17+0x6400], R110 ;  /* 0x0064006e11007388 */ /* 0x000fe20000000800 */
[----:B------:R-:W-:-:S03]  /*14d00*/  @P3 FFMA.FTZ R5, R18, c[0x0][0x238], R11 ;  /* 0x00008e0012053a23 */ /* 0x000fc6000001000b */
        /* <DEDUP_REMOVED lines=17> */
[----:B------:R2:W-:Y:S04]  /*14e20*/  STS [R27+0x6400], R134 ;  /* 0x006400861b007388 */ /* 0x0005e80000000800 */
[----:B------:R-:W-:Y:S01]  /*14e30*/  BAR.SYNC.DEFER_BLOCKING 0x0 ;  /* 0x0000000000007b1d */ /* 0x000fe20000010000 */
[----:B-1----:R-:W-:Y:S01]  /*14e40*/  MOV R7, 0x7f800000 ;  /* 0x7f80000000077802 */ /* 0x002fe20000000f00 */
[----:B------:R-:W-:-:S04]  /*14e50*/  @P5 FFMA.FTZ R7, R166, c[0x0][0x238], R3 ;  /* 0x00008e00a6075a23 */ /* 0x000fc80000010003 */
        /* <DEDUP_REMOVED lines=17> */
[----:B---34-:R-:W-:-:S04]  /*14f70*/  SHF.R.S32.HI R3, RZ, 0x1f, R8 ;  /* 0x0000001fff037819 */ /* 0x018fc80000011408 */
[----:B------:R-:W-:-:S04]  /*14f80*/  LEA.HI R3, R3, R8, RZ, 0x2 ;  /* 0x0000000803037211 */ /* 0x000fc800078f10ff */
[----:B------:R-:W-:-:S05]  /*14f90*/  LOP3.LUT R3, R3, 0xffffffc, RZ, 0xc0, !PT ;  /* 0x0ffffffc03037812 */ /* 0x000fca00078ec0ff */
[----:B------:R-:W-:-:S04]  /*14fa0*/  IMAD.IADD R2, R8, 0x1, -R3 ;  /* 0x0000000108027824 */ /* 0x000fc800078e0a03 */
        /* <DEDUP_REMOVED lines=15> */
[C---:B------:R-:W-:Y:S02]  /*150a0*/  @!P5 IADD3 R3, P0, R4.reuse, UR9, RZ ;  /* 0x000000090403dc10 */ /* 0x040fe4000ff1e0ff */
[----:B------:R-:W-:Y:S02]  /*150b0*/  @!P6 LEA.HI.X R17, R11, c[0x0][0x204], R2, 0x2, P1 ;  /* 0x000081000b11ea11 */ /* 0x000fe400008f1402 */
[----:B------:R-:W-:Y:S02]  /*150c0*/  @!P5 LEA.HI.X.SX32 R2, R4, UR4, 0x1, P0 ;  /* 0x000000040402dc11 */ /* 0x000fe400080f0eff */
[----:B------:R-:W-:Y:S01]  /*150d0*/  @!P5 LEA R18, P2, R3, c[0x0][0x200], 0x2 ;  /* 0x000080000312da11 */ /* 0x000fe200078410ff */
[----:B------:R3:W-:Y:S01]  /*150e0*/  @!P6 STG.E [R16.64], R6 ;  /* 0x000000061000e986 */ /* 0x0007e2000c101918 */
[----:B------:R-:W-:-:S02]  /*150f0*/  @!P4 IADD3 R4, P1, R10, UR9, RZ ;  /* 0x000000090a04cc10 */ /* 0x000fc4000ff3e0ff */
[----:B------:R-:W-:Y:S02]  /*15100*/  @!P3 IADD3 R8, P0, R9, UR9, RZ ;  /* 0x000000090908bc10 */ /* 0x000fe4000ff1e0ff */
[----:B------:R-:W-:Y:S02]  /*15110*/  @!P5 LEA.HI.X R19, R3, c[0x0][0x204], R2, 0x2, P2 ;  /* 0x000081000313da11 */ /* 0x000fe400010f1402 */
[----:B------:R-:W-:Y:S02]  /*15120*/  @!P4 LEA.HI.X.SX32 R3, R10, UR4, 0x1, P1 ;  /* 0x000000040a03cc11 */ /* 0x000fe400088f0eff */
[----:B------:R-:W-:Y:S01]  /*15130*/  @!P3 LEA.HI.X.SX32 R9, R9, UR4, 0x1, P0 ;  /* 0x000000040909bc11 */ /* 0x000fe200080f0eff */
[----:B------:R3:W-:Y:S01]  /*15140*/  @!P5 STG.E [R18.64], R7 ;  /* 0x000000071200d986 */ /* 0x0007e2000c101918 */
[----:B------:R-:W-:Y:S02]  /*15150*/  @!P4 LEA R10, P1, R4, c[0x0][0x200], 0x2 ;  /* 0x00008000040aca11 */ /* 0x000fe400078210ff */
[----:B------:R-:W-:-:S02]  /*15160*/  @!P3 LEA R2, P0, R8, c[0x0][0x200], 0x2 ;  /* 0x000080000802ba11 */ /* 0x000fc400078010ff */
[----:B------:R-:W-:Y:S02]  /*15170*/  @!P4 LEA.HI.X R11, R4, c[0x0][0x204], R3, 0x2, P1 ;  /* 0x00008100040bca11 */ /* 0x000fe400008f1403 */
[----:B------:R-:W-:-:S03]  /*15180*/  @!P3 LEA.HI.X R3, R8, c[0x0][0x204], R9, 0x2, P0 ;  /* 0x000081000803ba11 */ /* 0x000fc600000f1409 */
[----:B------:R3:W-:Y:S04]  /*15190*/  @!P4 STG.E [R10.64], R0 ;  /* 0x000000000a00c986 */ /* 0x0007e8000c101918 */
[----:B------:R3:W-:Y:S02]  /*151a0*/  @!P3 STG.E [R2.64], R5 ;  /* 0x000000050200b986 */ /* 0x0007e4000c101918 */
.L_x_896:
[----:B---34-:R-:W-:Y:S05]  /*151b0*/  BSYNC B0 ;  /* 0x0000000000007941 */ /* 0x018fea0003800000 */
.L_x_895:
[----:B------:R-:W3:Y:S01]  /*151c0*/  S2R R0, SR_CTAID.Z ;  /* 0x0000000000007919 */ /* 0x000ee20000002700 */
[----:B------:R-:W-:Y:S01]  /*151d0*/  IADD3 R4, P0, R232, UR12, RZ ;  /* 0x0000000ce8047c10 */ /* 0x000fe2000ff1e0ff */
[----:B------:R-:W-:Y:S01]  /*151e0*/  USHF.R.S32.HI UR6, URZ, 0x1f, UR10 ;  /* 0x0000001f3f067899 */ /* 0x000fe2000801140a */
[----:B------:R-:W-:Y:S01]  /*151f0*/  BSSY B0, `(.L_x_897) ;  /* 0x0000012000007945 */ /* 0x000fe20003800000 */
[----:B------:R-:W-:Y:S01]  /*15200*/  ULDC.64 UR4, c[0x0][0x1f0] ;  /* 0x00007c0000047ab9 */ /* 0x000fe20000000a00 */
[----:B------:R-:W-:Y:S01]  /*15210*/  IADD3.X R5, R233, UR7, RZ, P0, !PT ;  /* 0x00000007e9057c10 */ /* 0x000fe200087fe4ff */
[----:B------:R-:W-:Y:S01]  /*15220*/  UIMAD UR4, UR6, UR4, URZ ;  /* 0x00000004060472a4 */ /* 0x000fe2000f8e023f */
[----:B------:R-:W-:-:S03]  /*15230*/  ISETP.GE.AND P0, PT, R236, UR18, PT ;  /* 0x00000012ec007c0c */ /* 0x000fc6000bf06270 */
[----:B------:R-:W-:Y:S01]  /*15240*/  UIMAD UR4, UR10, UR5, UR4 ;  /* 0x000000050a0472a4 */ /* 0x000fe2000f8e0204 */
[----:B---3--:R-:W-:-:S05]  /*15250*/  IMAD.WIDE.U32 R4, R0, c[0x0][0x1f0], R4 ;  /* 0x00007c0000047a25 */ /* 0x008fca00078e0004 */
[----:B------:R-:W-:-:S04]  /*15260*/  IADD3 R7, R5, UR4, RZ ;  /* 0x0000000405077c10 */ /* 0x000fc8000fffe0ff */
        /* <DEDUP_REMOVED lines=8> */
[----:B-1----:R1:W-:Y:S04]  /*152f0*/  STG.E.128 [R2.64], R72 ;  /* 0x0000004802007986 */ /* 0x0023e8000c101d18 */
[----:B------:R1:W-:Y:S02]  /*15300*/  STG.E.128 [R2.64+0x80], R40 ;  /* 0x0000802802007986 */ /* 0x0003e4000c101d18 */
.L_x_898:
[----:B------:R-:W-:Y:S05]  /*15310*/  BSYNC B0 ;  /* 0x0000000000007941 */ /* 0x000fea0003800000 */
.L_x_897:
[----:B------:R-:W-:Y:S01]  /*15320*/  ISETP.GE.AND P0, PT, R225, UR18, PT ;  /* 0x00000012e1007c0c */ /* 0x000fe2000bf06270 */
[----:B------:R-:W-:-:S12]  /*15330*/  BSSY B0, `(.L_x_899) ;  /* 0x000000e000007945 */ /* 0x000fd80003800000 */
[----:B------:R-:W-:Y:S05]  /*15340*/  @P0 BRA `(.L_x_900) ;  /* 0x000000c000000947 */ /* 0x000fea0003800000 */
[----:B-1----:R-:W-:Y:S01]  /*15350*/  IADD3 R2, P0, R234, 0x10, RZ ;  /* 0x00000010ea027810 */ /* 0x002fe20007f1e0ff */
        /* <DEDUP_REMOVED lines=11> */
.L_x_900:
[----:B------:R-:W-:Y:S05]  /*15410*/  BSYNC B0 ;  /* 0x0000000000007941 */ /* 0x000fea0003800000 */
.L_x_899:
        /* <DEDUP_REMOVED lines=15> */
.L_x_902:
[----:B------:R-:W-:Y:S05]  /*15510*/  BSYNC B0 ;  /* 0x0000000000007941 */ /* 0x000fea0003800000 */
.L_x_901:
        /* <DEDUP_REMOVED lines=15> */
.L_x_904:
[----:B------:R-:W-:Y:S05]  /*15610*/  BSYNC B0 ;  /* 0x0000000000007941 */ /* 0x000fea0003800000 */
.L_x_903:
        /* <DEDUP_REMOVED lines=15> */
.L_x_906:
[----:B------:R-:W-:Y:S05]  /*15710*/  BSYNC B0 ;  /* 0x0000000000007941 */ /* 0x000fea0003800000 */
.L_x_905:
        /* <DEDUP_REMOVED lines=15> */
.L_x_908:
[----:B------:R-:W-:Y:S05]  /*15810*/  BSYNC B0 ;  /* 0x0000000000007941 */ /* 0x000fea0003800000 */
.L_x_907:
        /* <DEDUP_REMOVED lines=15> */
.L_x_910:
[----:B------:R-:W-:Y:S05]  /*15910*/  BSYNC B0 ;  /* 0x0000000000007941 */ /* 0x000fea0003800000 */
.L_x_909:
[----:B------:R-:W-:-:S13]  /*15920*/  ISETP.GE.AND P0, PT, R219, UR18, PT ;  /* 0x00000012db007c0c */ /* 0x000fda000bf06270 */
[----:B------:R-:W-:Y:S05]  /*15930*/  @P0 EXIT ;  /* 0x000000000000094d */ /* 0x000fea0003800000 */
[----:B------:R-:W-:Y:S02]  /*15940*/  IADD3 R0, P0, R234, 0x70, RZ ;  /* 0x00000070ea007810 */ /* 0x000fe40007f1e0ff */
[----:B------:R-:W-:Y:S02]  /*15950*/  MOV R5, R7 ;  /* 0x0000000700057202 */ /* 0x000fe40000000f00 */
[----:B------:R-:W-:-:S03]  /*15960*/  IADD3.X R234, RZ, R235, RZ, P0, !PT ;  /* 0x000000ebffea7210 */ /* 0x000fc600007fe4ff */
[----:B------:R-:W-:-:S04]  /*15970*/  IMAD.WIDE.U32 R4, R0, c[0x0][0x1e8], R4 ;  /* 0x00007a0000047a25 */ /* 0x000fc800078e0004 */
[----:B-1----:R-:W-:Y:S01]  /*15980*/  IMAD R3, R234, c[0x0][0x1e8], RZ ;  /* 0x00007a00ea037a24 */ /* 0x002fe200078e02ff */
[----:B------:R-:W-:-:S03]  /*15990*/  LEA R2, P0, R4, c[0x0][0x1d0], 0x1 ;  /* 0x0000740004027a11 */ /* 0x000fc600078008ff */
[----:B------:R-:W-:-:S05]  /*159a0*/  IMAD R3, R0, c[0x0][0x1ec], R3 ;  /* 0x00007b0000037a24 */ /* 0x000fca00078e0203 */
[----:B------:R-:W-:-:S04]  /*159b0*/  IADD3 R3, R5, R3, RZ ;  /* 0x0000000305037210 */ /* 0x000fc80007ffe0ff */
[----:B------:R-:W-:-:S05]  /*159c0*/  LEA.HI.X R3, R4, c[0x0][0x1d4], R3, 0x1, P0 ;  /* 0x0000750004037a11 */ /* 0x000fca00000f0c03 */
[----:B------:R-:W-:Y:S04]  /*159d0*/  STG.E.128 [R2.64], R44 ;  /* 0x0000002c02007986 */ /* 0x000fe8000c101d18 */
[----:B------:R-:W-:Y:S01]  /*159e0*/  STG.E.128 [R2.64+0x80], R76 ;  /* 0x0000804c02007986 */ /* 0x000fe2000c101d18 */
[----:B------:R-:W-:Y:S05]  /*159f0*/  EXIT ;  /* 0x000000000000794d */ /* 0x000fea0003800000 */
.L_x_881:
        /* <DEDUP_REMOVED lines=19> */
[----:B------:R-:W-:Y:S02]  /*15b30*/  @UP4 UIMAD UR7, UR23, UR7, UR15 ;  /* 0x00000007170742a4 */ /* 0x000fe4000f8e020f */
        /* <DEDUP_REMOVED lines=52> */
.L_x_912:
[----:B------:R-:W-:Y:S05]  /*15e80*/  BSYNC B0 ;  /* 0x0000000000007941 */ /* 0x000fea0003800000 */
.L_x_911:
[----:B------:R-:W-:Y:S01]  /*15e90*/  IADD3 R9, R10, 0x10, RZ ;  /* 0x000000100a097810 */ /* 0x000fe20007ffe0ff */
[----:B------:R-:W-:Y:S03]  /*15ea0*/  BSSY B0, `(.L_x_913) ;  /* 0x000000f000007945 */ /* 0x000fe60003800000 */
[----:B------:R-:W-:-:S13]  /*15eb0*/  ISETP.GE.AND P0, PT, R9, UR10, PT ;  /* 0x0000000a09007c0c */ /* 0x000fda000bf06270 */
        /* <DEDUP_REMOVED lines=13> */
.L_x_914:
[----:B------:R-:W-:Y:S05]  /*15f90*/  BSYNC B0 ;  /* 0x0000000000007941 */ /* 0x000fea0003800000 */
.L_x_913:
        /* <DEDUP_REMOVED lines=16> */
.L_x_916:
[----:B------:R-:W-:Y:S05]  /*160a0*/  BSYNC B0 ;  /* 0x0000000000007941 */ /* 0x000fea0003800000 */
.L_x_915:
        /* <DEDUP_REMOVED lines=16> */
.L_x_918:
[----:B------:R-:W-:Y:S05]  /*161b0*/  BSYNC B0 ;  /* 0x0000000000007941 */ /* 0x000fea0003800000 */
.L_x_917:
        /* <DEDUP_REMOVED lines=16> */
.L_x_920:
[----:B------:R-:W-:Y:S05]  /*162c0*/  BSYNC B0 ;  /* 0x0000000000007941 */ /* 0x000fea0003800000 */
.L_x_919:
        /* <DEDUP_REMOVED lines=16> */
.L_x_922:
[----:B------:R-:W-:Y:S05]  /*163d0*/  BSYNC B0 ;  /* 0x0000000000007941 */ /* 0x000fea0003800000 */
.L_x_921:
        /* <DEDUP_REMOVED lines=16> */
.L_x_924:
[----:B------:R-:W-:Y:S05]  /*164e0*/  BSYNC B0 ;  /* 0x0000000000007941 */ /* 0x000fea0003800000 */
.L_x_923:
[----:B-1----:R-:W-:Y:S01]  /*164f0*/  IADD3 R2, R10, 0x70, RZ ;  /* 0x000000700a027810 */ /* 0x002fe20007ffe0ff */
[----:B------:R-:W-:Y:S03]  /*16500*/  BSSY B0, `(.L_x_925) ;  /* 0x000000e000007945 */ /* 0x000fe60003800000 */
[----:B------:R-:W-:-:S13]  /*16510*/  ISETP.GE.AND P0, PT, R2, UR10, PT ;  /* 0x0000000a02007c0c */ /* 0x000fda000bf06270 */
[----:B------:R-:W-:Y:S05]  /*16520*/  @P0 BRA `(.L_x_926) ;  /* 0x000000b000000947 */ /* 0x000fea0003800000 */
[----:B------:R-:W-:Y:S02]  /*16530*/  IADD3 R3, P0, R16, 0x70, RZ ;  /* 0x0000007010037810 */ /* 0x000fe40007f1e0ff */
[----:B------:R-:W-:Y:S02]  /*16540*/  MOV R13, R15 ;  /* 0x0000000f000d7202 */ /* 0x000fe40000000f00 */
[----:B------:R-:W-:-:S03]  /*16550*/  IADD3.X R0, RZ, R17, RZ, P0, !PT ;  /* 0x00000011ff007210 */ /* 0x000fc600007fe4ff */
        /* <DEDUP_REMOVED lines=8> */
.L_x_926:
[----:B------:R-:W-:Y:S05]  /*165e0*/  BSYNC B0 ;  /* 0x0000000000007941 */ /* 0x000fea0003800000 */
.L_x_925:
[----:B------:R-:W-:-:S04]  /*165f0*/  LOP3.LUT P6, RZ, R18, 0x7, RZ, 0xc0, !PT ;  /* 0x0000000712ff7812 */ /* 0x000fc800078cc0ff */
[----:B------:R-:W-:Y:S02]  /*16600*/  ISETP.GE.OR P2, PT, R10, UR10, P6 ;  /* 0x0000000a0a007c0c */ /* 0x000fe4000b746670 */
[----:B------:R-:W-:Y:S02]  /*16610*/  ISETP.GE.OR P1, PT, R9, UR10, P6 ;  /* 0x0000000a09007c0c */ /* 0x000fe4000b726670 */
[----:B------:R-:W-:Y:S02]  /*16620*/  ISETP.GE.OR P5, PT, R8, UR10, P6 ;  /* 0x0000000a08007c0c */ /* 0x000fe4000b7a6670 */
[----:B------:R-:W-:Y:S02]  /*16630*/  ISETP.GE.OR P4, PT, R7, UR10, P6 ;  /* 0x0000000a07007c0c */ /* 0x000fe4000b786670 */
[----:B------:R-:W-:-:S05]  /*16640*/  ISETP.GE.OR P3, PT, R6, UR10, P6 ;  /* 0x0000000a06007c0c */ /* 0x000fca000b766670 */
[----:B------:R-:W-:Y:S02]  /*16650*/  @!P2 IMAD R0, R10, UR16, RZ ;  /* 0x000000100a00ac24 */ /* 0x000fe4000f8e02ff */
[----:B------:R-:W-:Y:S02]  /*16660*/  @!P1 IMAD R9, R9, UR16, RZ ;  /* 0x0000001009099c24 */ /* 0x000fe4000f8e02ff */
[----:B------:R-:W-:Y:S01]  /*16670*/  @!P5 IMAD R8, R8, UR16, RZ ;  /* 0x000000100808dc24 */ /* 0x000fe2000f8e02ff */
[----:B------:R-:W-:Y:S01]  /*16680*/  @!P2 IADD3 R3, P0, R0, UR8, RZ ;  /* 0x000000080003ac10 */ /* 0x000fe2000ff1e0ff */
[----:B------:R-:W-:Y:S02]  /*16690*/  @!P4 IMAD R7, R7, UR16, RZ ;  /* 0x000000100707cc24 */ /* 0x000fe4000f8e02ff */
[----:B------:R-:W-:Y:S01]  /*166a0*/  @!P3 IMAD R6, R6, UR16, RZ ;  /* 0x000000100606bc24 */ /* 0x000fe2000f8e02ff */
[----:B------:R-:W-:Y:S02]  /*166b0*/  @!P2 LEA.HI.X.SX32 R0, R0, UR6, 0x1, P0 ;  /* 0x000000060000ac11 */ /* 0x000fe400080f0eff */
[----:B------:R-:W-:-:S04]  /*166c0*/  @!P2 LEA R10, P0, R3, c[0x0][0x200], 0x2 ;  /* 0x00008000030aaa11 */ /* 0x000fc800078010ff */
[----:B------:R-:W-:Y:S01]  /*166d0*/  @!P2 LEA.HI.X R11, R3, c[0x0][0x204], R0, 0x2, P0 ;  /* 0x00008100030baa11 */ /* 0x000fe200000f1400 */
[----:B------:R-:W-:Y:S01]  /*166e0*/  @!P2 IMAD.MOV.U32 R3, RZ, RZ, 0x7f800000 ;  /* 0x7f800000ff03a424 */ /* 0x000fe200078e00ff */
[----:B------:R-:W-:-:S04]  /*166f0*/  @!P1 IADD3 R0, P0, R9, UR8, RZ ;  /* 0x0000000809009c10 */ /* 0x000fc8000ff1e0ff */
[----:B------:R2:W-:Y:S01]  /*16700*/  @!P2 STG.E [R10.64], R3 ;  /* 0x000000030a00a986 */ /* 0x0005e2000c101918 */
[----:B------:R-:W-:Y:S02]  /*16710*/  @!P1 LEA.HI.X.SX32 R9, R9, UR6, 0x1, P0 ;  /* 0x0000000609099c11 */ /* 0x000fe400080f0eff */
[----:B-1----:R-:W-:Y:S02]  /*16720*/  @!P1 LEA R14, P2, R0, c[0x0][0x200], 0x2 ;  /* 0x00008000000e9a11 */ /* 0x002fe400078410ff */
[----:B------:R-:W-:Y:S02]  /*16730*/  @!P5 IADD3 R12, P0, R8, UR8, RZ ;  /* 0x00000008080cdc10 */ /* 0x000fe4000ff1e0ff */
[----:B------:R-:W-:Y:S02]  /*16740*/  @!P1 LEA.HI.X R15, R0, c[0x0][0x204], R9, 0x2, P2 ;  /* 0x00008100000f9a11 */ /* 0x000fe400010f1409 */
[----:B------:R-:W-:Y:S02]  /*16750*/  @!P5 LEA.HI.X.SX32 R9, R8, UR6, 0x1, P0 ;  /* 0x000000060809dc11 */ /* 0x000fe400080f0eff */
[----:B------:R-:W-:-:S02]  /*16760*/  @!P5 LEA R8, P2, R12, c[0x0][0x200], 0x2 ;  /* 0x000080000c08da11 */ /* 0x000fc400078410ff */
[----:B------:R-:W-:Y:S02]  /*16770*/  @!P4 IADD3 R0, P0, R7, UR8, RZ ;  /* 0x000000080700cc10 */ /* 0x000fe4000ff1e0ff */
[----:B------:R-:W-:Y:S02]  /*16780*/  @!P5 LEA.HI.X R9, R12, c[0x0][0x204], R9, 0x2, P2 ;  /* 0x000081000c09da11 */ /* 0x000fe400010f1409 */
[----:B------:R-:W-:Y:S02]  /*16790*/  ISETP.GE.OR P2, PT, R5, UR10, P6 ;  /* 0x0000000a05007c0c */ /* 0x000fe4000b746670 */
[----:B------:R-:W-:Y:S02]  /*167a0*/  @!P4 LEA.HI.X.SX32 R7, R7, UR6, 0x1, P0 ;  /* 0x000000060707cc11 */ /* 0x000fe400080f0eff */
[----:B--2---:R-:W-:Y:S01]  /*167b0*/  @!P4 LEA R10, P0, R0, c[0x0][0x200], 0x2 ;  /* 0x00008000000aca11 */ /* 0x004fe200078010ff */
[----:B------:R-:W-:-:S08]  /*167c0*/  @!P1 IMAD.MOV.U32 R3, RZ, RZ, 0x7f800000 ;  /* 0x7f800000ff039424 */ /* 0x000fd000078e00ff */
[----:B------:R-:W-:Y:S01]  /*167d0*/  @!P2 IMAD R5, R5, UR16, RZ ;  /* 0x000000100505ac24 */ /* 0x000fe2000f8e02ff */
[----:B------:R-:W-:Y:S01]  /*167e0*/  @!P4 LEA.HI.X R11, R0, c[0x0][0x204], R7, 0x2, P0 ;  /* 0x00008100000bca11 */ /* 0x000fe200000f1407 */
[----:B------:R-:W-:Y:S01]  /*167f0*/  @!P2 IMAD.MOV.U32 R21, RZ, RZ, 0x7f800000 ;  /* 0x7f800000ff15a424 */ /* 0x000fe200078e00ff */
[----:B------:R-:W-:Y:S01]  /*16800*/  @!P3 IADD3 R0, P0, R6, UR8, RZ ;  /* 0x000000080600bc10 */ /* 0x000fe2000ff1e0ff */
[----:B------:R1:W-:Y:S01]  /*16810*/  @!P1 STG.E [R14.64], R3 ;  /* 0x000000030e009986 */ /* 0x0003e2000c101918 */
[----:B------:R-:W-:Y:S02]  /*16820*/  ISETP.GE.OR P1, PT, R4, UR10, P6 ;  /* 0x0000000a04007c0c */ /* 0x000fe4000b726670 */
[----:B------:R-:W-:Y:S02]  /*16830*/  @!P3 LEA.HI.X.SX32 R7, R6, UR6, 0x1, P0 ;  /* 0x000000060607bc11 */ /* 0x000fe400080f0eff */
[----:B------:R-:W-:Y:S02]  /*16840*/  @!P3 LEA R6, P0, R0, c[0x0][0x200], 0x2 ;  /* 0x000080000006ba11 */ /* 0x000fe400078010ff */
[----:B------:R-:W-:-:S02]  /*16850*/  ISETP.GE.OR P6, PT, R2, UR10, P6 ;  /* 0x0000000a02007c0c */ /* 0x000fc4000b7c6670 */
[----:B------:R-:W-:Y:S02]  /*16860*/  @!P3 LEA.HI.X R7, R0, c[0x0][0x204], R7, 0x2, P0 ;  /* 0x000081000007ba11 */ /* 0x000fe400000f1407 */
[----:B------:R-:W-:-:S03]  /*16870*/  @!P2 IADD3 R0, P0, R5, UR8, RZ ;  /* 0x000000080500ac10 */ /* 0x000fc6000ff1e0ff */
[----:B------:R-:W-:Y:S01]  /*16880*/  @!P1 IMAD R4, R4, UR16, RZ ;  /* 0x0000001004049c24 */ /* 0x000fe2000f8e02ff */
[----:B------:R-:W-:Y:S01]  /*16890*/  @!P2 LEA.HI.X.SX32 R5, R5, UR6, 0x1, P0 ;  /* 0x000000060505ac11 */ /* 0x000fe200080f0eff */
[----:B------:R-:W-:Y:S01]  /*168a0*/  @!P1 IMAD.MOV.U32 R19, RZ, RZ, 0x7f800000 ;  /* 0x7f800000ff139424 */ /* 0x000fe200078e00ff */
[----:B------:R-:W-:-:S04]  /*168b0*/  @!P2 LEA R12, P0, R0, c[0x0][0x200], 0x2 ;  /* 0x00008000000caa11 */ /* 0x000fc800078010ff */
[----:B------:R-:W-:Y:S02]  /*168c0*/  @!P2 LEA.HI.X R13, R0, c[0x0][0x204], R5, 0x2, P0 ;  /* 0x00008100000daa11 */ /* 0x000fe400000f1405 */
[----:B------:R-:W-:-:S04]  /*168d0*/  @!P1 IADD3 R0, P0, R4, UR8, RZ ;  /* 0x0000000804009c10 */ /* 0x000fc8000ff1e0ff */
[----:B------:R-:W-:Y:S01]  /*168e0*/  @!P1 LEA.HI.X.SX32 R5, R4, UR6, 0x1, P0 ;  /* 0x0000000604059c11 */ /* 0x000fe200080f0eff */
[----:B-1----:R-:W-:Y:S01]  /*168f0*/  @!P5 IMAD.MOV.U32 R3, RZ, RZ, 0x7f800000 ;  /* 0x7f800000ff03d424 */ /* 0x002fe200078e00ff */
[----:B------:R-:W-:Y:S01]  /*16900*/  @!P1 LEA R16, P0, R0, c[0x0][0x200], 0x2 ;  /* 0x0000800000109a11 */ /* 0x000fe200078010ff */
[----:B------:R-:W-:-:S03]  /*16910*/  @!P3 IMAD.MOV.U32 R15, RZ, RZ, 0x7f800000 ;  /* 0x7f800000ff0fb424 */ /* 0x000fc600078e00ff */
[----:B------:R-:W-:Y:S01]  /*16920*/  @!P1 LEA.HI.X R17, R0, c[0x0][0x204], R5, 0x2, P0 ;  /* 0x0000810000119a11 */ /* 0x000fe200000f1405 */
[----:B------:R-:W-:Y:S01]  /*16930*/  @!P4 IMAD.MOV.U32 R5, RZ, RZ, 0x7f800000 ;  /* 0x7f800000ff05c424 */ /* 0x000fe200078e00ff */
[----:B------:R1:W-:Y:S04]  /*16940*/  @!P5 STG.E [R8.64], R3 ;  /* 0x000000030800d986 */ /* 0x0003e8000c101918 */
        /* <DEDUP_REMOVED lines=13> */
.L_x_927:
        /* <DEDUP_REMOVED lines=14> */
.L_x_1411:


//--------------------- .text._ZN5flash16flash_fwd_kernelI23Flash_fwd_kernel_traitsILi128ELi128ELi32ELi4ELb0ELb0EN7cutlass6half_tE19Flash_kernel_traitsILi128ELi128ELi32ELi4ES3_EELb0ELb1ELb0ELb0ELb0ELb1ELb1ELb0EEEvNS_16Flash_fwd_paramsE --------------------------
	.section	.text._ZN5flash16flash_fwd_kernelI23Flash_fwd_kernel_traitsILi128ELi128ELi32ELi4ELb0ELb0EN7cutlass6half_tE19Flash_kernel_traitsILi128ELi128ELi32ELi4ES3_EELb0ELb1ELb0ELb0ELb0ELb1ELb1ELb0EEEvNS_16Flash_fwd_paramsE,"ax",@progbits
	.sectioninfo	@"SHI_REGISTERS=255"
	.align	128
        .global         _ZN5flash16flash_fwd_kernelI23Flash_fwd_kernel_traitsILi128ELi128ELi32ELi4ELb0ELb0EN7cutlass6half_tE19Flash_kernel_traitsILi128ELi128ELi32ELi4ES3_EELb0ELb1ELb0ELb0ELb0ELb1ELb1ELb0EEEvNS_16Flash_fwd_paramsE
        .type           _ZN5flash16flash_fwd_kernelI23Flash_fwd_kernel_traitsILi128ELi128ELi32ELi4ELb0ELb0EN7cutlass6half_tE19Flash_kernel_traitsILi128ELi128ELi32ELi4ES3_EELb0ELb1ELb0ELb0ELb0ELb1ELb1ELb0EEEvNS_16Flash_fwd_paramsE,@function
        .size           _ZN5flash16flash_fwd_kernelI23Flash_fwd_kernel_traitsILi128ELi128ELi32ELi4ELb0ELb0EN7cutlass6half_tE19Flash_kernel_traitsILi128ELi128ELi32ELi4ES3_EELb0ELb1ELb0ELb0ELb0ELb1ELb1ELb0EEEvNS_16Flash_fwd_paramsE,(.L_x_1412 - _ZN5flash16flash_fwd_kernelI23Flash_fwd_kernel_traitsILi128ELi128ELi32ELi4ELb0ELb0EN7cutlass6half_tE19Flash_kernel_traitsILi128ELi128ELi32ELi4ES3_EELb0ELb1ELb0ELb0ELb0ELb1ELb1ELb0EEEvNS_16Flash_fwd_paramsE)
        .other          _ZN5flash16flash_fwd_kernelI23Flash_fwd_kernel_traitsILi128ELi128ELi32ELi4ELb0ELb0EN7cutlass6half_tE19Flash_kernel_traitsILi128ELi128ELi32ELi4ES3_EELb0ELb1ELb0ELb0ELb0ELb1ELb1ELb0EEEvNS_16Flash_fwd_paramsE,@"STO_CUDA_ENTRY STV_DEFAULT"
_ZN5flash16flash_fwd_kernelI23Flash_fwd_kernel_traitsILi128ELi128ELi32ELi4ELb0ELb0EN7cutlass6half_tE19Flash_kernel_traitsILi128ELi128ELi32ELi4ES3_EELb0ELb1ELb0ELb0ELb0ELb1ELb1ELb0EEEvNS_16Flash_fwd_paramsE:
.text._ZN5flash16flash_fwd_kernelI23Flash_fwd_kernel_traitsILi128ELi128ELi32ELi4ELb0ELb0EN7cutlass6half_tE19Flash_kernel_traitsILi128ELi128ELi32ELi4ES3_EELb0ELb1ELb0ELb0ELb0ELb1ELb1ELb0EEEvNS_16Flash_fwd_paramsE:
        /* <DEDUP_REMOVED lines=56> */
.L_x_928:
[----:B------:R-:W-:Y:S02]  /*0380*/  ULDC UR6, c[0x0][0x218] ;  /* 0x0000860000067ab9 */ /* 0x000fe40000000800 */
.L_x_929:
        /* <DEDUP_REMOVED lines=69> */
.L_x_931:
        /* <DEDUP_REMOVED lines=46> */
.L_x_932:
[----:B------:R-:W-:Y:S01]  /*0ac0*/  SHF.R.S32.HI R26, RZ, 0x1f, R120 ;  /* 0x0000001fff1a7819 */ /* 0x000fe20000011478 */
[----:B------:R-:W1:Y:S01]  /*0ad0*/  S2R R3, SR_CTAID.X ;  /* 0x0000000000037919 */ /* 0x000e620000002500 */
[----:B------:R-:W-:Y:S02]  /*0ae0*/  UIADD3 UR11, -UR13, UR16, URZ ;  /* 0x000000100d0b7290 */ /* 0x000fe4000fffe13f */
[CC--:B------:R-:W-:Y:S01]  /*0af0*/  LEA.HI R2, R26.reuse, R120.reuse, RZ, 0x3 ;  /* 0x000000781a027211 */ /* 0x0c0fe200078f18ff */
[----:B------:R-:W2:Y:S01]  /*0b00*/  S2R R5, SR_CTAID.Z ;  /* 0x0000000000057919 */ /* 0x000ea20000002700 */
[----:B------:R-:W-:Y:S01]  /*0b10*/  ULDC.64 UR4, c[0x0][0x1a8] ;  /* 0x00006a0000047ab9 */ /* 0x000fe20000000a00 */
[----:B------:R-:W-:Y:S01]  /*0b20*/  LEA.HI R119, R26, R120, RZ, 0x5 ;  /* 0x000000781a777211 */ /* 0x000fe200078f28ff */
[----:B------:R-:W-:Y:S01]  /*0b30*/  UIMAD UR4, UR20, UR4, URZ ;  /* 0x00000004140472a4 */ /* 0x000fe2000f8e023f */
[----:B------:R-:W-:Y:S01]  /*0b40*/  LOP3.LUT R0, R2, 0xfffffff8, RZ, 0xc0, !PT ;  /* 0xfffffff802007812 */ /* 0x000fe200078ec0ff */
[----:B------:R-:W-:Y:S01]  /*0b50*/  UISETP.GE.AND UP0, UPT, UR8, 0x2, UPT ;  /* 0x000000020800788c */ /* 0x000fe2000bf06270 */
[----:B------:R-:W-:Y:S01]  /*0b60*/  SHF.R.S32.HI R28, RZ, 0x3, R2 ;  /* 0x00000003ff1c7819 */ /* 0x000fe20000011402 */
[----:B------:R-:W-:Y:S01]  /*0b70*/  UIMAD UR4, UR12, UR5, UR4 ;  /* 0x000000050c0472a4 */ /* 0x000fe2000f8e0204 */
[----:B------:R-:W-:Y:S01]  /*0b80*/  SHF.R.S32.HI R118, RZ, 0x5, R119 ;  /* 0x00000005ff767819 */ /* 0x000fe20000011477 */
[----:B------:R-:W-:Y:S01]  /*0b90*/  IMAD.IADD R32, R120, 0x1, -R0 ;  /* 0x0000000178207824 */ /* 0x000fe200078e0a00 */
[C---:B------:R-:W-:Y:S01]  /*0ba0*/  IADD3 R27, R28.reuse, 0x10, RZ ;  /* 0x000000101c1b7810 */ /* 0x040fe20007ffe0ff */
[----:B------:R-:W-:Y:S01]  /*0bb0*/  IMAD.SHL.U32 R0, R28, 0x40, RZ ;  /* 0x000000401c007824 */ /* 0x000fe200078e00ff */
[----:B------:R-:W-:Y:S01]  /*0bc0*/  SHF.R.S32.HI R29, RZ, 0x1f, R28 ;  /* 0x0000001fff1d7819 */ /* 0x000fe2000001141c */
[----:B------:R-:W-:Y:S01]  /*0bd0*/  IMAD.SHL.U32 R30, R32, 0x8, RZ ;  /* 0x00000008201e7824 */ /* 0x000fe200078e00ff */
[----:B------:R-:W-:-:S02]  /*0be0*/  ISETP.GE.AND P0, PT, R27, UR11, PT ;  /* 0x0000000b1b007c0c */ /* 0x000fc4000bf06270 */
[----:B------:R-:W-:Y:S01]  /*0bf0*/  IADD3 R7, R28, 0x20, RZ ;  /* 0x000000201c077810 */ /* 0x000fe20007ffe0ff */
[----:B------:R-:W-:Y:S01]  /*0c00*/  STL.64 [R1+0x20], R28 ;  /* 0x0000201c01007387 */ /* 0x000fe20000100a00 */
[----:B------:R-:W-:Y:S02]  /*0c10*/  LOP3.LUT R0, R0, 0x1c0, RZ, 0xc0, !PT ;  /* 0x000001c000007812 */ /* 0x000fe400078ec0ff */
[----:B------:R-:W-:Y:S01]  /*0c20*/  SHF.R.S32.HI R31, RZ, 0x1f, R30 ;  /* 0x0000001fff1f7819 */ /* 0x000fe2000001141e */
[----:B-1----:R-:W-:Y:S01]  /*0c30*/  IMAD.WIDE R34, R3, 0x80, R28 ;  /* 0x0000008003227825 */ /* 0x002fe200078e021c */
[----:B------:R-:W-:Y:S01]  /*0c40*/  IADD3 R2, P1, R30, UR6, RZ ;  /* 0x000000061e027c10 */ /* 0x000fe2000ff3e0ff */
[----:B------:R-:W-:Y:S01]  /*0c50*/  STL [R1+0x40], R27 ;  /* 0x0000401b01007387 */ /* 0x000fe20000100800 */
[----:B------:R-:W-:Y:S01]  /*0c60*/  ISETP.GE.AND P5, PT, R7, UR11, PT ;  /* 0x0000000b07007c0c */ /* 0x000fe2000bfa6270 */
[----:B------:R-:W-:Y:S01]  /*0c70*/  UMOV UR6, 0x5 ;  /* 0x0000000500067882 */ /* 0x000fe20000000000 */
[----:B------:R-:W-:Y:S01]  /*0c80*/  SHF.R.U32.HI R4, RZ, 0x3, R0 ;  /* 0x00000003ff047819 */ /* 0x000fe20000011600 */
[----:B------:R-:W-:Y:S01]  /*0c90*/  STL.64 [R1+0x8], R34 ;  /* 0x0000082201007387 */ /* 0x000fe20000100a00 */
[----:B------:R-:W-:-:S02]  /*0ca0*/  IADD3.X R3, R31, UR17, RZ, P1, !PT ;  /* 0x000000111f037c10 */ /* 0x000fc40008ffe4ff */
[----:B------:R-:W-:Y:S01]  /*0cb0*/  LOP3.LUT R0, R0, 0x38, R30, 0xf8, !PT ;  /* 0x0000003800007812 */ /* 0x000fe200078ef81e */
[----:B------:R-:W-:Y:S01]  /*0cc0*/  STL.64 [R1+0x28], R30 ;  /* 0x0000281e01007387 */ /* 0x000fe20000100a00 */
[----:B------:R-:W-:Y:S01]  /*0cd0*/  IADD3 R8, R28, 0x30, RZ ;  /* 0x000000301c087810 */ /* 0x000fe20007ffe0ff */
[----:B--2---:R-:W-:Y:S01]  /*0ce0*/  IMAD.WIDE.U32 R2, R5, c[0x0][0x1a8], R2 ;  /* 0x00006a0005027a25 */ /* 0x004fe200078e0002 */
[----:B------:R-:W-:Y:S01]  /*0cf0*/  LOP3.LUT R6, R0, R4, RZ, 0x3c, !PT ;  /* 0x0000000400067212 */ /* 0x000fe200078e3cff */
[----:B------:R1:W-:Y:S01]  /*0d00*/  STL [R1+0x4c], R7 ;  /* 0x00004c0701007387 */ /* 0x0003e20000100800 */
[----:B------:R-:W-:Y:S02]  /*0d10*/  LEA.HI R5, R26, R120, RZ, 0x6 ;  /* 0x000000781a057211 */ /* 0x000fe400078f30ff */
[----:B------:R-:W-:Y:S01]  /*0d20*/  @!P0 IADD3 R4, P2, R34, 0x10, RZ ;  /* 0x0000001022048810 */ /* 0x000fe20007f5e0ff */
[----:B------:R2:W-:Y:S01]  /*0d30*/  STL [R1+0x54], R8 ;  /* 0x0000540801007387 */ /* 0x0005e20000100800 */
[----:B------:R-:W-:Y:S01]  /*0d40*/  ISETP.GE.AND P1, PT, R28, UR11, PT ;  /* 0x0000000b1c007c0c */ /* 0x000fe2000bf26270 */
[----:B------:R-:W-:Y:S01]  /*0d50*/  IMAD.SHL.U32 R5, R5, 0x8, RZ ;  /* 0x0000000805057824 */ /* 0x000fe200078e00ff */
[----:B------:R-:W-:Y:S01]  /*0d60*/  ISETP.GE.AND P4, PT, R8, UR11, PT ;  /* 0x0000000b08007c0c */ /* 0x000fe2000bf86270 */
[----:B------:R-:W-:Y:S01]  /*0d70*/  @!P0 IMAD.X R0, RZ, RZ, R35, P2 ;  /* 0x000000ffff008224 */ /* 0x000fe200010e0623 */
[----:B------:R-:W-:-:S02]  /*0d80*/  @!P5 IADD3 R10, P2, R34, 0x20, RZ ;  /* 0x00000020220ad810 */ /* 0x000fc40007f5e0ff */
[----:B------:R-:W-:Y:S01]  /*0d90*/  LOP3.LUT R227, R6, 0xfffffe00, R5, 0xf8, !PT ;  /* 0xfffffe0006e37812 */ /* 0x000fe200078ef805 */
[----:B------:R-:W-:Y:S01]  /*0da0*/  @!P0 IMAD R0, R0, c[0x0][0x190], RZ ;  /* 0x0000640000008a24 */ /* 0x000fe200078e02ff */
[----:B------:R-:W-:Y:S01]  /*0db0*/  IADD3 R3, R3, UR4, RZ ;  /* 0x0000000403037c10 */ /* 0x000fe2000fffe0ff */
[----:B------:R-:W-:Y:S01]  /*0dc0*/  @!P5 IMAD.X R5, RZ, RZ, R35, P2 ;  /* 0x000000ffff05d224 */ /* 0x000fe200010e0623 */
[----:B------:R-:W-:Y:S01]  /*0dd0*/  IADD3 R23, R28, 0x50, RZ ;  /* 0x000000501c177810 */ /* 0x000fe20007ffe0ff */
[C---:B------:R-:W-:Y:S01]  /*0de0*/  @!P0 IMAD R20, R4.reuse, c[0x0][0x194], R0 ;  /* 0x0000650004148a24 */ /* 0x040fe200078e0200 */
[----:B------:R-:W-:Y:S01]  /*0df0*/  ULDC.64 UR4, c[0x0][0x198] ;  /* 0x0000660000047ab9 */ /* 0x000fe20000000a00 */
[----:B------:R-:W-:Y:S01]  /*0e00*/  @!P5 IMAD R5, R5, c[0x0][0x190], RZ ;  /* 0x000064000505da24 */ /* 0x000fe200078e02ff */
[----:B------:R-:W-:Y:S01]  /*0e10*/  USHF.L.U64.HI UR12, UR4, UR6, UR5 ;  /* 0x00000006040c7299 */ /* 0x000fe20008010205 */
[----:B------:R-:W-:Y:S01]  /*0e20*/  @!P1 IMAD R0, R35, c[0x0][0x190], RZ ;  /* 0x0000640023009a24 */ /* 0x000fe200078e02ff */
[----:B------:R-:W-:Y:S01]  /*0e30*/  USHF.L.U32 UR20, UR4, 0x5, URZ ;  /* 0x0000000504147899 */ /* 0x000fe2000800063f */
[----:B------:R-:W-:Y:S01]  /*0e40*/  @!P0 IMAD.WIDE.U32 R14, R4, c[0x0][0x190], R2 ;  /* 0x00006400040e8a25 */ /* 0x000fe200078e0002 */
[----:B-1----:R-:W-:-:S03]  /*0e50*/  IADD3 R7, R28, 0x40, RZ ;  /* 0x000000401c077810 */ /* 0x002fc60007ffe0ff */
[----:B------:R-:W-:Y:S02]  /*0e60*/  @!P5 IMAD R19, R10, c[0x0][0x194], R5 ;  /* 0x000065000a13da24 */ /* 0x000fe400078e0205 */
[C---:B------:R-:W-:Y:S01]  /*0e70*/  @!P1 IMAD R0, R34.reuse, c[0x0][0x194], R0 ;  /* 0x0000650022009a24 */ /* 0x040fe200078e0200 */
[----:B------:R-:W-:Y:S01]  /*0e80*/  ISETP.GE.AND P3, PT, R7, UR11, PT ;  /* 0x0000000b07007c0c */ /* 0x000fe2000bf66270 */
[C---:B------:R-:W-:Y:S01]  /*0e90*/  @!P1 IMAD.WIDE.U32 R4, R34.reuse, c[0x0][0x190], R2 ;  /* 0x0000640022049a25 */ /* 0x040fe200078e0002 */
[----:B--2---:R-:W-:Y:S01]  /*0ea0*/  @!P4 IADD3 R8, P6, R34, 0x30, RZ ;  /* 0x000000302208c810 */ /* 0x004fe20007fde0ff */
[----:B------:R1:W-:Y:S02]  /*0eb0*/  STL [R1+0x58], R7 ;  /* 0x0000580701007387 */ /* 0x0003e40000100800 */
[----:B------:R-:W-:Y:S02]  /*0ec0*/  @!P1 IMAD.IADD R0, R5, 0x1, R0 ;  /* 0x0000000105009824 */ /* 0x000fe400078e0200 */
[----:B------:R-:W-:Y:S01]  /*0ed0*/  @!P4 IMAD.X R6, RZ, RZ, R35, P6 ;  /* 0x000000ffff06c224 */ /* 0x000fe200030e0623 */
[----:B------:R-:W-:Y:S01]  /*0ee0*/  STL [R1+0x44], R23 ;  /* 0x0000441701007387 */ /* 0x000fe20000100800 */
[----:B------:R-:W-:-:S04]  /*0ef0*/  @!P5 IMAD.WIDE.U32 R10, R10, c[0x0][0x190], R2 ;  /* 0x000064000a0ada25 */ /* 0x000fc800078e0002 */
[----:B------:R-:W-:Y:S01]  /*0f00*/  @!P3 IADD3 R16, P2, R34, 0x40, RZ ;  /* 0x000000402210b810 */ /* 0x000fe20007f5e0ff */
[----:B------:R-:W-:Y:S02]  /*0f10*/  @!P4 IMAD R6, R6, c[0x0][0x190], RZ ;  /* 0x000064000606ca24 */ /* 0x000fe400078e02ff */
[----:B------:R-:W-:Y:S02]  /*0f20*/  @!P5 IMAD.IADD R11, R11, 0x1, R19 ;  /* 0x000000010b0bd824 */ /* 0x000fe400078e0213 */
[----:B------:R-:W-:Y:S01]  /*0f30*/  @!P4 IMAD R18, R8, c[0x0][0x194], R6 ;  /* 0x000065000812ca24 */ /* 0x000fe200078e0206 */
[----:B------:R-:W-:Y:S01]  /*0f40*/  @!P0 LEA R6, P6, R14, c[0x0][0x160], 0x1 ;  /* 0x000058000e068a11 */ /* 0x000fe200078c08ff */
[----:B------:R-:W-:Y:S02]  /*0f50*/  IMAD.SHL.U32 R227, R227, 0x2, RZ ;  /* 0x00000002e3e37824 */ /* 0x000fe400078e00ff */
[----:B------:R-:W-:-:S04]  /*0f60*/  @!P4 IMAD.WIDE.U32 R8, R8, c[0x0][0x190], R2 ;  /* 0x000064000808ca25 */ /* 0x000fc800078e0002 */
[----:B-1----:R-:W-:Y:S01]  /*0f70*/  @!P3 IMAD.X R7, RZ, RZ, R35, P2 ;  /* 0x000000ffff07b224 */ /* 0x002fe200010e0623 */
[----:B------:R-:W-:-:S03]  /*0f80*/  @!P1 LEA R12, P2, R4, c[0x0][0x160], 0x1 ;  /* 0x00005800040c9a11 */ /* 0x000fc600078408ff */
[----:B------:R-:W-:Y:S01]  /*0f90*/  @!P3 IMAD R7, R7, c[0x0][0x190], RZ ;  /* 0x000064000707ba24 */ /* 0x000fe200078e02ff */
[----:B------:R-:W-:Y:S01]  /*0fa0*/  @!P1 LEA.HI.X R13, R4, c[0x0][0x164], R0, 0x1, P2 ;  /* 0x00005900040d9a11 */ /* 0x000fe200010f0c00 */
[----:B------:R-:W-:Y:S01]  /*0fb0*/  @!P0 IMAD.IADD R0, R15, 0x1, R20 ;  /* 0x000000010f008824 */ /* 0x000fe200078e0214 */
[----:B------:R-:W-:Y:S01]  /*0fc0*/  @!P5 LEA R20, P2, R10, c[0x0][0x160], 0x1 ;  /* 0x000058000a14da11 */ /* 0x000fe200078408ff */
[----:B------:R-:W-:Y:S02]  /*0fd0*/  @!P3 IMAD R17, R16, c[0x0][0x194], R7 ;  /* 0x000065001011ba24 */ /* 0x000fe400078e0207 */
[----:B------:R-:W-:Y:S01]  /*0fe0*/  @!PT LDS RZ, [RZ] ;  /* 0x00000000fffff984 */ /* 0x000fe20000000800 */
[----:B------:R-:W-:Y:S01]  /*0ff0*/  @!PT LDS RZ, [RZ] ;  /* 0x00000000fffff984 */ /* 0x000fe20000000800 */
[----:B------:R-:W-:Y:S01]  /*1000*/  @!PT LDS RZ, [RZ] ;  /* 0x00000000fffff984 */ /* 0x000fe20000000800 */
[----:B------:R1:W-:Y:S01]  /*1010*/  @!P1 LDGSTS.E.BYPASS.LTC128B.128 [R227], [R12.64] ;  /* 0x000000000ce39fae */ /* 0x0003e2000b901d52 */
[----:B------:R-:W-:Y:S01]  /*1020*/  @!P0 LEA.HI.X R7, R14, c[0x0][0x164], R0, 0x1, P6 ;  /* 0x000059000e078a11 */ /* 0x000fe200030f0c00 */
[----:B------:R-:W-:Y:S01]  /*1030*/  @!P3 IMAD.WIDE.U32 R4, R16, c[0x0][0x190], R2 ;  /* 0x000064001004ba25 */ /* 0x000fe200078e0002 */
[----:B------:R-:W-:Y:S01]  /*1040*/  @!P5 LEA.HI.X R21, R10, c[0x0][0x164], R11, 0x1, P2 ;  /* 0x000059000a15da11 */ /* 0x000fe200010f0c0b */
[----:B------:R1:W-:Y:S01]  /*1050*/  @!P1 LDGSTS.E.BYPASS.LTC128B.128 [R227+0x4000], [R12.64+0x80] ;  /* 0x040000800ce39fae */ /* 0x0003e2000b901d52 */
[----:B------:R-:W-:Y:S01]  /*1060*/  ISETP.GE.AND P2, PT, R23, UR11, PT ;  /* 0x0000000b17007c0c */ /* 0x000fe2000bf46270 */
[----:B------:R-:W-:Y:S01]  /*1070*/  @!P4 IMAD.IADD R0, R9, 0x1, R18 ;  /* 0x000000010900c824 */ /* 0x000fe200078e0212 */
[----:B------:R-:W-:Y:S01]  /*1080*/  @!P4 LEA R16, P1, R8, c[0x0][0x160], 0x1 ;  /* 0x000058000810ca11 */ /* 0x000fe200078208ff */
[----:B------:R-:W-:Y:S01]  /*1090*/  @!P3 IMAD.IADD R5, R5, 0x1, R17 ;  /* 0x000000010505b824 */ /* 0x000fe200078e0211 */
[----:B------:R-:W-:Y:S01]  /*10a0*/  IADD3 R10, R28, 0x60, RZ ;  /* 0x000000601c0a7810 */ /* 0x000fe20007ffe0ff */
[----:B------:R2:W-:Y:S01]  /*10b0*/  @!P0 LDGSTS.E.BYPASS.LTC128B.128 [R227+0x800], [R6.64] ;  /* 0x0080000006e38fae */ /* 0x0005e2000b901d52 */
[----:B------:R-:W-:-:S02]  /*10c0*/  @!P4 LEA.HI.X R17, R8, c[0x0][0x164], R0, 0x1, P1 ;  /* 0x000059000811ca11 */ /* 0x000fc400008f0c00 */
[----:B------:R-:W-:Y:S01]  /*10d0*/  ISETP.GE.AND P1, PT, R10, UR11, PT ;  /* 0x0000000b0a007c0c */ /* 0x000fe2000bf26270 */
[----:B------:R2:W-:Y:S01]  /*10e0*/  @!P0 LDGSTS.E.BYPASS.LTC128B.128 [R227+0x4800], [R6.64+0x80] ;  /* 0x0480008006e38fae */ /* 0x0005e2000b901d52 */
[----:B------:R-:W-:Y:S02]  /*10f0*/  @!P3 LEA R24, P6, R4, c[0x0][0x160], 0x1 ;  /* 0x000058000418ba11 */ /* 0x000fe400078c08ff */
[----:B------:R-:W-:Y:S01]  /*1100*/  IADD3 R0, R28, 0x70, RZ ;  /* 0x000000701c007810 */ /* 0x000fe20007ffe0ff */
[----:B------:R-:W-:Y:S01]  /*1110*/  STL [R1+0x48], R10 ;  /* 0x0000480a01007387 */ /* 0x000fe20000100800 */
[----:B------:R-:W-:Y:S02]  /*1120*/  @!P3 LEA.HI.X R25, R4, c[0x0][0x164], R5, 0x1, P6 ;  /* 0x000059000419ba11 */ /* 0x000fe400030f0c05 */
[----:B------:R-:W-:Y:S01]  /*1130*/  ISETP.GE.AND P0, PT, R0, UR11, PT ;  /* 0x0000000b00007c0c */ /* 0x000fe2000bf06270 */
[----:B------:R3:W-:Y:S04]  /*1140*/  STL [R1+0x50], R0 ;  /* 0x0000500001007387 */ /* 0x0007e80000100800 */
[----:B------:R4:W-:Y:S04]  /*1150*/  @!P5 LDGSTS.E.BYPASS.LTC128B.128 [R227+0x1000], [R20.64] ;  /* 0x0100000014e3dfae */ /* 0x0009e8000b901d52 */
[----:B------:R4:W-:Y:S04]  /*1160*/  @!P5 LDGSTS.E.BYPASS.LTC128B.128 [R227+0x5000], [R20.64+0x80] ;  /* 0x0500008014e3dfae */ /* 0x0009e8000b901d52 */
[----:B------:R5:W-:Y:S04]  /*1170*/  @!P4 LDGSTS.E.BYPASS.LTC128B.128 [R227+0x1800], [R16.64] ;  /* 0x0180000010e3cfae */ /* 0x000be8000b901d52 */
[----:B------:R5:W-:Y:S01]  /*1180*/  @!P4 LDGSTS.E.BYPASS.LTC128B.128 [R227+0x5800], [R16.64+0x80] ;  /* 0x0580008010e3cfae */ /* 0x000be2000b901d52 */
[----:B--2---:R-:W-:-:S03]  /*1190*/  @!P2 IADD3 R6, P6, R34, 0x50, RZ ;  /* 0x000000502206a810 */ /* 0x004fc60007fde0ff */
[----:B------:R2:W-:Y:S04]  /*11a0*/  @!P3 LDGSTS.E.BYPASS.LTC128B.128 [R227+0x2000], [R24.64] ;  /* 0x0200000018e3bfae */ /* 0x0005e8000b901d52 */
[----:B------:R2:W-:Y:S01]  /*11b0*/  @!P3 LDGSTS.E.BYPASS.LTC128B.128 [R227+0x6000], [R24.64+0x80] ;  /* 0x0600008018e3bfae */ /* 0x0005e2000b901d52 */
[----:B---3--:R-:W-:Y:S01]  /*11c0*/  @!P2 IMAD.X R0, RZ, RZ, R35, P6 ;  /* 0x000000ffff00a224 */ /* 0x008fe200030e0623 */
[----:B------:R-:W-:-:S03]  /*11d0*/  @!P1 IADD3 R5, P6, R34, 0x60, RZ ;  /* 0x0000006022059810 */ /* 0x000fc60007fde0ff */
[----:B------:R-:W-:Y:S02]  /*11e0*/  @!P2 IMAD R0, R0, c[0x0][0x190], RZ ;  /* 0x000064000000aa24 */ /* 0x000fe400078e02ff */
[----:B------:R-:W-:Y:S01]  /*11f0*/  @!P1 IMAD.X R4, RZ, RZ, R35, P6 ;  /* 0x000000ffff049224 */ /* 0x000fe200030e0623 */
[----:B------:R-:W-:Y:S01]  /*1200*/  @!P0 IADD3 R9, P6, R34, 0x70, RZ ;  /* 0x0000007022098810 */ /* 0x000fe20007fde0ff */
[C---:B------:R-:W-:Y:S02]  /*1210*/  @!P2 IMAD R0, R6.reuse, c[0x0][0x194], R0 ;  /* 0x000065000600aa24 */ /* 0x040fe400078e0200 */
[----:B------:R-:W-:-:S04]  /*1220*/  @!P2 IMAD.WIDE.U32 R6, R6, c[0x0][0x190], R2 ;  /* 0x000064000606aa25 */ /* 0x000fc800078e0002 */
[----:B------:R-:W-:Y:S01]  /*1230*/  @!P0 IMAD.X R8, RZ, RZ, R35, P6 ;  /* 0x000000ffff088224 */ /* 0x000fe200030e0623 */
[----:B------:R-:W-:Y:S01]  /*1240*/  @!P2 LEA R18, P6, R6, c[0x0][0x160], 0x1 ;  /* 0x000058000612aa11 */ /* 0x000fe200078c08ff */
[----:B------:R-:W-:Y:S02]  /*1250*/  @!P1 IMAD R4, R4, c[0x0][0x190], RZ ;  /* 0x0000640004049a24 */ /* 0x000fe400078e02ff */
[----:B------:R-:W-:Y:S02]  /*1260*/  @!P2 IMAD.IADD R0, R7, 0x1, R0 ;  /* 0x000000010700a824 */ /* 0x000fe400078e0200 */
[----:B------:R-:W-:Y:S02]  /*1270*/  @!P0 IMAD R8, R8, c[0x0][0x190], RZ ;  /* 0x0000640008088a24 */ /* 0x000fe400078e02ff */
[C---:B------:R-:W-:Y:S01]  /*1280*/  @!P1 IMAD R10, R5.reuse, c[0x0][0x194], R4 ;  /* 0x00006500050a9a24 */ /* 0x040fe200078e0204 */
[----:B------:R-:W-:Y:S01]  /*1290*/  @!P2 LEA.HI.X R19, R6, c[0x0][0x164], R0, 0x1, P6 ;  /* 0x000059000613aa11 */ /* 0x000fe200030f0c00 */
[----:B------:R-:W-:-:S04]  /*12a0*/  @!P1 IMAD.WIDE.U32 R4, R5, c[0x0][0x190], R2 ;  /* 0x0000640005049a25 */ /* 0x000fc800078e0002 */
[C---:B------:R-:W-:Y:S01]  /*12b0*/  @!P0 IMAD R6, R9.reuse, c[0x0][0x194], R8 ;  /* 0x0000650009068a24 */ /* 0x040fe200078e0208 */
[----:B------:R-:W-:Y:S01]  /*12c0*/  @!P1 LEA R14, P6, R4, c[0x0][0x160], 0x1 ;  /* 0x00005800040e9a11 */ /* 0x000fe200078c08ff */
[----:B------:R-:W-:Y:S01]  /*12d0*/  @!P0 IMAD.WIDE.U32 R2, R9, c[0x0][0x190], R2 ;  /* 0x0000640009028a25 */ /* 0x000fe200078e0002 */
[----:B------:R-:W-:Y:S01]  /*12e0*/  LEA.HI R9, R26, R120, RZ, 0x4 ;  /* 0x000000781a097211 */ /* 0x000fe200078f20ff */
[----:B------:R3:W-:Y:S02]  /*12f0*/  @!P2 LDGSTS.E.BYPASS.LTC128B.128 [R227+0x2800], [R18.64] ;  /* 0x0280000012e3afae */ /* 0x0007e4000b901d52 */
[----:B------:R-:W-:Y:S01]  /*1300*/  @!P1 IMAD.IADD R0, R5, 0x1, R10 ;  /* 0x0000000105009824 */ /* 0x000fe200078e020a */
[----:B------:R-:W-:Y:S01]  /*1310*/  SHF.R.S32.HI R8, RZ, 0x4, R9 ;  /* 0x00000004ff087819 */ /* 0x000fe20000011409 */
[----:B------:R-:W-:Y:S01]  /*1320*/  @!P0 IMAD.IADD R3, R3, 0x1, R6 ;  /* 0x0000000103038824 */ /* 0x000fe200078e0206 */
[----:B------:R3:W-:Y:S01]  /*1330*/  @!P2 LDGSTS.E.BYPASS.LTC128B.128 [R227+0x6800], [R18.64+0x80] ;  /* 0x0680008012e3afae */ /* 0x0007e2000b901d52 */
[C---:B------:R-:W-:Y:S01]  /*1340*/  IMAD R7, R29.reuse, c[0x0][0x1a0], RZ ;  /* 0x000068001d077a24 */ /* 0x040fe200078e02ff */
[----:B------:R-:W-:Y:S01]  /*1350*/  @!P1 LEA.HI.X R15, R4, c[0x0][0x164], R0, 0x1, P6 ;  /* 0x00005900040f9a11 */ /* 0x000fe200030f0c00 */
[----:B------:R-:W-:Y:S01]  /*1360*/  IMAD R0, R29, c[0x0][0x198], RZ ;  /* 0x000066001d007a24 */ /* 0x000fe200078e02ff */
[----:B-1----:R-:W-:Y:S01]  /*1370*/  @!P0 LEA R12, P6, R2, c[0x0][0x160], 0x1 ;  /* 0x00005800020c8a11 */ /* 0x002fe200078c08ff */
[----:B------:R-:W-:Y:S01]  /*1380*/  IMAD.WIDE.U32 R4, R28, c[0x0][0x198], R30 ;  /* 0x000066001c047a25 */ /* 0x000fe200078e001e */
[----:B------:R-:W-:Y:S01]  /*1390*/  LEA.HI R6, R9, R8, RZ, 0x1 ;  /* 0x0000000809067211 */ /* 0x000fe200078f08ff */
[----:B------:R1:W-:Y:S01]  /*13a0*/  @!P1 LDGSTS.E.BYPASS.LTC128B.128 [R227+0x3000], [R14.64] ;  /* 0x030000000ee39fae */ /* 0x0003e2000b901d52 */
[----:B------:R-:W-:Y:S01]  /*13b0*/  @!P0 LEA.HI.X R13, R2, c[0x0][0x164], R3, 0x1, P6 ;  /* 0x00005900020d8a11 */ /* 0x000fe200030f0c03 */
[----:B------:R-:W-:Y:S01]  /*13c0*/  IMAD R0, R28, c[0x0][0x19c], R0 ;  /* 0x000067001c007a24 */ /* 0x000fe200078e0200 */
[----:B------:R-:W-:Y:S01]  /*13d0*/  IADD3 R4, P6, R4, UR22, RZ ;  /* 0x0000001604047c10 */ /* 0x000fe2000ffde0ff */
[----:B------:R-:W-:Y:S01]  /*13e0*/  IMAD.WIDE.U32 R2, R28, c[0x0][0x1a0], R30 ;  /* 0x000068001c027a25 */ /* 0x000fe200078e001e */
[----:B------:R-:W-:Y:S01]  /*13f0*/  LOP3.LUT R6, R6, 0xfffffffe, RZ, 0xc0, !PT ;  /* 0xfffffffe06067812 */ /* 0x000fe200078ec0ff */
[----:B------:R-:W-:Y:S01]  /*1400*/  USHF.L.U32 UR22, UR4, 0x4, URZ ;  /* 0x0000000404167899 */ /* 0x000fe2000800063f */
[----:B------:R-:W-:Y:S01]  /*1410*/  IADD3.X R5, R5, UR7, R0, P6, !PT ;  /* 0x0000000705057c10 */ /* 0x000fe2000b7fe400 */
[----:B------:R-:W-:Y:S01]  /*1420*/  UIADD3 UR7, UR8, -0x1, URZ ;  /* 0xffffffff08077890 */ /* 0x000fe2000fffe03f */
[----:B------:R-:W-:Y:S01]  /*1430*/  IMAD R0, R28, c[0x0][0x1a4], R7 ;  /* 0x000069001c007a24 */ /* 0x000fe200078e0207 */
[----:B------:R-:W-:Y:S01]  /*1440*/  IADD3 R10, P6, R2, UR24, RZ ;  /* 0x00000018020a7c10 */ /* 0x000fe2000ffde0ff */
[----:B------:R-:W-:Y:S01]  /*1450*/  IMAD.IADD R23, R8, 0x1, -R6 ;  /* 0x0000000108177824 */ /* 0x000fe200078e0a06 */
[----:B------:R-:W-:Y:S01]  /*1460*/  SHF.R.S32.HI R8, RZ, 0x1f, R22 ;  /* 0x0000001fff087819 */ /* 0x000fe20000011416 */
[----:B------:R-:W-:Y:S01]  /*1470*/  UIMAD UR15, UR7, -0x20, UR14 ;  /* 0xffffffe0070f78a4 */ /* 0x000fe2000f8e020e */
[----:B------:R-:W-:Y:S01]  /*1480*/  IADD3.X R11, R3, UR21, R0, P6, !PT ;  /* 0x00000015030b7c10 */ /* 0x000fe2000b7fe400 */
[----:B------:R-:W-:Y:S01]  /*1490*/  IMAD.WIDE.U32 R30, R22, c[0x0][0x1b0], R4 ;  /* 0x00006c00161e7a25 */ /* 0x000fe200078e0004 */
[----:B------:R-:W-:Y:S01]  /*14a0*/  USHF.L.U64.HI UR21, UR4, UR9, UR5 ;  /* 0x0000000904157299 */ /* 0x000fe20008010205 */
[----:B------:R1:W-:Y:S01]  /*14b0*/  @!P1 LDGSTS.E.BYPASS.LTC128B.128 [R227+0x7000], [R14.64+0x80] ;  /* 0x070000800ee39fae */ /* 0x0003e2000b901d52 */
[----:B------:R-:W-:Y:S01]  /*14c0*/  USHF.R.S32.HI UR17, URZ, 0x1f, UR7 ;  /* 0x0000001f3f117899 */ /* 0x000fe20008011407 */
[----:B------:R-:W-:Y:S01]  /*14d0*/  IMAD R0, R8, c[0x0][0x1b0], RZ ;  /* 0x00006c0008007a24 */ /* 0x000fe200078e02ff */
[----:B------:R-:W-:Y:S01]  /*14e0*/  ISETP.GE.AND P6, PT, R28, UR15, PT ;  /* 0x0000000f1c007c0c */ /* 0x000fe2000bfc6270 */
[----:B------:R-:W-:Y:S01]  /*14f0*/  UIMAD UR5, UR12, UR7, URZ ;  /* 0x000000070c0572a4 */ /* 0x000fe2000f8e023f */
[----:B----4-:R-:W-:Y:S01]  /*1500*/  IMAD.U32 R20, RZ, RZ, UR7 ;  /* 0x00000007ff147e24 */ /* 0x010fe2000f8e00ff */
[----:B------:R-:W-:Y:S01]  /*1510*/  ISETP.GE.AND P5, PT, R27, UR15, PT ;  /* 0x0000000f1b007c0c */ /* 0x000fe2000bfa6270 */
[----:B------:R-:W-:Y:S01]  /*1520*/  IMAD R2, R22, c[0x0][0x1b4], R0 ;  /* 0x00006d0016027a24 */ /* 0x000fe200078e0200 */
[----:B------:R-:W-:Y:S01]  /*1530*/  UIMAD UR5, UR17, UR20, UR5 ;  /* 0x00000014110572a4 */ /* 0x000fe2000f8e0205 */
[----:B------:R-:W-:Y:S01]  /*1540*/  IMAD.MOV.U32 R122, RZ, RZ, R30 ;  /* 0x000000ffff7a7224 */ /* 0x000fe200078e001e */
[----:B------:R-:W-:Y:S01]  /*1550*/  LOP3.LUT R0, R9, 0xfffffff0, RZ, 0xc0, !PT ;  /* 0xfffffff009007812 */ /* 0x000fe200078ec0ff */
[----:B------:R-:W-:Y:S01]  /*1560*/  IMAD.IADD R123, R31, 0x1, R2 ;  /* 0x000000011f7b7824 */ /* 0x000fe200078e0202 */
[----:B------:R1:W-:Y:S01]  /*1570*/  @!P0 LDGSTS.E.BYPASS.LTC128B.128 [R227+0x3800], [R12.64] ;  /* 0x038000000ce38fae */ /* 0x0003e2000b901d52 */
[----:B------:R-:W-:Y:S01]  /*1580*/  IMAD.SHL.U32 R5, R32, 0x40, RZ ;  /* 0x0000004020057824 */ /* 0x000fe200078e00ff */
[----:B------:R-:W-:Y:S01]  /*1590*/  ISETP.GE.AND P3, PT, R28, UR15, PT ;  /* 0x0000000f1c007c0c */ /* 0x000fe2000bf66270 */
[----:B------:R-:W-:Y:S01]  /*15a0*/  IMAD.WIDE.U32 R2, R20, UR20, R122 ;  /* 0x0000001414027c25 */ /* 0x000fe2000f8e007a */
[----:B------:R1:W-:Y:S01]  /*15b0*/  @!P0 LDGSTS.E.BYPASS.LTC128B.128 [R227+0x7800], [R12.64+0x80] ;  /* 0x078000800ce38fae */ /* 0x0003e2000b901d52 */
[----:B------:R-:W-:-:S02]  /*15c0*/  ISETP.GE.AND P2, PT, R27, UR15, PT ;  /* 0x0000000f1b007c0c */ /* 0x000fc4000bf46270 */
[----:B------:R-:W-:Y:S01]  /*15d0*/  IMAD.SHL.U32 R7, R28, 0x8, RZ ;  /* 0x000000081c077824 */ /* 0x000fe200078e00ff */
[----:B------:R-:W-:Y:S01]  /*15e0*/  LOP3.LUT R5, R5, 0x1c0, RZ, 0xc0, !PT ;  /* 0x000001c005057812 */ /* 0x000fe200078ec0ff */
[----:B------:R-:W-:Y:S01]  /*15f0*/  IMAD.IADD R0, R120, 0x1, -R0 ;  /* 0x0000000178007824 */ /* 0x000fe200078e0a00 */
[----:B------:R-:W-:Y:S01]  /*1600*/  IADD3 R6, R3, UR5, RZ ;  /* 0x0000000503067c10 */ /* 0x000fe2000fffe0ff */
[----:B------:R-:W-:Y:S01]  /*1610*/  ULDC.64 UR4, c[0x0][0x1a0] ;  /* 0x0000680000047ab9 */ /* 0x000fe20000000a00 */
[----:B------:R-:W-:Y:S01]  /*1620*/  @!P6 LEA R4, P4, R2, c[0x0][0x168], 0x1 ;  /* 0x00005a000204ea11 */ /* 0x000fe200078808ff */
[----:B------:R-:W-:Y:S01]  /*1630*/  USHF.L.U64.HI UR23, UR4, UR6, UR5 ;  /* 0x0000000604177299 */ /* 0x000fe20008010205 */
[----:B------:R-:W-:Y:S01]  /*1640*/  LOP3.LUT R9, R5, 0x8, R7, 0xf8, !PT ;  /* 0x0000000805097812 */ /* 0x000fe200078ef807 */
[----:B------:R-:W-:Y:S01]  /*1650*/  IMAD.WIDE.U32 R10, R22, c[0x0][0x1b8], R10 ;  /* 0x00006e00160a7a25 */ /* 0x000fe200078e000a */
[----:B------:R-:W-:Y:S01]  /*1660*/  SHF.R.U32.HI R7, RZ, 0x3, R5 ;  /* 0x00000003ff077819 */ /* 0x000fe20000011605 */
[----:B------:R-:W-:Y:S01]  /*1670*/  USHF.L.U32 UR24, UR4, 0x5, URZ ;  /* 0x0000000504187899 */ /* 0x000fe2000800063f */
[C---:B------:R-:W-:Y:S01]  /*1680*/  @!P6 LEA.HI.X R5, R2.reuse, c[0x0][0x16c], R6, 0x1, P4 ;  /* 0x00005b000205ea11 */ /* 0x040fe200020f0c06 */
[----:B------:R-:W-:Y:S01]  /*1690*/  UIMAD UR6, UR23, UR7, URZ ;  /* 0x00000007170672a4 */ /* 0x000fe2000f8e023f */
[----:B------:R-:W-:Y:S01]  /*16a0*/  @!P5 IADD3 R3, P4, R2, UR22, RZ ;  /* 0x000000160203dc10 */ /* 0x000fe2000ff9e0ff */
[----:B------:R-:W-:Y:S01]  /*16b0*/  IMAD.MOV.U32 R236, RZ, RZ, R10 ;  /* 0x000000ffffec7224 */ /* 0x000fe200078e000a */
[----:B-----5:R-:W-:Y:S01]  /*16c0*/  SHF.R.S32.HI R17, RZ, 0x1f, R0 ;  /* 0x0000001fff117819 */ /* 0x020fe20000011400 */
[----:B------:R4:W-:Y:S01]  /*16d0*/  @!P6 LDGSTS.E.BYPASS.LTC128B.128 [R227+0x8000], [R4.64] ;  /* 0x0800000004e3efae */ /* 0x0009e2000b901d52 */
[----:B------:R-:W-:Y:S01]  /*16e0*/  @!P5 IADD3.X R6, R6, UR21, RZ, P4, !PT ;  /* 0x000000150606dc10 */ /* 0x000fe2000a7fe4ff */
[----:B------:R-:W-:Y:S01]  /*16f0*/  UIMAD UR6, UR17, UR24, UR6 ;  /* 0x00000018110672a4 */ /* 0x000fe2000f8e0206 */
[----:B------:R-:W-:Y:S01]  /*1700*/  @!P5 LEA R2, P4, R3, c[0x0][0x168], 0x1 ;  /* 0x00005a000302da11 */ /* 0x000fe200078808ff */
[----:B------:R4:W-:Y:S01]  /*1710*/  @!P6 LDGSTS.E.BYPASS.LTC128B.128 [R227+0x9000], [R4.64+0x80] ;  /* 0x0900008004e3efae */ /* 0x0009e2000b901d52 */
[----:B------:R-:W-:Y:S01]  /*1720*/  LEA.HI R17, R17, R0, RZ, 0x3 ;  /* 0x0000000011117211 */ /* 0x000fe200078f18ff */
[----:B------:R-:W-:Y:S01]  /*1730*/  USHF.L.U32 UR25, UR4, 0x4, URZ ;  /* 0x0000000404197899 */ /* 0x000fe2000800063f */
[----:B------:R-:W-:Y:S01]  /*1740*/  @!P5 LEA.HI.X R3, R3, c[0x0][0x16c], R6, 0x1, P4 ;  /* 0x00005b000303da11 */ /* 0x000fe200020f0c06 */
[----:B------:R-:W-:Y:S01]  /*1750*/  USHF.L.U64.HI UR4, UR4, UR9, UR5 ;  /* 0x0000000904047299 */ /* 0x000fe20008010205 */
[----:B------:R-:W-:Y:S01]  /*1760*/  LOP3.LUT R16, R17, 0xfffffff8, RZ, 0xc0, !PT ;  /* 0xfffffff811107812 */ /* 0x000fe200078ec0ff */
[----:B------:R-:W-:Y:S01]  /*1770*/  STL.64 [R1+0x18], R30 ;  /* 0x0000181e01007387 */ /* 0x000fe20000100a00 */
[----:B------:R-:W-:Y:S01]  /*1780*/  LOP3.LUT R9, R9, R7, RZ, 0x3c, !PT ;  /* 0x0000000709097212 */ /* 0x000fe200078e3cff */
[----:B------:R-:W-:-:S02]  /*1790*/  IMAD R7, R8, c[0x0][0x1b8], RZ ;  /* 0x00006e0008077a24 */ /* 0x000fc400078e02ff */
[----:B------:R5:W-:Y:S01]  /*17a0*/  @!P5 LDGSTS.E.BYPASS.LTC128B.128 [R227+0x8800], [R2.64] ;  /* 0x0880000002e3dfae */ /* 0x000be2000b901d52 */
[----:B------:R-:W-:Y:S02]  /*17b0*/  IMAD.IADD R16, R0, 0x1, -R16 ;  /* 0x0000000100107824 */ /* 0x000fe400078e0a10 */
[----:B------:R-:W-:Y:S01]  /*17c0*/  IMAD R7, R22, c[0x0][0x1bc], R7 ;  /* 0x00006f0016077a24 */ /* 0x000fe200078e0207 */
[----:B------:R5:W-:Y:S01]  /*17d0*/  @!P5 LDGSTS.E.BYPASS.LTC128B.128 [R227+0x9800], [R2.64+0x80] ;  /* 0x0980008002e3dfae */ /* 0x000be2000b901d52 */
[----:B------:R-:W-:Y:S02]  /*17e0*/  IMAD.SHL.U32 R0, R16, 0x40, RZ ;  /* 0x0000004010007824 */ /* 0x000fe400078e00ff */
[----:B------:R-:W-:Y:S01]  /*17f0*/  IMAD.IADD R237, R11, 0x1, R7 ;  /* 0x000000010bed7824 */ /* 0x000fe200078e0207 */
[----:B------:R-:W0:Y:S02]  /*1800*/  LDGDEPBAR ;  /* 0x00000000000079af */ /* 0x000e240000000000 */
[----:B------:R-:W-:-:S02]  /*1810*/  LOP3.LUT R0, R0, 0x1c0, RZ, 0xc0, !PT ;  /* 0x000001c000007812 */ /* 0x000fc400078ec0ff */
[----:B------:R-:W-:Y:S04]  /*1820*/  STL.64 [R1+0x10], R122 ;  /* 0x0000107a01007387 */ /* 0x000fe80000100a00 */
[----:B------:R-:W-:Y:S01]  /*1830*/  STL.64 [R1+0x30], R10 ;  /* 0x0000300a01007387 */ /* 0x000fe20000100a00 */
[----:B----4-:R-:W-:-:S03]  /*1840*/  IMAD.SHL.U32 R5, R17, 0x40, RZ ;  /* 0x0000004011057824 */ /* 0x010fc600078e00ff */
[----:B------:R-:W-:Y:S02]  /*1850*/  STL.64 [R1+0x38], R236 ;  /* 0x000038ec01007387 */ /* 0x000fe40000100a00 */
[----:B------:R-:W-:-:S05]  /*1860*/  LOP3.LUT R116, R5, 0xfffffe00, RZ, 0xc0, !PT ;  /* 0xfffffe0005747812 */ /* 0x000fca00078ec0ff */
[----:B------:R-:W-:Y:S02]  /*1870*/  IMAD R8, R118, 0x400, R116 ;  /* 0x0000040076087824 */ /* 0x000fe400078e0274 */
[----:B-----5:R-:W-:Y:S01]  /*1880*/  IMAD.SHL.U32 R2, R23, 0x8, RZ ;  /* 0x0000000817027824 */ /* 0x020fe200078e00ff */
[----:B------:R-:W-:-:S04]  /*1890*/  DEPBAR.LE SB0, 0x0 ;  /* 0x000080000000791a */ /* 0x000fc80000000000 */
[----:B------:R-:W-:Y:S01]  /*18a0*/  BAR.SYNC.DEFER_BLOCKING 0x0 ;  /* 0x0000000000007b1d */ /* 0x000fe20000010000 */
[----:B------:R-:W-:Y:S01]  /*18b0*/  LOP3.LUT R4, R0, 0x8, R2, 0xf8, !PT ;  /* 0x0000000800047812 */ /* 0x000fe200078ef802 */
[----:B------:R-:W-:Y:S01]  /*18c0*/  IMAD.WIDE.U32 R2, R20, UR24, R236 ;  /* 0x0000001814027c25 */ /* 0x000fe2000f8e00ec */
[----:B------:R-:W-:-:S04]  /*18d0*/  SHF.R.U32.HI R0, RZ, 0x3, R0 ;  /* 0x00000003ff007819 */ /* 0x000fc80000011600 */
[----:B------:R-:W-:Y:S02]  /*18e0*/  LOP3.LUT R117, R4, R0, RZ, 0x3c, !PT ;  /* 0x0000000004757212 */ /* 0x000fe400078e3cff */
[----:B------:R-:W-:Y:S02]  /*18f0*/  IADD3 R0, R3, UR6, RZ ;  /* 0x0000000603007c10 */ /* 0x000fe4000fffe0ff */
[C---:B------:R-:W-:Y:S02]  /*1900*/  @!P3 LEA R4, P1, R2.reuse, c[0x0][0x170], 0x1 ;  /* 0x00005c000204ba11 */ /* 0x040fe400078208ff */
[C---:B------:R-:W-:Y:S02]  /*1910*/  @!P2 IADD3 R3, P0, R2.reuse, UR25, RZ ;  /* 0x000000190203ac10 */ /* 0x040fe4000ff1e0ff */
[----:B------:R-:W-:Y:S02]  /*1920*/  @!P3 LEA.HI.X R5, R2, c[0x0][0x174], R0, 0x1, P1 ;  /* 0x00005d000205ba11 */ /* 0x000fe400008f0c00 */
[----:B------:R-:W-:Y:S01]  /*1930*/  @!P2 IADD3.X R2, R0, UR4, RZ, P0, !PT ;  /* 0x000000040002ac10 */ /* 0x000fe200087fe4ff */
[----:B------:R-:W-:Y:S01]  /*1940*/  IMAD R0, R23, 0x200, R9 ;  /* 0x0000020017007824 */ /* 0x000fe200078e0209 */
[----:B------:R-:W-:-:S03]  /*1950*/  @!P2 LEA R6, P0, R3, c[0x0][0x170], 0x1 ;  /* 0x00005c000306aa11 */ /* 0x000fc600078008ff */
[----:B------:R-:W-:Y:S01]  /*1960*/  IMAD.SHL.U32 R212, R0, 0x2, RZ ;  /* 0x0000000200d47824 */ /* 0x000fe200078e00ff */
[----:B------:R-:W-:Y:S01]  /*1970*/  @!P2 LEA.HI.X R7, R3, c[0x0][0x174], R2, 0x1, P0 ;  /* 0x00005d000307aa11 */ /* 0x000fe200000f0c02 */
[----:B------:R-:W-:Y:S01]  /*1980*/  IMAD.IADD R2, R117, 0x1, R8 ;  /* 0x0000000175027824 */ /* 0x000fe200078e0208 */
[----:B------:R-:W-:Y:S01]  /*1990*/  @P3 STS.128 [R227+0xa000], RZ ;  /* 0x00a000ffe3003388 */ /* 0x000fe20000000c00 */
[----:B------:R-:W-:Y:S02]  /*19a0*/  LOP3.LUT P0, RZ, R32, 0x2, RZ, 0xc0, !PT ;  /* 0x0000000220ff7812 */ /* 0x000fe4000780c0ff */
[----:B------:R-:W-:Y:S01]  /*19b0*/  IMAD.SHL.U32 R214, R2, 0x2, RZ ;  /* 0x0000000202d67824 */ /* 0x000fe200078e00ff */
[----:B------:R-:W-:Y:S01]  /*19c0*/  @P3 STS.128 [R227+0xb000], RZ ;  /* 0x00b000ffe3003388 */ /* 0x000fe20000000c00 */
[C---:B------:R-:W-:Y:S01]  /*19d0*/  IADD3 R0, R212.reuse, 0x8000, RZ ;  /* 0x00008000d4007810 */ /* 0x040fe20007ffe0ff */
[----:B------:R-:W-:Y:S01]  /*19e0*/  IMAD.MOV.U32 R2, RZ, RZ, 0x20 ;  /* 0x00000020ff027424 */ /* 0x000fe200078e00ff */
[----:B------:R-:W-:Y:S01]  /*19f0*/  IADD3 R223, R212, 0x8020, RZ ;  /* 0x00008020d4df7810 */ /* 0x000fe20007ffe0ff */
[----:B------:R-:W-:Y:S01]  /*1a00*/  @!PT LDS RZ, [RZ] ;  /* 0x00000000fffff984 */ /* 0x000fe20000000800 */
[----:B------:R-:W-:Y:S01]  /*1a10*/  @!PT LDS RZ, [RZ] ;  /* 0x00000000fffff984 */ /* 0x000fe20000000800 */
[----:B------:R-:W-:Y:S01]  /*1a20*/  @!PT LDS RZ, [RZ] ;  /* 0x00000000fffff984 */ /* 0x000fe20000000800 */
[----:B------:R4:W-:Y:S04]  /*1a30*/  @!P3 LDGSTS.E.BYPASS.LTC128B.128 [R227+0xa000], [R4.64] ;  /* 0x0a00000004e3bfae */ /* 0x0009e8000b901d52 */
[----:B------:R4:W-:Y:S02]  /*1a40*/  @!P3 LDGSTS.E.BYPASS.LTC128B.128 [R227+0xb000], [R4.64+0x80] ;  /* 0x0b00008004e3bfae */ /* 0x0009e4000b901d52 */
[----:B------:R-:W-:Y:S01]  /*1a50*/  @P0 IADD3 R223, R0, -0x20, RZ ;  /* 0xffffffe000df0810 */ /* 0x000fe20007ffe0ff */
[----:B------:R-:W-:Y:S01]  /*1a60*/  IMAD.MOV.U32 R0, RZ, RZ, -0x20 ;  /* 0xffffffe0ff007424 */ /* 0x000fe200078e00ff */
[----:B------:R-:W-:Y:S02]  /*1a70*/  @P2 STS.128 [R227+0xa800], RZ ;  /* 0x00a800ffe3002388 */ /* 0x000fe40000000c00 */
[----:B------:R-:W-:-:S02]  /*1a80*/  IADD3 R226, R223, 0x800, RZ ;  /* 0x00000800dfe27810 */ /* 0x000fc40007ffe0ff */
[----:B------:R-:W-:Y:S01]  /*1a90*/  @P2 STS.128 [R227+0xb800], RZ ;  /* 0x00b800ffe3002388 */ /* 0x000fe20000000c00 */
[C---:B------:R-:W-:Y:S02]  /*1aa0*/  IADD3 R225, R223.reuse, 0x1000, RZ ;  /* 0x00001000dfe17810 */ /* 0x040fe40007ffe0ff */
[----:B------:R-:W-:Y:S01]  /*1ab0*/  IADD3 R224, R223, 0x1800, RZ ;  /* 0x00001800dfe07810 */ /* 0x000fe20007ffe0ff */
[----:B------:R-:W-:Y:S01]  /*1ac0*/  @!PT LDS RZ, [RZ] ;  /* 0x00000000fffff984 */ /* 0x000fe20000000800 */
[----:B------:R-:W-:Y:S01]  /*1ad0*/  @!PT LDS RZ, [RZ] ;  /* 0x00000000fffff984 */ /* 0x000fe20000000800 */
[----:B------:R-:W-:Y:S01]  /*1ae0*/  @!PT LDS RZ, [RZ] ;  /* 0x00000000fffff984 */ /* 0x000fe20000000800 */
[----:B------:R5:W-:Y:S04]  /*1af0*/  @!P2 LDGSTS.E.BYPASS.LTC128B.128 [R227+0xa800], [R6.64] ;  /* 0x0a80000006e3afae */ /* 0x000be8000b901d52 */
[----:B------:R5:W-:Y:S01]  /*1b00*/  @!P2 LDGSTS.E.BYPASS.LTC128B.128 [R227+0xb800], [R6.64+0x80] ;  /* 0x0b80008006e3afae */ /* 0x000be2000b901d52 */
[----:B------:R-:W-:Y:S02]  /*1b10*/  R2P PR, R16, 0x6 ;  /* 0x0000000610007804 */ /* 0x000fe40000000000 */
[----:B------:R-:W-:Y:S01]  /*1b20*/  LOP3.LUT P0, RZ, R32, 0x4, RZ, 0xc0, !PT ;  /* 0x0000000420ff7812 */ /* 0x000fe2000780c0ff */
[----:B------:R-:W-:Y:S02]  /*1b30*/  LDSM.16.M88.4 R20, [R214] ;  /* 0x00000000d614783b */ /* 0x000fe40000000200 */
[----:B------:R-:W-:-:S02]  /*1b40*/  SEL R0, R0, 0x20, P2 ;  /* 0x0000002000007807 */ /* 0x000fc40001000000 */
[----:B--2---:R-:W2:Y:S01]  /*1b50*/  LDSM.16.M88.4 R24, [R212+0x8000] ;  /* 0x00800000d418783b */ /* 0x004ea20000000200 */
[----:B------:R-:W-:Y:S01]  /*1b60*/  SEL R2, R2, 0xffffffe0, !P0 ;  /* 0xffffffe002027807 */ /* 0x000fe20004000000 */
[----:B----4-:R-:W-:Y:S02]  /*1b70*/  IMAD.MOV.U32 R4, RZ, RZ, 0x10 ;  /* 0x00000010ff047424 */ /* 0x010fe400078e00ff */
[----:B------:R-:W4:Y:S01]  /*1b80*/  LDSM.16.M88.4 R8, [R214+0x2000] ;  /* 0x00200000d608783b */ /* 0x000f220000000200 */
[----:B------:R-:W-:Y:S02]  /*1b90*/  IMAD R222, R0, 0x2, R214 ;  /* 0x0000000200de7824 */ /* 0x000fe400078e02d6 */
[----:B------:R-:W-:Y:S01]  /*1ba0*/  IMAD R221, R2, 0x2, R212 ;  /* 0x0000000202dd7824 */ /* 0x000fe200078e02d4 */
[----:B------:R-:W-:Y:S01]  /*1bb0*/  SEL R4, R4, 0xfffffff0, !P1 ;  /* 0xfffffff004047807 */ /* 0x000fe20004800000 */
[----:B------:R-:W4:Y:S01]  /*1bc0*/  LDSM.16.M88.4 R28, [R212+0x8800] ;  /* 0x00880000d41c783b */ /* 0x000f220000000200 */
[----:B------:R-:W-:-:S03]  /*1bd0*/  IMAD R219, R2, 0x2, R223 ;  /* 0x0000000202db7824 */ /* 0x000fc600078e02df */
[----:B------:R-:W-:Y:S01]  /*1be0*/  IMAD R216, R4, 0x2, R214 ;  /* 0x0000000204d87824 */ /* 0x000fe200078e02d6 */
[----:B------:R-:W-:Y:S03]  /*1bf0*/  LDSM.16.M88.4 R36, [R223] ;  /* 0x00000000df24783b */ /* 0x000fe60000000200 */
[----:B------:R-:W-:Y:S01]  /*1c00*/  IMAD R220, R0, 0x2, R216 ;  /* 0x0000000200dc7824 */ /* 0x000fe200078e02d8 */
[----:B---3--:R-:W3:Y:S01]  /*1c10*/  LDSM.16.M88.4 R16, [R216] ;  /* 0x00000000d810783b */ /* 0x008ee20000000200 */
[----:B-----5:R-:W-:-:S03]  /*1c20*/  IMAD.U32 R6, RZ, RZ, UR7 ;  /* 0x00000007ff067e24 */ /* 0x020fc6000f8e00ff */
[----:B-1----:R-:W1:Y:S04]  /*1c30*/  LDSM.16.M88.4 R12, [R216+0x2000] ;  /* 0x00200000d80c783b */ /* 0x002e680000000200 */
[----:B------:R-:W-:Y:S04]  /*1c40*/  LDSM.16.M88.4 R60, [R221+0x8000] ;  /* 0x00800000dd3c783b */ /* 0x000fe80000000200 */
[----:B------:R-:W5:Y:S04]  /*1c50*/  LDSM.16.M88.4 R48, [R222] ;  /* 0x00000000de30783b */ /* 0x000f680000000200 */
[----:B------:R-:W1:Y:S04]  /*1c60*/  LDSM.16.M88.4 R52, [R223+0x800] ;  /* 0x00080000df34783b */ /* 0x000e680000000200 */
[----:B------:R-:W1:Y:S01]  /*1c70*/  LDSM.16.M88.4 R44, [R222+0x2000] ;  /* 0x00200000de2c783b */ /* 0x000e620000000200 */
[-C--:B--2---:R-:W-:Y:S03]  /*1c80*/  HMMA.16816.F32 R32, R20, R24.reuse, RZ ;  /* 0x000000181420723c */ /* 0x084fe600000018ff */
[----:B------:R-:W-:Y:S04]  /*1c90*/  LDSM.16.M88.4 R92, [R219] ;  /* 0x00000000db5c783b */ /* 0x000fe80000000200 */
[----:B------:R-:W2:Y:S01]  /*1ca0*/  LDSM.16.M88.4 R40, [R220] ;  /* 0x00000000dc28783b */ /* 0x000ea20000000200 */
[C---:B----4-:R-:W-:Y:S03]  /*1cb0*/  HMMA.16816.F32 R68, R8.reuse, R24, RZ ;  /* 0x000000180844723c */ /* 0x050fe600000018ff */
[----:B------:R-:W-:Y:S04]  /*1cc0*/  LDSM.16.M88.4 R88, [R212+0x9800] ;  /* 0x00980000d458783b */ /* 0x000fe80000000200 */
[----:B------:R-:W0:Y:S01]  /*1cd0*/  LDGDEPBAR ;  /* 0x00000000000079af */ /* 0x000e220000000000 */
[C---:B------:R-:W-:Y:S08]  /*1ce0*/  HMMA.16816.F32 R72, R8.reuse, R28, RZ ;  /* 0x0000001c0848723c */ /* 0x040ff000000018ff */
[C---:B------:R-:W-:Y:S08]  /*1cf0*/  HMMA.16816.F32 R76, R8.reuse, R26, RZ ;  /* 0x0000001a084c723c */ /* 0x040ff000000018ff */
[----:B------:R-:W-:Y:S08]  /*1d00*/  HMMA.16816.F32 R56, R8, R30, RZ ;  /* 0x0000001e0838723c */ /* 0x000ff000000018ff */
[----:B---3--:R-:W-:Y:S01]  /*1d10*/  HMMA.16816.F32 R8, R16, R36, R32 ;  /* 0x000000241008723c */ /* 0x008fe20000001820 */
[----:B------:R-:W3:Y:S07]  /*1d20*/  LDSM.16.M88.4 R32, [R220+0x2000] ;  /* 0x00200000dc20783b */ /* 0x000eee0000000200 */
[----:B------:R-:W-:Y:S08]  /*1d30*/  HMMA.16816.F32 R24, R20, R26, RZ ;  /* 0x0000001a1418723c */ /* 0x000ff000000018ff */
[----:B-1----:R-:W-:Y:S08]  /*1d40*/  HMMA.16816.F32 R68, R12, R36, R68 ;  /* 0x000000240c44723c */ /* 0x002ff00000001844 */
[----:B------:R-:W-:Y:S08]  /*1d50*/  HMMA.16816.F32 R64, R20, R28, RZ ;  /* 0x0000001c1440723c */ /* 0x000ff000000018ff */
[----:B-----5:R-:W-:Y:S08]  /*1d60*/  HMMA.16816.F32 R8, R48, R60, R8 ;  /* 0x0000003c3008723c */ /* 0x020ff00000001808 */
[----:B------:R-:W-:Y:S01]  /*1d70*/  HMMA.16816.F32 R100, R12, R54, R56 ;  /* 0x000000360c64723c */ /* 0x000fe20000001838 */
[----:B------:R-:W1:Y:S07]  /*1d80*/  LDSM.16.M88.4 R56, [R221+0x8800] ;  /* 0x00880000dd38783b */ /* 0x000e6e0000000200 */
[----:B------:R-:W-:Y:S01]  /*1d90*/  HMMA.16816.F32 R80, R20, R30, RZ ;  /* 0x0000001e1450723c */ /* 0x000fe200000018ff */
[----:B------:R-:W-:Y:S07]  /*1da0*/  LDSM.16.M88.4 R28, [R214+0x4000] ;  /* 0x00400000d61c783b */ /* 0x000fee0000000200 */
[C---:B------:R-:W-:Y:S01]  /*1db0*/  HMMA.16816.F32 R84, R12.reuse, R52, R72 ;  /* 0x000000340c54723c */ /* 0x040fe20000001848 */
[----:B------:R-:W4:Y:S07]  /*1dc0*/  LDSM.16.M88.4 R72, [R212+0x9000] ;  /* 0x00900000d448783b */ /* 0x000f2e0000000200 */
[-C--:B------:R-:W-:Y:S08]  /*1dd0*/  HMMA.16816.F32 R76, R12, R38.reuse, R76 ;  /* 0x000000260c4c723c */ /* 0x080ff0000000184c */
[----:B------:R-:W-:Y:S01]  /*1de0*/  HMMA.16816.F32 R36, R16, R38, R24 ;  /* 0x000000261024723c */ /* 0x000fe20000001818 */
[----:B------:R-:W5:Y:S07]  /*1df0*/  LDSM.16.M88.4 R24, [R214+0x6000] ;  /* 0x00600000d618783b */ /* 0x000f6e0000000200 */
[----:B------:R-:W-:Y:S08]  /*1e00*/  HMMA.16816.F32 R12, R44, R60, R68 ;  /* 0x0000003c2c0c723c */ /* 0x000ff00000001844 */
[----:B------:R-:W-:Y:S01]  /*1e10*/  HMMA.16816.F32 R20, R16, R52, R64 ;  /* 0x000000341014723c */ /* 0x000fe20000001840 */
[----:B------:R-:W-:Y:S07]  /*1e20*/  LDSM.16.M88.4 R64, [R223+0x1000] ;  /* 0x00100000df40783b */ /* 0x000fee0000000200 */
[----:B--2---:R-:W-:Y:S08]  /*1e30*/  HMMA.16816.F32 R8, R40, R92, R8 ;  /* 0x0000005c2808723c */ /* 0x004ff00000001808 */
[----:B------:R-:W-:Y:S01]  /*1e40*/  HMMA.16816.F32 R104, R16, R54, R80 ;  /* 0x000000361068723c */ /* 0x000fe20000001850 */
[----:B------:R-:W2:Y:S07]  /*1e50*/  LDSM.16.M88.4 R16, [R216+0x4000] ;  /* 0x00400000d810783b */ /* 0x000eae0000000200 */
[----:B------:R-:W-:Y:S08]  /*1e60*/  HMMA.16816.F32 R52, R48, R62, R36 ;  /* 0x0000003e3034723c */ /* 0x000ff00000001824 */
[----:B---3--:R-:W-:Y:S01]  /*1e70*/  HMMA.16816.F32 R36, R32, R92, R12 ;  /* 0x0000005c2024723c */ /* 0x008fe2000000180c */
[----:B------:R-:W3:Y:S07]  /*1e80*/  LDSM.16.M88.4 R12, [R216+0x6000] ;  /* 0x00600000d80c783b */ /* 0x000eee0000000200 */
[----:B-1----:R-:W-:Y:S08]  /*1e90*/  HMMA.16816.F32 R108, R48, R56, R20 ;  /* 0x00000038306c723c */ /* 0x002ff00000001814 */
[----:B----4-:R-:W-:Y:S01]  /*1ea0*/  HMMA.16816.F32 R20, R28, R72, R8 ;  /* 0x000000481c14723c */ /* 0x010fe20000001808 */
[----:B------:R-:W-:Y:S07]  /*1eb0*/  LDSM.16.M88.4 R8, [R222+0x4000] ;  /* 0x00400000de08783b */ /* 0x000fee0000000200 */
[----:B------:R-:W-:Y:S01]  /*1ec0*/  HMMA.16816.F32 R68, R44, R62, R76 ;  /* 0x0000003e2c44723c */ /* 0x000fe2000000184c */
[----:B------:R-:W1:Y:S07]  /*1ed0*/  LDSM.16.M88.4 R60, [R221+0x9000] ;  /* 0x00900000dd3c783b */ /* 0x000e6e0000000200 */
[----:B-----5:R-:W-:Y:S01]  /*1ee0*/  HMMA.16816.F32 R80, R24, R72, R36 ;  /* 0x000000481850723c */ /* 0x020fe20000001824 */
[----:B------:R-:W-:Y:S07]  /*1ef0*/  LDSM.16.M88.4 R36, [R220+0x4000] ;  /* 0x00400000dc24783b */ /* 0x000fee0000000200 */
[----:B------:R-:W-:Y:S08]  /*1f00*/  HMMA.16816.F32 R112, R44, R56, R84 ;  /* 0x000000382c70723c */ /* 0x000ff00000001854 */
[----:B------:R-:W-:Y:S01]  /*1f10*/  HMMA.16816.F32 R84, R40, R94, R52 ;  /* 0x0000005e2854723c */ /* 0x000fe20000001834 */
[----:B------:R-:W-:Y:S07]  /*1f20*/  LDSM.16.M88.4 R52, [R219+0x800] ;  /* 0x00080000db34783b */ /* 0x000fee0000000200 */
[----:B--2---:R-:W-:Y:S01]  /*1f30*/  HMMA.16816.F32 R76, R16, R64, R20 ;  /* 0x00000040104c723c */ /* 0x004fe20000001814 */
[----:B------:R-:W2:Y:S07]  /*1f40*/  LDSM.16.M88.4 R20, [R222+0x6000] ;  /* 0x00600000de14783b */ /* 0x000eae0000000200 */
[----:B------:R-:W-:Y:S01]  /*1f50*/  HMMA.16816.F32 R92, R32, R94, R68 ;  /* 0x0000005e205c723c */ /* 0x000fe20000001844 */
[----:B------:R-:W4:Y:S07]  /*1f60*/  LDSM.16.M88.4 R68, [R219+0x1000] ;  /* 0x00100000db44783b */ /* 0x000f2e0000000200 */
[----:B---3--:R-:W-:Y:S08]  /*1f70*/  HMMA.16816.F32 R80, R12, R64, R80 ;  /* 0x000000400c50723c */ /* 0x008ff00000001850 */
[----:B------:R-:W-:Y:S01]  /*1f80*/  HMMA.16816.F32 R96, R28, R74, R84 ;  /* 0x0000004a1c60723c */ /* 0x000fe20000001854 */
[----:B------:R-:W3:Y:S07]  /*1f90*/  LDSM.16.M88.4 R84, [R220+0x6000] ;  /* 0x00600000dc54783b */ /* 0x000eee0000000200 */
[----:B-1----:R-:W-:Y:S08]  /*1fa0*/  HMMA.16816.F32 R76, R8, R60, R76 ;  /* 0x0000003c084c723c */ /* 0x002ff0000000184c */
[----:B------:R-:W-:Y:S08]  /*1fb0*/  HMMA.16816.F32 R100, R44, R58, R100 ;  /* 0x0000003a2c64723c */ /* 0x000ff00000001864 */
[----:B------:R-:W-:Y:S08]  /*1fc0*/  HMMA.16816.F32 R72, R24, R74, R92 ;  /* 0x0000004a1848723c */ /* 0x000ff0000000185c */
[----:B------:R-:W-:Y:S08]  /*1fd0*/  HMMA.16816.F32 R104, R48, R58, R104 ;  /* 0x0000003a3068723c */ /* 0x000ff00000001868 */
[----:B--2---:R-:W-:Y:S08]  /*1fe0*/  HMMA.16816.F32 R44, R20, R60, R80 ;  /* 0x0000003c142c723c */ /* 0x004ff00000001850 */
[----:B------:R-:W-:Y:S08]  /*1ff0*/  HMMA.16816.F32 R48, R40, R52, R108 ;  /* 0x000000342830723c */ /* 0x000ff0000000186c */
[----:B----4-:R-:W-:Y:S01]  /*2000*/  HMMA.16816.F32 R80, R36, R68, R76 ;  /* 0x000000442450723c */ /* 0x010fe2000000184c */
[----:B------:R-:W1:Y:S07]  /*2010*/  LDSM.16.M88.4 R76, [R223+0x1800] ;  /* 0x00180000df4c783b */ /* 0x000e6e0000000200 */
[-C--:B------:R-:W-:Y:S08]  /*2020*/  HMMA.16816.F32 R56, R16, R66.reuse, R96 ;  /* 0x000000421038723c */ /* 0x080ff00000001860 */
[----:B------:R-:W-:Y:S08]  /*2030*/  HMMA.16816.F32 R72, R12, R66, R72 ;  /* 0x000000420c48723c */ /* 0x000ff00000001848 */
[----:B---3--:R-:W-:Y:S01]  /*2040*/  HMMA.16816.F32 R64, R84, R68, R44 ;  /* 0x000000445440723c */ /* 0x008fe2000000182c */
[----:B------:R-:W-:-:S04]  /*2050*/  FMUL.FTZ R2, R80, c[0x0][0x2ec] ;  /* 0x0000bb0050027a20 */ /* 0x000fc80000410000 */
[----:B------:R2:W-:Y:S03]  /*2060*/  MUFU.TANH R80, R2 ;  /* 0x0000000200507308 */ /* 0x0005e60000002400 */
[----:B------:R-:W-:Y:S08]  /*2070*/  HMMA.16816.F32 R44, R28, R88, R48 ;  /* 0x000000581c2c723c */ /* 0x000ff00000001830 */
[----:B------:R-:W-:Y:S01]  /*2080*/  HMMA.16816.F32 R92, R32, R52, R112 ;  /* 0x00000034205c723c */ /* 0x000fe20000001870 */
[----:B--2---:R-:W-:-:S07]  /*2090*/  FMUL.FTZ R2, R81, c[0x0][0x2ec] ;  /* 0x0000bb0051027a20 */ /* 0x004fce0000410000 */
[-C--:B------:R-:W-:Y:S01]  /*20a0*/  HMMA.16816.F32 R100, R32, R54.reuse, R100 ;  /* 0x000000362064723c */ /* 0x080fe20000001864 */
[----:B------:R-:W2:Y:S01]  /*20b0*/  LDSM.16.M88.4 R32, [R221+0x9800] ;  /* 0x00980000dd20783b */ /* 0x000ea20000000200 */
[----:B------:R3:W4:Y:S06]  /*20c0*/  MUFU.TANH R69, R2 ;  /* 0x0000000200457308 */ /* 0x00072c0000002400 */
[----:B------:R-:W-:Y:S08]  /*20d0*/  HMMA.16816.F32 R52, R40, R54, R104 ;  /* 0x000000362834723c */ /* 0x000ff00000001868 */
[----:B-1----:R-:W-:Y:S01]  /*20e0*/  HMMA.16816.F32 R40, R16, R76, R44 ;  /* 0x0000004c1028723c */ /* 0x002fe2000000182c */
[----:B---3--:R-:W-:-:S07]  /*20f0*/  FMUL.FTZ R2, R82, c[0x0][0x2ec] ;  /* 0x0000bb0052027a20 */ /* 0x008fce0000410000 */
[----:B------:R-:W-:Y:S08]  /*2100*/  HMMA.16816.F32 R44, R24, R88, R92 ;  /* 0x00000058182c723c */ /* 0x000ff0000000185c */
[----:B------:R-:W-:Y:S01]  /*2110*/  HMMA.16816.F32 R48, R8, R62, R56 ;  /* 0x0000003e0830723c */ /* 0x000fe20000001838 */
[----:B------:R-:W1:Y:S01]  /*2120*/  LDSM.16.M88.4 R56, [R219+0x1800] ;  /* 0x00180000db38783b */ /* 0x000e620000000200 */
[----:B------:R-:W-:-:S06]  /*2130*/  DEPBAR.LE SB0, 0x0 ;  /* 0x000080000000791a */ /* 0x000fcc0000000000 */
[----:B------:R-:W-:Y:S01]  /*2140*/  HMMA.16816.F32 R60, R20, R62, R72 ;  /* 0x0000003e143c723c */ /* 0x000fe20000001848 */
[----:B------:R3:W-:Y:S07]  /*2150*/  MUFU.TANH R73, R2 ;  /* 0x0000000200497308 */ /* 0x0007ee0000002400 */
[----:B------:R-:W-:Y:S08]  /*2160*/  HMMA.16816.F32 R52, R28, R90, R52 ;  /* 0x0000005a1c34723c */ /* 0x000ff00000001834 */
[----:B--2---:R-:W-:Y:S01]  /*2170*/  HMMA.16816.F32 R28, R8, R32, R40 ;  /* 0x00000020081c723c */ /* 0x004fe20000001828 */
[----:B---3--:R-:W-:-:S04]  /*2180*/  FMUL.FTZ R2, R83, c[0x0][0x2ec] ;  /* 0x0000bb0053027a20 */ /* 0x008fc80000410000 */
[----:B------:R2:W3:Y:S03]  /*2190*/  MUFU.TANH R68, R2 ;  /* 0x0000000200447308 */ /* 0x0004e60000002400 */
[----:B------:R-:W-:Y:S08]  /*21a0*/  HMMA.16816.F32 R40, R12, R76, R44 ;  /* 0x0000004c0c28723c */ /* 0x000ff0000000182c */
[----:B------:R-:W-:Y:S01]  /*21b0*/  HMMA.16816.F32 R48, R36, R70, R48 ;  /* 0x000000462430723c */ /* 0x000fe20000001830 */
[----:B--2---:R-:W-:-:S07]  /*21c0*/  FMUL.FTZ R2, R64, c[0x0][0x2ec] ;  /* 0x0000bb0040027a20 */ /* 0x004fce0000410000 */
[----:B------:R-:W-:Y:S01]  /*21d0*/  HMMA.16816.F32 R44, R24, R90, R100 ;  /* 0x0000005a182c723c */ /* 0x000fe20000001864 */
[----:B------:R2:W-:Y:S07]  /*21e0*/  MUFU.TANH R72, R2 ;  /* 0x0000000200487308 */ /* 0x0005ee0000002400 */
[----:B------:R-:W-:Y:S08]  /*21f0*/  HMMA.16816.F32 R60, R84, R70, R60 ;  /* 0x00000046543c723c */ /* 0x000ff0000000183c */
[----:B------:R-:W-:Y:S01]  /*2200*/  HMMA.16816.F32 R24, R16, R78, R52 ;  /* 0x0000004e1018723c */ /* 0x000fe20000001834 */
[----:B--2---:R-:W-:-:S02]  /*2210*/  FMUL.FTZ R2, R65, c[0x0][0x2ec] ;  /* 0x0000bb0041027a20 */ /* 0x004fc40000410000 */
[----:B------:R-:W-:Y:S02]  /*2220*/  FMUL.FTZ R50, R50, c[0x0][0x2ec] ;  /* 0x0000bb0032327a20 */ /* 0x000fe40000410000 */
[----:B------:R2:W5:Y:S01]  /*2230*/  MUFU.TANH R65, R2 ;  /* 0x0000000200417308 */ /* 0x0005620000002400 */
[----:B------:R-:W-:Y:S02]  /*2240*/  FMUL.FTZ R51, R51, c[0x0][0x2ec] ;  /* 0x0000bb0033337a20 */ /* 0x000fe40000410000 */
[----:B-1----:R-:W-:Y:S05]  /*2250*/  HMMA.16816.F32 R28, R36, R56, R28 ;  /* 0x00000038241c723c */ /* 0x002fea000000181c */
[----:B------:R-:W-:Y:S03]  /*2260*/  MUFU.TANH R50, R50 ;  /* 0x0000003200327308 */ /* 0x000fe60000002400 */
[----:B------:R-:W-:Y:S01]  /*2270*/  HMMA.16816.F32 R16, R20, R32, R40 ;  /* 0x000000201410723c */ /* 0x000fe20000001828 */
[----:B------:R-:W-:-:S02]  /*2280*/  FMUL.FTZ R60, R60, c[0x0][0x2ec] ;  /* 0x0000bb003c3c7a20 */ /* 0x000fc40000410000 */
[----:B------:R-:W-:Y:S02]  /*2290*/  FMUL.FTZ R62, R62, c[0x0][0x2ec] ;  /* 0x0000bb003e3e7a20 */ /* 0x000fe40000410000 */
[----:B--2---:R-:W-:Y:S01]  /*22a0*/  FMUL.FTZ R2, R66, c[0x0][0x2ec] ;  /* 0x0000bb0042027a20 */ /* 0x004fe20000410000 */
[----:B------:R-:W-:Y:S01]  /*22b0*/  MUFU.TANH R51, R51 ;  /* 0x0000003300337308 */ /* 0x000fe20000002400 */
[----:B------:R-:W-:Y:S01]  /*22c0*/  FMUL.FTZ R61, R61, c[0x0][0x2ec] ;  /* 0x0000bb003d3d7a20 */ /* 0x000fe20000410000 */
[----:B------:R-:W-:Y:S06]  /*22d0*/  HMMA.16816.F32 R12, R12, R78, R44 ;  /* 0x0000004e0c0c723c */ /* 0x000fec000000182c */
[----:B------:R1:W-:Y:S02]  /*22e0*/  MUFU.TANH R66, R2 ;  /* 0x0000000200427308 */ /* 0x0003e40000002400 */
[----:B------:R-:W-:Y:S01]  /*22f0*/  HMMA.16816.F32 R8, R8, R34, R24 ;  /* 0x000000220808723c */ /* 0x000fe20000001818 */
[----:B------:R-:W-:-:S02]  /*2300*/  FMUL.FTZ R3, R28, c[0x0][0x2ec] ;  /* 0x0000bb001c037a20 */ /* 0x000fc40000410000 */
[----:B------:R-:W-:-:S03]  /*2310*/  FMUL.FTZ R7, R31, c[0x0][0x2ec] ;  /* 0x0000bb001f077a20 */ /* 0x000fc60000410000 */
[----:B------:R2:W-:Y:S02]  /*2320*/  MUFU.TANH R32, R3 ;  /* 0x0000000300207308 */ /* 0x0005e40000002400 */
[----:B------:R-:W-:Y:S01]  /*2330*/  HMMA.16816.F32 R24, R84, R56, R16 ;  /* 0x000000385418723c */ /* 0x000fe20000001810 */
[----:B-1----:R-:W-:-:S05]  /*2340*/  FMUL.FTZ R2, R67, c[0x0][0x2ec] ;  /* 0x0000bb0043027a20 */ /* 0x002fca0000410000 */
[----:B------:R-:W-:Y:S02]  /*2350*/  MUFU.TANH R60, R60 ;  /* 0x0000003c003c7308 */ /* 0x000fe40000002400 */
[----:B------:R-:W-:Y:S01]  /*2360*/  HMMA.16816.F32 R16, R20, R34, R12 ;  /* 0x000000221410723c */ /* 0x000fe2000000180c */
[----:B--2---:R-:W-:-:S05]  /*2370*/  FMUL.FTZ R3, R29, c[0x0][0x2ec] ;  /* 0x0000bb001d037a20 */ /* 0x004fca0000410000 */
[----:B------:R1:W2:Y:S02]  /*2380*/  MUFU.TANH R64, R2 ;  /* 0x0000000200407308 */ /* 0x0002a40000002400 */
[----:B------:R-:W-:Y:S06]  /*2390*/  HMMA.16816.F32 R36, R36, R58, R8 ;  /* 0x0000003a2424723c */ /* 0x000fec0000001808 */
[----:B------:R-:W-:Y:S02]  /*23a0*/  MUFU.TANH R28, R3 ;  /* 0x00000003001c7308 */ /* 0x000fe40000002400 */
[----:B------:R-:W-:-:S02]  /*23b0*/  FMUL.FTZ R8, R24, c[0x0][0x2ec] ;  /* 0x0000bb0018087a20 */ /* 0x000fc40000410000 */
[----:B-1----:R-:W-:-:S04]  /*23c0*/  FMUL.FTZ R2, R48, c[0x0][0x2ec] ;  /* 0x0000bb0030027a20 */ /* 0x002fc80000410000 */
[----:B------:R-:W-:Y:S02]  /*23d0*/  MUFU.TANH R15, R7 ;  /* 0x00000007000f7308 */ /* 0x000fe40000002400 */
[----:B------:R-:W-:Y:S06]  /*23e0*/  HMMA.16816.F32 R16, R84, R58, R16 ;  /* 0x0000003a5410723c */ /* 0x000fec0000001810 */
[----:B------:R1:W1:Y:S02]  /*23f0*/  MUFU.TANH R48, R2 ;  /* 0x0000000200307308 */ /* 0x0002640000002400 */
[----:B------:R-:W-:-:S02]  /*2400*/  FMUL.FTZ R38, R38, c[0x0][0x2ec] ;  /* 0x0000bb0026267a20 */ /* 0x000fc40000410000 */
[----:B------:R-:W-:Y:S02]  /*2410*/  FMUL.FTZ R37, R37, c[0x0][0x2ec] ;  /* 0x0000bb0025257a20 */ /* 0x000fe40000410000 */
[----:B------:R-:W-:Y:S02]  /*2420*/  FMUL.FTZ R39, R39, c[0x0][0x2ec] ;  /* 0x0000bb0027277a20 */ /* 0x000fe40000410000 */
[----:B------:R2:W-:Y:S01]  /*2430*/  MUFU.TANH R13, R8 ;  /* 0x00000008000d7308 */ /* 0x0005e20000002400 */
[----:B-1----:R-:W-:-:S07]  /*2440*/  FMUL.FTZ R2, R49, c[0x0][0x2ec] ;  /* 0x0000bb0031027a20 */ /* 0x002fce0000410000 */
[----:B------:R-:W1:Y:S02]  /*2450*/  MUFU.TANH R62, R62 ;  /* 0x0000003e003e7308 */ /* 0x000e640000002400 */
[----:B------:R-:W-:Y:S02]  /*2460*/  FMUL.FTZ R16, R16, c[0x0][0x2ec] ;  /* 0x0000bb0010107a20 */ /* 0x000fe40000410000 */
[----:B------:R-:W-:Y:S02]  /*2470*/  FMUL.FTZ R17, R17, c[0x0][0x2ec] ;  /* 0x0000bb0011117a20 */ /* 0x000fe40000410000 */
[----:B------:R-:W-:Y:S02]  /*2480*/  FMUL.FTZ R19, R19, c[0x0][0x2ec] ;  /* 0x0000bb0013137a20 */ /* 0x000fe40000410000 */
[----:B--2---:R-:W-:Y:S01]  /*2490*/  FMUL.FTZ R8, R25, c[0x0][0x2ec] ;  /* 0x0000bb0019087a20 */ /* 0x004fe20000410000 */
[----:B------:R2:W1:Y:S08]  /*24a0*/  MUFU.TANH R49, R2 ;  /* 0x0000000200317308 */ /* 0x0004700000002400 */
[----:B------:R1:W-:Y:S01]  /*24b0*/  MUFU.TANH R25, R8 ;  /* 0x0000000800197308 */ /* 0x0003e20000002400 */
[----:B--2---:R-:W-:-:S07]  /*24c0*/  FMUL.FTZ R2, R63, c[0x0][0x2ec] ;  /* 0x0000bb003f027a20 */ /* 0x004fce0000410000 */
[----:B------:R-:W-:Y:S01]  /*24d0*/  MUFU.TANH R61, R61 ;  /* 0x0000003d003d7308 */ /* 0x000fe20000002400 */
[----:B-1----:R-:W-:-:S07]  /*24e0*/  FMUL.FTZ R8, R26, c[0x0][0x2ec] ;  /* 0x0000bb001a087a20 */ /* 0x002fce0000410000 */
[----:B------:R1:W-:Y:S08]  /*24f0*/  MUFU.TANH R40, R2 ;  /* 0x0000000200287308 */ /* 0x0003f00000002400 */
[----:B------:R-:W-:Y:S01]  /*2500*/  MUFU.TANH R8, R8 ;  /* 0x0000000800087308 */ /* 0x000fe20000002400 */
[----:B-1----:R-:W-:-:S07]  /*2510*/  LOP3.LUT R2, R119, 0xffffffe0, RZ, 0xc0, !PT ;  /* 0xffffffe077027812 */ /* 0x002fce00078ec0ff */
[----:B------:R-:W-:Y:S01]  /*2520*/  MUFU.TANH R38, R38 ;  /* 0x0000002600267308 */ /* 0x000fe20000002400 */
[C---:B------:R-:W-:Y:S02]  /*2530*/  IMAD.IADD R2, R120.reuse, 0x1, -R2 ;  /* 0x0000000178027824 */ /* 0x040fe400078e0a02 */
[----:B------:R-:W-:-:S05]  /*2540*/  IMAD.SHL.U32 R120, R120, 0x2, RZ ;  /* 0x0000000278787824 */ /* 0x000fca00078e00ff */
[----:B------:R-:W-:Y:S01]  /*2550*/  MUFU.TANH R16, R16 ;  /* 0x0000001000107308 */ /* 0x000fe20000002400 */
[----:B------:R-:W-:Y:S02]  /*2560*/  SHF.R.S32.HI R5, RZ, 0x1f, R2 ;  /* 0x0000001fff057819 */ /* 0x000fe40000011402 */
[----:B------:R-:W-:Y:S02]  /*2570*/  LOP3.LUT R248, R120, 0x6, RZ, 0xc0, !PT ;  /* 0x0000000678f87812 */ /* 0x000fe400078ec0ff */
[----:B------:R-:W-:Y:S01]  /*2580*/  LEA.HI R3, R5, R2, RZ, 0x2 ;  /* 0x0000000205037211 */ /* 0x000fe200078f10ff */
[----:B------:R-:W-:Y:S01]  /*2590*/  FMUL.FTZ R5, R30, c[0x0][0x2ec] ;  /* 0x0000bb001e057a20 */ /* 0x000fe20000410000 */
[----:B------:R-:W-:Y:S01]  /*25a0*/  LEA R2, R118, UR13, 0x4 ;  /* 0x0000000d76027c11 */ /* 0x000fe2000f8e20ff */
[----:B------:R-:W-:Y:S01]  /*25b0*/  MUFU.TANH R37, R37 ;  /* 0x0000002500257308 */ /* 0x000fe20000002400 */
[----:B------:R-:W-:Y:S01]  /*25c0*/  SHF.R.S32.HI R121, RZ, 0x2, R3 ;  /* 0x00000002ff797819 */ /* 0x000fe20000011403 */
[----:B------:R-:W-:-:S03]  /*25d0*/  IMAD.U32 R3, RZ, RZ, UR16 ;  /* 0x00000010ff037e24 */ /* 0x000fc6000f8e00ff */
[----:B------:R-:W-:Y:S01]  /*25e0*/  IADD3 R2, R2, 0x1, R121 ;  /* 0x0000000102027810 */ /* 0x000fe20007ffe079 */
[----:B------:R1:W-:Y:S02]  /*25f0*/  STL [R1+0x5c], R121 ;  /* 0x00005c7901007387 */ /* 0x0003e40000100800 */
[----:B------:R2:W1:Y:S08]  /*2600*/  MUFU.TANH R14, R5 ;  /* 0x00000005000e7308 */ /* 0x0004700000002400 */
[----:B------:R-:W-:Y:S01]  /*2610*/  MUFU.TANH R39, R39 ;  /* 0x0000002700277308 */ /* 0x000fe20000002400 */
[----:B--2---:R-:W-:Y:S01]  /*2620*/  IADD3 R5, R2, UR14, -R3 ;  /* 0x0000000e02057c10 */ /* 0x004fe2000fffe803 */
[----:B------:R-:W-:-:S06]  /*2630*/  IMAD R3, R6, 0x20, R248 ;  /* 0x0000002006037824 */ /* 0x000fcc00078e02f8 */
[----:B------:R-:W-:Y:S01]  /*2640*/  MUFU.TANH R17, R17 ;  /* 0x0000001100117308 */ /* 0x000fe20000002400 */
[----:B------:R-:W-:Y:S01]  /*2650*/  IMAD.IADD R2, R116, 0x1, R117 ;  /* 0x0000000174027824 */ /* 0x000fe200078e0275 */
[----:B------:R-:W-:Y:S02]  /*2660*/  IADD3 R5, R5, c[0x0][0x2e8], RZ ;  /* 0x0000ba0005057a10 */ /* 0x000fe40007ffe0ff */
[----:B------:R-:W-:Y:S02]  /*2670*/  IADD3 R6, R3, 0x1, RZ ;  /* 0x0000000103067810 */ /* 0x000fe40007ffe0ff */
[C---:B------:R-:W-:Y:S02]  /*2680*/  IMNMX R9, R5.reuse, UR14, PT ;  /* 0x0000000e05097c17 */ /* 0x040fe4000b800200 */
[C---:B------:R-:W-:Y:S01]  /*2690*/  IADD3 R7, R5.reuse, 0x8, RZ ;  /* 0x0000000805077810 */ /* 0x040fe20007ffe0ff */
[----:B------:R-:W-:Y:S01]  /*26a0*/  MUFU.TANH R19, R19 ;  /* 0x0000001300137308 */ /* 0x000fe20000002400 */
[----:B------:R-:W-:-:S02]  /*26b0*/  IADD3 R11, R5, 0x40, RZ ;  /* 0x00000040050b7810 */ /* 0x000fc40007ffe0ff */
[----:B------:R-:W-:Y:S02]  /*26c0*/  IADD3 R5, R5, 0x48, RZ ;  /* 0x0000004805057810 */ /* 0x000fe40007ffe0ff */
[----:B------:R-:W-:Y:S01]  /*26d0*/  IMNMX R10, R7, UR14, PT ;  /* 0x0000000e070a7c17 */ /* 0x000fe2000b800200 */
[----:B------:R-:W-:Y:S01]  /*26e0*/  FMUL.FTZ R7, R27, c[0x0][0x2ec] ;  /* 0x0000bb001b077a20 */ /* 0x000fe20000410000 */
[----:B------:R-:W-:Y:S02]  /*26f0*/  IMNMX R11, R11, UR14, PT ;  /* 0x0000000e0b0b7c17 */ /* 0x000fe4000b800200 */
[----:B------:R-:W-:Y:S01]  /*2700*/  IMNMX R12, R5, UR14, PT ;  /* 0x0000000e050c7c17 */ /* 0x000fe2000b800200 */
[----:B------:R-:W2:Y:S01]  /*2710*/  MUFU.TANH R29, R7 ;  /* 0x00000007001d7308 */ /* 0x000ea20000002400 */
[----:B------:R-:W-:Y:S01]  /*2720*/  BAR.SYNC.DEFER_BLOCKING 0x0 ;  /* 0x0000000000007b1d */ /* 0x000fe20000010000 */
[C---:B------:R-:W-:Y:S02]  /*2730*/  ISETP.GE.AND P6, PT, R6.reuse, R9, PT ;  /* 0x000000090600720c */ /* 0x040fe40003fc6270 */
[----:B------:R-:W-:-:S02]  /*2740*/  ISETP.GE.AND P5, PT, R6, R10, PT ;  /* 0x0000000a0600720c */ /* 0x000fc40003fa6270 */
[C---:B------:R-:W-:Y:S02]  /*2750*/  ISETP.GE.AND P3, PT, R6.reuse, R11, PT ;  /* 0x0000000b0600720c */ /* 0x040fe40003f66270 */
[----:B------:R-:W-:Y:S02]  /*2760*/  ISETP.GE.AND P1, PT, R6, R12, PT ;  /* 0x0000000c0600720c */ /* 0x000fe40003f26270 */
[----:B------:R-:W-:Y:S02]  /*2770*/  IADD3 R6, R3, 0x8, RZ ;  /* 0x0000000803067810 */ /* 0x000fe40007ffe0ff */
[----:B----4-:R-:W-:Y:S02]  /*2780*/  FSEL R33, R69, -INF , !P6 ;  /* 0xff80000045217808 */ /* 0x010fe40007000000 */
[C---:B------:R-:W-:Y:S02]  /*2790*/  ISETP.GE.AND P0, PT, R6.reuse, R9, PT ;  /* 0x000000090600720c */ /* 0x040fe40003f06270 */
[----:B------:R-:W-:-:S02]  /*27a0*/  ISETP.GE.AND P4, PT, R6, R10, PT ;  /* 0x0000000a0600720c */ /* 0x000fc40003f86270 */
[C---:B------:R-:W-:Y:S02]  /*27b0*/  ISETP.GE.AND P2, PT, R6.reuse, R11, PT ;  /* 0x0000000b0600720c */ /* 0x040fe40003f46270 */
[----:B------:R-:W-:Y:S01]  /*27c0*/  ISETP.GE.AND P6, PT, R6, R12, PT ;  /* 0x0000000c0600720c */ /* 0x000fe20003fc6270 */
[----:B------:R-:W-:Y:S01]  /*27d0*/  FMUL.FTZ R6, R36, c[0x0][0x2ec] ;  /* 0x0000bb0024067a20 */ /* 0x000fe20000410000 */
[----:B------:R-:W-:Y:S02]  /*27e0*/  IADD3 R5, R3, 0x9, RZ ;  /* 0x0000000903057810 */ /* 0x000fe40007ffe0ff */
[----:B---3--:R-:W-:Y:S01]  /*27f0*/  FSEL R46, R68, -INF , !P5 ;  /* 0xff800000442e7808 */ /* 0x008fe20006800000 */
[----:B------:R3:W4:Y:S01]  /*2800*/  MUFU.TANH R7, R6 ;  /* 0x0000000600077308 */ /* 0x0007220000002400 */
[----:B-----5:R-:W-:Y:S02]  /*2810*/  FSEL R22, R65, -INF , !P3 ;  /* 0xff80000041167808 */ /* 0x020fe40005800000 */
[----:B------:R-:W-:-:S02]  /*2820*/  FSEL R26, R64, -INF , !P1 ;  /* 0xff800000401a7808 */ /* 0x000fc40004800000 */
[----:B------:R-:W-:Y:S02]  /*2830*/  FSEL R35, R48, -INF , !P0 ;  /* 0xff80000030237808 */ /* 0x000fe40004000000 */
[C---:B------:R-:W-:Y:S02]  /*2840*/  ISETP.GE.AND P5, PT, R5.reuse, R9, PT ;  /* 0x000000090500720c */ /* 0x040fe40003fa6270 */
[C---:B------:R-:W-:Y:S02]  /*2850*/  ISETP.GE.AND P3, PT, R5.reuse, R10, PT ;  /* 0x0000000a0500720c */ /* 0x040fe40003f66270 */
[C---:B------:R-:W-:Y:S02]  /*2860*/  ISETP.GE.AND P1, PT, R5.reuse, R11, PT ;  /* 0x0000000b0500720c */ /* 0x040fe40003f26270 */
[----:B------:R-:W-:Y:S02]  /*2870*/  ISETP.GE.AND P0, PT, R5, R12, PT ;  /* 0x0000000c0500720c */ /* 0x000fe40003f06270 */
[----:B------:R-:W-:-:S02]  /*2880*/  IADD3 R5, R3, 0x10, RZ ;  /* 0x0000001003057810 */ /* 0x000fc40007ffe0ff */
[----:B---3--:R-:W-:Y:S02]  /*2890*/  IADD3 R6, R3, 0x11, RZ ;  /* 0x0000001103067810 */ /* 0x008fe40007ffe0ff */
[----:B------:R-:W-:Y:S02]  /*28a0*/  FSEL R45, R50, -INF , !P4 ;  /* 0xff800000322d7808 */ /* 0x000fe40006000000 */
        /* <DEDUP_REMOVED lines=8> */
[----:B------:R-:W-:Y:S02]  /*2930*/  ISETP.GE.AND P3, PT, R6, R9, PT ;  /* 0x000000090600720c */ /* 0x000fe40003f66270 */
[----:B------:R-:W-:-:S02]  /*2940*/  IADD3 R5, R3, 0x18, RZ ;  /* 0x0000001803057810 */ /* 0x000fc40007ffe0ff */
[----:B-1----:R-:W-:Y:S02]  /*2950*/  FSEL R131, R14, -INF , !P2 ;  /* 0xff8000000e837808 */ /* 0x002fe40005000000 */
[----:B------:R-:W-:Y:S02]  /*2960*/  FSEL R27, R13, -INF , !P6 ;  /* 0xff8000000d1b7808 */ /* 0x000fe40007000000 */
[----:B------:R-:W-:Y:S02]  /*2970*/  FSEL R30, R8, -INF , !P5 ;  /* 0xff800000081e7808 */ /* 0x000fe40006800000 */
[----:B------:R-:W-:Y:S02]  /*2980*/  FSEL R118, R28, -INF , !P3 ;  /* 0xff8000001c767808 */ /* 0x000fe40005800000 */
[C---:B------:R-:W-:Y:S02]  /*2990*/  ISETP.GE.AND P2, PT, R5.reuse, R9, PT ;  /* 0x000000090500720c */ /* 0x040fe40003f46270 */
[----:B------:R-:W-:-:S02]  /*29a0*/  ISETP.GE.AND P6, PT, R5, R10, PT ;  /* 0x0000000a0500720c */ /* 0x000fc40003fc6270 */
[CC--:B------:R-:W-:Y:S02]  /*29b0*/  ISETP.GE.AND P5, PT, R5.reuse, R11.reuse, PT ;  /* 0x0000000b0500720c */ /* 0x0c0fe40003fa6270 */
[----:B------:R-:W-:Y:S01]  /*29c0*/  ISETP.GE.AND P3, PT, R5, R12, PT ;  /* 0x0000000c0500720c */ /* 0x000fe20003f66270 */
[----:B------:R-:W-:Y:S01]  /*29d0*/  FMUL.FTZ R5, R18, c[0x0][0x2ec] ;  /* 0x0000bb0012057a20 */ /* 0x000fe20000410000 */
[----:B------:R-:W-:Y:S02]  /*29e0*/  FSEL R23, R40, -INF , !P0 ;  /* 0xff80000028177808 */ /* 0x000fe40004000000 */
[----:B------:R-:W-:Y:S02]  /*29f0*/  ISETP.GE.AND P0, PT, R6, R11, PT ;  /* 0x0000000b0600720c */ /* 0x000fe40003f06270 */
[----:B------:R-:W-:Y:S01]  /*2a00*/  FSEL R119, R32, -INF , !P4 ;  /* 0xff80000020777808 */ /* 0x000fe20006000000 */
[----:B------:R-:W1:Y:S01]  /*2a10*/  MUFU.TANH R5, R5 ;  /* 0x0000000500057308 */ /* 0x000e620000002400 */
[----:B------:R-:W-:-:S02]  /*2a20*/  FSEL R25, R25, -INF , !P0 ;  /* 0xff80000019197808 */ /* 0x000fc40004000000 */
[-C--:B------:R-:W-:Y:S02]  /*2a30*/  ISETP.GE.AND P0, PT, R3, R10.reuse, PT ;  /* 0x0000000a0300720c */ /* 0x080fe40003f06270 */
[----:B------:R-:W-:Y:S02]  /*2a40*/  FSEL R20, R61, -INF , !P1 ;  /* 0xff8000003d147808 */ /* 0x000fe40004800000 */
[----:B------:R-:W-:Y:S02]  /*2a50*/  FSEL R32, R73, -INF , !P0 ;  /* 0xff80000049207808 */ /* 0x000fe40004000000 */
[----:B------:R-:W-:Y:S02]  /*2a60*/  PLOP3.LUT P0, PT, PT, PT, UP0, 0x80, 0x0 ;  /* 0x000000000000781c */ /* 0x000fe40003f0f008 */
[C---:B------:R-:W-:Y:S02]  /*2a70*/  ISETP.GE.AND P1, PT, R6.reuse, R10, PT ;  /* 0x0000000a0600720c */ /* 0x040fe40003f26270 */
[----:B------:R-:W-:-:S02]  /*2a80*/  ISETP.GE.AND P4, PT, R6, R12, PT ;  /* 0x0000000c0600720c */ /* 0x000fc40003f86270 */
[----:B------:R-:W-:Y:S02]  /*2a90*/  FSEL R130, R15, -INF , !P1 ;  /* 0xff8000000f827808 */ /* 0x000fe40004800000 */
[----:B--2---:R-:W-:Y:S02]  /*2aa0*/  FSEL R29, R29, -INF , !P4 ;  /* 0xff8000001d1d7808 */ /* 0x004fe40006000000 */
[----:B----4-:R-:W-:Y:S02]  /*2ab0*/  FSEL R117, R7, -INF , !P2 ;  /* 0xff80000007757808 */ /* 0x010fe40005000000 */
[C---:B------:R-:W-:Y:S02]  /*2ac0*/  ISETP.GE.AND P1, PT, R3.reuse, R9, PT ;  /* 0x000000090300720c */ /* 0x040fe40003f26270 */
[C---:B------:R-:W-:Y:S02]  /*2ad0*/  ISETP.GE.AND P4, PT, R3.reuse, R11, PT ;  /* 0x0000000b0300720c */ /* 0x040fe40003f86270 */
[----:B------:R-:W-:-:S02]  /*2ae0*/  ISETP.GE.AND P2, PT, R3, R12, PT ;  /* 0x0000000c0300720c */ /* 0x000fc40003f46270 */
[----:B------:R-:W-:Y:S02]  /*2af0*/  IADD3 R3, R3, 0x19, RZ ;  /* 0x0000001903037810 */ /* 0x000fe40007ffe0ff */
[----:B------:R-:W-:Y:S02]  /*2b00*/  FSEL R129, R38, -INF , !P6 ;  /* 0xff80000026817808 */ /* 0x000fe40007000000 */
[----:B------:R-:W-:Y:S02]  /*2b10*/  FSEL R18, R16, -INF , !P5 ;  /* 0xff80000010127808 */ /* 0x000fe40006800000 */
[----:B-1----:R-:W-:Y:S02]  /*2b20*/  FSEL R28, R5, -INF , !P3 ;  /* 0xff800000051c7808 */ /* 0x002fe40005800000 */
        /* <DEDUP_REMOVED lines=13> */
[----:B------:R-:W-:Y:S02]  /*2c00*/  IMAD.U32 R5, RZ, RZ, UR22 ;  /* 0x00000016ff057e24 */ /* 0x000fe4000f8e00ff */
[----:B------:R-:W-:Y:S01]  /*2c10*/  IMAD.U32 R8, RZ, RZ, UR21 ;  /* 0x00000015ff087e24 */ /* 0x000fe2000f8e00ff */
[----:B------:R-:W-:Y:S02]  /*2c20*/  USHF.R.S32.HI UR6, URZ, 0x1f, UR9 ;  /* 0x0000001f3f067899 */ /* 0x000fe40008011409 */
[----:B------:R-:W-:Y:S01]  /*2c30*/  UIMAD UR5, UR12, UR9, URZ ;  /* 0x000000090c0572a4 */ /* 0x000fe2000f8e023f */
[----:B------:R-:W-:-:S03]  /*2c40*/  IMAD.U32 R14, RZ, RZ, UR9 ;  /* 0x00000009ff0e7e24 */ /* 0x000fc6000f8e00ff */
[----:B------:R-:W-:Y:S01]  /*2c50*/  UIMAD UR5, UR6, UR20, UR5 ;  /* 0x00000014060572a4 */ /* 0x000fe2000f8e0205 */
[----:B------:R-:W-:-:S05]  /*2c60*/  IMAD.WIDE.U32 R14, R14, UR20, R122 ;  /* 0x000000140e0e7c25 */ /* 0x000fca000f8e007a */
        /* <DEDUP_REMOVED lines=13> */
.L_x_933:
        /* <DEDUP_REMOVED lines=15> */
[----:B-1----:R-:W1:Y:S03]  /*2e30*/  SHFL.BFLY PT, R6, R3, 0x2, 0x1f ;  /* 0x0c401f0003067f89 */ /* 0x002e6600000e0000 */
[-C--:B------:R-:W-:Y:S01]  /*2e40*/  LEA R215, R4, R213.reuse, 0x1 ;  /* 0x000000d504d77211 */ /* 0x080fe200078e08ff */
[----:B------:R-:W-:Y:S01]  /*2e50*/  LDSM.16.MT88.4 R48, [R213+0xa000] ;  /* 0x00a00000d530783b */ /* 0x000fe20000004200 */
[C---:B------:R-:W-:Y:S02]  /*2e60*/  LEA R218, R0.reuse, R213, 0x1 ;  /* 0x000000d500da7211 */ /* 0x040fe400078e08ff */
[----:B------:R-:W-:Y:S01]  /*2e70*/  LEA R217, R0, R215, 0x1 ;  /* 0x000000d700d97211 */ /* 0x000fe200078e08ff */
[----:B------:R-:W-:Y:S04]  /*2e80*/  LDSM.16.MT88.4 R36, [R215+0xa000] ;  /* 0x00a00000d724783b */ /* 0x000fe80000004200 */
[----:B------:R-:W-:Y:S04]  /*2e90*/  LDSM.16.MT88.4 R52, [R218+0xa000] ;  /* 0x00a00000da34783b */ /* 0x000fe80000004200 */
[----:B------:R-:W-:Y:S04]  /*2ea0*/  LDSM.16.MT88.4 R64, [R217+0xa000] ;  /* 0x00a00000d940783b */ /* 0x000fe80000004200 */
[----:B------:R-:W-:Y:S01]  /*2eb0*/  LDSM.16.MT88.4 R68, [R213+0xb000] ;  /* 0x00b00000d544783b */ /* 0x000fe20000004200 */
[----:B-1----:R-:W-:-:S03]  /*2ec0*/  FMNMX.FTZ R3, R6, R3, !PT ;  /* 0x0000000306037209 */ /* 0x002fc60007810000 */
[----:B------:R-:W-:Y:S04]  /*2ed0*/  LDSM.16.MT88.4 R80, [R218+0xb000] ;  /* 0x00b00000da50783b */ /* 0x000fe80000004200 */
[----:B------:R-:W1:Y:S04]  /*2ee0*/  SHFL.BFLY PT, R6, R5, 0x2, 0x1f ;  /* 0x0c401f0005067f89 */ /* 0x000e6800000e0000 */
[----:B------:R-:W2:Y:S04]  /*2ef0*/  SHFL.BFLY PT, R134, R3, 0x1, 0x1f ;  /* 0x0c201f0003867f89 */ /* 0x000ea800000e0000 */
[----:B------:R-:W-:Y:S04]  /*2f00*/  LDSM.16.MT88.4 R96, [R217+0xb000] ;  /* 0x00b00000d960783b */ /* 0x000fe80000004200 */
[----:B------:R-:W-:Y:S04]  /*2f10*/  LDSM.16.MT88.4 R140, [R213+0xb800] ;  /* 0x00b80000d58c783b */ /* 0x000fe80000004200 */
[----:B------:R-:W-:Y:S04]  /*2f20*/  LDSM.16.MT88.4 R156, [R213+0xa800] ;  /* 0x00a80000d59c783b */ /* 0x000fe80000004200 */
[----:B------:R-:W-:Y:S01]  /*2f30*/  LDSM.16.MT88.4 R172, [R215+0xa800] ;  /* 0x00a80000d7ac783b */ /* 0x000fe20000004200 */
[----:B-1----:R-:W-:-:S03]  /*2f40*/  FMNMX.FTZ R5, R6, R5, !PT ;  /* 0x0000000506057209 */ /* 0x002fc60007810000 */
[----:B------:R-:W-:Y:S01]  /*2f50*/  LDSM.16.MT88.4 R112, [R215+0xb800] ;  /* 0x00b80000d770783b */ /* 0x000fe20000004200 */
[----:B--2---:R-:W-:-:S03]  /*2f60*/  FMNMX.FTZ R134, R3, R134, !PT ;  /* 0x0000008603867209 */ /* 0x004fc60007810000 */
[----:B------:R-:W1:Y:S01]  /*2f70*/  SHFL.BFLY PT, R6, R5, 0x1, 0x1f ;  /* 0x0c201f0005067f89 */ /* 0x000e6200000e0000 */
[C---:B------:R-:W-:Y:S01]  /*2f80*/  FSETP.NEU.FTZ.AND P1, PT, R134.reuse, -INF , PT ;  /* 0xff8000008600780b */ /* 0x040fe20003f3d000 */
[----:B------:R-:W-:Y:S02]  /*2f90*/  FMUL.FTZ R8, R134, c[0x0][0x23c] ;  /* 0x00008f0086087a20 */ /* 0x000fe40000410000 */
[----:B------:R-:W-:Y:S03]  /*2fa0*/  LDSM.16.MT88.4 R180, [R218+0xb800] ;  /* 0x00b80000dab4783b */ /* 0x000fe60000004200 */
[----:B------:R-:W-:Y:S01]  /*2fb0*/  FSEL R8, R8, RZ, P1 ;  /* 0x000000ff08087208 */ /* 0x000fe20000800000 */
[----:B------:R-:W-:Y:S04]  /*2fc0*/  LDSM.16.MT88.4 R176, [R217+0xb800] ;  /* 0x00b80000d9b0783b */ /* 0x000fe80000004200 */
[----:B------:R-:W-:-:S02]  /*2fd0*/  FFMA.FTZ R3, R13, c[0x0][0x23c], -R8 ;  /* 0x00008f000d037a23 */ /* 0x000fc40000010808 */
[--C-:B------:R-:W-:Y:S02]  /*2fe0*/  FFMA.FTZ R13, R27, c[0x0][0x23c], -R8.reuse ;  /* 0x00008f001b0d7a23 */ /* 0x100fe40000010808 */
[----:B------:R2:W-:Y:S01]  /*2ff0*/  MUFU.EX2 R233, R3 ;  /* 0x0000000300e97308 */ /* 0x0005e20000000800 */
[----:B------:R-:W-:-:S07]  /*3000*/  FFMA.FTZ R14, R25, c[0x0][0x23c], -R8 ;  /* 0x00008f00190e7a23 */ /* 0x000fce0000010808 */
[----:B------:R-:W-:Y:S01]  /*3010*/  MUFU.EX2 R211, R13 ;  /* 0x0000000d00d37308 */ /* 0x000fe20000000800 */
[----:B--2---:R-:W-:-:S07]  /*3020*/  FFMA.FTZ R3, R22, c[0x0][0x23c], -R8 ;  /* 0x00008f0016037a23 */ /* 0x004fce0000010808 */
[----:B------:R2:W3:Y:S08]  /*3030*/  MUFU.EX2 R229, R14 ;  /* 0x0000000e00e57308 */ /* 0x0004f00000000800 */
[----:B------:R1:W-:Y:S01]  /*3040*/  MUFU.EX2 R232, R3 ;  /* 0x0000000300e87308 */ /* 0x0003e20000000800 */
[----:B--2---:R-:W-:Y:S01]  /*3050*/  FFMA.FTZ R14, R18, c[0x0][0x23c], -R8 ;  /* 0x00008f00120e7a23 */ /* 0x004fe20000010808 */
[----:B---3--:R-:W-:-:S06]  /*3060*/  F2FP.PACK_AB R124, R229, R211 ;  /* 0x000000d3e57c723e */ /* 0x008fcc00000000ff */
[----:B------:R2:W-:Y:S01]  /*3070*/  MUFU.EX2 R228, R14 ;  /* 0x0000000e00e47308 */ /* 0x0005e20000000800 */
[----:B-1----:R-:W-:Y:S01]  /*3080*/  FMNMX.FTZ R3, R5, R6, !PT ;  /* 0x0000000605037209 */ /* 0x002fe20007810000 */
[----:B------:R-:W-:-:S03]  /*3090*/  FFMA.FTZ R5, R21, c[0x0][0x23c], -R8 ;  /* 0x00008f0015057a23 */ /* 0x000fc60000010808 */
[C---:B------:R-:W-:Y:S01]  /*30a0*/  FSETP.NEU.FTZ.AND P1, PT, R3.reuse, -INF , PT ;  /* 0xff8000000300780b */ /* 0x040fe20003f3d000 */
[----:B------:R-:W-:Y:S02]  /*30b0*/  FMUL.FTZ R6, R3, c[0x0][0x23c] ;  /* 0x00008f0003067a20 */ /* 0x000fe40000410000 */
[----:B------:R1:W-:Y:S03]  /*30c0*/  MUFU.EX2 R231, R5 ;  /* 0x0000000500e77308 */ /* 0x0003e60000000800 */
[----:B------:R-:W-:-:S05]  /*30d0*/  FSEL R2, R6, RZ, P1 ;  /* 0x000000ff06027208 */ /* 0x000fca0000800000 */
[--C-:B------:R-:W-:Y:S02]  /*30e0*/  FFMA.FTZ R0, R26, c[0x0][0x23c], -R2.reuse ;  /* 0x00008f001a007a23 */ /* 0x100fe40000010802 */
[--C-:B--2---:R-:W-:Y:S02]  /*30f0*/  FFMA.FTZ R14, R30, c[0x0][0x23c], -R2.reuse ;  /* 0x00008f001e0e7a23 */ /* 0x104fe40000010802 */
[----:B------:R2:W-:Y:S01]  /*3100*/  MUFU.EX2 R208, R0 ;  /* 0x0000000000d07308 */ /* 0x0005e20000000800 */
[----:B------:R-:W-:Y:S02]  /*3110*/  FFMA.FTZ R4, R16, c[0x0][0x23c], -R2 ;  /* 0x00008f0010047a23 */ /* 0x000fe40000010802 */
[--C-:B-1----:R-:W-:Y:S02]  /*3120*/  FFMA.FTZ R5, R20, c[0x0][0x23c], -R8.reuse ;  /* 0x00008f0014057a23 */ /* 0x102fe40000010808 */
[----:B------:R-:W-:-:S03]  /*3130*/  FFMA.FTZ R8, R17, c[0x0][0x23c], -R8 ;  /* 0x00008f0011087a23 */ /* 0x000fc60000010808 */
[----:B------:R-:W-:Y:S01]  /*3140*/  MUFU.EX2 R205, R14 ;  /* 0x0000000e00cd7308 */ /* 0x000fe20000000800 */
[----:B--2---:R-:W-:-:S07]  /*3150*/  FFMA.FTZ R0, R24, c[0x0][0x23c], -R2 ;  /* 0x00008f0018007a23 */ /* 0x004fce0000010802 */
[----:B------:R-:W1:Y:S01]  /*3160*/  MUFU.EX2 R250, R8 ;  /* 0x0000000800fa7308 */ /* 0x000e620000000800 */
[----:B------:R-:W-:Y:S07]  /*3170*/  LDSM.16.MT88.4 R24, [R218+0xa800] ;  /* 0x00a80000da18783b */ /* 0x000fee0000004200 */
[----:B------:R2:W-:Y:S08]  /*3180*/  MUFU.EX2 R209, R0 ;  /* 0x0000000000d17308 */ /* 0x0005f00000000800 */
[----:B------:R-:W3:Y:S01]  /*3190*/  MUFU.EX2 R234, R5 ;  /* 0x0000000500ea7308 */ /* 0x000ee20000000800 */
[----:B-1----:R-:W-:Y:S01]  /*31a0*/  F2FP.PACK_AB R126, R250, R228 ;  /* 0x000000e4fa7e723e */ /* 0x002fe200000000ff */
[----:B--2---:R-:W-:-:S06]  /*31b0*/  FFMA.FTZ R0, R23, c[0x0][0x23c], -R2 ;  /* 0x00008f0017007a23 */ /* 0x004fcc0000010802 */
[----:B------:R1:W2:Y:S01]  /*31c0*/  MUFU.EX2 R210, R4 ;  /* 0x0000000400d27308 */ /* 0x0002a20000000800 */
[----:B------:R-:W4:Y:S01]  /*31d0*/  LDSM.16.MT88.4 R20, [R215+0xb000] ;  /* 0x00b00000d714783b */ /* 0x000f220000004200 */
[----:B---3--:R-:W-:-:S06]  /*31e0*/  F2FP.PACK_AB R6, R234, R231 ;  /* 0x000000e7ea06723e */ /* 0x008fcc00000000ff */
[----:B------:R3:W5:Y:S01]  /*31f0*/  MUFU.EX2 R230, R0 ;  /* 0x0000000000e67308 */ /* 0x0007620000000800 */
[----:B-1----:R-:W-:Y:S02]  /*3200*/  F2FP.PACK_AB R4, R232, R233 ;  /* 0x000000e9e804723e */ /* 0x002fe400000000ff */
[----:B--2---:R-:W-:Y:S02]  /*3210*/  F2FP.PACK_AB R5, R208, R210 ;  /* 0x000000d2d005723e */ /* 0x004fe400000000ff */
[----:B---3--:R-:W-:Y:S02]  /*3220*/  FMNMX.FTZ R0, R31, R33, !PT ;  /* 0x000000211f007209 */ /* 0x008fe40007810000 */
[----:B-----5:R-:W-:Y:S02]  /*3230*/  F2FP.PACK_AB R7, R230, R209 ;  /* 0x000000d1e607723e */ /* 0x020fe400000000ff */
[----:B------:R-:W-:-:S04]  /*3240*/  FMNMX.FTZ R0, R35, R0, !PT ;  /* 0x0000000023007209 */ /* 0x000fc80007810000 */
[----:B------:R-:W-:Y:S01]  /*3250*/  FMNMX.FTZ R0, R34, R0, !PT ;  /* 0x0000000022007209 */ /* 0x000fe20007810000 */
[----:B------:R-:W-:Y:S03]  /*3260*/  HMMA.16816.F32 R144, R4, R48, RZ ;  /* 0x000000300490723c */ /* 0x000fe600000018ff */
[----:B------:R-:W-:-:S04]  /*3270*/  FMNMX.FTZ R0, R119, R0, !PT ;  /* 0x0000000077007209 */ /* 0x000fc80007810000 */
[----:B------:R-:W-:Y:S01]  /*3280*/  FMNMX.FTZ R0, R118, R0, !PT ;  /* 0x0000000076007209 */ /* 0x000fe20007810000 */
[----:B------:R-:W-:Y:S03]  /*3290*/  HMMA.16816.F32 R164, R4, R36, RZ ;  /* 0x0000002404a4723c */ /* 0x000fe600000018ff */
[----:B------:R-:W-:-:S04]  /*32a0*/  FMNMX.FTZ R0, R117, R0, !PT ;  /* 0x0000000075007209 */ /* 0x000fc80007810000 */
[----:B------:R-:W-:Y:S01]  /*32b0*/  FMNMX.FTZ R13, R116, R0, !PT ;  /* 0x00000000740d7209 */ /* 0x000fe20007810000 */
[----:B------:R-:W-:Y:S01]  /*32c0*/  HMMA.16816.F32 R40, R4, R52, RZ ;  /* 0x000000340428723c */ /* 0x000fe200000018ff */
[----:B------:R-:W-:-:S03]  /*32d0*/  FMNMX.FTZ R0, R32, R46, !PT ;  /* 0x0000002e20007209 */ /* 0x000fc60007810000 */
[----:B------:R-:W1:Y:S01]  /*32e0*/  SHFL.BFLY PT, R15, R13, 0x2, 0x1f ;  /* 0x0c401f000d0f7f89 */ /* 0x000e6200000e0000 */
[----:B------:R-:W-:-:S03]  /*32f0*/  FMNMX.FTZ R0, R45, R0, !PT ;  /* 0x000000002d007209 */ /* 0x000fc60007810000 */
[----:B------:R-:W-:Y:S01]  /*3300*/  HMMA.16816.F32 R56, R4, R64, RZ ;  /* 0x000000400438723c */ /* 0x000fe200000018ff */
[----:B------:R-:W-:-:S04]  /*3310*/  FMNMX.FTZ R0, R44, R0, !PT ;  /* 0x000000002c007209 */ /* 0x000fc80007810000 */
[----:B------:R-:W-:-:S03]  /*3320*/  FMNMX.FTZ R0, R131, R0, !PT ;  /* 0x0000000083007209 */ /* 0x000fc60007810000 */
[----:B------:R-:W-:Y:S01]  /*3330*/  HMMA.16816.F32 R72, R4, R68, RZ ;  /* 0x000000440448723c */ /* 0x000fe200000018ff */
[----:B------:R-:W-:-:S04]  /*3340*/  FMNMX.FTZ R0, R130, R0, !PT ;  /* 0x0000000082007209 */ /* 0x000fc80007810000 */
[----:B------:R-:W-:-:S03]  /*3350*/  FMNMX.FTZ R0, R129, R0, !PT ;  /* 0x0000000081007209 */ /* 0x000fc60007810000 */
[C---:B----4-:R-:W-:Y:S01]  /*3360*/  HMMA.16816.F32 R88, R4.reuse, R20, RZ ;  /* 0x000000140458723c */ /* 0x050fe200000018ff */
[----:B------:R-:W-:Y:S02]  /*3370*/  FMNMX.FTZ R0, R128, R0, !PT ;  /* 0x0000000080007209 */ /* 0x000fe40007810000 */
[----:B-1----:R-:W-:Y:S01]  /*3380*/  FMNMX.FTZ R8, R13, R15, !PT ;  /* 0x0000000f0d087209 */ /* 0x002fe20007810000 */
[--C-:B------:R-:W-:Y:S02]  /*3390*/  FFMA.FTZ R13, R29, c[0x0][0x23c], -R2.reuse ;  /* 0x00008f001d0d7a23 */ /* 0x100fe40000010802 */
[----:B------:R-:W1:Y:S02]  /*33a0*/  SHFL.BFLY PT, R14, R0, 0x2, 0x1f ;  /* 0x0c401f00000e7f89 */ /* 0x000e6400000e0000 */
[C---:B------:R-:W-:Y:S01]  /*33b0*/  HMMA.16816.F32 R104, R4.reuse, R80, RZ ;  /* 0x000000500468723c */ /* 0x040fe200000018ff */
[----:B------:R2:W3:Y:S01]  /*33c0*/  MUFU.EX2 R206, R13 ;  /* 0x0000000d00ce7308 */ /* 0x0004e20000000800 */
[----:B------:R-:W4:Y:S06]  /*33d0*/  SHFL.BFLY PT, R15, R8, 0x1, 0x1f ;  /* 0x0c201f00080f7f89 */ /* 0x000f2c00000e0000 */
[C---:B------:R-:W-:Y:S08]  /*33e0*/  HMMA.16816.F32 R120, R4.reuse, R96, RZ ;  /* 0x000000600478723c */ /* 0x040ff000000018ff */
[----:B------:R-:W-:Y:S01]  /*33f0*/  HMMA.16816.F32 R152, R4, R50, RZ ;  /* 0x000000320498723c */ /* 0x000fe200000018ff */
[--C-:B--2---:R-:W-:Y:S01]  /*3400*/  FFMA.FTZ R13, R28, c[0x0][0x23c], -R2.reuse ;  /* 0x00008f001c0d7a23 */ /* 0x104fe20000010802 */
[----:B---3--:R-:W-:Y:S01]  /*3410*/  F2FP.PACK_AB R125, R206, R205 ;  /* 0x000000cdce7d723e */ /* 0x008fe200000000ff */
[----:B------:R-:W-:-:S02]  /*3420*/  FFMA.FTZ R2, R19, c[0x0][0x23c], -R2 ;  /* 0x00008f0013027a23 */ /* 0x000fc40000010802 */
[----:B------:R-:W-:Y:S01]  /*3430*/  LDSM.16.MT88.4 R16, [R217+0xa800] ;  /* 0x00a80000d910783b */ /* 0x000fe20000004200 */
[----:B-1----:R-:W-:Y:S01]  /*3440*/  FMNMX.FTZ R0, R14, R0, !PT ;  /* 0x000000000e007209 */ /* 0x002fe20007810000 */
[----:B------:R1:W-:Y:S01]  /*3450*/  MUFU.EX2 R249, R2 ;  /* 0x0000000200f97308 */ /* 0x0003e20000000800 */
[C---:B------:R-:W-:Y:S01]  /*3460*/  HMMA.16816.F32 R168, R4.reuse, R38, RZ ;  /* 0x0000002604a8723c */ /* 0x040fe200000018ff */
[----:B----4-:R-:W-:Y:S02]  /*3470*/  FMNMX.FTZ R136, R8, R15, !PT ;  /* 0x0000000f08887209 */ /* 0x010fe40007810000 */
[----:B------:R-:W2:Y:S02]  /*3480*/  SHFL.BFLY PT, R8, R0, 0x1, 0x1f ;  /* 0x0c201f0000087f89 */ /* 0x000ea400000e0000 */
[C---:B------:R-:W-:Y:S02]  /*3490*/  FSETP.NEU.FTZ.AND P1, PT, R136.reuse, -INF , PT ;  /* 0xff8000008800780b */ /* 0x040fe40003f3d000 */
[----:B------:R-:W3:Y:S01]  /*34a0*/  MUFU.EX2 R207, R13 ;  /* 0x0000000d00cf7308 */ /* 0x000ee20000000800 */
[----:B------:R-:W-:Y:S01]  /*34b0*/  HMMA.16816.F32 R76, R4, R54, RZ ;  /* 0x00000036044c723c */ /* 0x000fe200000018ff */
[----:B-1----:R-:W-:-:S07]  /*34c0*/  FMUL.FTZ R2, R136, c[0x0][0x23c] ;  /* 0x00008f0088027a20 */ /* 0x002fce0000410000 */
[----:B------:R-:W-:Y:S01]  /*34d0*/  HMMA.16816.F32 R60, R4, R66, RZ ;  /* 0x00000042043c723c */ /* 0x000fe200000018ff */
[----:B------:R-:W-:Y:S02]  /*34e0*/  FSEL R2, R2, RZ, P1 ;  /* 0x000000ff02027208 */ /* 0x000fe40000800000 */
[----:B---3--:R-:W-:-:S05]  /*34f0*/  F2FP.PACK_AB R127, R249, R207 ;  /* 0x000000cff97f723e */ /* 0x008fca00000000ff */
[----:B------:R-:W-:Y:S01]  /*3500*/  HMMA.16816.F32 R92, R4, R70, RZ ;  /* 0x00000046045c723c */ /* 0x000fe200000018ff */
[----:B--2---:R-:W-:Y:S01]  /*3510*/  FMNMX.FTZ R135, R0, R8, !PT ;  /* 0x0000000800877209 */ /* 0x004fe20007810000 */
[--C-:B------:R-:W-:Y:S02]  /*3520*/  FFMA.FTZ R0, R33, c[0x0][0x23c], -R2.reuse ;  /* 0x00008f0021007a23 */ /* 0x100fe40000010802 */
[----:B------:R-:W-:-:S04]  /*3530*/  FFMA.FTZ R8, R119, c[0x0][0x23c], -R2 ;  /* 0x00008f0077087a23 */ /* 0x000fc80000010802 */
[----:B------:R-:W-:Y:S01]  /*3540*/  HMMA.16816.F32 R100, R4, R22, RZ ;  /* 0x000000160464723c */ /* 0x000fe200000018ff */
[----:B------:R1:W-:Y:S01]  /*3550*/  MUFU.EX2 R201, R0 ;  /* 0x0000000000c97308 */ /* 0x0003e20000000800 */
[----:B------:R-:W-:-:S06]  /*3560*/  FSETP.NEU.FTZ.AND P1, PT, R135, -INF , PT ;  /* 0xff8000008700780b */ /* 0x000fcc0003f3d000 */
[C---:B------:R-:W-:Y:S01]  /*3570*/  HMMA.16816.F32 R108, R4.reuse, R82, RZ ;  /* 0x00000052046c723c */ /* 0x040fe200000018ff */
[----:B------:R2:W-:Y:S07]  /*3580*/  MUFU.EX2 R133, R8 ;  /* 0x0000000800857308 */ /* 0x0005ee0000000800 */
[----:B------:R-:W-:Y:S01]  /*3590*/  HMMA.16816.F32 R84, R4, R98, RZ ;  /* 0x000000620454723c */ /* 0x000fe200000018ff */
[----:B-1----:R-:W-:-:S05]  /*35a0*/  FMUL.FTZ R0, R135, c[0x0][0x23c] ;  /* 0x00008f0087007a20 */ /* 0x002fca0000410000 */
[----:B------:R-:W-:Y:S01]  /*35b0*/  FSEL R0, R0, RZ, P1 ;  /* 0x000000ff00007208 */ /* 0x000fe20000800000 */
[--C-:B------:R-:W-:Y:S01]  /*35c0*/  FFMA.FTZ R4, R31, c[0x0][0x23c], -R2.reuse ;  /* 0x00008f001f047a23 */ /* 0x100fe20000010802 */
[C---:B------:R-:W-:Y:S01]  /*35d0*/  HMMA.16816.F32 R144, R124.reuse, R156, R144 ;  /* 0x0000009c7c90723c */ /* 0x040fe20000001890 */
[--C-:B--2---:R-:W-:Y:S02]  /*35e0*/  FFMA.FTZ R8, R118, c[0x0][0x23c], -R2.reuse ;  /* 0x00008f0076087a23 */ /* 0x104fe40000010802 */
[----:B------:R1:W-:Y:S05]  /*35f0*/  MUFU.EX2 R204, R4 ;  /* 0x0000000400cc7308 */ /* 0x0003ea0000000800 */
[C---:B------:R-:W-:Y:S03]  /*3600*/  HMMA.16816.F32 R164, R124.reuse, R172, R164 ;  /* 0x000000ac7ca4723c */ /* 0x040fe600000018a4 */
[----:B------:R2:W-:Y:S05]  /*3610*/  MUFU.EX2 R132, R8 ;  /* 0x0000000800847308 */ /* 0x0005ea0000000800 */
[----:B------:R-:W-:Y:S01]  /*3620*/  HMMA.16816.F32 R40, R124, R24, R40 ;  /* 0x000000187c28723c */ /* 0x000fe20000001828 */
[----:B-1----:R-:W-:-:S04]  /*3630*/  FFMA.FTZ R4, R35, c[0x0][0x23c], -R2 ;  /* 0x00008f0023047a23 */ /* 0x002fc80000010802 */
[----:B------:R1:W-:Y:S03]  /*3640*/  MUFU.EX2 R202, R4 ;  /* 0x0000000400ca7308 */ /* 0x0003e60000000800 */
[----:B------:R-:W-:Y:S01]  /*3650*/  HMMA.16816.F32 R56, R124, R16, R56 ;  /* 0x000000107c38723c */ /* 0x000fe20000001838 */
[----:B--2---:R-:W-:-:S04]  /*3660*/  FFMA.FTZ R8, R117, c[0x0][0x23c], -R2 ;  /* 0x00008f0075087a23 */ /* 0x004fc80000010802 */
[----:B------:R-:W-:Y:S03]  /*3670*/  MUFU.EX2 R15, R8 ;  /* 0x00000008000f7308 */ /* 0x000fe60000000800 */
[----:B------:R-:W-:Y:S01]  /*3680*/  HMMA.16816.F32 R72, R124, R140, R72 ;  /* 0x0000008c7c48723c */ /* 0x000fe20000001848 */
[----:B-1----:R-:W-:-:S07]  /*3690*/  FFMA.FTZ R4, R34, c[0x0][0x23c], -R2 ;  /* 0x00008f0022047a23 */ /* 0x002fce0000010802 */
[C---:B------:R-:W-:Y:S01]  /*36a0*/  HMMA.16816.F32 R88, R124.reuse, R112, R88 ;  /* 0x000000707c58723c */ /* 0x040fe20000001858 */
[----:B------:R-:W-:Y:S01]  /*36b0*/  FFMA.FTZ R2, R116, c[0x0][0x23c], -R2 ;  /* 0x00008f0074027a23 */ /* 0x000fe20000010802 */
[----:B------:R1:W2:Y:S06]  /*36c0*/  MUFU.EX2 R203, R4 ;  /* 0x0000000400cb7308 */ /* 0x0002ac0000000800 */
[C---:B------:R-:W-:Y:S02]  /*36d0*/  HMMA.16816.F32 R104, R124.reuse, R180, R104 ;  /* 0x000000b47c68723c */ /* 0x040fe40000001868 */
[----:B------:R3:W4:Y:S06]  /*36e0*/  MUFU.EX2 R252, R2 ;  /* 0x0000000200fc7308 */ /* 0x00072c0000000800 */
        /* <DEDUP_REMOVED lines=12> */
[----:B------:R-:W-:Y:S01]  /*37b0*/  HMMA.16816.F32 R108, R124, R182, R108 ;  /* 0x000000b67c6c723c */ /* 0x000fe2000000186c */
[----:B----4-:R-:W-:Y:S01]  /*37c0*/  F2FP.PACK_AB R130, R252, R15 ;  /* 0x0000000ffc82723e */ /* 0x010fe200000000ff */
[----:B------:R2:W4:Y:S01]  /*37d0*/  MUFU.EX2 R13, R2 ;  /* 0x00000002000d7308 */ /* 0x0005220000000800 */
[----:B-1----:R-:W-:Y:S01]  /*37e0*/  FFMA.FTZ R4, R45, c[0x0][0x23c], -R0 ;  /* 0x00008f002d047a23 */ /* 0x002fe20000010800 */
[----:B---3--:R-:W-:-:S06]  /*37f0*/  F2FP.PACK_AB R5, R139, R200 ;  /* 0x000000c88b05723e */ /* 0x008fcc00000000ff */
[----:B------:R1:W3:Y:S01]  /*3800*/  MUFU.EX2 R137, R4 ;  /* 0x0000000400897308 */ /* 0x0002e20000000800 */
[----:B--2---:R-:W-:Y:S01]  /*3810*/  FFMA.FTZ R2, R129, c[0x0][0x23c], -R0 ;  /* 0x00008f0081027a23 */ /* 0x004fe20000010800 */
[----:B----4-:R-:W-:-:S06]  /*3820*/  F2FP.PACK_AB R129, R13, R14 ;  /* 0x0000000e0d81723e */ /* 0x010fcc00000000ff */
[----:B------:R2:W-:Y:S01]  /*3830*/  MUFU.EX2 R8, R2 ;  /* 0x0000000200087308 */ /* 0x0005e20000000800 */
[--C-:B-1----:R-:W-:Y:S02]  /*3840*/  FFMA.FTZ R4, R44, c[0x0][0x23c], -R0.reuse ;  /* 0x00008f002c047a23 */ /* 0x102fe40000010800 */
[----:B------:R-:W-:Y:S01]  /*3850*/  HMMA.16816.F32 R44, R124, R26, R76 ;  /* 0x0000001a7c2c723c */ /* 0x000fe2000000184c */
[----:B------:R-:W-:-:S04]  /*3860*/  FFMA.FTZ R0, R128, c[0x0][0x23c], -R0 ;  /* 0x00008f0080007a23 */ /* 0x000fc80000010800 */
[----:B------:R1:W4:Y:S01]  /*3870*/  MUFU.EX2 R138, R4 ;  /* 0x00000004008a7308 */ /* 0x0003220000000800 */
[----:B------:R-:W-:Y:S01]  /*3880*/  F2FP.PACK_AB R128, R132, R133 ;  /* 0x000000858480723e */ /* 0x000fe200000000ff */
[----:B--2---:R-:W-:Y:S01]  /*3890*/  FADD.FTZ R2, R200, R139 ;  /* 0x0000008bc8027221 */ /* 0x004fe20000010000 */
[C---:B------:R-:W-:Y:S05]  /*38a0*/  HMMA.16816.F32 R76, R124.reuse, R142, R92 ;  /* 0x0000008e7c4c723c */ /* 0x040fea000000185c */
[----:B------:R2:W5:Y:S01]  /*38b0*/  MUFU.EX2 R251, R0 ;  /* 0x0000000000fb7308 */ /* 0x0005620000000800 */
[----:B---3--:R-:W-:Y:S02]  /*38c0*/  FADD.FTZ R2, R137, R2 ;  /* 0x0000000289027221 */ /* 0x008fe40000010000 */
[----:B------:R-:W-:Y:S01]  /*38d0*/  HMMA.16816.F32 R92, R124, R114, R100 ;  /* 0x000000727c5c723c */ /* 0x000fe20000001864 */
[----:B-1----:R-:W-:-:S02]  /*38e0*/  F2FP.PACK_AB R4, R201, R204 ;  /* 0x000000ccc904723e */ /* 0x002fc400000000ff */
[----:B----4-:R-:W-:-:S05]  /*38f0*/  F2FP.PACK_AB R7, R138, R137 ;  /* 0x000000898a07723e */ /* 0x010fca00000000ff */
[----:B------:R-:W-:Y:S01]  /*3900*/  HMMA.16816.F32 R124, R124, R178, R84 ;  /* 0x000000b27c7c723c */ /* 0x000fe20000001854 */
[----:B--2---:R-:W-:Y:S01]  /*3910*/  FADD.FTZ R0, R204, R201 ;  /* 0x000000c9cc007221 */ /* 0x004fe20000010000 */
[----:B-----5:R-:W-:-:S03]  /*3920*/  F2FP.PACK_AB R131, R251, R8 ;  /* 0x00000008fb83723e */ /* 0x020fc600000000ff */
[----:B------:R-:W-:-:S03]  /*3930*/  FADD.FTZ R0, R202, R0 ;  /* 0x00000000ca007221 */ /* 0x000fc60000010000 */
        /* <DEDUP_REMOVED lines=15> */
[----:B------:R-:W-:Y:S07]  /*3a30*/  HMMA.16816.F32 R20, R4, R98, RZ ;  /* 0x000000620414723c */ /* 0x000fee00000018ff */
        /* <DEDUP_REMOVED lines=49> */
[----:B------:R-:W-:Y:S01]  /*3d50*/  UIMAD UR5, UR5, UR24, UR6 ;  /* 0x00000018050572a4 */ /* 0x000fe2000f8e0206 */
[----:B------:R-:W-:Y:S03]  /*3d60*/  BAR.SYNC.DEFER_BLOCKING 0x0 ;  /* 0x0000000000007b1d */ /* 0x000fe60000010000 */
[----:B------:R-:W-:-:S02]  /*3d70*/  LEA R32, P0, R4, c[0x0][0x170], 0x1 ;  /* 0x00005c0004207a11 */ /* 0x000fc400078008ff */
[----:B------:R-:W-:Y:S01]  /*3d80*/  IADD3 R0, R5, UR5, RZ ;  /* 0x0000000505007c10 */ /* 0x000fe2000fffe0ff */
[----:B------:R-:W-:-:S03]  /*3d90*/  IMAD.U32 R5, RZ, RZ, UR25 ;  /* 0x00000019ff057e24 */ /* 0x000fc6000f8e00ff */
[----:B------:R-:W-:Y:S01]  /*3da0*/  LEA.HI.X R33, R4, c[0x0][0x174], R0, 0x1, P0 ;  /* 0x00005d0004217a11 */ /* 0x000fe200000f0c00 */
[----:B------:R-:W-:Y:S01]  /*3db0*/  IMAD.U32 R0, RZ, RZ, UR25 ;  /* 0x00000019ff007e24 */ /* 0x000fe2000f8e00ff */
[----:B------:R-:W-:-:S04]  /*3dc0*/  LEA R4, P0, R5, R32, 0x1 ;  /* 0x0000002005047211 */ /* 0x000fc800078008ff */
        /* <DEDUP_REMOVED lines=11> */
[----:B------:R-:W-:Y:S04]  /*3e80*/  LDSM.16.M88.4 R180, [R223] ;  /* 0x00000000dfb4783b */ /* 0x000fe80000000200 */
[----:B------:R-:W-:Y:S04]  /*3e90*/  LDSM.16.M88.4 R20, [R216+0x2000] ;  /* 0x00200000d814783b */ /* 0x000fe80000000200 */
[----:B------:R-:W-:Y:S04]  /*3ea0*/  LDSM.16.M88.4 R176, [R226] ;  /* 0x00000000e2b0783b */ /* 0x000fe80000000200 */
[----:B--2---:R-:W2:Y:S04]  /*3eb0*/  LDSM.16.M88.4 R4, [R214+0x2000] ;  /* 0x00200000d604783b */ /* 0x004ea80000000200 */
[----:B------:R-:W-:Y:S04]  /*3ec0*/  LDSM.16.M88.4 R140, [R221+0x8000] ;  /* 0x00800000dd8c783b */ /* 0x000fe80000000200 */
[----:B------:R-:W0:Y:S01]  /*3ed0*/  LDGDEPBAR ;  /* 0x00000000000079af */ /* 0x000e220000000000 */
[C---:B---3--:R-:W-:Y:S08]  /*3ee0*/  HMMA.16816.F32 R208, R16.reuse, R24, RZ ;  /* 0x0000001810d0723c */ /* 0x048ff000000018ff */
[C---:B------:R-:W-:Y:S08]  /*3ef0*/  HMMA.16816.F32 R236, R16.reuse, R26, RZ ;  /* 0x0000001a10ec723c */ /* 0x040ff000000018ff */
[----:B----4-:R-:W-:Y:S08]  /*3f00*/  HMMA.16816.F32 R196, R16, R28, RZ ;  /* 0x0000001c10c4723c */ /* 0x010ff000000018ff */
[C---:B--2---:R-:W-:Y:S08]  /*3f10*/  HMMA.16816.F32 R204, R4.reuse, R24, RZ ;  /* 0x0000001804cc723c */ /* 0x044ff000000018ff */
[C---:B------:R-:W-:Y:S01]  /*3f20*/  HMMA.16816.F32 R200, R4.reuse, R26, RZ ;  /* 0x0000001a04c8723c */ /* 0x040fe200000018ff */
[----:B------:R-:W2:Y:S07]  /*3f30*/  LDSM.16.M88.4 R24, [R216] ;  /* 0x00000000d818783b */ /* 0x000eae0000000200 */
[C---:B------:R-:W-:Y:S08]  /*3f40*/  HMMA.16816.F32 R192, R4.reuse, R28, RZ ;  /* 0x0000001c04c0723c */ /* 0x040ff000000018ff */
[-C--:B------:R-:W-:Y:S01]  /*3f50*/  HMMA.16816.F32 R188, R4, R30.reuse, RZ ;  /* 0x0000001e04bc723c */ /* 0x080fe200000018ff */
[----:B------:R-:W3:Y:S07]  /*3f60*/  LDSM.16.M88.4 R4, [R222+0x2000] ;  /* 0x00200000de04783b */ /* 0x000eee0000000200 */
[----:B------:R-:W-:Y:S01]  /*3f70*/  HMMA.16816.F32 R184, R16, R30, RZ ;  /* 0x0000001e10b8723c */ /* 0x000fe200000018ff */
[----:B------:R-:W4:Y:S04]  /*3f80*/  LDSM.16.M88.4 R28, [R221+0x8800] ;  /* 0x00880000dd1c783b */ /* 0x000f280000000200 */
[----:B------:R-:W5:Y:S03]  /*3f90*/  LDSM.16.M88.4 R16, [R222] ;  /* 0x00000000de10783b */ /* 0x000f660000000200 */
[C---:B------:R-:W-:Y:S08]  /*3fa0*/  HMMA.16816.F32 R232, R20.reuse, R180, R204 ;  /* 0x000000b414e8723c */ /* 0x040ff000000018cc */
[C---:B------:R-:W-:Y:S08]  /*3fb0*/  HMMA.16816.F32 R244, R20.reuse, R182, R200 ;  /* 0x000000b614f4723c */ /* 0x040ff000000018c8 */
[C---:B------:R-:W-:Y:S08]  /*3fc0*/  HMMA.16816.F32 R240, R20.reuse, R176, R192 ;  /* 0x000000b014f0723c */ /* 0x040ff000000018c0 */
[----:B------:R-:W-:Y:S01]  /*3fd0*/  HMMA.16816.F32 R228, R20, R178, R188 ;  /* 0x000000b214e4723c */ /* 0x000fe200000018bc */
[----:B------:R-:W-:Y:S07]  /*3fe0*/  LDSM.16.M88.4 R20, [R220+0x2000] ;  /* 0x00200000dc14783b */ /* 0x000fee0000000200 */
[C---:B--2---:R-:W-:Y:S08]  /*3ff0*/  HMMA.16816.F32 R208, R24.reuse, R180, R208 ;  /* 0x000000b418d0723c */ /* 0x044ff000000018d0 */
[C---:B------:R-:W-:Y:S01]  /*4000*/  HMMA.16816.F32 R200, R24.reuse, R182, R236 ;  /* 0x000000b618c8723c */ /* 0x040fe200000018ec */
[----:B------:R-:W2:Y:S07]  /*4010*/  LDSM.16.M88.4 R180, [R219] ;  /* 0x00000000dbb4783b */ /* 0x000eae0000000200 */
[C---:B------:R-:W-:Y:S08]  /*4020*/  HMMA.16816.F32 R204, R24.reuse, R176, R196 ;  /* 0x000000b018cc723c */ /* 0x040ff000000018c4 */
[----:B------:R-:W-:Y:S01]  /*4030*/  HMMA.16816.F32 R196, R24, R178, R184 ;  /* 0x000000b218c4723c */ /* 0x000fe200000018b8 */
[----:B------:R-:W1:Y:S04]  /*4040*/  LDSM.16.M88.4 R176, [R219+0x800] ;  /* 0x00080000dbb0783b */ /* 0x000e680000000200 */
[----:B------:R-:W1:Y:S03]  /*4050*/  LDSM.16.M88.4 R24, [R220] ;  /* 0x00000000dc18783b */ /* 0x000e660000000200 */
[C---:B---3--:R-:W-:Y:S08]  /*4060*/  HMMA.16816.F32 R192, R4.reuse, R140, R232 ;  /* 0x0000008c04c0723c */ /* 0x048ff000000018e8 */
[C---:B------:R-:W-:Y:S08]  /*4070*/  HMMA.16816.F32 R188, R4.reuse, R142, R244 ;  /* 0x0000008e04bc723c */ /* 0x040ff000000018f4 */
[C---:B----4-:R-:W-:Y:S08]  /*4080*/  HMMA.16816.F32 R184, R4.reuse, R28, R240 ;  /* 0x0000001c04b8723c */ /* 0x050ff000000018f0 */
[----:B------:R-:W-:Y:S01]  /*4090*/  HMMA.16816.F32 R228, R4, R30, R228 ;  /* 0x0000001e04e4723c */ /* 0x000fe200000018e4 */
[----:B------:R-:W-:Y:S07]  /*40a0*/  LDSM.16.M88.4 R4, [R214+0x6000] ;  /* 0x00600000d604783b */ /* 0x000fee0000000200 */
[C---:B-----5:R-:W-:Y:S08]  /*40b0*/  HMMA.16816.F32 R240, R16.reuse, R140, R208 ;  /* 0x0000008c10f0723c */ /* 0x060ff000000018d0 */
[C---:B------:R-:W-:Y:S01]  /*40c0*/  HMMA.16816.F32 R236, R16.reuse, R142, R200 ;  /* 0x0000008e10ec723c */ /* 0x040fe200000018c8 */
[----:B------:R-:W-:Y:S07]  /*40d0*/  LDSM.16.M88.4 R140, [R212+0x9800] ;  /* 0x00980000d48c783b */ /* 0x000fee0000000200 */
[C---:B------:R-:W-:Y:S08]  /*40e0*/  HMMA.16816.F32 R208, R16.reuse, R28, R204 ;  /* 0x0000001c10d0723c */ /* 0x040ff000000018cc */
[----:B------:R-:W-:Y:S01]  /*40f0*/  HMMA.16816.F32 R200, R16, R30, R196 ;  /* 0x0000001e10c8723c */ /* 0x000fe200000018c4 */
[----:B------:R-:W3:Y:S04]  /*4100*/  LDSM.16.M88.4 R28, [R212+0x9000] ;  /* 0x00900000d41c783b */ /* 0x000ee80000000200 */
[----:B------:R-:W4:Y:S03]  /*4110*/  LDSM.16.M88.4 R16, [R214+0x4000] ;  /* 0x00400000d610783b */ /* 0x000f260000000200 */
[C---:B--2---:R-:W-:Y:S08]  /*4120*/  HMMA.16816.F32 R232, R20.reuse, R180, R192 ;  /* 0x000000b414e8723c */ /* 0x044ff000000018c0 */
[C---:B------:R-:W-:Y:S08]  /*4130*/  HMMA.16816.F32 R204, R20.reuse, R182, R188 ;  /* 0x000000b614cc723c */ /* 0x040ff000000018bc */
[C---:B-1----:R-:W-:Y:S08]  /*4140*/  HMMA.16816.F32 R192, R20.reuse, R176, R184 ;  /* 0x000000b014c0723c */ /* 0x042ff000000018b8 */
[----:B------:R-:W-:Y:S01]  /*4150*/  HMMA.16816.F32 R188, R20, R178, R228 ;  /* 0x000000b214bc723c */ /* 0x000fe200000018e4 */
[----:B------:R-:W-:Y:S07]  /*4160*/  LDSM.16.M88.4 R20, [R216+0x4000] ;  /* 0x00400000d814783b */ /* 0x000fee0000000200 */
[C---:B------:R-:W-:Y:S08]  /*4170*/  HMMA.16816.F32 R184, R24.reuse, R180, R240 ;  /* 0x000000b418b8723c */ /* 0x040ff000000018f0 */
[C---:B------:R-:W-:Y:S01]  /*4180*/  HMMA.16816.F32 R196, R24.reuse, R182, R236 ;  /* 0x000000b618c4723c */ /* 0x040fe200000018ec */
[----:B------:R-:W1:Y:S07]  /*4190*/  LDSM.16.M88.4 R180, [R225] ;  /* 0x00000000e1b4783b */ /* 0x000e6e0000000200 */
[C---:B------:R-:W-:Y:S08]  /*41a0*/  HMMA.16816.F32 R208, R24.reuse, R176, R208 ;  /* 0x000000b018d0723c */ /* 0x040ff000000018d0 */
[----:B------:R-:W-:Y:S08]  /*41b0*/  HMMA.16816.F32 R176, R24, R178, R200 ;  /* 0x000000b218b0723c */ /* 0x000ff000000018c8 */
[C---:B---3--:R-:W-:Y:S08]  /*41c0*/  HMMA.16816.F32 R232, R4.reuse, R28, R232 ;  /* 0x0000001c04e8723c */ /* 0x048ff000000018e8 */
[C---:B------:R-:W-:Y:S08]  /*41d0*/  HMMA.16816.F32 R204, R4.reuse, R30, R204 ;  /* 0x0000001e04cc723c */ /* 0x040ff000000018cc */
[C---:B------:R-:W-:Y:S08]  /*41e0*/  HMMA.16816.F32 R236, R4.reuse, R140, R192 ;  /* 0x0000008c04ec723c */ /* 0x040ff000000018c0 */
[----:B------:R-:W-:Y:S08]  /*41f0*/  HMMA.16816.F32 R240, R4, R142, R188 ;  /* 0x0000008e04f0723c */ /* 0x000ff000000018bc */
[C---:B----4-:R-:W-:Y:S01]  /*4200*/  HMMA.16816.F32 R4, R16.reuse, R28, R184 ;  /* 0x0000001c1004723c */ /* 0x050fe200000018b8 */
[----:B------:R-:W2:Y:S07]  /*4210*/  LDSM.16.M88.4 R184, [R224] ;  /* 0x00000000e0b8783b */ /* 0x000eae0000000200 */
[C---:B------:R-:W-:Y:S01]  /*4220*/  HMMA.16816.F32 R24, R16.reuse, R30, R196 ;  /* 0x0000001e1018723c */ /* 0x040fe200000018c4 */
[----:B------:R-:W3:Y:S07]  /*4230*/  LDSM.16.M88.4 R28, [R216+0x6000] ;  /* 0x00600000d81c783b */ /* 0x000eee0000000200 */
[C---:B------:R-:W-:Y:S08]  /*4240*/  HMMA.16816.F32 R188, R16.reuse, R140, R208 ;  /* 0x0000008c10bc723c */ /* 0x040ff000000018d0 */
[----:B------:R-:W-:Y:S01]  /*4250*/  HMMA.16816.F32 R140, R16, R142, R176 ;  /* 0x0000008e108c723c */ /* 0x000fe200000018b0 */
[----:B------:R-:W-:Y:S04]  /*4260*/  LDSM.16.M88.4 R176, [R221+0x9000] ;  /* 0x00900000ddb0783b */ /* 0x000fe80000000200 */
[----:B------:R-:W4:Y:S03]  /*4270*/  LDSM.16.M88.4 R16, [R222+0x4000] ;  /* 0x00400000de10783b */ /* 0x000f260000000200 */
[C---:B-1----:R-:W-:Y:S01]  /*4280*/  HMMA.16816.F32 R200, R20.reuse, R182, R24 ;  /* 0x000000b614c8723c */ /* 0x042fe20000001818 */
[----:B------:R-:W1:Y:S07]  /*4290*/  LDSM.16.M88.4 R24, [R222+0x6000] ;  /* 0x00600000de18783b */ /* 0x000e6e0000000200 */
[C---:B------:R-:W-:Y:S01]  /*42a0*/  HMMA.16816.F32 R192, R20.reuse, R180, R4 ;  /* 0x000000b414c0723c */ /* 0x040fe20000001804 */
[----:B------:R-:W-:Y:S07]  /*42b0*/  LDSM.16.M88.4 R4, [R220+0x4000] ;  /* 0x00400000dc04783b */ /* 0x000fee0000000200 */
[C---:B--2---:R-:W-:Y:S08]  /*42c0*/  HMMA.16816.F32 R208, R20.reuse, R184, R188 ;  /* 0x000000b814d0723c */ /* 0x044ff000000018bc */
[----:B------:R-:W-:Y:S01]  /*42d0*/  HMMA.16816.F32 R228, R20, R186, R140 ;  /* 0x000000ba14e4723c */ /* 0x000fe2000000188c */
[----:B------:R-:W2:Y:S07]  /*42e0*/  LDSM.16.M88.4 R140, [R219+0x1000] ;  /* 0x00100000db8c783b */ /* 0x000eae0000000200 */
[----:B---3--:R-:W-:Y:S08]  /*42f0*/  HMMA.16816.F32 R20, R28, R180, R232 ;  /* 0x000000b41c14723c */ /* 0x008ff000000018e8 */
[----:B----4-:R-:W-:Y:S08]  /*4300*/  HMMA.16816.F32 R192, R16, R176, R192 ;  /* 0x000000b010c0723c */ /* 0x010ff000000018c0 */
[----:B------:R-:W-:Y:S01]  /*4310*/  HMMA.16816.F32 R196, R28, R182, R204 ;  /* 0x000000b61cc4723c */ /* 0x000fe200000018cc */
[----:B------:R-:W3:Y:S07]  /*4320*/  LDSM.16.M88.4 R180, [R221+0x9800] ;  /* 0x00980000ddb4783b */ /* 0x000eee0000000200 */
[----:B-1----:R-:W-:Y:S01]  /*4330*/  HMMA.16816.F32 R188, R24, R176, R20 ;  /* 0x000000b018bc723c */ /* 0x002fe20000001814 */
[----:B------:R-:W1:Y:S07]  /*4340*/  LDSM.16.M88.4 R20, [R220+0x6000] ;  /* 0x00600000dc14783b */ /* 0x000e6e0000000200 */
[----:B------:R-:W-:Y:S08]  /*4350*/  HMMA.16816.F32 R200, R16, R178, R200 ;  /* 0x000000b210c8723c */ /* 0x000ff000000018c8 */
[----:B--2---:R-:W-:Y:S08]  /*4360*/  HMMA.16816.F32 R204, R4, R140, R192 ;  /* 0x0000008c04cc723c */ /* 0x004ff000000018c0 */
[----:B------:R-:W-:Y:S08]  /*4370*/  HMMA.16816.F32 R192, R24, R178, R196 ;  /* 0x000000b218c0723c */ /* 0x000ff000000018c4 */
[----:B------:R-:W-:Y:S08]  /*4380*/  HMMA.16816.F32 R232, R28, R184, R236 ;  /* 0x000000b81ce8723c */ /* 0x000ff000000018ec */
[----:B---3--:R-:W-:Y:S01]  /*4390*/  HMMA.16816.F32 R208, R16, R180, R208 ;  /* 0x000000b410d0723c */ /* 0x008fe200000018d0 */
[----:B------:R-:W-:-:S02]  /*43a0*/  FMUL.FTZ R205, R205, c[0x0][0x2ec] ;  /* 0x0000bb00cdcd7a20 */ /* 0x000fc40000410000 */
[----:B------:R-:W-:Y:S02]  /*43b0*/  FMUL.FTZ R207, R207, c[0x0][0x2ec] ;  /* 0x0000bb00cfcf7a20 */ /* 0x000fe40000410000 */
[----:B------:R-:W-:Y:S02]  /*43c0*/  FMUL.FTZ R206, R206, c[0x0][0x2ec] ;  /* 0x0000bb00cece7a20 */ /* 0x000fe40000410000 */
[----:B------:R-:W2:Y:S01]  /*43d0*/  MUFU.TANH R205, R205 ;  /* 0x000000cd00cd7308 */ /* 0x000ea20000002400 */
[----:B-1----:R-:W-:Y:S01]  /*43e0*/  HMMA.16816.F32 R176, R20, R140, R188 ;  /* 0x0000008c14b0723c */ /* 0x002fe200000018bc */
[----:B------:R-:W-:-:S06]  /*43f0*/  FMUL.FTZ R204, R204, c[0x0][0x2ec] ;  /* 0x0000bb00cccc7a20 */ /* 0x000fcc0000410000 */
[----:B------:R-:W1:Y:S01]  /*4400*/  MUFU.TANH R207, R207 ;  /* 0x000000cf00cf7308 */ /* 0x000e620000002400 */
[-C--:B------:R-:W-:Y:S07]  /*4410*/  HMMA.16816.F32 R188, R20, R142.reuse, R192 ;  /* 0x0000008e14bc723c */ /* 0x080fee00000018c0 */
[----:B------:R-:W-:Y:S01]  /*4420*/  MUFU.TANH R206, R206 ;  /* 0x000000ce00ce7308 */ /* 0x000fe20000002400 */
[----:B------:R-:W-:Y:S07]  /*4430*/  HMMA.16816.F32 R140, R4, R142, R200 ;  /* 0x0000008e048c723c */ /* 0x000fee00000018c8 */
[----:B------:R-:W-:Y:S01]  /*4440*/  MUFU.TANH R204, R204 ;  /* 0x000000cc00cc7308 */ /* 0x000fe20000002400 */
[----:B------:R-:W-:Y:S01]  /*4450*/  HMMA.16816.F32 R228, R16, R182, R228 ;  /* 0x000000b610e4723c */ /* 0x000fe200000018e4 */
[----:B------:R-:W3:Y:S01]  /*4460*/  LDSM.16.M88.4 R16, [R219+0x1800] ;  /* 0x00180000db10783b */ /* 0x000ee20000000200 */
[----:B------:R-:W-:Y:S01]  /*4470*/  FMUL.FTZ R176, R176, c[0x0][0x2ec] ;  /* 0x0000bb00b0b07a20 */ /* 0x000fe20000410000 */
[----:B------:R-:W-:-:S04]  /*4480*/  DEPBAR.LE SB0, 0x0 ;  /* 0x000080000000791a */ /* 0x000fc80000000000 */
[----:B------:R-:W-:Y:S01]  /*4490*/  FMUL.FTZ R177, R177, c[0x0][0x2ec] ;  /* 0x0000bb00b1b17a20 */ /* 0x000fe20000410000 */
[----:B------:R-:W-:Y:S01]  /*44a0*/  HMMA.16816.F32 R196, R24, R180, R232 ;  /* 0x000000b418c4723c */ /* 0x000fe200000018e8 */
[----:B------:R-:W-:Y:S01]  /*44b0*/  FMUL.FTZ R178, R178, c[0x0][0x2ec] ;  /* 0x0000bb00b2b27a20 */ /* 0x000fe20000410000 */
[----:B------:R-:W-:Y:S01]  /*44c0*/  MUFU.TANH R192, R176 ;  /* 0x000000b000c07308 */ /* 0x000fe20000002400 */
[----:B------:R-:W-:Y:S02]  /*44d0*/  FMUL.FTZ R179, R179, c[0x0][0x2ec] ;  /* 0x0000bb00b3b37a20 */ /* 0x000fe40000410000 */
[----:B------:R-:W-:Y:S02]  /*44e0*/  FMUL.FTZ R188, R188, c[0x0][0x2ec] ;  /* 0x0000bb00bcbc7a20 */ /* 0x000fe40000410000 */
[----:B------:R-:W-:Y:S02]  /*44f0*/  FMUL.FTZ R189, R189, c[0x0][0x2ec] ;  /* 0x0000bb00bdbd7a20 */ /* 0x000fe40000410000 */
[----:B------:R-:W-:Y:S01]  /*4500*/  FMUL.FTZ R140, R140, c[0x0][0x2ec] ;  /* 0x0000bb008c8c7a20 */ /* 0x000fe20000410000 */
[----:B------:R-:W4:Y:S01]  /*4510*/  MUFU.TANH R34, R177 ;  /* 0x000000b100227308 */ /* 0x000f220000002400 */
[----:B------:R-:W-:-:S02]  /*4520*/  FMUL.FTZ R141, R141, c[0x0][0x2ec] ;  /* 0x0000bb008d8d7a20 */ /* 0x000fc40000410000 */
[----:B------:R-:W-:Y:S02]  /*4530*/  FMUL.FTZ R142, R142, c[0x0][0x2ec] ;  /* 0x0000bb008e8e7a20 */ /* 0x000fe40000410000 */
[----:B------:R-:W-:Y:S02]  /*4540*/  FMUL.FTZ R143, R143, c[0x0][0x2ec] ;  /* 0x0000bb008f8f7a20 */ /* 0x000fe40000410000 */
[----:B------:R-:W-:Y:S01]  /*4550*/  FMUL.FTZ R190, R190, c[0x0][0x2ec] ;  /* 0x0000bb00bebe7a20 */ /* 0x000fe20000410000 */
[----:B------:R-:W-:Y:S01]  /*4560*/  MUFU.TANH R14, R140 ;  /* 0x0000008c000e7308 */ /* 0x000fe20000002400 */
[----:B------:R-:W-:-:S07]  /*4570*/  FMUL.FTZ R191, R191, c[0x0][0x2ec] ;  /* 0x0000bb00bfbf7a20 */ /* 0x000fce0000410000 */
[----:B------:R-:W-:Y:S08]  /*4580*/  MUFU.TANH R139, R141 ;  /* 0x0000008d008b7308 */ /* 0x000ff00000002400 */
[----:B------:R-:W-:Y:S08]  /*4590*/  MUFU.TANH R133, R142 ;  /* 0x0000008e00857308 */ /* 0x000ff00000002400 */
[----:B------:R5:W-:Y:S08]  /*45a0*/  MUFU.TANH R138, R143 ;  /* 0x0000008f008a7308 */ /* 0x000bf00000002400 */
[----:B------:R-:W-:Y:S01]  /*45b0*/  MUFU.TANH R180, R178 ;  /* 0x000000b200b47308 */ /* 0x000fe20000002400 */
[----:B-----5:R-:W-:Y:S07]  /*45c0*/  HMMA.16816.F32 R140, R28, R186, R240 ;  /* 0x000000ba1c8c723c */ /* 0x020fee00000018f0 */
[----:B------:R5:W1:Y:S01]  /*45d0*/  MUFU.TANH R15, R179 ;  /* 0x000000b3000f7308 */ /* 0x000a620000002400 */
[C---:B---3--:R-:W-:Y:S07]  /*45e0*/  HMMA.16816.F32 R28, R4.reuse, R18, R228 ;  /* 0x00000012041c723c */ /* 0x048fee00000018e4 */
[----:B------:R-:W3:Y:S01]  /*45f0*/  MUFU.TANH R13, R188 ;  /* 0x000000bc000d7308 */ /* 0x000ee20000002400 */
[----:B-----5:R-:W-:Y:S07]  /*4600*/  HMMA.16816.F32 R176, R4, R16, R208 ;  /* 0x0000001004b0723c */ /* 0x020fee00000018d0 */
[----:B------:R-:W-:Y:S01]  /*4610*/  MUFU.TANH R137, R189 ;  /* 0x000000bd00897308 */ /* 0x000fe20000002400 */
[----:B------:R-:W-:Y:S07]  /*4620*/  HMMA.16816.F32 R140, R24, R182, R140 ;  /* 0x000000b6188c723c */ /* 0x000fee000000188c */
[----:B------:R-:W5:Y:S01]  /*4630*/  MUFU.TANH R8, R190 ;  /* 0x000000be00087308 */ /* 0x000f620000002400 */
[----:B------:R-:W-:-:S07]  /*4640*/  FMUL.FTZ R30, R30, c[0x0][0x2ec] ;  /* 0x0000bb001e1e7a20 */ /* 0x000fce0000410000 */
[----:B------:R1:W1:Y:S01]  /*4650*/  MUFU.TANH R132, R191 ;  /* 0x000000bf00847308 */ /* 0x0002620000002400 */
[----:B------:R-:W-:Y:S02]  /*4660*/  FMUL.FTZ R29, R29, c[0x0][0x2ec] ;  /* 0x0000bb001d1d7a20 */ /* 0x000fe40000410000 */
[----:B------:R-:W-:Y:S02]  /*4670*/  FMUL.FTZ R31, R31, c[0x0][0x2ec] ;  /* 0x0000bb001f1f7a20 */ /* 0x000fe40000410000 */
[----:B------:R-:W-:-:S03]  /*4680*/  FMUL.FTZ R0, R177, c[0x0][0x2ec] ;  /* 0x0000bb00b1007a20 */ /* 0x000fc60000410000 */
[----:B------:R-:W-:Y:S01]  /*4690*/  MUFU.TANH R30, R30 ;  /* 0x0000001e001e7308 */ /* 0x000fe20000002400 */
[----:B------:R-:W-:Y:S02]  /*46a0*/  FMUL.FTZ R176, R176, c[0x0][0x2ec] ;  /* 0x0000bb00b0b07a20 */ /* 0x000fe40000410000 */
[----:B------:R-:W-:Y:S02]  /*46b0*/  FMUL.FTZ R178, R178, c[0x0][0x2ec] ;  /* 0x0000bb00b2b27a20 */ /* 0x000fe40000410000 */
[----:B------:R-:W-:Y:S01]  /*46c0*/  FMUL.FTZ R179, R179, c[0x0][0x2ec] ;  /* 0x0000bb00b3b37a20 */ /* 0x000fe20000410000 */
[C---:B------:R-:W-:Y:S02]  /*46d0*/  HMMA.16816.F32 R140, R20.reuse, R18, R140 ;  /* 0x00000012148c723c */ /* 0x040fe4000000188c */
[----:B------:R2:W-:Y:S06]  /*46e0*/  MUFU.TANH R35, R0 ;  /* 0x0000000000237308 */ /* 0x0005ec0000002400 */
[----:B-1----:R-:W-:Y:S02]  /*46f0*/  HMMA.16816.F32 R188, R20, R16, R196 ;  /* 0x0000001014bc723c */ /* 0x002fe400000018c4 */
[----:B------:R-:W1:Y:S01]  /*4700*/  MUFU.TANH R176, R176 ;  /* 0x000000b000b07308 */ /* 0x000e620000002400 */
[----:B--2---:R-:W-:-:S07]  /*4710*/  IMAD.U32 R0, RZ, RZ, UR7 ;  /* 0x00000007ff007e24 */ /* 0x004fce000f8e00ff */
[----:B------:R-:W2:Y:S01]  /*4720*/  MUFU.TANH R178, R178 ;  /* 0x000000b200b27308 */ /* 0x000ea20000002400 */
[----:B------:R-:W-:-:S05]  /*4730*/  IMAD R0, R0, 0x20, R248 ;  /* 0x0000002000007824 */ /* 0x000fca00078e02f8 */
[----:B------:R-:W-:Y:S01]  /*4740*/  FMUL.FTZ R140, R140, c[0x0][0x2ec] ;  /* 0x0000bb008c8c7a20 */ /* 0x000fe20000410000 */
[C---:B------:R-:W-:Y:S01]  /*4750*/  IADD3 R2, R0.reuse, 0x1, RZ ;  /* 0x0000000100027810 */ /* 0x040fe20007ffe0ff */
[----:B------:R-:W-:Y:S01]  /*4760*/  MUFU.TANH R179, R179 ;  /* 0x000000b300b37308 */ /* 0x000fe20000002400 */
[----:B------:R-:W-:Y:S01]  /*4770*/  IADD3 R4, R0, 0x8, RZ ;  /* 0x0000000800047810 */ /* 0x000fe20007ffe0ff */
[----:B------:R-:W-:Y:S01]  /*4780*/  FMUL.FTZ R142, R142, c[0x0][0x2ec] ;  /* 0x0000bb008e8e7a20 */ /* 0x000fe20000410000 */
[C---:B------:R-:W-:Y:S01]  /*4790*/  ISETP.GE.AND P6, PT, R2.reuse, R9, PT ;  /* 0x000000090200720c */ /* 0x040fe20003fc6270 */
[----:B------:R-:W-:Y:S01]  /*47a0*/  FMUL.FTZ R141, R141, c[0x0][0x2ec] ;  /* 0x0000bb008d8d7a20 */ /* 0x000fe20000410000 */
[----:B------:R-:W-:Y:S01]  /*47b0*/  ISETP.GE.AND P5, PT, R2, R10, PT ;  /* 0x0000000a0200720c */ /* 0x000fe20003fa6270 */
[----:B------:R-:W-:Y:S01]  /*47c0*/  FMUL.FTZ R188, R188, c[0x0][0x2ec] ;  /* 0x0000bb00bcbc7a20 */ /* 0x000fe20000410000 */
[----:B------:R-:W-:Y:S01]  /*47d0*/  ISETP.GE.AND P3, PT, R2, R11, PT ;  /* 0x0000000b0200720c */ /* 0x000fe20003f66270 */
[----:B------:R-:W-:Y:S01]  /*47e0*/  FMUL.FTZ R190, R190, c[0x0][0x2ec] ;  /* 0x0000bb00bebe7a20 */ /* 0x000fe20000410000 */
[----:B------:R-:W-:Y:S01]  /*47f0*/  ISETP.GE.AND P1, PT, R2, R12, PT ;  /* 0x0000000c0200720c */ /* 0x000fe20003f26270 */
[----:B------:R-:W-:Y:S01]  /*4800*/  FMUL.FTZ R189, R189, c[0x0][0x2ec] ;  /* 0x0000bb00bdbd7a20 */ /* 0x000fe20000410000 */
[----:B------:R-:W-:Y:S01]  /*4810*/  ISETP.GE.AND P0, PT, R4, R9, PT ;  /* 0x000000090400720c */ /* 0x000fe20003f06270 */
[----:B------:R-:W1:Y:S01]  /*4820*/  MUFU.TANH R188, R188 ;  /* 0x000000bc00bc7308 */ /* 0x000e620000002400 */
[----:B------:R-:W-:Y:S01]  /*4830*/  FSEL R25, R205, -INF , !P6 ;  /* 0xff800000cd197808 */ /* 0x000fe20007000000 */
[----:B------:R-:W-:Y:S01]  /*4840*/  FMUL.FTZ R191, R191, c[0x0][0x2ec] ;  /* 0x0000bb00bfbf7a20 */ /* 0x000fe20000410000 */
[----:B------:R-:W-:-:S02]  /*4850*/  IADD3 R2, R0, 0x9, RZ ;  /* 0x0000000900027810 */ /* 0x000fc40007ffe0ff */
[C---:B------:R-:W-:Y:S02]  /*4860*/  ISETP.GE.AND P4, PT, R4.reuse, R10, PT ;  /* 0x0000000a0400720c */ /* 0x040fe40003f86270 */
[C---:B------:R-:W-:Y:S01]  /*4870*/  ISETP.GE.AND P2, PT, R4.reuse, R11, PT ;  /* 0x0000000b0400720c */ /* 0x040fe20003f46270 */
[----:B------:R-:W1:Y:S01]  /*4880*/  MUFU.TANH R186, R190 ;  /* 0x000000be00ba7308 */ /* 0x000e620000002400 */
[----:B------:R-:W-:Y:S01]  /*4890*/  ISETP.GE.AND P6, PT, R4, R12, PT ;  /* 0x0000000c0400720c */ /* 0x000fe20003fc6270 */
[----:B------:R-:W-:Y:S01]  /*48a0*/  FMUL.FTZ R4, R28, c[0x0][0x2ec] ;  /* 0x0000bb001c047a20 */ /* 0x000fe20000410000 */
[----:B------:R-:W-:Y:S02]  /*48b0*/  FSEL R26, R207, -INF , !P5 ;  /* 0xff800000cf1a7808 */ /* 0x000fe40006800000 */
[----:B----4-:R-:W-:Y:S02]  /*48c0*/  FSEL R27, R34, -INF , !P3 ;  /* 0xff800000221b7808 */ /* 0x010fe40005800000 */
[----:B------:R-:W-:Y:S01]  /*48d0*/  FSEL R28, R15, -INF , !P1 ;  /* 0xff8000000f1c7808 */ /* 0x000fe20004800000 */
[----:B------:R-:W4:Y:S01]  /*48e0*/  MUFU.TANH R183, R189 ;  /* 0x000000bd00b77308 */ /* 0x000f220000002400 */
[----:B------:R-:W-:-:S02]  /*48f0*/  FSEL R24, R14, -INF , !P0 ;  /* 0xff8000000e187808 */ /* 0x000fc40004000000 */
[C---:B------:R-:W-:Y:S02]  /*4900*/  ISETP.GE.AND P5, PT, R2.reuse, R9, PT ;  /* 0x000000090200720c */ /* 0x040fe40003fa6270 */
[C---:B------:R-:W-:Y:S02]  /*4910*/  ISETP.GE.AND P3, PT, R2.reuse, R10, PT ;  /* 0x0000000a0200720c */ /* 0x040fe40003f66270 */
[C---:B------:R-:W-:Y:S01]  /*4920*/  ISETP.GE.AND P1, PT, R2.reuse, R11, PT ;  /* 0x0000000b0200720c */ /* 0x040fe20003f26270 */
[----:B------:R1:W-:Y:S01]  /*4930*/  MUFU.TANH R34, R4 ;  /* 0x0000000400227308 */ /* 0x0003e20000002400 */
[----:B------:R-:W-:Y:S02]  /*4940*/  ISETP.GE.AND P0, PT, R2, R12, PT ;  /* 0x0000000c0200720c */ /* 0x000fe40003f06270 */
[----:B------:R-:W-:Y:S02]  /*4950*/  IADD3 R2, R0, 0x10, RZ ;  /* 0x0000001000027810 */ /* 0x000fe40007ffe0ff */
[----:B------:R-:W-:-:S02]  /*4960*/  FSEL R19, R133, -INF , !P4 ;  /* 0xff80000085137808 */ /* 0x000fc40006000000 */
[----:B---3--:R-:W-:Y:S01]  /*4970*/  FSEL R22, R13, -INF , !P2 ;  /* 0xff8000000d167808 */ /* 0x008fe20005000000 */
[----:B------:R-:W3:Y:S01]  /*4980*/  MUFU.TANH R187, R191 ;  /* 0x000000bf00bb7308 */ /* 0x000ee20000002400 */
[----:B-----5:R-:W-:Y:S02]  /*4990*/  FSEL R23, R8, -INF , !P6 ;  /* 0xff80000008177808 */ /* 0x020fe40007000000 */
[----:B------:R-:W-:Y:S02]  /*49a0*/  FSEL R17, R139, -INF , !P5 ;  /* 0xff8000008b117808 */ /* 0x000fe40006800000 */
[C---:B------:R-:W-:Y:S02]  /*49b0*/  ISETP.GE.AND P4, PT, R2.reuse, R9, PT ;  /* 0x000000090200720c */ /* 0x040fe40003f86270 */
[----:B------:R-:W-:Y:S01]  /*49c0*/  ISETP.GE.AND P2, PT, R2, R10, PT ;  /* 0x0000000a0200720c */ /* 0x000fe20003f46270 */
[----:B------:R-:W5:Y:S01]  /*49d0*/  MUFU.TANH R184, R140 ;  /* 0x0000008c00b87308 */ /* 0x000f620000002400 */
[----:B-1----:R-:W-:-:S02]  /*49e0*/  IADD3 R4, R0, 0x11, RZ ;  /* 0x0000001100047810 */ /* 0x002fc40007ffe0ff */
[C---:B------:R-:W-:Y:S02]  /*49f0*/  ISETP.GE.AND P6, PT, R2.reuse, R11, PT ;  /* 0x0000000b0200720c */ /* 0x040fe40003fc6270 */
[----:B------:R-:W-:Y:S02]  /*4a00*/  ISETP.GE.AND P5, PT, R2, R12, PT ;  /* 0x0000000c0200720c */ /* 0x000fe40003fa6270 */
[----:B------:R-:W-:Y:S01]  /*4a10*/  FSEL R18, R138, -INF , !P3 ;  /* 0xff8000008a127808 */ /* 0x000fe20005800000 */
[----:B------:R-:W-:Y:S01]  /*4a20*/  MUFU.TANH R29, R29 ;  /* 0x0000001d001d7308 */ /* 0x000fe20000002400 */
[----:B------:R-:W-:Y:S02]  /*4a30*/  IADD3 R2, R0, 0x18, RZ ;  /* 0x0000001800027810 */ /* 0x000fe40007ffe0ff */
[----:B------:R-:W-:Y:S02]  /*4a40*/  ISETP.GE.AND P3, PT, R4, R9, PT ;  /* 0x000000090400720c */ /* 0x000fe40003f66270 */
[----:B------:R-:W-:-:S02]  /*4a50*/  FSEL R20, R132, -INF , !P0 ;  /* 0xff80000084147808 */ /* 0x000fc40004000000 */
[----:B------:R-:W-:Y:S01]  /*4a60*/  ISETP.GE.AND P0, PT, R4, R11, PT ;  /* 0x0000000b0400720c */ /* 0x000fe20003f06270 */
[----:B------:R-:W-:Y:S01]  /*4a70*/  MUFU.TANH R31, R31 ;  /* 0x0000001f001f7308 */ /* 0x000fe20000002400 */
[----:B------:R-:W-:Y:S02]  /*4a80*/  FSEL R21, R137, -INF , !P1 ;  /* 0xff80000089157808 */ /* 0x000fe40004800000 */
[----:B------:R-:W-:Y:S02]  /*4a90*/  FSEL R177, R176, -INF , !P4 ;  /* 0xff800000b0b17808 */ /* 0x000fe40006000000 */
[C---:B------:R-:W-:Y:S02]  /*4aa0*/  ISETP.GE.AND P1, PT, R4.reuse, R10, PT ;  /* 0x0000000a0400720c */ /* 0x040fe40003f26270 */
[----:B------:R-:W-:Y:S01]  /*4ab0*/  ISETP.GE.AND P4, PT, R4, R12, PT ;  /* 0x0000000c0400720c */ /* 0x000fe20003f86270 */
[----:B------:R-:W-:Y:S01]  /*4ac0*/  FMUL.FTZ R4, R143, c[0x0][0x2ec] ;  /* 0x0000bb008f047a20 */ /* 0x000fe20000410000 */
[----:B--2---:R-:W-:Y:S01]  /*4ad0*/  FSEL R181, R178, -INF , !P2 ;  /* 0xff800000b2b57808 */ /* 0x004fe20005000000 */
[----:B------:R-:W-:Y:S01]  /*4ae0*/  MUFU.TANH R185, R141 ;  /* 0x0000008d00b97308 */ /* 0x000fe20000002400 */
[----:B------:R-:W-:-:S02]  /*4af0*/  FSEL R182, R188, -INF , !P6 ;  /* 0xff800000bcb67808 */ /* 0x000fc40007000000 */
[----:B------:R-:W-:Y:S02]  /*4b00*/  FSEL R186, R186, -INF , !P5 ;  /* 0xff800000baba7808 */ /* 0x000fe40006800000 */
[----:B------:R-:W-:Y:S02]  /*4b10*/  FSEL R35, R35, -INF , !P3 ;  /* 0xff80000023237808 */ /* 0x000fe40005800000 */
[C---:B------:R-:W-:Y:S01]  /*4b20*/  ISETP.GE.AND P2, PT, R2.reuse, R9, PT ;  /* 0x000000090200720c */ /* 0x040fe20003f46270 */
[----:B------:R-:W-:Y:S01]  /*4b30*/  MUFU.TANH R4, R4 ;  /* 0x0000000400047308 */ /* 0x000fe20000002400 */
[----:B------:R-:W-:Y:S01]  /*4b40*/  BAR.SYNC.DEFER_BLOCKING 0x0 ;  /* 0x0000000000007b1d */ /* 0x000fe20000010000 */
[C---:B------:R-:W-:Y:S02]  /*4b50*/  ISETP.GE.AND P6, PT, R2.reuse, R10, PT ;  /* 0x0000000a0200720c */ /* 0x040fe40003fc6270 */
[C---:B------:R-:W-:Y:S02]  /*4b60*/  ISETP.GE.AND P5, PT, R2.reuse, R11, PT ;  /* 0x0000000b0200720c */ /* 0x040fe40003fa6270 */
[----:B------:R-:W-:-:S02]  /*4b70*/  ISETP.GE.AND P3, PT, R2, R12, PT ;  /* 0x0000000c0200720c */ /* 0x000fc40003f66270 */
[----:B------:R-:W1:Y:S01]  /*4b80*/  MUFU.TANH R2, R142 ;  /* 0x0000008e00027308 */ /* 0x000e620000002400 */
[----:B----4-:R-:W-:Y:S02]  /*4b90*/  FSEL R183, R183, -INF , !P0 ;  /* 0xff800000b7b77808 */ /* 0x010fe40004000000 */
[----:B------:R-:W-:Y:S02]  /*4ba0*/  ISETP.GE.AND P0, PT, R0, R10, PT ;  /* 0x0000000a0000720c */ /* 0x000fe40003f06270 */
[----:B------:R-:W-:Y:S02]  /*4bb0*/  FSEL R179, R179, -INF , !P1 ;  /* 0xff800000b3b37808 */ /* 0x000fe40004800000 */
[----:B------:R-:W-:Y:S02]  /*4bc0*/  FSEL R14, R206, -INF , !P0 ;  /* 0xff800000ce0e7808 */ /* 0x000fe40004000000 */
[----:B------:R-:W-:Y:S02]  /*4bd0*/  PLOP3.LUT P0, PT, PT, PT, UP0, 0x80, 0x0 ;  /* 0x000000000000781c */ /* 0x000fe40003f0f008 */
[----:B---3--:R-:W-:-:S02]  /*4be0*/  FSEL R187, R187, -INF , !P4 ;  /* 0xff800000bbbb7808 */ /* 0x008fc40006000000 */
[----:B------:R-:W-:Y:S02]  /*4bf0*/  FSEL R34, R34, -INF , !P2 ;  /* 0xff80000022227808 */ /* 0x000fe40005000000 */
[C---:B------:R-:W-:Y:S02]  /*4c00*/  ISETP.GE.AND P1, PT, R0.reuse, R9, PT ;  /* 0x000000090000720c */ /* 0x040fe40003f26270 */
[C---:B------:R-:W-:Y:S02]  /*4c10*/  ISETP.GE.AND P4, PT, R0.reuse, R11, PT ;  /* 0x0000000b0000720c */ /* 0x040fe40003f86270 */
[C---:B------:R-:W-:Y:S02]  /*4c20*/  ISETP.GE.AND P2, PT, R0.reuse, R12, PT ;  /* 0x0000000c0000720c */ /* 0x040fe40003f46270 */
[----:B------:R-:W-:Y:S02]  /*4c30*/  IADD3 R0, R0, 0x19, RZ ;  /* 0x0000001900007810 */ /* 0x000fe40007ffe0ff */
[----:B------:R-:W-:-:S02]  /*4c40*/  FSEL R178, R30, -INF , !P6 ;  /* 0xff8000001eb27808 */ /* 0x000fc40007000000 */
[----:B-----5:R-:W-:Y:S02]  /*4c50*/  FSEL R184, R184, -INF , !P5 ;  /* 0xff800000b8b87808 */ /* 0x020fe40006800000 */
[----:B-1----:R-:W-:Y:S02]  /*4c60*/  FSEL R189, R2, -INF , !P3 ;  /* 0xff80000002bd7808 */ /* 0x002fe40005800000 */
        /* <DEDUP_REMOVED lines=12> */
[----:B------:R-:W2:Y:S04]  /*4d30*/  LDL.64 R244, [R1+0x18] ;  /* 0x0000180001f47983 */ /* 0x000ea80000100a00 */
[----:B------:R-:W3:Y:S01]  /*4d40*/  LDL.64 R246, [R1+0x10] ;  /* 0x0000100001f67983 */ /* 0x000ee20000100a00 */
[----:B------:R-:W-:Y:S02]  /*4d50*/  UIADD3 UR9, UR8, -0x3, URZ ;  /* 0xfffffffd08097890 */ /* 0x000fe4000fffe03f */
[----:B------:R-:W-:Y:S02]  /*4d60*/  ULDC.64 UR4, c[0x0][0x198] ;  /* 0x0000660000047ab9 */ /* 0x000fe40000000a00 */
        /* <DEDUP_REMOVED lines=9> */
[----:B------:R-:W-:Y:S02]  /*4e00*/  LEA R4, P1, R0, c[0x0][0x168], 0x1 ;  /* 0x00005a0000047a11 */ /* 0x000fe400078208ff */
[----:B---3--:R-:W-:Y:S02]  /*4e10*/  LEA.HI.X R2, R5, R247, R2, 0x5, P0 ;  /* 0x000000f705027211 */ /* 0x008fe400000f2c02 */
        /* <DEDUP_REMOVED lines=11> */
.L_x_935:
[----:B------:R-:W-:Y:S01]  /*4ed0*/  FMNMX.FTZ R0, R136, R13, !PT ;  /* 0x0000000d88007209 */ /* 0x000fe20007810000 */
[----:B------:R-:W-:Y:S01]  /*4ee0*/  LDSM.16.MT88.4 R140, [R215+0xa000] ;  /* 0x00a00000d78c783b */ /* 0x000fe20000004200 */
[----:B------:R-:W-:Y:S01]  /*4ef0*/  FMNMX.FTZ R2, R135, R14, !PT ;  /* 0x0000000e87027209 */ /* 0x000fe20007810000 */
[----:B------:R-:W-:Y:S01]  /*4f00*/  UISETP.GE.AND UP0, UPT, UR8, 0x3, UPT ;  /* 0x000000030800788c */ /* 0x000fe2000bf06270 */
        /* <DEDUP_REMOVED lines=27> */
[----:B-1----:R-:W-:Y:S01]  /*50c0*/  FMNMX.FTZ R0, R0, R6, !PT ;  /* 0x0000000600007209 */ /* 0x002fe20007810000 */
[----:B------:R-:W-:Y:S04]  /*50d0*/  SHFL.BFLY PT, R30, R5, 0x2, 0x1f ;  /* 0x0c401f00051e7f89 */ /* 0x000fe800000e0000 */
[----:B------:R-:W1:Y:S04]  /*50e0*/  SHFL.BFLY PT, R7, R0, 0x1, 0x1f ;  /* 0x0c201f0000077f89 */ /* 0x000e6800000e0000 */
[----:B------:R-:W2:Y:S01]  /*50f0*/  SHFL.BFLY PT, R6, R2, 0x2, 0x1f ;  /* 0x0c401f0002067f89 */ /* 0x000ea200000e0000 */
[----:B-1----:R-:W-:-:S02]  /*5100*/  FMNMX.FTZ R231, R0, R7, !PT ;  /* 0x0000000700e77209 */ /* 0x002fc40007810000 */
[----:B------:R-:W-:Y:S02]  /*5110*/  FMNMX.FTZ R0, R186, R4, !PT ;  /* 0x00000004ba007209 */ /* 0x000fe40007810000 */
[----:B--2---:R-:W-:Y:S01]  /*5120*/  FMNMX.FTZ R2, R2, R6, !PT ;  /* 0x0000000602027209 */ /* 0x004fe20007810000 */
[----:B------:R-:W-:Y:S01]  /*5130*/  FMUL.FTZ R8, R231, c[0x0][0x23c] ;  /* 0x00008f00e7087a20 */ /* 0x000fe20000410000 */
[----:B------:R-:W-:Y:S02]  /*5140*/  FMNMX.FTZ R0, R187, R0, !PT ;  /* 0x00000000bb007209 */ /* 0x000fe40007810000 */
[----:B------:R-:W-:Y:S01]  /*5150*/  FSETP.NEU.FTZ.AND P3, PT, R231, -INF , PT ;  /* 0xff800000e700780b */ /* 0x000fe20003f7d000 */
[----:B------:R-:W1:Y:S01]  /*5160*/  SHFL.BFLY PT, R29, R2, 0x1, 0x1f ;  /* 0x0c201f00021d7f89 */ /* 0x000e6200000e0000 */
[----:B------:R-:W-:Y:S02]  /*5170*/  FMNMX.FTZ R0, R189, R0, !PT ;  /* 0x00000000bd007209 */ /* 0x000fe40007810000 */
[----:B------:R-:W-:-:S02]  /*5180*/  FSEL R8, R8, RZ, P3 ;  /* 0x000000ff08087208 */ /* 0x000fc40001800000 */
[----:B------:R-:W-:Y:S02]  /*5190*/  FMNMX.FTZ R4, R188, R0, !PT ;  /* 0x00000000bc047209 */ /* 0x000fe40007810000 */
[----:B------:R-:W-:Y:S01]  /*51a0*/  FMNMX.FTZ R0, R5, R30, !PT ;  /* 0x0000001e05007209 */ /* 0x000fe20007810000 */
[--C-:B------:R-:W-:Y:S02]  /*51b0*/  FFMA.FTZ R13, R13, c[0x0][0x23c], -R8.reuse ;  /* 0x00008f000d0d7a23 */ /* 0x100fe40000010808 */
[----:B------:R-:W2:Y:S01]  /*51c0*/  SHFL.BFLY PT, R6, R4, 0x2, 0x1f ;  /* 0x0c401f0004067f89 */ /* 0x000ea200000e0000 */
[--C-:B------:R-:W-:Y:S01]  /*51d0*/  FFMA.FTZ R25, R25, c[0x0][0x23c], -R8.reuse ;  /* 0x00008f0019197a23 */ /* 0x100fe20000010808 */
[----:B------:R3:W-:Y:S01]  /*51e0*/  MUFU.EX2 R139, R13 ;  /* 0x0000000d008b7308 */ /* 0x0007e20000000800 */
[--C-:B------:R-:W-:Y:S01]  /*51f0*/  FFMA.FTZ R24, R24, c[0x0][0x23c], -R8.reuse ;  /* 0x00008f0018187a23 */ /* 0x100fe20000010808 */
[----:B------:R-:W4:Y:S01]  /*5200*/  SHFL.BFLY PT, R7, R0, 0x1, 0x1f ;  /* 0x0c201f0000077f89 */ /* 0x000f2200000e0000 */
[----:B------:R-:W-:-:S05]  /*5210*/  FFMA.FTZ R17, R17, c[0x0][0x23c], -R8 ;  /* 0x00008f0011117a23 */ /* 0x000fca0000010808 */
[----:B------:R-:W-:Y:S01]  /*5220*/  MUFU.EX2 R138, R25 ;  /* 0x00000019008a7308 */ /* 0x000fe20000000800 */
[----:B-1----:R-:W-:-:S07]  /*5230*/  FMNMX.FTZ R230, R2, R29, !PT ;  /* 0x0000001d02e67209 */ /* 0x002fce0007810000 */
[----:B------:R-:W-:Y:S01]  /*5240*/  MUFU.EX2 R137, R24 ;  /* 0x0000001800897308 */ /* 0x000fe20000000800 */
[C---:B------:R-:W-:Y:S01]  /*5250*/  FMUL.FTZ R2, R230.reuse, c[0x0][0x23c] ;  /* 0x00008f00e6027a20 */ /* 0x040fe20000410000 */
[----:B------:R-:W-:Y:S02]  /*5260*/  FSETP.NEU.FTZ.AND P2, PT, R230, -INF , PT ;  /* 0xff800000e600780b */ /* 0x000fe40003f5d000 */
[----:B--2---:R-:W-:Y:S02]  /*5270*/  FMNMX.FTZ R4, R4, R6, !PT ;  /* 0x0000000604047209 */ /* 0x004fe40007810000 */
[----:B------:R-:W-:Y:S02]  /*5280*/  FSEL R2, R2, RZ, P2 ;  /* 0x000000ff02027208 */ /* 0x000fe40001000000 */
[----:B------:R-:W-:Y:S01]  /*5290*/  MUFU.EX2 R132, R17 ;  /* 0x0000001100847308 */ /* 0x000fe20000000800 */
[----:B----4-:R-:W-:Y:S01]  /*52a0*/  FMNMX.FTZ R229, R0, R7, !PT ;  /* 0x0000000700e57209 */ /* 0x010fe20007810000 */
[----:B------:R-:W1:Y:S01]  /*52b0*/  SHFL.BFLY PT, R5, R4, 0x1, 0x1f ;  /* 0x0c201f0004057f89 */ /* 0x000e6200000e0000 */
[----:B------:R-:W-:-:S02]  /*52c0*/  FFMA.FTZ R26, R26, c[0x0][0x23c], -R2 ;  /* 0x00008f001a1a7a23 */ /* 0x000fc40000010802 */
[C---:B------:R-:W-:Y:S01]  /*52d0*/  FSETP.NEU.FTZ.AND P1, PT, R229.reuse, -INF , PT ;  /* 0xff800000e500780b */ /* 0x040fe20003f3d000 */
[C---:B------:R-:W-:Y:S02]  /*52e0*/  FMUL.FTZ R0, R229.reuse, c[0x0][0x23c] ;  /* 0x00008f00e5007a20 */ /* 0x040fe40000410000 */
[----:B------:R-:W-:Y:S01]  /*52f0*/  MUFU.EX2 R247, R26 ;  /* 0x0000001a00f77308 */ /* 0x000fe20000000800 */
[----:B------:R-:W-:Y:S01]  /*5300*/  FSEL R6, R229, RZ, P1 ;  /* 0x000000ffe5067208 */ /* 0x000fe20000800000 */
[--C-:B------:R-:W-:Y:S01]  /*5310*/  FFMA.FTZ R14, R14, c[0x0][0x23c], -R2.reuse ;  /* 0x00008f000e0e7a23 */ /* 0x100fe20000010802 */
[----:B------:R-:W-:Y:S01]  /*5320*/  FSEL R0, R0, RZ, P1 ;  /* 0x000000ff00007208 */ /* 0x000fe20000800000 */
[--C-:B------:R-:W-:Y:S02]  /*5330*/  FFMA.FTZ R19, R19, c[0x0][0x23c], -R2.reuse ;  /* 0x00008f0013137a23 */ /* 0x100fe40000010802 */
[----:B------:R-:W-:Y:S02]  /*5340*/  FFMA.FTZ R18, R18, c[0x0][0x23c], -R2 ;  /* 0x00008f0012127a23 */ /* 0x000fe40000010802 */
[--C-:B------:R-:W-:Y:S01]  /*5350*/  FFMA.FTZ R27, R27, c[0x0][0x23c], -R0.reuse ;  /* 0x00008f001b1b7a23 */ /* 0x100fe20000010800 */
[----:B------:R-:W2:Y:S01]  /*5360*/  MUFU.EX2 R248, R14 ;  /* 0x0000000e00f87308 */ /* 0x000ea20000000800 */
[----:B------:R-:W-:-:S02]  /*5370*/  FFMA.FTZ R22, R22, c[0x0][0x23c], -R0 ;  /* 0x00008f0016167a23 */ /* 0x000fc40000010800 */
[--C-:B------:R-:W-:Y:S02]  /*5380*/  FFMA.FTZ R21, R21, c[0x0][0x23c], -R0.reuse ;  /* 0x00008f0015157a23 */ /* 0x100fe40000010800 */
[----:B------:R-:W-:-:S03]  /*5390*/  FFMA.FTZ R15, R15, c[0x0][0x23c], -R0 ;  /* 0x00008f000f0f7a23 */ /* 0x000fc60000010800 */
[----:B------:R4:W-:Y:S01]  /*53a0*/  MUFU.EX2 R243, R27 ;  /* 0x0000001b00f37308 */ /* 0x0009e20000000800 */
[----:B-1----:R-:W-:Y:S02]  /*53b0*/  FMNMX.FTZ R228, R4, R5, !PT ;  /* 0x0000000504e47209 */ /* 0x002fe40007810000 */
[----:B------:R-:W-:Y:S02]  /*53c0*/  FSEL R4, R231, RZ, P3 ;  /* 0x000000ffe7047208 */ /* 0x000fe40001800000 */
[C---:B------:R-:W-:Y:S01]  /*53d0*/  FSETP.NEU.FTZ.AND P0, PT, R228.reuse, -INF , PT ;  /* 0xff800000e400780b */ /* 0x040fe20003f1d000 */
[----:B---3--:R-:W-:Y:S02]  /*53e0*/  FMUL.FTZ R13, R228, c[0x0][0x23c] ;  /* 0x00008f00e40d7a20 */ /* 0x008fe40000410000 */
[----:B------:R-:W-:Y:S01]  /*53f0*/  FADD.FTZ R5, R136, -R4 ;  /* 0x8000000488057221 */ /* 0x000fe20000010000 */
[----:B------:R-:W-:Y:S01]  /*5400*/  FSEL R4, R230, RZ, P2 ;  /* 0x000000ffe6047208 */ /* 0x000fe20001000000 */
[----:B------:R1:W-:Y:S01]  /*5410*/  MUFU.EX2 R245, R22 ;  /* 0x0000001600f57308 */ /* 0x0003e20000000800 */
[----:B------:R-:W-:Y:S01]  /*5420*/  FSEL R13, R13, RZ, P0 ;  /* 0x000000ff0d0d7208 */ /* 0x000fe20000000000 */
[----:B------:R-:W-:Y:S01]  /*5430*/  FMUL.FTZ R5, R5, c[0x0][0x23c] ;  /* 0x00008f0005057a20 */ /* 0x000fe20000410000 */
[----:B--2---:R-:W-:Y:S01]  /*5440*/  F2FP.PACK_AB R17, R247, R248 ;  /* 0x000000f8f711723e */ /* 0x004fe200000000ff */
[----:B------:R-:W-:-:S02]  /*5450*/  FADD.FTZ R4, R135, -R4 ;  /* 0x8000000487047221 */ /* 0x000fc40000010000 */
[--C-:B------:R-:W-:Y:S01]  /*5460*/  FFMA.FTZ R23, R23, c[0x0][0x23c], -R13.reuse ;  /* 0x00008f0017177a23 */ /* 0x100fe2000001080d */
[----:B----4-:R-:W2:Y:S01]  /*5470*/  LDSM.16.MT88.4 R24, [R213+0xa000] ;  /* 0x00a00000d518783b */ /* 0x010ea20000004200 */
[----:B------:R3:W-:Y:S01]  /*5480*/  MUFU.EX2 R246, R21 ;  /* 0x0000001500f67308 */ /* 0x0007e20000000800 */
[--C-:B------:R-:W-:Y:S02]  /*5490*/  FFMA.FTZ R20, R20, c[0x0][0x23c], -R13.reuse ;  /* 0x00008f0014147a23 */ /* 0x100fe4000001080d */
[--C-:B------:R-:W-:Y:S02]  /*54a0*/  FFMA.FTZ R16, R16, c[0x0][0x23c], -R13.reuse ;  /* 0x00008f0010107a23 */ /* 0x100fe4000001080d */
[----:B------:R-:W-:-:S03]  /*54b0*/  FFMA.FTZ R28, R28, c[0x0][0x23c], -R13 ;  /* 0x00008f001c1c7a23 */ /* 0x000fc6000001080d */
[----:B------:R4:W-:Y:S01]  /*54c0*/  MUFU.EX2 R242, R23 ;  /* 0x0000001700f27308 */ /* 0x0009e20000000800 */
[----:B-1----:R-:W-:Y:S02]  /*54d0*/  MOV R22, R139 ;  /* 0x0000008b00167202 */ /* 0x002fe40000000f00 */
[----:B---3--:R-:W-:-:S05]  /*54e0*/  MOV R21, R138 ;  /* 0x0000008a00157202 */ /* 0x008fca0000000f00 */
[----:B------:R1:W3:Y:S01]  /*54f0*/  MUFU.EX2 R244, R15 ;  /* 0x0000000f00f47308 */ /* 0x0002e20000000800 */
[----:B----4-:R-:W-:-:S07]  /*5500*/  MOV R23, R137 ;  /* 0x0000008900177202 */ /* 0x010fce0000000f00 */
[----:B------:R-:W4:Y:S01]  /*5510*/  MUFU.EX2 R241, R20 ;  /* 0x0000001400f17308 */ /* 0x000f220000000800 */
[----:B------:R-:W5:Y:S01]  /*5520*/  LDSM.16.MT88.4 R136, [R218+0xa000] ;  /* 0x00a00000da88783b */ /* 0x000f620000004200 */
[----:B-1----:R-:W-:Y:S01]  /*5530*/  FMUL.FTZ R15, R4, c[0x0][0x23c] ;  /* 0x00008f00040f7a20 */ /* 0x002fe20000410000 */
[----:B------:R-:W-:-:S05]  /*5540*/  FSEL R4, R228, RZ, P0 ;  /* 0x000000ffe4047208 */ /* 0x000fca0000000000 */
[----:B------:R1:W1:Y:S01]  /*5550*/  MUFU.EX2 R20, R5 ;  /* 0x0000000500147308 */ /* 0x0002620000000800 */
[----:B------:R-:W-:Y:S01]  /*5560*/  PLOP3.LUT P0, PT, PT, PT, UP0, 0x80, 0x0 ;  /* 0x000000000000781c */ /* 0x000fe20003f0f008 */
[----:B------:R-:W-:Y:S01]  /*5570*/  FADD.FTZ R3, R3, -R4 ;  /* 0x8000000403037221 */ /* 0x000fe20000010000 */
[----:B---3--:R-:W-:Y:S02]  /*5580*/  F2FP.PACK_AB R4, R243, R244 ;  /* 0x000000f4f304723e */ /* 0x008fe400000000ff */
[----:B----4-:R-:W-:Y:S01]  /*5590*/  F2FP.PACK_AB R7, R241, R242 ;  /* 0x000000f2f107723e */ /* 0x010fe200000000ff */
[----:B------:R-:W-:Y:S02]  /*55a0*/  FMUL.FTZ R3, R3, c[0x0][0x23c] ;  /* 0x00008f0003037a20 */ /* 0x000fe40000410000 */
[----:B------:R-:W-:Y:S01]  /*55b0*/  MUFU.EX2 R133, R19 ;  /* 0x0000001300857308 */ /* 0x000fe20000000800 */
[----:B-1----:R-:W-:-:S07]  /*55c0*/  FADD.FTZ R5, R134, -R6 ;  /* 0x8000000686057221 */ /* 0x002fce0000010000 */
[----:B------:R1:W3:Y:S01]  /*55d0*/  MUFU.EX2 R31, R18 ;  /* 0x00000012001f7308 */ /* 0x0002e20000000800 */
[-C--:B------:R-:W-:Y:S01]  /*55e0*/  FMUL.FTZ R156, R156, R20.reuse ;  /* 0x000000149c9c7220 */ /* 0x080fe20000410000 */
[----:B------:R-:W-:Y:S01]  /*55f0*/  F2FP.PACK_AB R6, R246, R245 ;  /* 0x000000f5f606723e */ /* 0x000fe200000000ff */
[----:B------:R-:W-:Y:S02]  /*5600*/  FMUL.FTZ R5, R5, c[0x0][0x23c] ;  /* 0x00008f0005057a20 */ /* 0x000fe40000410000 */
[-C--:B------:R-:W-:Y:S02]  /*5610*/  FMUL.FTZ R157, R157, R20.reuse ;  /* 0x000000149d9d7220 */ /* 0x080fe40000410000 */
[-C--:B------:R-:W-:Y:S01]  /*5620*/  FMUL.FTZ R148, R148, R20.reuse ;  /* 0x0000001494947220 */ /* 0x080fe20000410000 */
[----:B------:R-:W4:Y:S01]  /*5630*/  MUFU.EX2 R15, R15 ;  /* 0x0000000f000f7308 */ /* 0x000f220000000800 */
[-C--:B------:R-:W-:Y:S02]  /*5640*/  FMUL.FTZ R149, R149, R20.reuse ;  /* 0x0000001495957220 */ /* 0x080fe40000410000 */
[----:B------:R-:W-:-:S02]  /*5650*/  FMUL.FTZ R116, R116, R20 ;  /* 0x0000001474747220 */ /* 0x000fc40000410000 */
[-C--:B------:R-:W-:Y:S02]  /*5660*/  FMUL.FTZ R117, R117, R20.reuse ;  /* 0x0000001475757220 */ /* 0x080fe40000410000 */
[-C--:B------:R-:W-:Y:S01]  /*5670*/  FMUL.FTZ R160, R160, R20.reuse ;  /* 0x00000014a0a07220 */ /* 0x080fe20000410000 */
[----:B------:R2:W-:Y:S01]  /*5680*/  MUFU.EX2 R239, R16 ;  /* 0x0000001000ef7308 */ /* 0x0005e20000000800 */
[----:B-1----:R-:W-:Y:S01]  /*5690*/  F2FP.PACK_AB R18, R132, R23 ;  /* 0x000000178412723e */ /* 0x002fe200000000ff */
[-C--:B------:R-:W-:Y:S01]  /*56a0*/  FMUL.FTZ R161, R161, R20.reuse ;  /* 0x00000014a1a17220 */ /* 0x080fe20000410000 */
[----:B---3--:R-:W-:Y:S01]  /*56b0*/  F2FP.PACK_AB R19, R31, R133 ;  /* 0x000000851f13723e */ /* 0x008fe200000000ff */
[-C--:B------:R-:W-:Y:S02]  /*56c0*/  FMUL.FTZ R172, R172, R20.reuse ;  /* 0x00000014acac7220 */ /* 0x080fe40000410000 */
[----:B------:R-:W-:Y:S02]  /*56d0*/  FMUL.FTZ R173, R173, R20 ;  /* 0x00000014adad7220 */ /* 0x000fe40000410000 */
[----:B------:R-:W1:Y:S01]  /*56e0*/  MUFU.EX2 R240, R28 ;  /* 0x0000001c00f07308 */ /* 0x000e620000000800 */
[----:B----4-:R-:W-:-:S02]  /*56f0*/  FMUL.FTZ R158, R158, R15 ;  /* 0x0000000f9e9e7220 */ /* 0x010fc40000410000 */
[-C--:B------:R-:W-:Y:S02]  /*5700*/  FMUL.FTZ R159, R159, R15.reuse ;  /* 0x0000000f9f9f7220 */ /* 0x080fe40000410000 */
[-C--:B------:R-:W-:Y:S02]  /*5710*/  FMUL.FTZ R150, R150, R15.reuse ;  /* 0x0000000f96967220 */ /* 0x080fe40000410000 */
[-C--:B------:R-:W-:Y:S01]  /*5720*/  FMUL.FTZ R151, R151, R15.reuse ;  /* 0x0000000f97977220 */ /* 0x080fe20000410000 */
[----:B------:R1:W3:Y:S01]  /*5730*/  MUFU.EX2 R14, R5 ;  /* 0x00000005000e7308 */ /* 0x0002e20000000800 */
[----:B--2---:R-:W-:Y:S01]  /*5740*/  F2FP.PACK_AB R16, R21, R22 ;  /* 0x000000161510723e */ /* 0x004fe200000000ff */
[-C--:B------:R-:W-:Y:S02]  /*5750*/  FMUL.FTZ R118, R118, R15.reuse ;  /* 0x0000000f76767220 */ /* 0x080fe40000410000 */
[-C--:B------:R-:W-:Y:S02]  /*5760*/  FMUL.FTZ R119, R119, R15.reuse ;  /* 0x0000000f77777220 */ /* 0x080fe40000410000 */
[----:B------:R-:W-:-:S02]  /*5770*/  FMUL.FTZ R162, R162, R15 ;  /* 0x0000000fa2a27220 */ /* 0x000fc40000410000 */
[----:B------:R-:W2:Y:S01]  /*5780*/  MUFU.EX2 R3, R3 ;  /* 0x0000000300037308 */ /* 0x000ea20000000800 */
[C---:B------:R-:W-:Y:S01]  /*5790*/  HMMA.16816.F32 R204, R16.reuse, R26, R156 ;  /* 0x0000001a10cc723c */ /* 0x040fe2000000189c */
[-C--:B------:R-:W-:Y:S02]  /*57a0*/  FMUL.FTZ R163, R163, R15.reuse ;  /* 0x0000000fa3a37220 */ /* 0x080fe40000410000 */
[-C--:B------:R-:W-:Y:S02]  /*57b0*/  FMUL.FTZ R174, R174, R15.reuse ;  /* 0x0000000faeae7220 */ /* 0x080fe40000410000 */
[----:B------:R-:W-:Y:S01]  /*57c0*/  FMUL.FTZ R175, R175, R15 ;  /* 0x0000000fafaf7220 */ /* 0x000fe20000410000 */
[----:B-1----:R-:W-:Y:S01]  /*57d0*/  F2FP.PACK_AB R5, R240, R239 ;  /* 0x000000eff005723e */ /* 0x002fe200000000ff */
[-C--:B---3--:R-:W-:Y:S01]  /*57e0*/  FMUL.FTZ R144, R144, R14.reuse ;  /* 0x0000000e90907220 */ /* 0x088fe20000410000 */
[C---:B------:R-:W-:Y:S01]  /*57f0*/  HMMA.16816.F32 R148, R16.reuse, R24, R148 ;  /* 0x000000181094723c */ /* 0x040fe20000001894 */
[-C--:B------:R-:W-:Y:S01]  /*5800*/  FMUL.FTZ R145, R145, R14.reuse ;  /* 0x0000000e91917220 */ /* 0x080fe20000410000 */
[----:B------:R-:W-:Y:S01]  /*5810*/  MOV R159, R133 ;  /* 0x00000085009f7202 */ /* 0x000fe20000000f00 */
[----:B------:R-:W-:Y:S01]  /*5820*/  FMUL.FTZ R152, R152, R14 ;  /* 0x0000000e98987220 */ /* 0x000fe20000410000 */
[----:B------:R-:W-:Y:S01]  /*5830*/  MOV R158, R132 ;  /* 0x00000084009e7202 */ /* 0x000fe20000000f00 */
[----:B------:R-:W-:Y:S01]  /*5840*/  FMUL.FTZ R153, R153, R14 ;  /* 0x0000000e99997220 */ /* 0x000fe20000410000 */
[----:B------:R-:W-:Y:S01]  /*5850*/  MOV R157, R31 ;  /* 0x0000001f009d7202 */ /* 0x000fe20000000f00 */
[-C--:B--2---:R-:W-:Y:S01]  /*5860*/  FMUL.FTZ R146, R146, R3.reuse ;  /* 0x0000000392927220 */ /* 0x084fe20000410000 */
[----:B------:R-:W1:Y:S01]  /*5870*/  LDSM.16.MT88.4 R132, [R217+0xa000] ;  /* 0x00a00000d984783b */ /* 0x000e620000004200 */
[-C--:B------:R-:W-:Y:S01]  /*5880*/  FMUL.FTZ R147, R147, R3.reuse ;  /* 0x0000000393937220 */ /* 0x080fe20000410000 */
[----:B------:R-:W-:Y:S01]  /*5890*/  HMMA.16816.F32 R160, R16, R140, R160 ;  /* 0x0000008c10a0723c */ /* 0x000fe200000018a0 */
[-C--:B------:R-:W-:Y:S01]  /*58a0*/  FMUL.FTZ R154, R154, R3.reuse ;  /* 0x000000039a9a7220 */ /* 0x080fe20000410000 */
[----:B------:R-:W2:Y:S01]  /*58b0*/  LDSM.16.MT88.4 R28, [R213+0xb000] ;  /* 0x00b00000d51c783b */ /* 0x000ea20000004200 */
        /* <DEDUP_REMOVED lines=9> */
[-C--:B------:R-:W-:Y:S01]  /*5950*/  FMUL.FTZ R46, R46, R3.reuse ;  /* 0x000000032e2e7220 */ /* 0x080fe20000410000 */
[----:B------:R-:W-:Y:S01]  /*5960*/  LDSM.16.MT88.4 R24, [R217+0xb000] ;  /* 0x00b00000d918783b */ /* 0x000fe20000004200 */
[----:B------:R-:W-:-:S02]  /*5970*/  FMUL.FTZ R47, R47, R3 ;  /* 0x000000032f2f7220 */ /* 0x000fc40000410000 */
[-C--:B------:R-:W-:Y:S02]  /*5980*/  FMUL.FTZ R164, R164, R14.reuse ;  /* 0x0000000ea4a47220 */ /* 0x080fe40000410000 */
[-C--:B------:R-:W-:Y:S01]  /*5990*/  FMUL.FTZ R165, R165, R14.reuse ;  /* 0x0000000ea5a57220 */ /* 0x080fe20000410000 */
[C---:B-----5:R-:W-:Y:S01]  /*59a0*/  HMMA.16816.F32 R232, R4.reuse, R136, R40 ;  /* 0x0000008804e8723c */ /* 0x060fe20000001828 */
[----:B------:R-:W3:Y:S01]  /*59b0*/  LDSM.16.MT88.4 R40, [R215+0xb000] ;  /* 0x00b00000d728783b */ /* 0x000ee20000004200 */
[-C--:B------:R-:W-:Y:S02]  /*59c0*/  FMUL.FTZ R166, R166, R3.reuse ;  /* 0x00000003a6a67220 */ /* 0x080fe40000410000 */
[----:B------:R-:W-:Y:S02]  /*59d0*/  FMUL.FTZ R167, R167, R3 ;  /* 0x00000003a7a77220 */ /* 0x000fe40000410000 */
[-C--:B------:R-:W-:Y:S02]  /*59e0*/  FMUL.FTZ R168, R168, R14.reuse ;  /* 0x0000000ea8a87220 */ /* 0x080fe40000410000 */
[----:B------:R-:W-:Y:S01]  /*59f0*/  HMMA.16816.F32 R208, R4, R138, R44 ;  /* 0x0000008a04d0723c */ /* 0x000fe2000000182c */
[----:B------:R-:W4:Y:S01]  /*5a00*/  LDSM.16.MT88.4 R44, [R218+0xb000] ;  /* 0x00b00000da2c783b */ /* 0x000f220000004200 */
        /* <DEDUP_REMOVED lines=34> */
[----:B---3--:R-:W-:Y:S01]  /*5c30*/  HMMA.16816.F32 R88, R4, R40, R88 ;  /* 0x000000280458723c */ /* 0x008fe20000001858 */
        /* <DEDUP_REMOVED lines=29> */
[----:B------:R-:W-:Y:S01]  /*5e10*/  HMMA.16816.F32 R116, R16, R24, R116 ;  /* 0x000000181074723c */ /* 0x000fe20000001874 */
[-C--:B------:R-:W-:Y:S02]  /*5e20*/  FMUL.FTZ R52, R52, R20.reuse ;  /* 0x0000001434347220 */ /* 0x080fe40000410000 */
[----:B------:R1:W-:Y:S01]  /*5e30*/  MUFU.EX2 R236, R4 ;  /* 0x0000000400ec7308 */ /* 0x0003e20000000800 */
[----:B------:R-:W-:Y:S02]  /*5e40*/  FMUL.FTZ R53, R53, R20 ;  /* 0x0000001435357220 */ /* 0x000fe40000410000 */
[----:B------:R-:W-:-:S02]  /*5e50*/  FMUL.FTZ R54, R54, R15 ;  /* 0x0000000f36367220 */ /* 0x000fc40000410000 */
[-C--:B------:R-:W-:Y:S01]  /*5e60*/  FMUL.FTZ R55, R55, R15.reuse ;  /* 0x0000000f37377220 */ /* 0x080fe20000410000 */
[C---:B------:R-:W-:Y:S01]  /*5e70*/  HMMA.16816.F32 R196, R16.reuse, R142, R172 ;  /* 0x0000008e10c4723c */ /* 0x040fe200000018ac */
[-C--:B------:R-:W-:Y:S01]  /*5e80*/  FMUL.FTZ R64, R64, R20.reuse ;  /* 0x0000001440407220 */ /* 0x080fe20000410000 */
[----:B------:R-:W2:Y:S01]  /*5e90*/  LDSM.16.MT88.4 R172, [R215+0xa800] ;  /* 0x00a80000d7ac783b */ /* 0x000ea20000004200 */
[-C--:B------:R-:W-:Y:S02]  /*5ea0*/  FMUL.FTZ R65, R65, R20.reuse ;  /* 0x0000001441417220 */ /* 0x080fe40000410000 */
[-C--:B------:R-:W-:Y:S02]  /*5eb0*/  FMUL.FTZ R66, R66, R15.reuse ;  /* 0x0000000f42427220 */ /* 0x080fe40000410000 */
[----:B------:R-:W-:Y:S01]  /*5ec0*/  FMUL.FTZ R67, R67, R15 ;  /* 0x0000000f43437220 */ /* 0x000fe20000410000 */
[----:B------:R-:W-:Y:S01]  /*5ed0*/  HMMA.16816.F32 R36, R16, R136, R36 ;  /* 0x000000881024723c */ /* 0x000fe20000001824 */
[----:B------:R-:W-:-:S02]  /*5ee0*/  FMUL.FTZ R68, R68, R20 ;  /* 0x0000001444447220 */ /* 0x000fc40000410000 */
[----:B-1----:R-:W-:Y:S02]  /*5ef0*/  FFMA.FTZ R4, R35, c[0x0][0x23c], -R8 ;  /* 0x00008f0023047a23 */ /* 0x002fe40000010808 */
[-C--:B------:R-:W-:Y:S02]  /*5f00*/  FMUL.FTZ R69, R69, R20.reuse ;  /* 0x0000001445457220 */ /* 0x080fe40000410000 */
[----:B------:R1:W3:Y:S01]  /*5f10*/  MUFU.EX2 R237, R4 ;  /* 0x0000000400ed7308 */ /* 0x0002e20000000800 */
[-C--:B------:R-:W-:Y:S01]  /*5f20*/  FMUL.FTZ R70, R70, R15.reuse ;  /* 0x0000000f46467220 */ /* 0x080fe20000410000 */
[----:B------:R-:W-:Y:S01]  /*5f30*/  HMMA.16816.F32 R192, R16, R138, R48 ;  /* 0x0000008a10c0723c */ /* 0x000fe20000001830 */
[----:B------:R-:W-:Y:S01]  /*5f40*/  FMUL.FTZ R71, R71, R15 ;  /* 0x0000000f47477220 */ /* 0x000fe20000410000 */
[----:B------:R-:W4:Y:S01]  /*5f50*/  LDSM.16.MT88.4 R48, [R218+0xa800] ;  /* 0x00a80000da30783b */ /* 0x000f220000004200 */
[-C--:B------:R-:W-:Y:S02]  /*5f60*/  FMUL.FTZ R80, R80, R20.reuse ;  /* 0x0000001450507220 */ /* 0x080fe40000410000 */
[----:B------:R-:W-:-:S02]  /*5f70*/  FMUL.FTZ R81, R81, R20 ;  /* 0x0000001451517220 */ /* 0x000fc40000410000 */
[-C--:B------:R-:W-:Y:S01]  /*5f80*/  FMUL.FTZ R82, R82, R15.reuse ;  /* 0x0000000f52527220 */ /* 0x080fe20000410000 */
[C---:B------:R-:W-:Y:S01]  /*5f90*/  HMMA.16816.F32 R52, R16.reuse, R132, R52 ;  /* 0x000000841034723c */ /* 0x040fe20000001834 */
[-C--:B------:R-:W-:Y:S02]  /*5fa0*/  FMUL.FTZ R83, R83, R15.reuse ;  /* 0x0000000f53537220 */ /* 0x080fe40000410000 */
[-C--:B------:R-:W-:Y:S02]  /*5fb0*/  FMUL.FTZ R96, R96, R20.reuse ;  /* 0x0000001460607220 */ /* 0x080fe40000410000 */
[----:B------:R-:W-:Y:S02]  /*5fc0*/  FMUL.FTZ R97, R97, R20 ;  /* 0x0000001461617220 */ /* 0x000fe40000410000 */
[----:B-1----:R-:W-:Y:S01]  /*5fd0*/  FFMA.FTZ R4, R34, c[0x0][0x23c], -R8 ;  /* 0x00008f0022047a23 */ /* 0x002fe20000010808 */
[----:B------:R-:W-:Y:S01]  /*5fe0*/  HMMA.16816.F32 R140, R16, R134, R64 ;  /* 0x00000086108c723c */ /* 0x000fe20000001840 */
[-C--:B------:R-:W-:Y:S01]  /*5ff0*/  FMUL.FTZ R98, R98, R15.reuse ;  /* 0x0000000f62627220 */ /* 0x080fe20000410000 */
[----:B------:R-:W1:Y:S01]  /*6000*/  LDSM.16.MT88.4 R64, [R217+0xa800] ;  /* 0x00a80000d940783b */ /* 0x000e620000004200 */
[----:B------:R5:W-:Y:S01]  /*6010*/  MUFU.EX2 R238, R4 ;  /* 0x0000000400ee7308 */ /* 0x000be20000000800 */
        /* <DEDUP_REMOVED lines=9> */
[----:B------:R-:W-:Y:S01]  /*60b0*/  LDSM.16.MT88.4 R80, [R213+0xb800] ;  /* 0x00b80000d550783b */ /* 0x000fe20000004200 */
[----:B-----5:R-:W-:Y:S01]  /*60c0*/  FFMA.FTZ R4, R176, c[0x0][0x23c], -R8 ;  /* 0x00008f00b0047a23 */ /* 0x020fe20000010808 */
[----:B------:R-:W-:Y:S01]  /*60d0*/  MOV R8, R22 ;  /* 0x0000001600087202 */ /* 0x000fe20000000f00 */
[----:B------:R-:W-:-:S02]  /*60e0*/  FMUL.FTZ R86, R86, R15 ;  /* 0x0000000f56567220 */ /* 0x000fc40000410000 */
[----:B------:R5:W1:Y:S01]  /*60f0*/  MUFU.EX2 R191, R4 ;  /* 0x0000000400bf7308 */ /* 0x000a620000000800 */
[-C--:B------:R-:W-:Y:S01]  /*6100*/  FMUL.FTZ R87, R87, R15.reuse ;  /* 0x0000000f57577220 */ /* 0x080fe20000410000 */
[C---:B------:R-:W-:Y:S01]  /*6110*/  HMMA.16816.F32 R132, R16.reuse, R42, R96 ;  /* 0x0000002a1084723c */ /* 0x040fe20000001860 */
[----:B------:R-:W-:Y:S01]  /*6120*/  LDSM.16.MT88.4 R96, [R215+0xb800] ;  /* 0x00b80000d760783b */ /* 0x000fe20000004200 */
[-C--:B------:R-:W-:Y:S02]  /*6130*/  FMUL.FTZ R100, R100, R20.reuse ;  /* 0x0000001464647220 */ /* 0x080fe40000410000 */
[----:B------:R-:W-:Y:S02]  /*6140*/  FMUL.FTZ R101, R101, R20 ;  /* 0x0000001465657220 */ /* 0x000fe40000410000 */
[-C--:B------:R-:W-:Y:S02]  /*6150*/  FMUL.FTZ R102, R102, R15.reuse ;  /* 0x0000000f66667220 */ /* 0x080fe40000410000 */
[----:B------:R-:W-:Y:S01]  /*6160*/  HMMA.16816.F32 R28, R16, R46, R112 ;  /* 0x0000002e101c723c */ /* 0x000fe20000001870 */
[----:B------:R-:W-:Y:S01]  /*6170*/  LDSM.16.MT88.4 R112, [R218+0xb800] ;  /* 0x00b80000da70783b */ /* 0x000fe20000004200 */
[----:B------:R-:W-:-:S02]  /*6180*/  FMUL.FTZ R103, R103, R15 ;  /* 0x0000000f67677220 */ /* 0x000fc40000410000 */
[-C--:B------:R-:W-:Y:S02]  /*6190*/  FMUL.FTZ R128, R128, R20.reuse ;  /* 0x0000001480807220 */ /* 0x080fe40000410000 */
[----:B-----5:R-:W-:Y:S02]  /*61a0*/  FFMA.FTZ R4, R181, c[0x0][0x23c], -R2 ;  /* 0x00008f00b5047a23 */ /* 0x020fe40000010802 */
[-C--:B------:R-:W-:Y:S01]  /*61b0*/  FMUL.FTZ R129, R129, R20.reuse ;  /* 0x0000001481817220 */ /* 0x080fe20000410000 */
[----:B------:R-:W-:Y:S01]  /*61c0*/  HMMA.16816.F32 R84, R16, R40, R84 ;  /* 0x000000281054723c */ /* 0x000fe20000001854 */
[----:B------:R5:W-:Y:S01]  /*61d0*/  MUFU.EX2 R181, R4 ;  /* 0x0000000400b57308 */ /* 0x000be20000000800 */
[-C--:B------:R-:W-:Y:S02]  /*61e0*/  FMUL.FTZ R130, R130, R15.reuse ;  /* 0x0000000f82827220 */ /* 0x080fe40000410000 */
[----:B------:R-:W-:Y:S02]  /*61f0*/  FMUL.FTZ R131, R131, R15 ;  /* 0x0000000f83837220 */ /* 0x000fe40000410000 */
[----:B------:R-:W-:-:S02]  /*6200*/  FFMA.FTZ R8, R252, R20, R8 ;  /* 0x00000014fc087223 */ /* 0x000fc40000010008 */
[----:B------:R-:W-:Y:S01]  /*6210*/  HMMA.16816.F32 R100, R16, R44, R100 ;  /* 0x0000002c1064723c */ /* 0x000fe20000001864 */
[----:B------:R-:W-:-:S07]  /*6220*/  FFMA.FTZ R3, R249, R3, R239 ;  /* 0x00000003f9037223 */ /* 0x000fce00000100ef */
[----:B------:R-:W-:Y:S01]  /*6230*/  HMMA.16816.F32 R16, R16, R26, R128 ;  /* 0x0000001a1010723c */ /* 0x000fe20000001880 */
[----:B-----5:R-:W-:-:S04]  /*6240*/  FFMA.FTZ R4, R179, c[0x0][0x23c], -R2 ;  /* 0x00008f00b3047a23 */ /* 0x020fc80000010802 */
[----:B------:R5:W2:Y:S02]  /*6250*/  MUFU.EX2 R179, R4 ;  /* 0x0000000400b37308 */ /* 0x000aa40000000800 */
[----:B---3--:R-:W-:Y:S02]  /*6260*/  F2FP.PACK_AB R128, R237, R236 ;  /* 0x000000eced80723e */ /* 0x008fe400000000ff */
[----:B-1----:R-:W-:Y:S01]  /*6270*/  F2FP.PACK_AB R130, R191, R238 ;  /* 0x000000eebf82723e */ /* 0x002fe200000000ff */
[--C-:B-----5:R-:W-:Y:S01]  /*6280*/  FFMA.FTZ R4, R178, c[0x0][0x23c], -R2.reuse ;  /* 0x00008f00b2047a23 */ /* 0x120fe20000010802 */
[----:B--2---:R-:W-:Y:S01]  /*6290*/  F2FP.PACK_AB R129, R179, R181 ;  /* 0x000000b5b381723e */ /* 0x004fe200000000ff */
[----:B------:R-:W-:Y:S01]  /*62a0*/  FFMA.FTZ R2, R180, c[0x0][0x23c], -R2 ;  /* 0x00008f00b4027a23 */ /* 0x000fe20000010802 */
[----:B------:R-:W-:Y:S01]  /*62b0*/  MOV R180, R157 ;  /* 0x0000009d00b47202 */ /* 0x000fe20000000f00 */
[----:B------:R1:W-:Y:S08]  /*62c0*/  MUFU.EX2 R190, R4 ;  /* 0x0000000400be7308 */ /* 0x0003f00000000800 */
[----:B------:R2:W3:Y:S01]  /*62d0*/  MUFU.EX2 R178, R2 ;  /* 0x0000000200b27308 */ /* 0x0004e20000000800 */
[----:B-1----:R-:W1:Y:S01]  /*62e0*/  LDSM.16.MT88.4 R4, [R217+0xb800] ;  /* 0x00b80000d904783b */ /* 0x002e620000004200 */
[----:B--2---:R-:W-:Y:S01]  /*62f0*/  FFMA.FTZ R2, R182, c[0x0][0x23c], -R0 ;  /* 0x00008f00b6027a23 */ /* 0x004fe20000010800 */
[----:B------:R-:W-:-:S02]  /*6300*/  MOV R182, R158 ;  /* 0x0000009e00b67202 */ /* 0x000fc40000000f00 */
[----:B---3--:R-:W-:-:S03]  /*6310*/  F2FP.PACK_AB R131, R178, R190 ;  /* 0x000000beb283723e */ /* 0x008fc600000000ff */
[----:B------:R2:W-:Y:S04]  /*6320*/  MUFU.EX2 R177, R2 ;  /* 0x0000000200b17308 */ /* 0x0005e80000000800 */
[C---:B------:R-:W-:Y:S08]  /*6330*/  HMMA.16816.F32 R160, R128.reuse, R172, R160 ;  /* 0x000000ac80a0723c */ /* 0x040ff000000018a0 */
[----:B----4-:R-:W-:Y:S01]  /*6340*/  HMMA.16816.F32 R36, R128, R48, R36 ;  /* 0x000000308024723c */ /* 0x010fe20000001824 */
[----:B--2---:R-:W-:Y:S01]  /*6350*/  FFMA.FTZ R2, R183, c[0x0][0x23c], -R0 ;  /* 0x00008f00b7027a23 */ /* 0x004fe20000010800 */
[----:B------:R-:W-:-:S02]  /*6360*/  MOV R183, R159 ;  /* 0x0000009f00b77202 */ /* 0x000fc40000000f00 */
[----:B------:R-:W2:Y:S01]  /*6370*/  LDSM.16.MT88.4 R156, [R213+0xa800] ;  /* 0x00a80000d59c783b */ /* 0x000ea20000004200 */
[----:B------:R3:W4:Y:S03]  /*6380*/  MUFU.EX2 R176, R2 ;  /* 0x0000000200b07308 */ /* 0x0007260000000800 */
[C---:B------:R-:W-:Y:S08]  /*6390*/  HMMA.16816.F32 R52, R128.reuse, R64, R52 ;  /* 0x000000408034723c */ /* 0x040ff00000001834 */
[----:B-1----:R-:W-:Y:S01]  /*63a0*/  HMMA.16816.F32 R116, R128, R4, R116 ;  /* 0x000000048074723c */ /* 0x002fe20000001874 */
[--C-:B---3--:R-:W-:Y:S01]  /*63b0*/  FFMA.FTZ R2, R184, c[0x0][0x23c], -R0.reuse ;  /* 0x00008f00b8027a23 */ /* 0x108fe20000010800 */
[----:B------:R-:W-:Y:S01]  /*63c0*/  MOV R184, R23 ;  /* 0x0000001700b87202 */ /* 0x000fe20000000f00 */
[----:B------:R-:W-:Y:S01]  /*63d0*/  FFMA.FTZ R0, R185, c[0x0][0x23c], -R0 ;  /* 0x00008f00b9007a23 */ /* 0x000fe20000010800 */
[----:B------:R-:W-:Y:S01]  /*63e0*/  MOV R185, R21 ;  /* 0x0000001500b97202 */ /* 0x000fe20000000f00 */
[----:B------:R1:W-:Y:S01]  /*63f0*/  MUFU.EX2 R35, R2 ;  /* 0x0000000200237308 */ /* 0x0003e20000000800 */
[----:B----4-:R-:W-:-:S02]  /*6400*/  F2FP.PACK_AB R124, R176, R177 ;  /* 0x000000b1b07c723e */ /* 0x010fc400000000ff */
[C---:B------:R-:W-:Y:S05]  /*6410*/  HMMA.16816.F32 R68, R128.reuse, R80, R68 ;  /* 0x000000508044723c */ /* 0x040fea0000001844 */
[----:B------:R3:W4:Y:S03]  /*6420*/  MUFU.EX2 R34, R0 ;  /* 0x0000000000227308 */ /* 0x0007260000000800 */
[----:B------:R-:W-:Y:S01]  /*6430*/  HMMA.16816.F32 R84, R128, R96, R84 ;  /* 0x000000608054723c */ /* 0x000fe20000001854 */
[----:B-1----:R-:W-:-:S07]  /*6440*/  FFMA.FTZ R2, R188, c[0x0][0x23c], -R13 ;  /* 0x00008f00bc027a23 */ /* 0x002fce000001080d */
[----:B------:R-:W-:Y:S01]  /*6450*/  HMMA.16816.F32 R100, R128, R112, R100 ;  /* 0x000000708064723c */ /* 0x000fe20000001864 */
[----:B---3--:R-:W-:Y:S01]  /*6460*/  FFMA.FTZ R0, R186, c[0x0][0x23c], -R13 ;  /* 0x00008f00ba007a23 */ /* 0x008fe2000001080d */
[----:B----4-:R-:W-:-:S06]  /*6470*/  F2FP.PACK_AB R126, R34, R35 ;  /* 0x00000023227e723e */ /* 0x010fcc00000000ff */
[----:B--2---:R-:W-:Y:S01]  /*6480*/  HMMA.16816.F32 R148, R128, R156, R148 ;  /* 0x0000009c8094723c */ /* 0x004fe20000001894 */
[----:B------:R1:W-:Y:S02]  /*6490*/  MUFU.EX2 R23, R0 ;  /* 0x0000000000177308 */ /* 0x0003e40000000800 */
[----:B-1----:R-:W-:-:S06]  /*64a0*/  FFMA.FTZ R0, R187, c[0x0][0x23c], -R13 ;  /* 0x00008f00bb007a23 */ /* 0x002fcc000001080d */
[----:B------:R1:W2:Y:S02]  /*64b0*/  MUFU.EX2 R22, R0 ;  /* 0x0000000000167308 */ /* 0x0002a40000000800 */
[----:B-1----:R-:W-:Y:S01]  /*64c0*/  FFMA.FTZ R0, R189, c[0x0][0x23c], -R13 ;  /* 0x00008f00bd007a23 */ /* 0x002fe2000001080d */
[----:B--2---:R-:W-:-:S05]  /*64d0*/  F2FP.PACK_AB R125, R22, R23 ;  /* 0x00000017167d723e */ /* 0x004fca00000000ff */
[----:B------:R1:W-:Y:S08]  /*64e0*/  MUFU.EX2 R13, R2 ;  /* 0x00000002000d7308 */ /* 0x0003f00000000800 */
[----:B------:R-:W2:Y:S01]  /*64f0*/  MUFU.EX2 R21, R0 ;  /* 0x0000000000157308 */ /* 0x000ea20000000800 */
[----:B-1----:R-:W-:Y:S01]  /*6500*/  FFMA.FTZ R2, R251, R15, R248 ;  /* 0x0000000ffb027223 */ /* 0x002fe200000100f8 */
[----:B--2---:R-:W-:Y:S01]  /*6510*/  F2FP.PACK_AB R127, R13, R21 ;  /* 0x000000150d7f723e */ /* 0x004fe200000000ff */
[----:B------:R-:W-:-:S06]  /*6520*/  FFMA.FTZ R0, R250, R14, R244 ;  /* 0x0000000efa007223 */ /* 0x000fcc00000100f4 */
[C---:B------:R-:W-:Y:S07]  /*6530*/  HMMA.16816.F32 R120, R124.reuse, R4, R120 ;  /* 0x000000047c78723c */ /* 0x040fee0000001878 */
[----:B------:R-:W-:Y:S01]  /*6540*/  FADD.FTZ R5, R247, R2 ;  /* 0x00000002f7057221 */ /* 0x000fe20000010000 */
[----:B------:R-:W-:Y:S01]  /*6550*/  HMMA.16816.F32 R144, R124, R156, R144 ;  /* 0x0000009c7c90723c */ /* 0x000fe20000001890 */
        /* <DEDUP_REMOVED lines=51> */
[-C--:B------:R-:W-:Y:S08]  /*6890*/  HMMA.16816.F32 R124, R124, R6.reuse, R200 ;  /* 0x000000067c7c723c */ /* 0x080ff000000018c8 */
[----:B------:R-:W-:Y:S01]  /*68a0*/  HMMA.16816.F32 R128, R128, R6, R16 ;  /* 0x000000068080723c */ /* 0x000fe20000001810 */
[----:B------:R-:W-:Y:S11]  /*68b0*/  @!P0 BRA `(.L_x_934) ;  /* 0x0000873000008947 */ /* 0x000ff60003800000 */
[----:B------:R-:W2:Y:S01]  /*68c0*/  LDL.64 R182, [R1+0x30] ;  /* 0x0000300001b67983 */ /* 0x000ea20000100a00 */
[----:B------:R-:W-:Y:S01]  /*68d0*/  UIADD3 UR4, UR8, -0x2, URZ ;  /* 0xfffffffe08047890 */ /* 0x000fe2000fffe03f */
[----:B------:R-:W-:-:S04]  /*68e0*/  DEPBAR.LE SB0, 0x0 ;  /* 0x000080000000791a */ /* 0x000fc80000000000 */
[----:B------:R-:W-:Y:S01]  /*68f0*/  UMOV UR9, 0x6 ;  /* 0x0000000600097882 */ /* 0x000fe20000000000 */
[----:B------:R-:W-:Y:S01]  /*6900*/  MOV R0, UR4 ;  /* 0x0000000400007c02 */ /* 0x000fe20008000f00 */
[----:B------:R-:W-:Y:S02]  /*6910*/  ULDC.64 UR4, c[0x0][0x1a0] ;  /* 0x0000680000047ab9 */ /* 0x000fe40000000a00 */
[----:B------:R-:W-:Y:S02]  /*6920*/  USHF.L.U32 UR6, UR4, 0x6, URZ ;  /* 0x0000000604067899 */ /* 0x000fe4000800063f */
[----:B------:R-:W-:Y:S02]  /*6930*/  USHF.L.U64.HI UR9, UR4, UR9, UR5 ;  /* 0x0000000904097299 */ /* 0x000fe40008010205 */
[----:B------:R-:W-:Y:S02]  /*6940*/  UISETP.NE.AND UP0, UPT, UR8, 0x3, UPT ;  /* 0x000000030800788c */ /* 0x000fe4000bf05270 */
[----:B------:R-:W-:Y:S01]  /*6950*/  MOV R248, UR6 ;  /* 0x0000000600f87c02 */ /* 0x000fe20008000f00 */
[----:B------:R-:W-:Y:S01]  /*6960*/  BAR.SYNC.DEFER_BLOCKING 0x0 ;  /* 0x0000000000007b1d */ /* 0x000fe20000010000 */
[----:B--2---:R-:W-:-:S05]  /*6970*/  MOV R2, R182 ;  /* 0x000000b600027202 */ /* 0x004fca0000000f00 */
[----:B------:R-:W-:Y:S01]  /*6980*/  IMAD R0, R0, UR24, R2 ;  /* 0x0000001800007c24 */ /* 0x000fe2000f8e0202 */
[----:B------:R-:W-:-:S04]  /*6990*/  MOV R2, UR9 ;  /* 0x0000000900027c02 */ /* 0x000fc80008000f00 */
[----:B------:R-:W-:-:S04]  /*69a0*/  LEA R0, R0, c[0x0][0x170], 0x1 ;  /* 0x00005c0000007a11 */ /* 0x000fc800078e08ff */
[----:B------:R-:W-:Y:S02]  /*69b0*/  IADD3 R232, P2, R0, -UR6, RZ ;  /* 0x8000000600e87c10 */ /* 0x000fe4000ff5e0ff */
[----:B------:R-:W-:Y:S02]  /*69c0*/  IADD3 R234, P1, P0, -R248, UR24, R0 ;  /* 0x00000018f8ea7c10 */ /* 0x000fe4000f83e100 */
[----:B------:R-:W-:Y:S02]  /*69d0*/  IADD3.X R233, R33, ~UR9, RZ, P2, !PT ;  /* 0x8000000921e97c10 */ /* 0x000fe400097fe4ff */
        /* <DEDUP_REMOVED lines=14> */
[----:B------:R-:W5:Y:S04]  /*6ac0*/  LDSM.16.M88.4 R4, [R216+0x2000] ;  /* 0x00200000d804783b */ /* 0x000f680000000200 */
[----:B------:R-:W1:Y:S04]  /*6ad0*/  LDSM.16.M88.4 R132, [R226] ;  /* 0x00000000e284783b */ /* 0x000e680000000200 */
[----:B------:R-:W1:Y:S04]  /*6ae0*/  LDSM.16.M88.4 R24, [R216] ;  /* 0x00000000d818783b */ /* 0x000e680000000200 */
[----:B------:R-:W0:Y:S01]  /*6af0*/  LDGDEPBAR ;  /* 0x00000000000079af */ /* 0x000e220000000000 */
[C---:B--2---:R-:W-:Y:S08]  /*6b00*/  HMMA.16816.F32 R180, R16.reuse, R32, RZ ;  /* 0x0000002010b4723c */ /* 0x044ff000000018ff */
[C---:B---3--:R-:W-:Y:S08]  /*6b10*/  HMMA.16816.F32 R140, R16.reuse, R28, RZ ;  /* 0x0000001c108c723c */ /* 0x048ff000000018ff */
[C---:B------:R-:W-:Y:S08]  /*6b20*/  HMMA.16816.F32 R176, R16.reuse, R34, RZ ;  /* 0x0000002210b0723c */ /* 0x040ff000000018ff */
[----:B------:R-:W-:Y:S08]  /*6b30*/  HMMA.16816.F32 R16, R16, R30, RZ ;  /* 0x0000001e1010723c */ /* 0x000ff000000018ff */
[C---:B----4-:R-:W-:Y:S08]  /*6b40*/  HMMA.16816.F32 R188, R20.reuse, R32, RZ ;  /* 0x0000002014bc723c */ /* 0x050ff000000018ff */
[----:B------:R-:W-:Y:S01]  /*6b50*/  HMMA.16816.F32 R200, R20, R34, RZ ;  /* 0x0000002214c8723c */ /* 0x000fe200000018ff */
[----:B------:R-:W-:Y:S07]  /*6b60*/  LDSM.16.M88.4 R32, [R221+0x8800] ;  /* 0x00880000dd20783b */ /* 0x000fee0000000200 */
[----:B-----5:R-:W-:Y:S08]  /*6b70*/  HMMA.16816.F32 R196, R4, R138, R176 ;  /* 0x0000008a04c4723c */ /* 0x020ff000000018b0 */
[C---:B------:R-:W-:Y:S08]  /*6b80*/  HMMA.16816.F32 R184, R20.reuse, R28, RZ ;  /* 0x0000001c14b8723c */ /* 0x040ff000000018ff */
[----:B------:R-:W-:Y:S01]  /*6b90*/  HMMA.16816.F32 R192, R20, R30, RZ ;  /* 0x0000001e14c0723c */ /* 0x000fe200000018ff */
[----:B------:R-:W-:Y:S07]  /*6ba0*/  LDSM.16.M88.4 R20, [R221+0x8000] ;  /* 0x00800000dd14783b */ /* 0x000fee0000000200 */
[C---:B------:R-:W-:Y:S08]  /*6bb0*/  HMMA.16816.F32 R208, R4.reuse, R136, R180 ;  /* 0x0000008804d0723c */ /* 0x040ff000000018b4 */
[C---:B-1----:R-:W-:Y:S08]  /*6bc0*/  HMMA.16816.F32 R204, R4.reuse, R132, R140 ;  /* 0x0000008404cc723c */ /* 0x042ff0000000188c */
[----:B------:R-:W-:Y:S01]  /*6bd0*/  HMMA.16816.F32 R176, R4, R134, R16 ;  /* 0x0000008604b0723c */ /* 0x000fe20000001810 */
[----:B------:R-:W1:Y:S04]  /*6be0*/  LDSM.16.M88.4 R4, [R222+0x2000] ;  /* 0x00200000de04783b */ /* 0x000e680000000200 */
[----:B------:R-:W2:Y:S03]  /*6bf0*/  LDSM.16.M88.4 R16, [R222] ;  /* 0x00000000de10783b */ /* 0x000ea60000000200 */
[C---:B------:R-:W-:Y:S08]  /*6c00*/  HMMA.16816.F32 R28, R24.reuse, R136, R188 ;  /* 0x00000088181c723c */ /* 0x040ff000000018bc */
[C---:B------:R-:W-:Y:S08]  /*6c10*/  HMMA.16816.F32 R140, R24.reuse, R138, R200 ;  /* 0x0000008a188c723c */ /* 0x040ff000000018c8 */
[C---:B------:R-:W-:Y:S08]  /*6c20*/  HMMA.16816.F32 R180, R24.reuse, R132, R184 ;  /* 0x0000008418b4723c */ /* 0x040ff000000018b8 */
[----:B------:R-:W-:Y:S01]  /*6c30*/  HMMA.16816.F32 R136, R24, R134, R192 ;  /* 0x000000861888723c */ /* 0x000fe200000018c0 */
[----:B------:R-:W-:Y:S04]  /*6c40*/  LDSM.16.M88.4 R24, [R220+0x2000] ;  /* 0x00200000dc18783b */ /* 0x000fe80000000200 */
[----:B------:R-:W3:Y:S03]  /*6c50*/  LDSM.16.M88.4 R132, [R219] ;  /* 0x00000000db84783b */ /* 0x000ee60000000200 */
[----:B-1----:R-:W-:Y:S08]  /*6c60*/  HMMA.16816.F32 R196, R4, R22, R196 ;  /* 0x0000001604c4723c */ /* 0x002ff000000018c4 */
[-C--:B--2---:R-:W-:Y:S01]  /*6c70*/  HMMA.16816.F32 R192, R16, R20.reuse, R28 ;  /* 0x0000001410c0723c */ /* 0x084fe2000000181c */
[----:B------:R-:W1:Y:S07]  /*6c80*/  LDSM.16.M88.4 R28, [R219+0x800] ;  /* 0x00080000db1c783b */ /* 0x000e6e0000000200 */
[C---:B------:R-:W-:Y:S08]  /*6c90*/  HMMA.16816.F32 R188, R4.reuse, R20, R208 ;  /* 0x0000001404bc723c */ /* 0x040ff000000018d0 */
[C---:B------:R-:W-:Y:S08]  /*6ca0*/  HMMA.16816.F32 R204, R4.reuse, R32, R204 ;  /* 0x0000002004cc723c */ /* 0x040ff000000018cc */
[----:B------:R-:W-:Y:S01]  /*6cb0*/  HMMA.16816.F32 R200, R4, R34, R176 ;  /* 0x0000002204c8723c */ /* 0x000fe200000018b0 */
[----:B------:R-:W2:Y:S04]  /*6cc0*/  LDSM.16.M88.4 R4, [R220] ;  /* 0x00000000dc04783b */ /* 0x000ea80000000200 */
[----:B------:R-:W-:Y:S03]  /*6cd0*/  LDSM.16.M88.4 R176, [R212+0x9000] ;  /* 0x00900000d4b0783b */ /* 0x000fe60000000200 */
[C---:B------:R-:W-:Y:S01]  /*6ce0*/  HMMA.16816.F32 R184, R16.reuse, R22, R140 ;  /* 0x0000001610b8723c */ /* 0x040fe2000000188c */
[----:B------:R-:W4:Y:S07]  /*6cf0*/  LDSM.16.M88.4 R20, [R214+0x6000] ;  /* 0x00600000d614783b */ /* 0x000f2e0000000200 */
[C---:B------:R-:W-:Y:S08]  /*6d00*/  HMMA.16816.F32 R180, R16.reuse, R32, R180 ;  /* 0x0000002010b4723c */ /* 0x040ff000000018b4 */
[----:B------:R-:W-:Y:S01]  /*6d10*/  HMMA.16816.F32 R140, R16, R34, R136 ;  /* 0x00000022108c723c */ /* 0x000fe20000001888 */
[----:B------:R-:W5:Y:S07]  /*6d20*/  LDSM.16.M88.4 R136, [R212+0x9800] ;  /* 0x00980000d488783b */ /* 0x000f6e0000000200 */
[C---:B---3--:R-:W-:Y:S08]  /*6d30*/  HMMA.16816.F32 R16, R24.reuse, R134, R196 ;  /* 0x000000861810723c */ /* 0x048ff000000018c4 */
[C---:B------:R-:W-:Y:S08]  /*6d40*/  HMMA.16816.F32 R32, R24.reuse, R132, R188 ;  /* 0x000000841820723c */ /* 0x040ff000000018bc */
[----:B-1----:R-:W-:Y:S08]  /*6d50*/  HMMA.16816.F32 R188, R24, R28, R204 ;  /* 0x0000001c18bc723c */ /* 0x002ff000000018cc */
[C---:B--2---:R-:W-:Y:S08]  /*6d60*/  HMMA.16816.F32 R208, R4.reuse, R132, R192 ;  /* 0x0000008404d0723c */ /* 0x044ff000000018c0 */
[----:B------:R-:W-:Y:S08]  /*6d70*/  HMMA.16816.F32 R204, R4, R134, R184 ;  /* 0x0000008604cc723c */ /* 0x000ff000000018b8 */
[----:B----4-:R-:W-:Y:S01]  /*6d80*/  HMMA.16816.F32 R132, R20, R178, R16 ;  /* 0x000000b21484723c */ /* 0x010fe20000001810 */
[----:B------:R-:W1:Y:S07]  /*6d90*/  LDSM.16.M88.4 R16, [R214+0x4000] ;  /* 0x00400000d610783b */ /* 0x000e6e0000000200 */
[C---:B------:R-:W-:Y:S08]  /*6da0*/  HMMA.16816.F32 R196, R4.reuse, R28, R180 ;  /* 0x0000001c04c4723c */ /* 0x040ff000000018b4 */
[-C--:B------:R-:W-:Y:S01]  /*6db0*/  HMMA.16816.F32 R192, R4, R30.reuse, R140 ;  /* 0x0000001e04c0723c */ /* 0x080fe2000000188c */
[----:B------:R-:W-:Y:S04]  /*6dc0*/  LDSM.16.M88.4 R4, [R216+0x6000] ;  /* 0x00600000d804783b */ /* 0x000fe80000000200 */
[----:B------:R-:W2:Y:S03]  /*6dd0*/  LDSM.16.M88.4 R140, [R224] ;  /* 0x00000000e08c783b */ /* 0x000ea60000000200 */
[----:B------:R-:W-:Y:S01]  /*6de0*/  HMMA.16816.F32 R200, R24, R30, R200 ;  /* 0x0000001e18c8723c */ /* 0x000fe200000018c8 */
[----:B------:R-:W-:Y:S07]  /*6df0*/  LDSM.16.M88.4 R28, [R216+0x4000] ;  /* 0x00400000d81c783b */ /* 0x000fee0000000200 */
[C---:B------:R-:W-:Y:S01]  /*6e00*/  HMMA.16816.F32 R184, R20.reuse, R176, R32 ;  /* 0x000000b014b8723c */ /* 0x040fe20000001820 */
[----:B------:R-:W3:Y:S07]  /*6e10*/  LDSM.16.M88.4 R32, [R225] ;  /* 0x00000000e120783b */ /* 0x000eee0000000200 */
[C---:B-----5:R-:W-:Y:S08]  /*6e20*/  HMMA.16816.F32 R24, R20.reuse, R136, R188 ;  /* 0x000000881418723c */ /* 0x060ff000000018bc */
[----:B------:R-:W-:Y:S08]  /*6e30*/  HMMA.16816.F32 R20, R20, R138, R200 ;  /* 0x0000008a1414723c */ /* 0x000ff000000018c8 */
[C---:B-1----:R-:W-:Y:S08]  /*6e40*/  HMMA.16816.F32 R180, R16.reuse, R176, R208 ;  /* 0x000000b010b4723c */ /* 0x042ff000000018d0 */
[C---:B------:R-:W-:Y:S08]  /*6e50*/  HMMA.16816.F32 R188, R16.reuse, R136, R196 ;  /* 0x0000008810bc723c */ /* 0x040ff000000018c4 */
[----:B------:R-:W-:Y:S01]  /*6e60*/  HMMA.16816.F32 R192, R16, R138, R192 ;  /* 0x0000008a10c0723c */ /* 0x000fe200000018c0 */
[----:B------:R-:W-:Y:S07]  /*6e70*/  LDSM.16.M88.4 R136, [R221+0x9000] ;  /* 0x00900000dd88783b */ /* 0x000fee0000000200 */
[----:B--2---:R-:W-:Y:S01]  /*6e80*/  HMMA.16816.F32 R200, R4, R140, R24 ;  /* 0x0000008c04c8723c */ /* 0x004fe20000001818 */
[----:B------:R-:W1:Y:S07]  /*6e90*/  LDSM.16.M88.4 R24, [R222+0x4000] ;  /* 0x00400000de18783b */ /* 0x000e6e0000000200 */
[----:B------:R-:W-:Y:S01]  /*6ea0*/  HMMA.16816.F32 R176, R16, R178, R204 ;  /* 0x000000b210b0723c */ /* 0x000fe200000018cc */
[----:B------:R-:W-:Y:S07]  /*6eb0*/  LDSM.16.M88.4 R16, [R220+0x4000] ;  /* 0x00400000dc10783b */ /* 0x000fee0000000200 */
[C---:B---3--:R-:W-:Y:S08]  /*6ec0*/  HMMA.16816.F32 R184, R4.reuse, R32, R184 ;  /* 0x0000002004b8723c */ /* 0x048ff000000018b8 */
[C---:B------:R-:W-:Y:S01]  /*6ed0*/  HMMA.16816.F32 R196, R4.reuse, R34, R132 ;  /* 0x0000002204c4723c */ /* 0x040fe20000001884 */
[----:B------:R-:W-:Y:S07]  /*6ee0*/  LDSM.16.M88.4 R132, [R219+0x1000] ;  /* 0x00100000db84783b */ /* 0x000fee0000000200 */
[----:B------:R-:W-:Y:S01]  /*6ef0*/  HMMA.16816.F32 R204, R4, R142, R20 ;  /* 0x0000008e04cc723c */ /* 0x000fe20000001814 */
[----:B------:R-:W2:Y:S07]  /*6f00*/  LDSM.16.M88.4 R20, [R222+0x6000] ;  /* 0x00600000de14783b */ /* 0x000eae0000000200 */
[C---:B------:R-:W-:Y:S08]  /*6f10*/  HMMA.16816.F32 R4, R28.reuse, R32, R180 ;  /* 0x000000201c04723c */ /* 0x040ff000000018b4 */
[C---:B------:R-:W-:Y:S01]  /*6f20*/  HMMA.16816.F32 R176, R28.reuse, R34, R176 ;  /* 0x000000221cb0723c */ /* 0x040fe200000018b0 */
[----:B------:R-:W-:Y:S07]  /*6f30*/  LDSM.16.M88.4 R32, [R221+0x9800] ;  /* 0x00980000dd20783b */ /* 0x000fee0000000200 */
[C---:B------:R-:W-:Y:S08]  /*6f40*/  HMMA.16816.F32 R180, R28.reuse, R140, R188 ;  /* 0x0000008c1cb4723c */ /* 0x040ff000000018bc */
[----:B------:R-:W-:Y:S08]  /*6f50*/  HMMA.16816.F32 R192, R28, R142, R192 ;  /* 0x0000008e1cc0723c */ /* 0x000ff000000018c0 */
[-C--:B-1----:R-:W-:Y:S01]  /*6f60*/  HMMA.16816.F32 R28, R24, R136.reuse, R4 ;  /* 0x00000088181c723c */ /* 0x082fe20000001804 */
[----:B------:R-:W1:Y:S07]  /*6f70*/  LDSM.16.M88.4 R4, [R220+0x6000] ;  /* 0x00600000dc04783b */ /* 0x000e6e0000000200 */
[C---:B--2---:R-:W-:Y:S08]  /*6f80*/  HMMA.16816.F32 R140, R20.reuse, R136, R184 ;  /* 0x00000088148c723c */ /* 0x044ff000000018b8 */
[----:B------:R-:W-:Y:S08]  /*6f90*/  HMMA.16816.F32 R184, R20, R138, R196 ;  /* 0x0000008a14b8723c */ /* 0x000ff000000018c4 */
[----:B------:R-:W-:Y:S08]  /*6fa0*/  HMMA.16816.F32 R28, R16, R132, R28 ;  /* 0x00000084101c723c */ /* 0x000ff0000000181c */
[----:B------:R-:W-:Y:S08]  /*6fb0*/  HMMA.16816.F32 R136, R24, R138, R176 ;  /* 0x0000008a1888723c */ /* 0x000ff000000018b0 */
[----:B-1----:R-:W-:Y:S08]  /*6fc0*/  HMMA.16816.F32 R176, R4, R132, R140 ;  /* 0x0000008404b0723c */ /* 0x002ff0000000188c */
[----:B------:R-:W-:Y:S01]  /*6fd0*/  FMUL.FTZ R30, R30, c[0x0][0x2ec] ;  /* 0x0000bb001e1e7a20 */ /* 0x000fe20000410000 */
[----:B------:R-:W-:Y:S01]  /*6fe0*/  HMMA.16816.F32 R140, R24, R32, R180 ;  /* 0x00000020188c723c */ /* 0x000fe200000018b4 */
[----:B------:R-:W-:-:S02]  /*6ff0*/  FMUL.FTZ R31, R31, c[0x0][0x2ec] ;  /* 0x0000bb001f1f7a20 */ /* 0x000fc40000410000 */
[----:B------:R-:W-:Y:S01]  /*7000*/  FMUL.FTZ R13, R28, c[0x0][0x2ec] ;  /* 0x0000bb001c0d7a20 */ /* 0x000fe20000410000 */
[----:B------:R-:W1:Y:S01]  /*7010*/  MUFU.TANH R189, R30 ;  /* 0x0000001e00bd7308 */ /* 0x000e620000002400 */
[----:B------:R-:W-:-:S03]  /*7020*/  FMUL.FTZ R14, R29, c[0x0][0x2ec] ;  /* 0x0000bb001d0e7a20 */ /* 0x000fc60000410000 */
[-C--:B------:R-:W-:Y:S04]  /*7030*/  HMMA.16816.F32 R136, R16, R134.reuse, R136 ;  /* 0x000000861088723c */ /* 0x080fe80000001888 */
[----:B------:R2:W3:Y:S04]  /*7040*/  MUFU.TANH R188, R31 ;  /* 0x0000001f00bc7308 */ /* 0x0004e80000002400 */
[----:B------:R-:W-:Y:S01]  /*7050*/  HMMA.16816.F32 R132, R4, R134, R184 ;  /* 0x000000860484723c */ /* 0x000fe200000018b8 */
[----:B------:R-:W-:Y:S02]  /*7060*/  FMUL.FTZ R176, R176, c[0x0][0x2ec] ;  /* 0x0000bb00b0b07a20 */ /* 0x000fe40000410000 */
[----:B------:R-:W-:Y:S01]  /*7070*/  FMUL.FTZ R177, R177, c[0x0][0x2ec] ;  /* 0x0000bb00b1b17a20 */ /* 0x000fe20000410000 */
[----:B------:R-:W4:Y:S01]  /*7080*/  MUFU.TANH R13, R13 ;  /* 0x0000000d000d7308 */ /* 0x000f220000002400 */
[----:B------:R-:W-:-:S02]  /*7090*/  FMUL.FTZ R178, R178, c[0x0][0x2ec] ;  /* 0x0000bb00b2b27a20 */ /* 0x000fc40000410000 */
[----:B------:R-:W-:Y:S01]  /*70a0*/  FMUL.FTZ R179, R179, c[0x0][0x2ec] ;  /* 0x0000bb00b3b37a20 */ /* 0x000fe20000410000 */
[----:B------:R-:W-:Y:S01]  /*70b0*/  HMMA.16816.F32 R180, R20, R32, R200 ;  /* 0x0000002014b4723c */ /* 0x000fe200000018c8 */
[----:B--2---:R-:W2:Y:S03]  /*70c0*/  LDSM.16.M88.4 R28, [R219+0x1800] ;  /* 0x00180000db1c783b */ /* 0x004ea60000000200 */
[----:B------:R-:W1:Y:S01]  /*70d0*/  MUFU.TANH R185, R176 ;  /* 0x000000b000b97308 */ /* 0x000e620000002400 */
[----:B------:R-:W-:-:S04]  /*70e0*/  DEPBAR.LE SB0, 0x0 ;  /* 0x000080000000791a */ /* 0x000fc80000000000 */
[-C--:B------:R-:W-:Y:S01]  /*70f0*/  HMMA.16816.F32 R24, R24, R34.reuse, R192 ;  /* 0x000000221818723c */ /* 0x080fe200000018c0 */
[----:B------:R-:W-:Y:S02]  /*7100*/  FMUL.FTZ R137, R137, c[0x0][0x2ec] ;  /* 0x0000bb0089897a20 */ /* 0x000fe40000410000 */
[----:B------:R-:W-:Y:S01]  /*7110*/  FMUL.FTZ R138, R138, c[0x0][0x2ec] ;  /* 0x0000bb008a8a7a20 */ /* 0x000fe20000410000 */
[----:B------:R-:W1:Y:S01]  /*7120*/  MUFU.TANH R184, R177 ;  /* 0x000000b100b87308 */ /* 0x000e620000002400 */
[----:B------:R-:W-:Y:S02]  /*7130*/  FMUL.FTZ R139, R139, c[0x0][0x2ec] ;  /* 0x0000bb008b8b7a20 */ /* 0x000fe40000410000 */
[----:B------:R-:W-:Y:S01]  /*7140*/  FMUL.FTZ R132, R132, c[0x0][0x2ec] ;  /* 0x0000bb0084847a20 */ /* 0x000fe20000410000 */
[----:B------:R-:W-:Y:S01]  /*7150*/  HMMA.16816.F32 R20, R20, R34, R204 ;  /* 0x000000221414723c */ /* 0x000fe200000018cc */
[----:B------:R-:W-:Y:S02]  /*7160*/  FMUL.FTZ R133, R133, c[0x0][0x2ec] ;  /* 0x0000bb0085857a20 */ /* 0x000fe40000410000 */
[----:B------:R-:W-:Y:S01]  /*7170*/  FMUL.FTZ R134, R134, c[0x0][0x2ec] ;  /* 0x0000bb0086867a20 */ /* 0x000fe20000410000 */
[----:B------:R-:W1:Y:S01]  /*7180*/  MUFU.TANH R186, R178 ;  /* 0x000000b200ba7308 */ /* 0x000e620000002400 */
[----:B------:R-:W-:-:S02]  /*7190*/  FMUL.FTZ R135, R135, c[0x0][0x2ec] ;  /* 0x0000bb0087877a20 */ /* 0x000fc40000410000 */
[----:B------:R-:W-:-:S05]  /*71a0*/  FMUL.FTZ R8, R136, c[0x0][0x2ec] ;  /* 0x0000bb0088087a20 */ /* 0x000fca0000410000 */
[----:B------:R-:W1:Y:S08]  /*71b0*/  MUFU.TANH R176, R137 ;  /* 0x0000008900b07308 */ /* 0x000e700000002400 */
[----:B------:R-:W1:Y:S08]  /*71c0*/  MUFU.TANH R177, R138 ;  /* 0x0000008a00b17308 */ /* 0x000e700000002400 */
[----:B------:R2:W1:Y:S08]  /*71d0*/  MUFU.TANH R178, R139 ;  /* 0x0000008b00b27308 */ /* 0x0004700000002400 */
[----:B------:R-:W1:Y:S01]  /*71e0*/  MUFU.TANH R14, R14 ;  /* 0x0000000e000e7308 */ /* 0x000e620000002400 */
[C---:B--2---:R-:W-:Y:S07]  /*71f0*/  HMMA.16816.F32 R136, R16.reuse, R28, R140 ;  /* 0x0000001c1088723c */ /* 0x044fee000000188c */
[----:B------:R-:W2:Y:S01]  /*7200*/  MUFU.TANH R140, R132 ;  /* 0x00000084008c7308 */ /* 0x000ea20000002400 */
[----:B------:R-:W-:Y:S07]  /*7210*/  HMMA.16816.F32 R16, R16, R30, R24 ;  /* 0x0000001e1010723c */ /* 0x000fee0000001818 */
[----:B------:R-:W1:Y:S08]  /*7220*/  MUFU.TANH R141, R133 ;  /* 0x00000085008d7308 */ /* 0x000e700000002400 */
[----:B------:R-:W1:Y:S01]  /*7230*/  MUFU.TANH R143, R134 ;  /* 0x00000086008f7308 */ /* 0x000e620000002400 */
[----:B------:R-:W-:-:S07]  /*7240*/  FMUL.FTZ R32, R137, c[0x0][0x2ec] ;  /* 0x0000bb0089207a20 */ /* 0x000fce0000410000 */
[----:B------:R5:W1:Y:S01]  /*7250*/  MUFU.TANH R142, R135 ;  /* 0x00000087008e7308 */ /* 0x000a620000002400 */
[----:B------:R-:W-:Y:S02]  /*7260*/  FMUL.FTZ R137, R138, c[0x0][0x2ec] ;  /* 0x0000bb008a897a20 */ /* 0x000fe40000410000 */
[----:B------:R-:W-:Y:S02]  /*7270*/  FMUL.FTZ R33, R139, c[0x0][0x2ec] ;  /* 0x0000bb008b217a20 */ /* 0x000fe40000410000 */
[----:B------:R-:W-:-:S03]  /*7280*/  FMUL.FTZ R15, R17, c[0x0][0x2ec] ;  /* 0x0000bb00110f7a20 */ /* 0x000fc60000410000 */
[----:B------:R1:W1:Y:S01]  /*7290*/  MUFU.TANH R187, R179 ;  /* 0x000000b300bb7308 */ /* 0x0002620000002400 */
[----:B------:R-:W-:Y:S02]  /*72a0*/  FMUL.FTZ R19, R19, c[0x0][0x2ec] ;  /* 0x0000bb0013137a20 */ /* 0x000fe40000410000 */
[----:B------:R-:W-:Y:S02]  /*72b0*/  FMUL.FTZ R16, R16, c[0x0][0x2ec] ;  /* 0x0000bb0010107a20 */ /* 0x000fe40000410000 */
[----:B------:R-:W-:Y:S01]  /*72c0*/  FMUL.FTZ R18, R18, c[0x0][0x2ec] ;  /* 0x0000bb0012127a20 */ /* 0x000fe20000410000 */
[C---:B-----5:R-:W-:Y:S02]  /*72d0*/  HMMA.16816.F32 R132, R4.reuse, R28, R180 ;  /* 0x0000001c0484723c */ /* 0x060fe400000018b4 */
[----:B------:R-:W1:Y:S05]  /*72e0*/  MUFU.TANH R8, R8 ;  /* 0x0000000800087308 */ /* 0x000e6a0000002400 */
[----:B------:R-:W-:Y:S01]  /*72f0*/  FMUL.FTZ R28, R136, c[0x0][0x2ec] ;  /* 0x0000bb00881c7a20 */ /* 0x000fe20000410000 */
[----:B------:R-:W-:Y:S02]  /*7300*/  HMMA.16816.F32 R4, R4, R30, R20 ;  /* 0x0000001e0404723c */ /* 0x000fe40000001814 */
[----:B------:R-:W1:Y:S08]  /*7310*/  MUFU.TANH R32, R32 ;  /* 0x0000002000207308 */ /* 0x000e700000002400 */
[----:B------:R-:W1:Y:S06]  /*7320*/  MUFU.TANH R28, R28 ;  /* 0x0000001c001c7308 */ /* 0x000e6c0000002400 */
[----:B------:R-:W-:-:S02]  /*7330*/  FMUL.FTZ R27, R132, c[0x0][0x2ec] ;  /* 0x0000bb00841b7a20 */ /* 0x000fc40000410000 */
[----:B------:R-:W1:Y:S01]  /*7340*/  MUFU.TANH R137, R137 ;  /* 0x0000008900897308 */ /* 0x000e620000002400 */
[----:B------:R-:W-:Y:S02]  /*7350*/  FMUL.FTZ R34, R133, c[0x0][0x2ec] ;  /* 0x0000bb0085227a20 */ /* 0x000fe40000410000 */
[----:B------:R-:W-:Y:S02]  /*7360*/  FMUL.FTZ R35, R134, c[0x0][0x2ec] ;  /* 0x0000bb0086237a20 */ /* 0x000fe40000410000 */
[----:B------:R-:W-:Y:S02]  /*7370*/  FMUL.FTZ R132, R135, c[0x0][0x2ec] ;  /* 0x0000bb0087847a20 */ /* 0x000fe40000410000 */
[----:B------:R-:W-:Y:S01]  /*7380*/  FMUL.FTZ R4, R4, c[0x0][0x2ec] ;  /* 0x0000bb0004047a20 */ /* 0x000fe20000410000 */
[----:B------:R-:W1:Y:S01]  /*7390*/  MUFU.TANH R33, R33 ;  /* 0x0000002100217308 */ /* 0x000e620000002400 */
[----:B------:R-:W-:Y:S02]  /*73a0*/  FMUL.FTZ R5, R5, c[0x0][0x2ec] ;  /* 0x0000bb0005057a20 */ /* 0x000fe40000410000 */
[----:B------:R-:W-:-:S02]  /*73b0*/  FMUL.FTZ R6, R6, c[0x0][0x2ec] ;  /* 0x0000bb0006067a20 */ /* 0x000fc40000410000 */
[----:B------:R-:W-:-:S03]  /*73c0*/  FMUL.FTZ R7, R7, c[0x0][0x2ec] ;  /* 0x0000bb0007077a20 */ /* 0x000fc60000410000 */
[----:B------:R-:W1:Y:S08]  /*73d0*/  MUFU.TANH R27, R27 ;  /* 0x0000001b001b7308 */ /* 0x000e700000002400 */
[----:B------:R-:W1:Y:S08]  /*73e0*/  MUFU.TANH R34, R34 ;  /* 0x0000002200227308 */ /* 0x000e700000002400 */
[----:B------:R-:W1:Y:S08]  /*73f0*/  MUFU.TANH R35, R35 ;  /* 0x0000002300237308 */ /* 0x000e700000002400 */
[----:B------:R-:W1:Y:S08]  /*7400*/  MUFU.TANH R132, R132 ;  /* 0x0000008400847308 */ /* 0x000e700000002400 */
[----:B------:R1:W1:Y:S08]  /*7410*/  MUFU.TANH R20, R16 ;  /* 0x0000001000147308 */ /* 0x0002700000002400 */
[----:B------:R-:W1:Y:S08]  /*7420*/  MUFU.TANH R15, R15 ;  /* 0x0000000f000f7308 */ /* 0x000e700000002400 */
[----:B------:R1:W1:Y:S08]  /*7430*/  MUFU.TANH R25, R18 ;  /* 0x0000001200197308 */ /* 0x0002700000002400 */
[----:B------:R-:W1:Y:S08]  /*7440*/  MUFU.TANH R19, R19 ;  /* 0x0000001300137308 */ /* 0x000e700000002400 */
[----:B------:R1:W1:Y:S08]  /*7450*/  MUFU.TANH R26, R4 ;  /* 0x00000004001a7308 */ /* 0x0002700000002400 */
[----:B------:R1:W1:Y:S08]  /*7460*/  MUFU.TANH R29, R5 ;  /* 0x00000005001d7308 */ /* 0x0002700000002400 */
[----:B------:R1:W1:Y:S08]  /*7470*/  MUFU.TANH R30, R6 ;  /* 0x00000006001e7308 */ /* 0x0002700000002400 */
[----:B------:R1:W1:Y:S01]  /*7480*/  MUFU.TANH R31, R7 ;  /* 0x00000007001f7308 */ /* 0x0002620000002400 */
[----:B------:R-:W-:Y:S06]  /*7490*/  BAR.SYNC.DEFER_BLOCKING 0x0 ;  /* 0x0000000000007b1d */ /* 0x000fec0000010000 */
[----:B------:R-:W-:Y:S05]  /*74a0*/  @!P0 BRA `(.L_x_936) ;  /* 0x000001a000008947 */ /* 0x000fea0003800000 */
[----:B--234-:R-:W2:Y:S04]  /*74b0*/  LDL.64 R242, [R1+0x18] ;  /* 0x0000180001f27983 */ /* 0x01cea80000100a00 */
        /* <DEDUP_REMOVED lines=8> */
[----:B-1----:R-:W-:Y:S01]  /*7540*/  IMAD.U32 R4, RZ, RZ, UR14 ;  /* 0x0000000eff047e24 */ /* 0x002fe2000f8e00ff */
        /* <DEDUP_REMOVED lines=16> */
.L_x_936:
[----:B-1234-:R-:W1:Y:S01]  /*7650*/  S2R R2, SR_TID.X ;  /* 0x0000000000027919 */ /* 0x01ee620000002100 */
[----:B------:R-:W-:-:S02]  /*7660*/  UIADD3 UR7, UR8, -0x3, URZ ;  /* 0xfffffffd08077890 */ /* 0x000fc4000fffe03f */
[----:B------:R-:W-:-:S04]  /*7670*/  UISETP.GE.AND UP0, UPT, UR8, 0x4, UPT ;  /* 0x000000040800788c */ /* 0x000fc8000bf06270 */
[----:B------:R-:W-:Y:S02]  /*7680*/  MOV R0, UR7 ;  /* 0x0000000700007c02 */ /* 0x000fe40008000f00 */
[----:B-1----:R-:W-:-:S04]  /*7690*/  SHF.L.U32 R2, R2, 0x1, RZ ;  /* 0x0000000102027819 */ /* 0x002fc800000006ff */
[----:B------:R-:W-:-:S04]  /*76a0*/  LOP3.LUT R2, R2, 0x6, RZ, 0xc0, !PT ;  /* 0x0000000602027812 */ /* 0x000fc800078ec0ff */
[----:B------:R-:W-:-:S04]  /*76b0*/  LEA R0, R0, R2, 0x5 ;  /* 0x0000000200007211 */ /* 0x000fc800078e28ff */
[C---:B------:R-:W-:Y:S02]  /*76c0*/  IADD3 R7, R0.reuse, 0x1, RZ ;  /* 0x0000000100077810 */ /* 0x040fe40007ffe0ff */
[CC--:B------:R-:W-:Y:S02]  /*76d0*/  ISETP.GE.AND P1, PT, R0.reuse, R9.reuse, PT ;  /* 0x000000090000720c */ /* 0x0c0fe40003f26270 */
[C---:B------:R-:W-:Y:S02]  /*76e0*/  IADD3 R6, R0.reuse, 0x8, RZ ;  /* 0x0000000800067810 */ /* 0x040fe40007ffe0ff */
[----:B------:R-:W-:Y:S02]  /*76f0*/  ISETP.GE.AND P0, PT, R7, R9, PT ;  /* 0x000000090700720c */ /* 0x000fe40003f06270 */
[----:B------:R-:W-:Y:S02]  /*7700*/  FSEL R13, R13, -INF , !P1 ;  /* 0xff8000000d0d7808 */ /* 0x000fe40004800000 */
[----:B------:R-:W-:-:S02]  /*7710*/  IADD3 R5, R0, 0x9, RZ ;  /* 0x0000000900057810 */ /* 0x000fc40007ffe0ff */
[----:B------:R-:W-:Y:S02]  /*7720*/  ISETP.GE.AND P1, PT, R6, R9, PT ;  /* 0x000000090600720c */ /* 0x000fe40003f26270 */
[----:B------:R-:W-:Y:S02]  /*7730*/  FSEL R14, R14, -INF , !P0 ;  /* 0xff8000000e0e7808 */ /* 0x000fe40004000000 */
[----:B------:R-:W-:Y:S02]  /*7740*/  FMNMX.FTZ R2, R231, R13, !PT ;  /* 0x0000000de7027209 */ /* 0x000fe40007810000 */
[----:B------:R-:W-:Y:S02]  /*7750*/  ISETP.GE.AND P0, PT, R5, R9, PT ;  /* 0x000000090500720c */ /* 0x000fe40003f06270 */
[----:B------:R-:W-:Y:S02]  /*7760*/  FSEL R17, R8, -INF , !P1 ;  /* 0xff80000008117808 */ /* 0x000fe40004800000 */
[----:B------:R-:W-:-:S02]  /*7770*/  FMNMX.FTZ R2, R14, R2, !PT ;  /* 0x000000020e027209 */ /* 0x000fc40007810000 */
[C---:B------:R-:W-:Y:S02]  /*7780*/  IADD3 R4, R0.reuse, 0x10, RZ ;  /* 0x0000001000047810 */ /* 0x040fe40007ffe0ff */
[----:B------:R-:W-:Y:S02]  /*7790*/  IADD3 R3, R0, 0x11, RZ ;  /* 0x0000001100037810 */ /* 0x000fe40007ffe0ff */
[----:B------:R-:W-:Y:S02]  /*77a0*/  FSEL R16, R176, -INF , !P0 ;  /* 0xff800000b0107808 */ /* 0x000fe40004000000 */
[----:B------:R-:W-:Y:S02]  /*77b0*/  FMNMX.FTZ R8, R17, R2, !PT ;  /* 0x0000000211087209 */ /* 0x000fe40007810000 */
[----:B------:R-:W-:Y:S02]  /*77c0*/  ISETP.GE.AND P1, PT, R4, R9, PT ;  /* 0x000000090400720c */ /* 0x000fe40003f26270 */
[----:B------:R-:W-:-:S02]  /*77d0*/  IADD3 R2, R0, 0x18, RZ ;  /* 0x0000001800027810 */ /* 0x000fc40007ffe0ff */
[-C--:B------:R-:W-:Y:S02]  /*77e0*/  ISETP.GE.AND P0, PT, R3, R9.reuse, PT ;  /* 0x000000090300720c */ /* 0x080fe40003f06270 */
[----:B------:R-:W-:Y:S02]  /*77f0*/  FMNMX.FTZ R136, R16, R8, !PT ;  /* 0x0000000810887209 */ /* 0x000fe40007810000 */
[----:B------:R-:W-:Y:S02]  /*7800*/  FSEL R181, R28, -INF , !P1 ;  /* 0xff8000001cb57808 */ /* 0x000fe40004800000 */
[----:B------:R-:W-:Y:S02]  /*7810*/  IADD3 R8, R0, 0x19, RZ ;  /* 0x0000001900087810 */ /* 0x000fe40007ffe0ff */
[----:B------:R-:W-:Y:S02]  /*7820*/  ISETP.GE.AND P1, PT, R2, R9, PT ;  /* 0x000000090200720c */ /* 0x000fe40003f26270 */
[----:B------:R-:W-:-:S02]  /*7830*/  FSEL R133, R32, -INF , !P0 ;  /* 0xff80000020857808 */ /* 0x000fc40004000000 */
[----:B------:R-:W-:Y:S02]  /*7840*/  ISETP.GE.AND P0, PT, R8, R9, PT ;  /* 0x000000090800720c */ /* 0x000fe40003f06270 */
[----:B------:R-:W-:Y:S02]  /*7850*/  FSEL R180, R20, -INF , !P1 ;  /* 0xff80000014b47808 */ /* 0x000fe40004800000 */
[-C--:B------:R-:W-:Y:S02]  /*7860*/  ISETP.GE.AND P1, PT, R0, R10.reuse, PT ;  /* 0x0000000a0000720c */ /* 0x080fe40003f26270 */
[----:B------:R-:W-:Y:S02]  /*7870*/  FSEL R183, R15, -INF , !P0 ;  /* 0xff8000000fb77808 */ /* 0x000fe40004000000 */
[C---:B------:R-:W-:Y:S02]  /*7880*/  ISETP.GE.AND P0, PT, R7.reuse, R10, PT ;  /* 0x0000000a0700720c */ /* 0x040fe40003f06270 */
[----:B------:R-:W-:-:S02]  /*7890*/  ISETP.GE.AND P4, PT, R7, R11, PT ;  /* 0x0000000b0700720c */ /* 0x000fc40003f86270 */
[-C--:B------:R-:W-:Y:S02]  /*78a0*/  ISETP.GE.AND P2, PT, R7, R12.reuse, PT ;  /* 0x0000000c0700720c */ /* 0x080fe40003f46270 */
[----:B------:R-:W-:Y:S02]  /*78b0*/  FSEL R7, R189, -INF , !P1 ;  /* 0xff800000bd077808 */ /* 0x000fe40004800000 */
[C---:B------:R-:W-:Y:S02]  /*78c0*/  ISETP.GE.AND P5, PT, R0.reuse, R11, PT ;  /* 0x0000000b0000720c */ /* 0x040fe40003fa6270 */
[----:B------:R-:W-:Y:S02]  /*78d0*/  ISETP.GE.AND P3, PT, R0, R12, PT ;  /* 0x0000000c0000720c */ /* 0x000fe40003f66270 */
[----:B------:R-:W-:Y:S02]  /*78e0*/  ISETP.GE.AND P6, PT, R6, R10, PT ;  /* 0x0000000a0600720c */ /* 0x000fe40003fc6270 */
[----:B------:R-:W-:-:S02]  /*78f0*/  FSEL R22, R188, -INF , !P0 ;  /* 0xff800000bc167808 */ /* 0x000fc40004000000 */
[----:B------:R-:W-:Y:S02]  /*7900*/  FMNMX.FTZ R0, R230, R7, !PT ;  /* 0x00000007e6007209 */ /* 0x000fe40007810000 */
[----:B------:R-:W-:Y:S02]  /*7910*/  FSEL R24, R184, -INF , !P4 ;  /* 0xff800000b8187808 */ /* 0x000fe40006000000 */
[----:B------:R-:W-:Y:S02]  /*7920*/  ISETP.GE.AND P4, PT, R5, R10, PT ;  /* 0x0000000a0500720c */ /* 0x000fe40003f86270 */
[----:B------:R-:W-:Y:S02]  /*7930*/  FSEL R15, R177, -INF , !P6 ;  /* 0xff800000b10f7808 */ /* 0x000fe40007000000 */
[----:B------:R-:W-:Y:S02]  /*7940*/  FMNMX.FTZ R0, R22, R0, !PT ;  /* 0x0000000016007209 */ /* 0x000fe40007810000 */
[----:B------:R-:W-:-:S02]  /*7950*/  FMNMX.FTZ R136, R181, R136, !PT ;  /* 0x00000088b5887209 */ /* 0x000fc40007810000 */
[----:B------:R-:W-:Y:S02]  /*7960*/  ISETP.GE.AND P0, PT, R6, R11, PT ;  /* 0x0000000b0600720c */ /* 0x000fe40003f06270 */
[----:B------:R-:W-:Y:S02]  /*7970*/  ISETP.GE.AND P6, PT, R4, R10, PT ;  /* 0x0000000a0400720c */ /* 0x000fe40003fc6270 */
[----:B------:R-:W-:Y:S02]  /*7980*/  FSEL R21, R178, -INF , !P4 ;  /* 0xff800000b2157808 */ /* 0x000fe40006000000 */
[----:B------:R-:W-:Y:S02]  /*7990*/  FMNMX.FTZ R0, R15, R0, !PT ;  /* 0x000000000f007209 */ /* 0x000fe40007810000 */
[----:B------:R-:W-:Y:S02]  /*79a0*/  FMNMX.FTZ R136, R133, R136, !PT ;  /* 0x0000008885887209 */ /* 0x000fe40007810000 */
[----:B------:R-:W-:-:S02]  /*79b0*/  FSEL R23, R140, -INF , !P0 ;  /* 0xff8000008c177808 */ /* 0x000fc40004000000 */
[----:B------:R-:W-:Y:S02]  /*79c0*/  ISETP.GE.AND P0, PT, R3, R10, PT ;  /* 0x0000000a0300720c */ /* 0x000fe40003f06270 */
[----:B------:R-:W-:Y:S02]  /*79d0*/  FSEL R177, R137, -INF , !P6 ;  /* 0xff80000089b17808 */ /* 0x000fe40007000000 */
[----:B------:R-:W-:Y:S02]  /*79e0*/  FMNMX.FTZ R0, R21, R0, !PT ;  /* 0x0000000015007209 */ /* 0x000fe40007810000 */
[----:B------:R-:W-:Y:S02]  /*79f0*/  FMNMX.FTZ R136, R180, R136, !PT ;  /* 0x00000088b4887209 */ /* 0x000fe40007810000 */
[----:B------:R-:W-:Y:S02]  /*7a00*/  ISETP.GE.AND P6, PT, R2, R10, PT ;  /* 0x0000000a0200720c */ /* 0x000fe40003fc6270 */
[----:B------:R-:W-:-:S02]  /*7a10*/  FSEL R176, R33, -INF , !P0 ;  /* 0xff80000021b07808 */ /* 0x000fc40004000000 */
[----:B------:R-:W-:Y:S02]  /*7a20*/  FMNMX.FTZ R0, R177, R0, !PT ;  /* 0x00000000b1007209 */ /* 0x000fe40007810000 */
[----:B------:R-:W-:Y:S02]  /*7a30*/  FMNMX.FTZ R136, R183, R136, !PT ;  /* 0x00000088b7887209 */ /* 0x000fe40007810000 */
[----:B------:R-:W-:Y:S02]  /*7a40*/  FSEL R139, R25, -INF , !P6 ;  /* 0xff800000198b7808 */ /* 0x000fe40007000000 */
[----:B------:R-:W-:Y:S01]  /*7a50*/  ISETP.GE.AND P6, PT, R8, R10, PT ;  /* 0x0000000a0800720c */ /* 0x000fe20003fc6270 */
[----:B------:R-:W1:Y:S01]  /*7a60*/  SHFL.BFLY PT, R18, R136, 0x2, 0x1f ;  /* 0x0c401f0088127f89 */ /* 0x000e6200000e0000 */
[----:B------:R-:W-:Y:S02]  /*7a70*/  FMNMX.FTZ R135, R176, R0, !PT ;  /* 0x00000000b0877209 */ /* 0x000fe40007810000 */
[----:B------:R-:W-:-:S02]  /*7a80*/  ISETP.GE.AND P4, PT, R5, R11, PT ;  /* 0x0000000b0500720c */ /* 0x000fc40003f86270 */
[----:B------:R-:W-:Y:S02]  /*7a90*/  ISETP.GE.AND P0, PT, R5, R12, PT ;  /* 0x0000000c0500720c */ /* 0x000fe40003f06270 */
[----:B------:R-:W-:Y:S02]  /*7aa0*/  FSEL R5, R185, -INF , !P5 ;  /* 0xff800000b9057808 */ /* 0x000fe40006800000 */
[----:B------:R-:W-:Y:S02]  /*7ab0*/  FSEL R178, R19, -INF , !P6 ;  /* 0xff80000013b27808 */ /* 0x000fe40007000000 */
[----:B------:R-:W-:Y:S02]  /*7ac0*/  FMNMX.FTZ R135, R139, R135, !PT ;  /* 0x000000878b877209 */ /* 0x000fe40007810000 */
[----:B------:R-:W-:Y:S02]  /*7ad0*/  FMNMX.FTZ R0, R229, R5, !PT ;  /* 0x00000005e5007209 */ /* 0x000fe40007810000 */
[----:B------:R-:W-:-:S02]  /*7ae0*/  ISETP.GE.AND P6, PT, R4, R11, PT ;  /* 0x0000000b0400720c */ /* 0x000fc40003fc6270 */
[----:B------:R-:W-:Y:S02]  /*7af0*/  FMNMX.FTZ R135, R178, R135, !PT ;  /* 0x00000087b2877209 */ /* 0x000fe40007810000 */
[----:B------:R-:W-:Y:S02]  /*7b00*/  FMNMX.FTZ R0, R24, R0, !PT ;  /* 0x0000000018007209 */ /* 0x000fe40007810000 */
[----:B------:R-:W-:Y:S02]  /*7b10*/  FSEL R138, R27, -INF , !P6 ;  /* 0xff8000001b8a7808 */ /* 0x000fe40007000000 */
[----:B------:R-:W2:Y:S01]  /*7b20*/  SHFL.BFLY PT, R27, R135, 0x2, 0x1f ;  /* 0x0c401f00871b7f89 */ /* 0x000ea200000e0000 */
[----:B------:R-:W-:Y:S02]  /*7b30*/  FSEL R20, R141, -INF , !P4 ;  /* 0xff8000008d147808 */ /* 0x000fe40006000000 */
[----:B------:R-:W-:Y:S02]  /*7b40*/  FMNMX.FTZ R0, R23, R0, !PT ;  /* 0x0000000017007209 */ /* 0x000fe40007810000 */
[----:B------:R-:W-:-:S02]  /*7b50*/  ISETP.GE.AND P1, PT, R6, R12, PT ;  /* 0x0000000c0600720c */ /* 0x000fc40003f26270 */
[-C--:B------:R-:W-:Y:S02]  /*7b60*/  ISETP.GE.AND P5, PT, R3, R11.reuse, PT ;  /* 0x0000000b0300720c */ /* 0x080fe40003fa6270 */
[----:B------:R-:W-:Y:S02]  /*7b70*/  FMNMX.FTZ R0, R20, R0, !PT ;  /* 0x0000000014007209 */ /* 0x000fe40007810000 */
[----:B------:R-:W-:Y:S02]  /*7b80*/  FSEL R6, R186, -INF , !P3 ;  /* 0xff800000ba067808 */ /* 0x000fe40005800000 */
[----:B------:R-:W-:Y:S02]  /*7b90*/  ISETP.GE.AND P4, PT, R2, R11, PT ;  /* 0x0000000b0200720c */ /* 0x000fe40003f86270 */
[----:B------:R-:W-:Y:S02]  /*7ba0*/  FSEL R179, R34, -INF , !P5 ;  /* 0xff80000022b37808 */ /* 0x000fe40006800000 */
[----:B------:R-:W-:-:S02]  /*7bb0*/  FMNMX.FTZ R0, R138, R0, !PT ;  /* 0x000000008a007209 */ /* 0x000fc40007810000 */
[----:B------:R-:W-:Y:S02]  /*7bc0*/  FSEL R19, R187, -INF , !P2 ;  /* 0xff800000bb137808 */ /* 0x000fe40005000000 */
[----:B------:R-:W-:Y:S02]  /*7bd0*/  FMNMX.FTZ R25, R228, R6, !PT ;  /* 0x00000006e4197209 */ /* 0x000fe40007810000 */
[----:B------:R-:W-:Y:S02]  /*7be0*/  FSEL R182, R26, -INF , !P4 ;  /* 0xff8000001ab67808 */ /* 0x000fe40006000000 */
[----:B-1----:R-:W-:Y:S02]  /*7bf0*/  FMNMX.FTZ R136, R136, R18, !PT ;  /* 0x0000001288887209 */ /* 0x002fe40007810000 */
[----:B------:R-:W-:Y:S02]  /*7c00*/  FMNMX.FTZ R26, R179, R0, !PT ;  /* 0x00000000b31a7209 */ /* 0x000fe40007810000 */
[----:B------:R-:W-:Y:S01]  /*7c10*/  FSEL R18, R143, -INF , !P1 ;  /* 0xff8000008f127808 */ /* 0x000fe20004800000 */
[----:B------:R-:W1:Y:S01]  /*7c20*/  SHFL.BFLY PT, R28, R136, 0x1, 0x1f ;  /* 0x0c201f00881c7f89 */ /* 0x000e6200000e0000 */
[----:B------:R-:W-:-:S02]  /*7c30*/  FMNMX.FTZ R0, R19, R25, !PT ;  /* 0x0000001913007209 */ /* 0x000fc40007810000 */
[----:B------:R-:W-:Y:S02]  /*7c40*/  ISETP.GE.AND P2, PT, R4, R12, PT ;  /* 0x0000000c0400720c */ /* 0x000fe40003f46270 */
[----:B------:R-:W-:Y:S02]  /*7c50*/  FSEL R4, R142, -INF , !P0 ;  /* 0xff8000008e047808 */ /* 0x000fe40004000000 */
[----:B------:R-:W-:Y:S01]  /*7c60*/  FMNMX.FTZ R0, R18, R0, !PT ;  /* 0x0000000012007209 */ /* 0x000fe20007810000 */
[----:B------:R-:W-:Y:S01]  /*7c70*/  LDSM.16.MT88.4 R140, [R218+0xa000] ;  /* 0x00a00000da8c783b */ /* 0x000fe20000004200 */
[----:B------:R-:W-:Y:S02]  /*7c80*/  ISETP.GE.AND P0, PT, R3, R12, PT ;  /* 0x0000000c0300720c */ /* 0x000fe40003f06270 */
[----:B------:R-:W-:Y:S02]  /*7c90*/  FSEL R188, R35, -INF , !P2 ;  /* 0xff80000023bc7808 */ /* 0x000fe40005000000 */
[----:B------:R-:W-:-:S02]  /*7ca0*/  FMNMX.FTZ R0, R4, R0, !PT ;  /* 0x0000000004007209 */ /* 0x000fc40007810000 */
[----:B--2---:R-:W-:Y:S02]  /*7cb0*/  FMNMX.FTZ R135, R27, R135, !PT ;  /* 0x000000871b877209 */ /* 0x004fe40007810000 */
[----:B------:R-:W-:Y:S02]  /*7cc0*/  ISETP.GE.AND P1, PT, R2, R12, PT ;  /* 0x0000000c0200720c */ /* 0x000fe40003f26270 */
[----:B------:R-:W-:Y:S01]  /*7cd0*/  FSEL R190, R132, -INF , !P0 ;  /* 0xff80000084be7808 */ /* 0x000fe20004000000 */
[----:B------:R-:W2:Y:S01]  /*7ce0*/  SHFL.BFLY PT, R2, R135, 0x1, 0x1f ;  /* 0x0c201f0087027f89 */ /* 0x000ea200000e0000 */
[----:B------:R-:W-:Y:S02]  /*7cf0*/  FMNMX.FTZ R0, R188, R0, !PT ;  /* 0x00000000bc007209 */ /* 0x000fe40007810000 */
[----:B------:R-:W-:Y:S02]  /*7d00*/  ISETP.GE.AND P0, PT, R8, R12, PT ;  /* 0x0000000c0800720c */ /* 0x000fe40003f06270 */
[----:B------:R-:W-:-:S02]  /*7d10*/  FSEL R192, R30, -INF , !P1 ;  /* 0xff8000001ec07808 */ /* 0x000fc40004800000 */
[----:B------:R-:W-:Y:S02]  /*7d20*/  FMNMX.FTZ R0, R190, R0, !PT ;  /* 0x00000000be007209 */ /* 0x000fe40007810000 */
[----:B------:R-:W-:Y:S02]  /*7d30*/  ISETP.GE.AND P3, PT, R8, R11, PT ;  /* 0x0000000b0800720c */ /* 0x000fe40003f66270 */
[----:B------:R-:W-:Y:S02]  /*7d40*/  FSEL R191, R31, -INF , !P0 ;  /* 0xff8000001fbf7808 */ /* 0x000fe40004000000 */
[----:B------:R-:W-:Y:S02]  /*7d50*/  FMNMX.FTZ R0, R192, R0, !PT ;  /* 0x00000000c0007209 */ /* 0x000fe40007810000 */
[----:B------:R-:W-:Y:S02]  /*7d60*/  FSEL R189, R29, -INF , !P3 ;  /* 0xff8000001dbd7808 */ /* 0x000fe40005800000 */
[----:B------:R-:W-:-:S02]  /*7d70*/  FMNMX.FTZ R26, R182, R26, !PT ;  /* 0x0000001ab61a7209 */ /* 0x000fc40007810000 */
[----:B------:R-:W-:Y:S02]  /*7d80*/  FMNMX.FTZ R0, R191, R0, !PT ;  /* 0x00000000bf007209 */ /* 0x000fe40007810000 */
[----:B------:R-:W-:Y:S02]  /*7d90*/  FMNMX.FTZ R134, R189, R26, !PT ;  /* 0x0000001abd867209 */ /* 0x000fe40007810000 */
[----:B-1----:R-:W-:Y:S01]  /*7da0*/  FMNMX.FTZ R136, R136, R28, !PT ;  /* 0x0000001c88887209 */ /* 0x002fe20007810000 */
[----:B------:R-:W1:Y:S01]  /*7db0*/  SHFL.BFLY PT, R3, R0, 0x2, 0x1f ;  /* 0x0c401f0000037f89 */ /* 0x000e6200000e0000 */
[----:B--2---:R-:W-:Y:S02]  /*7dc0*/  FMNMX.FTZ R135, R135, R2, !PT ;  /* 0x0000000287877209 */ /* 0x004fe40007810000 */
[C---:B------:R-:W-:Y:S01]  /*7dd0*/  FSETP.NEU.FTZ.AND P3, PT, R136.reuse, -INF , PT ;  /* 0xff8000008800780b */ /* 0x040fe20003f7d000 */
[----:B------:R-:W2:Y:S01]  /*7de0*/  SHFL.BFLY PT, R25, R134, 0x2, 0x1f ;  /* 0x0c401f0086197f89 */ /* 0x000ea200000e0000 */
[----:B------:R-:W-:Y:S01]  /*7df0*/  FMUL.FTZ R8, R136, c[0x0][0x23c] ;  /* 0x00008f0088087a20 */ /* 0x000fe20000410000 */
[C---:B------:R-:W-:Y:S01]  /*7e00*/  FSETP.NEU.FTZ.AND P2, PT, R135.reuse, -INF , PT ;  /* 0xff8000008700780b */ /* 0x040fe20003f5d000 */
[----:B------:R-:W-:Y:S01]  /*7e10*/  FMUL.FTZ R2, R135, c[0x0][0x23c] ;  /* 0x00008f0087027a20 */ /* 0x000fe20000410000 */
[----:B------:R-:W-:Y:S02]  /*7e20*/  LDSM.16.MT88.4 R28, [R215+0xa000] ;  /* 0x00a00000d71c783b */ /* 0x000fe40000004200 */
[----:B------:R-:W-:-:S02]  /*7e30*/  FSEL R8, R8, RZ, P3 ;  /* 0x000000ff08087208 */ /* 0x000fc40001800000 */
[----:B------:R-:W-:-:S03]  /*7e40*/  FSEL R2, R2, RZ, P2 ;  /* 0x000000ff02027208 */ /* 0x000fc60001000000 */
[----:B------:R-:W-:Y:S02]  /*7e50*/  FFMA.FTZ R13, R13, c[0x0][0x23c], -R8 ;  /* 0x00008f000d0d7a23 */ /* 0x000fe40000010808 */
[--C-:B------:R-:W-:Y:S02]  /*7e60*/  FFMA.FTZ R7, R7, c[0x0][0x23c], -R2.reuse ;  /* 0x00008f0007077a23 */ /* 0x100fe40000010802 */
[----:B------:R3:W-:Y:S01]  /*7e70*/  MUFU.EX2 R207, R13 ;  /* 0x0000000d00cf7308 */ /* 0x0007e20000000800 */
[----:B------:R-:W-:Y:S02]  /*7e80*/  FFMA.FTZ R21, R21, c[0x0][0x23c], -R2 ;  /* 0x00008f0015157a23 */ /* 0x000fe40000010802 */
[----:B------:R-:W-:Y:S01]  /*7e90*/  FFMA.FTZ R14, R14, c[0x0][0x23c], -R8 ;  /* 0x00008f000e0e7a23 */ /* 0x000fe20000010808 */
[----:B-1----:R-:W-:Y:S01]  /*7ea0*/  FMNMX.FTZ R3, R3, R0, !PT ;  /* 0x0000000003037209 */ /* 0x002fe20007810000 */
[----:B------:R-:W-:-:S03]  /*7eb0*/  FFMA.FTZ R15, R15, c[0x0][0x23c], -R2 ;  /* 0x00008f000f0f7a23 */ /* 0x000fc60000010802 */
[----:B------:R1:W-:Y:S01]  /*7ec0*/  MUFU.EX2 R202, R7 ;  /* 0x0000000700ca7308 */ /* 0x0003e20000000800 */
[----:B--2---:R-:W-:Y:S01]  /*7ed0*/  FMNMX.FTZ R134, R25, R134, !PT ;  /* 0x0000008619867209 */ /* 0x004fe20007810000 */
[--C-:B------:R-:W-:Y:S02]  /*7ee0*/  FFMA.FTZ R17, R17, c[0x0][0x23c], -R8.reuse ;  /* 0x00008f0011117a23 */ /* 0x100fe40000010808 */
[----:B------:R-:W-:Y:S02]  /*7ef0*/  FFMA.FTZ R16, R16, c[0x0][0x23c], -R8 ;  /* 0x00008f0010107a23 */ /* 0x000fe40000010808 */
[----:B------:R-:W-:Y:S01]  /*7f00*/  FFMA.FTZ R22, R22, c[0x0][0x23c], -R2 ;  /* 0x00008f0016167a23 */ /* 0x000fe20000010802 */
[----:B---3--:R-:W2:Y:S01]  /*7f10*/  SHFL.BFLY PT, R13, R134, 0x1, 0x1f ;  /* 0x0c201f00860d7f89 */ /* 0x008ea200000e0000 */
[----:B------:R-:W-:Y:S03]  /*7f20*/  MUFU.EX2 R204, R21 ;  /* 0x0000001500cc7308 */ /* 0x000fe60000000800 */
[----:B-1----:R-:W1:Y:S05]  /*7f30*/  SHFL.BFLY PT, R7, R3, 0x1, 0x1f ;  /* 0x0c201f0003077f89 */ /* 0x002e6a00000e0000 */
[----:B------:R-:W3:Y:S08]  /*7f40*/  MUFU.EX2 R206, R14 ;  /* 0x0000000e00ce7308 */ /* 0x000ef00000000800 */
[----:B------:R-:W-:Y:S01]  /*7f50*/  MUFU.EX2 R203, R15 ;  /* 0x0000000f00cb7308 */ /* 0x000fe20000000800 */
[----:B--2---:R-:W-:-:S07]  /*7f60*/  FMNMX.FTZ R134, R134, R13, !PT ;  /* 0x0000000d86867209 */ /* 0x004fce0007810000 */
[----:B------:R-:W-:Y:S01]  /*7f70*/  MUFU.EX2 R205, R17 ;  /* 0x0000001100cd7308 */ /* 0x000fe20000000800 */
[C---:B------:R-:W-:Y:S01]  /*7f80*/  FSETP.NEU.FTZ.AND P1, PT, R134.reuse, -INF , PT ;  /* 0xff8000008600780b */ /* 0x040fe20003f3d000 */
[----:B------:R-:W-:Y:S01]  /*7f90*/  FMUL.FTZ R0, R134, c[0x0][0x23c] ;  /* 0x00008f0086007a20 */ /* 0x000fe20000410000 */
[----:B-1----:R-:W-:-:S05]  /*7fa0*/  FMNMX.FTZ R3, R3, R7, !PT ;  /* 0x0000000703037209 */ /* 0x002fca0007810000 */
[----:B------:R3:W-:Y:S01]  /*7fb0*/  MUFU.EX2 R208, R16 ;  /* 0x0000001000d07308 */ /* 0x0007e20000000800 */
[----:B------:R-:W-:Y:S02]  /*7fc0*/  FSEL R0, R0, RZ, P1 ;  /* 0x000000ff00007208 */ /* 0x000fe40000800000 */
[C---:B------:R-:W-:Y:S01]  /*7fd0*/  FSETP.NEU.FTZ.AND P0, PT, R3.reuse, -INF , PT ;  /* 0xff8000000300780b */ /* 0x040fe20003f1d000 */
[----:B------:R-:W-:Y:S02]  /*7fe0*/  FMUL.FTZ R13, R3, c[0x0][0x23c] ;  /* 0x00008f00030d7a20 */ /* 0x000fe40000410000 */
[--C-:B------:R-:W-:Y:S02]  /*7ff0*/  FFMA.FTZ R5, R5, c[0x0][0x23c], -R0.reuse ;  /* 0x00008f0005057a23 */ /* 0x100fe40000010800 */
[--C-:B------:R-:W-:Y:S01]  /*8000*/  FFMA.FTZ R20, R20, c[0x0][0x23c], -R0.reuse ;  /* 0x00008f0014147a23 */ /* 0x100fe20000010800 */
[----:B------:R-:W-:Y:S01]  /*8010*/  FSEL R13, R13, RZ, P0 ;  /* 0x000000ff0d0d7208 */ /* 0x000fe20000000000 */
[----:B------:R1:W-:Y:S01]  /*8020*/  MUFU.EX2 R198, R5 ;  /* 0x0000000500c67308 */ /* 0x0003e20000000800 */
[----:B------:R-:W-:-:S02]  /*8030*/  FFMA.FTZ R24, R24, c[0x0][0x23c], -R0 ;  /* 0x00008f0018187a23 */ /* 0x000fc40000010800 */
[----:B------:R-:W-:Y:S02]  /*8040*/  FFMA.FTZ R23, R23, c[0x0][0x23c], -R0 ;  /* 0x00008f0017177a23 */ /* 0x000fe40000010800 */
[--C-:B------:R-:W-:Y:S01]  /*8050*/  FFMA.FTZ R4, R4, c[0x0][0x23c], -R13.reuse ;  /* 0x00008f0004047a23 */ /* 0x100fe2000001080d */
[----:B---3--:R-:W-:Y:S01]  /*8060*/  F2FP.PACK_AB R16, R206, R207 ;  /* 0x000000cfce10723e */ /* 0x008fe200000000ff */
[--C-:B------:R-:W-:Y:S01]  /*8070*/  FFMA.FTZ R6, R6, c[0x0][0x23c], -R13.reuse ;  /* 0x00008f0006067a23 */ /* 0x100fe2000001080d */
[----:B------:R-:W-:Y:S01]  /*8080*/  MUFU.EX2 R200, R20 ;  /* 0x0000001400c87308 */ /* 0x000fe20000000800 */
[--C-:B------:R-:W-:Y:S02]  /*8090*/  FFMA.FTZ R19, R19, c[0x0][0x23c], -R13.reuse ;  /* 0x00008f0013137a23 */ /* 0x100fe4000001080d */
[----:B------:R-:W-:-:S05]  /*80a0*/  FFMA.FTZ R18, R18, c[0x0][0x23c], -R13 ;  /* 0x00008f0012127a23 */ /* 0x000fca000001080d */
[----:B------:R2:W-:Y:S01]  /*80b0*/  MUFU.EX2 R195, R4 ;  /* 0x0000000400c37308 */ /* 0x0005e20000000800 */
[----:B-1----:R-:W-:-:S05]  /*80c0*/  FSEL R5, R136, RZ, P3 ;  /* 0x000000ff88057208 */ /* 0x002fca0001800000 */
[----:B------:R-:W-:Y:S02]  /*80d0*/  FADD.FTZ R5, R231, -R5 ;  /* 0x80000005e7057221 */ /* 0x000fe40000010000 */
[----:B------:R1:W-:Y:S02]  /*80e0*/  MUFU.EX2 R193, R6 ;  /* 0x0000000600c17308 */ /* 0x0003e40000000800 */
[----:B------:R-:W-:Y:S01]  /*80f0*/  FMUL.FTZ R5, R5, c[0x0][0x23c] ;  /* 0x00008f0005057a20 */ /* 0x000fe20000410000 */
[----:B--2---:R-:W-:-:S05]  /*8100*/  FSEL R4, R135, RZ, P2 ;  /* 0x000000ff87047208 */ /* 0x004fca0001000000 */
[----:B------:R2:W-:Y:S01]  /*8110*/  MUFU.EX2 R197, R24 ;  /* 0x0000001800c57308 */ /* 0x0005e20000000800 */
[----:B------:R-:W-:Y:S01]  /*8120*/  FADD.FTZ R4, R230, -R4 ;  /* 0x80000004e6047221 */ /* 0x000fe20000010000 */
[----:B-1----:R-:W-:-:S03]  /*8130*/  FSEL R6, R134, RZ, P1 ;  /* 0x000000ff86067208 */ /* 0x002fc60000800000 */
[----:B------:R-:W-:Y:S01]  /*8140*/  FMUL.FTZ R20, R4, c[0x0][0x23c] ;  /* 0x00008f0004147a20 */ /* 0x000fe20000410000 */
[----:B------:R-:W-:Y:S02]  /*8150*/  FSEL R4, R3, RZ, P0 ;  /* 0x000000ff03047208 */ /* 0x000fe40000000000 */
[----:B------:R1:W3:Y:S01]  /*8160*/  MUFU.EX2 R21, R5 ;  /* 0x0000000500157308 */ /* 0x0002e20000000800 */
[----:B------:R-:W-:Y:S02]  /*8170*/  PLOP3.LUT P0, PT, PT, PT, UP0, 0x80, 0x0 ;  /* 0x000000000000781c */ /* 0x000fe40003f0f008 */
[----:B------:R-:W-:Y:S01]  /*8180*/  FADD.FTZ R4, R228, -R4 ;  /* 0x80000004e4047221 */ /* 0x000fe20000010000 */
[----:B--2---:R-:W2:Y:S03]  /*8190*/  LDSM.16.MT88.4 R24, [R213+0xa000] ;  /* 0x00a00000d518783b */ /* 0x004ea60000004200 */
[----:B------:R-:W-:Y:S01]  /*81a0*/  FMUL.FTZ R4, R4, c[0x0][0x23c] ;  /* 0x00008f0004047a20 */ /* 0x000fe20000410000 */
[----:B------:R-:W4:Y:S01]  /*81b0*/  MUFU.EX2 R199, R23 ;  /* 0x0000001700c77308 */ /* 0x000f220000000800 */
[----:B-1----:R-:W-:-:S07]  /*81c0*/  FADD.FTZ R5, R229, -R6 ;  /* 0x80000006e5057221 */ /* 0x002fce0000010000 */
[----:B------:R1:W-:Y:S01]  /*81d0*/  MUFU.EX2 R194, R19 ;  /* 0x0000001300c27308 */ /* 0x0003e20000000800 */
[-C--:B---3--:R-:W-:Y:S02]  /*81e0*/  FMUL.FTZ R148, R148, R21.reuse ;  /* 0x0000001594947220 */ /* 0x088fe40000410000 */
[----:B------:R-:W-:Y:S02]  /*81f0*/  FMUL.FTZ R5, R5, c[0x0][0x23c] ;  /* 0x00008f0005057a20 */ /* 0x000fe40000410000 */
[-C--:B------:R-:W-:Y:S02]  /*8200*/  FMUL.FTZ R149, R149, R21.reuse ;  /* 0x0000001595957220 */ /* 0x080fe40000410000 */
[----:B------:R-:W-:Y:S01]  /*8210*/  FMUL.FTZ R156, R156, R21 ;  /* 0x000000159c9c7220 */ /* 0x000fe20000410000 */
[----:B------:R-:W3:Y:S01]  /*8220*/  MUFU.EX2 R196, R18 ;  /* 0x0000001200c47308 */ /* 0x000ee20000000800 */
[----:B----4-:R-:W-:Y:S01]  /*8230*/  F2FP.PACK_AB R6, R200, R199 ;  /* 0x000000c7c806723e */ /* 0x010fe200000000ff */
[----:B------:R-:W-:-:S02]  /*8240*/  FMUL.FTZ R157, R157, R21 ;  /* 0x000000159d9d7220 */ /* 0x000fc40000410000 */
[-C--:B------:R-:W-:Y:S02]  /*8250*/  FMUL.FTZ R160, R160, R21.reuse ;  /* 0x00000015a0a07220 */ /* 0x080fe40000410000 */
[----:B------:R-:W-:Y:S02]  /*8260*/  FMUL.FTZ R161, R161, R21 ;  /* 0x00000015a1a17220 */ /* 0x000fe40000410000 */
[----:B------:R4:W5:Y:S01]  /*8270*/  MUFU.EX2 R15, R5 ;  /* 0x00000005000f7308 */ /* 0x0009620000000800 */
[----:B-1----:R-:W-:Y:S01]  /*8280*/  F2FP.PACK_AB R19, R204, R203 ;  /* 0x000000cbcc13723e */ /* 0x002fe200000000ff */
[-C--:B------:R-:W-:Y:S02]  /*8290*/  FMUL.FTZ R172, R172, R21.reuse ;  /* 0x00000015acac7220 */ /* 0x080fe40000410000 */
[-C--:B------:R-:W-:Y:S02]  /*82a0*/  FMUL.FTZ R173, R173, R21.reuse ;  /* 0x00000015adad7220 */ /* 0x080fe40000410000 */
[----:B------:R-:W-:-:S02]  /*82b0*/  FMUL.FTZ R64, R64, R21 ;  /* 0x0000001540407220 */ /* 0x000fc40000410000 */
[----:B------:R1:W1:Y:S01]  /*82c0*/  MUFU.EX2 R14, R4 ;  /* 0x00000004000e7308 */ /* 0x0002620000000800 */
[----:B---3--:R-:W-:Y:S01]  /*82d0*/  F2FP.PACK_AB R7, R195, R196 ;  /* 0x000000c4c307723e */ /* 0x008fe200000000ff */
[----:B------:R-:W-:Y:S01]  /*82e0*/  FMUL.FTZ R65, R65, R21 ;  /* 0x0000001541417220 */ /* 0x000fe20000410000 */
[----:B------:R-:W-:Y:S01]  /*82f0*/  F2FP.PACK_AB R18, R208, R205 ;  /* 0x000000cdd012723e */ /* 0x000fe200000000ff */
[-C--:B------:R-:W-:Y:S02]  /*8300*/  FMUL.FTZ R52, R52, R21.reuse ;  /* 0x0000001534347220 */ /* 0x080fe40000410000 */
[----:B------:R-:W-:Y:S02]  /*8310*/  FMUL.FTZ R53, R53, R21 ;  /* 0x0000001535357220 */ /* 0x000fe40000410000 */
[----:B------:R-:W3:Y:S01]  /*8320*/  MUFU.EX2 R201, R22 ;  /* 0x0000001600c97308 */ /* 0x000ee20000000800 */
[----:B----4-:R-:W-:Y:S01]  /*8330*/  F2FP.PACK_AB R5, R194, R193 ;  /* 0x000000c1c205723e */ /* 0x010fe200000000ff */
[----:B-----5:R-:W-:-:S02]  /*8340*/  FMUL.FTZ R40, R40, R15 ;  /* 0x0000000f28287220 */ /* 0x020fc40000410000 */
[-C--:B------:R-:W-:Y:S02]  /*8350*/  FMUL.FTZ R41, R41, R15.reuse ;  /* 0x0000000f29297220 */ /* 0x080fe40000410000 */
[-C--:B------:R-:W-:Y:S02]  /*8360*/  FMUL.FTZ R144, R144, R15.reuse ;  /* 0x0000000f90907220 */ /* 0x080fe40000410000 */
[----:B------:R-:W4:Y:S01]  /*8370*/  MUFU.EX2 R20, R20 ;  /* 0x0000001400147308 */ /* 0x000f220000000800 */
[----:B-1----:R-:W-:Y:S01]  /*8380*/  F2FP.PACK_AB R4, R197, R198 ;  /* 0x000000c6c504723e */ /* 0x002fe200000000ff */
[-C--:B------:R-:W-:Y:S02]  /*8390*/  FMUL.FTZ R42, R42, R14.reuse ;  /* 0x0000000e2a2a7220 */ /* 0x080fe40000410000 */
[----:B------:R-:W-:Y:S02]  /*83a0*/  FMUL.FTZ R43, R43, R14 ;  /* 0x0000000e2b2b7220 */ /* 0x000fe40000410000 */
[----:B------:R-:W-:Y:S01]  /*83b0*/  FMUL.FTZ R145, R145, R15 ;  /* 0x0000000f91917220 */ /* 0x000fe20000410000 */
[----:B---3--:R-:W-:Y:S01]  /*83c0*/  F2FP.PACK_AB R17, R201, R202 ;  /* 0x000000cac911723e */ /* 0x008fe200000000ff */
[----:B------:R-:W-:-:S03]  /*83d0*/  FMUL.FTZ R146, R146, R14 ;  /* 0x0000000e92927220 */ /* 0x000fc60000410000 */
[C---:B------:R-:W-:Y:S01]  /*83e0*/  HMMA.16816.F32 R32, R4.reuse, R140, R40 ;  /* 0x0000008c0420723c */ /* 0x040fe20000001828 */
[----:B------:R-:W-:Y:S01]  /*83f0*/  FMUL.FTZ R147, R147, R14 ;  /* 0x0000000e93937220 */ /* 0x000fe20000410000 */
[----:B------:R-:W-:Y:S01]  /*8400*/  LDSM.16.MT88.4 R40, [R213+0xb000] ;  /* 0x00b00000d528783b */ /* 0x000fe20000004200 */
[-C--:B------:R-:W-:Y:S02]  /*8410*/  FMUL.FTZ R152, R152, R15.reuse ;  /* 0x0000000f98987220 */ /* 0x080fe40000410000 */
[-C--:B----4-:R-:W-:Y:S02]  /*8420*/  FMUL.FTZ R150, R150, R20.reuse ;  /* 0x0000001496967220 */ /* 0x090fe40000410000 */
[----:B------:R-:W-:Y:S01]  /*8430*/  FMUL.FTZ R151, R151, R20 ;  /* 0x0000001497977220 */ /* 0x000fe20000410000 */
[----:B--2---:R-:W-:Y:S01]  /*8440*/  HMMA.16816.F32 R144, R4, R24, R144 ;  /* 0x000000180490723c */ /* 0x004fe20000001890 */
[----:B------:R-:W-:Y:S02]  /*8450*/  FMUL.FTZ R153, R153, R15 ;  /* 0x0000000f99997220 */ /* 0x000fe40000410000 */
[----:B------:R-:W-:-:S02]  /*8460*/  FMUL.FTZ R154, R154, R14 ;  /* 0x0000000e9a9a7220 */ /* 0x000fc40000410000 */
[----:B------:R-:W-:Y:S02]  /*8470*/  FMUL.FTZ R155, R155, R14 ;  /* 0x0000000e9b9b7220 */ /* 0x000fe40000410000 */
[-C--:B------:R-:W-:Y:S01]  /*8480*/  FMUL.FTZ R158, R158, R20.reuse ;  /* 0x000000149e9e7220 */ /* 0x080fe20000410000 */
[----:B------:R-:W-:Y:S01]  /*8490*/  HMMA.16816.F32 R148, R16, R24, R148 ;  /* 0x000000181094723c */ /* 0x000fe20000001894 */
[----:B------:R-:W-:Y:S02]  /*84a0*/  FMUL.FTZ R159, R159, R20 ;  /* 0x000000149f9f7220 */ /* 0x000fe40000410000 */
[-C--:B------:R-:W-:Y:S02]  /*84b0*/  FMUL.FTZ R44, R44, R15.reuse ;  /* 0x0000000f2c2c7220 */ /* 0x080fe40000410000 */
[-C--:B------:R-:W-:Y:S02]  /*84c0*/  FMUL.FTZ R45, R45, R15.reuse ;  /* 0x0000000f2d2d7220 */ /* 0x080fe40000410000 */
[-C--:B------:R-:W-:Y:S01]  /*84d0*/  FMUL.FTZ R46, R46, R14.reuse ;  /* 0x0000000e2e2e7220 */ /* 0x080fe20000410000 */
[----:B------:R-:W-:Y:S01]  /*84e0*/  HMMA.16816.F32 R152, R4, R26, R152 ;  /* 0x0000001a0498723c */ /* 0x000fe20000001898 */
[----:B------:R-:W-:Y:S01]  /*84f0*/  FMUL.FTZ R47, R47, R14 ;  /* 0x0000000e2f2f7220 */ /* 0x000fe20000410000 */
[----:B------:R-:W-:Y:S01]  /*8500*/  MOV R210, R32 ;  /* 0x0000002000d27202 */ /* 0x000fe20000000f00 */
[----:B------:R-:W-:Y:S01]  /*8510*/  FMUL.FTZ R56, R56, R15 ;  /* 0x0000000f38387220 */ /* 0x000fe20000410000 */
[----:B------:R-:W-:Y:S01]  /*8520*/  MOV R209, R33 ;  /* 0x0000002100d17202 */ /* 0x000fe20000000f00 */
[----:B------:R-:W-:-:S02]  /*8530*/  FMUL.FTZ R57, R57, R15 ;  /* 0x0000000f39397220 */ /* 0x000fc40000410000 */
[-C--:B------:R-:W-:Y:S01]  /*8540*/  FMUL.FTZ R58, R58, R14.reuse ;  /* 0x0000000e3a3a7220 */ /* 0x080fe20000410000 */
[----:B------:R-:W-:Y:S01]  /*8550*/  HMMA.16816.F32 R236, R16, R26, R156 ;  /* 0x0000001a10ec723c */ /* 0x000fe2000000189c */
[----:B------:R-:W1:Y:S01]  /*8560*/  LDSM.16.MT88.4 R24, [R217+0xa000] ;  /* 0x00a00000d918783b */ /* 0x000e620000004200 */
[----:B------:R-:W-:Y:S02]  /*8570*/  FMUL.FTZ R59, R59, R14 ;  /* 0x0000000e3b3b7220 */ /* 0x000fe40000410000 */
[-C--:B------:R-:W-:Y:S02]  /*8580*/  FMUL.FTZ R162, R162, R20.reuse ;  /* 0x00000014a2a27220 */ /* 0x080fe40000410000 */
[----:B------:R-:W-:Y:S01]  /*8590*/  FMUL.FTZ R163, R163, R20 ;  /* 0x00000014a3a37220 */ /* 0x000fe20000410000 */
[----:B------:R-:W-:Y:S01]  /*85a0*/  MOV R159, R34 ;  /* 0x00000022009f7202 */ /* 0x000fe20000000f00 */
[----:B------:R-:W-:Y:S01]  /*85b0*/  FMUL.FTZ R164, R164, R15 ;  /* 0x0000000fa4a47220 */ /* 0x000fe20000410000 */
[----:B------:R-:W-:Y:S01]  /*85c0*/  MOV R158, R35 ;  /* 0x00000023009e7202 */ /* 0x000fe20000000f00 */
[----:B------:R-:W-:Y:S01]  /*85d0*/  FMUL.FTZ R165, R165, R15 ;  /* 0x0000000fa5a57220 */ /* 0x000fe20000410000 */
[----:B------:R-:W-:Y:S01]  /*85e0*/  HMMA.16816.F32 R32, R4, R142, R44 ;  /* 0x0000008e0420723c */ /* 0x000fe2000000182c */
[-C--:B------:R-:W-:Y:S01]  /*85f0*/  FMUL.FTZ R166, R166, R14.reuse ;  /* 0x0000000ea6a67220 */ /* 0x080fe20000410000 */
[----:B------:R-:W2:Y:S01]  /*8600*/  LDSM.16.MT88.4 R44, [R215+0xb000] ;  /* 0x00b00000d72c783b */ /* 0x000ea20000004200 */
[----:B------:R-:W-:-:S02]  /*8610*/  FMUL.FTZ R167, R167, R14 ;  /* 0x0000000ea7a77220 */ /* 0x000fc40000410000 */
[-C--:B------:R-:W-:Y:S02]  /*8620*/  FMUL.FTZ R168, R168, R15.reuse ;  /* 0x0000000fa8a87220 */ /* 0x080fe40000410000 */
[-C--:B------:R-:W-:Y:S01]  /*8630*/  FMUL.FTZ R169, R169, R15.reuse ;  /* 0x0000000fa9a97220 */ /* 0x080fe20000410000 */
[-C--:B------:R-:W-:Y:S01]  /*8640*/  HMMA.16816.F32 R160, R16, R28.reuse, R160 ;  /* 0x0000001c10a0723c */ /* 0x080fe200000018a0 */
[-C--:B------:R-:W-:Y:S02]  /*8650*/  FMUL.FTZ R170, R170, R14.reuse ;  /* 0x0000000eaaaa7220 */ /* 0x080fe40000410000 */
[----:B------:R-:W-:Y:S02]  /*8660*/  FMUL.FTZ R171, R171, R14 ;  /* 0x0000000eabab7220 */ /* 0x000fe40000410000 */
[-C--:B------:R-:W-:Y:S01]  /*8670*/  FMUL.FTZ R60, R60, R15.reuse ;  /* 0x0000000f3c3c7220 */ /* 0x080fe20000410000 */
[----:B------:R-:W-:Y:S01]  /*8680*/  MOV R157, R236 ;  /* 0x000000ec009d7202 */ /* 0x000fe20000000f00 */
        /* <DEDUP_REMOVED lines=15> */
[----:B------:R-:W-:Y:S01]  /*8780*/  MOV R211, R35 ;  /* 0x0000002300d37202 */ /* 0x000fe20000000f00 */
[-C--:B------:R-:W-:Y:S01]  /*8790*/  FMUL.FTZ R75, R75, R14.reuse ;  /* 0x0000000e4b4b7220 */ /* 0x080fe20000410000 */
[----:B-1----:R-:W-:Y:S01]  /*87a0*/  HMMA.16816.F32 R32, R4, R24, R56 ;  /* 0x000000180420723c */ /* 0x002fe20000001838 */
[----:B------:R-:W1:Y:S01]  /*87b0*/  LDSM.16.MT88.4 R56, [R218+0xb000] ;  /* 0x00b00000da38783b */ /* 0x000e620000004200 */
        /* <DEDUP_REMOVED lines=11> */
[----:B------:R-:W-:Y:S02]  /*8870*/  FMUL.FTZ R95, R95, R14 ;  /* 0x0000000e5f5f7220 */ /* 0x000fe40000410000 */
[----:B------:R-:W-:Y:S02]  /*8880*/  FMUL.FTZ R104, R104, R15 ;  /* 0x0000000f68687220 */ /* 0x000fe40000410000 */
        /* <DEDUP_REMOVED lines=8> */
[----:B------:R-:W3:Y:S01]  /*8910*/  LDSM.16.MT88.4 R32, [R217+0xb000] ;  /* 0x00b00000d920783b */ /* 0x000ee20000004200 */
        /* <DEDUP_REMOVED lines=13> */
[----:B------:R-:W-:Y:S02]  /*89f0*/  FMUL.FTZ R127, R127, R14 ;  /* 0x0000000e7f7f7220 */ /* 0x000fe40000410000 */
[-C--:B------:R-:W-:Y:S02]  /*8a00*/  FMUL.FTZ R174, R174, R20.reuse ;  /* 0x00000014aeae7220 */ /* 0x080fe40000410000 */
[-C--:B------:R-:W-:Y:S01]  /*8a10*/  FMUL.FTZ R175, R175, R20.reuse ;  /* 0x00000014afaf7220 */ /* 0x080fe20000410000 */
[----:B------:R-:W-:Y:S01]  /*8a20*/  HMMA.16816.F32 R92, R4, R46, R92 ;  /* 0x0000002e045c723c */ /* 0x000fe2000000185c */
[----:B------:R-:W-:-:S02]  /*8a30*/  FMUL.FTZ R66, R66, R20 ;  /* 0x0000001442427220 */ /* 0x000fc40000410000 */
[-C--:B------:R-:W-:Y:S02]  /*8a40*/  FMUL.FTZ R67, R67, R20.reuse ;  /* 0x0000001443437220 */ /* 0x080fe40000410000 */
[-C--:B------:R-:W-:Y:S02]  /*8a50*/  FMUL.FTZ R54, R54, R20.reuse ;  /* 0x0000001436367220 */ /* 0x080fe40000410000 */
[-C--:B------:R-:W-:Y:S01]  /*8a60*/  FMUL.FTZ R55, R55, R20.reuse ;  /* 0x0000001437377220 */ /* 0x080fe20000410000 */
[----:B-1----:R-:W-:Y:S01]  /*8a70*/  HMMA.16816.F32 R104, R4, R56, R104 ;  /* 0x000000380468723c */ /* 0x002fe20000001868 */
        /* <DEDUP_REMOVED lines=9> */
[----:B---3--:R-:W-:Y:S01]  /*8b10*/  HMMA.16816.F32 R120, R4, R32, R120 ;  /* 0x000000200478723c */ /* 0x008fe20000001878 */
        /* <DEDUP_REMOVED lines=8> */
[--C-:B------:R-:W-:Y:S01]  /*8ba0*/  FFMA.FTZ R4, R181, c[0x0][0x23c], -R8.reuse ;  /* 0x00008f00b5047a23 */ /* 0x100fe20000010808 */
[C---:B------:R-:W-:Y:S01]  /*8bb0*/  HMMA.16816.F32 R240, R16.reuse, R30, R172 ;  /* 0x0000001e10f0723c */ /* 0x040fe200000018ac */
[----:B------:R-:W-:Y:S01]  /*8bc0*/  MOV R6, R137 ;  /* 0x0000008900067202 */ /* 0x000fe20000000f00 */
[----:B------:R-:W-:Y:S01]  /*8bd0*/  FMUL.FTZ R99, R99, R20 ;  /* 0x0000001463637220 */ /* 0x000fe20000410000 */
[----:B------:R1:W-:Y:S01]  /*8be0*/  MUFU.EX2 R31, R4 ;  /* 0x00000004001f7308 */ /* 0x0003e20000000800 */
[----:B------:R-:W-:Y:S01]  /*8bf0*/  MOV R7, R132 ;  /* 0x0000008400077202 */ /* 0x000fe20000000f00 */
[----:B------:R-:W-:Y:S01]  /*8c00*/  FMUL.FTZ R116, R116, R21 ;  /* 0x0000001574747220 */ /* 0x000fe20000410000 */
[----:B------:R-:W-:Y:S01]  /*8c10*/  MOV R124, R29 ;  /* 0x0000001d007c7202 */ /* 0x000fe20000000f00 */
[----:B------:R-:W-:Y:S01]  /*8c20*/  FMUL.FTZ R117, R117, R21 ;  /* 0x0000001575757220 */ /* 0x000fe20000410000 */
[C---:B------:R-:W-:Y:S01]  /*8c30*/  HMMA.16816.F32 R228, R16.reuse, R26, R64 ;  /* 0x0000001a10e4723c */ /* 0x040fe20000001840 */
[----:B------:R-:W-:Y:S01]  /*8c40*/  MOV R5, R28 ;  /* 0x0000001c00057202 */ /* 0x000fe20000000f00 */
[----:B------:R-:W-:Y:S01]  /*8c50*/  FMUL.FTZ R118, R118, R20 ;  /* 0x0000001476767220 */ /* 0x000fe20000410000 */
[----:B------:R-:W-:Y:S01]  /*8c60*/  MOV R126, R186 ;  /* 0x000000ba007e7202 */ /* 0x000fe20000000f00 */
[----:B------:R-:W-:Y:S01]  /*8c70*/  FMUL.FTZ R119, R119, R20 ;  /* 0x0000001477777220 */ /* 0x000fe20000410000 */
[----:B------:R-:W-:Y:S01]  /*8c80*/  MOV R127, R185 ;  /* 0x000000b9007f7202 */ /* 0x000fe20000000f00 */
[-C--:B------:R-:W-:Y:S01]  /*8c90*/  FMUL.FTZ R128, R128, R21.reuse ;  /* 0x0000001580807220 */ /* 0x080fe20000410000 */
[----:B------:R-:W-:Y:S01]  /*8ca0*/  MOV R125, R184 ;  /* 0x000000b8007d7202 */ /* 0x000fe20000000f00 */
[----:B------:R-:W-:Y:S01]  /*8cb0*/  HMMA.16816.F32 R52, R16, R24, R52 ;  /* 0x000000181034723c */ /* 0x000fe20000001834 */
[----:B------:R-:W-:Y:S01]  /*8cc0*/  FMUL.FTZ R129, R129, R21 ;  /* 0x0000001581817220 */ /* 0x000fe20000410000 */
[----:B------:R-:W-:Y:S01]  /*8cd0*/  MOV R181, R6 ;  /* 0x0000000600b57202 */ /* 0x000fe20000000f00 */
[----:B-1----:R-:W-:Y:S01]  /*8ce0*/  FFMA.FTZ R4, R133, c[0x0][0x23c], -R8 ;  /* 0x00008f0085047a23 */ /* 0x002fe20000010808 */
[----:B------:R-:W-:Y:S01]  /*8cf0*/  LDSM.16.MT88.4 R172, [R215+0xa800] ;  /* 0x00a80000d7ac783b */ /* 0x000fe20000004200 */
[----:B------:R-:W-:-:S02]  /*8d00*/  FMUL.FTZ R130, R130, R20 ;  /* 0x0000001482827220 */ /* 0x000fc40000410000 */
[----:B------:R1:W2:Y:S01]  /*8d10*/  MUFU.EX2 R133, R4 ;  /* 0x0000000400857308 */ /* 0x0002a20000000800 */
[C---:B------:R-:W-:Y:S01]  /*8d20*/  HMMA.16816.F32 R236, R16.reuse, R142, R48 ;  /* 0x0000008e10ec723c */ /* 0x040fe20000001830 */
[----:B------:R-:W-:Y:S01]  /*8d30*/  FMUL.FTZ R131, R131, R20 ;  /* 0x0000001483837220 */ /* 0x000fe20000410000 */
[----:B------:R-:W-:Y:S01]  /*8d40*/  LDSM.16.MT88.4 R64, [R217+0xa800] ;  /* 0x00a80000d940783b */ /* 0x000fe20000004200 */
[-C--:B------:R-:W-:Y:S02]  /*8d50*/  FMUL.FTZ R36, R36, R21.reuse ;  /* 0x0000001524247220 */ /* 0x080fe40000410000 */
[----:B------:R-:W-:Y:S02]  /*8d60*/  FMUL.FTZ R37, R37, R21 ;  /* 0x0000001525257220 */ /* 0x000fe40000410000 */
        /* <DEDUP_REMOVED lines=9> */
[----:B-1----:R-:W-:Y:S01]  /*8e00*/  FFMA.FTZ R4, R180, c[0x0][0x23c], -R8 ;  /* 0x00008f00b4047a23 */ /* 0x002fe20000010808 */
[----:B------:R-:W-:Y:S01]  /*8e10*/  MOV R43, R158 ;  /* 0x0000009e002b7202 */ /* 0x000fe20000000f00 */
[C---:B------:R-:W-:Y:S01]  /*8e20*/  HMMA.16816.F32 R84, R16.reuse, R44, R84 ;  /* 0x0000002c1054723c */ /* 0x040fe20000001854 */
[----:B------:R-:W1:Y:S01]  /*8e30*/  LDSM.16.MT88.4 R156, [R213+0xa800] ;  /* 0x00a80000d59c783b */ /* 0x000e620000004200 */
[----:B------:R3:W-:Y:S01]  /*8e40*/  MUFU.EX2 R137, R4 ;  /* 0x0000000400897308 */ /* 0x0007e20000000800 */
[----:B------:R-:W-:Y:S01]  /*8e50*/  FMUL.FTZ R113, R113, R21 ;  /* 0x0000001571717220 */ /* 0x000fe20000410000 */
[----:B------:R-:W-:Y:S01]  /*8e60*/  MOV R180, R5 ;  /* 0x0000000500b47202 */ /* 0x000fe20000000f00 */
[----:B------:R-:W-:Y:S01]  /*8e70*/  FMUL.FTZ R114, R114, R20 ;  /* 0x0000001472727220 */ /* 0x000fe20000410000 */
[----:B------:R-:W4:Y:S01]  /*8e80*/  LDSM.16.MT88.4 R80, [R213+0xb800] ;  /* 0x00b80000d550783b */ /* 0x000f220000004200 */
[----:B------:R-:W-:Y:S01]  /*8e90*/  MOV R44, R125 ;  /* 0x0000007d002c7202 */ /* 0x000fe20000000f00 */
[----:B------:R-:W-:Y:S01]  /*8ea0*/  HMMA.16816.F32 R116, R16, R32, R116 ;  /* 0x000000201074723c */ /* 0x000fe20000001874 */
[----:B------:R-:W-:Y:S01]  /*8eb0*/  MOV R45, R126 ;  /* 0x0000007e002d7202 */ /* 0x000fe20000000f00 */
[----:B------:R-:W-:-:S02]  /*8ec0*/  FMUL.FTZ R115, R115, R20 ;  /* 0x0000001473737220 */ /* 0x000fc40000410000 */
[-C--:B------:R-:W-:Y:S02]  /*8ed0*/  FMUL.FTZ R68, R68, R21.reuse ;  /* 0x0000001544447220 */ /* 0x080fe40000410000 */
[----:B------:R-:W-:Y:S02]  /*8ee0*/  FMUL.FTZ R69, R69, R21 ;  /* 0x0000001545457220 */ /* 0x000fe40000410000 */
[C---:B------:R-:W-:Y:S01]  /*8ef0*/  HMMA.16816.F32 R32, R16.reuse, R34, R128 ;  /* 0x000000221020723c */ /* 0x040fe20000001880 */
[----:B------:R-:W-:Y:S02]  /*8f00*/  FMUL.FTZ R70, R70, R20 ;  /* 0x0000001446467220 */ /* 0x000fe40000410000 */
[----:B---3--:R-:W-:Y:S01]  /*8f10*/  FFMA.FTZ R4, R183, c[0x0][0x23c], -R8 ;  /* 0x00008f00b7047a23 */ /* 0x008fe20000010808 */
[----:B------:R-:W-:Y:S01]  /*8f20*/  MOV R183, R124 ;  /* 0x0000007c00b77202 */ /* 0x000fe20000000f00 */
[----:B------:R-:W-:Y:S02]  /*8f30*/  FMUL.FTZ R71, R71, R20 ;  /* 0x0000001447477220 */ /* 0x000fe40000410000 */
[----:B------:R3:W5:Y:S01]  /*8f40*/  MUFU.EX2 R132, R4 ;  /* 0x0000000400847308 */ /* 0x0007620000000800 */
[----:B--2---:R-:W-:Y:S01]  /*8f50*/  F2FP.PACK_AB R128, R133, R31 ;  /* 0x0000001f8580723e */ /* 0x004fe200000000ff */
[----:B------:R-:W-:Y:S01]  /*8f60*/  HMMA.16816.F32 R36, R16, R140, R36 ;  /* 0x0000008c1024723c */ /* 0x000fe20000001824 */
[----:B------:R-:W-:-:S02]  /*8f70*/  FMUL.FTZ R100, R100, R21 ;  /* 0x0000001564647220 */ /* 0x000fc40000410000 */
[----:B------:R-:W-:Y:S02]  /*8f80*/  FMUL.FTZ R101, R101, R21 ;  /* 0x0000001565657220 */ /* 0x000fe40000410000 */
[-C--:B------:R-:W-:Y:S02]  /*8f90*/  FMUL.FTZ R102, R102, R20.reuse ;  /* 0x0000001466667220 */ /* 0x080fe40000410000 */
[----:B------:R-:W-:Y:S01]  /*8fa0*/  FMUL.FTZ R103, R103, R20 ;  /* 0x0000001467677220 */ /* 0x000fe20000410000 */
[----:B------:R-:W-:Y:S01]  /*8fb0*/  HMMA.16816.F32 R140, R16, R58, R112 ;  /* 0x0000003a108c723c */ /* 0x000fe20000001870 */
[----:B------:R-:W2:Y:S01]  /*8fc0*/  LDSM.16.MT88.4 R112, [R218+0xb800] ;  /* 0x00b80000da70783b */ /* 0x000ea20000004200 */
[----:B---3--:R-:W-:Y:S01]  /*8fd0*/  FFMA.FTZ R4, R177, c[0x0][0x23c], -R2 ;  /* 0x00008f00b1047a23 */ /* 0x008fe20000010802 */
[----:B-----5:R-:W-:-:S05]  /*8fe0*/  F2FP.PACK_AB R130, R132, R137 ;  /* 0x000000898482723e */ /* 0x020fca00000000ff */
[C---:B------:R-:W-:Y:S01]  /*8ff0*/  HMMA.16816.F32 R68, R16.reuse, R40, R68 ;  /* 0x000000281044723c */ /* 0x040fe20000001844 */
[----:B------:R3:W-:Y:S06]  /*9000*/  MUFU.EX2 R27, R4 ;  /* 0x00000004001b7308 */ /* 0x0007ec0000000800 */
[----:B------:R-:W-:Y:S01]  /*9010*/  MOV R40, R210 ;  /* 0x000000d200287202 */ /* 0x000fe20000000f00 */
[----:B------:R-:W-:Y:S01]  /*9020*/  HMMA.16816.F32 R100, R16, R56, R100 ;  /* 0x000000381064723c */ /* 0x000fe20000001864 */
[----:B------:R-:W-:Y:S01]  /*9030*/  MOV R41, R209 ;  /* 0x000000d100297202 */ /* 0x000fe20000000f00 */
[----:B---3--:R-:W-:-:S04]  /*9040*/  FFMA.FTZ R4, R176, c[0x0][0x23c], -R2 ;  /* 0x00008f00b0047a23 */ /* 0x008fc80000010802 */
[----:B------:R3:W5:Y:S02]  /*9050*/  MUFU.EX2 R29, R4 ;  /* 0x00000004001d7308 */ /* 0x0007640000000800 */
[--C-:B---3--:R-:W-:Y:S01]  /*9060*/  FFMA.FTZ R4, R139, c[0x0][0x23c], -R2.reuse ;  /* 0x00008f008b047a23 */ /* 0x108fe20000010802 */
[----:B-----5:R-:W-:Y:S01]  /*9070*/  F2FP.PACK_AB R129, R29, R27 ;  /* 0x0000001b1d81723e */ /* 0x020fe200000000ff */
[----:B------:R-:W-:-:S04]  /*9080*/  FFMA.FTZ R2, R178, c[0x0][0x23c], -R2 ;  /* 0x00008f00b2027a23 */ /* 0x000fc80000010802 */
[----:B------:R-:W-:Y:S08]  /*9090*/  MUFU.EX2 R30, R4 ;  /* 0x00000004001e7308 */ /* 0x000ff00000000800 */
[----:B------:R3:W5:Y:S02]  /*90a0*/  MUFU.EX2 R28, R2 ;  /* 0x00000002001c7308 */ /* 0x0007640000000800 */
[----:B---3--:R-:W-:Y:S01]  /*90b0*/  FFMA.FTZ R2, R138, c[0x0][0x23c], -R0 ;  /* 0x00008f008a027a23 */ /* 0x008fe20000010800 */
[----:B-----5:R-:W-:-:S05]  /*90c0*/  F2FP.PACK_AB R131, R28, R30 ;  /* 0x0000001e1c83723e */ /* 0x020fca00000000ff */
[----:B------:R3:W-:Y:S02]  /*90d0*/  MUFU.EX2 R26, R2 ;  /* 0x00000002001a7308 */ /* 0x0007e40000000800 */
[C---:B-1----:R-:W-:Y:S08]  /*90e0*/  HMMA.16816.F32 R148, R128.reuse, R156, R148 ;  /* 0x0000009c8094723c */ /* 0x042ff00000001894 */
[----:B------:R-:W-:Y:S01]  /*90f0*/  HMMA.16816.F32 R160, R128, R172, R160 ;  /* 0x000000ac80a0723c */ /* 0x000fe200000018a0 */
[----:B---3--:R-:W-:-:S04]  /*9100*/  FFMA.FTZ R2, R179, c[0x0][0x23c], -R0 ;  /* 0x00008f00b3027a23 */ /* 0x008fc80000010800 */
[----:B------:R1:W3:Y:S03]  /*9110*/  MUFU.EX2 R25, R2 ;  /* 0x0000000200197308 */ /* 0x0002e60000000800 */
[----:B------:R-:W-:Y:S01]  /*9120*/  HMMA.16816.F32 R176, R16, R46, R96 ;  /* 0x0000002e10b0723c */ /* 0x000fe20000001860 */
[----:B------:R-:W5:Y:S06]  /*9130*/  LDSM.16.MT88.4 R96, [R215+0xb800] ;  /* 0x00b80000d760783b */ /* 0x000f6c0000004200 */
[----:B------:R-:W-:Y:S01]  /*9140*/  MOV R46, R127 ;  /* 0x0000007f002e7202 */ /* 0x000fe20000000f00 */
[----:B------:R-:W-:Y:S01]  /*9150*/  FFMA.FTZ R16, R252, R21, R207 ;  /* 0x00000015fc107223 */ /* 0x000fe200000100cf */
[----:B------:R-:W-:Y:S01]  /*9160*/  MOV R47, R211 ;  /* 0x000000d3002f7202 */ /* 0x000fe20000000f00 */
[----:B------:R-:W-:Y:S02]  /*9170*/  HMMA.16816.F32 R52, R128, R64, R52 ;  /* 0x000000408034723c */ /* 0x000fe40000001834 */
[----:B------:R-:W-:-:S02]  /*9180*/  FADD.FTZ R16, R206, R16 ;  /* 0x00000010ce107221 */ /* 0x000fc40000010000 */
[--C-:B-1----:R-:W-:Y:S01]  /*9190*/  FFMA.FTZ R2, R182, c[0x0][0x23c], -R0.reuse ;  /* 0x00008f00b6027a23 */ /* 0x102fe20000010800 */
[----:B---3--:R-:W-:Y:S01]  /*91a0*/  F2FP.PACK_AB R124, R25, R26 ;  /* 0x0000001a197c723e */ /* 0x008fe200000000ff */
[----:B------:R-:W-:Y:S01]  /*91b0*/  FFMA.FTZ R0, R189, c[0x0][0x23c], -R0 ;  /* 0x00008f00bd007a23 */ /* 0x000fe20000010800 */
[----:B------:R-:W-:Y:S01]  /*91c0*/  MOV R182, R7 ;  /* 0x0000000700b67202 */ /* 0x000fe20000000f00 */
[----:B------:R1:W-:Y:S01]  /*91d0*/  MUFU.EX2 R24, R2 ;  /* 0x0000000200187308 */ /* 0x0003e20000000800 */
[----:B------:R-:W3:Y:S01]  /*91e0*/  LDSM.16.MT88.4 R4, [R217+0xb800] ;  /* 0x00b80000d904783b */ /* 0x000ee20000004200 */
[C---:B----4-:R-:W-:Y:S06]  /*91f0*/  HMMA.16816.F32 R68, R128.reuse, R80, R68 ;  /* 0x000000508044723c */ /* 0x050fec0000001844 */
[----:B------:R4:W4:Y:S02]  /*9200*/  MUFU.EX2 R23, R0 ;  /* 0x0000000000177308 */ /* 0x0009240000000800 */
[----:B--2---:R-:W-:Y:S01]  /*9210*/  HMMA.16816.F32 R100, R128, R112, R100 ;  /* 0x000000708064723c */ /* 0x004fe20000001864 */
[----:B-1----:R-:W-:-:S06]  /*9220*/  FFMA.FTZ R2, R191, c[0x0][0x23c], -R13 ;  /* 0x00008f00bf027a23 */ /* 0x002fcc000001080d */
[----:B------:R-:W-:Y:S01]  /*9230*/  MUFU.EX2 R2, R2 ;  /* 0x0000000200027308 */ /* 0x000fe20000000800 */
[----:B-----5:R-:W-:Y:S01]  /*9240*/  HMMA.16816.F32 R84, R128, R96, R84 ;  /* 0x000000608054723c */ /* 0x020fe20000001854 */
[----:B----4-:R-:W-:Y:S01]  /*9250*/  FFMA.FTZ R0, R188, c[0x0][0x23c], -R13 ;  /* 0x00008f00bc007a23 */ /* 0x010fe2000001080d */
[----:B------:R-:W-:-:S05]  /*9260*/  F2FP.PACK_AB R126, R23, R24 ;  /* 0x00000018177e723e */ /* 0x000fca00000000ff */
[----:B------:R1:W-:Y:S01]  /*9270*/  MUFU.EX2 R22, R0 ;  /* 0x0000000000167308 */ /* 0x0003e20000000800 */
[----:B---3--:R-:W-:Y:S01]  /*9280*/  HMMA.16816.F32 R116, R128, R4, R116 ;  /* 0x000000048074723c */ /* 0x008fe20000001874 */
[----:B-1----:R-:W-:-:S06]  /*9290*/  FFMA.FTZ R0, R190, c[0x0][0x23c], -R13 ;  /* 0x00008f00be007a23 */ /* 0x002fcc000001080d */
[----:B------:R1:W2:Y:S02]  /*92a0*/  MUFU.EX2 R8, R0 ;  /* 0x0000000000087308 */ /* 0x0002a40000000800 */
[----:B-1----:R-:W-:Y:S01]  /*92b0*/  FFMA.FTZ R0, R192, c[0x0][0x23c], -R13 ;  /* 0x00008f00c0007a23 */ /* 0x002fe2000001080d */
[----:B--2---:R-:W-:Y:S01]  /*92c0*/  F2FP.PACK_AB R125, R8, R22 ;  /* 0x00000016087d723e */ /* 0x004fe200000000ff */
[----:B------:R-:W-:-:S04]  /*92d0*/  FFMA.FTZ R13, R251, R20, R202 ;  /* 0x00000014fb0d7223 */ /* 0x000fc800000100ca */
[----:B------:R-:W1:Y:S02]  /*92e0*/  MUFU.EX2 R0, R0 ;  /* 0x0000000000007308 */ /* 0x000e640000000800 */
[----:B-1----:R-:W-:-:S07]  /*92f0*/  F2FP.PACK_AB R127, R2, R0 ;  /* 0x00000000027f723e */ /* 0x002fce00000000ff */
[C---:B------:R-:W-:Y:S08]  /*9300*/  HMMA.16816.F32 R144, R124.reuse, R156, R144 ;  /* 0x0000009c7c90723c */ /* 0x040ff00000001890 */
[-C--:B------:R-:W-:Y:S08]  /*9310*/  HMMA.16816.F32 R152, R124, R158.reuse, R152 ;  /* 0x0000009e7c98723c */ /* 0x080ff00000001898 */
[----:B------:R-:W-:Y:S01]  /*9320*/  HMMA.16816.F32 R156, R128, R158, R48 ;  /* 0x0000009e809c723c */ /* 0x000fe20000001830 */
[----:B------:R-:W1:Y:S07]  /*9330*/  LDSM.16.MT88.4 R48, [R218+0xa800] ;  /* 0x00a80000da30783b */ /* 0x000e6e0000004200 */
[C---:B------:R-:W-:Y:S07]  /*9340*/  HMMA.16816.F32 R120, R124.reuse, R4, R120 ;  /* 0x000000047c78723c */ /* 0x040fee0000001878 */
[----:B------:R-:W-:Y:S01]  /*9350*/  FFMA.FTZ R5, R250, R15, R198 ;  /* 0x0000000ffa057223 */ /* 0x000fe200000100c6 */
[----:B------:R-:W-:Y:S01]  /*9360*/  HMMA.16816.F32 R164, R124, R172, R164 ;  /* 0x000000ac7ca4723c */ /* 0x000fe200000018a4 */
[----:B------:R-:W-:-:S02]  /*9370*/  FFMA.FTZ R4, R249, R14, R193 ;  /* 0x0000000ef9047223 */ /* 0x000fc400000100c1 */
[----:B------:R-:W-:Y:S02]  /*9380*/  FADD.FTZ R15, R201, R13 ;  /* 0x0000000dc90f7221 */ /* 0x000fe40000010000 */
[----:B------:R-:W-:Y:S02]  /*9390*/  FADD.FTZ R14, R197, R5 ;  /* 0x00000005c50e7221 */ /* 0x000fe40000010000 */
[----:B------:R-:W-:Y:S01]  /*93a0*/  FADD.FTZ R13, R194, R4 ;  /* 0x00000004c20d7221 */ /* 0x000fe20000010000 */
[----:B------:R-:W-:Y:S01]  /*93b0*/  HMMA.16816.F32 R168, R124, R174, R168 ;  /* 0x000000ae7ca8723c */ /* 0x000fe200000018a8 */
[----:B------:R-:W-:Y:S02]  /*93c0*/  FADD.FTZ R5, R203, R15 ;  /* 0x0000000fcb057221 */ /* 0x000fe40000010000 */
[----:B------:R-:W-:-:S05]  /*93d0*/  FADD.FTZ R4, R199, R14 ;  /* 0x0000000ec7047221 */ /* 0x000fca0000010000 */
[C---:B------:R-:W-:Y:S08]  /*93e0*/  HMMA.16816.F32 R56, R124.reuse, R64, R180 ;  /* 0x000000407c38723c */ /* 0x040ff000000018b4 */
[C---:B------:R-:W-:Y:S08]  /*93f0*/  HMMA.16816.F32 R60, R124.reuse, R66, R60 ;  /* 0x000000427c3c723c */ /* 0x040ff0000000183c */
        /* <DEDUP_REMOVED lines=39> */
[----:B------:R-:W-:Y:S05]  /*9670*/  @!P0 BRA `(.L_x_934) ;  /* 0x0000597000008947 */ /* 0x000fea0003800000 */
[----:B------:R-:W2:Y:S01]  /*9680*/  LDL.64 R210, [R1+0x30] ;  /* 0x0000300001d27983 */ /* 0x000ea20000100a00 */
[----:B------:R-:W-:Y:S01]  /*9690*/  UIADD3 UR4, UR8, -0x2, URZ ;  /* 0xfffffffe08047890 */ /* 0x000fe2000fffe03f */
[----:B------:R-:W-:-:S04]  /*96a0*/  DEPBAR.LE SB0, 0x0 ;  /* 0x000080000000791a */ /* 0x000fc80000000000 */
[----:B------:R-:W-:Y:S01]  /*96b0*/  UIADD3 UR5, UP0, -UR6, 0x80, URZ ;  /* 0x0000008006057890 */ /* 0x000fe2000ff1e13f */
[----:B------:R-:W-:-:S03]  /*96c0*/  MOV R0, UR4 ;  /* 0x0000000400007c02 */ /* 0x000fc60008000f00 */
[----:B------:R-:W-:Y:S02]  /*96d0*/  UIADD3.X UR4, URZ, ~UR9, URZ, UP0, !UPT ;  /* 0x800000093f047290 */ /* 0x000fe400087fe43f */
[----:B------:R-:W-:Y:S01]  /*96e0*/  UISETP.NE.AND UP0, UPT, UR8, 0x4, UPT ;  /* 0x000000040800788c */ /* 0x000fe2000bf05270 */
[----:B------:R-:W-:Y:S01]  /*96f0*/  BAR.SYNC.DEFER_BLOCKING 0x0 ;  /* 0x0000000000007b1d */ /* 0x000fe20000010000 */
[----:B--2---:R-:W-:-:S05]  /*9700*/  MOV R2, R210 ;  /* 0x000000d200027202 */ /* 0x004fca0000000f00 */
[----:B------:R-:W-:-:S05]  /*9710*/  IMAD R0, R0, UR24, R2 ;  /* 0x0000001800007c24 */ /* 0x000fca000f8e0202 */
[----:B------:R-:W-:-:S04]  /*9720*/  LEA R0, R0, c[0x0][0x170], 0x1 ;  /* 0x00005c0000007a11 */ /* 0x000fc800078e08ff */
[----:B------:R-:W-:Y:S02]  /*9730*/  IADD3 R4, -R248, UR24, R0 ;  /* 0x00000018f8047c10 */ /* 0x000fe4000fffe100 */
[----:B------:R-:W-:Y:S02]  /*9740*/  IADD3 R0, R0, -UR6, RZ ;  /* 0x8000000600007c10 */ /* 0x000fe4000fffe0ff */
[----:B------:R-:W-:Y:S02]  /*9750*/  IADD3 R236, P1, R4, -UR6, RZ ;  /* 0x8000000604ec7c10 */ /* 0x000fe4000ff3e0ff */
[C---:B------:R-:W-:Y:S02]  /*9760*/  IADD3 R238, P3, R0.reuse, -UR6, RZ ;  /* 0x8000000600ee7c10 */ /* 0x040fe4000ff7e0ff */
[----:B------:R-:W-:Y:S02]  /*9770*/  IADD3 R6, P2, R0, UR5, RZ ;  /* 0x0000000500067c10 */ /* 0x000fe4000ff5e0ff */
[----:B------:R-:W-:-:S02]  /*9780*/  IADD3 R4, P0, R4, UR5, RZ ;  /* 0x0000000504047c10 */ /* 0x000fc4000ff1e0ff */
[C---:B------:R-:W-:Y:S02]  /*9790*/  IADD3.X R239, R233.reuse, ~UR9, RZ, P3, !PT ;  /* 0x80000009e9ef7c10 */ /* 0x040fe40009ffe4ff */
[----:B------:R-:W-:Y:S02]  /*97a0*/  IADD3.X R7, R233, UR4, RZ, P2, !PT ;  /* 0x00000004e9077c10 */ /* 0x000fe400097fe4ff */
[C---:B------:R-:W-:Y:S01]  /*97b0*/  IADD3.X R237, R235.reuse, ~UR9, RZ, P1, !PT ;  /* 0x80000009ebed7c10 */ /* 0x040fe20008ffe4ff */
[----:B------:R-:W-:Y:S01]  /*97c0*/  @!PT LDS RZ, [RZ] ;  /* 0x00000000fffff984 */ /* 0x000fe20000000800 */
[----:B------:R-:W-:Y:S01]  /*97d0*/  @!PT LDS RZ, [RZ] ;  /* 0x00000000fffff984 */ /* 0x000fe20000000800 */
[----:B------:R-:W-:Y:S01]  /*97e0*/  @!PT LDS RZ, [RZ] ;  /* 0x00000000fffff984 */ /* 0x000fe20000000800 */
[----:B------:R1:W-:Y:S01]  /*97f0*/  LDGSTS.E.BYPASS.LTC128B.128 [R227+0xa000], [R238.64] ;  /* 0x0a000000eee37fae */ /* 0x0003e2000b901d52 */
[----:B------:R-:W-:Y:S02]  /*9800*/  IADD3.X R5, R235, UR4, RZ, P0, !PT ;  /* 0x00000004eb057c10 */ /* 0x000fe400087fe4ff */
[----:B------:R-:W-:Y:S01]  /*9810*/  PLOP3.LUT P0, PT, PT, PT, UP0, 0x80, 0x0 ;  /* 0x000000000000781c */ /* 0x000fe20003f0f008 */
[----:B------:R2:W-:Y:S04]  /*9820*/  LDGSTS.E.BYPASS.LTC128B.128 [R227+0xb000], [R6.64] ;  /* 0x0b00000006e37fae */ /* 0x0005e8000b901d52 */
[----:B------:R1:W-:Y:S04]  /*9830*/  LDGSTS.E.BYPASS.LTC128B.128 [R227+0xa800], [R236.64] ;  /* 0x0a800000ece37fae */ /* 0x0003e8000b901d52 */
[----:B------:R2:W-:Y:S04]  /*9840*/  LDGSTS.E.BYPASS.LTC128B.128 [R227+0xb800], [R4.64] ;  /* 0x0b80000004e37fae */ /* 0x0005e8000b901d52 */
[----:B------:R-:W-:Y:S04]  /*9850*/  LDSM.16.M88.4 R32, [R212+0x8000] ;  /* 0x00800000d420783b */ /* 0x000fe80000000200 */
[----:B------:R-:W3:Y:S04]  /*9860*/  LDSM.16.M88.4 R16, [R214+0x2000] ;  /* 0x00200000d610783b */ /* 0x000ee80000000200 */
[----:B------:R-:W4:Y:S04]  /*9870*/  LDSM.16.M88.4 R28, [R212+0x8800] ;  /* 0x00880000d41c783b */ /* 0x000f280000000200 */
[----:B------:R-:W5:Y:S04]  /*9880*/  LDSM.16.M88.4 R20, [R214] ;  /* 0x00000000d614783b */ /* 0x000f680000000200 */
[----:B------:R-:W-:Y:S04]  /*9890*/  LDSM.16.M88.4 R176, [R223] ;  /* 0x00000000dfb0783b */ /* 0x000fe80000000200 */
[----:B------:R-:W-:Y:S04]  /*98a0*/  LDSM.16.M88.4 R140, [R226] ;  /* 0x00000000e28c783b */ /* 0x000fe80000000200 */
[----:B--2---:R-:W2:Y:S04]  /*98b0*/  LDSM.16.M88.4 R4, [R216+0x2000] ;  /* 0x00200000d804783b */ /* 0x004ea80000000200 */
[----:B------:R-:W1:Y:S04]  /*98c0*/  LDSM.16.M88.4 R24, [R216] ;  /* 0x00000000d818783b */ /* 0x000e680000000200 */
[----:B------:R-:W0:Y:S01]  /*98d0*/  LDGDEPBAR ;  /* 0x00000000000079af */ /* 0x000e220000000000 */
[C---:B---3--:R-:W-:Y:S08]  /*98e0*/  HMMA.16816.F32 R188, R16.reuse, R32, RZ ;  /* 0x0000002010bc723c */ /* 0x048ff000000018ff */
[C---:B----4-:R-:W-:Y:S08]  /*98f0*/  HMMA.16816.F32 R180, R16.reuse, R28, RZ ;  /* 0x0000001c10b4723c */ /* 0x050ff000000018ff */
[C---:B------:R-:W-:Y:S08]  /*9900*/  HMMA.16816.F32 R184, R16.reuse, R34, RZ ;  /* 0x0000002210b8723c */ /* 0x040ff000000018ff */
[----:B------:R-:W-:Y:S08]  /*9910*/  HMMA.16816.F32 R16, R16, R30, RZ ;  /* 0x0000001e1010723c */ /* 0x000ff000000018ff */
[C---:B-----5:R-:W-:Y:S08]  /*9920*/  HMMA.16816.F32 R196, R20.reuse, R32, RZ ;  /* 0x0000002014c4723c */ /* 0x060ff000000018ff */
[----:B------:R-:W-:Y:S01]  /*9930*/  HMMA.16816.F32 R208, R20, R34, RZ ;  /* 0x0000002214d0723c */ /* 0x000fe200000018ff */
[----:B------:R-:W-:Y:S07]  /*9940*/  LDSM.16.M88.4 R32, [R221+0x8800] ;  /* 0x00880000dd20783b */ /* 0x000fee0000000200 */
[----:B--2---:R-:W-:Y:S08]  /*9950*/  HMMA.16816.F32 R204, R4, R178, R184 ;  /* 0x000000b204cc723c */ /* 0x004ff000000018b8 */
[C---:B------:R-:W-:Y:S08]  /*9960*/  HMMA.16816.F32 R192, R20.reuse, R28, RZ ;  /* 0x0000001c14c0723c */ /* 0x040ff000000018ff */
[----:B------:R-:W-:Y:S01]  /*9970*/  HMMA.16816.F32 R200, R20, R30, RZ ;  /* 0x0000001e14c8723c */ /* 0x000fe200000018ff */
[----:B------:R-:W-:Y:S07]  /*9980*/  LDSM.16.M88.4 R20, [R221+0x8000] ;  /* 0x00800000dd14783b */ /* 0x000fee0000000200 */
[C---:B------:R-:W-:Y:S08]  /*9990*/  HMMA.16816.F32 R232, R4.reuse, R176, R188 ;  /* 0x000000b004e8723c */ /* 0x040ff000000018bc */
[C---:B------:R-:W-:Y:S08]  /*99a0*/  HMMA.16816.F32 R228, R4.reuse, R140, R180 ;  /* 0x0000008c04e4723c */ /* 0x040ff000000018b4 */
[----:B------:R-:W-:Y:S01]  /*99b0*/  HMMA.16816.F32 R184, R4, R142, R16 ;  /* 0x0000008e04b8723c */ /* 0x000fe20000001810 */
[----:B------:R-:W2:Y:S04]  /*99c0*/  LDSM.16.M88.4 R4, [R222+0x2000] ;  /* 0x00200000de04783b */ /* 0x000ea80000000200 */
[----:B------:R-:W3:Y:S03]  /*99d0*/  LDSM.16.M88.4 R16, [R222] ;  /* 0x00000000de10783b */ /* 0x000ee60000000200 */
[C---:B-1----:R-:W-:Y:S08]  /*99e0*/  HMMA.16816.F32 R28, R24.reuse, R176, R196 ;  /* 0x000000b0181c723c */ /* 0x042ff000000018c4 */
[C---:B------:R-:W-:Y:S08]  /*99f0*/  HMMA.16816.F32 R180, R24.reuse, R178, R208 ;  /* 0x000000b218b4723c */ /* 0x040ff000000018d0 */
[C---:B------:R-:W-:Y:S08]  /*9a00*/  HMMA.16816.F32 R188, R24.reuse, R140, R192 ;  /* 0x0000008c18bc723c */ /* 0x040ff000000018c0 */
[----:B------:R-:W-:Y:S01]  /*9a10*/  HMMA.16816.F32 R176, R24, R142, R200 ;  /* 0x0000008e18b0723c */ /* 0x000fe200000018c8 */
[----:B------:R-:W-:Y:S04]  /*9a20*/  LDSM.16.M88.4 R24, [R220+0x2000] ;  /* 0x00200000dc18783b */ /* 0x000fe80000000200 */
[----:B------:R-:W1:Y:S03]  /*9a30*/  LDSM.16.M88.4 R140, [R219] ;  /* 0x00000000db8c783b */ /* 0x000e660000000200 */
[----:B--2---:R-:W-:Y:S08]  /*9a40*/  HMMA.16816.F32 R204, R4, R22, R204 ;  /* 0x0000001604cc723c */ /* 0x004ff000000018cc */
[-C--:B---3--:R-:W-:Y:S01]  /*9a50*/  HMMA.16816.F32 R200, R16, R20.reuse, R28 ;  /* 0x0000001410c8723c */ /* 0x088fe2000000181c */
[----:B------:R-:W2:Y:S07]  /*9a60*/  LDSM.16.M88.4 R28, [R219+0x800] ;  /* 0x00080000db1c783b */ /* 0x000eae0000000200 */
[C---:B------:R-:W-:Y:S08]  /*9a70*/  HMMA.16816.F32 R196, R4.reuse, R20, R232 ;  /* 0x0000001404c4723c */ /* 0x040ff000000018e8 */
[C---:B------:R-:W-:Y:S08]  /*9a80*/  HMMA.16816.F32 R228, R4.reuse, R32, R228 ;  /* 0x0000002004e4723c */ /* 0x040ff000000018e4 */
[----:B------:R-:W-:Y:S01]  /*9a90*/  HMMA.16816.F32 R208, R4, R34, R184 ;  /* 0x0000002204d0723c */ /* 0x000fe200000018b8 */
[----:B------:R-:W3:Y:S04]  /*9aa0*/  LDSM.16.M88.4 R4, [R220] ;  /* 0x00000000dc04783b */ /* 0x000ee80000000200 */
[----:B------:R-:W-:Y:S03]  /*9ab0*/  LDSM.16.M88.4 R184, [R212+0x9000] ;  /* 0x00900000d4b8783b */ /* 0x000fe60000000200 */
[C---:B------:R-:W-:Y:S01]  /*9ac0*/  HMMA.16816.F32 R192, R16.reuse, R22, R180 ;  /* 0x0000001610c0723c */ /* 0x040fe200000018b4 */
[----:B------:R-:W4:Y:S07]  /*9ad0*/  LDSM.16.M88.4 R20, [R214+0x6000] ;  /* 0x00600000d614783b */ /* 0x000f2e0000000200 */
[C---:B------:R-:W-:Y:S08]  /*9ae0*/  HMMA.16816.F32 R188, R16.reuse, R32, R188 ;  /* 0x0000002010bc723c */ /* 0x040ff000000018bc */
[----:B------:R-:W-:Y:S01]  /*9af0*/  HMMA.16816.F32 R180, R16, R34, R176 ;  /* 0x0000002210b4723c */ /* 0x000fe200000018b0 */
[----:B------:R-:W5:Y:S07]  /*9b00*/  LDSM.16.M88.4 R176, [R212+0x9800] ;  /* 0x00980000d4b0783b */ /* 0x000f6e0000000200 */
[C---:B-1----:R-:W-:Y:S08]  /*9b10*/  HMMA.16816.F32 R16, R24.reuse, R142, R204 ;  /* 0x0000008e1810723c */ /* 0x042ff000000018cc */
[C---:B------:R-:W-:Y:S08]  /*9b20*/  HMMA.16816.F32 R32, R24.reuse, R140, R196 ;  /* 0x0000008c1820723c */ /* 0x040ff000000018c4 */
[----:B--2---:R-:W-:Y:S08]  /*9b30*/  HMMA.16816.F32 R196, R24, R28, R228 ;  /* 0x0000001c18c4723c */ /* 0x004ff000000018e4 */
[C---:B---3--:R-:W-:Y:S08]  /*9b40*/  HMMA.16816.F32 R232, R4.reuse, R140, R200 ;  /* 0x0000008c04e8723c */ /* 0x048ff000000018c8 */
        /* <DEDUP_REMOVED lines=44> */
[----:B------:R-:W-:Y:S04]  /*9e10*/  HMMA.16816.F32 R176, R16, R142, R176 ;  /* 0x0000008e10b0723c */ /* 0x000fe800000018b0 */
[----:B------:R-:W2:Y:S04]  /*9e20*/  MUFU.TANH R198, R30 ;  /* 0x0000001e00c67308 */ /* 0x000ea80000002400 */
[----:B------:R-:W-:Y:S01]  /*9e30*/  HMMA.16816.F32 R24, R24, R34, R200 ;  /* 0x000000221818723c */ /* 0x000fe200000018c8 */
[----:B------:R-:W-:Y:S02]  /*9e40*/  FMUL.FTZ R184, R184, c[0x0][0x2ec] ;  /* 0x0000bb00b8b87a20 */ /* 0x000fe40000410000 */
[----:B------:R-:W-:Y:S01]  /*9e50*/  FMUL.FTZ R185, R185, c[0x0][0x2ec] ;  /* 0x0000bb00b9b97a20 */ /* 0x000fe20000410000 */
[----:B------:R3:W4:Y:S01]  /*9e60*/  MUFU.TANH R197, R31 ;  /* 0x0000001f00c57308 */ /* 0x0007220000002400 */
[----:B------:R-:W-:-:S02]  /*9e70*/  FMUL.FTZ R186, R186, c[0x0][0x2ec] ;  /* 0x0000bb00baba7a20 */ /* 0x000fc40000410000 */
[----:B------:R-:W-:Y:S01]  /*9e80*/  FMUL.FTZ R187, R187, c[0x0][0x2ec] ;  /* 0x0000bb00bbbb7a20 */ /* 0x000fe20000410000 */
[----:B------:R-:W-:Y:S04]  /*9e90*/  HMMA.16816.F32 R140, R4, R142, R192 ;  /* 0x0000008e048c723c */ /* 0x000fe800000018c0 */
[----:B------:R-:W1:Y:S04]  /*9ea0*/  MUFU.TANH R193, R184 ;  /* 0x000000b800c17308 */ /* 0x000e680000002400 */
[----:B------:R-:W-:Y:S01]  /*9eb0*/  HMMA.16816.F32 R188, R20, R32, R208 ;  /* 0x0000002014bc723c */ /* 0x000fe200000018d0 */
[----:B------:R-:W-:-:S02]  /*9ec0*/  FMUL.FTZ R177, R177, c[0x0][0x2ec] ;  /* 0x0000bb00b1b17a20 */ /* 0x000fc40000410000 */
[----:B------:R-:W-:Y:S01]  /*9ed0*/  FMUL.FTZ R178, R178, c[0x0][0x2ec] ;  /* 0x0000bb00b2b27a20 */ /* 0x000fe20000410000 */
[----:B---3--:R-:W3:Y:S01]  /*9ee0*/  LDSM.16.M88.4 R28, [R219+0x1800] ;  /* 0x00180000db1c783b */ /* 0x008ee20000000200 */
[----:B------:R-:W-:Y:S01]  /*9ef0*/  FMUL.FTZ R179, R179, c[0x0][0x2ec] ;  /* 0x0000bb00b3b37a20 */ /* 0x000fe20000410000 */
[----:B------:R-:W1:Y:S01]  /*9f00*/  MUFU.TANH R192, R185 ;  /* 0x000000b900c07308 */ /* 0x000e620000002400 */
[----:B------:R-:W-:Y:S01]  /*9f10*/  FMUL.FTZ R139, R176, c[0x0][0x2ec] ;  /* 0x0000bb00b08b7a20 */ /* 0x000fe20000410000 */
[----:B------:R-:W-:Y:S01]  /*9f20*/  HMMA.16816.F32 R20, R20, R34, R228 ;  /* 0x000000221414723c */ /* 0x000fe200000018e4 */
[----:B------:R-:W-:-:S05]  /*9f30*/  DEPBAR.LE SB0, 0x0 ;  /* 0x000080000000791a */ /* 0x000fca0000000000 */
[----:B------:R-:W1:Y:S02]  /*9f40*/  MUFU.TANH R194, R186 ;  /* 0x000000ba00c27308 */ /* 0x000e640000002400 */
[----:B------:R-:W-:Y:S02]  /*9f50*/  FMUL.FTZ R140, R140, c[0x0][0x2ec] ;  /* 0x0000bb008c8c7a20 */ /* 0x000fe40000410000 */
[----:B------:R-:W-:Y:S02]  /*9f60*/  FMUL.FTZ R141, R141, c[0x0][0x2ec] ;  /* 0x0000bb008d8d7a20 */ /* 0x000fe40000410000 */
[----:B------:R-:W-:Y:S02]  /*9f70*/  FMUL.FTZ R142, R142, c[0x0][0x2ec] ;  /* 0x0000bb008e8e7a20 */ /* 0x000fe40000410000 */
[----:B------:R-:W1:Y:S01]  /*9f80*/  MUFU.TANH R184, R177 ;  /* 0x000000b100b87308 */ /* 0x000e620000002400 */
[----:B------:R-:W-:-:S07]  /*9f90*/  FMUL.FTZ R143, R143, c[0x0][0x2ec] ;  /* 0x0000bb008f8f7a20 */ /* 0x000fce0000410000 */
[----:B------:R-:W1:Y:S08]  /*9fa0*/  MUFU.TANH R185, R178 ;  /* 0x000000b200b97308 */ /* 0x000e700000002400 */
[----:B------:R3:W1:Y:S08]  /*9fb0*/  MUFU.TANH R186, R179 ;  /* 0x000000b300ba7308 */ /* 0x0006700000002400 */
[----:B------:R-:W1:Y:S01]  /*9fc0*/  MUFU.TANH R195, R187 ;  /* 0x000000bb00c37308 */ /* 0x000e620000002400 */
[C---:B---3--:R-:W-:Y:S07]  /*9fd0*/  HMMA.16816.F32 R176, R16.reuse, R28, R180 ;  /* 0x0000001c10b0723c */ /* 0x048fee00000018b4 */
[----:B------:R-:W3:Y:S01]  /*9fe0*/  MUFU.TANH R180, R140 ;  /* 0x0000008c00b47308 */ /* 0x000ee20000002400 */
[----:B------:R-:W-:Y:S07]  /*9ff0*/  HMMA.16816.F32 R16, R16, R30, R24 ;  /* 0x0000001e1010723c */ /* 0x000fee0000001818 */
[----:B------:R-:W1:Y:S08]  /*a000*/  MUFU.TANH R182, R141 ;  /* 0x0000008d00b67308 */ /* 0x000e700000002400 */
[----:B------:R-:W1:Y:S01]  /*a010*/  MUFU.TANH R183, R142 ;  /* 0x0000008e00b77308 */ /* 0x000e620000002400 */
[----:B------:R-:W-:-:S07]  /*a020*/  FMUL.FTZ R14, R176, c[0x0][0x2ec] ;  /* 0x0000bb00b00e7a20 */ /* 0x000fce0000410000 */
[----:B------:R5:W1:Y:S01]  /*a030*/  MUFU.TANH R187, R143 ;  /* 0x0000008f00bb7308 */ /* 0x000a620000002400 */
[----:B------:R-:W-:Y:S02]  /*a040*/  FMUL.FTZ R33, R177, c[0x0][0x2ec] ;  /* 0x0000bb00b1217a20 */ /* 0x000fe40000410000 */
[----:B------:R-:W-:Y:S02]  /*a050*/  FMUL.FTZ R138, R178, c[0x0][0x2ec] ;  /* 0x0000bb00b28a7a20 */ /* 0x000fe40000410000 */
[----:B------:R-:W-:Y:S02]  /*a060*/  FMUL.FTZ R35, R179, c[0x0][0x2ec] ;  /* 0x0000bb00b3237a20 */ /* 0x000fe40000410000 */
[----:B------:R-:W-:Y:S01]  /*a070*/  FMUL.FTZ R16, R16, c[0x0][0x2ec] ;  /* 0x0000bb0010107a20 */ /* 0x000fe20000410000 */
[----:B------:R-:W1:Y:S01]  /*a080*/  MUFU.TANH R15, R15 ;  /* 0x0000000f000f7308 */ /* 0x000e620000002400 */
[C---:B-----5:R-:W-:Y:S07]  /*a090*/  HMMA.16816.F32 R140, R4.reuse, R28, R188 ;  /* 0x0000001c048c723c */ /* 0x060fee00000018bc */
[----:B------:R-:W1:Y:S01]  /*a0a0*/  MUFU.TANH R139, R139 ;  /* 0x0000008b008b7308 */ /* 0x000e620000002400 */
[----:B------:R-:W-:Y:S07]  /*a0b0*/  HMMA.16816.F32 R4, R4, R30, R20 ;  /* 0x0000001e0404723c */ /* 0x000fee0000001814 */
[----:B------:R5:W1:Y:S08]  /*a0c0*/  MUFU.TANH R20, R16 ;  /* 0x0000001000147308 */ /* 0x000a700000002400 */
[----:B------:R-:W1:Y:S01]  /*a0d0*/  MUFU.TANH R14, R14 ;  /* 0x0000000e000e7308 */ /* 0x000e620000002400 */
[----:B------:R-:W-:-:S07]  /*a0e0*/  FMUL.FTZ R133, R140, c[0x0][0x2ec] ;  /* 0x0000bb008c857a20 */ /* 0x000fce0000410000 */
[----:B------:R-:W1:Y:S01]  /*a0f0*/  MUFU.TANH R33, R33 ;  /* 0x0000002100217308 */ /* 0x000e620000002400 */
[----:B-----5:R-:W-:Y:S02]  /*a100*/  FMUL.FTZ R16, R17, c[0x0][0x2ec] ;  /* 0x0000bb0011107a20 */ /* 0x020fe40000410000 */
[----:B------:R-:W-:Y:S02]  /*a110*/  FMUL.FTZ R137, R141, c[0x0][0x2ec] ;  /* 0x0000bb008d897a20 */ /* 0x000fe40000410000 */
[----:B------:R-:W-:Y:S02]  /*a120*/  FMUL.FTZ R17, R18, c[0x0][0x2ec] ;  /* 0x0000bb0012117a20 */ /* 0x000fe40000410000 */
[----:B------:R-:W-:Y:S01]  /*a130*/  FMUL.FTZ R140, R142, c[0x0][0x2ec] ;  /* 0x0000bb008e8c7a20 */ /* 0x000fe20000410000 */
[----:B------:R-:W1:Y:S01]  /*a140*/  MUFU.TANH R138, R138 ;  /* 0x0000008a008a7308 */ /* 0x000e620000002400 */
[----:B------:R-:W-:Y:S02]  /*a150*/  FMUL.FTZ R141, R143, c[0x0][0x2ec] ;  /* 0x0000bb008f8d7a20 */ /* 0x000fe40000410000 */
[----:B------:R-:W-:-:S02]  /*a160*/  FMUL.FTZ R18, R19, c[0x0][0x2ec] ;  /* 0x0000bb0013127a20 */ /* 0x000fc40000410000 */
[----:B------:R-:W-:Y:S02]  /*a170*/  FMUL.FTZ R4, R4, c[0x0][0x2ec] ;  /* 0x0000bb0004047a20 */ /* 0x000fe40000410000 */
[----:B------:R-:W-:Y:S01]  /*a180*/  FMUL.FTZ R5, R5, c[0x0][0x2ec] ;  /* 0x0000bb0005057a20 */ /* 0x000fe20000410000 */
[----:B------:R-:W1:Y:S01]  /*a190*/  MUFU.TANH R35, R35 ;  /* 0x0000002300237308 */ /* 0x000e620000002400 */
[----:B------:R-:W-:Y:S02]  /*a1a0*/  FMUL.FTZ R6, R6, c[0x0][0x2ec] ;  /* 0x0000bb0006067a20 */ /* 0x000fe40000410000 */
[----:B------:R-:W-:-:S05]  /*a1b0*/  FMUL.FTZ R7, R7, c[0x0][0x2ec] ;  /* 0x0000bb0007077a20 */ /* 0x000fca0000410000 */
[----:B------:R-:W1:Y:S08]  /*a1c0*/  MUFU.TANH R133, R133 ;  /* 0x0000008500857308 */ /* 0x000e700000002400 */
[----:B------:R-:W1:Y:S08]  /*a1d0*/  MUFU.TANH R137, R137 ;  /* 0x0000008900897308 */ /* 0x000e700000002400 */
[----:B------:R-:W1:Y:S08]  /*a1e0*/  MUFU.TANH R140, R140 ;  /* 0x0000008c008c7308 */ /* 0x000e700000002400 */
[----:B------:R-:W1:Y:S08]  /*a1f0*/  MUFU.TANH R141, R141 ;  /* 0x0000008d008d7308 */ /* 0x000e700000002400 */
[----:B------:R-:W1:Y:S08]  /*a200*/  MUFU.TANH R16, R16 ;  /* 0x0000001000107308 */ /* 0x000e700000002400 */
[----:B------:R-:W1:Y:S08]  /*a210*/  MUFU.TANH R17, R17 ;  /* 0x0000001100117308 */ /* 0x000e700000002400 */
        /* <DEDUP_REMOVED lines=33> */
.L_x_937:
[----:B--234-:R-:W2:Y:S01]  /*a430*/  S2R R248, SR_TID.X ;  /* 0x0000000000f87919 */ /* 0x01cea20000002100 */
[----:B------:R-:W-:-:S02]  /*a440*/  UIADD3 UR7, UR8, -0x4, URZ ;  /* 0xfffffffc08077890 */ /* 0x000fc4000fffe03f */
[----:B------:R-:W-:-:S04]  /*a450*/  UISETP.GE.AND UP0, UPT, UR8, 0x5, UPT ;  /* 0x000000050800788c */ /* 0x000fc8000bf06270 */
[----:B------:R-:W-:Y:S02]  /*a460*/  MOV R0, UR7 ;  /* 0x0000000700007c02 */ /* 0x000fe40008000f00 */
[----:B--2---:R-:W-:-:S04]  /*a470*/  SHF.L.U32 R248, R248, 0x1, RZ ;  /* 0x00000001f8f87819 */ /* 0x004fc800000006ff */
[----:B------:R-:W-:-:S04]  /*a480*/  LOP3.LUT R248, R248, 0x6, RZ, 0xc0, !PT ;  /* 0x00000006f8f87812 */ /* 0x000fc800078ec0ff */
[----:B------:R-:W-:-:S04]  /*a490*/  LEA R0, R0, R248, 0x5 ;  /* 0x000000f800007211 */ /* 0x000fc800078e28ff */
[C---:B------:R-:W-:Y:S02]  /*a4a0*/  IADD3 R13, R0.reuse, 0x1, RZ ;  /* 0x00000001000d7810 */ /* 0x040fe40007ffe0ff */
[CC--:B------:R-:W-:Y:S02]  /*a4b0*/  ISETP.GE.AND P1, PT, R0.reuse, R9.reuse, PT ;  /* 0x000000090000720c */ /* 0x0c0fe40003f26270 */
[C---:B------:R-:W-:Y:S02]  /*a4c0*/  IADD3 R8, R0.reuse, 0x8, RZ ;  /* 0x0000000800087810 */ /* 0x040fe40007ffe0ff */
[----:B------:R-:W-:Y:S02]  /*a4d0*/  ISETP.GE.AND P0, PT, R13, R9, PT ;  /* 0x000000090d00720c */ /* 0x000fe40003f06270 */
[----:B-1----:R-:W-:Y:S02]  /*a4e0*/  FSEL R15, R15, -INF , !P1 ;  /* 0xff8000000f0f7808 */ /* 0x002fe40004800000 */
        /* <DEDUP_REMOVED lines=8> */
[----:B------:R-:W-:Y:S02]  /*a570*/  ISETP.GE.AND P1, PT, R6, R9, PT ;  /* 0x000000090600720c */ /* 0x000fe40003f26270 */
[----:B------:R-:W-:Y:S02]  /*a580*/  IADD3 R5, R0, 0x11, RZ ;  /* 0x0000001100057810 */ /* 0x000fe40007ffe0ff */
[----:B------:R-:W-:Y:S02]  /*a590*/  FSEL R26, R184, -INF , !P0 ;  /* 0xff800000b81a7808 */ /* 0x000fe40004000000 */
[----:B------:R-:W-:Y:S02]  /*a5a0*/  FMNMX.FTZ R2, R27, R2, !PT ;  /* 0x000000021b027209 */ /* 0x000fe40007810000 */
[----:B------:R-:W-:-:S02]  /*a5b0*/  FSEL R179, R14, -INF , !P1 ;  /* 0xff8000000eb37808 */ /* 0x000fc40004800000 */
[----:B------:R-:W-:Y:S02]  /*a5c0*/  IADD3 R4, R0, 0x18, RZ ;  /* 0x0000001800047810 */ /* 0x000fe40007ffe0ff */
[-C--:B------:R-:W-:Y:S02]  /*a5d0*/  ISETP.GE.AND P0, PT, R5, R9.reuse, PT ;  /* 0x000000090500720c */ /* 0x080fe40003f06270 */
        /* <DEDUP_REMOVED lines=10> */
[C---:B------:R-:W-:Y:S02]  /*a680*/  ISETP.GE.AND P1, PT, R0.reuse, R10, PT ;  /* 0x0000000a0000720c */ /* 0x040fe40003f26270 */
[C---:B------:R-:W-:Y:S02]  /*a690*/  ISETP.GE.AND P5, PT, R0.reuse, R11, PT ;  /* 0x0000000b0000720c */ /* 0x040fe40003fa6270 */
[----:B------:R-:W-:Y:S02]  /*a6a0*/  ISETP.GE.AND P3, PT, R0, R12, PT ;  /* 0x0000000c0000720c */ /* 0x000fe40003f66270 */
[----:B------:R-:W-:Y:S02]  /*a6b0*/  FMNMX.FTZ R0, R181, R14, !PT ;  /* 0x0000000eb5007209 */ /* 0x000fe40007810000 */
[----:B------:R-:W-:Y:S02]  /*a6c0*/  ISETP.GE.AND P0, PT, R13, R10, PT ;  /* 0x0000000a0d00720c */ /* 0x000fe40003f06270 */
[----:B------:R-:W-:Y:S01]  /*a6d0*/  FSEL R16, R198, -INF , !P1 ;  /* 0xff800000c6107808 */ /* 0x000fe20004800000 */
[----:B------:R-:W1:Y:S01]  /*a6e0*/  SHFL.BFLY PT, R14, R0, 0x2, 0x1f ;  /* 0x0c401f00000e7f89 */ /* 0x000e6200000e0000 */
[----:B------:R-:W-:-:S02]  /*a6f0*/  FSEL R25, R197, -INF , !P0 ;  /* 0xff800000c5197808 */ /* 0x000fc40004000000 */
[-C--:B------:R-:W-:Y:S02]  /*a700*/  ISETP.GE.AND P4, PT, R13, R11.reuse, PT ;  /* 0x0000000b0d00720c */ /* 0x080fe40003f86270 */
[C---:B------:R-:W-:Y:S02]  /*a710*/  ISETP.GE.AND P6, PT, R8.reuse, R10, PT ;  /* 0x0000000a0800720c */ /* 0x040fe40003fc6270 */
[C---:B------:R-:W-:Y:S02]  /*a720*/  ISETP.GE.AND P0, PT, R8.reuse, R11, PT ;  /* 0x0000000b0800720c */ /* 0x040fe40003f06270 */
[----:B------:R-:W-:Y:S02]  /*a730*/  ISETP.GE.AND P1, PT, R8, R12, PT ;  /* 0x0000000c0800720c */ /* 0x000fe40003f26270 */
[----:B------:R-:W-:Y:S02]  /*a740*/  FMNMX.FTZ R8, R135, R16, !PT ;  /* 0x0000001087087209 */ /* 0x000fe40007810000 */
[----:B------:R-:W-:-:S02]  /*a750*/  FSEL R23, R192, -INF , !P4 ;  /* 0xff800000c0177808 */ /* 0x000fc40006000000 */
[----:B------:R-:W-:Y:S02]  /*a760*/  ISETP.GE.AND P4, PT, R7, R10, PT ;  /* 0x0000000a0700720c */ /* 0x000fe40003f86270 */
[----:B------:R-:W-:Y:S02]  /*a770*/  FSEL R21, R185, -INF , !P6 ;  /* 0xff800000b9157808 */ /* 0x000fe40007000000 */
[----:B------:R-:W-:Y:S02]  /*a780*/  FMNMX.FTZ R8, R25, R8, !PT ;  /* 0x0000000819087209 */ /* 0x000fe40007810000 */
[----:B------:R-:W-:Y:S02]  /*a790*/  ISETP.GE.AND P6, PT, R6, R10, PT ;  /* 0x0000000a0600720c */ /* 0x000fe40003fc6270 */
[----:B------:R-:W-:Y:S02]  /*a7a0*/  FSEL R24, R186, -INF , !P4 ;  /* 0xff800000ba187808 */ /* 0x000fe40006000000 */
[----:B------:R-:W-:-:S02]  /*a7b0*/  FMNMX.FTZ R8, R21, R8, !PT ;  /* 0x0000000815087209 */ /* 0x000fc40007810000 */
[----:B------:R-:W-:Y:S02]  /*a7c0*/  FSEL R22, R180, -INF , !P0 ;  /* 0xff800000b4167808 */ /* 0x000fe40004000000 */
[----:B------:R-:W-:Y:S02]  /*a7d0*/  ISETP.GE.AND P0, PT, R5, R10, PT ;  /* 0x0000000a0500720c */ /* 0x000fe40003f06270 */
[----:B------:R-:W-:Y:S02]  /*a7e0*/  FSEL R143, R138, -INF , !P6 ;  /* 0xff8000008a8f7808 */ /* 0x000fe40007000000 */
[----:B------:R-:W-:Y:S02]  /*a7f0*/  FMNMX.FTZ R8, R24, R8, !PT ;  /* 0x0000000818087209 */ /* 0x000fe40007810000 */
[----:B------:R-:W-:Y:S02]  /*a800*/  FSEL R142, R35, -INF , !P0 ;  /* 0xff800000238e7808 */ /* 0x000fe40004000000 */
[----:B------:R-:W-:-:S02]  /*a810*/  ISETP.GE.AND P4, PT, R7, R11, PT ;  /* 0x0000000b0700720c */ /* 0x000fc40003f86270 */
[----:B------:R-:W-:Y:S02]  /*a820*/  ISETP.GE.AND P0, PT, R7, R12, PT ;  /* 0x0000000c0700720c */ /* 0x000fe40003f06270 */
[----:B------:R-:W-:Y:S02]  /*a830*/  ISETP.GE.AND P6, PT, R4, R10, PT ;  /* 0x0000000a0400720c */ /* 0x000fe40003fc6270 */
[----:B------:R-:W-:Y:S02]  /*a840*/  FMNMX.FTZ R7, R143, R8, !PT ;  /* 0x000000088f077209 */ /* 0x000fe40007810000 */
[----:B------:R-:W-:Y:S02]  /*a850*/  ISETP.GE.AND P2, PT, R13, R12, PT ;  /* 0x0000000c0d00720c */ /* 0x000fe40003f46270 */
[----:B------:R-:W-:Y:S02]  /*a860*/  FSEL R13, R193, -INF , !P5 ;  /* 0xff800000c10d7808 */ /* 0x000fe40006800000 */
[----:B------:R-:W-:-:S02]  /*a870*/  FSEL R139, R17, -INF , !P6 ;  /* 0xff800000118b7808 */ /* 0x000fc40007000000 */
[----:B------:R-:W-:Y:S02]  /*a880*/  FMNMX.FTZ R8, R142, R7, !PT ;  /* 0x000000078e087209 */ /* 0x000fe40007810000 */
[----:B------:R-:W-:Y:S02]  /*a890*/  ISETP.GE.AND P6, PT, R2, R10, PT ;  /* 0x0000000a0200720c */ /* 0x000fe40003fc6270 */
[----:B-1----:R-:W-:Y:S02]  /*a8a0*/  FMNMX.FTZ R7, R0, R14, !PT ;  /* 0x0000000e00077209 */ /* 0x002fe40007810000 */
[----:B------:R-:W-:Y:S02]  /*a8b0*/  FMNMX.FTZ R0, R134, R13, !PT ;  /* 0x0000000d86007209 */ /* 0x000fe40007810000 */
[----:B------:R-:W-:Y:S01]  /*a8c0*/  FSEL R176, R18, -INF , !P6 ;  /* 0xff80000012b07808 */ /* 0x000fe20007000000 */
[----:B------:R-:W1:Y:S01]  /*a8d0*/  SHFL.BFLY PT, R31, R7, 0x1, 0x1f ;  /* 0x0c201f00071f7f89 */ /* 0x000e6200000e0000 */
[----:B------:R-:W-:-:S02]  /*a8e0*/  FMNMX.FTZ R8, R139, R8, !PT ;  /* 0x000000088b087209 */ /* 0x000fc40007810000 */
[----:B------:R-:W-:Y:S02]  /*a8f0*/  FMNMX.FTZ R14, R23, R0, !PT ;  /* 0x00000000170e7209 */ /* 0x000fe40007810000 */
[----:B------:R-:W-:Y:S02]  /*a900*/  FMNMX.FTZ R0, R176, R8, !PT ;  /* 0x00000008b0007209 */ /* 0x000fe40007810000 */
[-C--:B------:R-:W-:Y:S02]  /*a910*/  ISETP.GE.AND P6, PT, R6, R11.reuse, PT ;  /* 0x0000000b0600720c */ /* 0x080fe40003fc6270 */
[----:B------:R-:W-:Y:S01]  /*a920*/  FSEL R20, R182, -INF , !P4 ;  /* 0xff800000b6147808 */ /* 0x000fe20006000000 */
[----:B------:R-:W2:Y:S01]  /*a930*/  SHFL.BFLY PT, R30, R0, 0x2, 0x1f ;  /* 0x0c401f00001e7f89 */ /* 0x000ea200000e0000 */
[----:B------:R-:W-:Y:S02]  /*a940*/  FMNMX.FTZ R8, R22, R14, !PT ;  /* 0x0000000e16087209 */ /* 0x000fe40007810000 */
[----:B------:R-:W-:-:S02]  /*a950*/  ISETP.GE.AND P5, PT, R5, R11, PT ;  /* 0x0000000b0500720c */ /* 0x000fc40003fa6270 */
[----:B------:R-:W-:Y:S02]  /*a960*/  FSEL R138, R133, -INF , !P6 ;  /* 0xff800000858a7808 */ /* 0x000fe40007000000 */
        /* <DEDUP_REMOVED lines=8> */
[----:B------:R-:W-:Y:S02]  /*a9f0*/  FMNMX.FTZ R29, R137, R8, !PT ;  /* 0x00000008891d7209 */ /* 0x000fe40007810000 */
        /* <DEDUP_REMOVED lines=14> */
[----:B------:R-:W-:Y:S02]  /*aae0*/  ISETP.GE.AND P0, PT, R2, R12, PT ;  /* 0x0000000c0200720c */ /* 0x000fe40003f06270 */
[----:B------:R-:W-:Y:S02]  /*aaf0*/  FSEL R186, R34, -INF , !P1 ;  /* 0xff80000022ba7808 */ /* 0x000fe40004800000 */
[----:B------:R-:W-:Y:S01]  /*ab00*/  FMNMX.FTZ R2, R184, R4, !PT ;  /* 0x00000004b8027209 */ /* 0x000fe20007810000 */
[----:B------:R-:W-:Y:S01]  /*ab10*/  LDSM.16.MT88.4 R32, [R217+0xa000] ;  /* 0x00a00000d920783b */ /* 0x000fe20000004200 */
[----:B------:R-:W-:Y:S02]  /*ab20*/  FMNMX.FTZ R6, R183, R29, !PT ;  /* 0x0000001db7067209 */ /* 0x000fe40007810000 */
[----:B------:R-:W-:Y:S02]  /*ab30*/  FSEL R185, R132, -INF , !P0 ;  /* 0xff80000084b97808 */ /* 0x000fe40004000000 */
[----:B------:R-:W-:Y:S01]  /*ab40*/  FMNMX.FTZ R2, R186, R2, !PT ;  /* 0x00000002ba027209 */ /* 0x000fe20007810000 */
[----:B------:R-:W3:Y:S01]  /*ab50*/  SHFL.BFLY PT, R5, R6, 0x2, 0x1f ;  /* 0x0c401f0006057f89 */ /* 0x000ee200000e0000 */
[----:B-1----:R-:W-:-:S02]  /*ab60*/  FMNMX.FTZ R235, R7, R31, !PT ;  /* 0x0000001f07eb7209 */ /* 0x002fc40007810000 */
[----:B------:R-:W-:Y:S02]  /*ab70*/  FMNMX.FTZ R4, R185, R2, !PT ;  /* 0x00000002b9047209 */ /* 0x000fe40007810000 */
[C---:B------:R-:W-:Y:S01]  /*ab80*/  FSETP.NEU.FTZ.AND P3, PT, R235.reuse, -INF , PT ;  /* 0xff800000eb00780b */ /* 0x040fe20003f7d000 */
[----:B------:R-:W-:Y:S01]  /*ab90*/  FMUL.FTZ R8, R235, c[0x0][0x23c] ;  /* 0x00008f00eb087a20 */ /* 0x000fe20000410000 */
[----:B--2---:R-:W-:Y:S01]  /*aba0*/  FMNMX.FTZ R0, R0, R30, !PT ;  /* 0x0000001e00007209 */ /* 0x004fe20007810000 */
[----:B------:R-:W1:Y:S03]  /*abb0*/  SHFL.BFLY PT, R7, R4, 0x2, 0x1f ;  /* 0x0c401f0004077f89 */ /* 0x000e6600000e0000 */
[----:B------:R-:W-:Y:S01]  /*abc0*/  FSEL R8, R8, RZ, P3 ;  /* 0x000000ff08087208 */ /* 0x000fe20001800000 */
[----:B------:R-:W2:Y:S04]  /*abd0*/  SHFL.BFLY PT, R29, R0, 0x1, 0x1f ;  /* 0x0c201f00001d7f89 */ /* 0x000ea800000e0000 */
[----:B------:R-:W-:-:S02]  /*abe0*/  FFMA.FTZ R15, R15, c[0x0][0x23c], -R8 ;  /* 0x00008f000f0f7a23 */ /* 0x000fc40000010808 */
[--C-:B------:R-:W-:Y:S02]  /*abf0*/  FFMA.FTZ R27, R27, c[0x0][0x23c], -R8.reuse ;  /* 0x00008f001b1b7a23 */ /* 0x100fe40000010808 */
[----:B------:R4:W-:Y:S01]  /*ac00*/  MUFU.EX2 R201, R15 ;  /* 0x0000000f00c97308 */ /* 0x0009e20000000800 */
[--C-:B------:R-:W-:Y:S02]  /*ac10*/  FFMA.FTZ R26, R26, c[0x0][0x23c], -R8.reuse ;  /* 0x00008f001a1a7a23 */ /* 0x100fe40000010808 */
[----:B------:R-:W-:Y:S01]  /*ac20*/  FFMA.FTZ R28, R28, c[0x0][0x23c], -R8 ;  /* 0x00008f001c1c7a23 */ /* 0x000fe20000010808 */
[----:B---3--:R-:W-:-:S04]  /*ac30*/  FMNMX.FTZ R5, R6, R5, !PT ;  /* 0x0000000506057209 */ /* 0x008fc80007810000 */
[----:B------:R-:W-:Y:S01]  /*ac40*/  MUFU.EX2 R199, R27 ;  /* 0x0000001b00c77308 */ /* 0x000fe20000000800 */
[----:B-1----:R-:W-:Y:S01]  /*ac50*/  FMNMX.FTZ R4, R4, R7, !PT ;  /* 0x0000000704047209 */ /* 0x002fe20007810000 */
[----:B----4-:R-:W1:Y:S01]  /*ac60*/  SHFL.BFLY PT, R15, R5, 0x1, 0x1f ;  /* 0x0c201f00050f7f89 */ /* 0x010e6200000e0000 */
[----:B--2---:R-:W-:-:S05]  /*ac70*/  FMNMX.FTZ R234, R0, R29, !PT ;  /* 0x0000001d00ea7209 */ /* 0x004fca0007810000 */
[----:B------:R-:W-:Y:S01]  /*ac80*/  MUFU.EX2 R202, R26 ;  /* 0x0000001a00ca7308 */ /* 0x000fe20000000800 */
[----:B------:R-:W2:Y:S01]  /*ac90*/  SHFL.BFLY PT, R6, R4, 0x1, 0x1f ;  /* 0x0c201f0004067f89 */ /* 0x000ea200000e0000 */
[C---:B------:R-:W-:Y:S01]  /*aca0*/  FSETP.NEU.FTZ.AND P2, PT, R234.reuse, -INF , PT ;  /* 0xff800000ea00780b */ /* 0x040fe20003f5d000 */
[----:B------:R-:W-:-:S05]  /*acb0*/  FMUL.FTZ R2, R234, c[0x0][0x23c] ;  /* 0x00008f00ea027a20 */ /* 0x000fca0000410000 */
[----:B------:R3:W4:Y:S01]  /*acc0*/  MUFU.EX2 R200, R28 ;  /* 0x0000001c00c87308 */ /* 0x0007220000000800 */
[----:B------:R-:W-:-:S05]  /*acd0*/  FSEL R2, R2, RZ, P2 ;  /* 0x000000ff02027208 */ /* 0x000fca0001000000 */
[--C-:B------:R-:W-:Y:S02]  /*ace0*/  FFMA.FTZ R25, R25, c[0x0][0x23c], -R2.reuse ;  /* 0x00008f0019197a23 */ /* 0x100fe40000010802 */
[--C-:B------:R-:W-:Y:S02]  /*acf0*/  FFMA.FTZ R24, R24, c[0x0][0x23c], -R2.reuse ;  /* 0x00008f0018187a23 */ /* 0x100fe40000010802 */
[----:B------:R-:W-:Y:S01]  /*ad00*/  MUFU.EX2 R195, R25 ;  /* 0x0000001900c37308 */ /* 0x000fe20000000800 */
[--C-:B------:R-:W-:Y:S02]  /*ad10*/  FFMA.FTZ R16, R16, c[0x0][0x23c], -R2.reuse ;  /* 0x00008f0010107a23 */ /* 0x100fe40000010802 */
[----:B------:R-:W-:Y:S01]  /*ad20*/  FFMA.FTZ R21, R21, c[0x0][0x23c], -R2 ;  /* 0x00008f0015157a23 */ /* 0x000fe20000010802 */
[----:B-1----:R-:W-:Y:S01]  /*ad30*/  FMNMX.FTZ R233, R5, R15, !PT ;  /* 0x0000000f05e97209 */ /* 0x002fe20007810000 */
[----:B---3--:R-:W-:Y:S03]  /*ad40*/  LDSM.16.MT88.4 R28, [R215+0xa000] ;  /* 0x00a00000d71c783b */ /* 0x008fe60000004200 */
[C---:B------:R-:W-:Y:S01]  /*ad50*/  FSETP.NEU.FTZ.AND P1, PT, R233.reuse, -INF , PT ;  /* 0xff800000e900780b */ /* 0x040fe20003f3d000 */
[----:B------:R-:W-:Y:S01]  /*ad60*/  FMUL.FTZ R0, R233, c[0x0][0x23c] ;  /* 0x00008f00e9007a20 */ /* 0x000fe20000410000 */
[----:B--2---:R-:W-:Y:S01]  /*ad70*/  FMNMX.FTZ R232, R4, R6, !PT ;  /* 0x0000000604e87209 */ /* 0x004fe20007810000 */
[----:B------:R1:W-:Y:S01]  /*ad80*/  MUFU.EX2 R198, R24 ;  /* 0x0000001800c67308 */ /* 0x0003e20000000800 */
[----:B------:R-:W-:-:S02]  /*ad90*/  FSEL R4, R235, RZ, P3 ;  /* 0x000000ffeb047208 */ /* 0x000fc40001800000 */
[----:B------:R-:W-:Y:S02]  /*ada0*/  FSEL R0, R0, RZ, P1 ;  /* 0x000000ff00007208 */ /* 0x000fe40000800000 */
[----:B------:R-:W-:Y:S01]  /*adb0*/  FSEL R6, R233, RZ, P1 ;  /* 0x000000ffe9067208 */ /* 0x000fe20000800000 */
[----:B------:R-:W-:Y:S01]  /*adc0*/  FADD.FTZ R5, R136, -R4 ;  /* 0x8000000488057221 */ /* 0x000fe20000010000 */
[----:B------:R-:W-:Y:S01]  /*add0*/  FSEL R4, R234, RZ, P2 ;  /* 0x000000ffea047208 */ /* 0x000fe20001000000 */
[--C-:B------:R-:W-:Y:S01]  /*ade0*/  FFMA.FTZ R20, R20, c[0x0][0x23c], -R0.reuse ;  /* 0x00008f0014147a23 */ /* 0x100fe20000010800 */
[----:B------:R-:W-:Y:S01]  /*adf0*/  FSETP.NEU.FTZ.AND P0, PT, R232, -INF , PT ;  /* 0xff800000e800780b */ /* 0x000fe20003f1d000 */
[----:B------:R-:W-:Y:S01]  /*ae00*/  FMUL.FTZ R5, R5, c[0x0][0x23c] ;  /* 0x00008f0005057a20 */ /* 0x000fe20000410000 */
[----:B------:R4:W-:Y:S01]  /*ae10*/  MUFU.EX2 R196, R16 ;  /* 0x0000001000c47308 */ /* 0x0009e20000000800 */
[----:B------:R-:W-:Y:S02]  /*ae20*/  FFMA.FTZ R13, R13, c[0x0][0x23c], -R0 ;  /* 0x00008f000d0d7a23 */ /* 0x000fe40000010800 */
[----:B------:R-:W-:Y:S01]  /*ae30*/  FADD.FTZ R4, R135, -R4 ;  /* 0x8000000487047221 */ /* 0x000fe20000010000 */
[----:B-1----:R-:W1:Y:S01]  /*ae40*/  LDSM.16.MT88.4 R24, [R213+0xa000] ;  /* 0x00a00000d518783b */ /* 0x002e620000004200 */
[----:B------:R-:W-:-:S03]  /*ae50*/  FFMA.FTZ R23, R23, c[0x0][0x23c], -R0 ;  /* 0x00008f0017177a23 */ /* 0x000fc60000010800 */
[----:B------:R-:W-:Y:S01]  /*ae60*/  MUFU.EX2 R194, R20 ;  /* 0x0000001400c27308 */ /* 0x000fe20000000800 */
[----:B------:R-:W-:Y:S01]  /*ae70*/  FMUL.FTZ R15, R4, c[0x0][0x23c] ;  /* 0x00008f00040f7a20 */ /* 0x000fe20000410000 */
[----:B------:R-:W-:Y:S01]  /*ae80*/  FSEL R4, R232, RZ, P0 ;  /* 0x000000ffe8047208 */ /* 0x000fe20000000000 */
[----:B------:R-:W-:-:S04]  /*ae90*/  FFMA.FTZ R22, R22, c[0x0][0x23c], -R0 ;  /* 0x00008f0016167a23 */ /* 0x000fc80000010800 */
[----:B------:R-:W-:Y:S01]  /*aea0*/  FADD.FTZ R3, R3, -R4 ;  /* 0x8000000403037221 */ /* 0x000fe20000010000 */
[----:B------:R2:W3:Y:S01]  /*aeb0*/  MUFU.EX2 R20, R5 ;  /* 0x0000000500147308 */ /* 0x0004e20000000800 */
[----:B----4-:R-:W-:Y:S02]  /*aec0*/  F2FP.PACK_AB R16, R200, R201 ;  /* 0x000000c9c810723e */ /* 0x010fe400000000ff */
[----:B------:R-:W-:-:S05]  /*aed0*/  FMUL.FTZ R3, R3, c[0x0][0x23c] ;  /* 0x00008f0003037a20 */ /* 0x000fca0000410000 */
[----:B------:R4:W-:Y:S01]  /*aee0*/  MUFU.EX2 R192, R13 ;  /* 0x0000000d00c07308 */ /* 0x0009e20000000800 */
[----:B--2---:R-:W-:-:S07]  /*aef0*/  FADD.FTZ R5, R134, -R6 ;  /* 0x8000000686057221 */ /* 0x004fce0000010000 */
[----:B------:R-:W-:Y:S01]  /*af00*/  MUFU.EX2 R197, R21 ;  /* 0x0000001500c57308 */ /* 0x000fe20000000800 */
[----:B------:R-:W2:Y:S01]  /*af10*/  LDSM.16.MT88.4 R132, [R218+0xa000] ;  /* 0x00a00000da84783b */ /* 0x000ea20000004200 */
[-C--:B---3--:R-:W-:Y:S02]  /*af20*/  FMUL.FTZ R148, R148, R20.reuse ;  /* 0x0000001494947220 */ /* 0x088fe40000410000 */
[----:B------:R-:W-:Y:S02]  /*af30*/  FMUL.FTZ R5, R5, c[0x0][0x23c] ;  /* 0x00008f0005057a20 */ /* 0x000fe40000410000 */
[-C--:B------:R-:W-:Y:S02]  /*af40*/  FMUL.FTZ R149, R149, R20.reuse ;  /* 0x0000001495957220 */ /* 0x080fe40000410000 */
[----:B----4-:R-:W-:Y:S01]  /*af50*/  FMUL.FTZ R13, R232, c[0x0][0x23c] ;  /* 0x00008f00e80d7a20 */ /* 0x010fe20000410000 */
[----:B------:R-:W3:Y:S01]  /*af60*/  MUFU.EX2 R191, R23 ;  /* 0x0000001700bf7308 */ /* 0x000ee20000000800 */
[----:B------:R-:W-:-:S02]  /*af70*/  FMUL.FTZ R156, R156, R20 ;  /* 0x000000149c9c7220 */ /* 0x000fc40000410000 */
[-C--:B------:R-:W-:Y:S01]  /*af80*/  FMUL.FTZ R157, R157, R20.reuse ;  /* 0x000000149d9d7220 */ /* 0x080fe20000410000 */
[----:B------:R-:W-:Y:S01]  /*af90*/  FSEL R13, R13, RZ, P0 ;  /* 0x000000ff0d0d7208 */ /* 0x000fe20000000000 */
[-C--:B------:R-:W-:Y:S01]  /*afa0*/  FMUL.FTZ R160, R160, R20.reuse ;  /* 0x00000014a0a07220 */ /* 0x080fe20000410000 */
[----:B------:R-:W-:Y:S01]  /*afb0*/  PLOP3.LUT P0, PT, PT, PT, UP0, 0x80, 0x0 ;  /* 0x000000000000781c */ /* 0x000fe20003f0f008 */
[----:B------:R-:W-:Y:S01]  /*afc0*/  FMUL.FTZ R161, R161, R20 ;  /* 0x00000014a1a17220 */ /* 0x000fe20000410000 */
[----:B------:R-:W4:Y:S01]  /*afd0*/  MUFU.EX2 R193, R22 ;  /* 0x0000001600c17308 */ /* 0x000f220000000800 */
[--C-:B------:R-:W-:Y:S02]  /*afe0*/  FFMA.FTZ R14, R14, c[0x0][0x23c], -R13.reuse ;  /* 0x00008f000e0e7a23 */ /* 0x100fe4000001080d */
[--C-:B------:R-:W-:Y:S02]  /*aff0*/  FFMA.FTZ R19, R19, c[0x0][0x23c], -R13.reuse ;  /* 0x00008f0013137a23 */ /* 0x100fe4000001080d */
[----:B------:R-:W-:-:S02]  /*b000*/  FFMA.FTZ R18, R18, c[0x0][0x23c], -R13 ;  /* 0x00008f0012127a23 */ /* 0x000fc4000001080d */
[----:B------:R-:W-:Y:S01]  /*b010*/  FFMA.FTZ R17, R17, c[0x0][0x23c], -R13 ;  /* 0x00008f0011117a23 */ /* 0x000fe2000001080d */
[----:B------:R-:W-:Y:S01]  /*b020*/  MUFU.EX2 R187, R14 ;  /* 0x0000000e00bb7308 */ /* 0x000fe20000000800 */
[----:B---3--:R-:W-:Y:S01]  /*b030*/  F2FP.PACK_AB R4, R191, R192 ;  /* 0x000000c0bf04723e */ /* 0x008fe200000000ff */
[-C--:B------:R-:W-:Y:S02]  /*b040*/  FMUL.FTZ R64, R64, R20.reuse ;  /* 0x0000001440407220 */ /* 0x080fe40000410000 */
[-C--:B------:R-:W-:Y:S02]  /*b050*/  FMUL.FTZ R65, R65, R20.reuse ;  /* 0x0000001441417220 */ /* 0x080fe40000410000 */
[-C--:B------:R-:W-:Y:S02]  /*b060*/  FMUL.FTZ R36, R36, R20.reuse ;  /* 0x0000001424247220 */ /* 0x080fe40000410000 */
[----:B------:R3:W-:Y:S01]  /*b070*/  MUFU.EX2 R188, R19 ;  /* 0x0000001300bc7308 */ /* 0x0007e20000000800 */
[----:B----4-:R-:W-:Y:S01]  /*b080*/  F2FP.PACK_AB R6, R194, R193 ;  /* 0x000000c1c206723e */ /* 0x010fe200000000ff */
[----:B------:R-:W-:-:S02]  /*b090*/  FMUL.FTZ R37, R37, R20 ;  /* 0x0000001425257220 */ /* 0x000fc40000410000 */
[-C--:B------:R-:W-:Y:S02]  /*b0a0*/  FMUL.FTZ R172, R172, R20.reuse ;  /* 0x00000014acac7220 */ /* 0x080fe40000410000 */
[-C--:B------:R-:W-:Y:S02]  /*b0b0*/  FMUL.FTZ R173, R173, R20.reuse ;  /* 0x00000014adad7220 */ /* 0x080fe40000410000 */
[----:B------:R4:W-:Y:S01]  /*b0c0*/  MUFU.EX2 R190, R18 ;  /* 0x0000001200be7308 */ /* 0x0009e20000000800 */
[-C--:B------:R-:W-:Y:S02]  /*b0d0*/  FMUL.FTZ R52, R52, R20.reuse ;  /* 0x0000001434347220 */ /* 0x080fe40000410000 */
[-C--:B------:R-:W-:Y:S02]  /*b0e0*/  FMUL.FTZ R53, R53, R20.reuse ;  /* 0x0000001435357220 */ /* 0x080fe40000410000 */
[-C--:B------:R-:W-:Y:S02]  /*b0f0*/  FMUL.FTZ R68, R68, R20.reuse ;  /* 0x0000001444447220 */ /* 0x080fe40000410000 */
[-C--:B------:R-:W-:Y:S01]  /*b100*/  FMUL.FTZ R69, R69, R20.reuse ;  /* 0x0000001445457220 */ /* 0x080fe20000410000 */
[----:B------:R5:W1:Y:S01]  /*b110*/  MUFU.EX2 R189, R17 ;  /* 0x0000001100bd7308 */ /* 0x000a620000000800 */
[----:B---3--:R-:W-:Y:S01]  /*b120*/  F2FP.PACK_AB R19, R198, R197 ;  /* 0x000000c5c613723e */ /* 0x008fe200000000ff */
[----:B------:R-:W-:-:S02]  /*b130*/  FMUL.FTZ R80, R80, R20 ;  /* 0x0000001450507220 */ /* 0x000fc40000410000 */
[-C--:B------:R-:W-:Y:S02]  /*b140*/  FMUL.FTZ R81, R81, R20.reuse ;  /* 0x0000001451517220 */ /* 0x080fe40000410000 */
[-C--:B------:R-:W-:Y:S02]  /*b150*/  FMUL.FTZ R48, R48, R20.reuse ;  /* 0x0000001430307220 */ /* 0x080fe40000410000 */
[----:B------:R-:W3:Y:S01]  /*b160*/  MUFU.EX2 R15, R15 ;  /* 0x0000000f000f7308 */ /* 0x000ee20000000800 */
[----:B----4-:R-:W-:Y:S01]  /*b170*/  F2FP.PACK_AB R18, R202, R199 ;  /* 0x000000c7ca12723e */ /* 0x010fe200000000ff */
[-C--:B------:R-:W-:Y:S02]  /*b180*/  FMUL.FTZ R49, R49, R20.reuse ;  /* 0x0000001431317220 */ /* 0x080fe40000410000 */
[-C--:B------:R-:W-:Y:S02]  /*b190*/  FMUL.FTZ R84, R84, R20.reuse ;  /* 0x0000001454547220 */ /* 0x080fe40000410000 */
[----:B------:R-:W-:-:S02]  /*b1a0*/  FMUL.FTZ R85, R85, R20 ;  /* 0x0000001455557220 */ /* 0x000fc40000410000 */
[----:B------:R4:W2:Y:S01]  /*b1b0*/  MUFU.EX2 R14, R5 ;  /* 0x00000005000e7308 */ /* 0x0008a20000000800 */
[----:B-----5:R-:W-:Y:S01]  /*b1c0*/  F2FP.PACK_AB R17, R195, R196 ;  /* 0x000000c4c311723e */ /* 0x020fe200000000ff */
[----:B------:R-:W-:Y:S01]  /*b1d0*/  FMUL.FTZ R96, R96, R20 ;  /* 0x0000001460607220 */ /* 0x000fe20000410000 */
[----:B-1----:R-:W-:Y:S01]  /*b1e0*/  F2FP.PACK_AB R7, R189, R190 ;  /* 0x000000bebd07723e */ /* 0x002fe200000000ff */
[-C--:B------:R-:W-:Y:S02]  /*b1f0*/  FMUL.FTZ R97, R97, R20.reuse ;  /* 0x0000001461617220 */ /* 0x080fe40000410000 */
[----:B------:R-:W-:Y:S02]  /*b200*/  FMUL.FTZ R116, R116, R20 ;  /* 0x0000001474747220 */ /* 0x000fe40000410000 */
[----:B------:R-:W1:Y:S01]  /*b210*/  MUFU.EX2 R3, R3 ;  /* 0x0000000300037308 */ /* 0x000e620000000800 */
[-C--:B---3--:R-:W-:Y:S02]  /*b220*/  FMUL.FTZ R150, R150, R15.reuse ;  /* 0x0000000f96967220 */ /* 0x088fe40000410000 */
[----:B------:R-:W-:-:S02]  /*b230*/  FMUL.FTZ R151, R151, R15 ;  /* 0x0000000f97977220 */ /* 0x000fc40000410000 */
[-C--:B------:R-:W-:Y:S02]  /*b240*/  FMUL.FTZ R158, R158, R15.reuse ;  /* 0x0000000f9e9e7220 */ /* 0x080fe40000410000 */
[----:B------:R-:W-:Y:S01]  /*b250*/  FMUL.FTZ R159, R159, R15 ;  /* 0x0000000f9f9f7220 */ /* 0x000fe20000410000 */
[----:B----4-:R-:W-:Y:S01]  /*b260*/  F2FP.PACK_AB R5, R188, R187 ;  /* 0x000000bbbc05723e */ /* 0x010fe200000000ff */
[-C--:B--2---:R-:W-:Y:S01]  /*b270*/  FMUL.FTZ R144, R144, R14.reuse ;  /* 0x0000000e90907220 */ /* 0x084fe20000410000 */
[----:B------:R-:W-:Y:S01]  /*b280*/  HMMA.16816.F32 R148, R16, R24, R148 ;  /* 0x000000181094723c */ /* 0x000fe20000001894 */
[-C--:B------:R-:W-:Y:S02]  /*b290*/  FMUL.FTZ R145, R145, R14.reuse ;  /* 0x0000000e91917220 */ /* 0x080fe40000410000 */
[-C--:B------:R-:W-:Y:S02]  /*b2a0*/  FMUL.FTZ R152, R152, R14.reuse ;  /* 0x0000000e98987220 */ /* 0x080fe40000410000 */
[----:B------:R-:W-:-:S02]  /*b2b0*/  FMUL.FTZ R153, R153, R14 ;  /* 0x0000000e99997220 */ /* 0x000fc40000410000 */
        /* <DEDUP_REMOVED lines=18> */
[----:B------:R-:W1:Y:S01]  /*b3e0*/  LDSM.16.MT88.4 R40, [R213+0xb000] ;  /* 0x00b00000d528783b */ /* 0x000e620000004200 */
[----:B------:R-:W-:Y:S01]  /*b3f0*/  FMUL.FTZ R164, R164, R14 ;  /* 0x0000000ea4a47220 */ /* 0x000fe20000410000 */
[----:B------:R-:W-:Y:S01]  /*b400*/  MOV R136, R204 ;  /* 0x000000cc00887202 */ /* 0x000fe20000000f00 */
[----:B------:R-:W-:Y:S01]  /*b410*/  FMUL.FTZ R165, R165, R14 ;  /* 0x0000000ea5a57220 */ /* 0x000fe20000410000 */
[----:B------:R-:W-:Y:S01]  /*b420*/  MOV R23, R205 ;  /* 0x000000cd00177202 */ /* 0x000fe20000000f00 */
[-C--:B------:R-:W-:Y:S01]  /*b430*/  FMUL.FTZ R166, R166, R3.reuse ;  /* 0x00000003a6a67220 */ /* 0x080fe20000410000 */
[----:B------:R-:W-:Y:S01]  /*b440*/  HMMA.16816.F32 R160, R16, R28, R160 ;  /* 0x0000001c10a0723c */ /* 0x000fe200000018a0 */
[----:B------:R-:W-:Y:S01]  /*b450*/  FMUL.FTZ R167, R167, R3 ;  /* 0x00000003a7a77220 */ /* 0x000fe20000410000 */
[----:B------:R-:W-:Y:S01]  /*b460*/  MOV R22, R206 ;  /* 0x000000ce00167202 */ /* 0x000fe20000000f00 */
[-C--:B------:R-:W-:Y:S01]  /*b470*/  FMUL.FTZ R56, R56, R14.reuse ;  /* 0x0000000e38387220 */ /* 0x080fe20000410000 */
[----:B------:R-:W-:Y:S01]  /*b480*/  MOV R21, R207 ;  /* 0x000000cf00157202 */ /* 0x000fe20000000f00 */
[----:B------:R-:W-:-:S02]  /*b490*/  FMUL.FTZ R57, R57, R14 ;  /* 0x0000000e39397220 */ /* 0x000fc40000410000 */
[-C--:B------:R-:W-:Y:S01]  /*b4a0*/  FMUL.FTZ R58, R58, R3.reuse ;  /* 0x000000033a3a7220 */ /* 0x080fe20000410000 */
[C---:B------:R-:W-:Y:S01]  /*b4b0*/  HMMA.16816.F32 R164, R4.reuse, R28, R164 ;  /* 0x0000001c04a4723c */ /* 0x040fe200000018a4 */
[-C--:B------:R-:W-:Y:S02]  /*b4c0*/  FMUL.FTZ R59, R59, R3.reuse ;  /* 0x000000033b3b7220 */ /* 0x080fe40000410000 */
[-C--:B------:R-:W-:Y:S02]  /*b4d0*/  FMUL.FTZ R168, R168, R14.reuse ;  /* 0x0000000ea8a87220 */ /* 0x080fe40000410000 */
[----:B------:R-:W-:Y:S02]  /*b4e0*/  FMUL.FTZ R169, R169, R14 ;  /* 0x0000000ea9a97220 */ /* 0x000fe40000410000 */
[----:B------:R-:W-:Y:S01]  /*b4f0*/  FMUL.FTZ R170, R170, R3 ;  /* 0x00000003aaaa7220 */ /* 0x000fe20000410000 */
[----:B------:R-:W-:Y:S01]  /*b500*/  MOV R159, R24 ;  /* 0x00000018009f7202 */ /* 0x000fe20000000f00 */
[----:B------:R-:W-:Y:S01]  /*b510*/  HMMA.16816.F32 R244, R4, R32, R56 ;  /* 0x0000002004f4723c */ /* 0x000fe20000001838 */
[----:B------:R-:W-:Y:S01]  /*b520*/  MOV R158, R25 ;  /* 0x00000019009e7202 */ /* 0x000fe20000000f00 */
[----:B------:R-:W-:Y:S01]  /*b530*/  LDSM.16.MT88.4 R56, [R218+0xb000] ;  /* 0x00b00000da38783b */ /* 0x000fe20000004200 */
[----:B------:R-:W-:Y:S01]  /*b540*/  MOV R157, R26 ;  /* 0x0000001a009d7202 */ /* 0x000fe20000000f00 */
[----:B------:R-:W-:Y:S01]  /*b550*/  FMUL.FTZ R171, R171, R3 ;  /* 0x00000003abab7220 */ /* 0x000fe20000410000 */
[----:B------:R-:W-:Y:S01]  /*b560*/  MOV R156, R27 ;  /* 0x0000001b009c7202 */ /* 0x000fe20000000f00 */
[----:B------:R-:W-:-:S02]  /*b570*/  FMUL.FTZ R60, R60, R14 ;  /* 0x0000000e3c3c7220 */ /* 0x000fc40000410000 */
[C---:B------:R-:W-:Y:S01]  /*b580*/  HMMA.16816.F32 R24, R4.reuse, R134, R44 ;  /* 0x000000860418723c */ /* 0x040fe2000000182c */
[----:B------:R-:W2:Y:S01]  /*b590*/  LDSM.16.MT88.4 R44, [R215+0xb000] ;  /* 0x00b00000d72c783b */ /* 0x000ea20000004200 */
[-C--:B------:R-:W-:Y:S02]  /*b5a0*/  FMUL.FTZ R61, R61, R14.reuse ;  /* 0x0000000e3d3d7220 */ /* 0x080fe40000410000 */
[-C--:B------:R-:W-:Y:S02]  /*b5b0*/  FMUL.FTZ R72, R72, R14.reuse ;  /* 0x0000000e48487220 */ /* 0x080fe40000410000 */
        /* <DEDUP_REMOVED lines=12> */
[----:B------:R-:W-:Y:S01]  /*b680*/  FMUL.FTZ R88, R88, R14 ;  /* 0x0000000e58587220 */ /* 0x000fe20000410000 */
[----:B------:R-:W-:Y:S01]  /*b690*/  MOV R29, R26 ;  /* 0x0000001a001d7202 */ /* 0x000fe20000000f00 */
[----:B------:R-:W-:Y:S01]  /*b6a0*/  FMUL.FTZ R89, R89, R14 ;  /* 0x0000000e59597220 */ /* 0x000fe20000410000 */
[----:B------:R-:W-:Y:S01]  /*b6b0*/  MOV R28, R24 ;  /* 0x00000018001c7202 */ /* 0x000fe20000000f00 */
[----:B------:R-:W-:Y:S01]  /*b6c0*/  FMUL.FTZ R90, R90, R3 ;  /* 0x000000035a5a7220 */ /* 0x000fe20000410000 */
[----:B------:R-:W-:Y:S01]  /*b6d0*/  MOV R203, R27 ;  /* 0x0000001b00cb7202 */ /* 0x000fe20000000f00 */
[----:B------:R-:W-:Y:S01]  /*b6e0*/  FMUL.FTZ R91, R91, R3 ;  /* 0x000000035b5b7220 */ /* 0x000fe20000410000 */
[----:B------:R-:W3:Y:S01]  /*b6f0*/  LDSM.16.MT88.4 R24, [R217+0xb000] ;  /* 0x00b00000d918783b */ /* 0x000ee20000004200 */
        /* <DEDUP_REMOVED lines=30> */
[-C--:B------:R-:W-:Y:S01]  /*b8e0*/  FMUL.FTZ R174, R174, R15.reuse ;  /* 0x0000000faeae7220 */ /* 0x080fe20000410000 */
[----:B---3--:R-:W-:Y:S01]  /*b8f0*/  HMMA.16816.F32 R120, R4, R24, R120 ;  /* 0x000000180478723c */ /* 0x008fe20000001878 */
        /* <DEDUP_REMOVED lines=8> */
[----:B------:R-:W-:Y:S01]  /*b980*/  FFMA.FTZ R4, R179, c[0x0][0x23c], -R8 ;  /* 0x00008f00b3047a23 */ /* 0x000fe20000010808 */
[C---:B------:R-:W-:Y:S01]  /*b990*/  HMMA.16816.F32 R204, R16.reuse, R34, R64 ;  /* 0x0000002210cc723c */ /* 0x040fe20000001840 */
[----:B------:R-:W-:Y:S01]  /*b9a0*/  MOV R127, R29 ;  /* 0x0000001d007f7202 */ /* 0x000fe20000000f00 */
[-C--:B------:R-:W-:Y:S01]  /*b9b0*/  FMUL.FTZ R50, R50, R15.reuse ;  /* 0x0000000f32327220 */ /* 0x080fe20000410000 */
[----:B------:R1:W-:Y:S01]  /*b9c0*/  MUFU.EX2 R34, R4 ;  /* 0x0000000400227308 */ /* 0x0003e20000000800 */
[-C--:B------:R-:W-:Y:S01]  /*b9d0*/  FMUL.FTZ R51, R51, R15.reuse ;  /* 0x0000000f33337220 */ /* 0x080fe20000410000 */
[----:B------:R-:W-:Y:S01]  /*b9e0*/  MOV R125, R28 ;  /* 0x0000001c007d7202 */ /* 0x000fe20000000f00 */
[-C--:B------:R-:W-:Y:S01]  /*b9f0*/  FMUL.FTZ R86, R86, R15.reuse ;  /* 0x0000000f56567220 */ /* 0x080fe20000410000 */
[----:B------:R-:W-:Y:S01]  /*ba00*/  MOV R126, R140 ;  /* 0x0000008c007e7202 */ /* 0x000fe20000000f00 */
[----:B------:R-:W-:Y:S01]  /*ba10*/  HMMA.16816.F32 R36, R16, R132, R36 ;  /* 0x000000841024723c */ /* 0x000fe20000001824 */
[-C--:B------:R-:W-:Y:S01]  /*ba20*/  FMUL.FTZ R87, R87, R15.reuse ;  /* 0x0000000f57577220 */ /* 0x080fe20000410000 */
[----:B------:R-:W-:Y:S01]  /*ba30*/  LDSM.16.MT88.4 R64, [R217+0xa800] ;  /* 0x00a80000d940783b */ /* 0x000fe20000004200 */
[----:B------:R-:W-:-:S02]  /*ba40*/  FMUL.FTZ R98, R98, R15 ;  /* 0x0000000f62627220 */ /* 0x000fc40000410000 */
[-C--:B------:R-:W-:Y:S02]  /*ba50*/  FMUL.FTZ R99, R99, R15.reuse ;  /* 0x0000000f63637220 */ /* 0x080fe40000410000 */
[-C--:B------:R-:W-:Y:S01]  /*ba60*/  FMUL.FTZ R117, R117, R20.reuse ;  /* 0x0000001475757220 */ /* 0x080fe20000410000 */
[C---:B------:R-:W-:Y:S01]  /*ba70*/  HMMA.16816.F32 R228, R16.reuse, R30, R172 ;  /* 0x0000001e10e4723c */ /* 0x040fe200000018ac */
[-C--:B------:R-:W-:Y:S01]  /*ba80*/  FMUL.FTZ R118, R118, R15.reuse ;  /* 0x0000000f76767220 */ /* 0x080fe20000410000 */
[----:B------:R-:W2:Y:S01]  /*ba90*/  LDSM.16.MT88.4 R172, [R215+0xa800] ;  /* 0x00a80000d7ac783b */ /* 0x000ea20000004200 */
[----:B-1----:R-:W-:Y:S02]  /*baa0*/  FFMA.FTZ R4, R178, c[0x0][0x23c], -R8 ;  /* 0x00008f00b2047a23 */ /* 0x002fe40000010808 */
[----:B------:R-:W-:Y:S02]  /*bab0*/  FMUL.FTZ R119, R119, R15 ;  /* 0x0000000f77777220 */ /* 0x000fe40000410000 */
[----:B------:R1:W3:Y:S01]  /*bac0*/  MUFU.EX2 R132, R4 ;  /* 0x0000000400847308 */ /* 0x0002e20000000800 */
        /* <DEDUP_REMOVED lines=9> */
[--C-:B-1----:R-:W-:Y:S01]  /*bb60*/  FFMA.FTZ R4, R177, c[0x0][0x23c], -R8.reuse ;  /* 0x00008f00b1047a23 */ /* 0x102fe20000010808 */
[----:B------:R-:W-:Y:S01]  /*bb70*/  MOV R40, R159 ;  /* 0x0000009f00287202 */ /* 0x000fe20000000f00 */
[C---:B------:R-:W-:Y:S01]  /*bb80*/  HMMA.16816.F32 R208, R16.reuse, R134, R48 ;  /* 0x0000008610d0723c */ /* 0x040fe20000001830 */
[----:B------:R-:W-:Y:S01]  /*bb90*/  MOV R41, R158 ;  /* 0x0000009e00297202 */ /* 0x000fe20000000f00 */
[----:B------:R1:W-:Y:S01]  /*bba0*/  MUFU.EX2 R133, R4 ;  /* 0x0000000400857308 */ /* 0x0003e20000000800 */
[----:B------:R-:W-:Y:S02]  /*bbb0*/  FMUL.FTZ R115, R115, R15 ;  /* 0x0000000f73737220 */ /* 0x000fe40000410000 */
[----:B------:R-:W-:Y:S02]  /*bbc0*/  FMUL.FTZ R100, R100, R20 ;  /* 0x0000001464647220 */ /* 0x000fe40000410000 */
        /* <DEDUP_REMOVED lines=9> */
[C---:B------:R-:W-:Y:S01]  /*bc60*/  HMMA.16816.F32 R116, R16.reuse, R24, R116 ;  /* 0x000000181074723c */ /* 0x040fe20000001874 */
[----:B------:R-:W-:Y:S01]  /*bc70*/  MOV R45, R126 ;  /* 0x0000007e002d7202 */ /* 0x000fe20000000f00 */
[----:B-1----:R-:W-:Y:S01]  /*bc80*/  FFMA.FTZ R4, R181, c[0x0][0x23c], -R8 ;  /* 0x00008f00b5047a23 */ /* 0x002fe20000010808 */
[----:B------:R-:W-:Y:S01]  /*bc90*/  MOV R135, R234 ;  /* 0x000000ea00877202 */ /* 0x000fe20000000f00 */
[----:B------:R-:W-:Y:S01]  /*bca0*/  FFMA.FTZ R3, R249, R3, R187 ;  /* 0x00000003f9037223 */ /* 0x000fe200000100bb */
[----:B------:R-:W-:Y:S01]  /*bcb0*/  MOV R134, R233 ;  /* 0x000000e900867202 */ /* 0x000fe20000000f00 */
[----:B------:R1:W4:Y:S02]  /*bcc0*/  MUFU.EX2 R35, R4 ;  /* 0x0000000400237308 */ /* 0x0003240000000800 */
[C---:B------:R-:W-:Y:S07]  /*bcd0*/  HMMA.16816.F32 R24, R16.reuse, R26, R128 ;  /* 0x0000001a1018723c */ /* 0x040fee0000001880 */
[----:B---3--:R-:W-:Y:S01]  /*bce0*/  F2FP.PACK_AB R128, R132, R34 ;  /* 0x000000228480723e */ /* 0x008fe200000000ff */
[----:B------:R-:W-:Y:S01]  /*bcf0*/  HMMA.16816.F32 R100, R16, R56, R100 ;  /* 0x000000381064723c */ /* 0x000fe20000001864 */
[----:B-1----:R-:W-:Y:S01]  /*bd00*/  FFMA.FTZ R4, R143, c[0x0][0x23c], -R2 ;  /* 0x00008f008f047a23 */ /* 0x002fe20000010802 */
[----:B----4-:R-:W-:-:S03]  /*bd10*/  F2FP.PACK_AB R130, R35, R133 ;  /* 0x000000852382723e */ /* 0x010fc600000000ff */
[----:B------:R1:W-:Y:S02]  /*bd20*/  MUFU.EX2 R30, R4 ;  /* 0x00000004001e7308 */ /* 0x0003e40000000800 */
[----:B-1----:R-:W-:Y:S02]  /*bd30*/  FFMA.FTZ R4, R142, c[0x0][0x23c], -R2 ;  /* 0x00008f008e047a23 */ /* 0x002fe40000010802 */
[----:B------:R-:W-:Y:S01]  /*bd40*/  HMMA.16816.F32 R140, R16, R46, R96 ;  /* 0x0000002e108c723c */ /* 0x000fe20000001860 */
[----:B------:R-:W-:Y:S03]  /*bd50*/  LDSM.16.MT88.4 R96, [R215+0xb800] ;  /* 0x00b80000d760783b */ /* 0x000fe60000004200 */
[----:B------:R1:W3:Y:S03]  /*bd60*/  MUFU.EX2 R32, R4 ;  /* 0x0000000400207308 */ /* 0x0002e60000000800 */
[----:B------:R-:W-:-:S02]  /*bd70*/  MOV R46, R127 ;  /* 0x0000007f002e7202 */ /* 0x000fc40000000f00 */
[----:B------:R-:W-:Y:S01]  /*bd80*/  MOV R47, R203 ;  /* 0x000000cb002f7202 */ /* 0x000fe20000000f00 */
[--C-:B-1----:R-:W-:Y:S01]  /*bd90*/  FFMA.FTZ R4, R139, c[0x0][0x23c], -R2.reuse ;  /* 0x00008f008b047a23 */ /* 0x102fe20000010802 */
[----:B---3--:R-:W-:Y:S01]  /*bda0*/  F2FP.PACK_AB R129, R32, R30 ;  /* 0x0000001e2081723e */ /* 0x008fe200000000ff */
[----:B------:R-:W-:Y:S02]  /*bdb0*/  FFMA.FTZ R2, R176, c[0x0][0x23c], -R2 ;  /* 0x00008f00b0027a23 */ /* 0x000fe40000010802 */
[----:B------:R-:W-:Y:S01]  /*bdc0*/  HMMA.16816.F32 R176, R16, R42, R80 ;  /* 0x0000002a10b0723c */ /* 0x000fe20000001850 */
[----:B------:R1:W-:Y:S01]  /*bdd0*/  MUFU.EX2 R33, R4 ;  /* 0x0000000400217308 */ /* 0x0003e20000000800 */
[----:B------:R-:W-:Y:S05]  /*bde0*/  LDSM.16.MT88.4 R80, [R213+0xb800] ;  /* 0x00b80000d550783b */ /* 0x000fea0000004200 */
[----:B------:R-:W-:-:S02]  /*bdf0*/  MOV R42, R157 ;  /* 0x0000009d002a7202 */ /* 0x000fc40000000f00 */
[----:B------:R3:W4:Y:S01]  /*be00*/  MUFU.EX2 R31, R2 ;  /* 0x00000002001f7308 */ /* 0x0007220000000800 */
[----:B------:R-:W-:Y:S02]  /*be10*/  MOV R43, R156 ;  /* 0x0000009c002b7202 */ /* 0x000fe40000000f00 */
[----:B------:R-:W5:Y:S04]  /*be20*/  LDSM.16.MT88.4 R156, [R213+0xa800] ;  /* 0x00a80000d59c783b */ /* 0x000f680000004200 */
[----:B-1----:R-:W1:Y:S01]  /*be30*/  LDSM.16.MT88.4 R4, [R217+0xb800] ;  /* 0x00b80000d904783b */ /* 0x002e620000004200 */
[----:B---3--:R-:W-:Y:S01]  /*be40*/  FFMA.FTZ R2, R138, c[0x0][0x23c], -R0 ;  /* 0x00008f008a027a23 */ /* 0x008fe20000010800 */
[----:B----4-:R-:W-:-:S03]  /*be50*/  F2FP.PACK_AB R131, R31, R33 ;  /* 0x000000211f83723e */ /* 0x010fc600000000ff */
[----:B------:R3:W-:Y:S04]  /*be60*/  MUFU.EX2 R29, R2 ;  /* 0x00000002001d7308 */ /* 0x0007e80000000800 */
[C---:B--2---:R-:W-:Y:S08]  /*be70*/  HMMA.16816.F32 R160, R128.reuse, R172, R160 ;  /* 0x000000ac80a0723c */ /* 0x044ff000000018a0 */
[----:B------:R-:W-:Y:S01]  /*be80*/  HMMA.16816.F32 R52, R128, R64, R52 ;  /* 0x000000408034723c */ /* 0x000fe20000001834 */
[----:B---3--:R-:W-:-:S04]  /*be90*/  FFMA.FTZ R2, R137, c[0x0][0x23c], -R0 ;  /* 0x00008f0089027a23 */ /* 0x008fc80000010800 */
[----:B------:R2:W3:Y:S03]  /*bea0*/  MUFU.EX2 R28, R2 ;  /* 0x00000002001c7308 */ /* 0x0004e60000000800 */
[----:B------:R-:W-:Y:S01]  /*beb0*/  HMMA.16816.F32 R136, R16, R58, R112 ;  /* 0x0000003a1088723c */ /* 0x000fe20000001870 */
[----:B------:R-:W4:Y:S06]  /*bec0*/  LDSM.16.MT88.4 R112, [R218+0xb800] ;  /* 0x00b80000da70783b */ /* 0x000f2c0000004200 */
[----:B------:R-:W-:Y:S01]  /*bed0*/  FFMA.FTZ R16, R252, R20, R201 ;  /* 0x00000014fc107223 */ /* 0x000fe200000100c9 */
[----:B-----5:R-:W-:Y:S01]  /*bee0*/  HMMA.16816.F32 R148, R128, R156, R148 ;  /* 0x0000009c8094723c */ /* 0x020fe20000001894 */
[--C-:B--2---:R-:W-:Y:S01]  /*bef0*/  FFMA.FTZ R2, R180, c[0x0][0x23c], -R0.reuse ;  /* 0x00008f00b4027a23 */ /* 0x104fe20000010800 */
[----:B---3--:R-:W-:Y:S01]  /*bf00*/  F2FP.PACK_AB R124, R28, R29 ;  /* 0x0000001d1c7c723e */ /* 0x008fe200000000ff */
[----:B------:R-:W-:-:S05]  /*bf10*/  FFMA.FTZ R0, R183, c[0x0][0x23c], -R0 ;  /* 0x00008f00b7007a23 */ /* 0x000fca0000010800 */
[C---:B-1----:R-:W-:Y:S01]  /*bf20*/  HMMA.16816.F32 R116, R128.reuse, R4, R116 ;  /* 0x000000048074723c */ /* 0x042fe20000001874 */
[----:B------:R1:W-:Y:S07]  /*bf30*/  MUFU.EX2 R23, R2 ;  /* 0x0000000200177308 */ /* 0x0003ee0000000800 */
[C---:B------:R-:W-:Y:S01]  /*bf40*/  HMMA.16816.F32 R68, R128.reuse, R80, R68 ;  /* 0x000000508044723c */ /* 0x040fe20000001844 */
[----:B------:R2:W3:Y:S07]  /*bf50*/  MUFU.EX2 R22, R0 ;  /* 0x0000000000167308 */ /* 0x0004ee0000000800 */
[----:B------:R-:W-:Y:S01]  /*bf60*/  HMMA.16816.F32 R84, R128, R96, R84 ;  /* 0x000000608054723c */ /* 0x000fe20000001854 */
[----:B-1----:R-:W-:-:S06]  /*bf70*/  FFMA.FTZ R2, R185, c[0x0][0x23c], -R13 ;  /* 0x00008f00b9027a23 */ /* 0x002fcc000001080d */
[----:B------:R-:W-:Y:S01]  /*bf80*/  MUFU.EX2 R2, R2 ;  /* 0x0000000200027308 */ /* 0x000fe20000000800 */
[----:B----4-:R-:W-:Y:S01]  /*bf90*/  HMMA.16816.F32 R100, R128, R112, R100 ;  /* 0x000000708064723c */ /* 0x010fe20000001864 */
[----:B--2---:R-:W-:Y:S01]  /*bfa0*/  FFMA.FTZ R0, R182, c[0x0][0x23c], -R13 ;  /* 0x00008f00b6007a23 */ /* 0x004fe2000001080d */
[----:B---3--:R-:W-:-:S05]  /*bfb0*/  F2FP.PACK_AB R126, R22, R23 ;  /* 0x00000017167e723e */ /* 0x008fca00000000ff */
[----:B------:R1:W-:Y:S02]  /*bfc0*/  MUFU.EX2 R21, R0 ;  /* 0x0000000000157308 */ /* 0x0003e40000000800 */
[----:B-1----:R-:W-:-:S06]  /*bfd0*/  FFMA.FTZ R0, R184, c[0x0][0x23c], -R13 ;  /* 0x00008f00b8007a23 */ /* 0x002fcc000001080d */
[----:B------:R1:W2:Y:S02]  /*bfe0*/  MUFU.EX2 R8, R0 ;  /* 0x0000000000087308 */ /* 0x0002a40000000800 */
[----:B-1----:R-:W-:Y:S01]  /*bff0*/  FFMA.FTZ R0, R186, c[0x0][0x23c], -R13 ;  /* 0x00008f00ba007a23 */ /* 0x002fe2000001080d */
[----:B--2---:R-:W-:-:S05]  /*c000*/  F2FP.PACK_AB R125, R8, R21 ;  /* 0x00000015087d723e */ /* 0x004fca00000000ff */
[----:B------:R-:W1:Y:S02]  /*c010*/  MUFU.EX2 R13, R0 ;  /* 0x00000000000d7308 */ /* 0x000e640000000800 */
[----:B-1----:R-:W-:Y:S01]  /*c020*/  F2FP.PACK_AB R127, R2, R13 ;  /* 0x0000000d027f723e */ /* 0x002fe200000000ff */
[----:B------:R-:W-:-:S04]  /*c030*/  FFMA.FTZ R0, R250, R14, R192 ;  /* 0x0000000efa007223 */ /* 0x000fc800000100c0 */
[----:B------:R-:W-:Y:S02]  /*c040*/  FADD.FTZ R0, R191, R0 ;  /* 0x00000000bf007221 */ /* 0x000fe40000010000 */
[----:B------:R-:W-:Y:S02]  /*c050*/  HMMA.16816.F32 R144, R124, R156, R144 ;  /* 0x0000009c7c90723c */ /* 0x000fe40000001890 */
[----:B------:R-:W-:-:S06]  /*c060*/  FADD.FTZ R0, R193, R0 ;  /* 0x00000000c1007221 */ /* 0x000fcc0000010000 */
[-C--:B------:R-:W-:Y:S08]  /*c070*/  HMMA.16816.F32 R152, R124, R158.reuse, R152 ;  /* 0x0000009e7c98723c */ /* 0x080ff00000001898 */
[----:B------:R-:W-:Y:S01]  /*c080*/  HMMA.16816.F32 R156, R128, R158, R48 ;  /* 0x0000009e809c723c */ /* 0x000fe20000001830 */
[----:B------:R-:W1:Y:S07]  /*c090*/  LDSM.16.MT88.4 R48, [R218+0xa800] ;  /* 0x00a80000da30783b */ /* 0x000e6e0000004200 */
[C---:B------:R-:W-:Y:S07]  /*c0a0*/  HMMA.16816.F32 R120, R124.reuse, R4, R120 ;  /* 0x000000047c78723c */ /* 0x040fee0000001878 */
[----:B------:R-:W-:Y:S01]  /*c0b0*/  FFMA.FTZ R4, R251, R15, R196 ;  /* 0x0000000ffb047223 */ /* 0x000fe200000100c4 */
        /* <DEDUP_REMOVED lines=28> */
[----:B------:R-:W-:Y:S01]  /*c280*/  FADD.FTZ R250, R22, R3 ;  /* 0x0000000316fa7221 */ /* 0x000fe20000010000 */
[----:B------:R-:W-:Y:S01]  /*c290*/  MOV R3, R232 ;  /* 0x000000e800037202 */ /* 0x000fe20000000f00 */
        /* <DEDUP_REMOVED lines=16> */
[----:B------:R-:W-:Y:S01]  /*c3a0*/  MOV R136, R235 ;  /* 0x000000eb00887202 */ /* 0x000fe20000000f00 */
[-C--:B------:R-:W-:Y:S08]  /*c3b0*/  HMMA.16816.F32 R124, R124, R6.reuse, R240 ;  /* 0x000000067c7c723c */ /* 0x080ff000000018f0 */
[----:B------:R-:W-:Y:S01]  /*c3c0*/  HMMA.16816.F32 R128, R128, R6, R24 ;  /* 0x000000068080723c */ /* 0x000fe20000001818 */
[----:B------:R-:W-:Y:S11]  /*c3d0*/  @!P0 BRA `(.L_x_934) ;  /* 0x00002c1000008947 */ /* 0x000ff60003800000 */
[----:B------:R-:W2:Y:S01]  /*c3e0*/  LDL.64 R180, [R1+0x30] ;  /* 0x0000300001b47983 */ /* 0x000ea20000100a00 */
[----:B------:R-:W-:Y:S01]  /*c3f0*/  UIADD3 UR4, UR8, -0x2, URZ ;  /* 0xfffffffe08047890 */ /* 0x000fe2000fffe03f */
[----:B------:R-:W-:-:S04]  /*c400*/  DEPBAR.LE SB0, 0x0 ;  /* 0x000080000000791a */ /* 0x000fc80000000000 */
[----:B------:R-:W-:Y:S01]  /*c410*/  UMOV UR13, 0x6 ;  /* 0x00000006000d7882 */ /* 0x000fe20000000000 */
[----:B------:R-:W-:Y:S01]  /*c420*/  IMAD.U32 R0, RZ, RZ, UR4 ;  /* 0x00000004ff007e24 */ /* 0x000fe2000f8e00ff */
[----:B------:R-:W-:Y:S01]  /*c430*/  ULDC.64 UR4, c[0x0][0x1a0] ;  /* 0x0000680000047ab9 */ /* 0x000fe20000000a00 */
[----:B------:R-:W-:Y:S01]  /*c440*/  BAR.SYNC.DEFER_BLOCKING 0x0 ;  /* 0x0000000000007b1d */ /* 0x000fe20000010000 */
[----:B------:R-:W-:Y:S01]  /*c450*/  USHF.L.U32 UR7, UR4, 0x6, URZ ;  /* 0x0000000604077899 */ /* 0x000fe2000800063f */
[----:B------:R-:W-:Y:S01]  /*c460*/  IADD3 R4, P1, R236, -UR6, RZ ;  /* 0x80000006ec047c10 */ /* 0x000fe2000ff3e0ff */
[----:B------:R-:W-:Y:S02]  /*c470*/  USHF.L.U64.HI UR5, UR4, UR13, UR5 ;  /* 0x0000000d04057299 */ /* 0x000fe40008010205 */
[----:B------:R-:W-:Y:S01]  /*c480*/  UIADD3 UR7, UP0, -UR7, 0x80, URZ ;  /* 0x0000008007077890 */ /* 0x000fe2000ff1e13f */
[----:B------:R-:W-:-:S03]  /*c490*/  IADD3.X R5, R237, ~UR9, RZ, P1, !PT ;  /* 0x80000009ed057c10 */ /* 0x000fc60008ffe4ff */
[----:B------:R-:W-:Y:S02]  /*c4a0*/  UIADD3.X UR5, URZ, ~UR5, URZ, UP0, !UPT ;  /* 0x800000053f057290 */ /* 0x000fe400087fe43f */
[----:B------:R-:W-:Y:S01]  /*c4b0*/  UISETP.NE.AND UP0, UPT, UR8, 0x5, UPT ;  /* 0x000000050800788c */ /* 0x000fe2000bf05270 */
[----:B--2---:R-:W-:-:S04]  /*c4c0*/  IMAD.MOV.U32 R2, RZ, RZ, R180 ;  /* 0x000000ffff027224 */ /* 0x004fc800078e00b4 */
[----:B------:R-:W-:Y:S01]  /*c4d0*/  IMAD R0, R0, UR24, R2 ;  /* 0x0000001800007c24 */ /* 0x000fe2000f8e0202 */
[----:B------:R-:W-:-:S04]  /*c4e0*/  IADD3 R2, P0, R236, UR7, RZ ;  /* 0x00000007ec027c10 */ /* 0x000fc8000ff1e0ff */
[----:B------:R-:W-:Y:S02]  /*c4f0*/  LEA R6, R0, c[0x0][0x170], 0x1 ;  /* 0x00005c0000067a11 */ /* 0x000fe400078e08ff */
[----:B------:R-:W-:Y:S02]  /*c500*/  IADD3.X R3, R237, UR5, RZ, P0, !PT ;  /* 0x00000005ed037c10 */ /* 0x000fe400087fe4ff */
[----:B------:R-:W-:-:S04]  /*c510*/  IADD3 R6, R6, -UR6, RZ ;  /* 0x8000000606067c10 */ /* 0x000fc8000fffe0ff */
[----:B------:R-:W-:-:S04]  /*c520*/  IADD3 R6, R6, -UR6, RZ ;  /* 0x8000000606067c10 */ /* 0x000fc8000fffe0ff */
[C---:B------:R-:W-:Y:S02]  /*c530*/  IADD3 R14, P3, R6.reuse, -UR6, RZ ;  /* 0x80000006060e7c10 */ /* 0x040fe4000ff7e0ff */
[----:B------:R-:W-:Y:S01]  /*c540*/  IADD3 R6, P2, R6, UR7, RZ ;  /* 0x0000000706067c10 */ /* 0x000fe2000ff5e0ff */
[----:B------:R-:W-:Y:S01]  /*c550*/  UIADD3 UR7, UR8, -0x5, URZ ;  /* 0xfffffffb08077890 */ /* 0x000fe2000fffe03f */
[C---:B------:R-:W-:Y:S02]  /*c560*/  IADD3.X R15, R239.reuse, ~UR9, RZ, P3, !PT ;  /* 0x80000009ef0f7c10 */ /* 0x040fe40009ffe4ff */
[----:B------:R-:W-:-:S03]  /*c570*/  IADD3.X R7, R239, UR5, RZ, P2, !PT ;  /* 0x00000005ef077c10 */ /* 0x000fc600097fe4ff */
        /* <DEDUP_REMOVED lines=8> */
[----:B------:R-:W4:Y:S04]  /*c600*/  LDSM.16.M88.4 R24, [R214+0x2000] ;  /* 0x00200000d618783b */ /* 0x000f280000000200 */
[----:B------:R-:W5:Y:S04]  /*c610*/  LDSM.16.M88.4 R16, [R214] ;  /* 0x00000000d610783b */ /* 0x000f680000000200 */
[----:B------:R-:W1:Y:S04]  /*c620*/  LDSM.16.M88.4 R180, [R212+0x8800] ;  /* 0x00880000d4b4783b */ /* 0x000e680000000200 */
[----:B------:R-:W-:Y:S04]  /*c630*/  LDSM.16.M88.4 R132, [R223] ;  /* 0x00000000df84783b */ /* 0x000fe80000000200 */
[----:B------:R-:W1:Y:S04]  /*c640*/  LDSM.16.M88.4 R28, [R216+0x2000] ;  /* 0x00200000d81c783b */ /* 0x000e680000000200 */
[----:B--2---:R-:W2:Y:S04]  /*c650*/  LDSM.16.M88.4 R4, [R216] ;  /* 0x00000000d804783b */ /* 0x004ea80000000200 */
[----:B------:R-:W2:Y:S04]  /*c660*/  LDSM.16.M88.4 R188, [R226] ;  /* 0x00000000e2bc783b */ /* 0x000ea80000000200 */
[----:B------:R-:W-:Y:S04]  /*c670*/  LDSM.16.M88.4 R176, [R221+0x8000] ;  /* 0x00800000ddb0783b */ /* 0x000fe80000000200 */
[----:B------:R-:W2:Y:S04]  /*c680*/  LDSM.16.M88.4 R20, [R222] ;  /* 0x00000000de14783b */ /* 0x000ea80000000200 */
[----:B------:R-:W2:Y:S01]  /*c690*/  LDSM.16.M88.4 R136, [R222+0x2000] ;  /* 0x00200000de88783b */ /* 0x000ea20000000200 */
[-C--:B----4-:R-:W-:Y:S03]  /*c6a0*/  HMMA.16816.F32 R140, R24, R32.reuse, RZ ;  /* 0x00000020188c723c */ /* 0x090fe600000018ff */
[----:B------:R-:W0:Y:S05]  /*c6b0*/  LDGDEPBAR ;  /* 0x00000000000079af */ /* 0x000e2a0000000000 */
[C---:B-----5:R-:W-:Y:S08]  /*c6c0*/  HMMA.16816.F32 R192, R16.reuse, R32, RZ ;  /* 0x0000002010c0723c */ /* 0x060ff000000018ff */
[C---:B-1----:R-:W-:Y:S08]  /*c6d0*/  HMMA.16816.F32 R196, R16.reuse, R180, RZ ;  /* 0x000000b410c4723c */ /* 0x042ff000000018ff */
[C---:B------:R-:W-:Y:S08]  /*c6e0*/  HMMA.16816.F32 R200, R16.reuse, R34, RZ ;  /* 0x0000002210c8723c */ /* 0x040ff000000018ff */
[----:B------:R-:W-:Y:S08]  /*c6f0*/  HMMA.16816.F32 R184, R16, R182, RZ ;  /* 0x000000b610b8723c */ /* 0x000ff000000018ff */
[----:B------:R-:W-:Y:S08]  /*c700*/  HMMA.16816.F32 R16, R28, R132, R140 ;  /* 0x000000841c10723c */ /* 0x000ff0000000188c */
[----:B------:R-:W-:Y:S08]  /*c710*/  HMMA.16816.F32 R32, R24, R34, RZ ;  /* 0x000000221820723c */ /* 0x000ff000000018ff */
[C---:B--2---:R-:W-:Y:S08]  /*c720*/  HMMA.16816.F32 R140, R4.reuse, R132, R192 ;  /* 0x00000084048c723c */ /* 0x044ff000000018c0 */
[C---:B------:R-:W-:Y:S08]  /*c730*/  HMMA.16816.F32 R204, R4.reuse, R134, R200 ;  /* 0x0000008604cc723c */ /* 0x040ff000000018c8 */
[----:B------:R-:W-:Y:S01]  /*c740*/  HMMA.16816.F32 R192, R4, R190, R184 ;  /* 0x000000be04c0723c */ /* 0x000fe200000018b8 */
[----:B------:R-:W1:Y:S07]  /*c750*/  LDSM.16.M88.4 R184, [R221+0x8800] ;  /* 0x00880000ddb8783b */ /* 0x000e6e0000000200 */
[----:B------:R-:W-:Y:S01]  /*c760*/  HMMA.16816.F32 R200, R28, R134, R32 ;  /* 0x000000861cc8723c */ /* 0x000fe20000001820 */
[----:B------:R-:W-:Y:S07]  /*c770*/  LDSM.16.M88.4 R132, [R220+0x2000] ;  /* 0x00200000dc84783b */ /* 0x000fee0000000200 */
[----:B------:R-:W-:Y:S01]  /*c780*/  HMMA.16816.F32 R208, R4, R188, R196 ;  /* 0x000000bc04d0723c */ /* 0x000fe200000018c4 */
[----:B------:R-:W-:Y:S07]  /*c790*/  LDSM.16.M88.4 R4, [R220] ;  /* 0x00000000dc04783b */ /* 0x000fee0000000200 */
[-C--:B------:R-:W-:Y:S01]  /*c7a0*/  HMMA.16816.F32 R32, R20, R176.reuse, R140 ;  /* 0x000000b01420723c */ /* 0x080fe2000000188c */
[----:B------:R-:W2:Y:S07]  /*c7b0*/  LDSM.16.M88.4 R140, [R219] ;  /* 0x00000000db8c783b */ /* 0x000eae0000000200 */
[----:B------:R-:W-:Y:S08]  /*c7c0*/  HMMA.16816.F32 R196, R136, R176, R16 ;  /* 0x000000b088c4723c */ /* 0x000ff00000001810 */
[----:B------:R-:W-:Y:S08]  /*c7d0*/  HMMA.16816.F32 R16, R24, R180, RZ ;  /* 0x000000b41810723c */ /* 0x000ff000000018ff */
[----:B------:R-:W-:Y:S08]  /*c7e0*/  HMMA.16816.F32 R236, R20, R178, R204 ;  /* 0x000000b214ec723c */ /* 0x000ff000000018cc */
[----:B------:R-:W-:Y:S01]  /*c7f0*/  HMMA.16816.F32 R204, R24, R182, RZ ;  /* 0x000000b618cc723c */ /* 0x000fe200000018ff */
[----:B------:R-:W4:Y:S07]  /*c800*/  LDSM.16.M88.4 R180, [R219+0x800] ;  /* 0x00080000dbb4783b */ /* 0x000f2e0000000200 */
[----:B-1----:R-:W-:Y:S08]  /*c810*/  HMMA.16816.F32 R228, R20, R186, R192 ;  /* 0x000000ba14e4723c */ /* 0x002ff000000018c0 */
[----:B------:R-:W-:Y:S01]  /*c820*/  HMMA.16816.F32 R192, R28, R188, R16 ;  /* 0x000000bc1cc0723c */ /* 0x000fe20000001810 */
[----:B------:R-:W-:Y:S07]  /*c830*/  LDSM.16.M88.4 R16, [R214+0x4000] ;  /* 0x00400000d610783b */ /* 0x000fee0000000200 */
[----:B------:R-:W-:Y:S01]  /*c840*/  HMMA.16816.F32 R240, R20, R184, R208 ;  /* 0x000000b814f0723c */ /* 0x000fe200000018d0 */
[----:B------:R-:W-:Y:S07]  /*c850*/  LDSM.16.M88.4 R20, [R212+0x9000] ;  /* 0x00900000d414783b */ /* 0x000fee0000000200 */
[----:B------:R-:W-:Y:S08]  /*c860*/  HMMA.16816.F32 R176, R136, R178, R200 ;  /* 0x000000b288b0723c */ /* 0x000ff000000018c8 */
[-C--:B--2---:R-:W-:Y:S01]  /*c870*/  HMMA.16816.F32 R24, R4, R140.reuse, R32 ;  /* 0x0000008c0418723c */ /* 0x084fe20000001820 */
[----:B------:R-:W1:Y:S07]  /*c880*/  LDSM.16.M88.4 R32, [R214+0x6000] ;  /* 0x00600000d620783b */ /* 0x000e6e0000000200 */
[----:B------:R-:W-:Y:S08]  /*c890*/  HMMA.16816.F32 R196, R132, R140, R196 ;  /* 0x0000008c84c4723c */ /* 0x000ff000000018c4 */
[----:B------:R-:W-:Y:S01]  /*c8a0*/  HMMA.16816.F32 R208, R28, R190, R204 ;  /* 0x000000be1cd0723c */ /* 0x000fe200000018cc */
[----:B------:R-:W-:Y:S04]  /*c8b0*/  LDSM.16.M88.4 R28, [R216+0x6000] ;  /* 0x00600000d81c783b */ /* 0x000fe80000000200 */
[----:B------:R-:W-:Y:S03]  /*c8c0*/  LDSM.16.M88.4 R188, [R212+0x9800] ;  /* 0x00980000d4bc783b */ /* 0x000fe60000000200 */
[----:B------:R-:W-:Y:S08]  /*c8d0*/  HMMA.16816.F32 R200, R136, R184, R192 ;  /* 0x000000b888c8723c */ /* 0x000ff000000018c0 */
[-C--:B------:R-:W-:Y:S08]  /*c8e0*/  HMMA.16816.F32 R204, R4, R142.reuse, R236 ;  /* 0x0000008e04cc723c */ /* 0x080ff000000018ec */
[----:B------:R-:W-:Y:S01]  /*c8f0*/  HMMA.16816.F32 R192, R132, R142, R176 ;  /* 0x0000008e84c0723c */ /* 0x000fe200000018b0 */
[----:B------:R-:W2:Y:S07]  /*c900*/  LDSM.16.M88.4 R140, [R225] ;  /* 0x00000000e18c783b */ /* 0x000eae0000000200 */
[C---:B----4-:R-:W-:Y:S08]  /*c910*/  HMMA.16816.F32 R240, R4.reuse, R180, R240 ;  /* 0x000000b404f0723c */ /* 0x050ff000000018f0 */
[----:B------:R-:W-:Y:S01]  /*c920*/  HMMA.16816.F32 R228, R4, R182, R228 ;  /* 0x000000b604e4723c */ /* 0x000fe200000018e4 */
[----:B------:R-:W4:Y:S07]  /*c930*/  LDSM.16.M88.4 R4, [R216+0x4000] ;  /* 0x00400000d804783b */ /* 0x000f2e0000000200 */
[-C--:B-1----:R-:W-:Y:S08]  /*c940*/  HMMA.16816.F32 R176, R32, R20.reuse, R196 ;  /* 0x0000001420b0723c */ /* 0x082ff000000018c4 */
[----:B------:R-:W-:Y:S08]  /*c950*/  HMMA.16816.F32 R24, R16, R20, R24 ;  /* 0x000000141018723c */ /* 0x000ff00000001818 */
[----:B------:R-:W-:Y:S08]  /*c960*/  HMMA.16816.F32 R196, R32, R22, R192 ;  /* 0x0000001620c4723c */ /* 0x000ff000000018c0 */
[----:B--2---:R-:W-:Y:S01]  /*c970*/  HMMA.16816.F32 R192, R28, R140, R176 ;  /* 0x0000008c1cc0723c */ /* 0x004fe200000018b0 */
[----:B------:R-:W1:Y:S07]  /*c980*/  LDSM.16.M88.4 R176, [R224] ;  /* 0x00000000e0b0783b */ /* 0x000e6e0000000200 */
[----:B------:R-:W-:Y:S08]  /*c990*/  HMMA.16816.F32 R236, R136, R186, R208 ;  /* 0x000000ba88ec723c */ /* 0x000ff000000018d0 */
[C---:B------:R-:W-:Y:S01]  /*c9a0*/  HMMA.16816.F32 R184, R16.reuse, R22, R204 ;  /* 0x0000001610b8723c */ /* 0x040fe200000018cc */
[----:B------:R-:W-:Y:S07]  /*c9b0*/  LDSM.16.M88.4 R20, [R222+0x6000] ;  /* 0x00600000de14783b */ /* 0x000fee0000000200 */
[C---:B------:R-:W-:Y:S08]  /*c9c0*/  HMMA.16816.F32 R208, R16.reuse, R188, R240 ;  /* 0x000000bc10d0723c */ /* 0x040ff000000018f0 */
[----:B------:R-:W-:Y:S01]  /*c9d0*/  HMMA.16816.F32 R204, R16, R190, R228 ;  /* 0x000000be10cc723c */ /* 0x000fe200000018e4 */
[----:B------:R-:W-:Y:S07]  /*c9e0*/  LDSM.16.M88.4 R16, [R221+0x9000] ;  /* 0x00900000dd10783b */ /* 0x000fee0000000200 */
[----:B----4-:R-:W-:Y:S01]  /*c9f0*/  HMMA.16816.F32 R136, R4, R140, R24 ;  /* 0x0000008c0488723c */ /* 0x010fe20000001818 */
[----:B------:R-:W2:Y:S07]  /*ca00*/  LDSM.16.M88.4 R24, [R222+0x4000] ;  /* 0x00400000de18783b */ /* 0x000eae0000000200 */
[----:B------:R-:W-:Y:S08]  /*ca10*/  HMMA.16816.F32 R244, R132, R180, R200 ;  /* 0x000000b484f4723c */ /* 0x000ff000000018c8 */
[-C--:B------:R-:W-:Y:S08]  /*ca20*/  HMMA.16816.F32 R184, R4, R142.reuse, R184 ;  /* 0x0000008e04b8723c */ /* 0x080ff000000018b8 */
[----:B------:R-:W-:Y:S08]  /*ca30*/  HMMA.16816.F32 R140, R28, R142, R196 ;  /* 0x0000008e1c8c723c */ /* 0x000ff000000018c4 */
[----:B------:R-:W-:Y:S01]  /*ca40*/  IMAD.MOV.U32 R8, RZ, RZ, R244 ;  /* 0x000000ffff087224 */ /* 0x000fe200078e00f4 */
[----:B-1----:R-:W-:Y:S01]  /*ca50*/  HMMA.16816.F32 R240, R4, R176, R208 ;  /* 0x000000b004f0723c */ /* 0x002fe200000018d0 */
[----:B---3--:R-:W-:-:S02]  /*ca60*/  IMAD.MOV.U32 R3, RZ, RZ, R245 ;  /* 0x000000ffff037224 */ /* 0x008fc400078e00f5 */
[----:B------:R-:W-:Y:S02]  /*ca70*/  IMAD.MOV.U32 R2, RZ, RZ, R246 ;  /* 0x000000ffff027224 */ /* 0x000fe400078e00f6 */
[----:B------:R-:W-:Y:S02]  /*ca80*/  IMAD.MOV.U32 R0, RZ, RZ, R247 ;  /* 0x000000ffff007224 */ /* 0x000fe400078e00f7 */
[----:B------:R-:W-:Y:S01]  /*ca90*/  IMAD.MOV.U32 R208, RZ, RZ, R8 ;  /* 0x000000ffffd07224 */ /* 0x000fe200078e0008 */
[----:B------:R-:W-:Y:S01]  /*caa0*/  HMMA.16816.F32 R244, R132, R182, R236 ;  /* 0x000000b684f4723c */ /* 0x000fe200000018ec */
[----:B------:R-:W-:Y:S01]  /*cab0*/  LDSM.16.M88.4 R132, [R219+0x1000] ;  /* 0x00100000db84783b */ /* 0x000fe20000000200 */
[----:B------:R-:W-:Y:S02]  /*cac0*/  IMAD.MOV.U32 R209, RZ, RZ, R3 ;  /* 0x000000ffffd17224 */ /* 0x000fe400078e0003 */
[----:B------:R-:W-:Y:S02]  /*cad0*/  IMAD.MOV.U32 R210, RZ, RZ, R2 ;  /* 0x000000ffffd27224 */ /* 0x000fe400078e0002 */
[----:B------:R-:W-:-:S02]  /*cae0*/  IMAD.MOV.U32 R211, RZ, RZ, R0 ;  /* 0x000000ffffd37224 */ /* 0x000fc400078e0000 */
[----:B------:R-:W-:Y:S01]  /*caf0*/  HMMA.16816.F32 R236, R4, R178, R204 ;  /* 0x000000b204ec723c */ /* 0x000fe200000018cc */
[----:B------:R-:W1:Y:S01]  /*cb00*/  LDSM.16.M88.4 R4, [R220+0x4000] ;  /* 0x00400000dc04783b */ /* 0x000e620000000200 */
[----:B------:R-:W-:-:S04]  /*cb10*/  IMAD.U32 R0, RZ, RZ, UR7 ;  /* 0x00000007ff007e24 */ /* 0x000fc8000f8e00ff */
[----:B------:R-:W-:Y:S02]  /*cb20*/  IMAD R0, R0, 0x20, R248 ;  /* 0x0000002000007824 */ /* 0x000fe400078e02f8 */
[-C--:B--2---:R-:W-:Y:S01]  /*cb30*/  HMMA.16816.F32 R180, R24, R16.reuse, R136 ;  /* 0x0000001018b4723c */ /* 0x084fe20000001888 */
[----:B------:R-:W2:Y:S02]  /*cb40*/  LDSM.16.M88.4 R136, [R221+0x9800] ;  /* 0x00980000dd88783b */ /* 0x000ea40000000200 */
[C---:B------:R-:W-:Y:S02]  /*cb50*/  IADD3 R2, R0.reuse, 0x1, RZ ;  /* 0x0000000100027810 */ /* 0x040fe40007ffe0ff */
[-C--:B------:R-:W-:Y:S02]  /*cb60*/  ISETP.GE.AND P6, PT, R0, R9.reuse, PT ;  /* 0x000000090000720c */ /* 0x080fe40003fc6270 */
[C---:B------:R-:W-:Y:S01]  /*cb70*/  ISETP.GE.AND P4, PT, R2.reuse, R9, PT ;  /* 0x000000090200720c */ /* 0x040fe20003f86270 */
[----:B------:R-:W-:Y:S01]  /*cb80*/  HMMA.16816.F32 R204, R20, R16, R192 ;  /* 0x0000001014cc723c */ /* 0x000fe200000018c0 */
[----:B------:R-:W-:-:S02]  /*cb90*/  ISETP.GE.AND P5, PT, R2, R10, PT ;  /* 0x0000000a0200720c */ /* 0x000fc40003fa6270 */
[C---:B------:R-:W-:Y:S02]  /*cba0*/  ISETP.GE.AND P2, PT, R2.reuse, R11, PT ;  /* 0x0000000b0200720c */ /* 0x040fe40003f46270 */
[----:B------:R-:W-:Y:S02]  /*cbb0*/  ISETP.GE.AND P3, PT, R2, R12, PT ;  /* 0x0000000c0200720c */ /* 0x000fe40003f66270 */
[C---:B------:R-:W-:Y:S01]  /*cbc0*/  IADD3 R3, R0.reuse, 0x8, RZ ;  /* 0x0000000800037810 */ /* 0x040fe20007ffe0ff */
[----:B------:R-:W-:Y:S01]  /*cbd0*/  HMMA.16816.F32 R228, R20, R18, R140 ;  /* 0x0000001214e4723c */ /* 0x000fe2000000188c */
[C---:B------:R-:W-:Y:S02]  /*cbe0*/  IADD3 R2, R0.reuse, 0x9, RZ ;  /* 0x0000000900027810 */ /* 0x040fe40007ffe0ff */
[----:B------:R-:W-:Y:S02]  /*cbf0*/  ISETP.GE.AND P0, PT, R0, R10, PT ;  /* 0x0000000a0000720c */ /* 0x000fe40003f06270 */
[----:B------:R-:W-:-:S03]  /*cc00*/  ISETP.GE.AND P1, PT, R3, R9, PT ;  /* 0x000000090300720c */ /* 0x000fc60003f26270 */
[----:B------:R-:W-:Y:S01]  /*cc10*/  HMMA.16816.F32 R200, R24, R18, R184 ;  /* 0x0000001218c8723c */ /* 0x000fe200000018b8 */
[----:B------:R-:W3:Y:S07]  /*cc20*/  LDSM.16.M88.4 R16, [R220+0x6000] ;  /* 0x00600000dc10783b */ /* 0x000eee0000000200 */
[----:B-1----:R-:W-:Y:S08]  /*cc30*/  HMMA.16816.F32 R184, R4, R132, R180 ;  /* 0x0000008404b8723c */ /* 0x002ff000000018b4 */
[----:B------:R-:W-:Y:S08]  /*cc40*/  HMMA.16816.F32 R180, R32, R188, R208 ;  /* 0x000000bc20b4723c */ /* 0x000ff000000018d0 */
[C---:B--2---:R-:W-:Y:S08]  /*cc50*/  HMMA.16816.F32 R196, R24.reuse, R136, R240 ;  /* 0x0000008818c4723c */ /* 0x044ff000000018f0 */
[----:B------:R-:W-:Y:S01]  /*cc60*/  HMMA.16816.F32 R192, R24, R138, R236 ;  /* 0x0000008a18c0723c */ /* 0x000fe200000018ec */
[----:B------:R-:W1:Y:S01]  /*cc70*/  LDSM.16.M88.4 R24, [R219+0x1800] ;  /* 0x00180000db18783b */ /* 0x000e620000000200 */
[----:B------:R-:W-:Y:S01]  /*cc80*/  FMUL.FTZ R184, R184, c[0x0][0x2ec] ;  /* 0x0000bb00b8b87a20 */ /* 0x000fe20000410000 */
[----:B------:R-:W-:-:S04]  /*cc90*/  DEPBAR.LE SB0, 0x0 ;  /* 0x000080000000791a */ /* 0x000fc80000000000 */
[----:B------:R-:W-:Y:S01]  /*cca0*/  FMUL.FTZ R185, R185, c[0x0][0x2ec] ;  /* 0x0000bb00b9b97a20 */ /* 0x000fe20000410000 */
[----:B------:R-:W-:Y:S01]  /*ccb0*/  HMMA.16816.F32 R208, R32, R190, R244 ;  /* 0x000000be20d0723c */ /* 0x000fe200000018f4 */
[----:B------:R-:W-:Y:S02]  /*ccc0*/  FMUL.FTZ R187, R187, c[0x0][0x2ec] ;  /* 0x0000bb00bbbb7a20 */ /* 0x000fe40000410000 */
[----:B------:R-:W-:Y:S02]  /*ccd0*/  FMUL.FTZ R186, R186, c[0x0][0x2ec] ;  /* 0x0000bb00baba7a20 */ /* 0x000fe40000410000 */
[----:B------:R-:W-:Y:S03]  /*cce0*/  MUFU.TANH R185, R185 ;  /* 0x000000b900b97308 */ /* 0x000fe60000002400 */
[----:B---3--:R-:W-:Y:S05]  /*ccf0*/  HMMA.16816.F32 R140, R16, R132, R204 ;  /* 0x00000084108c723c */ /* 0x008fea00000018cc */
[----:B------:R-:W-:Y:S03]  /*cd00*/  MUFU.TANH R204, R184 ;  /* 0x000000b800cc7308 */ /* 0x000fe60000002400 */
[----:B------:R-:W-:Y:S05]  /*cd10*/  HMMA.16816.F32 R32, R4, R134, R200 ;  /* 0x000000860420723c */ /* 0x000fea00000018c8 */
[----:B------:R-:W-:Y:S03]  /*cd20*/  MUFU.TANH R187, R187 ;  /* 0x000000bb00bb7308 */ /* 0x000fe60000002400 */
[C---:B------:R-:W-:Y:S05]  /*cd30*/  HMMA.16816.F32 R188, R28.reuse, R176, R180 ;  /* 0x000000b01cbc723c */ /* 0x040fea00000018b4 */
[----:B------:R-:W-:Y:S03]  /*cd40*/  MUFU.TANH R186, R186 ;  /* 0x000000ba00ba7308 */ /* 0x000fe60000002400 */
[----:B------:R-:W-:Y:S01]  /*cd50*/  HMMA.16816.F32 R28, R28, R178, R208 ;  /* 0x000000b21c1c723c */ /* 0x000fe200000018d0 */
[----:B------:R-:W-:-:S02]  /*cd60*/  FMUL.FTZ R140, R140, c[0x0][0x2ec] ;  /* 0x0000bb008c8c7a20 */ /* 0x000fc40000410000 */
[----:B------:R-:W-:Y:S02]  /*cd70*/  FMUL.FTZ R141, R141, c[0x0][0x2ec] ;  /* 0x0000bb008d8d7a20 */ /* 0x000fe40000410000 */
[----:B------:R-:W-:Y:S01]  /*cd80*/  MUFU.TANH R177, R140 ;  /* 0x0000008c00b17308 */ /* 0x000fe20000002400 */
[----:B------:R-:W-:Y:S02]  /*cd90*/  FMUL.FTZ R143, R143, c[0x0][0x2ec] ;  /* 0x0000bb008f8f7a20 */ /* 0x000fe40000410000 */
[----:B------:R-:W-:Y:S01]  /*cda0*/  FMUL.FTZ R32, R32, c[0x0][0x2ec] ;  /* 0x0000bb0020207a20 */ /* 0x000fe20000410000 */
[----:B-1----:R-:W-:Y:S01]  /*cdb0*/  HMMA.16816.F32 R180, R4, R24, R196 ;  /* 0x0000001804b4723c */ /* 0x002fe200000018c4 */
[----:B------:R-:W-:Y:S02]  /*cdc0*/  FMUL.FTZ R33, R33, c[0x0][0x2ec] ;  /* 0x0000bb0021217a20 */ /* 0x000fe40000410000 */
[----:B------:R-:W-:Y:S01]  /*cdd0*/  FMUL.FTZ R34, R34, c[0x0][0x2ec] ;  /* 0x0000bb0022227a20 */ /* 0x000fe20000410000 */
[----:B------:R-:W-:Y:S01]  /*cde0*/  MUFU.TANH R184, R141 ;  /* 0x0000008d00b87308 */ /* 0x000fe20000002400 */
[----:B------:R-:W-:-:S02]  /*cdf0*/  FMUL.FTZ R35, R35, c[0x0][0x2ec] ;  /* 0x0000bb0023237a20 */ /* 0x000fc40000410000 */
[----:B------:R-:W-:Y:S01]  /*ce00*/  FMUL.FTZ R142, R142, c[0x0][0x2ec] ;  /* 0x0000bb008e8e7a20 */ /* 0x000fe20000410000 */
[----:B------:R-:W-:Y:S04]  /*ce10*/  HMMA.16816.F32 R132, R16, R134, R228 ;  /* 0x000000861084723c */ /* 0x000fe800000018e4 */
[----:B------:R-:W1:Y:S08]  /*ce20*/  MUFU.TANH R15, R32 ;  /* 0x00000020000f7308 */ /* 0x000e700000002400 */
[----:B------:R-:W-:Y:S04]  /*ce30*/  MUFU.TANH R8, R33 ;  /* 0x0000002100087308 */ /* 0x000fe80000002400 */
[----:B------:R-:W-:-:S02]  /*ce40*/  FMUL.FTZ R182, R182, c[0x0][0x2ec] ;  /* 0x0000bb00b6b67a20 */ /* 0x000fc40000410000 */
[----:B------:R-:W-:Y:S02]  /*ce50*/  FMUL.FTZ R180, R180, c[0x0][0x2ec] ;  /* 0x0000bb00b4b47a20 */ /* 0x000fe40000410000 */
[----:B------:R-:W-:Y:S01]  /*ce60*/  MUFU.TANH R141, R34 ;  /* 0x00000022008d7308 */ /* 0x000fe20000002400 */
[----:B------:R-:W-:Y:S02]  /*ce70*/  FMUL.FTZ R181, R181, c[0x0][0x2ec] ;  /* 0x0000bb00b5b57a20 */ /* 0x000fe40000410000 */
[----:B------:R-:W-:Y:S02]  /*ce80*/  FMUL.FTZ R183, R183, c[0x0][0x2ec] ;  /* 0x0000bb00b7b77a20 */ /* 0x000fe40000410000 */
[----:B------:R-:W-:Y:S02]  /*ce90*/  FMUL.FTZ R132, R132, c[0x0][0x2ec] ;  /* 0x0000bb0084847a20 */ /* 0x000fe40000410000 */
[----:B------:R-:W-:Y:S01]  /*cea0*/  FMUL.FTZ R133, R133, c[0x0][0x2ec] ;  /* 0x0000bb0085857a20 */ /* 0x000fe20000410000 */
[----:B------:R2:W-:Y:S01]  /*ceb0*/  MUFU.TANH R140, R35 ;  /* 0x00000023008c7308 */ /* 0x0005e20000002400 */
[----:B------:R-:W-:-:S02]  /*cec0*/  FMUL.FTZ R134, R134, c[0x0][0x2ec] ;  /* 0x0000bb0086867a20 */ /* 0x000fc40000410000 */
[----:B------:R-:W-:-:S05]  /*ced0*/  FMUL.FTZ R135, R135, c[0x0][0x2ec] ;  /* 0x0000bb0087877a20 */ /* 0x000fca0000410000 */
[----:B------:R-:W-:Y:S01]  /*cee0*/  MUFU.TANH R200, R142 ;  /* 0x0000008e00c87308 */ /* 0x000fe20000002400 */
[----:B--2---:R-:W-:Y:S07]  /*cef0*/  HMMA.16816.F32 R32, R4, R26, R192 ;  /* 0x0000001a0420723c */ /* 0x004fee00000018c0 */
[----:B------:R-:W2:Y:S01]  /*cf00*/  MUFU.TANH R143, R143 ;  /* 0x0000008f008f7308 */ /* 0x000ea20000002400 */
[C---:B------:R-:W-:Y:S07]  /*cf10*/  HMMA.16816.F32 R4, R20.reuse, R136, R188 ;  /* 0x000000881404723c */ /* 0x040fee00000018bc */
[----:B------:R3:W-:Y:S01]  /*cf20*/  MUFU.TANH R176, R132 ;  /* 0x0000008400b07308 */ /* 0x0007e20000002400 */
[----:B-1----:R-:W-:Y:S01]  /*cf30*/  FSEL R137, R15, -INF , !P1 ;  /* 0xff8000000f897808 */ /* 0x002fe20004800000 */
[----:B------:R-:W-:Y:S06]  /*cf40*/  HMMA.16816.F32 R20, R20, R138, R28 ;  /* 0x0000008a1414723c */ /* 0x000fec000000181c */
[----:B------:R1:W-:Y:S01]  /*cf50*/  MUFU.TANH R142, R133 ;  /* 0x00000085008e7308 */ /* 0x0003e20000002400 */
[----:B------:R-:W-:-:S02]  /*cf60*/  ISETP.GE.AND P1, PT, R3, R11, PT ;  /* 0x0000000b0300720c */ /* 0x000fc40003f26270 */
[----:B--2---:R-:W-:Y:S02]  /*cf70*/  FSEL R15, R143, -INF , !P3 ;  /* 0xff8000008f0f7808 */ /* 0x004fe40005800000 */
[----:B------:R-:W-:Y:S01]  /*cf80*/  FSEL R138, R185, -INF , !P4 ;  /* 0xff800000b98a7808 */ /* 0x000fe20006000000 */
[----:B------:R-:W-:Y:S02]  /*cf90*/  FMUL.FTZ R33, R33, c[0x0][0x2ec] ;  /* 0x0000bb0021217a20 */ /* 0x000fe40000410000 */
[----:B------:R-:W-:Y:S01]  /*cfa0*/  MUFU.TANH R14, R134 ;  /* 0x00000086000e7308 */ /* 0x000fe20000002400 */
[----:B------:R-:W-:Y:S01]  /*cfb0*/  FMUL.FTZ R32, R32, c[0x0][0x2ec] ;  /* 0x0000bb0020207a20 */ /* 0x000fe20000410000 */
[----:B---3--:R-:W-:Y:S01]  /*cfc0*/  FSEL R132, R204, -INF , !P6 ;  /* 0xff800000cc847808 */ /* 0x008fe20007000000 */
[----:B------:R-:W-:Y:S01]  /*cfd0*/  FMUL.FTZ R34, R34, c[0x0][0x2ec] ;  /* 0x0000bb0022227a20 */ /* 0x000fe20000410000 */
[----:B------:R-:W-:Y:S01]  /*cfe0*/  FSEL R139, R187, -INF , !P5 ;  /* 0xff800000bb8b7808 */ /* 0x000fe20006800000 */
[----:B------:R-:W-:Y:S01]  /*cff0*/  FMUL.FTZ R35, R35, c[0x0][0x2ec] ;  /* 0x0000bb0023237a20 */ /* 0x000fe20000410000 */
[----:B------:R-:W-:Y:S01]  /*d000*/  ISETP.GE.AND P6, PT, R2, R9, PT ;  /* 0x000000090200720c */ /* 0x000fe20003fc6270 */
[----:B------:R-:W-:Y:S01]  /*d010*/  HMMA.16816.F32 R28, R16, R24, R4 ;  /* 0x00000018101c723c */ /* 0x000fe20000001804 */
[----:B------:R-:W-:Y:S01]  /*d020*/  MUFU.TANH R33, R33 ;  /* 0x0000002100217308 */ /* 0x000fe20000002400 */
[----:B------:R-:W-:-:S02]  /*d030*/  ISETP.GE.AND P4, PT, R3, R10, PT ;  /* 0x0000000a0300720c */ /* 0x000fc40003f86270 */
[----:B-1----:R-:W-:Y:S02]  /*d040*/  FSEL R133, R186, -INF , !P0 ;  /* 0xff800000ba857808 */ /* 0x002fe40004000000 */
[----:B------:R-:W-:Y:S02]  /*d050*/  ISETP.GE.AND P5, PT, R2, R10, PT ;  /* 0x0000000a0200720c */ /* 0x000fe40003fa6270 */
[----:B------:R-:W-:Y:S01]  /*d060*/  HMMA.16816.F32 R16, R16, R26, R20 ;  /* 0x0000001a1010723c */ /* 0x000fe20000001814 */
[----:B------:R1:W2:Y:S01]  /*d070*/  MUFU.TANH R202, R182 ;  /* 0x000000b600ca7308 */ /* 0x0002a20000002400 */
[C---:B------:R-:W-:Y:S02]  /*d080*/  ISETP.GE.AND P0, PT, R0.reuse, R11, PT ;  /* 0x0000000b0000720c */ /* 0x040fe40003f06270 */
[----:B------:R-:W-:Y:S02]  /*d090*/  IADD3 R4, R0, 0x10, RZ ;  /* 0x0000001000047810 */ /* 0x000fe40007ffe0ff */
[----:B------:R-:W-:-:S02]  /*d0a0*/  FSEL R6, R177, -INF , !P0 ;  /* 0xff800000b1067808 */ /* 0x000fc40004000000 */
[----:B------:R-:W-:Y:S01]  /*d0b0*/  ISETP.GE.AND P0, PT, R0, R12, PT ;  /* 0x0000000c0000720c */ /* 0x000fe20003f06270 */
[----:B------:R3:W-:Y:S01]  /*d0c0*/  MUFU.TANH R134, R180 ;  /* 0x000000b400867308 */ /* 0x0007e20000002400 */
[----:B------:R-:W-:Y:S02]  /*d0d0*/  ISETP.GE.AND P3, PT, R4, R10, PT ;  /* 0x0000000a0400720c */ /* 0x000fe40003f66270 */
[----:B------:R-:W-:-:S04]  /*d0e0*/  FSEL R7, R200, -INF , !P0 ;  /* 0xff800000c8077808 */ /* 0x000fc80004000000 */
[----:B------:R-:W-:Y:S01]  /*d0f0*/  FMUL.FTZ R29, R29, c[0x0][0x2ec] ;  /* 0x0000bb001d1d7a20 */ /* 0x000fe20000410000 */
[----:B------:R4:W5:Y:S01]  /*d100*/  MUFU.TANH R192, R181 ;  /* 0x000000b500c07308 */ /* 0x0009620000002400 */
[----:B-1----:R-:W-:Y:S01]  /*d110*/  FSEL R182, R140, -INF , !P5 ;  /* 0xff8000008cb67808 */ /* 0x002fe20006800000 */
[----:B------:R-:W-:Y:S01]  /*d120*/  FMUL.FTZ R28, R28, c[0x0][0x2ec] ;  /* 0x0000bb001c1c7a20 */ /* 0x000fe20000410000 */
[-C--:B------:R-:W-:Y:S01]  /*d130*/  ISETP.GE.AND P5, PT, R2, R12.reuse, PT ;  /* 0x0000000c0200720c */ /* 0x080fe20003fa6270 */
[----:B------:R-:W-:Y:S01]  /*d140*/  FMUL.FTZ R30, R30, c[0x0][0x2ec] ;  /* 0x0000bb001e1e7a20 */ /* 0x000fe20000410000 */
[----:B--2---:R-:W-:Y:S01]  /*d150*/  FSEL R202, R202, -INF , !P3 ;  /* 0xff800000caca7808 */ /* 0x004fe20005800000 */
[----:B------:R-:W-:Y:S01]  /*d160*/  FMUL.FTZ R31, R31, c[0x0][0x2ec] ;  /* 0x0000bb001f1f7a20 */ /* 0x000fe20000410000 */
[----:B---3--:R-:W-:Y:S01]  /*d170*/  FSEL R180, R8, -INF , !P6 ;  /* 0xff80000008b47808 */ /* 0x008fe20007000000 */
[----:B------:R-:W-:Y:S01]  /*d180*/  MUFU.TANH R32, R32 ;  /* 0x0000002000207308 */ /* 0x000fe20000002400 */
[----:B------:R-:W-:Y:S01]  /*d190*/  ISETP.GE.AND P6, PT, R3, R12, PT ;  /* 0x0000000c0300720c */ /* 0x000fe20003fc6270 */
[----:B------:R-:W-:Y:S01]  /*d1a0*/  FMUL.FTZ R17, R17, c[0x0][0x2ec] ;  /* 0x0000bb0011117a20 */ /* 0x000fe20000410000 */
[----:B------:R-:W-:Y:S01]  /*d1b0*/  IADD3 R3, R0, 0x11, RZ ;  /* 0x0000001100037810 */ /* 0x000fe20007ffe0ff */
[----:B------:R-:W-:Y:S01]  /*d1c0*/  FMUL.FTZ R16, R16, c[0x0][0x2ec] ;  /* 0x0000bb0010107a20 */ /* 0x000fe20000410000 */
[----:B------:R-:W-:Y:S01]  /*d1d0*/  FSEL R8, R176, -INF , !P1 ;  /* 0xff800000b0087808 */ /* 0x000fe20004800000 */
[----:B------:R-:W-:Y:S01]  /*d1e0*/  FMUL.FTZ R18, R18, c[0x0][0x2ec] ;  /* 0x0000bb0012127a20 */ /* 0x000fe20000410000 */
[----:B----4-:R-:W-:Y:S01]  /*d1f0*/  FSEL R181, R141, -INF , !P4 ;  /* 0xff8000008db57808 */ /* 0x010fe20006000000 */
[----:B------:R-:W-:Y:S01]  /*d200*/  MUFU.TANH R29, R29 ;  /* 0x0000001d001d7308 */ /* 0x000fe20000002400 */
[----:B------:R-:W-:-:S02]  /*d210*/  ISETP.GE.AND P4, PT, R2, R11, PT ;  /* 0x0000000b0200720c */ /* 0x000fc40003f86270 */
[C---:B------:R-:W-:Y:S02]  /*d220*/  IADD3 R2, R0.reuse, 0x18, RZ ;  /* 0x0000001800027810 */ /* 0x040fe40007ffe0ff */
[----:B------:R-:W-:Y:S02]  /*d230*/  IADD3 R0, R0, 0x19, RZ ;  /* 0x0000001900007810 */ /* 0x000fe40007ffe0ff */
[----:B------:R-:W-:Y:S01]  /*d240*/  FSEL R14, R14, -INF , !P6 ;  /* 0xff8000000e0e7808 */ /* 0x000fe20007000000 */
[----:B------:R-:W1:Y:S01]  /*d250*/  MUFU.TANH R13, R135 ;  /* 0x00000087000d7308 */ /* 0x000e620000002400 */
[-C--:B------:R-:W-:Y:S02]  /*d260*/  ISETP.GE.AND P0, PT, R0, R9.reuse, PT ;  /* 0x000000090000720c */ /* 0x080fe40003f06270 */
[----:B------:R-:W-:Y:S02]  /*d270*/  ISETP.GE.AND P1, PT, R3, R9, PT ;  /* 0x000000090300720c */ /* 0x000fe40003f26270 */
[----:B------:R-:W-:-:S02]  /*d280*/  FSEL R193, R33, -INF , !P0 ;  /* 0xff80000021c17808 */ /* 0x000fc40004000000 */
[C---:B------:R-:W-:Y:S01]  /*d290*/  ISETP.GE.AND P6, PT, R3.reuse, R10, PT ;  /* 0x0000000a0300720c */ /* 0x040fe20003fc6270 */
[----:B------:R2:W-:Y:S01]  /*d2a0*/  MUFU.TANH R186, R17 ;  /* 0x0000001100ba7308 */ /* 0x0005e20000002400 */
[CC--:B------:R-:W-:Y:S02]  /*d2b0*/  ISETP.GE.AND P0, PT, R3.reuse, R11.reuse, PT ;  /* 0x0000000b0300720c */ /* 0x0c0fe40003f06270 */
[----:B------:R-:W-:Y:S01]  /*d2c0*/  ISETP.GE.AND P3, PT, R3, R12, PT ;  /* 0x0000000c0300720c */ /* 0x000fe20003f66270 */
[----:B------:R-:W-:Y:S01]  /*d2d0*/  FMUL.FTZ R3, R19, c[0x0][0x2ec] ;  /* 0x0000bb0013037a20 */ /* 0x000fe20000410000 */
[----:B-----5:R-:W-:Y:S02]  /*d2e0*/  FSEL R192, R192, -INF , !P1 ;  /* 0xff800000c0c07808 */ /* 0x020fe40004800000 */
[----:B------:R-:W-:Y:S01]  /*d2f0*/  ISETP.GE.AND P1, PT, R4, R11, PT ;  /* 0x0000000b0400720c */ /* 0x000fe20003f26270 */
[----:B------:R-:W3:Y:S01]  /*d300*/  MUFU.TANH R183, R183 ;  /* 0x000000b700b77308 */ /* 0x000ee20000002400 */
[----:B-1----:R-:W-:-:S02]  /*d310*/  FSEL R13, R13, -INF , !P5 ;  /* 0xff8000000d0d7808 */ /* 0x002fc40006800000 */
[----:B------:R-:W-:Y:S02]  /*d320*/  ISETP.GE.AND P5, PT, R2, R10, PT ;  /* 0x0000000a0200720c */ /* 0x000fe40003fa6270 */
[----:B--2---:R-:W-:-:S03]  /*d330*/  FSEL R17, R142, -INF , !P4 ;  /* 0xff8000008e117808 */ /* 0x004fc60006000000 */
[----:B------:R-:W1:Y:S01]  /*d340*/  MUFU.TANH R34, R34 ;  /* 0x0000002200227308 */ /* 0x000e620000002400 */
[----:B------:R-:W-:-:S04]  /*d350*/  ISETP.GE.AND P4, PT, R2, R9, PT ;  /* 0x000000090200720c */ /* 0x000fc80003f86270 */
[----:B------:R-:W-:Y:S02]  /*d360*/  FSEL R194, R32, -INF , !P4 ;  /* 0xff80000020c27808 */ /* 0x000fe40006000000 */
[----:B------:R-:W-:Y:S01]  /*d370*/  ISETP.GE.AND P4, PT, R4, R12, PT ;  /* 0x0000000c0400720c */ /* 0x000fe20003f86270 */
[----:B------:R-:W-:Y:S01]  /*d380*/  MUFU.TANH R35, R35 ;  /* 0x0000002300237308 */ /* 0x000fe20000002400 */
[----:B---3--:R-:W-:Y:S01]  /*d390*/  FSEL R201, R183, -INF , !P6 ;  /* 0xff800000b7c97808 */ /* 0x008fe20007000000 */
[----:B------:R-:W-:Y:S01]  /*d3a0*/  BAR.SYNC.DEFER_BLOCKING 0x0 ;  /* 0x0000000000007b1d */ /* 0x000fe20000010000 */
[----:B------:R-:W-:-:S05]  /*d3b0*/  ISETP.GE.AND P6, PT, R2, R11, PT ;  /* 0x0000000b0200720c */ /* 0x000fca0003fc6270 */
[----:B------:R-:W2:Y:S01]  /*d3c0*/  MUFU.TANH R28, R28 ;  /* 0x0000001c001c7308 */ /* 0x000ea20000002400 */
[----:B-1----:R-:W-:Y:S02]  /*d3d0*/  FSEL R200, R34, -INF , !P5 ;  /* 0xff80000022c87808 */ /* 0x002fe40006800000 */
[----:B------:R-:W-:-:S04]  /*d3e0*/  ISETP.GE.AND P5, PT, R0, R11, PT ;  /* 0x0000000b0000720c */ /* 0x000fc80003fa6270 */
[----:B------:R-:W-:Y:S01]  /*d3f0*/  FSEL R186, R186, -INF , !P5 ;  /* 0xff800000baba7808 */ /* 0x000fe20006800000 */
[----:B------:R1:W3:Y:S08]  /*d400*/  MUFU.TANH R185, R16 ;  /* 0x0000001000b97308 */ /* 0x0002f00000002400 */
[----:B------:R-:W4:Y:S01]  /*d410*/  MUFU.TANH R187, R30 ;  /* 0x0000001e00bb7308 */ /* 0x000f220000002400 */
[----:B--2---:R-:W-:-:S02]  /*d420*/  FSEL R183, R28, -INF , !P1 ;  /* 0xff8000001cb77808 */ /* 0x004fc40004800000 */
[----:B------:R-:W-:Y:S02]  /*d430*/  ISETP.GE.AND P1, PT, R0, R12, PT ;  /* 0x0000000c0000720c */ /* 0x000fe40003f26270 */
[----:B-1----:R-:W-:-:S03]  /*d440*/  FSEL R16, R184, -INF , !P2 ;  /* 0xff800000b8107808 */ /* 0x002fc60005000000 */
[----:B------:R-:W1:Y:S01]  /*d450*/  MUFU.TANH R188, R31 ;  /* 0x0000001f00bc7308 */ /* 0x000e620000002400 */
[----:B------:R-:W-:Y:S02]  /*d460*/  ISETP.GE.AND P2, PT, R4, R9, PT ;  /* 0x000000090400720c */ /* 0x000fe40003f46270 */
[----:B------:R-:W-:Y:S02]  /*d470*/  FSEL R184, R29, -INF , !P0 ;  /* 0xff8000001db87808 */ /* 0x000fe40004000000 */
[----:B------:R-:W-:Y:S02]  /*d480*/  PLOP3.LUT P0, PT, PT, PT, UP0, 0x80, 0x0 ;  /* 0x000000000000781c */ /* 0x000fe40003f0f008 */
[----:B------:R-:W-:Y:S01]  /*d490*/  FSEL R191, R134, -INF , !P2 ;  /* 0xff80000086bf7808 */ /* 0x000fe20005000000 */
[----:B------:R-:W2:Y:S01]  /*d4a0*/  MUFU.TANH R4, R18 ;  /* 0x0000001200047308 */ /* 0x000ea20000002400 */
[----:B------:R-:W-:Y:S02]  /*d4b0*/  ISETP.GE.AND P2, PT, R0, R10, PT ;  /* 0x0000000a0000720c */ /* 0x000fe40003f46270 */
[----:B---3--:R-:W-:-:S02]  /*d4c0*/  FSEL R185, R185, -INF , !P6 ;  /* 0xff800000b9b97808 */ /* 0x008fc40007000000 */
[----:B------:R-:W-:Y:S02]  /*d4d0*/  FSEL R195, R35, -INF , !P2 ;  /* 0xff80000023c37808 */ /* 0x000fe40005000000 */
[----:B------:R-:W-:Y:S01]  /*d4e0*/  ISETP.GE.AND P2, PT, R2, R12, PT ;  /* 0x0000000c0200720c */ /* 0x000fe20003f46270 */
[----:B------:R-:W3:Y:S01]  /*d4f0*/  MUFU.TANH R3, R3 ;  /* 0x0000000300037308 */ /* 0x000ee20000002400 */
[----:B----4-:R-:W-:Y:S02]  /*d500*/  FSEL R187, R187, -INF , !P4 ;  /* 0xff800000bbbb7808 */ /* 0x010fe40006000000 */
        /* <DEDUP_REMOVED lines=30> */
.L_x_938:
[----:B------:R-:W-:Y:S01]  /*d6f0*/  FMNMX.FTZ R0, R233, R6, !PT ;  /* 0x00000006e9007209 */ /* 0x000fe20007810000 */
[----:B------:R-:W-:Y:S01]  /*d700*/  LDSM.16.MT88.4 R32, [R213+0xa000] ;  /* 0x00a00000d520783b */ /* 0x000fe20000004200 */
[----:B------:R-:W-:-:S02]  /*d710*/  UISETP.GE.AND UP0, UPT, UR8, 0x6, UPT ;  /* 0x000000060800788c */ /* 0x000fc4000bf06270 */
[----:B------:R-:W-:Y:S01]  /*d720*/  FMNMX.FTZ R0, R16, R0, !PT ;  /* 0x0000000010007209 */ /* 0x000fe20007810000 */
[----:B------:R-:W-:Y:S03]  /*d730*/  LDSM.16.MT88.4 R140, [R215+0xa000] ;  /* 0x00a00000d78c783b */ /* 0x000fe60000004200 */
[----:B------:R-:W-:Y:S01]  /*d740*/  FMNMX.FTZ R0, R8, R0, !PT ;  /* 0x0000000008007209 */ /* 0x000fe20007810000 */
[----:B------:R-:W-:Y:S03]  /*d750*/  LDSM.16.MT88.4 R176, [R218+0xa000] ;  /* 0x00a00000dab0783b */ /* 0x000fe60000004200 */
[----:B------:R-:W-:Y:S01]  /*d760*/  FMNMX.FTZ R0, R17, R0, !PT ;  /* 0x0000000011007209 */ /* 0x000fe20007810000 */
[----:B------:R-:W-:Y:S01]  /*d770*/  LDSM.16.MT88.4 R28, [R213+0xb000] ;  /* 0x00b00000d51c783b */ /* 0x000fe20000004200 */
[----:B------:R-:W-:-:S02]  /*d780*/  @UP0 UIADD3 UR8, UR8, -0x6, URZ ;  /* 0xfffffffa08080890 */ /* 0x000fc4000fffe03f */
[----:B-1----:R-:W-:Y:S01]  /*d790*/  FMNMX.FTZ R2, R183, R0, !PT ;  /* 0x00000000b7027209 */ /* 0x002fe20007810000 */
        /* <DEDUP_REMOVED lines=27> */
[--C-:B------:R-:W-:Y:S02]  /*d950*/  FFMA.FTZ R16, R16, c[0x0][0x23c], -R9.reuse ;  /* 0x00008f0010107a23 */ /* 0x100fe40000010809 */
[C---:B------:R-:W-:Y:S01]  /*d960*/  FSETP.NEU.FTZ.AND P0, PT, R3.reuse, -INF , PT ;  /* 0xff8000000300780b */ /* 0x040fe20003f1d000 */
[----:B------:R-:W-:Y:S02]  /*d970*/  FMUL.FTZ R0, R3, c[0x0][0x23c] ;  /* 0x00008f0003007a20 */ /* 0x000fe40000410000 */
[----:B------:R-:W-:Y:S01]  /*d980*/  FFMA.FTZ R17, R17, c[0x0][0x23c], -R9 ;  /* 0x00008f0011117a23 */ /* 0x000fe20000010809 */
[----:B------:R-:W-:Y:S01]  /*d990*/  FSEL R2, R3, RZ, P0 ;  /* 0x000000ff03027208 */ /* 0x000fe20000000000 */
[----:B------:R-:W-:Y:S01]  /*d9a0*/  MUFU.EX2 R244, R6 ;  /* 0x0000000600f47308 */ /* 0x000fe20000000800 */
[----:B-1----:R-:W-:-:S07]  /*d9b0*/  FSEL R8, R0, RZ, P0 ;  /* 0x000000ff00087208 */ /* 0x002fce0000000000 */
[----:B------:R-:W-:Y:S01]  /*d9c0*/  MUFU.EX2 R243, R16 ;  /* 0x0000001000f37308 */ /* 0x000fe20000000800 */
[----:B------:R-:W-:Y:S01]  /*d9d0*/  FSEL R0, R134, RZ, P1 ;  /* 0x000000ff86007208 */ /* 0x000fe20000800000 */
[----:B------:R-:W-:-:S04]  /*d9e0*/  FFMA.FTZ R7, R7, c[0x0][0x23c], -R8 ;  /* 0x00008f0007077a23 */ /* 0x000fc80000010808 */
[----:B------:R-:W-:Y:S02]  /*d9f0*/  FADD.FTZ R4, R233, -R0 ;  /* 0x80000000e9047221 */ /* 0x000fe40000010000 */
[--C-:B------:R-:W-:Y:S01]  /*da00*/  FFMA.FTZ R0, R13, c[0x0][0x23c], -R8.reuse ;  /* 0x00008f000d007a23 */ /* 0x100fe20000010808 */
[----:B------:R-:W1:Y:S01]  /*da10*/  MUFU.EX2 R246, R17 ;  /* 0x0000001100f67308 */ /* 0x000e620000000800 */
[--C-:B------:R-:W-:Y:S02]  /*da20*/  FFMA.FTZ R15, R15, c[0x0][0x23c], -R8.reuse ;  /* 0x00008f000f0f7a23 */ /* 0x100fe40000010808 */
[----:B------:R-:W-:Y:S02]  /*da30*/  FFMA.FTZ R14, R14, c[0x0][0x23c], -R8 ;  /* 0x00008f000e0e7a23 */ /* 0x000fe40000010808 */
[----:B------:R-:W-:-:S03]  /*da40*/  FMUL.FTZ R4, R4, c[0x0][0x23c] ;  /* 0x00008f0004047a20 */ /* 0x000fc60000410000 */
[----:B------:R2:W-:Y:S08]  /*da50*/  MUFU.EX2 R241, R0 ;  /* 0x0000000000f17308 */ /* 0x0005f00000000800 */
[----:B------:R-:W-:Y:S01]  /*da60*/  MUFU.EX2 R239, R7 ;  /* 0x0000000700ef7308 */ /* 0x000fe20000000800 */
[----:B-1----:R-:W-:Y:S01]  /*da70*/  F2FP.PACK_AB R6, R246, R245 ;  /* 0x000000f5f606723e */ /* 0x002fe200000000ff */
[----:B------:R-:W-:Y:S01]  /*da80*/  LDSM.16.MT88.4 R16, [R215+0xb000] ;  /* 0x00b00000d710783b */ /* 0x000fe20000004200 */
[----:B--2---:R-:W-:Y:S01]  /*da90*/  FADD.FTZ R0, R232, -R2 ;  /* 0x80000002e8007221 */ /* 0x004fe20000010000 */
[----:B------:R-:W-:-:S04]  /*daa0*/  FMNMX.FTZ R2, R235, R132, !PT ;  /* 0x00000084eb027209 */ /* 0x000fc80007810000 */
[----:B------:R-:W1:Y:S01]  /*dab0*/  MUFU.EX2 R240, R15 ;  /* 0x0000000f00f07308 */ /* 0x000e620000000800 */
[----:B------:R-:W-:Y:S01]  /*dac0*/  FMUL.FTZ R0, R0, c[0x0][0x23c] ;  /* 0x00008f0000007a20 */ /* 0x000fe20000410000 */
[----:B------:R-:W-:-:S04]  /*dad0*/  FMNMX.FTZ R2, R138, R2, !PT ;  /* 0x000000028a027209 */ /* 0x000fc80007810000 */
[----:B------:R-:W-:Y:S02]  /*dae0*/  FMNMX.FTZ R2, R137, R2, !PT ;  /* 0x0000000289027209 */ /* 0x000fe40007810000 */
[----:B------:R2:W3:Y:S02]  /*daf0*/  MUFU.EX2 R12, R0 ;  /* 0x00000000000c7308 */ /* 0x0004e40000000800 */
[----:B------:R-:W-:-:S04]  /*db00*/  FMNMX.FTZ R2, R180, R2, !PT ;  /* 0x00000002b4027209 */ /* 0x000fc80007810000 */
[----:B------:R-:W-:Y:S02]  /*db10*/  FMNMX.FTZ R2, R191, R2, !PT ;  /* 0x00000002bf027209 */ /* 0x000fe40007810000 */
[----:B------:R-:W4:Y:S01]  /*db20*/  MUFU.EX2 R242, R14 ;  /* 0x0000000e00f27308 */ /* 0x000f220000000800 */
[----:B-1----:R-:W-:Y:S02]  /*db30*/  F2FP.PACK_AB R5, R240, R239 ;  /* 0x000000eff005723e */ /* 0x002fe400000000ff */
[----:B------:R-:W-:-:S04]  /*db40*/  FMNMX.FTZ R2, R192, R2, !PT ;  /* 0x00000002c0027209 */ /* 0x000fc80007810000 */
[----:B------:R-:W-:Y:S01]  /*db50*/  FMNMX.FTZ R2, R194, R2, !PT ;  /* 0x00000002c2027209 */ /* 0x000fe20007810000 */
[----:B------:R1:W5:Y:S01]  /*db60*/  MUFU.EX2 R13, R4 ;  /* 0x00000004000d7308 */ /* 0x0003620000000800 */
[----:B--2---:R-:W-:Y:S01]  /*db70*/  FMNMX.FTZ R0, R234, R133, !PT ;  /* 0x00000085ea007209 */ /* 0x004fe20007810000 */
[-C--:B---3--:R-:W-:Y:S02]  /*db80*/  FMUL.FTZ R146, R146, R12.reuse ;  /* 0x0000000c92927220 */ /* 0x088fe40000410000 */
[----:B------:R-:W-:Y:S01]  /*db90*/  FMUL.FTZ R147, R147, R12 ;  /* 0x0000000c93937220 */ /* 0x000fe20000410000 */
[----:B------:R-:W-:Y:S01]  /*dba0*/  FMNMX.FTZ R0, R139, R0, !PT ;  /* 0x000000008b007209 */ /* 0x000fe20007810000 */
[----:B------:R-:W-:Y:S01]  /*dbb0*/  FMUL.FTZ R154, R154, R12 ;  /* 0x0000000c9a9a7220 */ /* 0x000fe20000410000 */
[----:B----4-:R-:W-:Y:S01]  /*dbc0*/  F2FP.PACK_AB R7, R241, R242 ;  /* 0x000000f2f107723e */ /* 0x010fe200000000ff */
[----:B------:R-:W-:Y:S01]  /*dbd0*/  FMUL.FTZ R155, R155, R12 ;  /* 0x0000000c9b9b7220 */ /* 0x000fe20000410000 */
[----:B------:R-:W-:Y:S01]  /*dbe0*/  FMNMX.FTZ R0, R181, R0, !PT ;  /* 0x00000000b5007209 */ /* 0x000fe20007810000 */
[----:B------:R-:W-:-:S02]  /*dbf0*/  FMUL.FTZ R166, R166, R12 ;  /* 0x0000000ca6a67220 */ /* 0x000fc40000410000 */
[----:B------:R-:W-:Y:S01]  /*dc00*/  FMUL.FTZ R167, R167, R12 ;  /* 0x0000000ca7a77220 */ /* 0x000fe20000410000 */
[----:B------:R-:W-:Y:S01]  /*dc10*/  FMNMX.FTZ R0, R182, R0, !PT ;  /* 0x00000000b6007209 */ /* 0x000fe20007810000 */
[----:B------:R-:W-:Y:S01]  /*dc20*/  FMUL.FTZ R170, R170, R12 ;  /* 0x0000000caaaa7220 */ /* 0x000fe20000410000 */
[----:B-1----:R-:W-:Y:S01]  /*dc30*/  F2FP.PACK_AB R4, R243, R244 ;  /* 0x000000f4f304723e */ /* 0x002fe200000000ff */
[-C--:B-----5:R-:W-:Y:S01]  /*dc40*/  FMUL.FTZ R144, R144, R13.reuse ;  /* 0x0000000d90907220 */ /* 0x0a0fe20000410000 */
[----:B------:R-:W-:Y:S01]  /*dc50*/  FMNMX.FTZ R0, R202, R0, !PT ;  /* 0x00000000ca007209 */ /* 0x000fe20007810000 */
[-C--:B------:R-:W-:Y:S02]  /*dc60*/  FMUL.FTZ R145, R145, R13.reuse ;  /* 0x0000000d91917220 */ /* 0x080fe40000410000 */
[-C--:B------:R-:W-:Y:S01]  /*dc70*/  FMUL.FTZ R152, R152, R13.reuse ;  /* 0x0000000d98987220 */ /* 0x080fe20000410000 */
[----:B------:R-:W-:Y:S01]  /*dc80*/  FMNMX.FTZ R10, R201, R0, !PT ;  /* 0x00000000c90a7209 */ /* 0x000fe20007810000 */
[-C--:B------:R-:W-:Y:S01]  /*dc90*/  FMUL.FTZ R153, R153, R13.reuse ;  /* 0x0000000d99997220 */ /* 0x080fe20000410000 */
[----:B------:R-:W-:Y:S01]  /*dca0*/  FMNMX.FTZ R0, R193, R2, !PT ;  /* 0x00000002c1007209 */ /* 0x000fe20007810000 */
[-C--:B------:R-:W-:Y:S01]  /*dcb0*/  FMUL.FTZ R164, R164, R13.reuse ;  /* 0x0000000da4a47220 */ /* 0x080fe20000410000 */
[----:B------:R-:W-:Y:S01]  /*dcc0*/  HMMA.16816.F32 R208, R4, R32, R144 ;  /* 0x0000002004d0723c */ /* 0x000fe20000001890 */
[----:B------:R-:W-:Y:S01]  /*dcd0*/  LDSM.16.MT88.4 R144, [R217+0xa000] ;  /* 0x00a00000d990783b */ /* 0x000fe20000004200 */
[----:B------:R-:W-:-:S02]  /*dce0*/  FMUL.FTZ R165, R165, R13 ;  /* 0x0000000da5a57220 */ /* 0x000fc40000410000 */
[-C--:B------:R-:W-:Y:S01]  /*dcf0*/  FMUL.FTZ R168, R168, R13.reuse ;  /* 0x0000000da8a87220 */ /* 0x080fe20000410000 */
[----:B------:R-:W1:Y:S01]  /*dd00*/  SHFL.BFLY PT, R2, R0, 0x2, 0x1f ;  /* 0x0c401f0000027f89 */ /* 0x000e6200000e0000 */
        /* <DEDUP_REMOVED lines=14> */
[-C--:B------:R-:W-:Y:S01]  /*ddf0*/  FMUL.FTZ R57, R57, R13.reuse ;  /* 0x0000000d39397220 */ /* 0x080fe20000410000 */
[----:B-1----:R-:W-:Y:S01]  /*de00*/  FMNMX.FTZ R0, R0, R2, !PT ;  /* 0x0000000200007209 */ /* 0x002fe20007810000 */
[----:B------:R-:W-:Y:S01]  /*de10*/  FMUL.FTZ R58, R58, R12 ;  /* 0x0000000c3a3a7220 */ /* 0x000fe20000410000 */
[----:B------:R-:W-:Y:S01]  /*de20*/  FMNMX.FTZ R2, R200, R10, !PT ;  /* 0x0000000ac8027209 */ /* 0x000fe20007810000 */
[----:B------:R-:W-:Y:S01]  /*de30*/  FMUL.FTZ R59, R59, R12 ;  /* 0x0000000c3b3b7220 */ /* 0x000fe20000410000 */
[----:B------:R-:W-:Y:S01]  /*de40*/  HMMA.16816.F32 R40, R4, R176, R40 ;  /* 0x000000b00428723c */ /* 0x000fe20000001828 */
[----:B------:R-:W1:Y:S01]  /*de50*/  SHFL.BFLY PT, R10, R0, 0x1, 0x1f ;  /* 0x0c201f00000a7f89 */ /* 0x000e6200000e0000 */
[----:B------:R-:W-:Y:S01]  /*de60*/  FMNMX.FTZ R2, R195, R2, !PT ;  /* 0x00000002c3027209 */ /* 0x000fe20007810000 */
[-C--:B------:R-:W-:Y:S02]  /*de70*/  FMUL.FTZ R60, R60, R13.reuse ;  /* 0x0000000d3c3c7220 */ /* 0x080fe40000410000 */
[----:B------:R-:W-:-:S02]  /*de80*/  FMUL.FTZ R61, R61, R13 ;  /* 0x0000000d3d3d7220 */ /* 0x000fc40000410000 */
[----:B------:R-:W2:Y:S01]  /*de90*/  SHFL.BFLY PT, R11, R2, 0x2, 0x1f ;  /* 0x0c401f00020b7f89 */ /* 0x000ea200000e0000 */
        /* <DEDUP_REMOVED lines=11> */
[C---:B------:R-:W-:Y:S01]  /*df50*/  HMMA.16816.F32 R60, R4.reuse, R146, R60 ;  /* 0x00000092043c723c */ /* 0x040fe2000000183c */
[----:B------:R-:W-:Y:S01]  /*df60*/  FMUL.FTZ R78, R78, R12 ;  /* 0x0000000c4e4e7220 */ /* 0x000fe20000410000 */
[----:B-1----:R-:W-:Y:S01]  /*df70*/  FMNMX.FTZ R136, R0, R10, !PT ;  /* 0x0000000a00887209 */ /* 0x002fe20007810000 */
[----:B------:R-:W-:Y:S02]  /*df80*/  FMUL.FTZ R79, R79, R12 ;  /* 0x0000000c4f4f7220 */ /* 0x000fe40000410000 */
[-C--:B------:R-:W-:Y:S01]  /*df90*/  FMUL.FTZ R89, R89, R13.reuse ;  /* 0x0000000d59597220 */ /* 0x080fe20000410000 */
[----:B--2---:R-:W-:Y:S01]  /*dfa0*/  FMNMX.FTZ R2, R11, R2, !PT ;  /* 0x000000020b027209 */ /* 0x004fe20007810000 */
        /* <DEDUP_REMOVED lines=29> */
[----:B------:R-:W-:Y:S02]  /*e180*/  FMUL.FTZ R0, R136, c[0x0][0x23c] ;  /* 0x00008f0088007a20 */ /* 0x000fe40000410000 */
[----:B------:R-:W-:-:S03]  /*e190*/  FFMA.FTZ R14, R183, c[0x0][0x23c], -R9 ;  /* 0x00008f00b70e7a23 */ /* 0x000fc60000010809 */
[C---:B------:R-:W-:Y:S01]  /*e1a0*/  HMMA.16816.F32 R120, R4.reuse, R24, R120 ;  /* 0x000000180478723c */ /* 0x040fe20000001878 */
[----:B------:R-:W-:Y:S01]  /*e1b0*/  FSEL R0, R0, RZ, P1 ;  /* 0x000000ff00007208 */ /* 0x000fe20000800000 */
[----:B------:R1:W-:Y:S06]  /*e1c0*/  MUFU.EX2 R228, R14 ;  /* 0x0000000e00e47308 */ /* 0x0003ec0000000800 */
[----:B------:R-:W-:Y:S01]  /*e1d0*/  HMMA.16816.F32 R204, R4, R26, R124 ;  /* 0x0000001a04cc723c */ /* 0x000fe2000000187c */
[----:B------:R-:W2:Y:S06]  /*e1e0*/  SHFL.BFLY PT, R5, R2, 0x1, 0x1f ;  /* 0x0c201f0002057f89 */ /* 0x000eac00000e0000 */
[----:B------:R-:W-:-:S02]  /*e1f0*/  FFMA.FTZ R4, R132, c[0x0][0x23c], -R0 ;  /* 0x00008f0084047a23 */ /* 0x000fc40000010800 */
[----:B-1----:R-:W-:Y:S02]  /*e200*/  FFMA.FTZ R14, R184, c[0x0][0x23c], -R9 ;  /* 0x00008f00b80e7a23 */ /* 0x002fe40000010809 */
[----:B------:R1:W-:Y:S08]  /*e210*/  MUFU.EX2 R236, R4 ;  /* 0x0000000400ec7308 */ /* 0x0003f00000000800 */
[----:B------:R3:W4:Y:S01]  /*e220*/  MUFU.EX2 R203, R14 ;  /* 0x0000000e00cb7308 */ /* 0x0007220000000800 */
[----:B--2---:R-:W-:Y:S01]  /*e230*/  FMNMX.FTZ R135, R2, R5, !PT ;  /* 0x0000000502877209 */ /* 0x004fe20007810000 */
[--C-:B------:R-:W-:Y:S01]  /*e240*/  FFMA.FTZ R2, R138, c[0x0][0x23c], -R0.reuse ;  /* 0x00008f008a027a23 */ /* 0x100fe20000010800 */
[----:B------:R-:W-:Y:S01]  /*e250*/  FSEL R5, R136, RZ, P1 ;  /* 0x000000ff88057208 */ /* 0x000fe20000800000 */
[----:B-1----:R-:W-:Y:S01]  /*e260*/  FFMA.FTZ R4, R137, c[0x0][0x23c], -R0 ;  /* 0x00008f0089047a23 */ /* 0x002fe20000010800 */
[----:B------:R-:W-:-:S03]  /*e270*/  FSETP.NEU.FTZ.AND P0, PT, R135, -INF , PT ;  /* 0xff8000008700780b */ /* 0x000fc60003f1d000 */
[----:B------:R1:W-:Y:S01]  /*e280*/  MUFU.EX2 R233, R2 ;  /* 0x0000000200e97308 */ /* 0x0003e20000000800 */
[----:B------:R-:W-:Y:S01]  /*e290*/  FADD.FTZ R6, R235, -R5 ;  /* 0x80000005eb067221 */ /* 0x000fe20000010000 */
[----:B------:R-:W-:Y:S01]  /*e2a0*/  FSEL R5, R135, RZ, P0 ;  /* 0x000000ff87057208 */ /* 0x000fe20000000000 */
[----:B---3--:R-:W-:Y:S01]  /*e2b0*/  FFMA.FTZ R14, R185, c[0x0][0x23c], -R9 ;  /* 0x00008f00b90e7a23 */ /* 0x008fe20000010809 */
[----:B----4-:R-:W-:Y:S01]  /*e2c0*/  F2FP.PACK_AB R124, R203, R228 ;  /* 0x000000e4cb7c723e */ /* 0x010fe200000000ff */
[----:B------:R-:W-:-:S03]  /*e2d0*/  FMUL.FTZ R6, R6, c[0x0][0x23c] ;  /* 0x00008f0006067a20 */ /* 0x000fc60000410000 */
[----:B------:R2:W-:Y:S01]  /*e2e0*/  MUFU.EX2 R237, R4 ;  /* 0x0000000400ed7308 */ /* 0x0005e20000000800 */
[----:B------:R-:W-:Y:S02]  /*e2f0*/  FFMA.FTZ R9, R186, c[0x0][0x23c], -R9 ;  /* 0x00008f00ba097a23 */ /* 0x000fe40000010809 */
[----:B-1----:R-:W-:-:S05]  /*e300*/  FMUL.FTZ R2, R135, c[0x0][0x23c] ;  /* 0x00008f0087027a20 */ /* 0x002fca0000410000 */
[----:B------:R-:W1:Y:S01]  /*e310*/  MUFU.EX2 R11, R6 ;  /* 0x00000006000b7308 */ /* 0x000e620000000800 */
[----:B------:R-:W-:Y:S02]  /*e320*/  FSEL R2, R2, RZ, P0 ;  /* 0x000000ff02027208 */ /* 0x000fe40000000000 */
[----:B------:R-:W-:Y:S01]  /*e330*/  PLOP3.LUT P0, PT, PT, PT, UP0, 0x80, 0x0 ;  /* 0x000000000000781c */ /* 0x000fe20003f0f008 */
[----:B--2---:R-:W-:-:S04]  /*e340*/  FFMA.FTZ R4, R180, c[0x0][0x23c], -R0 ;  /* 0x00008f00b4047a23 */ /* 0x004fc80000010800 */
[----:B------:R-:W-:Y:S08]  /*e350*/  MUFU.EX2 R183, R9 ;  /* 0x0000000900b77308 */ /* 0x000ff00000000800 */
[----:B------:R-:W2:Y:S01]  /*e360*/  MUFU.EX2 R238, R4 ;  /* 0x0000000400ee7308 */ /* 0x000ea20000000800 */
[-C--:B-1----:R-:W-:Y:S02]  /*e370*/  FMUL.FTZ R148, R148, R11.reuse ;  /* 0x0000000b94947220 */ /* 0x082fe40000410000 */
[----:B------:R-:W-:-:S02]  /*e380*/  FMUL.FTZ R149, R149, R11 ;  /* 0x0000000b95957220 */ /* 0x000fc40000410000 */
[-C--:B------:R-:W-:Y:S02]  /*e390*/  FMUL.FTZ R156, R156, R11.reuse ;  /* 0x0000000b9c9c7220 */ /* 0x080fe40000410000 */
[-C--:B------:R-:W-:Y:S01]  /*e3a0*/  FMUL.FTZ R157, R157, R11.reuse ;  /* 0x0000000b9d9d7220 */ /* 0x080fe20000410000 */
[----:B------:R-:W1:Y:S01]  /*e3b0*/  MUFU.EX2 R184, R14 ;  /* 0x0000000e00b87308 */ /* 0x000e620000000800 */
[-C--:B------:R-:W-:Y:S02]  /*e3c0*/  FMUL.FTZ R160, R160, R11.reuse ;  /* 0x0000000ba0a07220 */ /* 0x080fe40000410000 */
[-C--:B------:R-:W-:Y:S02]  /*e3d0*/  FMUL.FTZ R161, R161, R11.reuse ;  /* 0x0000000ba1a17220 */ /* 0x080fe40000410000 */
[-C--:B------:R-:W-:Y:S02]  /*e3e0*/  FMUL.FTZ R36, R36, R11.reuse ;  /* 0x0000000b24247220 */ /* 0x080fe40000410000 */
[----:B------:R-:W-:Y:S01]  /*e3f0*/  FMUL.FTZ R37, R37, R11 ;  /* 0x0000000b25257220 */ /* 0x000fe20000410000 */
[----:B--2---:R-:W-:Y:S01]  /*e400*/  F2FP.PACK_AB R6, R238, R237 ;  /* 0x000000edee06723e */ /* 0x004fe200000000ff */
[----:B------:R-:W-:-:S02]  /*e410*/  FFMA.FTZ R4, R133, c[0x0][0x23c], -R2 ;  /* 0x00008f0085047a23 */ /* 0x000fc40000010802 */
[-C--:B------:R-:W-:Y:S02]  /*e420*/  FMUL.FTZ R68, R68, R11.reuse ;  /* 0x0000000b44447220 */ /* 0x080fe40000410000 */
[----:B------:R2:W-:Y:S01]  /*e430*/  MUFU.EX2 R230, R4 ;  /* 0x0000000400e67308 */ /* 0x0005e20000000800 */
[-C--:B------:R-:W-:Y:S02]  /*e440*/  FMUL.FTZ R69, R69, R11.reuse ;  /* 0x0000000b45457220 */ /* 0x080fe40000410000 */
[-C--:B------:R-:W-:Y:S01]  /*e450*/  FMUL.FTZ R84, R84, R11.reuse ;  /* 0x0000000b54547220 */ /* 0x080fe20000410000 */
[----:B-1----:R-:W-:Y:S01]  /*e460*/  F2FP.PACK_AB R126, R183, R184 ;  /* 0x000000b8b77e723e */ /* 0x002fe200000000ff */
[-C--:B------:R-:W-:Y:S02]  /*e470*/  FMUL.FTZ R85, R85, R11.reuse ;  /* 0x0000000b55557220 */ /* 0x080fe40000410000 */
[-C--:B------:R-:W-:Y:S02]  /*e480*/  FMUL.FTZ R100, R100, R11.reuse ;  /* 0x0000000b64647220 */ /* 0x080fe40000410000 */
[----:B------:R-:W-:-:S02]  /*e490*/  FMUL.FTZ R101, R101, R11 ;  /* 0x0000000b65657220 */ /* 0x000fc40000410000 */
[-C--:B------:R-:W-:Y:S02]  /*e4a0*/  FMUL.FTZ R116, R116, R11.reuse ;  /* 0x0000000b74747220 */ /* 0x080fe40000410000 */
[-C--:B------:R-:W-:Y:S02]  /*e4b0*/  FMUL.FTZ R117, R117, R11.reuse ;  /* 0x0000000b75757220 */ /* 0x080fe40000410000 */
[-C--:B------:R-:W-:Y:S02]  /*e4c0*/  FMUL.FTZ R172, R172, R11.reuse ;  /* 0x0000000bacac7220 */ /* 0x080fe40000410000 */
[----:B--2---:R-:W-:Y:S02]  /*e4d0*/  FFMA.FTZ R4, R139, c[0x0][0x23c], -R2 ;  /* 0x00008f008b047a23 */ /* 0x004fe40000010802 */
[-C--:B------:R-:W-:Y:S02]  /*e4e0*/  FMUL.FTZ R173, R173, R11.reuse ;  /* 0x0000000badad7220 */ /* 0x080fe40000410000 */
        /* <DEDUP_REMOVED lines=17> */
[----:B------:R-:W-:Y:S02]  /*e600*/  FFMA.FTZ R9, R187, c[0x0][0x23c], -R8 ;  /* 0x00008f00bb097a23 */ /* 0x000fe40000010808 */
[----:B------:R-:W-:Y:S02]  /*e610*/  FFMA.FTZ R11, R252, R11, R236 ;  /* 0x0000000bfc0b7223 */ /* 0x000fe400000100ec */
[----:B------:R3:W-:Y:S01]  /*e620*/  MUFU.EX2 R181, R9 ;  /* 0x0000000900b57308 */ /* 0x0007e20000000800 */
[----:B-1----:R-:W-:Y:S01]  /*e630*/  FADD.FTZ R4, R234, -R5 ;  /* 0x80000005ea047221 */ /* 0x002fe20000010000 */
[----:B--2---:R-:W-:-:S03]  /*e640*/  F2FP.PACK_AB R5, R232, R230 ;  /* 0x000000e6e805723e */ /* 0x004fc600000000ff */
[----:B------:R-:W-:-:S04]  /*e650*/  FMUL.FTZ R4, R4, c[0x0][0x23c] ;  /* 0x00008f0004047a20 */ /* 0x000fc80000410000 */
[----:B------:R1:W2:Y:S01]  /*e660*/  MUFU.EX2 R10, R4 ;  /* 0x00000004000a7308 */ /* 0x0002a20000000800 */
[----:B---3--:R-:W-:Y:S02]  /*e670*/  FFMA.FTZ R9, R188, c[0x0][0x23c], -R8 ;  /* 0x00008f00bc097a23 */ /* 0x008fe40000010808 */
[----:B-1----:R-:W-:Y:S02]  /*e680*/  FFMA.FTZ R4, R182, c[0x0][0x23c], -R2 ;  /* 0x00008f00b6047a23 */ /* 0x002fe40000010802 */
[----:B--2---:R-:W-:-:S03]  /*e690*/  FMUL.FTZ R150, R150, R10 ;  /* 0x0000000a96967220 */ /* 0x004fc60000410000 */
[----:B------:R-:W1:Y:S01]  /*e6a0*/  MUFU.EX2 R182, R9 ;  /* 0x0000000900b67308 */ /* 0x000e620000000800 */
[-C--:B------:R-:W-:Y:S02]  /*e6b0*/  FMUL.FTZ R151, R151, R10.reuse ;  /* 0x0000000a97977220 */ /* 0x080fe40000410000 */
[-C--:B------:R-:W-:Y:S02]  /*e6c0*/  FMUL.FTZ R158, R158, R10.reuse ;  /* 0x0000000a9e9e7220 */ /* 0x080fe40000410000 */
[-C--:B------:R-:W-:Y:S02]  /*e6d0*/  FMUL.FTZ R159, R159, R10.reuse ;  /* 0x0000000a9f9f7220 */ /* 0x080fe40000410000 */
[-C--:B------:R-:W-:Y:S01]  /*e6e0*/  FMUL.FTZ R162, R162, R10.reuse ;  /* 0x0000000aa2a27220 */ /* 0x080fe20000410000 */
[----:B------:R2:W3:Y:S01]  /*e6f0*/  MUFU.EX2 R229, R4 ;  /* 0x0000000400e57308 */ /* 0x0004e20000000800 */
[-C--:B------:R-:W-:Y:S02]  /*e700*/  FMUL.FTZ R163, R163, R10.reuse ;  /* 0x0000000aa3a37220 */ /* 0x080fe40000410000 */
[----:B------:R-:W-:-:S02]  /*e710*/  FMUL.FTZ R38, R38, R10 ;  /* 0x0000000a26267220 */ /* 0x000fc40000410000 */
[-C--:B------:R-:W-:Y:S02]  /*e720*/  FMUL.FTZ R39, R39, R10.reuse ;  /* 0x0000000a27277220 */ /* 0x080fe40000410000 */
[-C--:B------:R-:W-:Y:S01]  /*e730*/  FMUL.FTZ R70, R70, R10.reuse ;  /* 0x0000000a46467220 */ /* 0x080fe20000410000 */
[----:B-1----:R-:W-:Y:S01]  /*e740*/  F2FP.PACK_AB R125, R182, R181 ;  /* 0x000000b5b67d723e */ /* 0x002fe200000000ff */
[-C--:B------:R-:W-:Y:S02]  /*e750*/  FMUL.FTZ R71, R71, R10.reuse ;  /* 0x0000000a47477220 */ /* 0x080fe40000410000 */
[-C--:B------:R-:W-:Y:S02]  /*e760*/  FMUL.FTZ R86, R86, R10.reuse ;  /* 0x0000000a56567220 */ /* 0x080fe40000410000 */
[-C--:B------:R-:W-:Y:S02]  /*e770*/  FMUL.FTZ R87, R87, R10.reuse ;  /* 0x0000000a57577220 */ /* 0x080fe40000410000 */
[----:B------:R-:W-:Y:S01]  /*e780*/  FMUL.FTZ R102, R102, R10 ;  /* 0x0000000a66667220 */ /* 0x000fe20000410000 */
[----:B--2---:R-:W-:Y:S01]  /*e790*/  F2FP.PACK_AB R4, R233, R236 ;  /* 0x000000ece904723e */ /* 0x004fe200000000ff */
[-C--:B------:R-:W-:Y:S01]  /*e7a0*/  FMUL.FTZ R103, R103, R10.reuse ;  /* 0x0000000a67677220 */ /* 0x080fe20000410000 */
[----:B---3--:R-:W-:Y:S01]  /*e7b0*/  F2FP.PACK_AB R7, R229, R231 ;  /* 0x000000e7e507723e */ /* 0x008fe200000000ff */
        /* <DEDUP_REMOVED lines=10> */
[-C--:B------:R-:W-:Y:S01]  /*e860*/  FMUL.FTZ R66, R66, R10.reuse ;  /* 0x0000000a42427220 */ /* 0x080fe20000410000 */
[----:B------:R-:W1:Y:S01]  /*e870*/  LDSM.16.MT88.4 R156, [R213+0xa800] ;  /* 0x00a80000d59c783b */ /* 0x000e620000004200 */
        /* <DEDUP_REMOVED lines=11> */
[----:B------:R-:W-:-:S02]  /*e930*/  FFMA.FTZ R9, R189, c[0x0][0x23c], -R8 ;  /* 0x00008f00bd097a23 */ /* 0x000fc40000010808 */
[----:B------:R-:W-:Y:S01]  /*e940*/  FFMA.FTZ R8, R190, c[0x0][0x23c], -R8 ;  /* 0x00008f00be087a23 */ /* 0x000fe20000010808 */
[C---:B------:R-:W-:Y:S01]  /*e950*/  HMMA.16816.F32 R68, R4.reuse, R28, R68 ;  /* 0x0000001c0444723c */ /* 0x040fe20000001844 */
[----:B------:R-:W-:Y:S07]  /*e960*/  MUFU.EX2 R180, R9 ;  /* 0x0000000900b47308 */ /* 0x000fee0000000800 */
[C---:B------:R-:W-:Y:S01]  /*e970*/  HMMA.16816.F32 R84, R4.reuse, R16, R84 ;  /* 0x000000100454723c */ /* 0x040fe20000001854 */
[----:B------:R-:W2:Y:S07]  /*e980*/  MUFU.EX2 R139, R8 ;  /* 0x00000008008b7308 */ /* 0x000eae0000000800 */
[C---:B------:R-:W-:Y:S08]  /*e990*/  HMMA.16816.F32 R100, R4.reuse, R20, R100 ;  /* 0x000000140464723c */ /* 0x040ff00000001864 */
[----:B------:R-:W-:Y:S01]  /*e9a0*/  HMMA.16816.F32 R116, R4, R24, R116 ;  /* 0x000000180474723c */ /* 0x000fe20000001874 */
[----:B--2---:R-:W-:-:S07]  /*e9b0*/  F2FP.PACK_AB R127, R139, R180 ;  /* 0x000000b48b7f723e */ /* 0x004fce00000000ff */
[C---:B------:R-:W-:Y:S01]  /*e9c0*/  HMMA.16816.F32 R140, R4.reuse, R142, R172 ;  /* 0x0000008e048c723c */ /* 0x040fe200000018ac */
[----:B------:R-:W2:Y:S07]  /*e9d0*/  LDSM.16.MT88.4 R172, [R215+0xa800] ;  /* 0x00a80000d7ac783b */ /* 0x000eae0000004200 */
[C---:B------:R-:W-:Y:S01]  /*e9e0*/  HMMA.16816.F32 R176, R4.reuse, R178, R48 ;  /* 0x000000b204b0723c */ /* 0x040fe20000001830 */
[----:B------:R-:W3:Y:S07]  /*e9f0*/  LDSM.16.MT88.4 R48, [R218+0xa800] ;  /* 0x00a80000da30783b */ /* 0x000eee0000004200 */
[C---:B------:R-:W-:Y:S08]  /*ea00*/  HMMA.16816.F32 R52, R4.reuse, R144, R52 ;  /* 0x000000900434723c */ /* 0x040ff00000001834 */
[C---:B------:R-:W-:Y:S01]  /*ea10*/  HMMA.16816.F32 R32, R4.reuse, R146, R64 ;  /* 0x000000920420723c */ /* 0x040fe20000001840 */
[----:B------:R-:W4:Y:S07]  /*ea20*/  LDSM.16.MT88.4 R64, [R217+0xa800] ;  /* 0x00a80000d940783b */ /* 0x000f2e0000004200 */
[C---:B------:R-:W-:Y:S01]  /*ea30*/  HMMA.16816.F32 R28, R4.reuse, R30, R80 ;  /* 0x0000001e041c723c */ /* 0x040fe20000001850 */
[----:B------:R-:W5:Y:S07]  /*ea40*/  LDSM.16.MT88.4 R80, [R213+0xb800] ;  /* 0x00b80000d550783b */ /* 0x000f6e0000004200 */
[C---:B------:R-:W-:Y:S01]  /*ea50*/  HMMA.16816.F32 R16, R4.reuse, R18, R96 ;  /* 0x000000120410723c */ /* 0x040fe20000001860 */
[----:B------:R-:W3:Y:S07]  /*ea60*/  LDSM.16.MT88.4 R96, [R215+0xb800] ;  /* 0x00b80000d760783b */ /* 0x000eee0000004200 */
[C---:B------:R-:W-:Y:S01]  /*ea70*/  HMMA.16816.F32 R20, R4.reuse, R22, R112 ;  /* 0x000000160414723c */ /* 0x040fe20000001870 */
[----:B------:R-:W3:Y:S07]  /*ea80*/  LDSM.16.MT88.4 R112, [R218+0xb800] ;  /* 0x00b80000da70783b */ /* 0x000eee0000004200 */
[----:B------:R-:W-:Y:S07]  /*ea90*/  HMMA.16816.F32 R24, R4, R26, R128 ;  /* 0x0000001a0418723c */ /* 0x000fee0000001880 */
[--C-:B------:R-:W-:Y:S01]  /*eaa0*/  FFMA.FTZ R4, R191, c[0x0][0x23c], -R0.reuse ;  /* 0x00008f00bf047a23 */ /* 0x100fe20000010800 */
[C---:B-1----:R-:W-:Y:S03]  /*eab0*/  HMMA.16816.F32 R144, R124.reuse, R156, R208 ;  /* 0x0000009c7c90723c */ /* 0x042fe600000018d0 */
[----:B------:R1:W-:Y:S05]  /*eac0*/  MUFU.EX2 R138, R4 ;  /* 0x00000004008a7308 */ /* 0x0003ea0000000800 */
[C---:B------:R-:W-:Y:S08]  /*ead0*/  HMMA.16816.F32 R152, R124.reuse, R158, R152 ;  /* 0x0000009e7c98723c */ /* 0x040ff00000001898 */
[----:B--2---:R-:W-:Y:S01]  /*eae0*/  HMMA.16816.F32 R164, R124, R172, R164 ;  /* 0x000000ac7ca4723c */ /* 0x004fe200000018a4 */
[----:B-1----:R-:W-:-:S04]  /*eaf0*/  FFMA.FTZ R4, R192, c[0x0][0x23c], -R0 ;  /* 0x00008f00c0047a23 */ /* 0x002fc80000010800 */
[----:B------:R1:W2:Y:S03]  /*eb00*/  MUFU.EX2 R137, R4 ;  /* 0x0000000400897308 */ /* 0x0002a60000000800 */
[C---:B------:R-:W-:Y:S08]  /*eb10*/  HMMA.16816.F32 R168, R124.reuse, R174, R168 ;  /* 0x000000ae7ca8723c */ /* 0x040ff000000018a8 */
[----:B---3--:R-:W-:Y:S01]  /*eb20*/  HMMA.16816.F32 R40, R124, R48, R40 ;  /* 0x000000307c28723c */ /* 0x008fe20000001828 */
[--C-:B-1----:R-:W-:Y:S01]  /*eb30*/  FFMA.FTZ R4, R194, c[0x0][0x23c], -R0.reuse ;  /* 0x00008f00c2047a23 */ /* 0x102fe20000010800 */
[----:B--2---:R-:W-:Y:S01]  /*eb40*/  F2FP.PACK_AB R128, R137, R138 ;  /* 0x0000008a8980723e */ /* 0x004fe200000000ff */
        /* <DEDUP_REMOVED lines=18> */
[--C-:B--2---:R-:W-:Y:S01]  /*ec70*/  FFMA.FTZ R0, R200, c[0x0][0x23c], -R2.reuse ;  /* 0x00008f00c8007a23 */ /* 0x104fe20000010802 */
[----:B---3--:R-:W-:Y:S01]  /*ec80*/  F2FP.PACK_AB R129, R14, R15 ;  /* 0x0000000f0e81723e */ /* 0x008fe200000000ff */
[----:B------:R-:W-:-:S02]  /*ec90*/  FFMA.FTZ R2, R195, c[0x0][0x23c], -R2 ;  /* 0x00008f00c3027a23 */ /* 0x000fc40000010802 */
[----:B------:R1:W-:Y:S03]  /*eca0*/  MUFU.EX2 R9, R0 ;  /* 0x0000000000097308 */ /* 0x0003e60000000800 */
[C---:B------:R-:W-:Y:S05]  /*ecb0*/  HMMA.16816.F32 R108, R124.reuse, R114, R108 ;  /* 0x000000727c6c723c */ /* 0x040fea000000186c */
[----:B------:R-:W2:Y:S03]  /*ecc0*/  MUFU.EX2 R8, R2 ;  /* 0x0000000200087308 */ /* 0x000ea60000000800 */
[----:B------:R-:W-:Y:S01]  /*ecd0*/  HMMA.16816.F32 R124, R124, R6, R204 ;  /* 0x000000067c7c723c */ /* 0x000fe200000018cc */
[----:B-1----:R-:W-:-:S04]  /*ece0*/  FFMA.FTZ R0, R249, R12, R239 ;  /* 0x0000000cf9007223 */ /* 0x002fc800000100ef */
[----:B------:R-:W-:Y:S01]  /*ecf0*/  FADD.FTZ R0, R240, R0 ;  /* 0x00000000f0007221 */ /* 0x000fe20000010000 */
[----:B--2---:R-:W-:Y:S01]  /*ed00*/  F2FP.PACK_AB R131, R8, R9 ;  /* 0x000000090883723e */ /* 0x004fe200000000ff */
[----:B------:R-:W-:Y:S02]  /*ed10*/  FFMA.FTZ R2, R250, R13, R244 ;  /* 0x0000000dfa027223 */ /* 0x000fe400000100f4 */
[----:B------:R-:W-:Y:S02]  /*ed20*/  FADD.FTZ R0, R242, R0 ;  /* 0x00000000f2007221 */ /* 0x000fe40000010000 */
[----:B------:R-:W-:Y:S02]  /*ed30*/  FADD.FTZ R2, R243, R2 ;  /* 0x00000002f3027221 */ /* 0x000fe40000010000 */
        /* <DEDUP_REMOVED lines=43> */
.L_x_934:
[----:B------:R-:W-:-:S12]  /*eff0*/  UIADD3 UR8, UR7, -0x1, URZ ;  /* 0xffffffff07087890 */ /* 0x000fd8000fffe03f */
.L_x_939:
[----:B------:R-:W-:-:S13]  /*f000*/  ISETP.LE.AND P0, PT, RZ, UR8, PT ;  /* 0x00000008ff007c0c */ /* 0x000fda000bf03270 */
[----:B------:R-:W-:Y:S05]  /*f010*/  @!P0 BRA `(.L_x_940) ;  /* 0x0000272000008947 */ /* 0x000fea0003800000 */
[----:B------:R-:W2:Y:S01]  /*f020*/  LDL.LU.64 R6, [R1+0x38] ;  /* 0x0000380001067983 */ /* 0x000ea20000300a00 */
[----:B------:R-:W-:Y:S01]  /*f030*/  MOV R139, R3 ;  /* 0x00000003008b7202 */ /* 0x000fe20000000f00 */
[----:B------:R-:W-:Y:S01]  /*f040*/  UMOV UR6, 0x4 ;  /* 0x0000000400067882 */ /* 0x000fe20000000000 */
[----:B------:R-:W-:Y:S01]  /*f050*/  IMAD.MOV.U32 R137, RZ, RZ, R135 ;  /* 0x000000ffff897224 */ /* 0x000fe200078e0087 */
[----:B------:R-:W3:Y:S01]  /*f060*/  LDL.LU.64 R4, [R1+0x30] ;  /* 0x0000300001047983 */ /* 0x000ee20000300a00 */
[----:B------:R-:W-:Y:S01]  /*f070*/  ULDC.64 UR4, c[0x0][0x1a0] ;  /* 0x0000680000047ab9 */ /* 0x000fe20000000a00 */
[----:B------:R-:W-:Y:S01]  /*f080*/  IMAD.MOV.U32 R132, RZ, RZ, R136 ;  /* 0x000000ffff847224 */ /* 0x000fe200078e0088 */
[----:B------:R-:W-:Y:S01]  /*f090*/  USHF.L.U64.HI UR5, UR4, UR6, UR5 ;  /* 0x0000000604057299 */ /* 0x000fe20008010205 */
[----:B------:R-:W-:Y:S01]  /*f0a0*/  IMAD.MOV.U32 R138, RZ, RZ, R134 ;  /* 0x000000ffff8a7224 */ /* 0x000fe200078e0086 */
[----:B------:R-:W-:-:S04]  /*f0b0*/  USHF.L.U32 UR4, UR4, 0x4, URZ ;  /* 0x0000000404047899 */ /* 0x000fc8000800063f */
[----:B------:R-:W-:Y:S02]  /*f0c0*/  USHF.L.U64.HI UR7, UR4, 0x1, UR5 ;  /* 0x0000000104077899 */ /* 0x000fe40008010205 */
[----:B------:R-:W-:Y:S01]  /*f0d0*/  USHF.L.U32 UR9, UR4, 0x1, URZ ;  /* 0x0000000104097899 */ /* 0x000fe2000800063f */
[----:B--2---:R-:W-:Y:S02]  /*f0e0*/  MOV R3, R7 ;  /* 0x0000000700037202 */ /* 0x004fe40000000f00 */
[----:B---3--:R-:W-:-:S05]  /*f0f0*/  MOV R2, R4 ;  /* 0x0000000400027202 */ /* 0x008fca0000000f00 */
[----:B------:R1:W-:Y:S01]  /*f100*/  STL.64 [R1], R2 ;  /* 0x0000000201007387 */ /* 0x0003e20000100a00 */
[----:B------:R-:W-:Y:S05]  /*f110*/  BRA `(.L_x_941) ;  /* 0x000001b000007947 */ /* 0x000fea0003800000 */
.L_x_943:
        /* <DEDUP_REMOVED lines=27> */
.L_x_941:
[----:B-1----:R-:W2:Y:S01]  /*f2d0*/  LDL.64 R2, [R1] ;  /* 0x0000000001027983 */ /* 0x002ea20000100a00 */
[----:B------:R-:W-:Y:S04]  /*f2e0*/  DEPBAR.LE SB0, 0x0 ;  /* 0x000080000000791a */ /* 0x000fe80000000000 */
[----:B------:R-:W-:Y:S01]  /*f2f0*/  MOV R4, UR8 ;  /* 0x0000000800047c02 */ /* 0x000fe20008000f00 */
        /* <DEDUP_REMOVED lines=14> */
[----:B------:R-:W-:Y:S05]  /*f3e0*/  ISETP.LT.AND P0, PT, RZ, UR8, PT ;  /* 0x00000008ff007c0c */ /* 0x000fea000bf01270 */
[----:B------:R1:W-:Y:S08]  /*f3f0*/  LDGSTS.E.BYPASS.LTC128B.128 [R227+0xb000], [R2.64+0x80] ;  /* 0x0b00008002e37fae */ /* 0x0003f0000b901d52 */
[----:B------:R2:W-:Y:S08]  /*f400*/  LDGSTS.E.BYPASS.LTC128B.128 [R227+0xa800], [R4.64] ;  /* 0x0a80000004e37fae */ /* 0x0005f0000b901d52 */
[----:B------:R2:W-:Y:S08]  /*f410*/  LDGSTS.E.BYPASS.LTC128B.128 [R227+0xb800], [R4.64+0x80] ;  /* 0x0b80008004e37fae */ /* 0x0005f0000b901d52 */
[----:B------:R-:W-:Y:S08]  /*f420*/  LDSM.16.M88.4 R32, [R214] ;  /* 0x00000000d620783b */ /* 0x000ff00000000200 */
[----:B------:R-:W2:Y:S08]  /*f430*/  LDSM.16.M88.4 R16, [R212+0x8000] ;  /* 0x00800000d410783b */ /* 0x000eb00000000200 */
        /* <DEDUP_REMOVED lines=13> */
[----:B------:R-:W4:Y:S01]  /*f510*/  LDSM.16.M88.4 R196, [R221+0x8000] ;  /* 0x00800000ddc4783b */ /* 0x000f220000000200 */
        /* <DEDUP_REMOVED lines=148> */
.L_x_942:
[----:B------:R-:W-:Y:S01]  /*fe60*/  FMNMX.FTZ R0, R142, R132, !PT ;  /* 0x000000848e007209 */ /* 0x000fe20007810000 */
[----:B------:R-:W-:Y:S01]  /*fe70*/  LDSM.16.MT88.4 R20, [R213+0xa000] ;  /* 0x00a00000d514783b */ /* 0x000fe20000004200 */
[----:B------:R-:W-:Y:S02]  /*fe80*/  UIADD3 UR8, UR8, -0x1, URZ ;  /* 0xffffffff08087890 */ /* 0x000fe4000fffe03f */
        /* <DEDUP_REMOVED lines=86> */
[----:B------:R-:W-:Y:S01]  /*103f0*/  LDSM.16.MT88.4 R156, [R217+0xa000] ;  /* 0x00a00000d99c783b */ /* 0x000fe20000004200 */
[C---:B------:R-:W-:Y:S02]  /*10400*/  FMUL.FTZ R34, R132.reuse, R174 ;  /* 0x000000ae84227220 */ /* 0x040fe40000410000 */
[C---:B------:R-:W-:Y:S02]  /*10410*/  FMUL.FTZ R35, R132.reuse, R175 ;  /* 0x000000af84237220 */ /* 0x040fe40000410000 */
[----:B------:R4:W-:Y:S01]  /*10420*/  MUFU.EX2 R232, R143 ;  /* 0x0000008f00e87308 */ /* 0x0009e20000000800 */
[----:B------:R-:W-:Y:S02]  /*10430*/  FMUL.FTZ R38, R132, R38 ;  /* 0x0000002684267220 */ /* 0x000fe40000410000 */
[----:B------:R-:W-:Y:S01]  /*10440*/  LDSM.16.MT88.4 R172, [R215+0xa800] ;  /* 0x00a80000d7ac783b */ /* 0x000fe20000004200 */
[----:B-1----:R-:W-:Y:S02]  /*10450*/  FADD.FTZ R0, -R3, R139 ;  /* 0x0000008b03007221 */ /* 0x002fe40000010100 */
[----:B------:R-:W-:Y:S02]  /*10460*/  FMUL.FTZ R139, R134, c[0x0][0x23c] ;  /* 0x00008f00868b7a20 */ /* 0x000fe40000410000 */
[----:B------:R-:W-:Y:S02]  /*10470*/  FMUL.FTZ R0, R0, c[0x0][0x23c] ;  /* 0x00008f0000007a20 */ /* 0x000fe40000410000 */
[----:B------:R1:W-:Y:S01]  /*10480*/  MUFU.EX2 R243, R5 ;  /* 0x0000000500f37308 */ /* 0x0003e20000000800 */
[----:B------:R-:W-:Y:S01]  /*10490*/  FSEL R139, R139, RZ, P1 ;  /* 0x000000ff8b8b7208 */ /* 0x000fe20000800000 */
[----:B------:R-:W-:Y:S01]  /*104a0*/  FMUL.FTZ R39, R132, R39 ;  /* 0x0000002784277220 */ /* 0x000fe20000410000 */
[----:B------:R-:W-:Y:S01]  /*104b0*/  FSETP.NEU.FTZ.AND P1, PT, R3, -INF , PT ;  /* 0xff8000000300780b */ /* 0x000fe20003f3d000 */
[--C-:B---3--:R-:W-:Y:S02]  /*104c0*/  FFMA.FTZ R4, R183, c[0x0][0x23c], -R138.reuse ;  /* 0x00008f00b7047a23 */ /* 0x108fe4000001088a */
[----:B--2---:R-:W-:Y:S01]  /*104d0*/  FMUL.FTZ R40, R2, R40 ;  /* 0x0000002802287220 */ /* 0x004fe20000410000 */
[----:B------:R-:W-:Y:S01]  /*104e0*/  FSEL R142, R142, RZ, P1 ;  /* 0x000000ff8e8e7208 */ /* 0x000fe20000800000 */
[C---:B------:R-:W-:Y:S02]  /*104f0*/  FMUL.FTZ R41, R2.reuse, R41 ;  /* 0x0000002902297220 */ /* 0x040fe40000410000 */
[----:B------:R-:W2:Y:S01]  /*10500*/  MUFU.EX2 R244, R4 ;  /* 0x0000000400f47308 */ /* 0x000ea20000000800 */
[C---:B------:R-:W-:Y:S02]  /*10510*/  FMUL.FTZ R44, R2.reuse, R44 ;  /* 0x0000002c022c7220 */ /* 0x040fe40000410000 */
[----:B------:R-:W-:Y:S02]  /*10520*/  FMUL.FTZ R45, R2, R45 ;  /* 0x0000002d022d7220 */ /* 0x000fe40000410000 */
[--C-:B----4-:R-:W-:Y:S02]  /*10530*/  FFMA.FTZ R143, R193, c[0x0][0x23c], -R137.reuse ;  /* 0x00008f00c18f7a23 */ /* 0x110fe40000010889 */
[C---:B------:R-:W-:Y:S02]  /*10540*/  FMUL.FTZ R50, R132.reuse, R50 ;  /* 0x0000003284327220 */ /* 0x040fe40000410000 */
[C---:B------:R-:W-:Y:S01]  /*10550*/  FMUL.FTZ R51, R132.reuse, R51 ;  /* 0x0000003384337220 */ /* 0x040fe20000410000 */
[----:B------:R-:W3:Y:S01]  /*10560*/  MUFU.EX2 R0, R0 ;  /* 0x0000000000007308 */ /* 0x000ee20000000800 */
[C---:B------:R-:W-:Y:S02]  /*10570*/  FMUL.FTZ R53, R133.reuse, R53 ;  /* 0x0000003585357220 */ /* 0x040fe40000410000 */
[C---:B------:R-:W-:Y:S02]  /*10580*/  FMUL.FTZ R54, R132.reuse, R54 ;  /* 0x0000003684367220 */ /* 0x040fe40000410000 */
[C---:B-1----:R-:W-:Y:S02]  /*10590*/  FMUL.FTZ R5, R133.reuse, R149 ;  /* 0x0000009585057220 */ /* 0x042fe40000410000 */
[----:B------:R-:W-:Y:S02]  /*105a0*/  FMUL.FTZ R55, R132, R55 ;  /* 0x0000003784377220 */ /* 0x000fe40000410000 */
[C---:B------:R-:W-:Y:S01]  /*105b0*/  FMUL.FTZ R56, R2.reuse, R56 ;  /* 0x0000003802387220 */ /* 0x040fe20000410000 */
[----:B------:R1:W-:Y:S01]  /*105c0*/  MUFU.EX2 R231, R143 ;  /* 0x0000008f00e77308 */ /* 0x0003e20000000800 */
[C---:B------:R-:W-:Y:S02]  /*105d0*/  FMUL.FTZ R57, R2.reuse, R57 ;  /* 0x0000003902397220 */ /* 0x040fe40000410000 */
[----:B------:R-:W-:Y:S01]  /*105e0*/  FMUL.FTZ R60, R2, R60 ;  /* 0x0000003c023c7220 */ /* 0x000fe20000410000 */
[----:B--2---:R-:W-:Y:S01]  /*105f0*/  F2FP.PACK_AB R149, R244, R242 ;  /* 0x000000f2f495723e */ /* 0x004fe200000000ff */
[--C-:B------:R-:W-:Y:S02]  /*10600*/  FFMA.FTZ R4, R10, c[0x0][0x23c], -R137.reuse ;  /* 0x00008f000a047a23 */ /* 0x100fe40000010889 */
[----:B------:R-:W-:Y:S02]  /*10610*/  FMUL.FTZ R61, R2, R61 ;  /* 0x0000003d023d7220 */ /* 0x000fe40000410000 */
[C---:B------:R-:W-:Y:S01]  /*10620*/  FMUL.FTZ R64, R133.reuse, R64 ;  /* 0x0000004085407220 */ /* 0x040fe20000410000 */
[----:B------:R2:W-:Y:S01]  /*10630*/  MUFU.EX2 R245, R4 ;  /* 0x0000000400f57308 */ /* 0x0005e20000000800 */
[----:B------:R-:W-:Y:S02]  /*10640*/  FMUL.FTZ R65, R133, R65 ;  /* 0x0000004185417220 */ /* 0x000fe40000410000 */
        /* <DEDUP_REMOVED lines=17> */
[----:B------:R-:W-:Y:S02]  /*10760*/  FMUL.FTZ R63, R0, R63 ;  /* 0x0000003f003f7220 */ /* 0x000fe40000410000 */
[C---:B------:R-:W-:Y:S02]  /*10770*/  FMUL.FTZ R67, R132.reuse, R67 ;  /* 0x0000004384437220 */ /* 0x040fe40000410000 */
[C---:B------:R-:W-:Y:S01]  /*10780*/  FMUL.FTZ R68, R133.reuse, R68 ;  /* 0x0000004485447220 */ /* 0x040fe20000410000 */
[----:B------:R3:W-:Y:S01]  /*10790*/  MUFU.EX2 R239, R9 ;  /* 0x0000000900ef7308 */ /* 0x0007e20000000800 */
[----:B------:R-:W-:Y:S02]  /*107a0*/  FMUL.FTZ R69, R133, R69 ;  /* 0x0000004585457220 */ /* 0x000fe40000410000 */
[C---:B------:R-:W-:Y:S02]  /*107b0*/  FMUL.FTZ R70, R132.reuse, R70 ;  /* 0x0000004684467220 */ /* 0x040fe40000410000 */
[--C-:B-1----:R-:W-:Y:S02]  /*107c0*/  FFMA.FTZ R143, R195, c[0x0][0x23c], -R138.reuse ;  /* 0x00008f00c38f7a23 */ /* 0x102fe4000001088a */
[----:B------:R-:W-:Y:S01]  /*107d0*/  LDSM.16.MT88.4 R192, [R215+0xb800] ;  /* 0x00b80000d7c0783b */ /* 0x000fe20000004200 */
[----:B------:R-:W-:Y:S02]  /*107e0*/  FMUL.FTZ R71, R132, R71 ;  /* 0x0000004784477220 */ /* 0x000fe40000410000 */
[----:B------:R1:W-:Y:S01]  /*107f0*/  MUFU.EX2 R229, R143 ;  /* 0x0000008f00e57308 */ /* 0x0003e20000000800 */
[C---:B------:R-:W-:Y:S02]  /*10800*/  FMUL.FTZ R72, R2.reuse, R72 ;  /* 0x0000004802487220 */ /* 0x040fe40000410000 */
[----:B------:R-:W-:Y:S01]  /*10810*/  FMUL.FTZ R73, R2, R73 ;  /* 0x0000004902497220 */ /* 0x000fe20000410000 */
[----:B--2---:R-:W-:Y:S01]  /*10820*/  F2FP.PACK_AB R150, R247, R245 ;  /* 0x000000f5f796723e */ /* 0x004fe200000000ff */
[--C-:B------:R-:W-:Y:S02]  /*10830*/  FFMA.FTZ R4, R8, c[0x0][0x23c], -R138.reuse ;  /* 0x00008f0008047a23 */ /* 0x100fe4000001088a */
[----:B------:R-:W-:Y:S02]  /*10840*/  FMUL.FTZ R8, R2, R144 ;  /* 0x0000009002087220 */ /* 0x000fe40000410000 */
[C---:B------:R-:W-:Y:S01]  /*10850*/  FMUL.FTZ R74, R0.reuse, R74 ;  /* 0x0000004a004a7220 */ /* 0x040fe20000410000 */
[----:B------:R-:W2:Y:S01]  /*10860*/  MUFU.EX2 R241, R4 ;  /* 0x0000000400f17308 */ /* 0x000ea20000000800 */
[----:B------:R-:W-:Y:S02]  /*10870*/  FMUL.FTZ R75, R0, R75 ;  /* 0x0000004b004b7220 */ /* 0x000fe40000410000 */
[C---:B------:R-:W-:Y:S02]  /*10880*/  FMUL.FTZ R76, R2.reuse, R76 ;  /* 0x0000004c024c7220 */ /* 0x040fe40000410000 */
[C---:B---3--:R-:W-:Y:S02]  /*10890*/  FMUL.FTZ R9, R2.reuse, R145 ;  /* 0x0000009102097220 */ /* 0x048fe40000410000 */
[----:B------:R-:W-:Y:S02]  /*108a0*/  FMUL.FTZ R77, R2, R77 ;  /* 0x0000004d024d7220 */ /* 0x000fe40000410000 */
[C---:B------:R-:W-:Y:S02]  /*108b0*/  FMUL.FTZ R78, R0.reuse, R78 ;  /* 0x0000004e004e7220 */ /* 0x040fe40000410000 */
[----:B------:R-:W-:Y:S02]  /*108c0*/  FMUL.FTZ R79, R0, R79 ;  /* 0x0000004f004f7220 */ /* 0x000fe40000410000 */
[----:B------:R-:W-:Y:S02]  /*108d0*/  FMUL.FTZ R80, R133, R80 ;  /* 0x0000005085507220 */ /* 0x000fe40000410000 */
[--C-:B-1----:R-:W-:Y:S02]  /*108e0*/  FFMA.FTZ R143, R188, c[0x0][0x23c], -R137.reuse ;  /* 0x00008f00bc8f7a23 */ /* 0x102fe40000010889 */
[----:B------:R-:W-:Y:S02]  /*108f0*/  FFMA.FTZ R137, R189, c[0x0][0x23c], -R137 ;  /* 0x00008f00bd897a23 */ /* 0x000fe40000010889 */
[----:B------:R-:W-:Y:S01]  /*10900*/  FMUL.FTZ R81, R133, R81 ;  /* 0x0000005185517220 */ /* 0x000fe20000410000 */
[----:B------:R-:W-:Y:S01]  /*10910*/  MUFU.EX2 R228, R143 ;  /* 0x0000008f00e47308 */ /* 0x000fe20000000800 */
[C---:B------:R-:W-:Y:S02]  /*10920*/  FMUL.FTZ R82, R132.reuse, R82 ;  /* 0x0000005284527220 */ /* 0x040fe40000410000 */
[----:B------:R-:W-:Y:S01]  /*10930*/  FMUL.FTZ R83, R132, R83 ;  /* 0x0000005384537220 */ /* 0x000fe20000410000 */
[----:B--2---:R-:W-:Y:S01]  /*10940*/  F2FP.PACK_AB R151, R243, R241 ;  /* 0x000000f1f397723e */ /* 0x004fe200000000ff */
[--C-:B------:R-:W-:Y:S02]  /*10950*/  FFMA.FTZ R4, R182, c[0x0][0x23c], -R139.reuse ;  /* 0x00008f00b6047a23 */ /* 0x100fe4000001088b */
[C---:B------:R-:W-:Y:S02]  /*10960*/  FMUL.FTZ R84, R133.reuse, R84 ;  /* 0x0000005485547220 */ /* 0x040fe40000410000 */
[C---:B------:R-:W-:Y:S01]  /*10970*/  FMUL.FTZ R85, R133.reuse, R85 ;  /* 0x0000005585557220 */ /* 0x040fe20000410000 */
        /* <DEDUP_REMOVED lines=14> */
[--C-:B-1----:R-:W-:Y:S02]  /*10a60*/  FFMA.FTZ R4, R185, c[0x0][0x23c], -R139.reuse ;  /* 0x00008f00b9047a23 */ /* 0x102fe4000001088b */
[C---:B------:R-:W-:Y:S02]  /*10a70*/  FMUL.FTZ R98, R132.reuse, R98 ;  /* 0x0000006284627220 */ /* 0x040fe40000410000 */
[----:B------:R-:W1:Y:S01]  /*10a80*/  MUFU.EX2 R240, R4 ;  /* 0x0000000400f07308 */ /* 0x000e620000000800 */
[----:B------:R-:W-:Y:S02]  /*10a90*/  FMUL.FTZ R99, R132, R99 ;  /* 0x0000006384637220 */ /* 0x000fe40000410000 */
[----:B------:R-:W-:Y:S02]  /*10aa0*/  FMUL.FTZ R28, R2, R168 ;  /* 0x000000a8021c7220 */ /* 0x000fe40000410000 */
[--C-:B--2---:R-:W-:Y:S02]  /*10ab0*/  FFMA.FTZ R137, R190, c[0x0][0x23c], -R138.reuse ;  /* 0x00008f00be897a23 */ /* 0x104fe4000001088a */
[----:B------:R-:W-:Y:S02]  /*10ac0*/  FFMA.FTZ R138, R191, c[0x0][0x23c], -R138 ;  /* 0x00008f00bf8a7a23 */ /* 0x000fe4000001088a */
[----:B------:R-:W-:Y:S01]  /*10ad0*/  LDSM.16.MT88.4 R188, [R213+0xb800] ;  /* 0x00b80000d5bc783b */ /* 0x000fe20000004200 */
[----:B------:R2:W-:Y:S01]  /*10ae0*/  MUFU.EX2 R210, R137 ;  /* 0x0000008900d27308 */ /* 0x0005e20000000800 */
        /* <DEDUP_REMOVED lines=8> */
[----:B-1----:R-:W-:Y:S01]  /*10b70*/  F2FP.PACK_AB R144, R240, R238 ;  /* 0x000000eef090723e */ /* 0x002fe200000000ff */
[--C-:B------:R-:W-:Y:S02]  /*10b80*/  FFMA.FTZ R4, R180, c[0x0][0x23c], -R142.reuse ;  /* 0x00008f00b4047a23 */ /* 0x100fe4000001088e */
[----:B------:R-:W-:Y:S01]  /*10b90*/  LDSM.16.MT88.4 R180, [R218+0xa800] ;  /* 0x00a80000dab4783b */ /* 0x000fe20000004200 */
[C---:B------:R-:W-:Y:S02]  /*10ba0*/  FMUL.FTZ R100, R133.reuse, R100 ;  /* 0x0000006485647220 */ /* 0x040fe40000410000 */
[----:B------:R1:W-:Y:S01]  /*10bb0*/  MUFU.EX2 R234, R4 ;  /* 0x0000000400ea7308 */ /* 0x0003e20000000800 */
[----:B------:R-:W-:Y:S02]  /*10bc0*/  FMUL.FTZ R101, R133, R101 ;  /* 0x0000006585657220 */ /* 0x000fe40000410000 */
[----:B------:R-:W-:Y:S02]  /*10bd0*/  FMUL.FTZ R102, R132, R102 ;  /* 0x0000006684667220 */ /* 0x000fe40000410000 */
[--C-:B--2---:R-:W-:Y:S02]  /*10be0*/  FFMA.FTZ R137, R196, c[0x0][0x23c], -R139.reuse ;  /* 0x00008f00c4897a23 */ /* 0x104fe4000001088b */
[----:B------:R-:W-:Y:S02]  /*10bf0*/  FMUL.FTZ R103, R132, R103 ;  /* 0x0000006784677220 */ /* 0x000fe40000410000 */
[C---:B------:R-:W-:Y:S01]  /*10c00*/  FMUL.FTZ R104, R2.reuse, R104 ;  /* 0x0000006802687220 */ /* 0x040fe20000410000 */
[----:B------:R2:W-:Y:S01]  /*10c10*/  MUFU.EX2 R208, R137 ;  /* 0x0000008900d07308 */ /* 0x0005e20000000800 */
[----:B------:R-:W-:Y:S02]  /*10c20*/  FMUL.FTZ R105, R2, R105 ;  /* 0x0000006902697220 */ /* 0x000fe40000410000 */
[C---:B------:R-:W-:Y:S01]  /*10c30*/  FMUL.FTZ R106, R0.reuse, R106 ;  /* 0x0000006a006a7220 */ /* 0x040fe20000410000 */
[----:B---3--:R-:W-:Y:S01]  /*10c40*/  F2FP.PACK_AB R143, R209, R210 ;  /* 0x000000d2d18f723e */ /* 0x008fe200000000ff */
[----:B------:R-:W-:Y:S02]  /*10c50*/  FMUL.FTZ R107, R0, R107 ;  /* 0x0000006b006b7220 */ /* 0x000fe40000410000 */
[C---:B------:R-:W-:Y:S02]  /*10c60*/  FMUL.FTZ R108, R2.reuse, R108 ;  /* 0x0000006c026c7220 */ /* 0x040fe40000410000 */
[----:B------:R-:W-:Y:S02]  /*10c70*/  FMUL.FTZ R109, R2, R109 ;  /* 0x0000006d026d7220 */ /* 0x000fe40000410000 */
[C---:B------:R-:W-:Y:S02]  /*10c80*/  FMUL.FTZ R110, R0.reuse, R110 ;  /* 0x0000006e006e7220 */ /* 0x040fe40000410000 */
[----:B------:R-:W-:Y:S02]  /*10c90*/  FMUL.FTZ R111, R0, R111 ;  /* 0x0000006f006f7220 */ /* 0x000fe40000410000 */
[--C-:B-1----:R-:W-:Y:S02]  /*10ca0*/  FFMA.FTZ R4, R187, c[0x0][0x23c], -R142.reuse ;  /* 0x00008f00bb047a23 */ /* 0x102fe4000001088e */
[C---:B------:R-:W-:Y:S02]  /*10cb0*/  FMUL.FTZ R112, R133.reuse, R112 ;  /* 0x0000007085707220 */ /* 0x040fe40000410000 */
[----:B------:R1:W3:Y:S01]  /*10cc0*/  MUFU.EX2 R236, R4 ;  /* 0x0000000400ec7308 */ /* 0x0002e20000000800 */
[----:B------:R-:W-:Y:S02]  /*10cd0*/  FMUL.FTZ R113, R133, R113 ;  /* 0x0000007185717220 */ /* 0x000fe40000410000 */
[C---:B------:R-:W-:Y:S02]  /*10ce0*/  FMUL.FTZ R114, R132.reuse, R114 ;  /* 0x0000007284727220 */ /* 0x040fe40000410000 */
[--C-:B--2---:R-:W-:Y:S02]  /*10cf0*/  FFMA.FTZ R137, R197, c[0x0][0x23c], -R139.reuse ;  /* 0x00008f00c5897a23 */ /* 0x104fe4000001088b */
[C---:B------:R-:W-:Y:S02]  /*10d00*/  FMUL.FTZ R115, R132.reuse, R115 ;  /* 0x0000007384737220 */ /* 0x040fe40000410000 */
[C---:B------:R-:W-:Y:S01]  /*10d10*/  FMUL.FTZ R116, R133.reuse, R116 ;  /* 0x0000007485747220 */ /* 0x040fe20000410000 */
[----:B------:R2:W-:Y:S01]  /*10d20*/  MUFU.EX2 R207, R137 ;  /* 0x0000008900cf7308 */ /* 0x0005e20000000800 */
[C---:B------:R-:W-:Y:S02]  /*10d30*/  FMUL.FTZ R117, R133.reuse, R117 ;  /* 0x0000007585757220 */ /* 0x040fe40000410000 */
[C---:B------:R-:W-:Y:S02]  /*10d40*/  FMUL.FTZ R118, R132.reuse, R118 ;  /* 0x0000007684767220 */ /* 0x040fe40000410000 */
[----:B------:R-:W-:Y:S02]  /*10d50*/  FMUL.FTZ R119, R132, R119 ;  /* 0x0000007784777220 */ /* 0x000fe40000410000 */
[--C-:B------:R-:W-:Y:S02]  /*10d60*/  FFMA.FTZ R140, R140, c[0x0][0x23c], -R142.reuse ;  /* 0x00008f008c8c7a23 */ /* 0x100fe4000001088e */
[C---:B------:R-:W-:Y:S02]  /*10d70*/  FMUL.FTZ R120, R2.reuse, R120 ;  /* 0x0000007802787220 */ /* 0x040fe40000410000 */
[----:B------:R4:W-:Y:S01]  /*10d80*/  MUFU.EX2 R138, R140 ;  /* 0x0000008c008a7308 */ /* 0x0009e20000000800 */
[----:B------:R-:W-:Y:S02]  /*10d90*/  FMUL.FTZ R121, R2, R121 ;  /* 0x0000007902797220 */ /* 0x000fe40000410000 */
[--C-:B-1----:R-:W-:Y:S01]  /*10da0*/  FFMA.FTZ R4, R186, c[0x0][0x23c], -R139.reuse ;  /* 0x00008f00ba047a23 */ /* 0x102fe2000001088b */
[----:B---3--:R-:W-:Y:S01]  /*10db0*/  F2FP.PACK_AB R145, R236, R234 ;  /* 0x000000eaec91723e */ /* 0x008fe200000000ff */
[----:B------:R-:W-:Y:S01]  /*10dc0*/  LDSM.16.MT88.4 R184, [R217+0xa800] ;  /* 0x00a80000d9b8783b */ /* 0x000fe20000004200 */
[C---:B------:R-:W-:Y:S02]  /*10dd0*/  FMUL.FTZ R122, R0.reuse, R122 ;  /* 0x0000007a007a7220 */ /* 0x040fe40000410000 */
[----:B------:R-:W-:Y:S02]  /*10de0*/  FMUL.FTZ R123, R0, R123 ;  /* 0x0000007b007b7220 */ /* 0x000fe40000410000 */
[----:B------:R-:W1:Y:S01]  /*10df0*/  MUFU.EX2 R237, R4 ;  /* 0x0000000400ed7308 */ /* 0x000e620000000800 */
[----:B------:R-:W-:Y:S02]  /*10e00*/  FMUL.FTZ R124, R2, R124 ;  /* 0x0000007c027c7220 */ /* 0x000fe40000410000 */
[----:B--2---:R-:W-:Y:S02]  /*10e10*/  FFMA.FTZ R137, R198, c[0x0][0x23c], -R142 ;  /* 0x00008f00c6897a23 */ /* 0x004fe4000001088e */
[----:B------:R-:W-:Y:S02]  /*10e20*/  FMUL.FTZ R125, R2, R125 ;  /* 0x0000007d027d7220 */ /* 0x000fe40000410000 */
[C---:B------:R-:W-:Y:S02]  /*10e30*/  FMUL.FTZ R126, R0.reuse, R126 ;  /* 0x0000007e007e7220 */ /* 0x040fe40000410000 */
[----:B------:R-:W-:Y:S01]  /*10e40*/  FMUL.FTZ R127, R0, R127 ;  /* 0x0000007f007f7220 */ /* 0x000fe20000410000 */
[----:B------:R2:W-:Y:S01]  /*10e50*/  MUFU.EX2 R206, R137 ;  /* 0x0000008900ce7308 */ /* 0x0005e20000000800 */
[C---:B------:R-:W-:Y:S02]  /*10e60*/  FMUL.FTZ R128, R133.reuse, R128 ;  /* 0x0000008085807220 */ /* 0x040fe40000410000 */
[----:B------:R-:W-:Y:S01]  /*10e70*/  FMUL.FTZ R129, R133, R129 ;  /* 0x0000008185817220 */ /* 0x000fe20000410000 */
[----:B----4-:R-:W-:Y:S01]  /*10e80*/  F2FP.PACK_AB R140, R231, R232 ;  /* 0x000000e8e78c723e */ /* 0x010fe200000000ff */
[C---:B------:R-:W-:Y:S02]  /*10e90*/  FMUL.FTZ R130, R132.reuse, R130 ;  /* 0x0000008284827220 */ /* 0x040fe40000410000 */
[----:B------:R-:W-:Y:S02]  /*10ea0*/  FMUL.FTZ R131, R132, R131 ;  /* 0x0000008384837220 */ /* 0x000fe40000410000 */
[----:B------:R-:W-:Y:S04]  /*10eb0*/  FFMA.FTZ R0, R0, R249, R234 ;  /* 0x000000f900007223 */ /* 0x000fe800000100ea */
[----:B------:R-:W-:Y:S01]  /*10ec0*/  FADD.FTZ R0, R236, R0 ;  /* 0x00000000ec007221 */ /* 0x000fe20000010000 */
[----:B-1----:R-:W-:Y:S01]  /*10ed0*/  F2FP.PACK_AB R146, R239, R237 ;  /* 0x000000edef92723e */ /* 0x002fe200000000ff */
[--C-:B------:R-:W-:Y:S02]  /*10ee0*/  FFMA.FTZ R4, R13, c[0x0][0x23c], -R142.reuse ;  /* 0x00008f000d047a23 */ /* 0x100fe4000001088e */
[----:B------:R-:W-:Y:S02]  /*10ef0*/  FMUL.FTZ R13, R2, R153 ;  /* 0x00000099020d7220 */ /* 0x000fe40000410000 */
[----:B------:R1:W3:Y:S01]  /*10f00*/  MUFU.EX2 R233, R4 ;  /* 0x0000000400e97308 */ /* 0x0002e20000000800 */
[--C-:B--2---:R-:W-:Y:S02]  /*10f10*/  FFMA.FTZ R137, R199, c[0x0][0x23c], -R142.reuse ;  /* 0x00008f00c7897a23 */ /* 0x104fe4000001088e */
[----:B------:R-:W-:Y:S07]  /*10f20*/  LDSM.16.MT88.4 R196, [R218+0xb800] ;  /* 0x00b80000dac4783b */ /* 0x000fee0000004200 */
[----:B------:R2:W-:Y:S01]  /*10f30*/  MUFU.EX2 R205, R137 ;  /* 0x0000008900cd7308 */ /* 0x0005e20000000800 */
[--C-:B-1----:R-:W-:Y:S02]  /*10f40*/  FFMA.FTZ R4, R12, c[0x0][0x23c], -R142.reuse ;  /* 0x00008f000c047a23 */ /* 0x102fe4000001088e */
[C---:B------:R-:W-:Y:S07]  /*10f50*/  FMUL.FTZ R12, R2.reuse, R152 ;  /* 0x00000098020c7220 */ /* 0x040fee0000410000 */
[----:B------:R1:W4:Y:S01]  /*10f60*/  MUFU.EX2 R235, R4 ;  /* 0x0000000400eb7308 */ /* 0x0003220000000800 */
[----:B------:R-:W5:Y:S01]  /*10f70*/  LDSM.16.MT88.4 R152, [R218+0xa000] ;  /* 0x00a00000da98783b */ /* 0x000f620000004200 */
[----:B------:R-:W-:Y:S01]  /*10f80*/  FFMA.FTZ R142, R141, c[0x0][0x23c], -R142 ;  /* 0x00008f008d8e7a23 */ /* 0x000fe2000001088e */
[----:B------:R-:W-:Y:S01]  /*10f90*/  F2FP.PACK_AB R141, R229, R230 ;  /* 0x000000e6e58d723e */ /* 0x000fe200000000ff */
[----:B------:R-:W-:Y:S02]  /*10fa0*/  FFMA.FTZ R2, R2, R250, R238 ;  /* 0x000000fa02027223 */ /* 0x000fe400000100ee */
[--C-:B--2---:R-:W-:Y:S02]  /*10fb0*/  FFMA.FTZ R137, R200, c[0x0][0x23c], -R139.reuse ;  /* 0x00008f00c8897a23 */ /* 0x104fe4000001088b */
[----:B------:R-:W-:Y:S02]  /*10fc0*/  FFMA.FTZ R139, R201, c[0x0][0x23c], -R139 ;  /* 0x00008f00c98b7a23 */ /* 0x000fe4000001088b */
[----:B------:R-:W-:Y:S01]  /*10fd0*/  LDSM.16.MT88.4 R200, [R217+0xb800] ;  /* 0x00b80000d9c8783b */ /* 0x000fe20000004200 */
[----:B------:R-:W-:Y:S01]  /*10fe0*/  MUFU.EX2 R204, R137 ;  /* 0x0000008900cc7308 */ /* 0x000fe20000000800 */
[----:B---3--:R-:W-:Y:S09]  /*10ff0*/  FADD.FTZ R0, R233, R0 ;  /* 0x00000000e9007221 */ /* 0x008ff20000010000 */
[----:B------:R2:W-:Y:S01]  /*11000*/  MUFU.EX2 R137, R142 ;  /* 0x0000008e00897308 */ /* 0x0005e20000000800 */
[----:B-1----:R-:W-:Y:S01]  /*11010*/  FMUL.FTZ R4, R133, R148 ;  /* 0x0000009485047220 */ /* 0x002fe20000410000 */
[C---:B------:R-:W-:Y:S01]  /*11020*/  F2FP.PACK_AB R148, R248.reuse, R246 ;  /* 0x000000f6f894723e */ /* 0x040fe200000000ff */
        /* <DEDUP_REMOVED lines=8> */
[C---:B------:R-:W-:Y:S02]  /*110b0*/  FMUL.FTZ R21, R133.reuse, R161 ;  /* 0x000000a185157220 */ /* 0x040fe40000410000 */
[----:B------:R-:W-:Y:S02]  /*110c0*/  FFMA.FTZ R133, R133, R252, R246 ;  /* 0x000000fc85857223 */ /* 0x000fe400000100f6 */
[C---:B------:R-:W-:Y:S04]  /*110d0*/  HMMA.16816.F32 R16, R148.reuse, R22, R16 ;  /* 0x000000169410723c */ /* 0x040fe80000001810 */
[----:B------:R-:W-:Y:S03]  /*110e0*/  FADD.FTZ R133, R248, R133 ;  /* 0x00000085f8857221 */ /* 0x000fe60000010000 */
        /* <DEDUP_REMOVED lines=40> */
[-C--:B------:R-:W-:Y:S07]  /*11370*/  HMMA.16816.F32 R148, R140, R160.reuse, R4 ;  /* 0x000000a08c94723c */ /* 0x080fee0000001804 */
        /* <DEDUP_REMOVED lines=30> */
[----:B------:R-:W-:Y:S01]  /*11560*/  FADD.FTZ R0, R138, R4 ;  /* 0x000000048a007221 */ /* 0x000fe20000010000 */
[----:B------:R-:W-:Y:S01]  /*11570*/  MOV R138, R134 ;  /* 0x00000086008a7202 */ /* 0x000fe20000000f00 */
[----:B------:R-:W-:Y:S02]  /*11580*/  FADD.FTZ R252, R211, R6 ;  /* 0x00000006d3fc7221 */ /* 0x000fe40000010000 */
[C---:B------:R-:W-:Y:S04]  /*11590*/  HMMA.16816.F32 R48, R140.reuse, R182, R48 ;  /* 0x000000b68c30723c */ /* 0x040fe80000001830 */
[----:B------:R-:W-:Y:S02]  /*115a0*/  FADD.FTZ R251, R209, R5 ;  /* 0x00000005d1fb7221 */ /* 0x000fe40000010000 */
[----:B------:R-:W-:Y:S01]  /*115b0*/  FADD.FTZ R250, R139, R2 ;  /* 0x000000028bfa7221 */ /* 0x000fe20000010000 */
[----:B------:R-:W-:Y:S01]  /*115c0*/  MOV R139, R3 ;  /* 0x00000003008b7202 */ /* 0x000fe20000000f00 */
[-C--:B------:R-:W-:Y:S04]  /*115d0*/  HMMA.16816.F32 R52, R140, R184.reuse, R52 ;  /* 0x000000b88c34723c */ /* 0x080fe80000001834 */
[----:B------:R-:W-:Y:S01]  /*115e0*/  FADD.FTZ R249, R137, R0 ;  /* 0x0000000089f97221 */ /* 0x000fe20000010000 */
[----:B------:R-:W-:Y:S03]  /*115f0*/  MOV R137, R135 ;  /* 0x0000008700897202 */ /* 0x000fe60000000f00 */
        /* <DEDUP_REMOVED lines=18> */
[----:B------:R-:W-:Y:S01]  /*11720*/  HMMA.16816.F32 R128, R140, R202, R128 ;  /* 0x000000ca8c80723c */ /* 0x000fe20000001880 */
[----:B------:R-:W-:-:S07]  /*11730*/  @P0 BRA `(.L_x_941) ;  /* 0xffffdb9000000947 */ /* 0x000fce000383ffff */
.L_x_940:
[----:B------:R-:W1:Y:S01]  /*11740*/  SHFL.BFLY PT, R0, R252, 0x2, 0x1f ;  /* 0x0c401f00fc007f89 */ /* 0x000e6200000e0000 */
[----:B------:R-:W2:Y:S01]  /*11750*/  S2UR UR6, SR_CTAID.Y ;  /* 0x00000000000679c3 */ /* 0x000ea20000002600 */
[----:B------:R-:W-:Y:S01]  /*11760*/  UISETP.NE.AND UP0, UPT, UR10, -0x1, UPT ;  /* 0xffffffff0a00788c */ /* 0x000fe2000bf05270 */
[----:B------:R-:W-:Y:S01]  /*11770*/  BSSY B0, `(.L_x_944) ;  /* 0x00001b1000007945 */ /* 0x000fe20003800000 */
[----:B------:R-:W3:Y:S01]  /*11780*/  SHFL.BFLY PT, R4, R251, 0x2, 0x1f ;  /* 0x0c401f00fb047f89 */ /* 0x000ee200000e0000 */
[----:B------:R-:W-:-:S02]  /*11790*/  ULDC.64 UR4, c[0x0][0x1e8] ;  /* 0x00007a0000047ab9 */ /* 0x000fc40000000a00 */
[----:B------:R-:W-:Y:S01]  /*117a0*/  ULDC UR8, c[0x0][0x214] ;  /* 0x0000850000087ab9 */ /* 0x000fe20000000800 */
[----:B------:R-:W4:Y:S01]  /*117b0*/  SHFL.BFLY PT, R2, R250, 0x2, 0x1f ;  /* 0x0c401f00fa027f89 */ /* 0x000f2200000e0000 */
[----:B------:R-:W5:Y:S01]  /*117c0*/  S2UR UR9, SR_CTAID.X ;  /* 0x00000000000979c3 */ /* 0x000f620000002500 */
[----:B------:R-:W-:Y:S02]  /*117d0*/  UMOV UR24, URZ ;  /* 0x0000003f00187c82 */ /* 0x000fe40008000000 */
[----:B------:R-:W5:Y:S01]  /*117e0*/  SHFL.BFLY PT, R5, R249, 0x2, 0x1f ;  /* 0x0c401f00f9057f89 */ /* 0x000f6200000e0000 */
[----:B------:R-:W-:Y:S02]  /*117f0*/  @UP0 UIMAD.WIDE.U32 UR14, UR10, UR4, URZ ;  /* 0x000000040a0e02a5 */ /* 0x000fe4000f8e003f */
[----:B------:R-:W-:Y:S02]  /*11800*/  UMOV UR25, URZ ;  /* 0x0000003f00197c82 */ /* 0x000fe40008000000 */
[----:B------:R-:W-:Y:S01]  /*11810*/  @UP0 UIMAD UR7, UR10, UR5, UR15 ;  /* 0x000000050a0702a4 */ /* 0x000fe2000f8e020f */
[----:B------:R-:W5:Y:S02]  /*11820*/  S2UR UR12, SR_CTAID.Z ;  /* 0x00000000000c79c3 */ /* 0x000f640000002700 */
[----:B------:R-:W-:Y:S01]  /*11830*/  ULDC.64 UR4, c[0x0][0x1e0] ;  /* 0x0000780000047ab9 */ /* 0x000fe20000000a00 */
[----:B-1----:R-:W-:Y:S01]  /*11840*/  FADD.FTZ R252, R0, R252 ;  /* 0x000000fc00fc7221 */ /* 0x002fe20000010000 */
[----:B--2---:R-:W-:-:S02]  /*11850*/  @!UP0 USHF.R.S32.HI UR13, URZ, 0x1f, UR6 ;  /* 0x0000001f3f0d8899 */ /* 0x004fc40008011406 */
[----:B------:R-:W-:Y:S01]  /*11860*/  @!UP0 UIMAD.WIDE.U32 UR22, UR6, UR4, URZ ;  /* 0x00000004061682a5 */ /* 0x000fe2000f8e003f */
[----:B---3--:R-:W-:Y:S01]  /*11870*/  FADD.FTZ R251, R4, R251 ;  /* 0x000000fb04fb7221 */ /* 0x008fe20000010000 */
[----:B------:R-:W1:Y:S01]  /*11880*/  SHFL.BFLY PT, R0, R252, 0x1, 0x1f ;  /* 0x0c201f00fc007f89 */ /* 0x000e6200000e0000 */
[----:B------:R-:W-:Y:S01]  /*11890*/  @!UP0 UIMAD UR13, UR13, UR4, URZ ;  /* 0x000000040d0d82a4 */ /* 0x000fe2000f8e023f */
[----:B----4-:R-:W-:Y:S02]  /*118a0*/  FADD.FTZ R250, R2, R250 ;  /* 0x000000fa02fa7221 */ /* 0x010fe40000010000 */
[----:B------:R-:W2:Y:S01]  /*118b0*/  SHFL.BFLY PT, R4, R251, 0x1, 0x1f ;  /* 0x0c201f00fb047f89 */ /* 0x000ea200000e0000 */
[----:B------:R-:W-:Y:S01]  /*118c0*/  ULDC.U8 UR4, c[0x0][0x329] ;  /* 0x0000ca4000047ab9 */ /* 0x000fe20000000000 */
[----:B-----5:R-:W-:Y:S01]  /*118d0*/  FADD.FTZ R249, R5, R249 ;  /* 0x000000f905f97221 */ /* 0x020fe20000010000 */
[----:B------:R-:W-:Y:S01]  /*118e0*/  UISETP.NE.AND UP1, UPT, UR4, URZ, UPT ;  /* 0x0000003f0400728c */ /* 0x000fe2000bf25270 */
[----:B------:R-:W3:Y:S01]  /*118f0*/  SHFL.BFLY PT, R5, R250, 0x1, 0x1f ;  /* 0x0c201f00fa057f89 */ /* 0x000ee200000e0000 */
[----:B------:R-:W-:-:S02]  /*11900*/  @!UP0 UIMAD UR13, UR6, UR5, UR13 ;  /* 0x00000005060d82a4 */ /* 0x000fc4000f8e020d */
[----:B------:R-:W-:Y:S01]  /*11910*/  @!UP0 UMOV UR14, UR22 ;  /* 0x00000016000e8c82 */ /* 0x000fe20008000000 */
[----:B------:R-:W4:Y:S01]  /*11920*/  SHFL.BFLY PT, R2, R249, 0x1, 0x1f ;  /* 0x0c201f00f9027f89 */ /* 0x000f2200000e0000 */
[----:B------:R-:W-:Y:S02]  /*11930*/  ULDC.U8 UR5, c[0x0][0x328] ;  /* 0x0000ca0000057ab9 */ /* 0x000fe40000000000 */
[----:B------:R-:W-:Y:S02]  /*11940*/  UISETP.NE.AND UP2, UPT, UR5, URZ, UPT ;  /* 0x0000003f0500728c */ /* 0x000fe4000bf45270 */
[----:B------:R-:W-:Y:S02]  /*11950*/  @!UP0 UIADD3 UR7, UR23, UR13, URZ ;  /* 0x0000000d17078290 */ /* 0x000fe4000fffe03f */
[----:B------:R-:W-:Y:S02]  /*11960*/  UISETP.NE.OR UP3, UPT, UR4, URZ, !UP2 ;  /* 0x0000003f0400728c */ /* 0x000fe4000d765670 */
[----:B------:R-:W-:Y:S01]  /*11970*/  @UP1 ULDC UR15, c[0x0][0x210] ;  /* 0x00008400000f1ab9 */ /* 0x000fe20000000800 */
[----:B-1----:R-:W-:Y:S01]  /*11980*/  FADD.FTZ R252, R252, R0 ;  /* 0x00000000fcfc7221 */ /* 0x002fe20000010000 */
[----:B------:R-:W-:Y:S01]  /*11990*/  MOV R0, 0x3f800000 ;  /* 0x3f80000000007802 */ /* 0x000fe20000000f00 */
[----:B------:R-:W-:Y:S01]  /*119a0*/  ULDC UR5, c[0x0][0x234] ;  /* 0x00008d0000057ab9 */ /* 0x000fe20000000800 */
[----:B--2---:R-:W-:-:S02]  /*119b0*/  FADD.FTZ R251, R251, R4 ;  /* 0x00000004fbfb7221 */ /* 0x004fc40000010000 */
[----:B------:R-:W-:Y:S01]  /*119c0*/  FSETP.NE.FTZ.AND P5, PT, R252, RZ, PT ;  /* 0x000000fffc00720b */ /* 0x000fe20003fb5000 */
[----:B------:R-:W-:Y:S01]  /*119d0*/  @UP1 UIMAD UR15, UR15, UR8, URZ ;  /* 0x000000080f0f12a4 */ /* 0x000fe2000f8e023f */
[----:B------:R-:W-:Y:S01]  /*119e0*/  MOV R4, 0x3f800000 ;  /* 0x3f80000000047802 */ /* 0x000fe20000000f00 */
[----:B------:R-:W-:Y:S01]  /*119f0*/  @!UP1 USEL UR15, UR8, UR5, !UP2 ;  /* 0x00000005080f9287 */ /* 0x000fe2000d000000 */
[----:B------:R-:W-:Y:S01]  /*11a00*/  FSETP.NE.FTZ.AND P4, PT, R251, RZ, PT ;  /* 0x000000fffb00720b */ /* 0x000fe20003f95000 */
[----:B---3--:R-:W-:Y:S01]  /*11a10*/  FADD.FTZ R250, R250, R5 ;  /* 0x00000005fafa7221 */ /* 0x008fe20000010000 */
[----:B------:R-:W-:Y:S01]  /*11a20*/  ULDC UR4, c[0x0][0x1c0] ;  /* 0x0000700000047ab9 */ /* 0x000fe20000000800 */
[----:B----4-:R-:W-:Y:S01]  /*11a30*/  FADD.FTZ R249, R249, R2 ;  /* 0x00000002f9f97221 */ /* 0x010fe20000010000 */
[----:B------:R-:W-:Y:S01]  /*11a40*/  MOV R2, 0x3f800000 ;  /* 0x3f80000000027802 */ /* 0x000fe20000000f00 */
[----:B------:R-:W-:Y:S01]  /*11a50*/  @UP1 UMOV UR16, 0x1 ;  /* 0x0000000100101882 */ /* 0x000fe20000000000 */
[----:B------:R-:W-:Y:S01]  /*11a60*/  FSETP.NE.FTZ.AND P3, PT, R250, RZ, PT ;  /* 0x000000fffa00720b */ /* 0x000fe20003f75000 */
[----:B------:R-:W-:-:S02]  /*11a70*/  @!UP1 UIMAD UR16, UR15, UR4, URZ ;  /* 0x000000040f1092a4 */ /* 0x000fc4000f8e023f */
[----:B------:R-:W1:Y:S01]  /*11a80*/  @P5 MUFU.RCP R0, R252 ;  /* 0x000000fc00005308 */ /* 0x000e620000001000 */
[----:B------:R-:W-:Y:S01]  /*11a90*/  FSETP.NE.FTZ.AND P0, PT, R249, RZ, PT ;  /* 0x000000fff900720b */ /* 0x000fe20003f15000 */
[----:B------:R-:W-:Y:S02]  /*11aa0*/  @!UP3 UIMAD UR20, UR6, UR8, URZ ;  /* 0x000000080614b2a4 */ /* 0x000fe4000f8e023f */
[----:B------:R-:W-:Y:S02]  /*11ab0*/  @UP1 ULDC UR17, c[0x0][0x210] ;  /* 0x0000840000111ab9 */ /* 0x000fe40000000800 */
[----:B------:R-:W-:Y:S02]  /*11ac0*/  UIMAD UR4, UR6, UR16, URZ ;  /* 0x00000010060472a4 */ /* 0x000fe4000f8e023f */
[----:B------:R-:W2:Y:S01]  /*11ad0*/  @P4 MUFU.RCP R4, R251 ;  /* 0x000000fb00044308 */ /* 0x000ea20000001000 */
[----:B------:R-:W-:Y:S02]  /*11ae0*/  @!UP1 UMOV UR17, 0x1 ;  /* 0x0000000100119882 */ /* 0x000fe40000000000 */
[----:B------:R-:W-:-:S02]  /*11af0*/  @!UP3 USEL UR20, UR20, UR10, !UP0 ;  /* 0x0000000a1414b287 */ /* 0x000fc4000c000000 */
[----:B------:R-:W-:Y:S02]  /*11b00*/  UIMAD UR9, UR9, UR17, URZ ;  /* 0x00000011090972a4 */ /* 0x000fe4000f8e023f */
[----:B------:R-:W-:Y:S01]  /*11b10*/  USEL UR4, UR4, URZ, UP3 ;  /* 0x0000003f04047287 */ /* 0x000fe20009800000 */
[C---:B-1----:R-:W-:Y:S01]  /*11b20*/  FMUL.FTZ R132, R0.reuse, R49 ;  /* 0x0000003100847220 */ /* 0x042fe20000410000 */
[----:B------:R-:W1:Y:S01]  /*11b30*/  @P3 MUFU.RCP R2, R250 ;  /* 0x000000fa00023308 */ /* 0x000e620000001000 */
[C---:B------:R-:W-:Y:S01]  /*11b40*/  FMUL.FTZ R148, R0.reuse, R148 ;  /* 0x0000009400947220 */ /* 0x040fe20000410000 */
[----:B------:R-:W-:Y:S01]  /*11b50*/  USHF.L.U32 UR9, UR9, 0x7, URZ ;  /* 0x0000000709097899 */ /* 0x000fe2000800063f */
[C---:B------:R-:W-:Y:S01]  /*11b60*/  FMUL.FTZ R7, R0.reuse, R149 ;  /* 0x0000009500077220 */ /* 0x040fe20000410000 */
[----:B------:R-:W-:Y:S01]  /*11b70*/  UIMAD UR15, UR12, UR15, UR4 ;  /* 0x0000000f0c0f72a4 */ /* 0x000fe2000f8e0204 */
[----:B------:R-:W-:Y:S01]  /*11b80*/  FMUL.FTZ R156, R0, R156 ;  /* 0x0000009c009c7220 */ /* 0x000fe20000410000 */
[----:B------:R-:W-:Y:S01]  /*11b90*/  @!UP3 UMOV UR24, UR20 ;  /* 0x000000140018bc82 */ /* 0x000fe20008000000 */
[----:B--2---:R-:W-:Y:S01]  /*11ba0*/  FMUL.FTZ R49, R4, R87 ;  /* 0x0000005704317220 */ /* 0x004fe20000410000 */
[----:B------:R-:W-:Y:S01]  /*11bb0*/  F2FP.PACK_AB R7, R7, R148 ;  /* 0x000000940707723e */ /* 0x000fe200000000ff */
[----:B------:R-:W2:Y:S01]  /*11bc0*/  S2R R87, SR_TID.X ;  /* 0x0000000000577919 */ /* 0x000ea20000002100 */
[C---:B------:R-:W-:Y:S01]  /*11bd0*/  FMUL.FTZ R5, R0.reuse, R157 ;  /* 0x0000009d00057220 */ /* 0x040fe20000410000 */
[----:B------:R-:W-:Y:S01]  /*11be0*/  USHF.R.S32.HI UR4, URZ, 0x1f, UR9 ;  /* 0x0000001f3f047899 */ /* 0x000fe20008011409 */
[C---:B------:R-:W-:Y:S01]  /*11bf0*/  FMUL.FTZ R160, R0.reuse, R160 ;  /* 0x000000a000a07220 */ /* 0x040fe20000410000 */
[----:B------:R-:W-:Y:S01]  /*11c00*/  @!UP3 USHF.R.S32.HI UR25, URZ, 0x1f, UR20 ;  /* 0x0000001f3f19b899 */ /* 0x000fe20008011414 */
[C---:B------:R-:W-:Y:S01]  /*11c10*/  FMUL.FTZ R13, R0.reuse, R161 ;  /* 0x000000a1000d7220 */ /* 0x040fe20000410000 */
[----:B------:R-:W-:Y:S01]  /*11c20*/  F2FP.PACK_AB R5, R5, R156 ;  /* 0x0000009c0505723e */ /* 0x000fe200000000ff */
[C---:B------:R-:W-:Y:S01]  /*11c30*/  FMUL.FTZ R172, R0.reuse, R172 ;  /* 0x000000ac00ac7220 */ /* 0x040fe20000410000 */
[----:B------:R-:W-:Y:S01]  /*11c40*/  USHF.R.S32.HI UR5, URZ, 0x1f, UR15 ;  /* 0x0000001f3f057899 */ /* 0x000fe2000801140f */
[C---:B------:R-:W-:Y:S01]  /*11c50*/  FMUL.FTZ R16, R0.reuse, R173 ;  /* 0x000000ad00107220 */ /* 0x040fe20000410000 */
[----:B------:R-:W-:Y:S01]  /*11c60*/  F2FP.PACK_AB R13, R13, R160 ;  /* 0x000000a00d0d723e */ /* 0x000fe200000000ff */
[C---:B------:R-:W-:Y:S01]  /*11c70*/  FMUL.FTZ R20, R0.reuse, R36 ;  /* 0x0000002400147220 */ /* 0x040fe20000410000 */
[----:B------:R-:W-:Y:S01]  /*11c80*/  UIADD3 UR9, UP2, UP1, UR9, UR24, UR15 ;  /* 0x0000001809097290 */ /* 0x000fe2000f95e00f */
[----:B------:R-:W-:Y:S01]  /*11c90*/  FMUL.FTZ R23, R0, R37 ;  /* 0x0000002500177220 */ /* 0x000fe20000410000 */
[----:B------:R-:W-:Y:S01]  /*11ca0*/  F2FP.PACK_AB R16, R16, R172 ;  /* 0x000000ac1010723e */ /* 0x000fe200000000ff */
[C---:B------:R-:W-:Y:S01]  /*11cb0*/  FMUL.FTZ R133, R0.reuse, R48 ;  /* 0x0000003000857220 */ /* 0x040fe20000410000 */
[----:B------:R-:W-:Y:S01]  /*11cc0*/  UIADD3.X UR4, UR4, UR25, UR5, UP2, UP1 ;  /* 0x0000001904047290 */ /* 0x000fe200097e2405 */
[C---:B------:R-:W-:Y:S01]  /*11cd0*/  FMUL.FTZ R138, R0.reuse, R52 ;  /* 0x00000034008a7220 */ /* 0x040fe20000410000 */
[----:B------:R-:W-:Y:S01]  /*11ce0*/  F2FP.PACK_AB R23, R23, R20 ;  /* 0x000000141717723e */ /* 0x000fe200000000ff */
[----:B------:R-:W-:Y:S01]  /*11cf0*/  FMUL.FTZ R137, R0, R53 ;  /* 0x0000003500897220 */ /* 0x000fe20000410000 */
[----:B------:R-:W-:Y:S01]  /*11d00*/  F2FP.PACK_AB R20, R132, R133 ;  /* 0x000000858414723e */ /* 0x000fe200000000ff */
        /* <DEDUP_REMOVED lines=17> */
[----:B------:R-:W-:Y:S01]  /*11e20*/  FMUL.FTZ R129, R0, R129 ;  /* 0x0000008100817220 */ /* 0x000fe20000410000 */
[----:B------:R-:W-:Y:S01]  /*11e30*/  MOV R0, 0x3f800000 ;  /* 0x3f80000000007802 */ /* 0x000fe20000000f00 */
[C---:B-1----:R-:W-:Y:S01]  /*11e40*/  FMUL.FTZ R52, R2.reuse, R77 ;  /* 0x0000004d02347220 */ /* 0x042fe20000410000 */
[----:B--2---:R-:W-:Y:S01]  /*11e50*/  SHF.R.S32.HI R77, RZ, 0x1f, R87 ;  /* 0x0000001fff4d7819 */ /* 0x004fe20000011457 */
[----:B------:R-:W-:-:S02]  /*11e60*/  FMUL.FTZ R29, R2, R60 ;  /* 0x0000003c021d7220 */ /* 0x000fc40000410000 */
[C---:B------:R-:W-:Y:S01]  /*11e70*/  FMUL.FTZ R150, R4.reuse, R150 ;  /* 0x0000009604967220 */ /* 0x040fe20000410000 */
[----:B------:R-:W1:Y:S01]  /*11e80*/  @P0 MUFU.RCP R0, R249 ;  /* 0x000000f900000308 */ /* 0x000e620000001000 */
[----:B------:R-:W-:Y:S01]  /*11e90*/  LEA.HI R30, R77, R87, RZ, 0x2 ;  /* 0x000000574d1e7211 */ /* 0x000fe200078f10ff */
        /* <DEDUP_REMOVED lines=23> */
[----:B------:R-:W-:Y:S01]  /*12010*/  LEA.HI R84, R77, R87, RZ, 0x5 ;  /* 0x000000574d547211 */ /* 0x000fe200078f28ff */
[C---:B------:R-:W-:Y:S01]  /*12020*/  FMUL.FTZ R70, R4.reuse, R70 ;  /* 0x0000004604467220 */ /* 0x040fe20000410000 */
[----:B------:R-:W-:Y:S01]  /*12030*/  F2FP.PACK_AB R66, R137, R138 ;  /* 0x0000008a8942723e */ /* 0x000fe200000000ff */
[C---:B------:R-:W-:Y:S01]  /*12040*/  FMUL.FTZ R71, R4.reuse, R71 ;  /* 0x0000004704477220 */ /* 0x040fe20000410000 */
[----:B------:R-:W-:Y:S01]  /*12050*/  F2FP.PACK_AB R65, R65, R54 ;  /* 0x000000364141723e */ /* 0x000fe200000000ff */
[C---:B------:R-:W-:Y:S01]  /*12060*/  FMUL.FTZ R82, R4.reuse, R82 ;  /* 0x0000005204527220 */ /* 0x040fe20000410000 */
[----:B------:R-:W-:Y:S01]  /*12070*/  F2FP.PACK_AB R54, R81, R80 ;  /* 0x000000505136723e */ /* 0x000fe200000000ff */
[----:B------:R-:W-:-:S02]  /*12080*/  FMUL.FTZ R53, R4, R83 ;  /* 0x0000005304357220 */ /* 0x000fc40000410000 */
[C---:B------:R-:W-:Y:S02]  /*12090*/  FMUL.FTZ R86, R4.reuse, R86 ;  /* 0x0000005604567220 */ /* 0x040fe40000410000 */
[C---:B------:R-:W-:Y:S01]  /*120a0*/  FMUL.FTZ R98, R4.reuse, R98 ;  /* 0x0000006204627220 */ /* 0x040fe20000410000 */
[----:B------:R-:W-:Y:S01]  /*120b0*/  F2FP.PACK_AB R53, R53, R82 ;  /* 0x000000523535723e */ /* 0x000fe200000000ff */
[C---:B------:R-:W-:Y:S01]  /*120c0*/  FMUL.FTZ R99, R4.reuse, R99 ;  /* 0x0000006304637220 */ /* 0x040fe20000410000 */
[----:B------:R-:W-:Y:S01]  /*120d0*/  F2FP.PACK_AB R49, R49, R86 ;  /* 0x000000563131723e */ /* 0x000fe200000000ff */
[C---:B------:R-:W-:Y:S02]  /*120e0*/  FMUL.FTZ R102, R4.reuse, R102 ;  /* 0x0000006604667220 */ /* 0x040fe40000410000 */
[C---:B------:R-:W-:Y:S02]  /*120f0*/  FMUL.FTZ R103, R4.reuse, R103 ;  /* 0x0000006704677220 */ /* 0x040fe40000410000 */
[----:B------:R-:W-:-:S02]  /*12100*/  FMUL.FTZ R114, R4, R114 ;  /* 0x0000007204727220 */ /* 0x000fc40000410000 */
[C---:B------:R-:W-:Y:S02]  /*12110*/  FMUL.FTZ R37, R4.reuse, R115 ;  /* 0x0000007304257220 */ /* 0x040fe40000410000 */
[C---:B------:R-:W-:Y:S02]  /*12120*/  FMUL.FTZ R118, R4.reuse, R118 ;  /* 0x0000007604767220 */ /* 0x040fe40000410000 */
[C---:B------:R-:W-:Y:S01]  /*12130*/  FMUL.FTZ R119, R4.reuse, R119 ;  /* 0x0000007704777220 */ /* 0x040fe20000410000 */
[----:B------:R-:W-:Y:S01]  /*12140*/  F2FP.PACK_AB R37, R37, R114 ;  /* 0x000000722525723e */ /* 0x000fe200000000ff */
[C---:B------:R-:W-:Y:S02]  /*12150*/  FMUL.FTZ R130, R4.reuse, R130 ;  /* 0x0000008204827220 */ /* 0x040fe40000410000 */
[----:B------:R-:W-:Y:S01]  /*12160*/  FMUL.FTZ R131, R4, R131 ;  /* 0x0000008304837220 */ /* 0x000fe20000410000 */
[----:B------:R-:W-:Y:S01]  /*12170*/  SHF.R.S32.HI R4, RZ, 0x1f, R30 ;  /* 0x0000001fff047819 */ /* 0x000fe2000001141e */
[----:B------:R-:W-:-:S02]  /*12180*/  FMUL.FTZ R144, R2, R144 ;  /* 0x0000009002907220 */ /* 0x000fc40000410000 */
[C---:B------:R-:W-:Y:S02]  /*12190*/  FMUL.FTZ R10, R2.reuse, R145 ;  /* 0x00000091020a7220 */ /* 0x040fe40000410000 */
        /* <DEDUP_REMOVED lines=61> */
[----:B------:R-:W-:Y:S01]  /*12570*/  FMUL.FTZ R155, R0, R155 ;  /* 0x0000009b009b7220 */ /* 0x000fe20000410000 */
[----:B------:R-:W-:Y:S01]  /*12580*/  F2FP.PACK_AB R59, R28, R26 ;  /* 0x0000001a1c3b723e */ /* 0x000fe200000000ff */
[----:B------:R-:W-:Y:S01]  /*12590*/  FMUL.FTZ R14, R0, R154 ;  /* 0x0000009a000e7220 */ /* 0x000fe20000410000 */
[----:B------:R-:W-:Y:S01]  /*125a0*/  SHF.L.U32 R2, R4, 0x6, RZ ;  /* 0x0000000604027819 */ /* 0x000fe200000006ff */
[C---:B------:R-:W-:Y:S01]  /*125b0*/  FMUL.FTZ R167, R0.reuse, R167 ;  /* 0x000000a700a77220 */ /* 0x040fe20000410000 */
[----:B------:R-:W-:Y:S01]  /*125c0*/  SHF.R.S32.HI R26, RZ, 0x5, R84 ;  /* 0x00000005ff1a7819 */ /* 0x000fe20000011454 */
        /* <DEDUP_REMOVED lines=39> */
[----:B------:R-:W-:Y:S02]  /*12840*/  LOP3.LUT R0, R30, 0x3ffffffc, RZ, 0xc0, !PT ;  /* 0x3ffffffc1e007812 */ /* 0x000fe400078ec0ff */
[----:B------:R-:W-:-:S02]  /*12850*/  F2FP.PACK_AB R30, R129, R128 ;  /* 0x00000080811e723e */ /* 0x000fc400000000ff */
[----:B------:R-:W-:Y:S02]  /*12860*/  IADD3 R28, -R0, R87, RZ ;  /* 0x00000057001c7210 */ /* 0x000fe40007ffe1ff */
[----:B------:R-:W-:Y:S02]  /*12870*/  LOP3.LUT R0, R2, 0x1c0, RZ, 0xc0, !PT ;  /* 0x000001c002007812 */ /* 0x000fe400078ec0ff */
[----:B------:R-:W-:Y:S02]  /*12880*/  LOP3.LUT R2, R4, 0x1, RZ, 0xc0, !PT ;  /* 0x0000000104027812 */ /* 0x000fe400078ec0ff */
[----:B------:R-:W-:Y:S02]  /*12890*/  LEA R28, R26, R28, 0x9 ;  /* 0x0000001c1a1c7211 */ /* 0x000fe400078e48ff */
[----:B------:R-:W-:Y:S02]  /*128a0*/  LEA.HI R0, R0, R0, RZ, 0x1d ;  /* 0x0000000000007211 */ /* 0x000fe400078fe8ff */
[----:B------:R-:W-:-:S02]  /*128b0*/  ISETP.NE.U32.AND P1, PT, R2, 0x1, PT ;  /* 0x000000010200780c */ /* 0x000fc40003f25070 */
[----:B------:R-:W-:Y:S02]  /*128c0*/  LEA R0, R28, R0, 0x1 ;  /* 0x000000001c007211 */ /* 0x000fe400078e08ff */
[----:B------:R-:W-:Y:S02]  /*128d0*/  F2FP.PACK_AB R31, R123, R31 ;  /* 0x0000001f7b1f723e */ /* 0x000fe400000000ff */
[----:B------:R-:W-:Y:S02]  /*128e0*/  SHF.L.U32 R0, R0, 0x1, RZ ;  /* 0x0000000100007819 */ /* 0x000fe400000006ff */
[----:B------:R-:W-:Y:S02]  /*128f0*/  F2FP.PACK_AB R28, R125, R124 ;  /* 0x0000007c7d1c723e */ /* 0x000fe400000000ff */
[----:B------:R-:W-:Y:S01]  /*12900*/  IADD3 R2, R0, -0x10, RZ ;  /* 0xfffffff000027810 */ /* 0x000fe20007ffe0ff */
[----:B------:R1:W-:Y:S01]  /*12910*/  STS [R0+0x400], R6 ;  /* 0x0004000600007388 */ /* 0x0003e20000000800 */
[----:B------:R-:W-:-:S02]  /*12920*/  F2FP.PACK_AB R69, R127, R69 ;  /* 0x000000457f45723e */ /* 0x000fc400000000ff */
[----:B------:R-:W-:Y:S01]  /*12930*/  @P1 IADD3 R2, R0, 0x10, RZ ;  /* 0x0000001000021810 */ /* 0x000fe20007ffe0ff */
[----:B------:R-:W-:Y:S01]  /*12940*/  STS [R0], R7 ;  /* 0x0000000700007388 */ /* 0x000fe20000000800 */
[----:B------:R-:W-:Y:S02]  /*12950*/  R2P PR, R4, 0x6 ;  /* 0x0000000604007804 */ /* 0x000fe40000000000 */
        /* <DEDUP_REMOVED lines=146> */
.L_x_945:
[----:B--234-:R-:W-:Y:S05]  /*13280*/  BSYNC B0 ;  /* 0x0000000000007941 */ /* 0x01cfea0003800000 */
.L_x_944:
[----:B------:R-:W2:Y:S04]  /*13290*/  LDL.LU.64 R12, [R1+0x28] ;  /* 0x00002800010c7983 */ /* 0x000ea80000300a00 */
[----:B------:R-:W3:Y:S01]  /*132a0*/  S2R R8, SR_CTAID.Z ;  /* 0x0000000000087919 */ /* 0x000ee20000002700 */
[----:B------:R-:W-:Y:S02]  /*132b0*/  USHF.R.S32.HI UR6, URZ, 0x1f, UR12 ;  /* 0x0000001f3f067899 */ /* 0x000fe4000801140c */
[----:B------:R-:W-:Y:S01]  /*132c0*/  ULDC.64 UR4, c[0x0][0x1f0] ;  /* 0x00007c0000047ab9 */ /* 0x000fe20000000a00 */
[----:B------:R-:W4:Y:S04]  /*132d0*/  LDL.LU.64 R4, [R1+0x20] ;  /* 0x0000200001047983 */ /* 0x000f280000300a00 */
[----:B------:R1:W5:Y:S01]  /*132e0*/  LDL.64 R10, [R1+0x8] ;  /* 0x00000800010a7983 */ /* 0x0003620000100a00 */
[----:B------:R-:W-:Y:S01]  /*132f0*/  UIMAD UR4, UR6, UR4, URZ ;  /* 0x00000004060472a4 */ /* 0x000fe2000f8e023f */
[----:B------:R-:W-:Y:S03]  /*13300*/  BSSY B0, `(.L_x_946) ;  /* 0x0000011000007945 */ /* 0x000fe60003800000 */
[----:B------:R-:W-:Y:S01]  /*13310*/  UIMAD UR4, UR12, UR5, UR4 ;  /* 0x000000050c0472a4 */ /* 0x000fe2000f8e0204 */
[----:B--2---:R-:W-:-:S04]  /*13320*/  IADD3 R2, P0, R12, UR14, RZ ;  /* 0x0000000e0c027c10 */ /* 0x004fc8000ff1e0ff */
[----:B------:R-:W-:Y:S02]  /*13330*/  IADD3.X R3, R13, UR7, RZ, P0, !PT ;  /* 0x000000070d037c10 */ /* 0x000fe400087fe4ff */
[----:B----4-:R-:W-:-:S03]  /*13340*/  ISETP.GE.AND P0, PT, R4, UR11, PT ;  /* 0x0000000b04007c0c */ /* 0x010fc6000bf06270 */
[----:B---3--:R-:W-:-:S05]  /*13350*/  IMAD.WIDE.U32 R8, R8, c[0x0][0x1f0], R2 ;  /* 0x00007c0008087a25 */ /* 0x008fca00078e0002 */
        /* <DEDUP_REMOVED lines=11> */
.L_x_947:
[----:B-1----:R-:W-:Y:S05]  /*13410*/  BSYNC B0 ;  /* 0x0000000000007941 */ /* 0x002fea0003800000 */
.L_x_946:
[----:B------:R-:W2:Y:S01]  /*13420*/  LDL.LU R0, [R1+0x40] ;  /* 0x0000400001007983 */ /* 0x000ea20000300800 */
[----:B------:R-:W-:Y:S01]  /*13430*/  BSSY B0, `(.L_x_948) ;  /* 0x000000f000007945 */ /* 0x000fe20003800000 */
[----:B--2---:R-:W-:-:S13]  /*13440*/  ISETP.GE.AND P0, PT, R0, UR11, PT ;  /* 0x0000000b00007c0c */ /* 0x004fda000bf06270 */
        /* <DEDUP_REMOVED lines=13> */
.L_x_949:
[----:B------:R-:W-:Y:S05]  /*13520*/  BSYNC B0 ;  /* 0x0000000000007941 */ /* 0x000fea0003800000 */
.L_x_948:
        /* <DEDUP_REMOVED lines=16> */
.L_x_951:
[----:B------:R-:W-:Y:S05]  /*13630*/  BSYNC B0 ;  /* 0x0000000000007941 */ /* 0x000fea0003800000 */
.L_x_950:
        /* <DEDUP_REMOVED lines=16> */
.L_x_953:
[----:B------:R-:W-:Y:S05]  /*13740*/  BSYNC B0 ;  /* 0x0000000000007941 */ /* 0x000fea0003800000 */
.L_x_952:
        /* <DEDUP_REMOVED lines=16> */
.L_x_955:
[----:B------:R-:W-:Y:S05]  /*13850*/  BSYNC B0 ;  /* 0x0000000000007941 */ /* 0x000fea0003800000 */
.L_x_954:
        /* <DEDUP_REMOVED lines=16> */
.L_x_957:
[----:B------:R-:W-:Y:S05]  /*13960*/  BSYNC B0 ;  /* 0x0000000000007941 */ /* 0x000fea0003800000 */
.L_x_956:
        /* <DEDUP_REMOVED lines=16> */
.L_x_959:
[----:B------:R-:W-:Y:S05]  /*13a70*/  BSYNC B0 ;  /* 0x0000000000007941 */ /* 0x000fea0003800000 */
.L_x_958:
        /* <DEDUP_REMOVED lines=16> */
.L_x_930:
[----:B-1----:R-:W-:Y:S01]  /*13b80*/  UISETP.NE.AND UP4, UPT, UR10, -0x1, UPT ;  /* 0xffffffff0a00788c */ /* 0x002fe2000bf85270 */
[----:B------:R-:W-:Y:S01]  /*13b90*/  SHF.R.S32.HI R8, RZ, 0x1f, R120 ;  /* 0x0000001fff087819 */ /* 0x000fe20000011478 */
[----:B------:R-:W-:Y:S01]  /*13ba0*/  ULDC.U8 UR17, c[0x0][0x329] ;  /* 0x0000ca4000117ab9 */ /* 0x000fe20000000000 */
[----:B------:R-:W1:Y:S01]  /*13bb0*/  S2R R12, SR_CTAID.Z ;  /* 0x00000000000c7919 */ /* 0x000e620000002700 */
[----:B------:R-:W-:Y:S01]  /*13bc0*/  UISETP.NE.AND UP1, UPT, UR17, URZ, UPT ;  /* 0x0000003f1100728c */ /* 0x000fe2000bf25270 */
[----:B------:R-:W-:Y:S01]  /*13bd0*/  LEA.HI R8, R8, R120, RZ, 0x3 ;  /* 0x0000007808087211 */ /* 0x000fe200078f18ff */
[----:B------:R-:W-:Y:S01]  /*13be0*/  ULDC.64 UR4, c[0x0][0x1e0] ;  /* 0x0000780000047ab9 */ /* 0x000fe20000000a00 */
[----:B------:R-:W2:Y:S01]  /*13bf0*/  S2R R6, SR_CTAID.X ;  /* 0x0000000000067919 */ /* 0x000ea20000002500 */
[----:B------:R-:W-:Y:S01]  /*13c00*/  ULDC.64 UR6, c[0x0][0x1e8] ;  /* 0x00007a0000067ab9 */ /* 0x000fe20000000a00 */
[----:B------:R-:W-:Y:S01]  /*13c10*/  LOP3.LUT R0, R8, 0x1ffffff8, RZ, 0xc0, !PT ;  /* 0x1ffffff808007812 */ /* 0x000fe200078ec0ff */
[----:B------:R-:W-:Y:S01]  /*13c20*/  ULDC.U8 UR20, c[0x0][0x328] ;  /* 0x0000ca0000147ab9 */ /* 0x000fe20000000000 */
[----:B------:R-:W-:Y:S01]  /*13c30*/  SHF.R.S32.HI R8, RZ, 0x3, R8 ;  /* 0x00000003ff087819 */ /* 0x000fe20000011408 */
[----:B------:R-:W-:Y:S01]  /*13c40*/  @!UP4 USHF.R.S32.HI UR21, URZ, 0x1f, UR11 ;  /* 0x0000001f3f15c899 */ /* 0x000fe2000801140b */
[----:B------:R-:W-:Y:S01]  /*13c50*/  BSSY B0, `(.L_x_960) ;  /* 0x000003a000007945 */ /* 0x000fe20003800000 */
[----:B------:R-:W-:Y:S01]  /*13c60*/  USHF.R.S32.HI UR15, URZ, 0x1f, UR12 ;  /* 0x0000001f3f0f7899 */ /* 0x000fe2000801140c */
[----:B------:R-:W-:Y:S01]  /*13c70*/  IMAD.IADD R0, R120, 0x1, -R0 ;  /* 0x0000000178007824 */ /* 0x000fe200078e0a00 */
[----:B------:R-:W-:Y:S01]  /*13c80*/  @!UP4 UIMAD UR21, UR21, UR4, URZ ;  /* 0x000000041515c2a4 */ /* 0x000fe2000f8e023f */
[----:B------:R-:W-:Y:S01]  /*13c90*/  SHF.R.S32.HI R9, RZ, 0x1f, R8 ;  /* 0x0000001fff097819 */ /* 0x000fe20000011408 */
[----:B------:R-:W-:Y:S01]  /*13ca0*/  @UP4 UIMAD.WIDE.U32 UR8, UR10, UR6, URZ ;  /* 0x000000060a0842a5 */ /* 0x000fe2000f8e003f */
[----:B------:R-:W-:Y:S01]  /*13cb0*/  IMAD.SHL.U32 R0, R0, 0x8, RZ ;  /* 0x0000000800007824 */ /* 0x000fe200078e00ff */
[----:B------:R-:W-:-:S02]  /*13cc0*/  UISETP.NE.AND UP3, UPT, UR20, URZ, UPT ;  /* 0x0000003f1400728c */ /* 0x000fc4000bf65270 */
[----:B------:R-:W-:Y:S02]  /*13cd0*/  @!UP4 UIMAD.WIDE.U32 UR22, UR11, UR4, URZ ;  /* 0x000000040b16c2a5 */ /* 0x000fe4000f8e003f */
[----:B------:R-:W-:Y:S02]  /*13ce0*/  @!UP4 UIMAD UR21, UR11, UR5, UR21 ;  /* 0x000000050b15c2a4 */ /* 0x000fe4000f8e0215 */
[----:B------:R-:W-:Y:S02]  /*13cf0*/  UISETP.NE.OR UP2, UPT, UR17, URZ, !UP3 ;  /* 0x0000003f1100728c */ /* 0x000fe4000df45670 */
[----:B------:R-:W-:Y:S02]  /*13d00*/  ULDC.64 UR4, c[0x0][0x1f0] ;  /* 0x00007c0000047ab9 */ /* 0x000fe40000000a00 */
[----:B------:R-:W-:Y:S01]  /*13d10*/  UIMAD UR4, UR15, UR4, URZ ;  /* 0x000000040f0472a4 */ /* 0x000fe2000f8e023f */
[----:B--2---:R-:W-:Y:S01]  /*13d20*/  IMAD.WIDE R6, R6, 0x80, R8 ;  /* 0x0000008006067825 */ /* 0x004fe200078e0208 */
[----:B------:R-:W-:-:S02]  /*13d30*/  @UP4 UIMAD UR7, UR10, UR7, UR9 ;  /* 0x000000070a0742a4 */ /* 0x000fc4000f8e0209 */
        /* <DEDUP_REMOVED lines=43> */
.L_x_961:
[----:B------:R-:W-:Y:S05]  /*13ff0*/  BSYNC B0 ;  /* 0x0000000000007941 */ /* 0x000fea0003800000 */
.L_x_960:
        /* <DEDUP_REMOVED lines=16> */
.L_x_963:
[----:B------:R-:W-:Y:S05]  /*14100*/  BSYNC B0 ;  /* 0x0000000000007941 */ /* 0x000fea0003800000 */
.L_x_962:
        /* <DEDUP_REMOVED lines=16> */
.L_x_965:
[----:B------:R-:W-:Y:S05]  /*14210*/  BSYNC B0 ;  /* 0x0000000000007941 */ /* 0x000fea0003800000 */
.L_x_964:
        /* <DEDUP_REMOVED lines=16> */
.L_x_967:
[----:B------:R-:W-:Y:S05]  /*14320*/  BSYNC B0 ;  /* 0x0000000000007941 */ /* 0x000fea0003800000 */
.L_x_966:
        /* <DEDUP_REMOVED lines=16> */
.L_x_969:
[----:B------:R-:W-:Y:S05]  /*14430*/  BSYNC B0 ;  /* 0x0000000000007941 */ /* 0x000fea0003800000 */
.L_x_968:
        /* <DEDUP_REMOVED lines=16> */
.L_x_971:
[----:B------:R-:W-:Y:S05]  /*14540*/  BSYNC B0 ;  /* 0x0000000000007941 */ /* 0x000fea0003800000 */
.L_x_970:
        /* <DEDUP_REMOVED lines=16> */
.L_x_973:
[----:B------:R-:W-:Y:S05]  /*14650*/  BSYNC B0 ;  /* 0x0000000000007941 */ /* 0x000fea0003800000 */
.L_x_972:
        /* <DEDUP_REMOVED lines=16> */
.L_x_975:
[----:B------:R-:W-:Y:S05]  /*14760*/  BSYNC B0 ;  /* 0x0000000000007941 */ /* 0x000fea0003800000 */
.L_x_974:
        /* <DEDUP_REMOVED lines=67> */
.L_x_976:
        /* <DEDUP_REMOVED lines=14> */
.L_x_1412:


//--------------------- .text._ZN5flash16flash_fwd_kernelI23Flash_fwd_kernel_traitsILi128ELi128ELi32ELi4ELb0ELb0EN7cutlass6half_tE19Flash_kernel_traitsILi128ELi128ELi32ELi4ES3_EELb1ELb1ELb0ELb1ELb0ELb0ELb0ELb0EEEvNS_16Flash_fwd_paramsE --------------------------
	.section	.text._ZN5flash16flash_fwd_kernelI23Flash_fwd_kernel_traitsILi128ELi128ELi32ELi4ELb0ELb0EN7cutlass6half_tE19Flash_kernel_traitsILi128ELi128ELi32ELi4ES3_EELb1ELb1ELb0ELb1ELb0ELb0ELb0ELb0EEEvNS_16Flash_fwd_paramsE,"ax",@progbits
	.sectioninfo	@"SHI_REGISTERS=255"
	.align	128
        .global         _ZN5flash16flash_fwd_kernelI23Flash_fwd_kernel_traitsILi128ELi128ELi32ELi4ELb0ELb0EN7cutlass6half_tE19Flash_kernel_traitsILi128ELi128ELi32ELi4ES3_EELb1ELb1ELb0ELb1ELb0ELb0ELb0ELb0EEEvNS_16Flash_fwd_paramsE
        .type           _ZN5flash16flash_fwd_kernelI23Flash_fwd_kernel_traitsILi128ELi128ELi32ELi4ELb0ELb0EN7cutlass6half_tE19Flash_kernel_traitsILi128ELi128ELi32ELi4ES3_EELb1ELb1ELb0ELb1ELb0ELb0ELb0ELb0EEEvNS_16Flash_fwd_paramsE,@function
        .size           _ZN5flash16flash_fwd_kernelI23Flash_fwd_kernel_traitsILi128ELi128ELi32ELi4ELb0ELb0EN7cutlass6half_tE19Flash_kernel_traitsILi128ELi128ELi32ELi4ES3_EELb1ELb1ELb0ELb1ELb0ELb0ELb0ELb0EEEvNS_16Flash_fwd_paramsE,(.L_x_1413 - _ZN5flash16flash_fwd_kernelI23Flash_fwd_kernel_traitsILi128ELi128ELi32ELi4ELb0ELb0EN7cutlass6half_tE19Flash_kernel_traitsILi128ELi128ELi32ELi4ES3_EELb1ELb1ELb0ELb1ELb0ELb0ELb0ELb0EEEvNS_16Flash_fwd_paramsE)
        .other          _ZN5flash16flash_fwd_kernelI23Flash_fwd_kernel_traitsILi128ELi128ELi32ELi4ELb0ELb0EN7cutlass6half_tE19Flash_kernel_traitsILi128ELi128ELi32ELi4ES3_EELb1ELb1ELb0ELb1ELb0ELb0ELb0ELb0EEEvNS_16Flash_fwd_paramsE,@"STO_CUDA_ENTRY STV_DEFAULT"
_ZN5flash16flash_fwd_kernelI23Flash_fwd_kernel_traitsILi128ELi128ELi32ELi4ELb0ELb0EN7cutlass6half_tE19Flash_kernel_traitsILi128ELi128ELi32ELi4ES3_EELb1ELb1ELb0ELb1ELb0ELb0ELb0ELb0EEEvNS_16Flash_fwd_paramsE:
.text._ZN5flash16flash_fwd_kernelI23Flash_fwd_kernel_traitsILi128ELi128ELi32ELi4ELb0ELb0EN7cutlass6half_tE19Flash_kernel_traitsILi128ELi128ELi32ELi4ES3_EELb1ELb1ELb0ELb1ELb0ELb0ELb0ELb0EEEvNS_16Flash_fwd_paramsE:
        /* <DEDUP_REMOVED lines=70> */
[----:B-1----:R-:W-:-:S04]  /*0460*/  SHF.R.S32.HI R5, RZ, 0x1f, R22 ;  /* 0x0000001fff057819 */ /* 0x002fc80000011416 */
[----:B------:R-:W-:Y:S01]  /*0470*/  LEA.HI R17, R5, R22, RZ, 0x5 ;  /* 0x0000001605117211 */ /* 0x000fe200078f28ff */
[----:B---3--:R-:W1:Y:S08]  /*0480*/  @P0 R2UR UR26, R9 ;  /* 0x00000000091a03c2 */ /* 0x008e7000000e0000 */
[----:B----4-:R-:W1:Y:S08]  /*0490*/  @P0 R2UR UR11, R6 ;  /* 0x00000000060b03c2 */ /* 0x010e7000000e0000 */
[----:B--2---:R2:W3:Y:S01]  /*04a0*/  @P1 R2UR UR15, R4 ;  /* 0x00000000040f13c2 */ /* 0x0044e200000e0000 */
[----:B-1----:R-:W-:-:S07]  /*04b0*/  @UP2 UIADD3 UR11, UR11, -UR26, URZ ;  /* 0x8000001a0b0b2290 */ /* 0x002fce000fffe03f */
[----:B-----5:R1:W4:Y:S01]  /*04c0*/  @!P2 R2UR UR16, R0 ;  /* 0x000000000010a3c2 */ /* 0x02032200000e0000 */
[----:B------:R-:W-:Y:S01]  /*04d0*/  ISETP.NE.U32.AND P2, PT, RZ, c[0x0][0x248], PT ;  /* 0x00009200ff007a0c */ /* 0x000fe20003f45070 */
[----:B------:R-:W-:-:S03]  /*04e0*/  @!UP2 ULDC UR11, c[0x0][0x214] ;  /* 0x00008500000baab9 */ /* 0x000fc60000000800 */
[----:B------:R-:W-:Y:S02]  /*04f0*/  ISETP.NE.AND.EX P2, PT, RZ, c[0x0][0x24c], PT, P2 ;  /* 0x00009300ff007a0c */ /* 0x000fe40003f45320 */
[----:B-1----:R-:W-:-:S05]  /*0500*/  LOP3.LUT R0, R17, 0xffffffe0, RZ, 0xc0, !PT ;  /* 0xffffffe011007812 */ /* 0x002fca00078ec0ff */
[----:B------:R-:W-:-:S05]  /*0510*/  IMAD.IADD R16, R22, 0x1, -R0 ;  /* 0x0000000116107824 */ /* 0x000fca00078e0a00 */
[--C-:B------:R-:W-:Y:S02]  /*0520*/  IADD3 R94, P1, P0, R7, UR5, R16.reuse ;  /* 0x00000005075e7c10 */ /* 0x100fe4000f83e010 */
[----:B------:R-:W-:-:S03]  /*0530*/  SHF.R.S32.HI R0, RZ, 0x1f, R16 ;  /* 0x0000001fff007819 */ /* 0x000fc60000011410 */
[----:B------:R2:W-:Y:S01]  /*0540*/  STL [R1+0x48], R94 ;  /* 0x0000485e01007387 */ /* 0x0005e20000100800 */
[----:B------:R-:W-:Y:S01]  /*0550*/  IADD3.X R92, R8, UR4, R0, P1, P0 ;  /* 0x00000004085c7c10 */ /* 0x000fe20008fe0400 */
[----:B--234-:R-:W-:Y:S05]  /*0560*/  @!P2 BRA `(.L_x_977) ;  /* 0x000000700000a947 */ /* 0x01cfea0003800000 */
[----:B------:R-:W-:-:S13]  /*0570*/  PLOP3.LUT P0, PT, PT, PT, UP3, 0x80, 0x0 ;  /* 0x000000000000781c */ /* 0x000fda0003f0f038 */
[----:B------:R-:W2:Y:S04]  /*0580*/  @P0 LDG.E R0, [R2.64+0x4] ;  /* 0x0000041c02000981 */ /* 0x000ea8000c1e1900 */
[----:B------:R-:W3:Y:S01]  /*0590*/  @!P0 LDG.E R2, [R2.64] ;  /* 0x0000001c02028981 */ /* 0x000ee2000c1e1900 */
[----:B--2---:R-:W1:Y:S02]  /*05a0*/  @P0 R2UR UR7, R0 ;  /* 0x00000000000703c2 */ /* 0x004e6400000e0000 */
[----:B-1----:R-:W-:-:S11]  /*05b0*/  @UP3 UIADD3 UR7, UR7, -UR16, URZ ;  /* 0x8000001007073290 */ /* 0x002fd6000fffe03f */
[----:B---3--:R1:W2:Y:S02]  /*05c0*/  @!P0 R2UR UR7, R2 ;  /* 0x00000000020783c2 */ /* 0x0082a400000e0000 */
[----:B-12---:R-:W-:Y:S05]  /*05d0*/  BRA `(.L_x_978) ;  /* 0x0000001000007947 */ /* 0x006fea0003800000 */
.L_x_977:
[----:B------:R-:W-:Y:S02]  /*05e0*/  ULDC UR7, c[0x0][0x218] ;  /* 0x0000860000077ab9 */ /* 0x000fe40000000800 */
.L_x_978:
        /* <DEDUP_REMOVED lines=42> */
[----:B------:R-:W-:Y:S02]  /*0890*/  @UP1 UIMAD.WIDE.U32 UR18, UR26, UR4, URZ ;  /* 0x000000041a1212a5 */ /* 0x000fe4000f8e003f */
[----:B------:R-:W-:Y:S02]  /*08a0*/  @!UP1 USHF.R.S32.HI UR17, URZ, 0x1f, UR13 ;  /* 0x0000001f3f119899 */ /* 0x000fe4000801140d */
[----:B------:R-:W-:Y:S02]  /*08b0*/  @UP1 UIMAD UR12, UR26, UR5, UR19 ;  /* 0x000000051a0c12a4 */ /* 0x000fe4000f8e0213 */
[----:B------:R-:W-:Y:S02]  /*08c0*/  @UP0 UIADD3 UR19, UR15, UR16, URZ ;  /* 0x000000100f130290 */ /* 0x000fe4000fffe03f */
[----:B------:R-:W-:Y:S02]  /*08d0*/  ULDC.64 UR4, c[0x0][0x198] ;  /* 0x0000660000047ab9 */ /* 0x000fe40000000a00 */
[----:B------:R-:W-:-:S02]  /*08e0*/  @!UP1 UIMAD UR17, UR17, UR6, URZ ;  /* 0x00000006111192a4 */ /* 0x000fc4000f8e023f */
[----:B------:R-:W-:Y:S02]  /*08f0*/  @UP0 UIMAD.WIDE.U32 UR20, UR19, UR4, URZ ;  /* 0x00000004131402a5 */ /* 0x000fe4000f8e003f */
[----:B------:R-:W-:Y:S02]  /*0900*/  @!UP1 UIMAD.WIDE.U32 UR22, UR13, UR6, URZ ;  /* 0x000000060d1692a5 */ /* 0x000fe4000f8e003f */
[----:B------:R-:W-:Y:S02]  /*0910*/  @!UP1 UIMAD UR4, UR13, UR7, UR17 ;  /* 0x000000070d0492a4 */ /* 0x000fe4000f8e0211 */
[----:B------:R-:W-:Y:S02]  /*0920*/  @UP1 UMOV UR6, UR18 ;  /* 0x0000001200061c82 */ /* 0x000fe40008000000 */
[----:B------:R-:W-:Y:S02]  /*0930*/  @UP0 UIMAD UR7, UR19, UR5, UR21 ;  /* 0x00000005130702a4 */ /* 0x000fe4000f8e0215 */
[----:B------:R-:W-:-:S02]  /*0940*/  USHF.R.S32.HI UR17, URZ, 0x1f, UR14 ;  /* 0x0000001f3f117899 */ /* 0x000fc4000801140e */
[----:B------:R-:W-:Y:S02]  /*0950*/  @!UP1 UIADD3 UR12, UR23, UR4, URZ ;  /* 0x00000004170c9290 */ /* 0x000fe4000fffe03f */
[----:B------:R-:W-:Y:S02]  /*0960*/  @!UP1 UMOV UR6, UR22 ;  /* 0x0000001600069c82 */ /* 0x000fe40008000000 */
[----:B------:R-:W-:Y:S01]  /*0970*/  @UP0 UMOV UR18, UR20 ;  /* 0x0000001400120c82 */ /* 0x000fe20008000000 */
[----:B------:R-:W-:Y:S05]  /*0980*/  @P0 BRA `(.L_x_980) ;  /* 0x000000d000000947 */ /* 0x000fea0003800000 */
[----:B-1----:R-:W-:Y:S02]  /*0990*/  USHF.R.S32.HI UR18, URZ, 0x1f, UR15 ;  /* 0x0000001f3f127899 */ /* 0x002fe4000801140f */
[----:B------:R-:W-:Y:S02]  /*09a0*/  ULDC.64 UR4, c[0x0][0x198] ;  /* 0x0000660000047ab9 */ /* 0x000fe40000000a00 */
[----:B------:R-:W-:Y:S02]  /*09b0*/  UIMAD UR18, UR18, UR4, URZ ;  /* 0x00000004121272a4 */ /* 0x000fe4000f8e023f */
[----:B------:R-:W-:-:S02]  /*09c0*/  UIMAD.WIDE.U32 UR20, UR15, UR4, URZ ;  /* 0x000000040f1472a5 */ /* 0x000fc4000f8e003f */
[----:B------:R-:W-:Y:S02]  /*09d0*/  UIMAD UR18, UR15, UR5, UR18 ;  /* 0x000000050f1272a4 */ /* 0x000fe4000f8e0212 */
[----:B------:R-:W-:Y:S02]  /*09e0*/  USHF.R.S32.HI UR7, URZ, 0x1f, UR13 ;  /* 0x0000001f3f077899 */ /* 0x000fe4000801140d */
[----:B------:R-:W-:Y:S02]  /*09f0*/  ULDC.64 UR4, c[0x0][0x180] ;  /* 0x0000600000047ab9 */ /* 0x000fe40000000a00 */
[----:B------:R-:W-:Y:S02]  /*0a00*/  UIADD3 UR19, UR21, UR18, URZ ;  /* 0x0000001215137290 */ /* 0x000fe4000fffe03f */
[----:B------:R-:W-:Y:S02]  /*0a10*/  UIMAD UR7, UR7, UR4, URZ ;  /* 0x00000004070772a4 */ /* 0x000fe4000f8e023f */
[----:B------:R-:W-:-:S02]  /*0a20*/  UMOV UR18, UR20 ;  /* 0x0000001400127c82 */ /* 0x000fc40008000000 */
[----:B------:R-:W-:Y:S02]  /*0a30*/  UIMAD UR7, UR13, UR5, UR7 ;  /* 0x000000050d0772a4 */ /* 0x000fe4000f8e0207 */
[----:B------:R-:W-:-:S04]  /*0a40*/  UIMAD.WIDE.U32 UR18, UR13, UR4, UR18 ;  /* 0x000000040d1272a5 */ /* 0x000fc8000f8e0012 */
[----:B------:R-:W-:Y:S02]  /*0a50*/  UIADD3 UR7, UR19, UR7, URZ ;  /* 0x0000000713077290 */ /* 0x000fe4000fffe03f */
.L_x_980:
        /* <DEDUP_REMOVED lines=10> */
[----:B--2---:R-:W2:Y:S02]  /*0b00*/  MUFU.RCP R2, R2 ;  /* 0x0000000200027308 */ /* 0x004ea40000001000 */
        /* <DEDUP_REMOVED lines=35> */
.L_x_981:
        /* <DEDUP_REMOVED lines=91> */
.L_x_983:
[----:B------:R-:W-:Y:S05]  /*12f0*/  BSYNC B0 ;  /* 0x0000000000007941 */ /* 0x000fea0003800000 */
.L_x_982:
        /* <DEDUP_REMOVED lines=29> */
.L_x_985:
[----:B------:R-:W-:Y:S05]  /*14d0*/  BSYNC B0 ;  /* 0x0000000000007941 */ /* 0x000fea0003800000 */
.L_x_984:
        /* <DEDUP_REMOVED lines=29> */
.L_x_987:
[----:B------:R-:W-:Y:S05]  /*16b0*/  BSYNC B0 ;  /* 0x0000000000007941 */ /* 0x000fea0003800000 */
.L_x_986:
        /* <DEDUP_REMOVED lines=29> */
.L_x_989:
[----:B------:R-:W-:Y:S05]  /*1890*/  BSYNC B0 ;  /* 0x0000000000007941 */ /* 0x000fea0003800000 */
.L_x_988:
[----:B------:R-:W-:Y:S01]  /*18a0*/  IADD3 R0, R12, 0x40, RZ ;  /* 0x000000400c007810 */ /* 0x000fe20007ffe0ff */
[----:B------:R-:W-:Y:S03]  /*18b0*/  BSSY B0, `(.L_x_990) ;  /* 0x000001d000007945 */ /* 0x000fe60003800000 */
[----:B------:R-:W-:Y:S01]  /*18c0*/  ISETP.GE.AND P0, PT, R0, UR19, PT ;  /* 0x0000001300007c0c */ /* 0x000fe2000bf06270 */
[----:B------:R3:W-:-:S12]  /*18d0*/  STL [R1+0x5c], R0 ;  /* 0x00005c0001007387 */ /* 0x0007d80000100800 */
        /* <DEDUP_REMOVED lines=26> */
.L_x_991:
[----:B------:R-:W-:Y:S05]  /*1a80*/  BSYNC B0 ;  /* 0x0000000000007941 */ /* 0x000fea0003800000 */
.L_x_990:
[----:B---3--:R-:W-:Y:S01]  /*1a90*/  IADD3 R0, R12, 0x50, RZ ;  /* 0x000000500c007810 */ /* 0x008fe20007ffe0ff */
        /* <DEDUP_REMOVED lines=29> */
.L_x_993:
[----:B------:R-:W-:Y:S05]  /*1c70*/  BSYNC B0 ;  /* 0x0000000000007941 */ /* 0x000fea0003800000 */
.L_x_992:
        /* <DEDUP_REMOVED lines=30> */
.L_x_995:
[----:B------:R-:W-:Y:S05]  /*1e60*/  BSYNC B0 ;  /* 0x0000000000007941 */ /* 0x000fea0003800000 */
.L_x_994:
        /* <DEDUP_REMOVED lines=34> */
.L_x_997:
[----:B------:R-:W-:Y:S05]  /*2090*/  BSYNC B0 ;  /* 0x0000000000007941 */ /* 0x000fea0003800000 */
.L_x_996:
        /* <DEDUP_REMOVED lines=32> */
.L_x_999:
[----:B------:R-:W-:Y:S05]  /*22a0*/  BSYNC B0 ;  /* 0x0000000000007941 */ /* 0x000fea0003800000 */
.L_x_998:
[----:B------:R-:W-:Y:S01]  /*22b0*/  ISETP.GE.AND P0, PT, R5, UR12, PT ;  /* 0x0000000c05007c0c */ /* 0x000fe2000bf06270 */
[----:B------:R-:W-:Y:S01]  /*22c0*/  ULDC UR4, c[0x0][0x19c] ;  /* 0x0000670000047ab9 */ /* 0x000fe20000000800 */
[----:B------:R-:W-:Y:S01]  /*22d0*/  BSSY B0, `(.L_x_1000) ;  /* 0x0000017000007945 */ /* 0x000fe20003800000 */
[----:B------:R-:W-:Y:S02]  /*22e0*/  USHF.L.U32 UR21, UR20, 0x4, URZ ;  /* 0x0000000414157899 */ /* 0x000fe4000800063f */
[----:B------:R-:W-:-:S08]  /*22f0*/  USHF.L.U64.HI UR20, UR20, UR9, UR4 ;  /* 0x0000000914147299 */ /* 0x000fd00008010204 */
        /* <DEDUP_REMOVED lines=20> */
.L_x_1001:
[----:B------:R-:W-:Y:S05]  /*2440*/  BSYNC B0 ;  /* 0x0000000000007941 */ /* 0x000fea0003800000 */
.L_x_1000:
[----:B------:R-:W-:Y:S01]  /*2450*/  ULDC.64 UR4, c[0x0][0x318] ;  /* 0x0000c60000047ab9 */ /* 0x000fe20000000a00 */
[----:B------:R-:W0:Y:S01]  /*2460*/  LDGDEPBAR ;  /* 0x00000000000079af */ /* 0x000e220000000000 */
[----:B------:R-:W-:Y:S01]  /*2470*/  UISETP.NE.U32.AND UP1, UPT, URZ, UR4, UPT ;  /* 0x000000043f00728c */ /* 0x000fe2000bf25070 */
[----:B-1----:R-:W-:Y:S02]  /*2480*/  IMAD.MOV.U32 R8, RZ, RZ, R26 ;  /* 0x000000ffff087224 */ /* 0x002fe400078e001a */
        /* <DEDUP_REMOVED lines=9> */
[----:B------:R-:W-:-:S04]  /*2520*/  DEPBAR.LE SB0, 0x0 ;  /* 0x000080000000791a */ /* 0x000fc80000000000 */
[----:B------:R-:W-:Y:S02]  /*2530*/  @UP1 UIMAD UR5, UR13, UR5, UR16 ;  /* 0x000000050d0512a4 */ /* 0x000fe4000f8e0210 */
[----:B------:R-:W-:Y:S02]  /*2540*/  ULDC UR4, c[0x0][0x318] ;  /* 0x0000c60000047ab9 */ /* 0x000fe40000000800 */
[----:B------:R-:W-:Y:S02]  /*2550*/  @UP1 ULEA UR16, UP0, UR24, UR4, 0x2 ;  /* 0x0000000418101291 */ /* 0x000fe4000f80103f */
[----:B------:R-:W-:Y:S02]  /*2560*/  @UP1 UIADD3 UR5, UR25, UR5, URZ ;  /* 0x0000000519051290 */ /* 0x000fe4000fffe03f */
[----:B------:R-:W-:Y:S02]  /*2570*/  ULDC UR4, c[0x0][0x31c] ;  /* 0x0000c70000047ab9 */ /* 0x000fe40000000800 */
[----:B------:R-:W-:Y:S01]  /*2580*/  @UP1 ULEA.HI.X UR17, UR24, UR4, UR5, 0x2, UP0 ;  /* 0x0000000418111291 */ /* 0x000fe200080f1405 */
[----:B---3--:R-:W-:Y:S01]  /*2590*/  MOV R6, UR16 ;  /* 0x0000001000067c02 */ /* 0x008fe20008000f00 */
[----:B------:R-:W1:Y:S01]  /*25a0*/  @P0 MUFU.RCP R3, c[0x0][0x238] ;  /* 0x00008e0000030b08 */ /* 0x000e620000001000 */
[----:B------:R-:W-:Y:S01]  /*25b0*/  ISETP.GE.AND P1, PT, R12, UR12, PT ;  /* 0x0000000c0c007c0c */ /* 0x000fe2000bf26270 */
[----:B------:R-:W-:Y:S01]  /*25c0*/  IMAD.MOV.U32 R8, RZ, RZ, R24 ;  /* 0x000000ffff087224 */ /* 0x000fe200078e0018 */
[----:B------:R-:W-:Y:S01]  /*25d0*/  LEA R243, R23, R17, 0x3 ;  /* 0x0000001117f37211 */ /* 0x000fe200078e18ff */
[----:B------:R-:W-:Y:S01]  /*25e0*/  IMAD.U32 R7, RZ, RZ, UR17 ;  /* 0x00000011ff077e24 */ /* 0x000fe2000f8e00ff */
[----:B------:R-:W-:-:S04]  /*25f0*/  ULDC.64 UR24, c[0x0][0x1a0] ;  /* 0x0000680000187ab9 */ /* 0x000fc80000000a00 */
[----:B------:R3:W1:Y:S01]  /*2600*/  @P0 LDG.E R0, [R6.64] ;  /* 0x0000001c06000981 */ /* 0x000662000c1e1900 */
[----:B------:R-:W-:Y:S01]  /*2610*/  USHF.L.U64.HI UR22, UR24, UR22, UR25 ;  /* 0x0000001618167299 */ /* 0x000fe20008010219 */
[----:B------:R-:W-:Y:S01]  /*2620*/  SHF.L.U32 R22, R22, 0x1, RZ ;  /* 0x0000000116167819 */ /* 0x000fe200000006ff */
[----:B------:R-:W-:Y:S01]  /*2630*/  USHF.L.U32 UR23, UR24, 0x5, URZ ;  /* 0x0000000518177899 */ /* 0x000fe2000800063f */
[----:B------:R-:W-:Y:S01]  /*2640*/  BAR.SYNC.DEFER_BLOCKING 0x0 ;  /* 0x0000000000007b1d */ /* 0x000fe20000010000 */
[----:B------:R-:W-:Y:S01]  /*2650*/  UIMAD UR4, UR22, UR32, URZ ;  /* 0x00000020160472a4 */ /* 0x000fe2000f8e023f */
[----:B------:R-:W-:-:S03]  /*2660*/  LOP3.LUT R95, R22, 0x6, RZ, 0xc0, !PT ;  /* 0x00000006165f7812 */ /* 0x000fc600078ec0ff */
[----:B------:R-:W-:Y:S01]  /*2670*/  UIMAD UR15, UR15, UR23, UR4 ;  /* 0x000000170f0f72a4 */ /* 0x000fe2000f8e0204 */
[----:B------:R2:W-:Y:S01]  /*2680*/  STL.64 [R1+0x30], R8 ;  /* 0x0000300801007387 */ /* 0x0005e20000100a00 */
[----:B------:R-:W-:Y:S01]  /*2690*/  BSSY B0, `(.L_x_1002) ;  /* 0x0000021000007945 */ /* 0x000fe20003800000 */
[----:B------:R-:W-:Y:S02]  /*26a0*/  UMOV UR4, URZ ;  /* 0x0000003f00047c82 */ /* 0x000fe40008000000 */
[----:B------:R2:W-:Y:S01]  /*26b0*/  STL [R1+0x28], R243 ;  /* 0x000028f301007387 */ /* 0x0005e20000100800 */
[----:B---3--:R-:W-:-:S03]  /*26c0*/  IMAD.U32 R6, RZ, RZ, UR32 ;  /* 0x00000020ff067e24 */ /* 0x008fc6000f8e00ff */
[----:B------:R2:W-:Y:S01]  /*26d0*/  @P1 STS.128 [R219+0xa000], RZ ;  /* 0x00a000ffdb001388 */ /* 0x0005e20000000c00 */
[----:B------:R-:W-:-:S03]  /*26e0*/  IMAD.WIDE.U32 R6, R6, UR23, R8 ;  /* 0x0000001706067c25 */ /* 0x000fc6000f8e0008 */
[----:B------:R2:W-:Y:S01]  /*26f0*/  @P1 STS.128 [R219+0xb000], RZ ;  /* 0x00b000ffdb001388 */ /* 0x0005e20000000c00 */
[----:B-1----:R-:W-:Y:S01]  /*2700*/  @P0 FMUL.FTZ R0, R0, R3 ;  /* 0x0000000300000220 */ /* 0x002fe20000410000 */
[----:B------:R-:W-:-:S03]  /*2710*/  IADD3 R3, R7, UR15, RZ ;  /* 0x0000000f07037c10 */ /* 0x000fc6000fffe0ff */
[----:B------:R1:W3:Y:S02]  /*2720*/  @P0 R2UR UR5, R0 ;  /* 0x00000000000503c2 */ /* 0x0002e400000e0000 */
[----:B-1----:R-:W-:Y:S01]  /*2730*/  SHF.R.S32.HI R0, RZ, 0x1f, R16 ;  /* 0x0000001fff007819 */ /* 0x002fe20000011410 */
[----:B---3--:R-:W-:-:S03]  /*2740*/  @UP1 UMOV UR4, UR5 ;  /* 0x0000000500041c82 */ /* 0x008fc60008000000 */
[----:B------:R-:W-:-:S04]  /*2750*/  LEA.HI R0, R0, R16, RZ, 0x2 ;  /* 0x0000001000007211 */ /* 0x000fc800078f10ff */
[----:B------:R-:W-:-:S05]  /*2760*/  SHF.R.S32.HI R10, RZ, 0x2, R0 ;  /* 0x00000002ff0a7819 */ /* 0x000fca0000011400 */
[----:B------:R2:W-:Y:S01]  /*2770*/  STL [R1+0x60], R10 ;  /* 0x0000600a01007387 */ /* 0x0005e20000100800 */
[----:B------:R-:W-:Y:S05]  /*2780*/  @P1 BRA `(.L_x_1003) ;  /* 0x0000011000001947 */ /* 0x000fea0003800000 */
[----:B------:R-:W-:Y:S02]  /*2790*/  ISETP.GE.AND P1, PT, R98, c[0x0][0x220], PT ;  /* 0x0000880062007a0c */ /* 0x000fe40003f26270 */
[----:B------:R-:W-:-:S11]  /*27a0*/  ISETP.GE.AND P0, PT, R252, c[0x0][0x220], PT ;  /* 0x00008800fc007a0c */ /* 0x000fd60003f06270 */
        /* <DEDUP_REMOVED lines=15> */
.L_x_1003:
[----:B------:R-:W-:Y:S05]  /*28a0*/  BSYNC B0 ;  /* 0x0000000000007941 */ /* 0x000fea0003800000 */
.L_x_1002:
        /* <DEDUP_REMOVED lines=32> */
.L_x_1005:
[----:B------:R-:W-:Y:S05]  /*2ab0*/  BSYNC B0 ;  /* 0x0000000000007941 */ /* 0x000fea0003800000 */
.L_x_1004:
        /* <DEDUP_REMOVED lines=22> */
[----:B------:R-:W-:-:S03]  /*2c20*/  LOP3.LUT R89, R6, R5, RZ, 0x3c, !PT ;  /* 0x0000000506597212 */ /* 0x000fc600078e3cff */
        /* <DEDUP_REMOVED lines=29> */
[----:B------:R-:W-:Y:S01]  /*2e00*/  LDSM.16.M88.4 R44, [R213+0x8000] ;  /* 0x00800000d52c783b */ /* 0x000fe20000000200 */
[----:B------:R-:W-:-:S03]  /*2e10*/  IADD3 R5, R0, 0x1, RZ ;  /* 0x0000000100057810 */ /* 0x000fc60007ffe0ff */
[----:B------:R-:W3:Y:S01]  /*2e20*/  LDSM.16.M88.4 R20, [R214+0x2000] ;  /* 0x00200000d614783b */ /* 0x000ee20000000200 */
[----:B------:R-:W3:Y:S03]  /*2e30*/  I2F R6, R5 ;  /* 0x0000000500067306 */ /* 0x000ee60000201400 */
[----:B------:R-:W3:Y:S01]  /*2e40*/  LDSM.16.M88.4 R64, [R213+0x8800] ;  /* 0x00880000d540783b */ /* 0x000ee20000000200 */
[C---:B-1----:R-:W-:Y:S08]  /*2e50*/  HMMA.16816.F32 R56, R8.reuse, R28, RZ ;  /* 0x0000001c0838723c */ /* 0x042ff000000018ff */
[C---:B--2---:R-:W-:Y:S08]  /*2e60*/  HMMA.16816.F32 R52, R8.reuse, R32, RZ ;  /* 0x000000200834723c */ /* 0x044ff000000018ff */
[C---:B------:R-:W-:Y:S08]  /*2e70*/  HMMA.16816.F32 R60, R8.reuse, R30, RZ ;  /* 0x0000001e083c723c */ /* 0x040ff000000018ff */
[----:B------:R-:W-:Y:S08]  /*2e80*/  HMMA.16816.F32 R48, R8, R34, RZ ;  /* 0x000000220830723c */ /* 0x000ff000000018ff */
[C---:B-----5:R-:W-:Y:S08]  /*2e90*/  HMMA.16816.F32 R68, R16.reuse, R28, RZ ;  /* 0x0000001c1044723c */ /* 0x060ff000000018ff */
[C---:B------:R-:W-:Y:S08]  /*2ea0*/  HMMA.16816.F32 R8, R16.reuse, R32, RZ ;  /* 0x000000201008723c */ /* 0x040ff000000018ff */
[C---:B------:R-:W-:Y:S08]  /*2eb0*/  HMMA.16816.F32 R28, R16.reuse, R30, RZ ;  /* 0x0000001e101c723c */ /* 0x040ff000000018ff */
[----:B------:R-:W-:Y:S01]  /*2ec0*/  HMMA.16816.F32 R76, R16, R34, RZ ;  /* 0x00000022104c723c */ /* 0x000fe200000018ff */
[----:B------:R-:W1:Y:S04]  /*2ed0*/  LDSM.16.M88.4 R16, [R214] ;  /* 0x00000000d610783b */ /* 0x000e680000000200 */
[----:B------:R-:W-:Y:S03]  /*2ee0*/  LDSM.16.M88.4 R32, [R211] ;  /* 0x00000000d320783b */ /* 0x000fe60000000200 */
[C---:B---3--:R-:W-:Y:S08]  /*2ef0*/  HMMA.16816.F32 R72, R12.reuse, R36, R56 ;  /* 0x000000240c48723c */ /* 0x048ff00000001838 */
[C---:B----4-:R-:W-:Y:S08]  /*2f00*/  HMMA.16816.F32 R56, R12.reuse, R40, R52 ;  /* 0x000000280c38723c */ /* 0x050ff00000001834 */
[C---:B------:R-:W-:Y:S08]  /*2f10*/  HMMA.16816.F32 R60, R12.reuse, R38, R60 ;  /* 0x000000260c3c723c */ /* 0x040ff0000000183c */
[----:B------:R-:W-:Y:S08]  /*2f20*/  HMMA.16816.F32 R52, R12, R42, R48 ;  /* 0x0000002a0c34723c */ /* 0x000ff00000001830 */
[C---:B------:R-:W-:Y:S08]  /*2f30*/  HMMA.16816.F32 R12, R24.reuse, R36, R68 ;  /* 0x00000024180c723c */ /* 0x040ff00000001844 */
[C---:B------:R-:W-:Y:S01]  /*2f40*/  HMMA.16816.F32 R84, R24.reuse, R40, R8 ;  /* 0x000000281854723c */ /* 0x040fe20000001808 */
[----:B------:R-:W2:Y:S07]  /*2f50*/  LDSM.16.M88.4 R8, [R212+0x2000] ;  /* 0x00200000d408783b */ /* 0x000eae0000000200 */
[C---:B------:R-:W-:Y:S01]  /*2f60*/  HMMA.16816.F32 R36, R24.reuse, R38, R28 ;  /* 0x000000261824723c */ /* 0x040fe2000000181c */
[----:B------:R-:W3:Y:S07]  /*2f70*/  LDSM.16.M88.4 R28, [R211+0x800] ;  /* 0x00080000d31c783b */ /* 0x000eee0000000200 */
[----:B------:R-:W-:Y:S01]  /*2f80*/  HMMA.16816.F32 R40, R24, R42, R76 ;  /* 0x0000002a1828723c */ /* 0x000fe2000000184c */
[----:B------:R-:W4:Y:S07]  /*2f90*/  LDSM.16.M88.4 R24, [R212] ;  /* 0x00000000d418783b */ /* 0x000f2e0000000200 */
[C---:B------:R-:W-:Y:S08]  /*2fa0*/  HMMA.16816.F32 R48, R20.reuse, R44, R72 ;  /* 0x0000002c1430723c */ /* 0x040ff00000001848 */
[C---:B------:R-:W-:Y:S08]  /*2fb0*/  HMMA.16816.F32 R60, R20.reuse, R46, R60 ;  /* 0x0000002e143c723c */ /* 0x040ff0000000183c */
[C---:B------:R-:W-:Y:S01]  /*2fc0*/  HMMA.16816.F32 R68, R20.reuse, R64, R56 ;  /* 0x000000401444723c */ /* 0x040fe20000001838 */
[----:B------:R-:W-:Y:S07]  /*2fd0*/  LDSM.16.M88.4 R56, [R204+0x9000] ;  /* 0x00900000cc38783b */ /* 0x000fee0000000200 */
[----:B------:R-:W-:Y:S08]  /*2fe0*/  HMMA.16816.F32 R52, R20, R66, R52 ;  /* 0x000000421434723c */ /* 0x000ff00000001834 */
[C---:B-1----:R-:W-:Y:S01]  /*2ff0*/  HMMA.16816.F32 R72, R16.reuse, R44, R12 ;  /* 0x0000002c1048723c */ /* 0x042fe2000000180c */
[----:B------:R-:W1:Y:S07]  /*3000*/  LDSM.16.M88.4 R12, [R206+0x6000] ;  /* 0x00600000ce0c783b */ /* 0x000e6e0000000200 */
[C---:B------:R-:W-:Y:S01]  /*3010*/  HMMA.16816.F32 R80, R16.reuse, R46, R36 ;  /* 0x0000002e1050723c */ /* 0x040fe20000001824 */
[----:B------:R-:W5:Y:S07]  /*3020*/  LDSM.16.M88.4 R44, [R204+0x9800] ;  /* 0x00980000cc2c783b */ /* 0x000f6e0000000200 */
[C---:B------:R-:W-:Y:S08]  /*3030*/  HMMA.16816.F32 R84, R16.reuse, R64, R84 ;  /* 0x000000401054723c */ /* 0x040ff00000001854 */
[----:B------:R-:W-:Y:S01]  /*3040*/  HMMA.16816.F32 R20, R16, R66, R40 ;  /* 0x000000421014723c */ /* 0x000fe20000001828 */
[----:B------:R-:W1:Y:S04]  /*3050*/  LDSM.16.M88.4 R16, [R206+0x4000] ;  /* 0x00400000ce10783b */ /* 0x000e680000000200 */
[----:B------:R-:W-:Y:S03]  /*3060*/  LDSM.16.M88.4 R64, [R215+0x1800] ;  /* 0x00180000d740783b */ /* 0x000fe60000000200 */
[C---:B--2---:R-:W-:Y:S01]  /*3070*/  HMMA.16816.F32 R36, R8.reuse, R32, R48 ;  /* 0x000000200824723c */ /* 0x044fe20000001830 */
[----:B------:R-:W-:Y:S07]  /*3080*/  LDSM.16.M88.4 R48, [R215+0x1000] ;  /* 0x00100000d730783b */ /* 0x000fee0000000200 */
[C---:B------:R-:W-:Y:S08]  /*3090*/  HMMA.16816.F32 R40, R8.reuse, R34, R60 ;  /* 0x000000220828723c */ /* 0x040ff0000000183c */
[C---:B---3--:R-:W-:Y:S08]  /*30a0*/  HMMA.16816.F32 R76, R8.reuse, R28, R68 ;  /* 0x0000001c084c723c */ /* 0x048ff00000001844 */
[----:B------:R-:W-:Y:S01]  /*30b0*/  HMMA.16816.F32 R52, R8, R30, R52 ;  /* 0x0000001e0834723c */ /* 0x000fe20000001834 */
[----:B------:R-:W2:Y:S07]  /*30c0*/  LDSM.16.M88.4 R8, [R208+0x6000] ;  /* 0x00600000d008783b */ /* 0x000eae0000000200 */
[C---:B----4-:R-:W-:Y:S08]  /*30d0*/  HMMA.16816.F32 R60, R24.reuse, R32, R72 ;  /* 0x00000020183c723c */ /* 0x050ff00000001848 */
[C---:B------:R-:W-:Y:S08]  /*30e0*/  HMMA.16816.F32 R68, R24.reuse, R34, R80 ;  /* 0x000000221844723c */ /* 0x040ff00000001850 */
[C---:B------:R-:W-:Y:S08]  /*30f0*/  HMMA.16816.F32 R72, R24.reuse, R28, R84 ;  /* 0x0000001c1848723c */ /* 0x040ff00000001854 */
[----:B------:R-:W-:Y:S01]  /*3100*/  HMMA.16816.F32 R32, R24, R30, R20 ;  /* 0x0000001e1820723c */ /* 0x000fe20000001814 */
[----:B------:R-:W3:Y:S07]  /*3110*/  LDSM.16.M88.4 R24, [R208+0x4000] ;  /* 0x00400000d018783b */ /* 0x000eee0000000200 */
[C---:B-1----:R-:W-:Y:S08]  /*3120*/  HMMA.16816.F32 R28, R12.reuse, R56, R36 ;  /* 0x000000380c1c723c */ /* 0x042ff00000001824 */
[C---:B------:R-:W-:Y:S08]  /*3130*/  HMMA.16816.F32 R20, R12.reuse, R58, R40 ;  /* 0x0000003a0c14723c */ /* 0x040ff00000001828 */
[C---:B-----5:R-:W-:Y:S08]  /*3140*/  HMMA.16816.F32 R40, R12.reuse, R44, R76 ;  /* 0x0000002c0c28723c */ /* 0x060ff0000000184c */
[----:B------:R-:W-:Y:S01]  /*3150*/  HMMA.16816.F32 R36, R12, R46, R52 ;  /* 0x0000002e0c24723c */ /* 0x000fe20000001834 */
[----:B------:R-:W-:Y:S07]  /*3160*/  LDSM.16.M88.4 R12, [R214+0x4000] ;  /* 0x00400000d60c783b */ /* 0x000fee0000000200 */
[C---:B------:R-:W-:Y:S08]  /*3170*/  HMMA.16816.F32 R52, R16.reuse, R56, R60 ;  /* 0x000000381034723c */ /* 0x040ff0000000183c */
[C---:B------:R-:W-:Y:S08]  /*3180*/  HMMA.16816.F32 R60, R16.reuse, R58, R68 ;  /* 0x0000003a103c723c */ /* 0x040ff00000001844 */
[C---:B------:R-:W-:Y:S08]  /*3190*/  HMMA.16816.F32 R68, R16.reuse, R44, R72 ;  /* 0x0000002c1044723c */ /* 0x040ff00000001848 */
[----:B------:R-:W-:Y:S01]  /*31a0*/  HMMA.16816.F32 R16, R16, R46, R32 ;  /* 0x0000002e1010723c */ /* 0x000fe20000001820 */
[----:B------:R-:W1:Y:S07]  /*31b0*/  LDSM.16.M88.4 R32, [R213+0x9000] ;  /* 0x00900000d520783b */ /* 0x000e6e0000000200 */
[C---:B--2---:R-:W-:Y:S01]  /*31c0*/  HMMA.16816.F32 R80, R8.reuse, R48, R28 ;  /* 0x000000300850723c */ /* 0x044fe2000000181c */
[----:B------:R-:W-:Y:S07]  /*31d0*/  LDSM.16.M88.4 R28, [R213+0x9800] ;  /* 0x00980000d51c783b */ /* 0x000fee0000000200 */
[C---:B------:R-:W-:Y:S01]  /*31e0*/  HMMA.16816.F32 R76, R8.reuse, R50, R20 ;  /* 0x00000032084c723c */ /* 0x040fe20000001814 */
[----:B------:R-:W-:Y:S07]  /*31f0*/  LDSM.16.M88.4 R20, [R212+0x4000] ;  /* 0x00400000d414783b */ /* 0x000fee0000000200 */
[C---:B------:R-:W-:Y:S08]  /*3200*/  HMMA.16816.F32 R72, R8.reuse, R64, R40 ;  /* 0x000000400848723c */ /* 0x040ff00000001828 */
[----:B------:R-:W-:Y:S01]  /*3210*/  HMMA.16816.F32 R56, R8, R66, R36 ;  /* 0x000000420838723c */ /* 0x000fe20000001824 */
[----:B------:R-:W2:Y:S04]  /*3220*/  LDSM.16.M88.4 R8, [R214+0x6000] ;  /* 0x00600000d608783b */ /* 0x000ea80000000200 */
[----:B------:R-:W4:Y:S03]  /*3230*/  LDSM.16.M88.4 R36, [R211+0x1000] ;  /* 0x00100000d324783b */ /* 0x000f260000000200 */
[C---:B---3--:R-:W-:Y:S08]  /*3240*/  HMMA.16816.F32 R44, R24.reuse, R48, R52 ;  /* 0x00000030182c723c */ /* 0x048ff00000001834 */
[C---:B------:R-:W-:Y:S08]  /*3250*/  HMMA.16816.F32 R40, R24.reuse, R50, R60 ;  /* 0x000000321828723c */ /* 0x040ff0000000183c */
[C---:B------:R-:W-:Y:S08]  /*3260*/  HMMA.16816.F32 R52, R24.reuse, R64, R68 ;  /* 0x000000401834723c */ /* 0x040ff00000001844 */
[----:B------:R-:W-:Y:S01]  /*3270*/  HMMA.16816.F32 R24, R24, R66, R16 ;  /* 0x000000421818723c */ /* 0x000fe20000001810 */
[----:B------:R-:W3:Y:S07]  /*3280*/  LDSM.16.M88.4 R16, [R212+0x6000] ;  /* 0x00600000d410783b */ /* 0x000eee0000000200 */
[-C--:B-1----:R-:W-:Y:S08]  /*3290*/  HMMA.16816.F32 R48, R12, R32.reuse, R44 ;  /* 0x000000200c30723c */ /* 0x082ff0000000182c */
[----:B--2---:R-:W-:Y:S08]  /*32a0*/  HMMA.16816.F32 R44, R8, R32, R80 ;  /* 0x00000020082c723c */ /* 0x004ff00000001850 */
[-C--:B------:R-:W-:Y:S08]  /*32b0*/  HMMA.16816.F32 R40, R12, R34.reuse, R40 ;  /* 0x000000220c28723c */ /* 0x080ff00000001828 */
[----:B------:R-:W-:Y:S08]  /*32c0*/  HMMA.16816.F32 R60, R8, R34, R76 ;  /* 0x00000022083c723c */ /* 0x000ff0000000184c */
[----:B------:R-:W-:Y:S08]  /*32d0*/  HMMA.16816.F32 R32, R12, R28, R52 ;  /* 0x0000001c0c20723c */ /* 0x000ff00000001834 */
[----:B----4-:R-:W-:Y:S08]  /*32e0*/  HMMA.16816.F32 R48, R20, R36, R48 ;  /* 0x000000241430723c */ /* 0x010ff00000001830 */
[----:B------:R-:W-:Y:S01]  /*32f0*/  HMMA.16816.F32 R52, R12, R30, R24 ;  /* 0x0000001e0c34723c */ /* 0x000fe20000001818 */
[----:B------:R-:W1:Y:S01]  /*3300*/  LDSM.16.M88.4 R24, [R211+0x1800] ;  /* 0x00180000d318783b */ /* 0x000e620000000200 */
[----:B------:R-:W-:-:S05]  /*3310*/  DEPBAR.LE SB0, 0x0 ;  /* 0x000080000000791a */ /* 0x000fca0000000000 */
[----:B------:R-:W-:Y:S01]  /*3320*/  IMNMX R12, R7, UR8, PT ;  /* 0x00000008070c7c17 */ /* 0x000fe2000b800200 */
[----:B---3--:R-:W-:Y:S01]  /*3330*/  HMMA.16816.F32 R44, R16, R36, R44 ;  /* 0x00000024102c723c */ /* 0x008fe2000000182c */
[----:B------:R-:W-:Y:S02]  /*3340*/  BAR.SYNC.DEFER_BLOCKING 0x0 ;  /* 0x0000000000007b1d */ /* 0x000fe40000010000 */
[----:B------:R-:W-:-:S05]  /*3350*/  ISETP.GE.AND P3, PT, R5, R12, PT ;  /* 0x0000000c0500720c */ /* 0x000fca0003f66270 */
[C---:B------:R-:W-:Y:S08]  /*3360*/  HMMA.16816.F32 R72, R8.reuse, R28, R72 ;  /* 0x0000001c0848723c */ /* 0x040ff00000001848 */
[----:B------:R-:W-:Y:S07]  /*3370*/  HMMA.16816.F32 R56, R8, R30, R56 ;  /* 0x0000001e0838723c */ /* 0x000fee0000001838 */
[----:B------:R-:W-:Y:S01]  /*3380*/  IADD3 R11, R88, 0x48, RZ ;  /* 0x00000048580b7810 */ /* 0x000fe20007ffe0ff */
[----:B------:R-:W-:Y:S01]  /*3390*/  HMMA.16816.F32 R40, R20, R38, R40 ;  /* 0x000000261428723c */ /* 0x000fe20000001828 */
[----:B------:R-:W-:Y:S01]  /*33a0*/  IMNMX R10, R3, UR8, PT ;  /* 0x00000008030a7c17 */ /* 0x000fe2000b800200 */
[----:B------:R-:W-:Y:S01]  /*33b0*/  FFMA.FTZ R8, R6, UR4, R51 ;  /* 0x0000000406087c23 */ /* 0x000fe20008010033 */
[----:B------:R-:W-:Y:S01]  /*33c0*/  IMNMX R9, R88, UR8, PT ;  /* 0x0000000858097c17 */ /* 0x000fe2000b800200 */
[----:B------:R-:W-:Y:S01]  /*33d0*/  FFMA.FTZ R13, R6, UR4, R45 ;  /* 0x00000004060d7c23 */ /* 0x000fe2000801002d */
[----:B------:R-:W-:-:S02]  /*33e0*/  IMNMX R11, R11, UR8, PT ;  /* 0x000000080b0b7c17 */ /* 0x000fc4000b800200 */
[----:B------:R-:W-:Y:S01]  /*33f0*/  IADD3 R3, R0, 0x8, RZ ;  /* 0x0000000800037810 */ /* 0x000fe20007ffe0ff */
[----:B------:R-:W-:Y:S01]  /*3400*/  HMMA.16816.F32 R36, R16, R38, R60 ;  /* 0x000000261024723c */ /* 0x000fe2000000183c */
[C---:B------:R-:W-:Y:S02]  /*3410*/  ISETP.GE.AND P6, PT, R5.reuse, R9, PT ;  /* 0x000000090500720c */ /* 0x040fe40003fc6270 */
[CC--:B------:R-:W-:Y:S01]  /*3420*/  ISETP.GE.AND P5, PT, R5.reuse, R10.reuse, PT ;  /* 0x0000000a0500720c */ /* 0x0c0fe20003fa6270 */
[----:B------:R-:W2:Y:S01]  /*3430*/  I2F R7, R3 ;  /* 0x0000000300077306 */ /* 0x000ea20000201400 */
[----:B------:R-:W-:Y:S01]  /*3440*/  ISETP.GE.AND P1, PT, R5, R11, PT ;  /* 0x0000000b0500720c */ /* 0x000fe20003f26270 */
[C---:B------:R-:W-:Y:S01]  /*3450*/  FFMA.FTZ R5, R6.reuse, UR4, R49 ;  /* 0x0000000406057c23 */ /* 0x040fe20008010031 */
[C---:B------:R-:W-:Y:S01]  /*3460*/  ISETP.GE.AND P0, PT, R3.reuse, R9, PT ;  /* 0x000000090300720c */ /* 0x040fe20003f06270 */
[----:B------:R-:W-:Y:S01]  /*3470*/  FFMA.FTZ R6, R6, UR4, R47 ;  /* 0x0000000406067c23 */ /* 0x000fe2000801002f */
[----:B------:R-:W-:Y:S01]  /*3480*/  ISETP.GE.AND P4, PT, R3, R10, PT ;  /* 0x0000000a0300720c */ /* 0x000fe20003f86270 */
[----:B-1----:R-:W-:Y:S01]  /*3490*/  HMMA.16816.F32 R32, R20, R24, R32 ;  /* 0x000000181420723c */ /* 0x002fe20000001820 */
[----:B------:R-:W-:-:S02]  /*34a0*/  FSEL R49, R5, -INF , !P6 ;  /* 0xff80000005317808 */ /* 0x000fc40007000000 */
[C---:B------:R-:W-:Y:S02]  /*34b0*/  ISETP.GE.AND P2, PT, R3.reuse, R12, PT ;  /* 0x0000000c0300720c */ /* 0x040fe40003f46270 */
[----:B------:R-:W-:Y:S02]  /*34c0*/  ISETP.GE.AND P6, PT, R3, R11, PT ;  /* 0x0000000b0300720c */ /* 0x000fe40003fc6270 */
[----:B------:R-:W-:Y:S01]  /*34d0*/  FSEL R45, R8, -INF , !P5 ;  /* 0xff800000082d7808 */ /* 0x000fe20006800000 */
[----:B------:R-:W-:Y:S01]  /*34e0*/  HMMA.16816.F32 R28, R16, R24, R72 ;  /* 0x00000018101c723c */ /* 0x000fe20000001848 */
[----:B------:R-:W-:Y:S01]  /*34f0*/  FSEL R60, R13, -INF , !P3 ;  /* 0xff8000000d3c7808 */ /* 0x000fe20005800000 */
[C---:B--2---:R-:W-:Y:S01]  /*3500*/  FFMA.FTZ R8, R7.reuse, UR4, R40 ;  /* 0x0000000407087c23 */ /* 0x044fe20008010028 */
[----:B------:R-:W-:Y:S02]  /*3510*/  IADD3 R3, R0, 0x9, RZ ;  /* 0x0000000900037810 */ /* 0x000fe40007ffe0ff */
[----:B------:R-:W-:Y:S01]  /*3520*/  FSEL R124, R6, -INF , !P1 ;  /* 0xff800000067c7808 */ /* 0x000fe20004800000 */
[C---:B------:R-:W-:Y:S01]  /*3530*/  FFMA.FTZ R13, R7.reuse, UR4, R36 ;  /* 0x00000004070d7c23 */ /* 0x040fe20008010024 */
[----:B------:R-:W1:Y:S01]  /*3540*/  I2F R5, R3 ;  /* 0x0000000300057306 */ /* 0x000e620000201400 */
[----:B------:R-:W-:Y:S01]  /*3550*/  FSEL R40, R8, -INF , !P0 ;  /* 0xff80000008287808 */ /* 0x000fe20004000000 */
[----:B------:R-:W-:Y:S01]  /*3560*/  FFMA.FTZ R8, R7, UR4, R42 ;  /* 0x0000000407087c23 */ /* 0x000fe2000801002a */
[----:B------:R-:W-:Y:S01]  /*3570*/  ISETP.GE.AND P5, PT, R3, R9, PT ;  /* 0x000000090300720c */ /* 0x000fe20003fa6270 */
[----:B------:R-:W-:Y:S01]  /*3580*/  FFMA.FTZ R6, R7, UR4, R38 ;  /* 0x0000000407067c23 */ /* 0x000fe20008010026 */
[C---:B------:R-:W-:Y:S01]  /*3590*/  ISETP.GE.AND P3, PT, R3.reuse, R10, PT ;  /* 0x0000000a0300720c */ /* 0x040fe20003f66270 */
[----:B------:R-:W-:Y:S01]  /*35a0*/  HMMA.16816.F32 R20, R20, R26, R52 ;  /* 0x0000001a1414723c */ /* 0x000fe20000001834 */
[----:B------:R-:W-:-:S02]  /*35b0*/  ISETP.GE.AND P1, PT, R3, R12, PT ;  /* 0x0000000c0300720c */ /* 0x000fc40003f26270 */
[----:B------:R-:W-:Y:S02]  /*35c0*/  ISETP.GE.AND P0, PT, R3, R11, PT ;  /* 0x0000000b0300720c */ /* 0x000fe40003f06270 */
[----:B------:R-:W-:Y:S02]  /*35d0*/  FSEL R36, R8, -INF , !P4 ;  /* 0xff80000008247808 */ /* 0x000fe40006000000 */
[----:B------:R-:W-:Y:S01]  /*35e0*/  FSEL R63, R6, -INF , !P6 ;  /* 0xff800000063f7808 */ /* 0x000fe20007000000 */
[----:B------:R-:W-:Y:S01]  /*35f0*/  HMMA.16816.F32 R16, R16, R26, R56 ;  /* 0x0000001a1010723c */ /* 0x000fe20000001838 */
[----:B------:R-:W-:Y:S01]  /*3600*/  FSEL R61, R13, -INF , !P2 ;  /* 0xff8000000d3d7808 */ /* 0x000fe20005000000 */
[C---:B-1----:R-:W-:Y:S01]  /*3610*/  FFMA.FTZ R8, R5.reuse, UR4, R41 ;  /* 0x0000000405087c23 */ /* 0x042fe20008010029 */
[----:B------:R-:W-:Y:S01]  /*3620*/  IADD3 R3, R0, 0x10, RZ ;  /* 0x0000001000037810 */ /* 0x000fe20007ffe0ff */
[C---:B------:R-:W-:Y:S02]  /*3630*/  FFMA.FTZ R6, R5.reuse, UR4, R43 ;  /* 0x0000000405067c23 */ /* 0x040fe4000801002b */
[C---:B------:R-:W-:Y:S01]  /*3640*/  FFMA.FTZ R13, R5.reuse, UR4, R37 ;  /* 0x00000004050d7c23 */ /* 0x040fe20008010025 */
[----:B------:R-:W1:Y:S01]  /*3650*/  I2F R7, R3 ;  /* 0x0000000300077306 */ /* 0x000e620000201400 */
[----:B------:R-:W-:Y:S01]  /*3660*/  FSEL R24, R8, -INF , !P5 ;  /* 0xff80000008187808 */ /* 0x000fe20006800000 */
[----:B------:R-:W-:Y:S01]  /*3670*/  FFMA.FTZ R5, R5, UR4, R39 ;  /* 0x0000000405057c23 */ /* 0x000fe20008010027 */
[----:B------:R-:W-:-:S02]  /*3680*/  ISETP.GE.AND P4, PT, R3, R9, PT ;  /* 0x000000090300720c */ /* 0x000fc40003f86270 */
[C---:B------:R-:W-:Y:S02]  /*3690*/  ISETP.GE.AND P2, PT, R3.reuse, R10, PT ;  /* 0x0000000a0300720c */ /* 0x040fe40003f46270 */
[C---:B------:R-:W-:Y:S02]  /*36a0*/  ISETP.GE.AND P6, PT, R3.reuse, R12, PT ;  /* 0x0000000c0300720c */ /* 0x040fe40003fc6270 */
[----:B------:R-:W-:Y:S02]  /*36b0*/  ISETP.GE.AND P5, PT, R3, R11, PT ;  /* 0x0000000b0300720c */ /* 0x000fe40003fa6270 */
[----:B------:R-:W-:Y:S02]  /*36c0*/  FSEL R25, R6, -INF , !P3 ;  /* 0xff80000006197808 */ /* 0x000fe40005800000 */
[----:B------:R-:W-:Y:S02]  /*36d0*/  FSEL R62, R5, -INF , !P0 ;  /* 0xff800000053e7808 */ /* 0x000fe40004000000 */
[C---:B------:R-:W-:Y:S01]  /*36e0*/  IADD3 R5, R0.reuse, 0x18, RZ ;  /* 0x0000001800057810 */ /* 0x040fe20007ffe0ff */
[----:B-1----:R-:W-:Y:S01]  /*36f0*/  FFMA.FTZ R8, R7, UR4, R32 ;  /* 0x0000000407087c23 */ /* 0x002fe20008010020 */
[----:B------:R-:W-:-:S02]  /*3700*/  IADD3 R3, R0, 0x11, RZ ;  /* 0x0000001100037810 */ /* 0x000fc40007ffe0ff */
[----:B------:R-:W-:Y:S01]  /*3710*/  FSEL R47, R13, -INF , !P1 ;  /* 0xff8000000d2f7808 */ /* 0x000fe20004800000 */
[C---:B------:R-:W-:Y:S01]  /*3720*/  FFMA.FTZ R13, R7.reuse, UR4, R28 ;  /* 0x00000004070d7c23 */ /* 0x040fe2000801001c */
[----:B------:R-:W1:Y:S01]  /*3730*/  I2F R6, R3 ;  /* 0x0000000300067306 */ /* 0x000e620000201400 */
[----:B------:R-:W-:Y:S01]  /*3740*/  FSEL R41, R8, -INF , !P4 ;  /* 0xff80000008297808 */ /* 0x000fe20006000000 */
[----:B------:R-:W-:Y:S01]  /*3750*/  FFMA.FTZ R8, R7, UR4, R34 ;  /* 0x0000000407087c23 */ /* 0x000fe20008010022 */
[----:B------:R-:W-:Y:S01]  /*3760*/  ISETP.GE.AND P3, PT, R3, R9, PT ;  /* 0x000000090300720c */ /* 0x000fe20003f66270 */
[----:B------:R-:W-:Y:S01]  /*3770*/  FFMA.FTZ R7, R7, UR4, R30 ;  /* 0x0000000407077c23 */ /* 0x000fe2000801001e */
[C---:B------:R-:W-:Y:S02]  /*3780*/  ISETP.GE.AND P1, PT, R3.reuse, R10, PT ;  /* 0x0000000a0300720c */ /* 0x040fe40003f26270 */
[C---:B------:R-:W-:Y:S02]  /*3790*/  ISETP.GE.AND P0, PT, R3.reuse, R12, PT ;  /* 0x0000000c0300720c */ /* 0x040fe40003f06270 */
[----:B------:R-:W-:-:S02]  /*37a0*/  ISETP.GE.AND P4, PT, R3, R11, PT ;  /* 0x0000000b0300720c */ /* 0x000fc40003f86270 */
[----:B------:R2:W3:Y:S01]  /*37b0*/  I2F R3, R5 ;  /* 0x0000000500037306 */ /* 0x0004e20000201400 */
[----:B------:R-:W-:Y:S02]  /*37c0*/  FSEL R32, R8, -INF , !P2 ;  /* 0xff80000008207808 */ /* 0x000fe40005000000 */
[----:B------:R-:W-:Y:S01]  /*37d0*/  FSEL R34, R13, -INF , !P6 ;  /* 0xff8000000d227808 */ /* 0x000fe20007000000 */
[C---:B-1----:R-:W-:Y:S01]  /*37e0*/  FFMA.FTZ R8, R6.reuse, UR4, R33 ;  /* 0x0000000406087c23 */ /* 0x042fe20008010021 */
[----:B------:R-:W-:Y:S01]  /*37f0*/  FSEL R57, R7, -INF , !P5 ;  /* 0xff80000007397808 */ /* 0x000fe20006800000 */
[----:B------:R-:W-:Y:S01]  /*3800*/  FFMA.FTZ R7, R6, UR4, R29 ;  /* 0x0000000406077c23 */ /* 0x000fe2000801001d */
[C---:B------:R-:W-:Y:S02]  /*3810*/  ISETP.GE.AND P2, PT, R5.reuse, R9, PT ;  /* 0x000000090500720c */ /* 0x040fe40003f46270 */
[----:B------:R-:W-:Y:S02]  /*3820*/  FSEL R30, R8, -INF , !P3 ;  /* 0xff800000081e7808 */ /* 0x000fe40005800000 */
[C---:B------:R-:W-:Y:S01]  /*3830*/  ISETP.GE.AND P6, PT, R5.reuse, R10, PT ;  /* 0x0000000a0500720c */ /* 0x040fe20003fc6270 */
[----:B------:R-:W1:Y:S01]  /*3840*/  I2F R8, R0 ;  /* 0x0000000000087306 */ /* 0x000e620000201400 */
[----:B------:R-:W-:-:S02]  /*3850*/  ISETP.GE.AND P5, PT, R5, R12, PT ;  /* 0x0000000c0500720c */ /* 0x000fc40003fa6270 */
[----:B------:R-:W-:Y:S01]  /*3860*/  ISETP.GE.AND P3, PT, R5, R11, PT ;  /* 0x0000000b0500720c */ /* 0x000fe20003f66270 */
[C---:B--2---:R-:W-:Y:S01]  /*3870*/  FFMA.FTZ R5, R6.reuse, UR4, R35 ;  /* 0x0000000406057c23 */ /* 0x044fe20008010023 */
[----:B------:R-:W-:Y:S01]  /*3880*/  FSEL R35, R7, -INF , !P0 ;  /* 0xff80000007237808 */ /* 0x000fe20004000000 */
[----:B------:R-:W-:Y:S01]  /*3890*/  FFMA.FTZ R6, R6, UR4, R31 ;  /* 0x0000000406067c23 */ /* 0x000fe2000801001f */
[----:B------:R-:W-:Y:S01]  /*38a0*/  ISETP.GE.AND P0, PT, R0, R10, PT ;  /* 0x0000000a0000720c */ /* 0x000fe20003f06270 */
[----:B---3--:R-:W-:Y:S01]  /*38b0*/  FFMA.FTZ R7, R3, UR4, R16 ;  /* 0x0000000403077c23 */ /* 0x008fe20008010010 */
[----:B------:R-:W-:Y:S01]  /*38c0*/  FSEL R29, R5, -INF , !P1 ;  /* 0xff800000051d7808 */ /* 0x000fe20004800000 */
[C---:B------:R-:W-:Y:S01]  /*38d0*/  FFMA.FTZ R5, R3.reuse, UR4, R20 ;  /* 0x0000000403057c23 */ /* 0x040fe20008010014 */
[----:B------:R-:W-:Y:S01]  /*38e0*/  FSEL R58, R6, -INF , !P4 ;  /* 0xff800000063a7808 */ /* 0x000fe20006000000 */
[----:B------:R-:W-:Y:S01]  /*38f0*/  FFMA.FTZ R6, R3, UR4, R22 ;  /* 0x0000000403067c23 */ /* 0x000fe20008010016 */
[----:B------:R-:W-:-:S02]  /*3900*/  ISETP.GE.AND P1, PT, R0, R9, PT ;  /* 0x000000090000720c */ /* 0x000fc40003f26270 */
[----:B------:R-:W-:Y:S01]  /*3910*/  FSEL R27, R5, -INF , !P2 ;  /* 0xff800000051b7808 */ /* 0x000fe20005000000 */
[----:B------:R-:W-:Y:S01]  /*3920*/  FFMA.FTZ R5, R3, UR4, R18 ;  /* 0x0000000403057c23 */ /* 0x000fe20008010012 */
[----:B------:R-:W-:Y:S01]  /*3930*/  ISETP.GE.AND P4, PT, R0, R12, PT ;  /* 0x0000000c0000720c */ /* 0x000fe20003f86270 */
[----:B-1----:R-:W-:Y:S01]  /*3940*/  FFMA.FTZ R14, R8, UR4, R44 ;  /* 0x00000004080e7c23 */ /* 0x002fe2000801002c */
[C---:B------:R-:W-:Y:S02]  /*3950*/  ISETP.GE.AND P2, PT, R0.reuse, R11, PT ;  /* 0x0000000b0000720c */ /* 0x040fe40003f46270 */
[----:B------:R-:W-:Y:S02]  /*3960*/  IADD3 R0, R0, 0x19, RZ ;  /* 0x0000001900007810 */ /* 0x000fe40007ffe0ff */
[----:B------:R-:W-:Y:S01]  /*3970*/  FSEL R56, R5, -INF , !P3 ;  /* 0xff80000005387808 */ /* 0x000fe20005800000 */
[----:B------:R-:W-:Y:S01]  /*3980*/  FFMA.FTZ R5, R8, UR4, R50 ;  /* 0x0000000408057c23 */ /* 0x000fe20008010032 */
[----:B------:R-:W1:Y:S01]  /*3990*/  I2F R3, R0 ;  /* 0x0000000000037306 */ /* 0x000e620000201400 */
[----:B------:R-:W-:Y:S01]  /*39a0*/  FSEL R28, R6, -INF , !P6 ;  /* 0xff800000061c7808 */ /* 0x000fe20007000000 */
[----:B------:R-:W-:Y:S01]  /*39b0*/  FFMA.FTZ R6, R8, UR4, R48 ;  /* 0x0000000408067c23 */ /* 0x000fe20008010030 */
[----:B------:R-:W-:-:S02]  /*39c0*/  FSEL R43, R7, -INF , !P5 ;  /* 0xff800000072b7808 */ /* 0x000fc40006800000 */
[----:B------:R-:W-:Y:S02]  /*39d0*/  FSEL R22, R5, -INF , !P0 ;  /* 0xff80000005167808 */ /* 0x000fe40004000000 */
[----:B------:R-:W-:Y:S02]  /*39e0*/  PLOP3.LUT P0, PT, PT, PT, UP0, 0x80, 0x0 ;  /* 0x000000000000781c */ /* 0x000fe40003f0f008 */
[----:B------:R-:W-:Y:S01]  /*39f0*/  FSEL R20, R6, -INF , !P1 ;  /* 0xff80000006147808 */ /* 0x000fe20004800000 */
[----:B------:R-:W-:Y:S01]  /*3a00*/  FFMA.FTZ R6, R8, UR4, R46 ;  /* 0x0000000408067c23 */ /* 0x000fe2000801002e */
[C---:B------:R-:W-:Y:S02]  /*3a10*/  ISETP.GE.AND P6, PT, R0.reuse, R9, PT ;  /* 0x000000090000720c */ /* 0x040fe40003fc6270 */
[C---:B------:R-:W-:Y:S02]  /*3a20*/  ISETP.GE.AND P5, PT, R0.reuse, R10, PT ;  /* 0x0000000a0000720c */ /* 0x040fe40003fa6270 */
[C---:B------:R-:W-:Y:S01]  /*3a30*/  ISETP.GE.AND P3, PT, R0.reuse, R12, PT ;  /* 0x0000000c0000720c */ /* 0x040fe20003f66270 */
[C---:B-1----:R-:W-:Y:S01]  /*3a40*/  FFMA.FTZ R13, R3.reuse, UR4, R21 ;  /* 0x00000004030d7c23 */ /* 0x042fe20008010015 */
[----:B------:R-:W-:Y:S01]  /*3a50*/  ISETP.GE.AND P1, PT, R0, R11, PT ;  /* 0x0000000b0000720c */ /* 0x000fe20003f26270 */
[----:B------:R-:W-:Y:S01]  /*3a60*/  FFMA.FTZ R8, R3, UR4, R23 ;  /* 0x0000000403087c23 */ /* 0x000fe20008010017 */
[----:B------:R-:W-:Y:S01]  /*3a70*/  LOP3.LUT R0, R89, R90, RZ, 0xfc, !PT ;  /* 0x0000005a59007212 */ /* 0x000fe200078efcff */
[C---:B------:R-:W-:Y:S01]  /*3a80*/  FFMA.FTZ R7, R3.reuse, UR4, R17 ;  /* 0x0000000403077c23 */ /* 0x040fe20008010011 */
[----:B------:R-:W-:Y:S01]  /*3a90*/  FSEL R31, R14, -INF , !P4 ;  /* 0xff8000000e1f7808 */ /* 0x000fe20006000000 */
[----:B------:R-:W-:Y:S01]  /*3aa0*/  FFMA.FTZ R3, R3, UR4, R19 ;  /* 0x0000000403037c23 */ /* 0x000fe20008010013 */
[----:B------:R-:W-:-:S02]  /*3ab0*/  FSEL R33, R6, -INF , !P2 ;  /* 0xff80000006217808 */ /* 0x000fc40005000000 */
        /* <DEDUP_REMOVED lines=45> */
.L_x_1008:
[----:B------:R-:W-:Y:S05]  /*3d90*/  BSYNC B0 ;  /* 0x0000000000007941 */ /* 0x000fea0003800000 */
.L_x_1007:
[----:B------:R-:W0:Y:S02]  /*3da0*/  LDGDEPBAR ;  /* 0x00000000000079af */ /* 0x000e240000000000 */
.L_x_1006:
[----:B------:R-:W-:Y:S01]  /*3db0*/  FMNMX.FTZ R136, R20, R49, !PT ;  /* 0x0000003114887209 */ /* 0x000fe20007810000 */
[----:B-1----:R-:W-:Y:S01]  /*3dc0*/  IMAD.WIDE.U32 R14, R243, -0x326172a9, RZ ;  /* 0xcd9e8d57f30e7825 */ /* 0x002fe200078e00ff */
[----:B------:R-:W-:Y:S01]  /*3dd0*/  FMNMX.FTZ R3, R22, R45, !PT ;  /* 0x0000002d16037209 */ /* 0x000fe20007810000 */
[----:B------:R-:W-:Y:S01]  /*3de0*/  UIADD3 UR15, UR31, -0x4498517b, URZ ;  /* 0xbb67ae851f0f7890 */ /* 0x000fe2000fffe03f */
[----:B------:R-:W-:Y:S01]  /*3df0*/  FMNMX.FTZ R136, R40, R136, !PT ;  /* 0x0000008828887209 */ /* 0x000fe20007810000 */
[----:B--2---:R-:W-:Y:S01]  /*3e00*/  IMAD.U32 R7, RZ, RZ, UR31 ;  /* 0x0000001fff077e24 */ /* 0x004fe2000f8e00ff */
        /* <DEDUP_REMOVED lines=19> */
[----:B------:R-:W-:Y:S01]  /*3f40*/  IMAD.SHL.U32 R205, R0, 0x2, RZ ;  /* 0x0000000200cd7824 */ /* 0x000fe200078e00ff */
[----:B------:R-:W-:Y:S01]  /*3f50*/  FMNMX.FTZ R3, R26, R3, !PT ;  /* 0x000000031a037209 */ /* 0x000fe20007810000 */
[----:B------:R-:W-:Y:S01]  /*3f60*/  UIADD3 UR17, UR30, -0x4ab325aa, URZ ;  /* 0xb54cda561e117890 */ /* 0x000fe2000fffe03f */
[----:B------:R-:W-:Y:S01]  /*3f70*/  LOP3.LUT R46, R92, UR30, RZ, 0x3c, !PT ;  /* 0x0000001e5c2e7c12 */ /* 0x000fe2000f8e3cff */
[----:B------:R-:W1:Y:S01]  /*3f80*/  SHFL.BFLY PT, R5, R136, 0x2, 0x1f ;  /* 0x0c401f0088057f89 */ /* 0x000e6200000e0000 */
[--C-:B------:R-:W-:Y:S01]  /*3f90*/  IMAD R207, R4, 0x2, R205.reuse ;  /* 0x0000000204cf7824 */ /* 0x100fe200078e02cd */
[----:B------:R-:W-:Y:S01]  /*3fa0*/  UIADD3 UR8, UR30, 0x1715609d, URZ ;  /* 0x1715609d1e087890 */ /* 0x000fe2000fffe03f */
[C---:B------:R-:W-:Y:S01]  /*3fb0*/  IMAD R210, R2.reuse, 0x2, R205 ;  /* 0x0000000202d27824 */ /* 0x040fe200078e02cd */
[----:B------:R-:W2:Y:S01]  /*3fc0*/  SHFL.BFLY PT, R6, R3, 0x2, 0x1f ;  /* 0x0c401f0003067f89 */ /* 0x000ea200000e0000 */
[----:B------:R-:W-:Y:S01]  /*3fd0*/  IMAD R209, R2, 0x2, R207 ;  /* 0x0000000202d17824 */ /* 0x000fe200078e02cf */
[----:B------:R-:W-:-:S02]  /*3fe0*/  IADD3 R59, R243, 0x4, RZ ;  /* 0x00000004f33b7810 */ /* 0x000fc40007ffe0ff */
[----:B------:R-:W-:Y:S03]  /*3ff0*/  LDSM.16.MT88.4 R148, [R205+0xa000] ;  /* 0x00a00000cd94783b */ /* 0x000fe60000004200 */
[----:B------:R-:W-:Y:S01]  /*4000*/  IMAD.WIDE.U32 R238, R59, -0x326172a9, RZ ;  /* 0xcd9e8d573bee7825 */ /* 0x000fe200078e00ff */
[----:B------:R-:W-:Y:S04]  /*4010*/  LDSM.16.MT88.4 R76, [R207+0xa000] ;  /* 0x00a00000cf4c783b */ /* 0x000fe80000004200 */
[----:B------:R-:W-:Y:S04]  /*4020*/  LDSM.16.MT88.4 R92, [R210+0xa000] ;  /* 0x00a00000d25c783b */ /* 0x000fe80000004200 */
[----:B------:R-:W-:Y:S01]  /*4030*/  LDSM.16.MT88.4 R104, [R205+0xb000] ;  /* 0x00b00000cd68783b */ /* 0x000fe20000004200 */
[----:B-1----:R-:W-:-:S03]  /*4040*/  FMNMX.FTZ R136, R136, R5, !PT ;  /* 0x0000000588887209 */ /* 0x002fc60007810000 */
[----:B------:R-:W-:Y:S01]  /*4050*/  LDSM.16.MT88.4 R200, [R207+0xb000] ;  /* 0x00b00000cfc8783b */ /* 0x000fe20000004200 */
[----:B------:R-:W-:Y:S02]  /*4060*/  LOP3.LUT R5, R15, R46, RZ, 0x3c, !PT ;  /* 0x0000002e0f057212 */ /* 0x000fe400078e3cff */
[----:B--2---:R-:W-:Y:S01]  /*4070*/  FMNMX.FTZ R3, R6, R3, !PT ;  /* 0x0000000306037209 */ /* 0x004fe20007810000 */
[----:B------:R-:W1:Y:S01]  /*4080*/  SHFL.BFLY PT, R8, R136, 0x1, 0x1f ;  /* 0x0c201f0088087f89 */ /* 0x000e6200000e0000 */
[----:B------:R-:W-:Y:S01]  /*4090*/  LOP3.LUT R6, R237, UR32, R7, 0x96, !PT ;  /* 0x00000020ed067c12 */ /* 0x000fe2000f8e9607 */
[----:B------:R-:W-:Y:S02]  /*40a0*/  IMAD.WIDE.U32 R246, R5, -0x2daee0ad, RZ ;  /* 0xd2511f5305f67825 */ /* 0x000fe400078e00ff */
[----:B------:R-:W2:Y:S02]  /*40b0*/  SHFL.BFLY PT, R135, R3, 0x1, 0x1f ;  /* 0x0c201f0003877f89 */ /* 0x000ea400000e0000 */
[----:B------:R-:W-:Y:S01]  /*40c0*/  IMAD.WIDE.U32 R72, R6, -0x326172a9, RZ ;  /* 0xcd9e8d5706487825 */ /* 0x000fe200078e00ff */
[----:B------:R-:W-:Y:S01]  /*40d0*/  LOP3.LUT R5, R247, UR15, R236, 0x96, !PT ;  /* 0x0000000ff7057c12 */ /* 0x000fe2000f8e96ec */
[----:B------:R-:W-:Y:S04]  /*40e0*/  LDSM.16.MT88.4 R116, [R210+0xb000] ;  /* 0x00b00000d274783b */ /* 0x000fe80000004200 */
[----:B------:R-:W-:Y:S01]  /*40f0*/  IMAD.WIDE.U32 R244, R5, -0x326172a9, RZ ;  /* 0xcd9e8d5705f47825 */ /* 0x000fe200078e00ff */
[----:B------:R-:W-:Y:S01]  /*4100*/  LOP3.LUT R5, R73, UR16, R14, 0x96, !PT ;  /* 0x0000001049057c12 */ /* 0x000fe2000f8e960e */
[----:B------:R-:W-:Y:S03]  /*4110*/  LDSM.16.MT88.4 R220, [R209+0xb000] ;  /* 0x00b00000d1dc783b */ /* 0x000fe60000004200 */
[----:B------:R-:W-:Y:S01]  /*4120*/  LOP3.LUT R14, R245, UR14, R72, 0x96, !PT ;  /* 0x0000000ef50e7c12 */ /* 0x000fe2000f8e9648 */
[----:B------:R-:W-:Y:S01]  /*4130*/  IMAD.WIDE.U32 R16, R5, -0x2daee0ad, RZ ;  /* 0xd2511f5305107825 */ /* 0x000fe200078e00ff */
[----:B------:R-:W-:Y:S03]  /*4140*/  LDSM.16.MT88.4 R184, [R205+0xa800] ;  /* 0x00a80000cdb8783b */ /* 0x000fe60000004200 */
[----:B------:R-:W-:Y:S01]  /*4150*/  IMAD.WIDE.U32 R14, R14, -0x2daee0ad, RZ ;  /* 0xd2511f530e0e7825 */ /* 0x000fe200078e00ff */
[----:B------:R-:W-:Y:S01]  /*4160*/  LOP3.LUT R6, R17, UR13, R246, 0x96, !PT ;  /* 0x0000000d11067c12 */ /* 0x000fe2000f8e96f6 */
[----:B------:R-:W-:Y:S01]  /*4170*/  LDSM.16.MT88.4 R176, [R207+0xa800] ;  /* 0x00a80000cfb0783b */ /* 0x000fe20000004200 */
[----:B-1----:R-:W-:-:S02]  /*4180*/  FMNMX.FTZ R136, R136, R8, !PT ;  /* 0x0000000888887209 */ /* 0x002fc40007810000 */
[----:B--2---:R-:W-:Y:S01]  /*4190*/  FMNMX.FTZ R135, R3, R135, !PT ;  /* 0x0000008703877209 */ /* 0x004fe20007810000 */
[----:B------:R-:W-:Y:S02]  /*41a0*/  LDSM.16.MT88.4 R180, [R210+0xa800] ;  /* 0x00a80000d2b4783b */ /* 0x000fe40000004200 */
[C---:B------:R-:W-:Y:S01]  /*41b0*/  FMUL.FTZ R8, R136.reuse, c[0x0][0x23c] ;  /* 0x00008f0088087a20 */ /* 0x040fe20000410000 */
[----:B------:R-:W-:Y:S01]  /*41c0*/  FSETP.NEU.FTZ.AND P1, PT, R136, -INF , PT ;  /* 0xff8000008800780b */ /* 0x000fe20003f3d000 */
[----:B------:R-:W-:Y:S03]  /*41d0*/  LDSM.16.MT88.4 R172, [R209+0xa800] ;  /* 0x00a80000d1ac783b */ /* 0x000fe60000004200 */
[----:B------:R-:W-:Y:S02]  /*41e0*/  FSEL R8, R8, RZ, P1 ;  /* 0x000000ff08087208 */ /* 0x000fe40000800000 */
[----:B------:R-:W-:Y:S01]  /*41f0*/  FSETP.NEU.FTZ.AND P1, PT, R135, -INF , PT ;  /* 0xff8000008700780b */ /* 0x000fe20003f3d000 */
[----:B------:R-:W-:Y:S02]  /*4200*/  LDSM.16.MT88.4 R196, [R205+0xb800] ;  /* 0x00b80000cdc4783b */ /* 0x000fe40000004200 */
[----:B------:R-:W-:-:S02]  /*4210*/  FFMA.FTZ R5, R20, c[0x0][0x23c], -R8 ;  /* 0x00008f0014057a23 */ /* 0x000fc40000010808 */
[----:B------:R-:W-:Y:S01]  /*4220*/  FFMA.FTZ R3, R40, c[0x0][0x23c], -R8 ;  /* 0x00008f0028037a23 */ /* 0x000fe20000010808 */
[----:B------:R-:W-:Y:S01]  /*4230*/  LDSM.16.MT88.4 R188, [R207+0xb800] ;  /* 0x00b80000cfbc783b */ /* 0x000fe20000004200 */
[----:B------:R1:W-:Y:S03]  /*4240*/  MUFU.EX2 R242, R5 ;  /* 0x0000000500f27308 */ /* 0x0003e60000000800 */
[----:B------:R-:W-:Y:S04]  /*4250*/  LDSM.16.MT88.4 R192, [R210+0xb800] ;  /* 0x00b80000d2c0783b */ /* 0x000fe80000004200 */
[----:B------:R-:W-:Y:S01]  /*4260*/  STL [R1+0x2c], R46 ;  /* 0x00002c2e01007387 */ /* 0x000fe20000100800 */
[----:B------:R2:W-:Y:S03]  /*4270*/  MUFU.EX2 R241, R3 ;  /* 0x0000000300f17308 */ /* 0x0005e60000000800 */
[----:B------:R-:W-:Y:S04]  /*4280*/  STL.64 [R1+0x38], R246 ;  /* 0x000038f601007387 */ /* 0x000fe80000100a00 */
[----:B------:R-:W-:Y:S01]  /*4290*/  STL.64 [R1+0x20], R244 ;  /* 0x000020f401007387 */ /* 0x000fe20000100a00 */
[----:B-1----:R-:W-:Y:S01]  /*42a0*/  LOP3.LUT R5, R15, UR11, R16, 0x96, !PT ;  /* 0x0000000b0f057c12 */ /* 0x002fe2000f8e9610 */
[----:B------:R-:W-:-:S02]  /*42b0*/  IMAD.WIDE.U32 R16, R6, -0x326172a9, RZ ;  /* 0xcd9e8d5706107825 */ /* 0x000fc400078e00ff */
[----:B------:R-:W-:Y:S02]  /*42c0*/  STL [R1+0x4c], R59 ;  /* 0x00004c3b01007387 */ /* 0x000fe40000100800 */
[----:B------:R-:W-:Y:S02]  /*42d0*/  FFMA.FTZ R6, R49, c[0x0][0x23c], -R8 ;  /* 0x00008f0031067a23 */ /* 0x000fe40000010808 */
[----:B------:R-:W-:Y:S02]  /*42e0*/  IMAD.WIDE.U32 R18, R5, -0x326172a9, RZ ;  /* 0xcd9e8d5705127825 */ /* 0x000fe400078e00ff */
[----:B------:R1:W-:Y:S02]  /*42f0*/  MUFU.EX2 R235, R6 ;  /* 0x0000000600eb7308 */ /* 0x0003e40000000800 */
[----:B--2---:R-:W-:Y:S01]  /*4300*/  FMUL.FTZ R3, R135, c[0x0][0x23c] ;  /* 0x00008f0087037a20 */ /* 0x004fe20000410000 */
[----:B------:R-:W-:-:S04]  /*4310*/  LOP3.LUT R5, R19, UR10, R16, 0x96, !PT ;  /* 0x0000000a13057c12 */ /* 0x000fc8000f8e9610 */
[----:B------:R-:W-:Y:S01]  /*4320*/  FSEL R3, R3, RZ, P1 ;  /* 0x000000ff03037208 */ /* 0x000fe20000800000 */
[----:B------:R-:W-:-:S04]  /*4330*/  IMAD.WIDE.U32 R20, R5, -0x2daee0ad, RZ ;  /* 0xd2511f5305147825 */ /* 0x000fc800078e00ff */
[----:B------:R-:W-:Y:S02]  /*4340*/  FFMA.FTZ R5, R24, c[0x0][0x23c], -R8 ;  /* 0x00008f0018057a23 */ /* 0x000fe40000010808 */
[--C-:B------:R-:W-:Y:S01]  /*4350*/  FFMA.FTZ R13, R36, c[0x0][0x23c], -R3.reuse ;  /* 0x00008f00240d7a23 */ /* 0x100fe20000010803 */
[----:B-1----:R-:W-:Y:S01]  /*4360*/  LOP3.LUT R6, R17, UR12, R244, 0x96, !PT ;  /* 0x0000000c11067c12 */ /* 0x002fe2000f8e96f4 */
[----:B------:R1:W2:Y:S01]  /*4370*/  MUFU.EX2 R240, R5 ;  /* 0x0000000500f07308 */ /* 0x0002a20000000800 */
[--C-:B------:R-:W-:Y:S02]  /*4380*/  FFMA.FTZ R4, R25, c[0x0][0x23c], -R3.reuse ;  /* 0x00008f0019047a23 */ /* 0x100fe40000010803 */
[----:B------:R-:W-:Y:S02]  /*4390*/  FFMA.FTZ R19, R29, c[0x0][0x23c], -R3 ;  /* 0x00008f001d137a23 */ /* 0x000fe40000010803 */
[----:B------:R-:W-:-:S03]  /*43a0*/  IMAD.WIDE.U32 R16, R6, -0x2daee0ad, RZ ;  /* 0xd2511f5306107825 */ /* 0x000fc600078e00ff */
[----:B------:R-:W-:Y:S02]  /*43b0*/  MUFU.EX2 R232, R13 ;  /* 0x0000000d00e87308 */ /* 0x000fe40000000800 */
[----:B------:R-:W-:Y:S02]  /*43c0*/  LOP3.LUT R6, R21, UR5, R16, 0x96, !PT ;  /* 0x0000000515067c12 */ /* 0x000fe4000f8e9610 */
[----:B------:R-:W-:-:S03]  /*43d0*/  LOP3.LUT R14, R17, UR9, R14, 0x96, !PT ;  /* 0x00000009110e7c12 */ /* 0x000fc6000f8e960e */
[----:B------:R-:W-:Y:S01]  /*43e0*/  IMAD.WIDE.U32 R6, R6, -0x326172a9, RZ ;  /* 0xcd9e8d5706067825 */ /* 0x000fe200078e00ff */
[----:B------:R-:W3:Y:S03]  /*43f0*/  MUFU.EX2 R231, R4 ;  /* 0x0000000400e77308 */ /* 0x000ee60000000800 */
[--C-:B-1----:R-:W-:Y:S01]  /*4400*/  FFMA.FTZ R5, R22, c[0x0][0x23c], -R3.reuse ;  /* 0x00008f0016057a23 */ /* 0x102fe20000010803 */
[----:B------:R-:W-:Y:S01]  /*4410*/  LOP3.LUT R0, R6, 0xffff, RZ, 0xc0, !PT ;  /* 0x0000ffff06007812 */ /* 0x000fe200078ec0ff */
[----:B------:R-:W-:Y:S01]  /*4420*/  IMAD.WIDE.U32 R16, R14, -0x326172a9, RZ ;  /* 0xcd9e8d570e107825 */ /* 0x000fe200078e00ff */
[----:B------:R-:W-:Y:S02]  /*4430*/  LOP3.LUT R14, R6, 0xff, RZ, 0xc0, !PT ;  /* 0x000000ff060e7812 */ /* 0x000fe400078ec0ff */
[----:B------:R1:W-:Y:S08]  /*4440*/  MUFU.EX2 R234, R5 ;  /* 0x0000000500ea7308 */ /* 0x0003f00000000800 */
[----:B------:R-:W-:Y:S01]  /*4450*/  MUFU.EX2 R225, R19 ;  /* 0x0000001300e17308 */ /* 0x000fe20000000800 */
[----:B-1----:R-:W-:-:S02]  /*4460*/  FFMA.FTZ R5, R45, c[0x0][0x23c], -R3 ;  /* 0x00008f002d057a23 */ /* 0x002fc40000010803 */
[----:B------:R-:W-:-:S05]  /*4470*/  IMAD R45, R91, 0x10000, R91 ;  /* 0x000100005b2d7824 */ /* 0x000fca00078e025b */
[----:B------:R1:W4:Y:S01]  /*4480*/  MUFU.EX2 R233, R5 ;  /* 0x0000000500e97308 */ /* 0x0003220000000800 */
[----:B------:R-:W5:Y:S01]  /*4490*/  LDSM.16.MT88.4 R88, [R209+0xa000] ;  /* 0x00a00000d158783b */ /* 0x000f620000004200 */
[----:B-1----:R-:W-:Y:S02]  /*44a0*/  SHF.R.U32.HI R5, RZ, 0x8, R0 ;  /* 0x00000008ff057819 */ /* 0x002fe40000011600 */
[----:B------:R-:W-:Y:S02]  /*44b0*/  LOP3.LUT R0, R7, UR17, R16, 0x96, !PT ;  /* 0x0000001107007c12 */ /* 0x000fe4000f8e9610 */
[----:B------:R-:W-:Y:S02]  /*44c0*/  SHF.R.U32.HI R7, RZ, 0x10, R6 ;  /* 0x00000010ff077819 */ /* 0x000fe40000011606 */
[----:B------:R-:W-:Y:S02]  /*44d0*/  PRMT R15, R14, 0x5410, R5 ;  /* 0x000054100e0f7816 */ /* 0x000fe40000000005 */
[----:B------:R-:W-:-:S02]  /*44e0*/  LOP3.LUT R2, R0, 0xffff, RZ, 0xc0, !PT ;  /* 0x0000ffff00027812 */ /* 0x000fc400078ec0ff */
[----:B------:R-:W-:Y:S02]  /*44f0*/  SHF.R.U32.HI R4, RZ, 0x10, R0 ;  /* 0x00000010ff047819 */ /* 0x000fe40000011600 */
[----:B------:R-:W-:Y:S02]  /*4500*/  SHF.R.U32.HI R16, RZ, 0x18, R6 ;  /* 0x00000018ff107819 */ /* 0x000fe40000011606 */
[----:B------:R-:W-:Y:S02]  /*4510*/  LOP3.LUT R7, R7, 0xff, RZ, 0xc0, !PT ;  /* 0x000000ff07077812 */ /* 0x000fe400078ec0ff */
[----:B------:R-:W-:Y:S02]  /*4520*/  LOP3.LUT R14, R0, 0xff, RZ, 0xc0, !PT ;  /* 0x000000ff000e7812 */ /* 0x000fe400078ec0ff */
[----:B------:R-:W-:Y:S01]  /*4530*/  SHF.R.U32.HI R6, RZ, 0x18, R0 ;  /* 0x00000018ff067819 */ /* 0x000fe20000011600 */
[----:B------:R-:W-:Y:S01]  /*4540*/  HSET2.LE.AND R0, R15, R45, PT ;  /* 0x0000002d0f007233 */ /* 0x000fe20003803000 */
[----:B------:R-:W-:-:S02]  /*4550*/  SHF.R.U32.HI R5, RZ, 0x8, R2 ;  /* 0x00000008ff057819 */ /* 0x000fc40000011602 */
[----:B------:R-:W-:Y:S02]  /*4560*/  LOP3.LUT R4, R4, 0xff, RZ, 0xc0, !PT ;  /* 0x000000ff04047812 */ /* 0x000fe400078ec0ff */
[----:B--2---:R-:W-:Y:S02]  /*4570*/  F2FP.PACK_AB R2, R240, R241 ;  /* 0x000000f1f002723e */ /* 0x004fe400000000ff */
[----:B------:R-:W-:Y:S02]  /*4580*/  PRMT R7, R7, 0x5410, R16 ;  /* 0x0000541007077816 */ /* 0x000fe40000000010 */
[----:B------:R-:W-:Y:S02]  /*4590*/  PRMT R13, R4, 0x5410, R6 ;  /* 0x00005410040d7816 */ /* 0x000fe40000000006 */
[----:B------:R-:W-:Y:S01]  /*45a0*/  LOP3.LUT R6, R0, R2, RZ, 0xc0, !PT ;  /* 0x0000000200067212 */ /* 0x000fe200078ec0ff */
[--C-:B------:R-:W-:Y:S01]  /*45b0*/  HSET2.LE.AND R0, R7, R45.reuse, PT ;  /* 0x0000002d07007233 */ /* 0x100fe20003803000 */
[----:B---3--:R-:W-:Y:S01]  /*45c0*/  F2FP.PACK_AB R2, R231, R232 ;  /* 0x000000e8e702723e */ /* 0x008fe200000000ff */
[----:B------:R-:W-:Y:S01]  /*45d0*/  HSET2.LE.AND R13, R13, R45, PT ;  /* 0x0000002d0d0d7233 */ /* 0x000fe20003803000 */
[----:B------:R-:W-:-:S02]  /*45e0*/  PRMT R14, R14, 0x5410, R5 ;  /* 0x000054100e0e7816 */ /* 0x000fc40000000005 */
[----:B------:R-:W-:Y:S01]  /*45f0*/  LOP3.LUT R7, R0, R2, RZ, 0xc0, !PT ;  /* 0x0000000200077212 */ /* 0x000fe200078ec0ff */
[----:B------:R-:W-:Y:S01]  /*4600*/  FFMA.FTZ R2, R41, c[0x0][0x23c], -R8 ;  /* 0x00008f0029027a23 */ /* 0x000fe20000010808 */
[----:B------:R-:W-:Y:S01]  /*4610*/  FMNMX.FTZ R0, R31, R60, !PT ;  /* 0x0000003c1f007209 */ /* 0x000fe20007810000 */
[----:B------:R-:W-:Y:S01]  /*4620*/  HSET2.LE.AND R4, R14, R45, PT ;  /* 0x0000002d0e047233 */ /* 0x000fe20003803000 */
[----:B------:R-:W-:Y:S01]  /*4630*/  F2FP.PACK_AB R5, R235, R242 ;  /* 0x000000f2eb05723e */ /* 0x000fe200000000ff */
[----:B------:R1:W-:Y:S01]  /*4640*/  MUFU.EX2 R229, R2 ;  /* 0x0000000200e57308 */ /* 0x0003e20000000800 */
[----:B------:R-:W-:Y:S02]  /*4650*/  FMNMX.FTZ R0, R61, R0, !PT ;  /* 0x000000003d007209 */ /* 0x000fe40007810000 */
[----:B----4-:R-:W-:Y:S02]  /*4660*/  F2FP.PACK_AB R14, R233, R234 ;  /* 0x000000eae90e723e */ /* 0x010fe400000000ff */
[----:B------:R-:W-:-:S02]  /*4670*/  FMNMX.FTZ R0, R47, R0, !PT ;  /* 0x000000002f007209 */ /* 0x000fc40007810000 */
[----:B------:R-:W-:Y:S02]  /*4680*/  LOP3.LUT R4, R4, R5, RZ, 0xc0, !PT ;  /* 0x0000000504047212 */ /* 0x000fe400078ec0ff */
[----:B------:R-:W-:Y:S02]  /*4690*/  FMNMX.FTZ R0, R34, R0, !PT ;  /* 0x0000000022007209 */ /* 0x000fe40007810000 */
[----:B------:R-:W-:Y:S01]  /*46a0*/  LOP3.LUT R5, R13, R14, RZ, 0xc0, !PT ;  /* 0x0000000e0d057212 */ /* 0x000fe200078ec0ff */
[--C-:B------:R-:W-:Y:S01]  /*46b0*/  FFMA.FTZ R13, R27, c[0x0][0x23c], -R8.reuse ;  /* 0x00008f001b0d7a23 */ /* 0x100fe20000010808 */
[----:B------:R-:W-:Y:S01]  /*46c0*/  FMNMX.FTZ R0, R35, R0, !PT ;  /* 0x0000000023007209 */ /* 0x000fe20007810000 */
[----:B-1----:R-:W-:-:S03]  /*46d0*/  FFMA.FTZ R2, R30, c[0x0][0x23c], -R8 ;  /* 0x00008f001e027a23 */ /* 0x002fc60000010808 */
[----:B------:R-:W-:Y:S01]  /*46e0*/  FMNMX.FTZ R0, R43, R0, !PT ;  /* 0x000000002b007209 */ /* 0x000fe20007810000 */
[----:B------:R-:W-:Y:S01]  /*46f0*/  MUFU.EX2 R228, R13 ;  /* 0x0000000d00e47308 */ /* 0x000fe20000000800 */
[----:B------:R-:W-:Y:S02]  /*4700*/  HMMA.16816.F32 R140, R4, R148, RZ ;  /* 0x00000094048c723c */ /* 0x000fe400000018ff */
[----:B------:R-:W-:-:S05]  /*4710*/  FMNMX.FTZ R0, R42, R0, !PT ;  /* 0x000000002a007209 */ /* 0x000fca0007810000 */
[----:B------:R-:W1:Y:S01]  /*4720*/  SHFL.BFLY PT, R16, R0, 0x2, 0x1f ;  /* 0x0c401f0000107f89 */ /* 0x000e6200000e0000 */
[----:B------:R2:W-:Y:S01]  /*4730*/  MUFU.EX2 R230, R2 ;  /* 0x0000000200e67308 */ /* 0x0005e20000000800 */
[C---:B------:R-:W-:Y:S08]  /*4740*/  HMMA.16816.F32 R36, R4.reuse, R76, RZ ;  /* 0x0000004c0424723c */ /* 0x040ff000000018ff */
[----:B------:R-:W-:Y:S01]  /*4750*/  HMMA.16816.F32 R52, R4, R92, RZ ;  /* 0x0000005c0434723c */ /* 0x000fe200000018ff */
[----:B--2---:R-:W-:-:S07]  /*4760*/  LOP3.LUT R2, R17, UR8, R18, 0x96, !PT ;  /* 0x0000000811027c12 */ /* 0x004fce000f8e9612 */
[----:B-----5:R-:W-:Y:S01]  /*4770*/  HMMA.16816.F32 R68, R4, R88, RZ ;  /* 0x000000580444723c */ /* 0x020fe200000018ff */
[----:B------:R-:W-:Y:S01]  /*4780*/  IMAD.WIDE.U32 R14, R2, -0x2daee0ad, RZ ;  /* 0xd2511f53020e7825 */ /* 0x000fe200078e00ff */
[----:B-1----:R-:W-:-:S03]  /*4790*/  FMNMX.FTZ R18, R16, R0, !PT ;  /* 0x0000000010127209 */ /* 0x002fc60007810000 */
[----:B------:R-:W-:Y:S01]  /*47a0*/  FFMA.FTZ R2, R23, c[0x0][0x23c], -R8 ;  /* 0x00008f0017027a23 */ /* 0x000fe20000010808 */
[----:B------:R-:W-:Y:S01]  /*47b0*/  LOP3.LUT R0, R15, UR18, R20, 0x96, !PT ;  /* 0x000000120f007c12 */ /* 0x000fe2000f8e9614 */
[----:B------:R-:W-:Y:S01]  /*47c0*/  FFMA.FTZ R20, R32, c[0x0][0x23c], -R3 ;  /* 0x00008f0020147a23 */ /* 0x000fe20000010803 */
[C---:B------:R-:W-:Y:S01]  /*47d0*/  LOP3.LUT R8, R14.reuse, 0xffff, RZ, 0xc0, !PT ;  /* 0x0000ffff0e087812 */ /* 0x040fe200078ec0ff */
[----:B------:R1:W2:Y:S01]  /*47e0*/  MUFU.EX2 R248, R2 ;  /* 0x0000000200f87308 */ /* 0x0002a20000000800 */
[----:B------:R-:W-:Y:S01]  /*47f0*/  SHF.R.U32.HI R15, RZ, 0x10, R14 ;  /* 0x00000010ff0f7819 */ /* 0x000fe2000001160e */
[C---:B------:R-:W-:Y:S01]  /*4800*/  HMMA.16816.F32 R84, R4.reuse, R104, RZ ;  /* 0x000000680454723c */ /* 0x040fe200000018ff */
[----:B------:R-:W-:Y:S02]  /*4810*/  LOP3.LUT R16, R14, 0xff, RZ, 0xc0, !PT ;  /* 0x000000ff0e107812 */ /* 0x000fe400078ec0ff */
[----:B------:R-:W-:Y:S02]  /*4820*/  SHF.R.U32.HI R13, RZ, 0x8, R8 ;  /* 0x00000008ff0d7819 */ /* 0x000fe40000011608 */
[----:B------:R-:W-:Y:S01]  /*4830*/  SHF.R.U32.HI R14, RZ, 0x18, R14 ;  /* 0x00000018ff0e7819 */ /* 0x000fe2000001160e */
[----:B------:R3:W-:Y:S01]  /*4840*/  MUFU.EX2 R226, R20 ;  /* 0x0000001400e27308 */ /* 0x0007e20000000800 */
[----:B------:R-:W-:Y:S01]  /*4850*/  LOP3.LUT R8, R15, 0xff, RZ, 0xc0, !PT ;  /* 0x000000ff0f087812 */ /* 0x000fe200078ec0ff */
[----:B------:R-:W-:Y:S01]  /*4860*/  HMMA.16816.F32 R100, R4, R200, RZ ;  /* 0x000000c80464723c */ /* 0x000fe200000018ff */
[----:B------:R-:W-:-:S02]  /*4870*/  PRMT R17, R16, 0x5410, R13 ;  /* 0x0000541010117816 */ /* 0x000fc4000000000d */
[----:B------:R-:W-:Y:S02]  /*4880*/  PRMT R16, R8, 0x5410, R14 ;  /* 0x0000541008107816 */ /* 0x000fe4000000000e */
[----:B------:R-:W-:Y:S01]  /*4890*/  FMNMX.FTZ R14, R33, R124, !PT ;  /* 0x0000007c210e7209 */ /* 0x000fe20007810000 */
[--C-:B-1----:R-:W-:Y:S01]  /*48a0*/  FFMA.FTZ R2, R28, c[0x0][0x23c], -R3.reuse ;  /* 0x00008f001c027a23 */ /* 0x102fe20000010803 */
[----:B------:R-:W-:Y:S01]  /*48b0*/  LOP3.LUT R15, R0, 0xff, RZ, 0xc0, !PT ;  /* 0x000000ff000f7812 */ /* 0x000fe200078ec0ff */
[----:B------:R-:W-:Y:S01]  /*48c0*/  FFMA.FTZ R3, R26, c[0x0][0x23c], -R3 ;  /* 0x00008f001a037a23 */ /* 0x000fe20000010803 */
[----:B------:R-:W-:Y:S01]  /*48d0*/  SHF.R.U32.HI R13, RZ, 0x18, R0 ;  /* 0x00000018ff0d7819 */ /* 0x000fe20000011600 */
[----:B------:R1:W-:Y:S01]  /*48e0*/  MUFU.EX2 R227, R2 ;  /* 0x0000000200e37308 */ /* 0x0003e20000000800 */
[C---:B------:R-:W-:Y:S01]  /*48f0*/  HMMA.16816.F32 R112, R4.reuse, R116, RZ ;  /* 0x000000740470723c */ /* 0x040fe200000018ff */
[----:B---3--:R-:W3:Y:S06]  /*4900*/  SHFL.BFLY PT, R20, R18, 0x1, 0x1f ;  /* 0x0c201f0012147f89 */ /* 0x008eec00000e0000 */
[----:B------:R4:W5:Y:S01]  /*4910*/  MUFU.EX2 R249, R3 ;  /* 0x0000000300f97308 */ /* 0x0009620000000800 */
[----:B------:R-:W-:Y:S01]  /*4920*/  HMMA.16816.F32 R164, R4, R220, RZ ;  /* 0x000000dc04a4723c */ /* 0x000fe200000018ff */
[----:B-1----:R-:W-:-:S07]  /*4930*/  LOP3.LUT R2, R0, 0xffff, RZ, 0xc0, !PT ;  /* 0x0000ffff00027812 */ /* 0x002fce00078ec0ff */
[----:B------:R-:W-:Y:S01]  /*4940*/  HMMA.16816.F32 R152, R4, R150, RZ ;  /* 0x000000960498723c */ /* 0x000fe200000018ff */
[----:B------:R-:W-:Y:S02]  /*4950*/  SHF.R.U32.HI R8, RZ, 0x8, R2 ;  /* 0x00000008ff087819 */ /* 0x000fe40000011602 */
[----:B----4-:R-:W-:-:S05]  /*4960*/  SHF.R.U32.HI R3, RZ, 0x10, R0 ;  /* 0x00000010ff037819 */ /* 0x010fca0000011600 */
[C---:B------:R-:W-:Y:S01]  /*4970*/  HMMA.16816.F32 R48, R4.reuse, R78, RZ ;  /* 0x0000004e0430723c */ /* 0x040fe200000018ff */
[----:B------:R-:W-:Y:S02]  /*4980*/  FMNMX.FTZ R0, R63, R14, !PT ;  /* 0x0000000e3f007209 */ /* 0x000fe40007810000 */
[----:B------:R-:W-:Y:S01]  /*4990*/  LOP3.LUT R2, R3, 0xff, RZ, 0xc0, !PT ;  /* 0x000000ff03027812 */ /* 0x000fe200078ec0ff */
[--C-:B------:R-:W-:Y:S01]  /*49a0*/  HSET2.LE.AND R3, R16, R45.reuse, PT ;  /* 0x0000002d10037233 */ /* 0x100fe20003803000 */
[----:B------:R-:W-:Y:S02]  /*49b0*/  FMNMX.FTZ R0, R62, R0, !PT ;  /* 0x000000003e007209 */ /* 0x000fe40007810000 */
[----:B------:R-:W-:Y:S01]  /*49c0*/  PRMT R14, R2, 0x5410, R13 ;  /* 0x00005410020e7816 */ /* 0x000fe2000000000d */
[----:B------:R-:W-:Y:S01]  /*49d0*/  HMMA.16816.F32 R64, R4, R94, RZ ;  /* 0x0000005e0440723c */ /* 0x000fe200000018ff */
[----:B------:R-:W-:Y:S01]  /*49e0*/  FMNMX.FTZ R13, R57, R0, !PT ;  /* 0x00000000390d7209 */ /* 0x000fe20007810000 */
[----:B------:R-:W-:Y:S01]  /*49f0*/  HSET2.LE.AND R0, R17, R45, PT ;  /* 0x0000002d11007233 */ /* 0x000fe20003803000 */
[----:B------:R-:W-:-:S02]  /*4a00*/  PRMT R15, R15, 0x5410, R8 ;  /* 0x000054100f0f7816 */ /* 0x000fc40000000008 */
[----:B--2---:R-:W-:Y:S02]  /*4a10*/  F2FP.PACK_AB R2, R248, R228 ;  /* 0x000000e4f802723e */ /* 0x004fe400000000ff */
[----:B------:R-:W-:Y:S01]  /*4a20*/  FMNMX.FTZ R13, R58, R13, !PT ;  /* 0x0000000d3a0d7209 */ /* 0x000fe20007810000 */
[C---:B------:R-:W-:Y:S01]  /*4a30*/  HMMA.16816.F32 R80, R4.reuse, R90, RZ ;  /* 0x0000005a0450723c */ /* 0x040fe200000018ff */
[----:B------:R-:W-:Y:S01]  /*4a40*/  LOP3.LUT R170, R0, R2, RZ, 0xc0, !PT ;  /* 0x0000000200aa7212 */ /* 0x000fe200078ec0ff */
[----:B------:R-:W-:Y:S01]  /*4a50*/  HSET2.LE.AND R0, R15, R45, PT ;  /* 0x0000002d0f007233 */ /* 0x000fe20003803000 */
[----:B------:R-:W-:Y:S02]  /*4a60*/  F2FP.PACK_AB R2, R230, R229 ;  /* 0x000000e5e602723e */ /* 0x000fe400000000ff */
[----:B------:R-:W-:Y:S02]  /*4a70*/  FMNMX.FTZ R13, R56, R13, !PT ;  /* 0x0000000d380d7209 */ /* 0x000fe40007810000 */
[----:B------:R-:W-:Y:S01]  /*4a80*/  LOP3.LUT R168, R0, R2, RZ, 0xc0, !PT ;  /* 0x0000000200a87212 */ /* 0x000fe200078ec0ff */
[----:B------:R-:W-:Y:S01]  /*4a90*/  HMMA.16816.F32 R96, R4, R106, RZ ;  /* 0x0000006a0460723c */ /* 0x000fe200000018ff */
[----:B------:R-:W-:-:S02]  /*4aa0*/  FMNMX.FTZ R2, R44, R13, !PT ;  /* 0x0000000d2c027209 */ /* 0x000fc40007810000 */
[----:B-----5:R-:W-:Y:S02]  /*4ab0*/  F2FP.PACK_AB R8, R249, R227 ;  /* 0x000000e3f908723e */ /* 0x020fe400000000ff */
[----:B---3--:R-:W-:Y:S02]  /*4ac0*/  FMNMX.FTZ R134, R18, R20, !PT ;  /* 0x0000001412867209 */ /* 0x008fe40007810000 */
[----:B------:R-:W-:Y:S01]  /*4ad0*/  LOP3.LUT R171, R3, R8, RZ, 0xc0, !PT ;  /* 0x0000000803ab7212 */ /* 0x000fe200078ec0ff */
[----:B------:R-:W-:Y:S01]  /*4ae0*/  HMMA.16816.F32 R108, R4, R202, RZ ;  /* 0x000000ca046c723c */ /* 0x000fe200000018ff */
[----:B------:R-:W-:Y:S01]  /*4af0*/  HSET2.LE.AND R3, R14, R45, PT ;  /* 0x0000002d0e037233 */ /* 0x000fe20003803000 */
[----:B------:R-:W-:Y:S01]  /*4b00*/  F2FP.PACK_AB R8, R225, R226 ;  /* 0x000000e2e108723e */ /* 0x000fe200000000ff */
[C---:B------:R-:W-:Y:S01]  /*4b10*/  FMUL.FTZ R0, R134.reuse, c[0x0][0x23c] ;  /* 0x00008f0086007a20 */ /* 0x040fe20000410000 */
[----:B------:R-:W-:Y:S02]  /*4b20*/  FSETP.NEU.FTZ.AND P1, PT, R134, -INF , PT ;  /* 0xff8000008600780b */ /* 0x000fe40003f3d000 */
[----:B------:R-:W-:-:S02]  /*4b30*/  LOP3.LUT R169, R3, R8, RZ, 0xc0, !PT ;  /* 0x0000000803a97212 */ /* 0x000fc400078ec0ff */
[----:B------:R-:W-:Y:S01]  /*4b40*/  HMMA.16816.F32 R120, R4, R118, RZ ;  /* 0x000000760478723c */ /* 0x000fe200000018ff */
[----:B------:R-:W-:Y:S02]  /*4b50*/  LOP3.LUT R3, R239, R46, RZ, 0x3c, !PT ;  /* 0x0000002eef037212 */ /* 0x000fe400078e3cff */
[----:B------:R-:W-:-:S05]  /*4b60*/  FSEL R0, R0, RZ, P1 ;  /* 0x000000ff00007208 */ /* 0x000fca0000800000 */
[----:B------:R-:W-:Y:S01]  /*4b70*/  HMMA.16816.F32 R24, R4, R222, RZ ;  /* 0x000000de0418723c */ /* 0x000fe200000018ff */
[----:B------:R-:W1:Y:S01]  /*4b80*/  SHFL.BFLY PT, R6, R2, 0x2, 0x1f ;  /* 0x0c401f0002067f89 */ /* 0x000e6200000e0000 */
[----:B------:R-:W-:-:S04]  /*4b90*/  FFMA.FTZ R8, R61, c[0x0][0x23c], -R0 ;  /* 0x00008f003d087a23 */ /* 0x000fc80000010800 */
[----:B------:R-:W-:Y:S01]  /*4ba0*/  MUFU.EX2 R138, R8 ;  /* 0x00000008008a7308 */ /* 0x000fe20000000800 */
[----:B------:R-:W-:Y:S01]  /*4bb0*/  IMAD.WIDE.U32 R4, R3, -0x2daee0ad, RZ ;  /* 0xd2511f5303047825 */ /* 0x000fe200078e00ff */
[C---:B------:R-:W-:Y:S03]  /*4bc0*/  HMMA.16816.F32 R140, R168.reuse, R184, R140 ;  /* 0x000000b8a88c723c */ /* 0x040fe6000000188c */
[----:B------:R-:W-:Y:S02]  /*4bd0*/  FFMA.FTZ R3, R31, c[0x0][0x23c], -R0 ;  /* 0x00008f001f037a23 */ /* 0x000fe40000010800 */
[----:B------:R-:W-:Y:S02]  /*4be0*/  LDSM.16.MT88.4 R28, [R209+0xb800] ;  /* 0x00b80000d11c783b */ /* 0x000fe40000004200 */
[----:B------:R2:W-:Y:S01]  /*4bf0*/  MUFU.EX2 R224, R3 ;  /* 0x0000000300e07308 */ /* 0x0005e20000000800 */
[C---:B------:R-:W-:Y:S08]  /*4c00*/  HMMA.16816.F32 R36, R168.reuse, R176, R36 ;  /* 0x000000b0a824723c */ /* 0x040ff00000001824 */
[----:B------:R-:W-:Y:S01]  /*4c10*/  HMMA.16816.F32 R52, R168, R180, R52 ;  /* 0x000000b4a834723c */ /* 0x000fe20000001834 */
[----:B-1----:R-:W-:-:S05]  /*4c20*/  FMNMX.FTZ R2, R6, R2, !PT ;  /* 0x0000000206027209 */ /* 0x002fca0007810000 */
[----:B------:R-:W1:Y:S01]  /*4c30*/  SHFL.BFLY PT, R13, R2, 0x1, 0x1f ;  /* 0x0c201f00020d7f89 */ /* 0x000e6200000e0000 */
[----:B--2---:R-:W-:Y:S01]  /*4c40*/  LOP3.LUT R3, R5, UR15, R236, 0x96, !PT ;  /* 0x0000000f05037c12 */ /* 0x004fe2000f8e96ec */
[----:B------:R-:W-:Y:S01]  /*4c50*/  FFMA.FTZ R5, R60, c[0x0][0x23c], -R0 ;  /* 0x00008f003c057a23 */ /* 0x000fe20000010800 */
[C---:B------:R-:W-:Y:S03]  /*4c60*/  HMMA.16816.F32 R68, R168.reuse, R172, R68 ;  /* 0x000000aca844723c */ /* 0x040fe60000001844 */
[----:B------:R-:W-:Y:S01]  /*4c70*/  IMAD.WIDE.U32 R6, R3, -0x326172a9, RZ ;  /* 0xcd9e8d5703067825 */ /* 0x000fe200078e00ff */
[----:B------:R2:W-:Y:S04]  /*4c80*/  MUFU.EX2 R139, R5 ;  /* 0x00000005008b7308 */ /* 0x0005e80000000800 */
[----:B------:R-:W-:Y:S01]  /*4c90*/  LOP3.LUT R3, R7, UR14, R72, 0x96, !PT ;  /* 0x0000000e07037c12 */ /* 0x000fe2000f8e9648 */
[----:B------:R-:W-:Y:S04]  /*4ca0*/  HMMA.16816.F32 R84, R168, R196, R84 ;  /* 0x000000c4a854723c */ /* 0x000fe80000001854 */
[----:B------:R-:W-:-:S04]  /*4cb0*/  IMAD.WIDE.U32 R14, R3, -0x2daee0ad, RZ ;  /* 0xd2511f53030e7825 */ /* 0x000fc800078e00ff */
[----:B------:R-:W-:Y:S01]  /*4cc0*/  FFMA.FTZ R3, R47, c[0x0][0x23c], -R0 ;  /* 0x00008f002f037a23 */ /* 0x000fe20000010800 */
[C---:B------:R-:W-:Y:S01]  /*4cd0*/  HMMA.16816.F32 R100, R168.reuse, R188, R100 ;  /* 0x000000bca864723c */ /* 0x040fe20000001864 */
[----:B--2---:R-:W-:Y:S02]  /*4ce0*/  LOP3.LUT R5, R73, UR16, R238, 0x96, !PT ;  /* 0x0000001049057c12 */ /* 0x004fe4000f8e96ee */
[----:B------:R2:W3:Y:S01]  /*4cf0*/  MUFU.EX2 R137, R3 ;  /* 0x0000000300897308 */ /* 0x0004e20000000800 */
[----:B-1----:R-:W-:Y:S02]  /*4d00*/  FMNMX.FTZ R2, R2, R13, !PT ;  /* 0x0000000d02027209 */ /* 0x002fe40007810000 */
[----:B------:R-:W-:Y:S02]  /*4d10*/  IMAD.WIDE.U32 R16, R5, -0x2daee0ad, RZ ;  /* 0xd2511f5305107825 */ /* 0x000fe400078e00ff */
[----:B------:R-:W-:Y:S01]  /*4d20*/  FSETP.NEU.FTZ.AND P1, PT, R2, -INF , PT ;  /* 0xff8000000200780b */ /* 0x000fe20003f3d000 */
[----:B------:R-:W-:Y:S01]  /*4d30*/  HMMA.16816.F32 R112, R168, R192, R112 ;  /* 0x000000c0a870723c */ /* 0x000fe20000001870 */
[----:B------:R-:W-:Y:S01]  /*4d40*/  FFMA.FTZ R5, R34, c[0x0][0x23c], -R0 ;  /* 0x00008f0022057a23 */ /* 0x000fe20000010800 */
[----:B------:R-:W-:Y:S01]  /*4d50*/  LOP3.LUT R4, R17, UR13, R4, 0x96, !PT ;  /* 0x0000000d11047c12 */ /* 0x000fe2000f8e9604 */
[----:B------:R-:W-:-:S02]  /*4d60*/  FMUL.FTZ R7, R2, c[0x0][0x23c] ;  /* 0x00008f0002077a20 */ /* 0x000fc40000410000 */
[----:B------:R-:W-:Y:S03]  /*4d70*/  MUFU.EX2 R133, R5 ;  /* 0x0000000500857308 */ /* 0x000fe60000000800 */
[----:B------:R-:W-:Y:S01]  /*4d80*/  HMMA.16816.F32 R164, R168, R28, R164 ;  /* 0x0000001ca8a4723c */ /* 0x000fe200000018a4 */
[----:B--2---:R-:W-:Y:S01]  /*4d90*/  LOP3.LUT R3, R15, UR11, R16, 0x96, !PT ;  /* 0x0000000b0f037c12 */ /* 0x004fe2000f8e9610 */
[----:B------:R-:W-:-:S04]  /*4da0*/  IMAD.WIDE.U32 R16, R4, -0x326172a9, RZ ;  /* 0xcd9e8d5704107825 */ /* 0x000fc800078e00ff */
[----:B------:R-:W-:Y:S01]  /*4db0*/  IMAD.WIDE.U32 R18, R3, -0x326172a9, RZ ;  /* 0xcd9e8d5703127825 */ /* 0x000fe200078e00ff */
[----:B------:R-:W-:Y:S01]  /*4dc0*/  LOP3.LUT R3, R17, UR12, R6, 0x96, !PT ;  /* 0x0000000c11037c12 */ /* 0x000fe2000f8e9606 */
[----:B------:R-:W-:Y:S02]  /*4dd0*/  HMMA.16816.F32 R152, R168, R186, R152 ;  /* 0x000000baa898723c */ /* 0x000fe40000001898 */
[----:B------:R-:W-:Y:S01]  /*4de0*/  FFMA.FTZ R4, R35, c[0x0][0x23c], -R0 ;  /* 0x00008f0023047a23 */ /* 0x000fe20000010800 */
[----:B------:R-:W-:-:S03]  /*4df0*/  LOP3.LUT R6, R19, UR10, R16, 0x96, !PT ;  /* 0x0000000a13067c12 */ /* 0x000fc6000f8e9610 */
[----:B------:R1:W-:Y:S02]  /*4e00*/  MUFU.EX2 R132, R4 ;  /* 0x0000000400847308 */ /* 0x0003e40000000800 */
[----:B------:R-:W-:Y:S01]  /*4e10*/  IMAD.WIDE.U32 R16, R6, -0x2daee0ad, RZ ;  /* 0xd2511f5306107825 */ /* 0x000fe200078e00ff */
[----:B------:R-:W-:Y:S03]  /*4e20*/  HMMA.16816.F32 R48, R168, R178, R48 ;  /* 0x000000b2a830723c */ /* 0x000fe60000001830 */
[----:B------:R-:W-:-:S04]  /*4e30*/  FFMA.FTZ R6, R43, c[0x0][0x23c], -R0 ;  /* 0x00008f002b067a23 */ /* 0x000fc80000010800 */
[----:B------:R2:W-:Y:S01]  /*4e40*/  MUFU.EX2 R35, R6 ;  /* 0x0000000600237308 */ /* 0x0005e20000000800 */
[----:B------:R-:W-:Y:S01]  /*4e50*/  HMMA.16816.F32 R64, R168, R182, R64 ;  /* 0x000000b6a840723c */ /* 0x000fe20000001840 */
[----:B-1----:R-:W-:Y:S01]  /*4e60*/  IMAD.WIDE.U32 R4, R3, -0x2daee0ad, RZ ;  /* 0xd2511f5303047825 */ /* 0x002fe200078e00ff */
[----:B------:R-:W-:-:S06]  /*4e70*/  FSEL R3, R7, RZ, P1 ;  /* 0x000000ff07037208 */ /* 0x000fcc0000800000 */
[C---:B------:R-:W-:Y:S01]  /*4e80*/  HMMA.16816.F32 R80, R168.reuse, R174, R80 ;  /* 0x000000aea850723c */ /* 0x040fe20000001850 */
[----:B------:R-:W-:Y:S01]  /*4e90*/  LOP3.LUT R4, R17, UR5, R4, 0x96, !PT ;  /* 0x0000000511047c12 */ /* 0x000fe2000f8e9604 */
[----:B------:R-:W-:Y:S02]  /*4ea0*/  FFMA.FTZ R7, R33, c[0x0][0x23c], -R3 ;  /* 0x00008f0021077a23 */ /* 0x000fe40000010803 */
[----:B------:R-:W-:Y:S01]  /*4eb0*/  FFMA.FTZ R17, R42, c[0x0][0x23c], -R0 ;  /* 0x00008f002a117a23 */ /* 0x000fe20000010800 */
[----:B--2---:R-:W-:Y:S01]  /*4ec0*/  LOP3.LUT R6, R5, UR9, R14, 0x96, !PT ;  /* 0x0000000905067c12 */ /* 0x004fe2000f8e960e */
[----:B------:R-:W-:Y:S01]  /*4ed0*/  IMAD.WIDE.U32 R4, R4, -0x326172a9, RZ ;  /* 0xcd9e8d5704047825 */ /* 0x000fe200078e00ff */
[----:B------:R1:W-:Y:S01]  /*4ee0*/  MUFU.EX2 R34, R7 ;  /* 0x0000000700227308 */ /* 0x0003e20000000800 */
[----:B------:R-:W-:Y:S02]  /*4ef0*/  HMMA.16816.F32 R96, R168, R198, R96 ;  /* 0x000000c6a860723c */ /* 0x000fe40000001860 */
[----:B------:R-:W-:Y:S01]  /*4f00*/  IMAD.WIDE.U32 R20, R6, -0x326172a9, RZ ;  /* 0xcd9e8d5706147825 */ /* 0x000fe200078e00ff */
[----:B------:R-:W-:-:S02]  /*4f10*/  LOP3.LUT R6, R4, 0xffff, RZ, 0xc0, !PT ;  /* 0x0000ffff04067812 */ /* 0x000fc400078ec0ff */
[----:B------:R-:W-:Y:S02]  /*4f20*/  LOP3.LUT R8, R4, 0xff, RZ, 0xc0, !PT ;  /* 0x000000ff04087812 */ /* 0x000fe400078ec0ff */
[----:B------:R-:W-:Y:S01]  /*4f30*/  LOP3.LUT R0, R5, UR17, R20, 0x96, !PT ;  /* 0x0000001105007c12 */ /* 0x000fe2000f8e9614 */
[--C-:B------:R-:W-:Y:S01]  /*4f40*/  FFMA.FTZ R5, R62, c[0x0][0x23c], -R3.reuse ;  /* 0x00008f003e057a23 */ /* 0x100fe20000010803 */
[----:B------:R-:W-:Y:S01]  /*4f50*/  SHF.R.U32.HI R6, RZ, 0x8, R6 ;  /* 0x00000008ff067819 */ /* 0x000fe20000011606 */
[----:B------:R-:W-:Y:S01]  /*4f60*/  MUFU.EX2 R251, R17 ;  /* 0x0000001100fb7308 */ /* 0x000fe20000000800 */
[----:B------:R-:W-:Y:S01]  /*4f70*/  SHF.R.U32.HI R13, RZ, 0x18, R4 ;  /* 0x00000018ff0d7819 */ /* 0x000fe20000011604 */
[----:B------:R-:W-:Y:S01]  /*4f80*/  HMMA.16816.F32 R108, R168, R190, R108 ;  /* 0x000000bea86c723c */ /* 0x000fe2000000186c */
[----:B------:R-:W-:Y:S01]  /*4f90*/  PRMT R14, R8, 0x5410, R6 ;  /* 0x00005410080e7816 */ /* 0x000fe20000000006 */
[----:B-1----:R-:W-:Y:S01]  /*4fa0*/  FFMA.FTZ R7, R63, c[0x0][0x23c], -R3 ;  /* 0x00008f003f077a23 */ /* 0x002fe20000010803 */
[----:B------:R-:W-:-:S03]  /*4fb0*/  LOP3.LUT R8, R0, 0xff, RZ, 0xc0, !PT ;  /* 0x000000ff00087812 */ /* 0x000fc600078ec0ff */
[----:B------:R-:W-:Y:S02]  /*4fc0*/  MUFU.EX2 R32, R5 ;  /* 0x0000000500207308 */ /* 0x000fe40000000800 */
[C---:B------:R-:W-:Y:S06]  /*4fd0*/  HMMA.16816.F32 R120, R168.reuse, R194, R120 ;  /* 0x000000c2a878723c */ /* 0x040fec0000001878 */
[----:B------:R1:W2:Y:S02]  /*4fe0*/  MUFU.EX2 R33, R7 ;  /* 0x0000000700217308 */ /* 0x0002a40000000800 */
[----:B------:R-:W-:Y:S01]  /*4ff0*/  HMMA.16816.F32 R168, R168, R30, R24 ;  /* 0x0000001ea8a8723c */ /* 0x000fe20000001818 */
[----:B-1----:R-:W-:-:S02]  /*5000*/  SHF.R.U32.HI R7, RZ, 0x10, R4 ;  /* 0x00000010ff077819 */ /* 0x002fc40000011604 */
[----:B------:R-:W-:Y:S02]  /*5010*/  LOP3.LUT R4, R0, 0xffff, RZ, 0xc0, !PT ;  /* 0x0000ffff00047812 */ /* 0x000fe400078ec0ff */
[----:B------:R-:W-:Y:S01]  /*5020*/  LOP3.LUT R5, R7, 0xff, RZ, 0xc0, !PT ;  /* 0x000000ff07057812 */ /* 0x000fe200078ec0ff */
[----:B------:R-:W-:Y:S01]  /*5030*/  FFMA.FTZ R7, R124, c[0x0][0x23c], -R3 ;  /* 0x00008f007c077a23 */ /* 0x000fe20000010803 */
[----:B------:R-:W-:Y:S02]  /*5040*/  SHF.R.U32.HI R6, RZ, 0x8, R4 ;  /* 0x00000008ff067819 */ /* 0x000fe40000011604 */
[----:B------:R-:W-:Y:S01]  /*5050*/  SHF.R.U32.HI R4, RZ, 0x10, R0 ;  /* 0x00000010ff047819 */ /* 0x000fe20000011600 */
[----:B------:R1:W4:Y:S01]  /*5060*/  MUFU.EX2 R23, R7 ;  /* 0x0000000700177308 */ /* 0x0003220000000800 */
[----:B------:R-:W-:Y:S02]  /*5070*/  PRMT R13, R5, 0x5410, R13 ;  /* 0x00005410050d7816 */ /* 0x000fe4000000000d */
[----:B------:R-:W-:-:S02]  /*5080*/  PRMT R15, R8, 0x5410, R6 ;  /* 0x00005410080f7816 */ /* 0x000fc40000000006 */
[----:B------:R-:W-:Y:S01]  /*5090*/  SHF.R.U32.HI R8, RZ, 0x18, R0 ;  /* 0x00000018ff087819 */ /* 0x000fe20000011600 */
[--C-:B------:R-:W-:Y:S01]  /*50a0*/  HSET2.LE.AND R0, R14, R45.reuse, PT ;  /* 0x0000002d0e007233 */ /* 0x100fe20003803000 */
[----:B------:R-:W-:Y:S02]  /*50b0*/  LOP3.LUT R5, R4, 0xff, RZ, 0xc0, !PT ;  /* 0x000000ff04057812 */ /* 0x000fe400078ec0ff */
[----:B---3--:R-:W-:Y:S02]  /*50c0*/  F2FP.PACK_AB R6, R137, R138 ;  /* 0x0000008a8906723e */ /* 0x008fe400000000ff */
[----:B------:R-:W-:Y:S02]  /*50d0*/  PRMT R5, R5, 0x5410, R8 ;  /* 0x0000541005057816 */ /* 0x000fe40000000008 */
[----:B--2---:R-:W-:Y:S02]  /*50e0*/  F2FP.PACK_AB R4, R32, R33 ;  /* 0x000000212004723e */ /* 0x004fe400000000ff */
[----:B------:R-:W-:Y:S01]  /*50f0*/  LOP3.LUT R6, R0, R6, RZ, 0xc0, !PT ;  /* 0x0000000600067212 */ /* 0x000fe200078ec0ff */
[--C-:B-1----:R-:W-:Y:S01]  /*5100*/  HSET2.LE.AND R7, R13, R45.reuse, PT ;  /* 0x0000002d0d077233 */ /* 0x102fe20003803000 */
[----:B----4-:R-:W-:Y:S01]  /*5110*/  F2FP.PACK_AB R8, R23, R34 ;  /* 0x000000221708723e */ /* 0x010fe200000000ff */
[--C-:B------:R-:W-:Y:S01]  /*5120*/  HSET2.LE.AND R0, R15, R45.reuse, PT ;  /* 0x0000002d0f007233 */ /* 0x100fe20003803000 */
[----:B------:R-:W-:Y:S01]  /*5130*/  FFMA.FTZ R13, R57, c[0x0][0x23c], -R3 ;  /* 0x00008f00390d7a23 */ /* 0x000fe20000010803 */
[----:B------:R-:W-:Y:S01]  /*5140*/  HSET2.LE.AND R5, R5, R45, PT ;  /* 0x0000002d05057233 */ /* 0x000fe20003803000 */
[----:B------:R-:W-:-:S02]  /*5150*/  LOP3.LUT R7, R7, R4, RZ, 0xc0, !PT ;  /* 0x0000000407077212 */ /* 0x000fc400078ec0ff */
[----:B------:R-:W-:Y:S01]  /*5160*/  F2FP.PACK_AB R4, R139, R224 ;  /* 0x000000e08b04723e */ /* 0x000fe200000000ff */
[----:B------:R1:W-:Y:S01]  /*5170*/  MUFU.EX2 R22, R13 ;  /* 0x0000000d00167308 */ /* 0x0003e20000000800 */
[----:B------:R-:W-:Y:S01]  /*5180*/  LOP3.LUT R5, R5, R8, RZ, 0xc0, !PT ;  /* 0x0000000805057212 */ /* 0x000fe200078ec0ff */
[----:B------:R-:W-:Y:S01]  /*5190*/  FFMA.FTZ R8, R58, c[0x0][0x23c], -R3 ;  /* 0x00008f003a087a23 */ /* 0x000fe20000010803 */
[----:B------:R-:W-:Y:S02]  /*51a0*/  LOP3.LUT R4, R0, R4, RZ, 0xc0, !PT ;  /* 0x0000000400047212 */ /* 0x000fe400078ec0ff */
[----:B------:R-:W-:-:S03]  /*51b0*/  LOP3.LUT R0, R21, UR8, R18, 0x96, !PT ;  /* 0x0000000815007c12 */ /* 0x000fc6000f8e9612 */
[----:B------:R2:W3:Y:S02]  /*51c0*/  MUFU.EX2 R21, R8 ;  /* 0x0000000800157308 */ /* 0x0004e40000000800 */
[----:B------:R-:W-:Y:S01]  /*51d0*/  IMAD.WIDE.U32 R14, R0, -0x2daee0ad, RZ ;  /* 0xd2511f53000e7825 */ /* 0x000fe200078e00ff */
[C---:B------:R-:W-:Y:S04]  /*51e0*/  HMMA.16816.F32 R40, R4.reuse, R76, RZ ;  /* 0x0000004c0428723c */ /* 0x040fe800000018ff */
[----:B------:R-:W-:Y:S02]  /*51f0*/  LOP3.LUT R0, R15, UR18, R16, 0x96, !PT ;  /* 0x000000120f007c12 */ /* 0x000fe4000f8e9610 */
[----:B-1----:R-:W-:Y:S02]  /*5200*/  SHF.R.U32.HI R13, RZ, 0x10, R14 ;  /* 0x00000010ff0d7819 */ /* 0x002fe4000001160e */
[----:B------:R-:W-:Y:S01]  /*5210*/  LOP3.LUT R19, R14, 0xff, RZ, 0xc0, !PT ;  /* 0x000000ff0e137812 */ /* 0x000fe200078ec0ff */
[----:B------:R-:W-:Y:S01]  /*5220*/  HMMA.16816.F32 R72, R4, R88, RZ ;  /* 0x000000580448723c */ /* 0x000fe200000018ff */
[----:B------:R-:W-:-:S02]  /*5230*/  LOP3.LUT R17, R13, 0xff, RZ, 0xc0, !PT ;  /* 0x000000ff0d117812 */ /* 0x000fc400078ec0ff */
[----:B------:R-:W-:Y:S01]  /*5240*/  SHF.R.U32.HI R18, RZ, 0x18, R14 ;  /* 0x00000018ff127819 */ /* 0x000fe2000001160e */
[--C-:B--2---:R-:W-:Y:S02]  /*5250*/  FFMA.FTZ R8, R56, c[0x0][0x23c], -R3.reuse ;  /* 0x00008f0038087a23 */ /* 0x104fe40000010803 */
[----:B------:R-:W-:Y:S02]  /*5260*/  FFMA.FTZ R3, R44, c[0x0][0x23c], -R3 ;  /* 0x00008f002c037a23 */ /* 0x000fe40000010803 */
[----:B------:R1:W-:Y:S01]  /*5270*/  MUFU.EX2 R20, R8 ;  /* 0x0000000800147308 */ /* 0x0003e20000000800 */
[C---:B------:R-:W-:Y:S07]  /*5280*/  HMMA.16816.F32 R56, R4.reuse, R92, RZ ;  /* 0x0000005c0438723c */ /* 0x040fee00000018ff */
[----:B------:R2:W4:Y:S01]  /*5290*/  MUFU.EX2 R250, R3 ;  /* 0x0000000300fa7308 */ /* 0x0005220000000800 */
[----:B------:R-:W-:Y:S01]  /*52a0*/  HMMA.16816.F32 R60, R4, R94, RZ ;  /* 0x0000005e043c723c */ /* 0x000fe200000018ff */
[----:B-1----:R-:W-:-:S07]  /*52b0*/  LOP3.LUT R8, R14, 0xffff, RZ, 0xc0, !PT ;  /* 0x0000ffff0e087812 */ /* 0x002fce00078ec0ff */
[C---:B------:R-:W-:Y:S01]  /*52c0*/  HMMA.16816.F32 R144, R4.reuse, R148, RZ ;  /* 0x000000940490723c */ /* 0x040fe200000018ff */
[----:B------:R-:W-:Y:S02]  /*52d0*/  SHF.R.U32.HI R14, RZ, 0x18, R0 ;  /* 0x00000018ff0e7819 */ /* 0x000fe40000011600 */
[----:B------:R-:W-:Y:S02]  /*52e0*/  SHF.R.U32.HI R16, RZ, 0x8, R8 ;  /* 0x00000008ff107819 */ /* 0x000fe40000011608 */
[----:B------:R-:W-:Y:S02]  /*52f0*/  SHF.R.U32.HI R8, RZ, 0x10, R0 ;  /* 0x00000010ff087819 */ /* 0x000fe40000011600 */
[C---:B--2---:R-:W-:Y:S01]  /*5300*/  LOP3.LUT R3, R0.reuse, 0xffff, RZ, 0xc0, !PT ;  /* 0x0000ffff00037812 */ /* 0x044fe200078ec0ff */
[----:B------:R-:W-:Y:S01]  /*5310*/  HMMA.16816.F32 R92, R4, R106, RZ ;  /* 0x0000006a045c723c */ /* 0x000fe200000018ff */
[----:B------:R-:W-:Y:S02]  /*5320*/  LOP3.LUT R15, R0, 0xff, RZ, 0xc0, !PT ;  /* 0x000000ff000f7812 */ /* 0x000fe400078ec0ff */
[----:B------:R-:W-:-:S02]  /*5330*/  SHF.R.U32.HI R13, RZ, 0x8, R3 ;  /* 0x00000008ff0d7819 */ /* 0x000fc40000011603 */
[----:B------:R-:W-:Y:S02]  /*5340*/  LOP3.LUT R3, R8, 0xff, RZ, 0xc0, !PT ;  /* 0x000000ff08037812 */ /* 0x000fe400078ec0ff */
[----:B------:R-:W-:Y:S01]  /*5350*/  PRMT R0, R19, 0x5410, R16 ;  /* 0x0000541013007816 */ /* 0x000fe20000000010 */
[C---:B------:R-:W-:Y:S01]  /*5360*/  HMMA.16816.F32 R160, R4.reuse, R116, RZ ;  /* 0x0000007404a0723c */ /* 0x040fe200000018ff */
[----:B------:R-:W-:Y:S02]  /*5370*/  PRMT R3, R3, 0x5410, R14 ;  /* 0x0000541003037816 */ /* 0x000fe4000000000e */
[----:B------:R-:W-:Y:S01]  /*5380*/  PRMT R8, R17, 0x5410, R18 ;  /* 0x0000541011087816 */ /* 0x000fe20000000012 */
[--C-:B------:R-:W-:Y:S01]  /*5390*/  HSET2.LE.AND R0, R0, R45.reuse, PT ;  /* 0x0000002d00007233 */ /* 0x100fe20003803000 */
[----:B------:R-:W-:Y:S01]  /*53a0*/  PRMT R13, R15, 0x5410, R13 ;  /* 0x000054100f0d7816 */ /* 0x000fe2000000000d */
[--C-:B------:R-:W-:Y:S01]  /*53b0*/  HSET2.LE.AND R16, R3, R45.reuse, PT ;  /* 0x0000002d03107233 */ /* 0x100fe20003803000 */
[----:B------:R-:W-:Y:S01]  /*53c0*/  F2FP.PACK_AB R3, R251, R35 ;  /* 0x00000023fb03723e */ /* 0x000fe200000000ff */
[--C-:B------:R-:W-:Y:S01]  /*53d0*/  HSET2.LE.AND R8, R8, R45.reuse, PT ;  /* 0x0000002d08087233 */ /* 0x100fe20003803000 */
[----:B---3--:R-:W-:Y:S01]  /*53e0*/  F2FP.PACK_AB R17, R21, R22 ;  /* 0x000000161511723e */ /* 0x008fe200000000ff */
[----:B------:R-:W-:Y:S01]  /*53f0*/  HSET2.LE.AND R14, R13, R45, PT ;  /* 0x0000002d0d0e7233 */ /* 0x000fe20003803000 */
[----:B------:R-:W-:Y:S01]  /*5400*/  LOP3.LUT R130, R0, R3, RZ, 0xc0, !PT ;  /* 0x0000000300827212 */ /* 0x000fe200078ec0ff */
[C---:B------:R-:W-:Y:S01]  /*5410*/  HMMA.16816.F32 R44, R4.reuse, R78, RZ ;  /* 0x0000004e042c723c */ /* 0x040fe200000018ff */
[----:B------:R-:W-:Y:S01]  /*5420*/  LOP3.LUT R129, R16, R17, RZ, 0xc0, !PT ;  /* 0x0000001110817212 */ /* 0x000fe200078ec0ff */
[----:B------:R-:W-:Y:S01]  /*5430*/  FADD.FTZ R0, R242, R235 ;  /* 0x000000ebf2007221 */ /* 0x000fe20000010000 */
[----:B----4-:R-:W-:Y:S01]  /*5440*/  F2FP.PACK_AB R13, R250, R20 ;  /* 0x00000014fa0d723e */ /* 0x010fe200000000ff */
[----:B------:R-:W-:Y:S01]  /*5450*/  FADD.FTZ R3, R234, R233 ;  /* 0x000000e9ea037221 */ /* 0x000fe20000010000 */
[----:B------:R-:W-:Y:S01]  /*5460*/  F2FP.PACK_AB R15, R132, R133 ;  /* 0x00000085840f723e */ /* 0x000fe200000000ff */
[----:B------:R-:W-:Y:S01]  /*5470*/  FADD.FTZ R0, R241, R0 ;  /* 0x00000000f1007221 */ /* 0x000fe20000010000 */
[----:B------:R-:W-:Y:S01]  /*5480*/  LOP3.LUT R131, R8, R13, RZ, 0xc0, !PT ;  /* 0x0000000d08837212 */ /* 0x000fe200078ec0ff */
[----:B------:R-:W-:Y:S01]  /*5490*/  HMMA.16816.F32 R76, R4, R90, RZ ;  /* 0x0000005a044c723c */ /* 0x000fe200000018ff */
[----:B------:R-:W-:Y:S01]  /*54a0*/  FADD.FTZ R3, R232, R3 ;  /* 0x00000003e8037221 */ /* 0x000fe20000010000 */
[----:B------:R-:W-:Y:S01]  /*54b0*/  LOP3.LUT R128, R14, R15, RZ, 0xc0, !PT ;  /* 0x0000000f0e807212 */ /* 0x000fe200078ec0ff */
[----:B------:R-:W-:-:S02]  /*54c0*/  FADD.FTZ R0, R240, R0 ;  /* 0x00000000f0007221 */ /* 0x000fc40000010000 */
[----:B------:R-:W-:-:S03]  /*54d0*/  FADD.FTZ R3, R231, R3 ;  /* 0x00000003e7037221 */ /* 0x000fc60000010000 */
[----:B------:R-:W-:Y:S01]  /*54e0*/  HMMA.16816.F32 R88, R4, R104, RZ ;  /* 0x000000680458723c */ /* 0x000fe200000018ff */
[----:B------:R-:W-:-:S04]  /*54f0*/  FADD.FTZ R3, R226, R3 ;  /* 0x00000003e2037221 */ /* 0x000fc80000010000 */
[----:B------:R-:W-:-:S03]  /*5500*/  FADD.FTZ R3, R225, R3 ;  /* 0x00000003e1037221 */ /* 0x000fc60000010000 */
        /* <DEDUP_REMOVED lines=52> */
[----:B------:R-:W1:Y:S01]  /*5850*/  S2R R13, SR_TID.X ;  /* 0x00000000000d7919 */ /* 0x000e620000002100 */
[----:B------:R-:W-:Y:S02]  /*5860*/  UISETP.GE.AND UP0, UPT, UR27, 0x3, UPT ;  /* 0x000000031b00788c */ /* 0x000fe4000bf06270 */
[----:B------:R-:W-:Y:S01]  /*5870*/  UIMAD UR6, UR7, UR23, UR6 ;  /* 0x00000017070672a4 */ /* 0x000fe2000f8e0206 */
[----:B-1----:R-:W-:-:S05]  /*5880*/  IMAD.SHL.U32 R13, R13, 0x2, RZ ;  /* 0x000000020d0d7824 */ /* 0x002fca00078e00ff */
[----:B------:R-:W-:Y:S02]  /*5890*/  LOP3.LUT R13, R13, 0x6, RZ, 0xc0, !PT ;  /* 0x000000060d0d7812 */ /* 0x000fe400078ec0ff */
        /* <DEDUP_REMOVED lines=31> */
[C---:B------:R-:W-:Y:S02]  /*5a90*/  ISETP.GE.AND P4, PT, R3.reuse, R9, PT ;  /* 0x000000090300720c */ /* 0x040fe40003f86270 */
[----:B------:R-:W-:Y:S01]  /*5aa0*/  @P2 STS.128 [R219+0xb800], RZ ;  /* 0x00b800ffdb002388 */ /* 0x000fe20000000c00 */
[C---:B------:R-:W-:Y:S02]  /*5ab0*/  ISETP.GE.AND P1, PT, R3.reuse, R10, PT ;  /* 0x0000000a0300720c */ /* 0x040fe40003f26270 */
[C---:B------:R-:W-:Y:S01]  /*5ac0*/  ISETP.GE.AND P0, PT, R3.reuse, R12, PT ;  /* 0x0000000c0300720c */ /* 0x040fe20003f06270 */
[----:B------:R-:W-:Y:S01]  /*5ad0*/  @!PT LDS RZ, [RZ] ;  /* 0x00000000fffff984 */ /* 0x000fe20000000800 */
[----:B------:R-:W-:Y:S01]  /*5ae0*/  @!PT LDS RZ, [RZ] ;  /* 0x00000000fffff984 */ /* 0x000fe20000000800 */
[----:B------:R-:W-:Y:S01]  /*5af0*/  @!PT LDS RZ, [RZ] ;  /* 0x00000000fffff984 */ /* 0x000fe20000000800 */
[----:B------:R3:W-:Y:S01]  /*5b00*/  @!P2 LDGSTS.E.BYPASS.LTC128B.128 [R219+0xb800], [R6.64+0x80] ;  /* 0x0b80008006dbafae */ /* 0x0007e2000b901d5c */
[----:B------:R-:W-:-:S03]  /*5b10*/  ISETP.GE.AND P6, PT, R3, R11, PT ;  /* 0x0000000b0300720c */ /* 0x000fc60003fc6270 */
        /* <DEDUP_REMOVED lines=14> */
[C---:B---3--:R-:W-:Y:S08]  /*5c00*/  HMMA.16816.F32 R192, R4.reuse, R176, R188 ;  /* 0x000000b004c0723c */ /* 0x048ff000000018bc */
[C---:B------:R-:W-:Y:S08]  /*5c10*/  HMMA.16816.F32 R188, R4.reuse, R172, R180 ;  /* 0x000000ac04bc723c */ /* 0x040ff000000018b4 */
[C---:B------:R-:W-:Y:S08]  /*5c20*/  HMMA.16816.F32 R184, R4.reuse, R178, R184 ;  /* 0x000000b204b8723c */ /* 0x040ff000000018b8 */
[----:B------:R-:W-:Y:S01]  /*5c30*/  HMMA.16816.F32 R180, R4, R174, R32 ;  /* 0x000000ae04b4723c */ /* 0x000fe20000001820 */
[----:B------:R-:W-:Y:S04]  /*5c40*/  LDSM.16.M88.4 R4, [R214+0x2000] ;  /* 0x00200000d604783b */ /* 0x000fe80000000200 */
[----:B------:R-:W3:Y:S03]  /*5c50*/  LDSM.16.M88.4 R32, [R213+0x8800] ;  /* 0x00880000d520783b */ /* 0x000ee60000000200 */
[C---:B------:R-:W-:Y:S08]  /*5c60*/  HMMA.16816.F32 R224, R20.reuse, R30, RZ ;  /* 0x0000001e14e0723c */ /* 0x040ff000000018ff */
[C---:B------:R-:W-:Y:S08]  /*5c70*/  HMMA.16816.F32 R200, R20.reuse, R24, RZ ;  /* 0x0000001814c8723c */ /* 0x040ff000000018ff */
[----:B------:R-:W-:Y:S01]  /*5c80*/  HMMA.16816.F32 R196, R20, R26, RZ ;  /* 0x0000001a14c4723c */ /* 0x000fe200000018ff */
[----:B------:R-:W4:Y:S04]  /*5c90*/  LDSM.16.M88.4 R24, [R213+0x8000] ;  /* 0x00800000d518783b */ /* 0x000f280000000200 */
[----:B------:R-:W5:Y:S03]  /*5ca0*/  LDSM.16.M88.4 R20, [R214] ;  /* 0x00000000d614783b */ /* 0x000f660000000200 */
[C---:B-1----:R-:W-:Y:S08]  /*5cb0*/  HMMA.16816.F32 R28, R16.reuse, R176, R220 ;  /* 0x000000b0101c723c */ /* 0x042ff000000018dc */
[C---:B------:R-:W-:Y:S08]  /*5cc0*/  HMMA.16816.F32 R176, R16.reuse, R178, R224 ;  /* 0x000000b210b0723c */ /* 0x040ff000000018e0 */
[C---:B------:R-:W-:Y:S08]  /*5cd0*/  HMMA.16816.F32 R228, R16.reuse, R172, R200 ;  /* 0x000000ac10e4723c */ /* 0x040ff000000018c8 */
[----:B------:R-:W-:Y:S01]  /*5ce0*/  HMMA.16816.F32 R220, R16, R174, R196 ;  /* 0x000000ae10dc723c */ /* 0x000fe200000018c4 */
[----:B------:R-:W-:Y:S04]  /*5cf0*/  LDSM.16.M88.4 R172, [R211+0x800] ;  /* 0x00080000d3ac783b */ /* 0x000fe80000000200 */
[----:B------:R-:W-:Y:S03]  /*5d00*/  LDSM.16.M88.4 R16, [R212] ;  /* 0x00000000d410783b */ /* 0x000fe60000000200 */
[C---:B---3--:R-:W-:Y:S08]  /*5d10*/  HMMA.16816.F32 R200, R4.reuse, R32, R188 ;  /* 0x0000002004c8723c */ /* 0x048ff000000018bc */
[C---:B----4-:R-:W-:Y:S08]  /*5d20*/  HMMA.16816.F32 R192, R4.reuse, R24, R192 ;  /* 0x0000001804c0723c */ /* 0x050ff000000018c0 */
[C---:B------:R-:W-:Y:S08]  /*5d30*/  HMMA.16816.F32 R196, R4.reuse, R26, R184 ;  /* 0x0000001a04c4723c */ /* 0x040ff000000018b8 */
[----:B------:R-:W-:Y:S01]  /*5d40*/  HMMA.16816.F32 R180, R4, R34, R180 ;  /* 0x0000002204b4723c */ /* 0x000fe200000018b4 */
[----:B------:R-:W1:Y:S07]  /*5d50*/  LDSM.16.M88.4 R4, [R212+0x2000] ;  /* 0x00200000d404783b */ /* 0x000e6e0000000200 */
[C---:B-----5:R-:W-:Y:S01]  /*5d60*/  HMMA.16816.F32 R188, R20.reuse, R24, R28 ;  /* 0x0000001814bc723c */ /* 0x060fe2000000181c */
[----:B------:R-:W3:Y:S07]  /*5d70*/  LDSM.16.M88.4 R28, [R211] ;  /* 0x00000000d31c783b */ /* 0x000eee0000000200 */
[C---:B------:R-:W-:Y:S08]  /*5d80*/  HMMA.16816.F32 R184, R20.reuse, R26, R176 ;  /* 0x0000001a14b8723c */ /* 0x040ff000000018b0 */
[C---:B------:R-:W-:Y:S08]  /*5d90*/  HMMA.16816.F32 R24, R20.reuse, R32, R228 ;  /* 0x000000201418723c */ /* 0x040ff000000018e4 */
[----:B------:R-:W-:Y:S01]  /*5da0*/  HMMA.16816.F32 R176, R20, R34, R220 ;  /* 0x0000002214b0723c */ /* 0x000fe200000018dc */
[----:B------:R-:W-:Y:S04]  /*5db0*/  LDSM.16.M88.4 R20, [R206+0x6000] ;  /* 0x00600000ce14783b */ /* 0x000fe80000000200 */
[----:B------:R-:W4:Y:S03]  /*5dc0*/  LDSM.16.M88.4 R32, [R204+0x9000] ;  /* 0x00900000cc20783b */ /* 0x000f260000000200 */
[C---:B-1----:R-:W-:Y:S08]  /*5dd0*/  HMMA.16816.F32 R228, R4.reuse, R172, R200 ;  /* 0x000000ac04e4723c */ /* 0x042ff000000018c8 */
[----:B---3--:R-:W-:Y:S08]  /*5de0*/  HMMA.16816.F32 R232, R4, R30, R196 ;  /* 0x0000001e04e8723c */ /* 0x008ff000000018c4 */
[----:B------:R-:W-:Y:S01]  /*5df0*/  HMMA.16816.F32 R196, R16, R172, R24 ;  /* 0x000000ac10c4723c */ /* 0x000fe20000001818 */
[----:B------:R-:W1:Y:S07]  /*5e00*/  LDSM.16.M88.4 R24, [R204+0x9800] ;  /* 0x00980000cc18783b */ /* 0x000e6e0000000200 */
[C---:B------:R-:W-:Y:S08]  /*5e10*/  HMMA.16816.F32 R192, R4.reuse, R28, R192 ;  /* 0x0000001c04c0723c */ /* 0x040ff000000018c0 */
[----:B------:R-:W-:Y:S01]  /*5e20*/  HMMA.16816.F32 R224, R4, R174, R180 ;  /* 0x000000ae04e0723c */ /* 0x000fe200000018b4 */
[----:B------:R-:W-:Y:S07]  /*5e30*/  LDSM.16.M88.4 R4, [R208+0x6000] ;  /* 0x00600000d004783b */ /* 0x000fee0000000200 */
[C---:B------:R-:W-:Y:S08]  /*5e40*/  HMMA.16816.F32 R220, R16.reuse, R28, R188 ;  /* 0x0000001c10dc723c */ /* 0x040ff000000018bc */
[C---:B------:R-:W-:Y:S08]  /*5e50*/  HMMA.16816.F32 R200, R16.reuse, R30, R184 ;  /* 0x0000001e10c8723c */ /* 0x040ff000000018b8 */
[----:B------:R-:W-:Y:S01]  /*5e60*/  HMMA.16816.F32 R180, R16, R174, R176 ;  /* 0x000000ae10b4723c */ /* 0x000fe200000018b0 */
[----:B------:R-:W3:Y:S04]  /*5e70*/  LDSM.16.M88.4 R16, [R206+0x4000] ;  /* 0x00400000ce10783b */ /* 0x000ee80000000200 */
[----:B------:R-:W5:Y:S03]  /*5e80*/  LDSM.16.M88.4 R176, [R217] ;  /* 0x00000000d9b0783b */ /* 0x000f660000000200 */
[C---:B----4-:R-:W-:Y:S01]  /*5e90*/  HMMA.16816.F32 R192, R20.reuse, R32, R192 ;  /* 0x0000002014c0723c */ /* 0x050fe200000018c0 */
[----:B------:R-:W4:Y:S07]  /*5ea0*/  LDSM.16.M88.4 R172, [R216] ;  /* 0x00000000d8ac783b */ /* 0x000f2e0000000200 */
[C---:B------:R-:W-:Y:S08]  /*5eb0*/  HMMA.16816.F32 R188, R20.reuse, R34, R232 ;  /* 0x0000002214bc723c */ /* 0x040ff000000018e8 */
[C---:B-1----:R-:W-:Y:S08]  /*5ec0*/  HMMA.16816.F32 R184, R20.reuse, R24, R228 ;  /* 0x0000001814b8723c */ /* 0x042ff000000018e4 */
[----:B------:R-:W-:Y:S01]  /*5ed0*/  HMMA.16816.F32 R28, R20, R26, R224 ;  /* 0x0000001a141c723c */ /* 0x000fe200000018e0 */
[----:B------:R-:W1:Y:S07]  /*5ee0*/  LDSM.16.M88.4 R20, [R208+0x4000] ;  /* 0x00400000d014783b */ /* 0x000e6e0000000200 */
[C---:B---3--:R-:W-:Y:S08]  /*5ef0*/  HMMA.16816.F32 R228, R16.reuse, R32, R220 ;  /* 0x0000002010e4723c */ /* 0x048ff000000018dc */
[C---:B------:R-:W-:Y:S01]  /*5f00*/  HMMA.16816.F32 R224, R16.reuse, R34, R200 ;  /* 0x0000002210e0723c */ /* 0x040fe200000018c8 */
[----:B------:R-:W-:Y:S07]  /*5f10*/  LDSM.16.M88.4 R32, [R213+0x9800] ;  /* 0x00980000d520783b */ /* 0x000fee0000000200 */
[C---:B------:R-:W-:Y:S08]  /*5f20*/  HMMA.16816.F32 R220, R16.reuse, R24, R196 ;  /* 0x0000001810dc723c */ /* 0x040ff000000018c4 */
[----:B------:R-:W-:Y:S01]  /*5f30*/  HMMA.16816.F32 R200, R16, R26, R180 ;  /* 0x0000001a10c8723c */ /* 0x000fe200000018b4 */
[----:B------:R-:W-:Y:S07]  /*5f40*/  LDSM.16.M88.4 R16, [R214+0x4000] ;  /* 0x00400000d610783b */ /* 0x000fee0000000200 */
[C---:B-----5:R-:W-:Y:S08]  /*5f50*/  HMMA.16816.F32 R196, R4.reuse, R176, R192 ;  /* 0x000000b004c4723c */ /* 0x060ff000000018c0 */
[C---:B------:R-:W-:Y:S08]  /*5f60*/  HMMA.16816.F32 R192, R4.reuse, R178, R188 ;  /* 0x000000b204c0723c */ /* 0x040ff000000018bc */
[C---:B----4-:R-:W-:Y:S08]  /*5f70*/  HMMA.16816.F32 R184, R4.reuse, R172, R184 ;  /* 0x000000ac04b8723c */ /* 0x050ff000000018b8 */
[----:B------:R-:W-:Y:S01]  /*5f80*/  HMMA.16816.F32 R24, R4, R174, R28 ;  /* 0x000000ae0418723c */ /* 0x000fe2000000181c */
[----:B------:R-:W3:Y:S04]  /*5f90*/  LDSM.16.M88.4 R4, [R214+0x6000] ;  /* 0x00600000d604783b */ /* 0x000ee80000000200 */
[----:B------:R-:W4:Y:S03]  /*5fa0*/  LDSM.16.M88.4 R28, [R213+0x9000] ;  /* 0x00900000d51c783b */ /* 0x000f260000000200 */
[C---:B-1----:R-:W-:Y:S08]  /*5fb0*/  HMMA.16816.F32 R180, R20.reuse, R176, R228 ;  /* 0x000000b014b4723c */ /* 0x042ff000000018e4 */
[C---:B------:R-:W-:Y:S08]  /*5fc0*/  HMMA.16816.F32 R176, R20.reuse, R178, R224 ;  /* 0x000000b214b0723c */ /* 0x040ff000000018e0 */
[C---:B------:R-:W-:Y:S08]  /*5fd0*/  HMMA.16816.F32 R188, R20.reuse, R174, R200 ;  /* 0x000000ae14bc723c */ /* 0x040ff000000018c8 */
[----:B------:R-:W-:Y:S01]  /*5fe0*/  HMMA.16816.F32 R220, R20, R172, R220 ;  /* 0x000000ac14dc723c */ /* 0x000fe200000018dc */
[----:B------:R-:W-:Y:S07]  /*5ff0*/  LDSM.16.M88.4 R20, [R212+0x6000] ;  /* 0x00600000d414783b */ /* 0x000fee0000000200 */
[C---:B---3--:R-:W-:Y:S08]  /*6000*/  HMMA.16816.F32 R200, R4.reuse, R32, R184 ;  /* 0x0000002004c8723c */ /* 0x048ff000000018b8 */
[C---:B----4-:R-:W-:Y:S08]  /*6010*/  HMMA.16816.F32 R196, R4.reuse, R28, R196 ;  /* 0x0000001c04c4723c */ /* 0x050ff000000018c4 */
[C---:B------:R-:W-:Y:S08]  /*6020*/  HMMA.16816.F32 R192, R4.reuse, R30, R192 ;  /* 0x0000001e04c0723c */ /* 0x040ff000000018c0 */
[----:B------:R-:W-:Y:S01]  /*6030*/  HMMA.16816.F32 R224, R4, R34, R24 ;  /* 0x0000002204e0723c */ /* 0x000fe20000001818 */
[----:B------:R-:W1:Y:S04]  /*6040*/  LDSM.16.M88.4 R4, [R211+0x1000] ;  /* 0x00100000d304783b */ /* 0x000e680000000200 */
[----:B------:R-:W3:Y:S03]  /*6050*/  LDSM.16.M88.4 R24, [R212+0x4000] ;  /* 0x00400000d418783b */ /* 0x000ee60000000200 */
[C---:B------:R-:W-:Y:S08]  /*6060*/  HMMA.16816.F32 R172, R16.reuse, R28, R180 ;  /* 0x0000001c10ac723c */ /* 0x040ff000000018b4 */
[C---:B------:R-:W-:Y:S08]  /*6070*/  HMMA.16816.F32 R28, R16.reuse, R30, R176 ;  /* 0x0000001e101c723c */ /* 0x040ff000000018b0 */
[C---:B------:R-:W-:Y:S08]  /*6080*/  HMMA.16816.F32 R176, R16.reuse, R32, R220 ;  /* 0x0000002010b0723c */ /* 0x040ff000000018dc */
[----:B------:R-:W-:Y:S01]  /*6090*/  HMMA.16816.F32 R188, R16, R34, R188 ;  /* 0x0000002210bc723c */ /* 0x000fe200000018bc */
[----:B------:R-:W4:Y:S01]  /*60a0*/  LDSM.16.M88.4 R16, [R211+0x1800] ;  /* 0x00180000d310783b */ /* 0x000f220000000200 */
[----:B------:R-:W-:-:S06]  /*60b0*/  DEPBAR.LE SB0, 0x0 ;  /* 0x000080000000791a */ /* 0x000fcc0000000000 */
[-C--:B-1----:R-:W-:Y:S08]  /*60c0*/  HMMA.16816.F32 R184, R20, R4.reuse, R196 ;  /* 0x0000000414b8723c */ /* 0x082ff000000018c4 */
[C---:B---3--:R-:W-:Y:S01]  /*60d0*/  HMMA.16816.F32 R180, R24.reuse, R4, R172 ;  /* 0x0000000418b4723c */ /* 0x048fe200000018ac */
[----:B------:R1:W3:Y:S06]  /*60e0*/  I2F R5, R3 ;  /* 0x0000000300057306 */ /* 0x0002ec0000201400 */
[----:B------:R-:W-:Y:S01]  /*60f0*/  IADD3 R4, R0, 0x8, RZ ;  /* 0x0000000800047810 */ /* 0x000fe20007ffe0ff */
[----:B------:R-:W-:Y:S01]  /*6100*/  HMMA.16816.F32 R28, R24, R6, R28 ;  /* 0x00000006181c723c */ /* 0x000fe2000000181c */
[----:B------:R-:W-:Y:S02]  /*6110*/  BAR.SYNC.DEFER_BLOCKING 0x0 ;  /* 0x0000000000007b1d */ /* 0x000fe40000010000 */
[----:B------:R-:W-:-:S05]  /*6120*/  ISETP.GE.AND P5, PT, R4, R9, PT ;  /* 0x000000090400720c */ /* 0x000fca0003fa6270 */
[----:B------:R-:W-:Y:S01]  /*6130*/  HMMA.16816.F32 R32, R20, R6, R192 ;  /* 0x000000061420723c */ /* 0x000fe200000018c0 */
[----:B------:R-:W5:Y:S01]  /*6140*/  I2F R7, R4 ;  /* 0x0000000400077306 */ /* 0x000f620000201400 */
[----:B-1----:R-:W-:-:S05]  /*6150*/  IADD3 R3, R0, 0x9, RZ ;  /* 0x0000000900037810 */ /* 0x002fca0007ffe0ff */
[C---:B---3--:R-:W-:Y:S01]  /*6160*/  FFMA.FTZ R6, R5.reuse, UR4, R185 ;  /* 0x0000000405067c23 */ /* 0x048fe200080100b9 */
[-C--:B----4-:R-:W-:Y:S01]  /*6170*/  HMMA.16816.F32 R176, R24, R16.reuse, R176 ;  /* 0x0000001018b0723c */ /* 0x090fe200000018b0 */
[C---:B------:R-:W-:Y:S02]  /*6180*/  FFMA.FTZ R13, R5.reuse, UR4, R181 ;  /* 0x00000004050d7c23 */ /* 0x040fe400080100b5 */
[----:B------:R-:W-:Y:S01]  /*6190*/  FFMA.FTZ R8, R5, UR4, R183 ;  /* 0x0000000405087c23 */ /* 0x000fe200080100b7 */
[----:B------:R-:W-:Y:S02]  /*61a0*/  FSEL R185, R6, -INF , !P0 ;  /* 0xff80000006b97808 */ /* 0x000fe40004000000 */
[----:B------:R-:W-:Y:S01]  /*61b0*/  FSEL R132, R13, -INF , !P4 ;  /* 0xff8000000d847808 */ /* 0x000fe20006000000 */
[----:B------:R-:W1:Y:S01]  /*61c0*/  I2F R6, R3 ;  /* 0x0000000300067306 */ /* 0x000e620000201400 */
[----:B------:R-:W-:Y:S01]  /*61d0*/  FSEL R138, R8, -INF , !P1 ;  /* 0xff800000088a7808 */ /* 0x000fe20004800000 */
[C---:B-----5:R-:W-:Y:S01]  /*61e0*/  FFMA.FTZ R13, R7.reuse, UR4, R28 ;  /* 0x00000004070d7c23 */ /* 0x060fe2000801001c */
[C---:B------:R-:W-:Y:S01]  /*61f0*/  ISETP.GE.AND P4, PT, R4.reuse, R10, PT ;  /* 0x0000000a0400720c */ /* 0x040fe20003f86270 */
[----:B------:R-:W-:Y:S01]  /*6200*/  FFMA.FTZ R8, R7, UR4, R30 ;  /* 0x0000000407087c23 */ /* 0x000fe2000801001e */
[C---:B------:R-:W-:Y:S01]  /*6210*/  ISETP.GE.AND P1, PT, R4.reuse, R12, PT ;  /* 0x0000000c0400720c */ /* 0x040fe20003f26270 */
[----:B------:R-:W-:Y:S01]  /*6220*/  HMMA.16816.F32 R172, R20, R16, R200 ;  /* 0x0000001014ac723c */ /* 0x000fe200000018c8 */
[----:B------:R-:W-:Y:S01]  /*6230*/  ISETP.GE.AND P0, PT, R4, R11, PT ;  /* 0x0000000b0400720c */ /* 0x000fe20003f06270 */
[----:B------:R-:W-:Y:S01]  /*6240*/  FFMA.FTZ R4, R5, UR4, R187 ;  /* 0x0000000405047c23 */ /* 0x000fe200080100bb */
[----:B------:R-:W-:-:S02]  /*6250*/  IADD3 R5, R0, 0x10, RZ ;  /* 0x0000001000057810 */ /* 0x000fc40007ffe0ff */
[----:B------:R-:W-:Y:S02]  /*6260*/  FSEL R30, R13, -INF , !P5 ;  /* 0xff8000000d1e7808 */ /* 0x000fe40006800000 */
[----:B------:R-:W-:Y:S01]  /*6270*/  FSEL R183, R4, -INF , !P6 ;  /* 0xff80000004b77808 */ /* 0x000fe20007000000 */
[----:B------:R-:W-:Y:S01]  /*6280*/  FFMA.FTZ R4, R7, UR4, R32 ;  /* 0x0000000407047c23 */ /* 0x000fe20008010020 */
[----:B------:R-:W-:Y:S01]  /*6290*/  FSEL R133, R8, -INF , !P4 ;  /* 0xff80000008857808 */ /* 0x000fe20006000000 */
[C---:B-1----:R-:W-:Y:S01]  /*62a0*/  FFMA.FTZ R13, R6.reuse, UR4, R29 ;  /* 0x00000004060d7c23 */ /* 0x042fe2000801001d */
[C---:B------:R-:W-:Y:S01]  /*62b0*/  ISETP.GE.AND P6, PT, R3.reuse, R9, PT ;  /* 0x000000090300720c */ /* 0x040fe20003fc6270 */
[----:B------:R-:W-:Y:S01]  /*62c0*/  FFMA.FTZ R8, R6, UR4, R31 ;  /* 0x0000000406087c23 */ /* 0x000fe2000801001f */
[----:B------:R-:W-:Y:S01]  /*62d0*/  FSEL R139, R4, -INF , !P1 ;  /* 0xff800000048b7808 */ /* 0x000fe20004800000 */
[----:B------:R-:W-:Y:S01]  /*62e0*/  HMMA.16816.F32 R20, R20, R18, R224 ;  /* 0x000000121414723c */ /* 0x000fe200000018e0 */
[----:B------:R-:W-:-:S02]  /*62f0*/  ISETP.GE.AND P5, PT, R3, R10, PT ;  /* 0x0000000a0300720c */ /* 0x000fc40003fa6270 */
[C---:B------:R-:W-:Y:S02]  /*6300*/  ISETP.GE.AND P4, PT, R3.reuse, R12, PT ;  /* 0x0000000c0300720c */ /* 0x040fe40003f86270 */
[----:B------:R-:W-:Y:S01]  /*6310*/  ISETP.GE.AND P1, PT, R3, R11, PT ;  /* 0x0000000b0300720c */ /* 0x000fe20003f26270 */
[----:B------:R-:W-:Y:S01]  /*6320*/  FFMA.FTZ R3, R7, UR4, R34 ;  /* 0x0000000407037c23 */ /* 0x000fe20008010022 */
[----:B------:R-:W-:Y:S01]  /*6330*/  IADD3 R4, R0, 0x11, RZ ;  /* 0x0000001100047810 */ /* 0x000fe20007ffe0ff */
[----:B------:R-:W1:Y:S01]  /*6340*/  I2F R7, R5 ;  /* 0x0000000500077306 */ /* 0x000e620000201400 */
[----:B------:R-:W-:Y:S01]  /*6350*/  FSEL R28, R13, -INF , !P6 ;  /* 0xff8000000d1c7808 */ /* 0x000fe20007000000 */
[----:B------:R-:W-:Y:S01]  /*6360*/  HMMA.16816.F32 R24, R24, R18, R188 ;  /* 0x000000121818723c */ /* 0x000fe200000018bc */
[----:B------:R-:W-:Y:S01]  /*6370*/  FSEL R181, R3, -INF , !P0 ;  /* 0xff80000003b57808 */ /* 0x000fe20004000000 */
[----:B------:R-:W-:Y:S01]  /*6380*/  FFMA.FTZ R3, R6, UR4, R33 ;  /* 0x0000000406037c23 */ /* 0x000fe20008010021 */
[----:B------:R-:W-:Y:S01]  /*6390*/  FSEL R29, R8, -INF , !P5 ;  /* 0xff800000081d7808 */ /* 0x000fe20006800000 */
[----:B------:R-:W-:Y:S01]  /*63a0*/  FFMA.FTZ R13, R6, UR4, R35 ;  /* 0x00000004060d7c23 */ /* 0x000fe20008010023 */
[----:B------:R-:W-:-:S02]  /*63b0*/  ISETP.GE.AND P0, PT, R5, R9, PT ;  /* 0x000000090500720c */ /* 0x000fc40003f06270 */
[----:B------:R-:W-:Y:S02]  /*63c0*/  FSEL R137, R3, -INF , !P4 ;  /* 0xff80000003897808 */ /* 0x000fe40006000000 */
[C---:B------:R-:W-:Y:S02]  /*63d0*/  ISETP.GE.AND P6, PT, R5.reuse, R10, PT ;  /* 0x0000000a0500720c */ /* 0x040fe40003fc6270 */
[C---:B------:R-:W-:Y:S02]  /*63e0*/  ISETP.GE.AND P5, PT, R5.reuse, R12, PT ;  /* 0x0000000c0500720c */ /* 0x040fe40003fa6270 */
[----:B------:R-:W-:Y:S01]  /*63f0*/  ISETP.GE.AND P4, PT, R5, R11, PT ;  /* 0x0000000b0500720c */ /* 0x000fe20003f86270 */
[C---:B-1----:R-:W-:Y:S01]  /*6400*/  FFMA.FTZ R6, R7.reuse, UR4, R178 ;  /* 0x0000000407067c23 */ /* 0x042fe200080100b2 */
[----:B------:R-:W2:Y:S01]  /*6410*/  I2F R5, R4 ;  /* 0x0000000400057306 */ /* 0x000ea20000201400 */
[----:B------:R-:W-:Y:S01]  /*6420*/  IADD3 R3, R0, 0x18, RZ ;  /* 0x0000001800037810 */ /* 0x000fe20007ffe0ff */
[----:B------:R-:W-:Y:S01]  /*6430*/  FFMA.FTZ R8, R7, UR4, R176 ;  /* 0x0000000407087c23 */ /* 0x000fe200080100b0 */
[----:B------:R-:W-:Y:S01]  /*6440*/  FSEL R34, R13, -INF , !P1 ;  /* 0xff8000000d227808 */ /* 0x000fe20004800000 */
[C---:B------:R-:W-:Y:S01]  /*6450*/  FFMA.FTZ R13, R7.reuse, UR4, R172 ;  /* 0x00000004070d7c23 */ /* 0x040fe200080100ac */
[----:B------:R-:W-:Y:S01]  /*6460*/  FSEL R192, R6, -INF , !P6 ;  /* 0xff80000006c07808 */ /* 0x000fe20007000000 */
[----:B------:R-:W-:Y:S01]  /*6470*/  FFMA.FTZ R7, R7, UR4, R174 ;  /* 0x0000000407077c23 */ /* 0x000fe200080100ae */
[----:B------:R-:W-:Y:S01]  /*6480*/  FSEL R191, R8, -INF , !P0 ;  /* 0xff80000008bf7808 */ /* 0x000fe20004000000 */
[----:B------:R-:W1:Y:S01]  /*6490*/  I2F R6, R3 ;  /* 0x0000000300067306 */ /* 0x000e620000201400 */
[----:B------:R-:W-:-:S02]  /*64a0*/  FSEL R197, R13, -INF , !P5 ;  /* 0xff8000000dc57808 */ /* 0x000fc40006800000 */
[CC--:B------:R-:W-:Y:S02]  /*64b0*/  ISETP.GE.AND P1, PT, R4.reuse, R9.reuse, PT ;  /* 0x000000090400720c */ /* 0x0c0fe40003f26270 */
[C---:B------:R-:W-:Y:S02]  /*64c0*/  ISETP.GE.AND P0, PT, R4.reuse, R10, PT ;  /* 0x0000000a0400720c */ /* 0x040fe40003f06270 */
[----:B------:R-:W-:Y:S01]  /*64d0*/  ISETP.GE.AND P6, PT, R4, R12, PT ;  /* 0x0000000c0400720c */ /* 0x000fe20003fc6270 */
[----:B--2---:R-:W-:Y:S01]  /*64e0*/  FFMA.FTZ R14, R5, UR4, R177 ;  /* 0x00000004050e7c23 */ /* 0x004fe200080100b1 */
[----:B------:R-:W-:Y:S01]  /*64f0*/  FSEL R198, R7, -INF , !P4 ;  /* 0xff80000007c67808 */ /* 0x000fe20006000000 */
[----:B------:R-:W-:Y:S01]  /*6500*/  FFMA.FTZ R13, R5, UR4, R179 ;  /* 0x00000004050d7c23 */ /* 0x000fe200080100b3 */
[----:B------:R-:W-:Y:S01]  /*6510*/  ISETP.GE.AND P4, PT, R3, R9, PT ;  /* 0x000000090300720c */ /* 0x000fe20003f86270 */
[C---:B------:R-:W-:Y:S01]  /*6520*/  FFMA.FTZ R8, R5.reuse, UR4, R173 ;  /* 0x0000000405087c23 */ /* 0x040fe200080100ad */
[----:B------:R-:W-:Y:S01]  /*6530*/  FSEL R188, R14, -INF , !P1 ;  /* 0xff8000000ebc7808 */ /* 0x000fe20004800000 */
[----:B------:R-:W-:Y:S01]  /*6540*/  FFMA.FTZ R15, R5, UR4, R175 ;  /* 0x00000004050f7c23 */ /* 0x000fe200080100af */
[----:B------:R-:W-:Y:S01]  /*6550*/  FSEL R190, R13, -INF , !P0 ;  /* 0xff8000000dbe7808 */ /* 0x000fe20004000000 */
[----:B-1----:R-:W-:Y:S01]  /*6560*/  FFMA.FTZ R7, R6, UR4, R24 ;  /* 0x0000000406077c23 */ /* 0x002fe20008010018 */
[----:B------:R-:W-:Y:S01]  /*6570*/  FSEL R195, R8, -INF , !P6 ;  /* 0xff80000008c37808 */ /* 0x000fe20007000000 */
[----:B------:R-:W-:Y:S01]  /*6580*/  FFMA.FTZ R5, R6, UR4, R26 ;  /* 0x0000000406057c23 */ /* 0x000fe2000801001a */
[----:B------:R-:W-:-:S02]  /*6590*/  ISETP.GE.AND P1, PT, R3, R10, PT ;  /* 0x0000000a0300720c */ /* 0x000fc40003f26270 */
[C---:B------:R-:W-:Y:S02]  /*65a0*/  ISETP.GE.AND P0, PT, R3.reuse, R12, PT ;  /* 0x0000000c0300720c */ /* 0x040fe40003f06270 */
[-C--:B------:R-:W-:Y:S01]  /*65b0*/  ISETP.GE.AND P6, PT, R3, R11.reuse, PT ;  /* 0x0000000b0300720c */ /* 0x080fe20003fc6270 */
[----:B------:R-:W-:Y:S01]  /*65c0*/  FFMA.FTZ R3, R6, UR4, R20 ;  /* 0x0000000406037c23 */ /* 0x000fe20008010014 */
[----:B------:R-:W-:Y:S01]  /*65d0*/  ISETP.GE.AND P5, PT, R4, R11, PT ;  /* 0x0000000b0400720c */ /* 0x000fe20003fa6270 */
[----:B------:R-:W-:Y:S01]  /*65e0*/  FFMA.FTZ R6, R6, UR4, R22 ;  /* 0x0000000406067c23 */ /* 0x000fe20008010016 */
[----:B------:R-:W-:Y:S01]  /*65f0*/  FSEL R187, R7, -INF , !P4 ;  /* 0xff80000007bb7808 */ /* 0x000fe20006000000 */
[----:B------:R-:W1:Y:S01]  /*6600*/  I2F R4, R0 ;  /* 0x0000000000047306 */ /* 0x000e620000201400 */
[----:B------:R-:W-:Y:S02]  /*6610*/  FSEL R196, R15, -INF , !P5 ;  /* 0xff8000000fc47808 */ /* 0x000fe40006800000 */
[----:B------:R-:W-:-:S02]  /*6620*/  FSEL R189, R5, -INF , !P1 ;  /* 0xff80000005bd7808 */ /* 0x000fc40004800000 */
[----:B------:R-:W-:Y:S02]  /*6630*/  FSEL R194, R3, -INF , !P0 ;  /* 0xff80000003c27808 */ /* 0x000fe40004000000 */
[C---:B------:R-:W-:Y:S02]  /*6640*/  ISETP.GE.AND P5, PT, R0.reuse, R9, PT ;  /* 0x000000090000720c */ /* 0x040fe40003fa6270 */
[C---:B------:R-:W-:Y:S02]  /*6650*/  ISETP.GE.AND P4, PT, R0.reuse, R10, PT ;  /* 0x0000000a0000720c */ /* 0x040fe40003f86270 */
[C---:B------:R-:W-:Y:S02]  /*6660*/  ISETP.GE.AND P1, PT, R0.reuse, R12, PT ;  /* 0x0000000c0000720c */ /* 0x040fe40003f26270 */
[----:B------:R-:W-:Y:S02]  /*6670*/  ISETP.GE.AND P0, PT, R0, R11, PT ;  /* 0x0000000b0000720c */ /* 0x000fe40003f06270 */
[----:B------:R-:W-:Y:S01]  /*6680*/  FSEL R193, R6, -INF , !P6 ;  /* 0xff80000006c17808 */ /* 0x000fe20007000000 */
[----:B-1----:R-:W-:Y:S01]  /*6690*/  FFMA.FTZ R14, R4, UR4, R186 ;  /* 0x00000004040e7c23 */ /* 0x002fe200080100ba */
[----:B------:R-:W-:Y:S01]  /*66a0*/  IADD3 R0, R0, 0x19, RZ ;  /* 0x0000001900007810 */ /* 0x000fe20007ffe0ff */
[----:B------:R-:W-:-:S02]  /*66b0*/  FFMA.FTZ R5, R4, UR4, R180 ;  /* 0x0000000404057c23 */ /* 0x000fc400080100b4 */
[C---:B------:R-:W-:Y:S01]  /*66c0*/  FFMA.FTZ R8, R4.reuse, UR4, R182 ;  /* 0x0000000404087c23 */ /* 0x040fe200080100b6 */
[----:B------:R-:W1:Y:S01]  /*66d0*/  I2F R3, R0 ;  /* 0x0000000000037306 */ /* 0x000e620000201400 */
[----:B------:R-:W-:Y:S01]  /*66e0*/  FFMA.FTZ R7, R4, UR4, R184 ;  /* 0x0000000404077c23 */ /* 0x000fe200080100b8 */
[----:B------:R-:W-:Y:S02]  /*66f0*/  FSEL R13, R5, -INF , !P5 ;  /* 0xff800000050d7808 */ /* 0x000fe40006800000 */
[----:B------:R-:W-:Y:S02]  /*6700*/  FSEL R19, R8, -INF , !P4 ;  /* 0xff80000008137808 */ /* 0x000fe40006000000 */
[----:B------:R-:W-:Y:S02]  /*6710*/  FSEL R26, R7, -INF , !P1 ;  /* 0xff800000071a7808 */ /* 0x000fe40004800000 */
[C---:B------:R-:W-:Y:S02]  /*6720*/  ISETP.GE.AND P6, PT, R0.reuse, R9, PT ;  /* 0x000000090000720c */ /* 0x040fe40003fc6270 */
[----:B------:R-:W-:-:S02]  /*6730*/  ISETP.GE.AND P5, PT, R0, R10, PT ;  /* 0x0000000a0000720c */ /* 0x000fc40003fa6270 */
[C---:B------:R-:W-:Y:S02]  /*6740*/  ISETP.GE.AND P4, PT, R0.reuse, R12, PT ;  /* 0x0000000c0000720c */ /* 0x040fe40003f86270 */
[----:B------:R-:W-:Y:S01]  /*6750*/  ISETP.GE.AND P1, PT, R0, R11, PT ;  /* 0x0000000b0000720c */ /* 0x000fe20003f26270 */
[C---:B-1----:R-:W-:Y:S01]  /*6760*/  FFMA.FTZ R4, R3.reuse, UR4, R27 ;  /* 0x0000000403047c23 */ /* 0x042fe2000801001b */
[----:B------:R-:W-:Y:S01]  /*6770*/  FSEL R27, R14, -INF , !P0 ;  /* 0xff8000000e1b7808 */ /* 0x000fe20004000000 */
[C---:B------:R-:W-:Y:S01]  /*6780*/  FFMA.FTZ R5, R3.reuse, UR4, R25 ;  /* 0x0000000403057c23 */ /* 0x040fe20008010019 */
[----:B------:R-:W-:Y:S01]  /*6790*/  PLOP3.LUT P0, PT, PT, PT, UP0, 0x80, 0x0 ;  /* 0x000000000000781c */ /* 0x000fe20003f0f008 */
[C---:B------:R-:W-:Y:S01]  /*67a0*/  FFMA.FTZ R0, R3.reuse, UR4, R21 ;  /* 0x0000000403007c23 */ /* 0x040fe20008010015 */
[----:B------:R-:W-:Y:S01]  /*67b0*/  FSEL R182, R4, -INF , !P5 ;  /* 0xff80000004b67808 */ /* 0x000fe20006800000 */
[----:B------:R-:W-:Y:S01]  /*67c0*/  FFMA.FTZ R3, R3, UR4, R23 ;  /* 0x0000000403037c23 */ /* 0x000fe20008010017 */
[----:B------:R-:W-:-:S02]  /*67d0*/  FSEL R180, R5, -INF , !P6 ;  /* 0xff80000005b47808 */ /* 0x000fc40007000000 */
[----:B------:R-:W-:Y:S02]  /*67e0*/  FSEL R184, R0, -INF , !P4 ;  /* 0xff80000000b87808 */ /* 0x000fe40006000000 */
[----:B------:R-:W-:-:S05]  /*67f0*/  FSEL R186, R3, -INF , !P1 ;  /* 0xff80000003ba7808 */ /* 0x000fca0004800000 */
[----:B------:R-:W-:Y:S05]  /*6800*/  @!P0 BRA `(.L_x_1010) ;  /* 0x0000030000008947 */ /* 0x000fea0003800000 */
[----:B------:R-:W2:Y:S04]  /*6810*/  LDL.64 R234, [R1+0x18] ;  /* 0x0000180001ea7983 */ /* 0x000ea80000100a00 */
[----:B------:R-:W3:Y:S01]  /*6820*/  LDL.64 R240, [R1+0x10] ;  /* 0x0000100001f07983 */ /* 0x000ee20000100a00 */
[----:B------:R-:W-:Y:S01]  /*6830*/  UIADD3 UR34, UR27, -0x3, URZ ;  /* 0xfffffffd1b227890 */ /* 0x000fe2000fffe03f */
[----:B------:R-:W-:Y:S01]  /*6840*/  BSSY B0, `(.L_x_1011) ;  /* 0x000002b000007945 */ /* 0x000fe20003800000 */
[----:B------:R-:W-:Y:S01]  /*6850*/  ULDC.64 UR6, c[0x0][0x198] ;  /* 0x0000660000067ab9 */ /* 0x000fe20000000a00 */
[----:B------:R1:W-:Y:S01]  /*6860*/  @P3 STS.128 [R219+0x8000], RZ ;  /* 0x008000ffdb003388 */ /* 0x0003e20000000c00 */
[----:B------:R-:W-:Y:S02]  /*6870*/  USHF.R.S32.HI UR33, URZ, 0x1f, UR34 ;  /* 0x0000001f3f217899 */ /* 0x000fe40008011422 */
[----:B------:R-:W-:-:S02]  /*6880*/  UIMAD.WIDE.U32 UR36, UR34, UR6, URZ ;  /* 0x00000006222472a5 */ /* 0x000fc4000f8e003f */
        /* <DEDUP_REMOVED lines=38> */
.L_x_1012:
[----:B------:R-:W-:Y:S05]  /*6af0*/  BSYNC B0 ;  /* 0x0000000000007941 */ /* 0x000fea0003800000 */
.L_x_1011:
[----:B------:R-:W0:Y:S02]  /*6b00*/  LDGDEPBAR ;  /* 0x00000000000079af */ /* 0x000e240000000000 */
.L_x_1010:
[----:B--2---:R-:W2:Y:S01]  /*6b10*/  LDL R5, [R1+0x2c] ;  /* 0x00002c0001057983 */ /* 0x004ea20000100800 */
[----:B------:R-:W-:Y:S01]  /*6b20*/  FMNMX.FTZ R0, R136, R13, !PT ;  /* 0x0000000d88007209 */ /* 0x000fe20007810000 */
[----:B-1----:R-:W-:-:S03]  /*6b30*/  IMAD R14, R243, -0x326172a9, RZ ;  /* 0xcd9e8d57f30e7824 */ /* 0x002fc600078e02ff */
        /* <DEDUP_REMOVED lines=13> */
[----:B------:R-:W-:-:S04]  /*6c10*/  FMNMX.FTZ R3, R190, R3, !PT ;  /* 0x00000003be037209 */ /* 0x000fc80007810000 */
[----:B------:R-:W-:-:S04]  /*6c20*/  FMNMX.FTZ R3, R189, R3, !PT ;  /* 0x00000003bd037209 */ /* 0x000fc80007810000 */
[----:B------:R-:W-:-:S05]  /*6c30*/  FMNMX.FTZ R3, R182, R3, !PT ;  /* 0x00000003b6037209 */ /* 0x000fca0007810000 */
[----:B------:R-:W-:Y:S01]  /*6c40*/  SHFL.BFLY PT, R20, R3, 0x2, 0x1f ;  /* 0x0c401f0003147f89 */ /* 0x000fe200000e0000 */
[----:B-1----:R-:W-:-:S05]  /*6c50*/  FMNMX.FTZ R0, R0, R15, !PT ;  /* 0x0000000f00007209 */ /* 0x002fca0007810000 */
[----:B------:R-:W1:Y:S02]  /*6c60*/  SHFL.BFLY PT, R21, R0, 0x1, 0x1f ;  /* 0x0c201f0000157f89 */ /* 0x000e6400000e0000 */
[----:B-1----:R-:W-:-:S04]  /*6c70*/  FMNMX.FTZ R227, R0, R21, !PT ;  /* 0x0000001500e37209 */ /* 0x002fc80007810000 */
[----:B------:R-:W-:Y:S02]  /*6c80*/  FSETP.NEU.FTZ.AND P6, PT, R227, -INF , PT ;  /* 0xff800000e300780b */ /* 0x000fe40003fdd000 */
[----:B--2---:R-:W-:Y:S02]  /*6c90*/  LOP3.LUT R6, R239, R5, RZ, 0x3c, !PT ;  /* 0x00000005ef067212 */ /* 0x004fe400078e3cff */
[----:B------:R-:W-:-:S03]  /*6ca0*/  MOV R5, UR31 ;  /* 0x0000001f00057c02 */ /* 0x000fc60008000f00 */
[----:B------:R-:W-:Y:S01]  /*6cb0*/  IMAD.WIDE.U32 R6, R6, -0x2daee0ad, RZ ;  /* 0xd2511f5306067825 */ /* 0x000fe200078e00ff */
[----:B------:R-:W-:-:S04]  /*6cc0*/  LOP3.LUT R5, R237, UR32, R5, 0x96, !PT ;  /* 0x00000020ed057c12 */ /* 0x000fc8000f8e9605 */
[----:B------:R-:W-:Y:S01]  /*6cd0*/  LOP3.LUT R4, R7, UR15, R236, 0x96, !PT ;  /* 0x0000000f07047c12 */ /* 0x000fe2000f8e96ec */
[----:B------:R-:W-:-:S04]  /*6ce0*/  IMAD.WIDE.U32 R16, R5, -0x326172a9, RZ ;  /* 0xcd9e8d5705107825 */ /* 0x000fc800078e00ff */
[----:B------:R-:W-:Y:S01]  /*6cf0*/  IMAD.WIDE.U32 R4, R4, -0x326172a9, RZ ;  /* 0xcd9e8d5704047825 */ /* 0x000fe200078e00ff */
[----:B------:R-:W-:Y:S02]  /*6d00*/  LOP3.LUT R7, R17, UR16, R238, 0x96, !PT ;  /* 0x0000001011077c12 */ /* 0x000fe4000f8e96ee */
[--C-:B------:R-:W-:Y:S02]  /*6d10*/  LOP3.LUT R8, R245, UR14, R16.reuse, 0x96, !PT ;  /* 0x0000000ef5087c12 */ /* 0x100fe4000f8e9610 */
[----:B------:R-:W-:Y:S01]  /*6d20*/  LOP3.LUT R16, R5, UR14, R16, 0x96, !PT ;  /* 0x0000000e05107c12 */ /* 0x000fe2000f8e9610 */
        /* <DEDUP_REMOVED lines=8> */
[----:B------:R-:W-:Y:S01]  /*6db0*/  FMNMX.FTZ R8, R3, R20, !PT ;  /* 0x0000001403087209 */ /* 0x000fe20007810000 */
        /* <DEDUP_REMOVED lines=8> */
[----:B------:R-:W-:Y:S02]  /*6e40*/  LOP3.LUT R6, R23, UR12, R244, 0x96, !PT ;  /* 0x0000000c17067c12 */ /* 0x000fe4000f8e96f4 */
[----:B------:R-:W-:Y:S01]  /*6e50*/  FMNMX.FTZ R3, R185, R15, !PT ;  /* 0x0000000fb9037209 */ /* 0x000fe20007810000 */
        /* <DEDUP_REMOVED lines=17> */
[----:B------:R-:W-:Y:S01]  /*6f70*/  FMNMX.FTZ R14, R195, R3, !PT ;  /* 0x00000003c30e7209 */ /* 0x000fe20007810000 */
[----:B------:R-:W-:Y:S01]  /*6f80*/  IMAD.WIDE.U32 R6, R6, -0x326172a9, RZ ;  /* 0xcd9e8d5706067825 */ /* 0x000fe200078e00ff */
[----:B------:R-:W-:Y:S02]  /*6f90*/  FMNMX.FTZ R0, R181, R0, !PT ;  /* 0x00000000b5007209 */ /* 0x000fe40007810000 */
[----:B------:R-:W-:-:S02]  /*6fa0*/  FMNMX.FTZ R14, R194, R14, !PT ;  /* 0x0000000ec20e7209 */ /* 0x000fc40007810000 */
[----:B------:R-:W-:Y:S02]  /*6fb0*/  LOP3.LUT R173, R5, UR8, R32, 0x96, !PT ;  /* 0x0000000805ad7c12 */ /* 0x000fe4000f8e9620 */
[----:B------:R-:W-:Y:S01]  /*6fc0*/  LOP3.LUT R3, R7, UR17, R4, 0x96, !PT ;  /* 0x0000001107037c12 */ /* 0x000fe2000f8e9604 */
[----:B------:R-:W-:Y:S01]  /*6fd0*/  IMAD.WIDE.U32 R4, R15, -0x326172a9, RZ ;  /* 0xcd9e8d570f047825 */ /* 0x000fe200078e00ff */
[----:B------:R-:W-:Y:S02]  /*6fe0*/  FMNMX.FTZ R0, R34, R0, !PT ;  /* 0x0000000022007209 */ /* 0x000fe40007810000 */
[----:B------:R-:W-:Y:S02]  /*6ff0*/  LOP3.LUT R15, R6, 0xffff, RZ, 0xc0, !PT ;  /* 0x0000ffff060f7812 */ /* 0x000fe400078ec0ff */
[----:B------:R-:W-:Y:S02]  /*7000*/  FMNMX.FTZ R7, R184, R14, !PT ;  /* 0x0000000eb8077209 */ /* 0x000fe40007810000 */
[----:B------:R-:W-:Y:S01]  /*7010*/  LOP3.LUT R17, R6, 0xff, RZ, 0xc0, !PT ;  /* 0x000000ff06117812 */ /* 0x000fe200078ec0ff */
[----:B------:R-:W1:Y:S01]  /*7020*/  SHFL.BFLY PT, R14, R8, 0x1, 0x1f ;  /* 0x0c201f00080e7f89 */ /* 0x000e6200000e0000 */
[----:B------:R-:W-:-:S02]  /*7030*/  SHF.R.U32.HI R22, RZ, 0x10, R6 ;  /* 0x00000010ff167819 */ /* 0x000fc40000011606 */
[----:B------:R-:W-:Y:S02]  /*7040*/  SHF.R.U32.HI R23, RZ, 0x18, R6 ;  /* 0x00000018ff177819 */ /* 0x000fe40000011606 */
[----:B------:R-:W-:Y:S02]  /*7050*/  FMNMX.FTZ R0, R198, R0, !PT ;  /* 0x00000000c6007209 */ /* 0x000fe40007810000 */
[----:B------:R-:W-:Y:S02]  /*7060*/  LOP3.LUT R6, R5, UR17, R16, 0x96, !PT ;  /* 0x0000001105067c12 */ /* 0x000fe4000f8e9610 */
[C---:B------:R-:W-:Y:S02]  /*7070*/  LOP3.LUT R16, R4.reuse, 0xffff, RZ, 0xc0, !PT ;  /* 0x0000ffff04107812 */ /* 0x040fe400078ec0ff */
[----:B------:R-:W-:Y:S01]  /*7080*/  LOP3.LUT R21, R4, 0xff, RZ, 0xc0, !PT ;  /* 0x000000ff04157812 */ /* 0x000fe200078ec0ff */
[----:B------:R-:W2:Y:S01]  /*7090*/  SHFL.BFLY PT, R5, R7, 0x2, 0x1f ;  /* 0x0c401f0007057f89 */ /* 0x000ea200000e0000 */
[----:B------:R-:W-:-:S02]  /*70a0*/  SHF.R.U32.HI R18, RZ, 0x10, R4 ;  /* 0x00000010ff127819 */ /* 0x000fc40000011604 */
[----:B------:R-:W-:Y:S02]  /*70b0*/  SHF.R.U32.HI R20, RZ, 0x18, R4 ;  /* 0x00000018ff147819 */ /* 0x000fe40000011604 */
[----:B------:R-:W-:Y:S01]  /*70c0*/  FMNMX.FTZ R4, R196, R0, !PT ;  /* 0x00000000c4047209 */ /* 0x000fe20007810000 */
[----:B------:R-:W-:Y:S01]  /*70d0*/  FMUL.FTZ R0, R227, c[0x0][0x23c] ;  /* 0x00008f00e3007a20 */ /* 0x000fe20000410000 */
[----:B------:R-:W-:Y:S02]  /*70e0*/  SHF.R.U32.HI R15, RZ, 0x8, R15 ;  /* 0x00000008ff0f7819 */ /* 0x000fe4000001160f */
[----:B------:R-:W-:Y:S02]  /*70f0*/  FMNMX.FTZ R4, R193, R4, !PT ;  /* 0x00000004c1047209 */ /* 0x000fe40007810000 */
[----:B------:R-:W-:Y:S02]  /*7100*/  PRMT R31, R17, 0x5410, R15 ;  /* 0x00005410111f7816 */ /* 0x000fe4000000000f */
[----:B------:R-:W-:-:S02]  /*7110*/  FMNMX.FTZ R4, R186, R4, !PT ;  /* 0x00000004ba047209 */ /* 0x000fc40007810000 */
[----:B------:R-:W-:Y:S02]  /*7120*/  FSEL R0, R0, RZ, P6 ;  /* 0x000000ff00007208 */ /* 0x000fe40003000000 */
[----:B-1----:R-:W-:Y:S01]  /*7130*/  FMNMX.FTZ R226, R8, R14, !PT ;  /* 0x0000000e08e27209 */ /* 0x002fe20007810000 */
[----:B------:R-:W1:Y:S01]  /*7140*/  SHFL.BFLY PT, R15, R4, 0x2, 0x1f ;  /* 0x0c401f00040f7f89 */ /* 0x000e6200000e0000 */
[----:B------:R-:W-:Y:S01]  /*7150*/  LOP3.LUT R14, R18, 0xff, RZ, 0xc0, !PT ;  /* 0x000000ff120e7812 */ /* 0x000fe200078ec0ff */
[----:B------:R-:W-:Y:S01]  /*7160*/  FFMA.FTZ R13, R13, c[0x0][0x23c], -R0 ;  /* 0x00008f000d0d7a23 */ /* 0x000fe20000010800 */
[C---:B------:R-:W-:Y:S01]  /*7170*/  FSETP.NEU.FTZ.AND P5, PT, R226.reuse, -INF , PT ;  /* 0xff800000e200780b */ /* 0x040fe20003fbd000 */
[----:B------:R-:W-:Y:S01]  /*7180*/  FMUL.FTZ R8, R226, c[0x0][0x23c] ;  /* 0x00008f00e2087a20 */ /* 0x000fe20000410000 */
[----:B------:R-:W-:Y:S01]  /*7190*/  PRMT R24, R14, 0x5410, R20 ;  /* 0x000054100e187816 */ /* 0x000fe20000000014 */
[----:B------:R3:W-:Y:S01]  /*71a0*/  MUFU.EX2 R178, R13 ;  /* 0x0000000d00b27308 */ /* 0x0007e20000000800 */
[----:B--2---:R-:W-:Y:S01]  /*71b0*/  FMNMX.FTZ R5, R7, R5, !PT ;  /* 0x0000000507057209 */ /* 0x004fe20007810000 */
[----:B------:R-:W-:Y:S01]  /*71c0*/  FFMA.FTZ R7, R30, c[0x0][0x23c], -R0 ;  /* 0x00008f001e077a23 */ /* 0x000fe20000010800 */
[----:B------:R-:W-:-:S02]  /*71d0*/  FSEL R8, R8, RZ, P5 ;  /* 0x000000ff08087208 */ /* 0x000fc40002800000 */
[----:B------:R-:W-:Y:S01]  /*71e0*/  LOP3.LUT R14, R3, 0xff, RZ, 0xc0, !PT ;  /* 0x000000ff030e7812 */ /* 0x000fe200078ec0ff */
[----:B------:R-:W2:Y:S02]  /*71f0*/  SHFL.BFLY PT, R17, R5, 0x1, 0x1f ;  /* 0x0c201f0005117f89 */ /* 0x000ea400000e0000 */
[----:B------:R4:W-:Y:S01]  /*7200*/  MUFU.EX2 R222, R7 ;  /* 0x0000000700de7308 */ /* 0x0009e20000000800 */
[----:B---3--:R-:W-:Y:S01]  /*7210*/  FFMA.FTZ R13, R132, c[0x0][0x23c], -R0 ;  /* 0x00008f00840d7a23 */ /* 0x008fe20000010800 */
[----:B-1----:R-:W-:-:S06]  /*7220*/  FMNMX.FTZ R4, R4, R15, !PT ;  /* 0x0000000f04047209 */ /* 0x002fcc0007810000 */
[----:B------:R1:W3:Y:S01]  /*7230*/  MUFU.EX2 R35, R13 ;  /* 0x0000000d00237308 */ /* 0x0002e20000000800 */
[----:B----4-:R-:W-:-:S07]  /*7240*/  FFMA.FTZ R7, R28, c[0x0][0x23c], -R0 ;  /* 0x00008f001c077a23 */ /* 0x010fce0000010800 */
[----:B------:R4:W-:Y:S01]  /*7250*/  MUFU.EX2 R202, R7 ;  /* 0x0000000700ca7308 */ /* 0x0009e20000000800 */
[----:B--2---:R-:W-:Y:S02]  /*7260*/  FMNMX.FTZ R225, R5, R17, !PT ;  /* 0x0000001105e17209 */ /* 0x004fe40007810000 */
[----:B------:R-:W-:Y:S02]  /*7270*/  LOP3.LUT R5, R6, 0xffff, RZ, 0xc0, !PT ;  /* 0x0000ffff06057812 */ /* 0x000fe400078ec0ff */
[----:B------:R-:W-:Y:S02]  /*7280*/  FSETP.NEU.FTZ.AND P4, PT, R225, -INF , PT ;  /* 0xff800000e100780b */ /* 0x000fe40003f9d000 */
[----:B-1----:R-:W-:Y:S02]  /*7290*/  LOP3.LUT R13, R22, 0xff, RZ, 0xc0, !PT ;  /* 0x000000ff160d7812 */ /* 0x002fe400078ec0ff */
[----:B------:R-:W-:Y:S02]  /*72a0*/  SHF.R.U32.HI R5, RZ, 0x8, R5 ;  /* 0x00000008ff057819 */ /* 0x000fe40000011605 */
[----:B------:R-:W-:-:S02]  /*72b0*/  PRMT R25, R13, 0x5410, R23 ;  /* 0x000054100d197816 */ /* 0x000fc40000000017 */
[----:B------:R-:W-:Y:S02]  /*72c0*/  SHF.R.U32.HI R13, RZ, 0x8, R16 ;  /* 0x00000008ff0d7819 */ /* 0x000fe40000011610 */
[----:B----4-:R-:W-:Y:S02]  /*72d0*/  LOP3.LUT R7, R3, 0xffff, RZ, 0xc0, !PT ;  /* 0x0000ffff03077812 */ /* 0x010fe400078ec0ff */
[----:B------:R-:W-:Y:S01]  /*72e0*/  PRMT R21, R21, 0x5410, R13 ;  /* 0x0000541015157816 */ /* 0x000fe2000000000d */
[----:B------:R-:W-:Y:S01]  /*72f0*/  FFMA.FTZ R13, R19, c[0x0][0x23c], -R8 ;  /* 0x00008f00130d7a23 */ /* 0x000fe20000010808 */
[----:B------:R-:W-:Y:S02]  /*7300*/  SHF.R.U32.HI R15, RZ, 0x8, R7 ;  /* 0x00000008ff0f7819 */ /* 0x000fe40000011607 */
[----:B------:R-:W-:Y:S01]  /*7310*/  SHF.R.U32.HI R16, RZ, 0x10, R3 ;  /* 0x00000010ff107819 */ /* 0x000fe20000011603 */
[----:B------:R1:W-:Y:S01]  /*7320*/  MUFU.EX2 R179, R13 ;  /* 0x0000000d00b37308 */ /* 0x0003e20000000800 */
[----:B------:R-:W-:-:S02]  /*7330*/  PRMT R19, R14, 0x5410, R15 ;  /* 0x000054100e137816 */ /* 0x000fc4000000000f */
[----:B------:R-:W2:Y:S01]  /*7340*/  SHFL.BFLY PT, R14, R4, 0x1, 0x1f ;  /* 0x0c201f00040e7f89 */ /* 0x000ea200000e0000 */
[----:B------:R-:W-:Y:S02]  /*7350*/  SHF.R.U32.HI R7, RZ, 0x18, R3 ;  /* 0x00000018ff077819 */ /* 0x000fe40000011603 */
[----:B------:R-:W-:-:S04]  /*7360*/  LOP3.LUT R3, R16, 0xff, RZ, 0xc0, !PT ;  /* 0x000000ff10037812 */ /* 0x000fc800078ec0ff */
[----:B------:R-:W-:Y:S01]  /*7370*/  PRMT R20, R3, 0x5410, R7 ;  /* 0x0000541003147816 */ /* 0x000fe20000000007 */
[--C-:B------:R-:W-:Y:S02]  /*7380*/  FFMA.FTZ R3, R133, c[0x0][0x23c], -R8.reuse ;  /* 0x00008f0085037a23 */ /* 0x100fe40000010808 */
[--C-:B------:R-:W-:Y:S02]  /*7390*/  FFMA.FTZ R7, R29, c[0x0][0x23c], -R8.reuse ;  /* 0x00008f001d077a23 */ /* 0x100fe40000010808 */
[----:B------:R4:W-:Y:S01]  /*73a0*/  MUFU.EX2 R223, R3 ;  /* 0x0000000300df7308 */ /* 0x0009e20000000800 */
[----:B-1----:R-:W-:Y:S01]  /*73b0*/  FFMA.FTZ R13, R138, c[0x0][0x23c], -R8 ;  /* 0x00008f008a0d7a23 */ /* 0x002fe20000010808 */
[----:B---3--:R-:W-:-:S06]  /*73c0*/  MOV R138, R35 ;  /* 0x00000023008a7202 */ /* 0x008fcc0000000f00 */
[----:B------:R-:W1:Y:S01]  /*73d0*/  MUFU.EX2 R18, R13 ;  /* 0x0000000d00127308 */ /* 0x000e620000000800 */
[----:B--2---:R-:W-:Y:S02]  /*73e0*/  FMNMX.FTZ R224, R4, R14, !PT ;  /* 0x0000000e04e07209 */ /* 0x004fe40007810000 */
[----:B------:R-:W-:Y:S02]  /*73f0*/  FSEL R4, R227, RZ, P6 ;  /* 0x000000ffe3047208 */ /* 0x000fe40003000000 */
[----:B----4-:R-:W-:Y:S01]  /*7400*/  LOP3.LUT R3, R6, 0xff, RZ, 0xc0, !PT ;  /* 0x000000ff06037812 */ /* 0x010fe200078ec0ff */
[C---:B------:R-:W-:Y:S01]  /*7410*/  FMUL.FTZ R14, R224.reuse, c[0x0][0x23c] ;  /* 0x00008f00e00e7a20 */ /* 0x040fe20000410000 */
[----:B------:R-:W-:Y:S01]  /*7420*/  FSETP.NEU.FTZ.AND P1, PT, R224, -INF , PT ;  /* 0xff800000e000780b */ /* 0x000fe20003f3d000 */
[----:B------:R-:W-:Y:S01]  /*7430*/  FADD.FTZ R15, R136, -R4 ;  /* 0x80000004880f7221 */ /* 0x000fe20000010000 */
[----:B------:R-:W-:Y:S01]  /*7440*/  PRMT R16, R3, 0x5410, R5 ;  /* 0x0000541003107816 */ /* 0x000fe20000000005 */
[----:B------:R2:W-:Y:S01]  /*7450*/  MUFU.EX2 R203, R7 ;  /* 0x0000000700cb7308 */ /* 0x0005e20000000800 */
[----:B------:R-:W-:Y:S01]  /*7460*/  FSEL R14, R14, RZ, P1 ;  /* 0x000000ff0e0e7208 */ /* 0x000fe20000800000 */
[----:B------:R-:W-:Y:S01]  /*7470*/  FMUL.FTZ R15, R15, c[0x0][0x23c] ;  /* 0x00008f000f0f7a20 */ /* 0x000fe20000410000 */
[----:B-1----:R-:W-:Y:S01]  /*7480*/  MOV R133, R18 ;  /* 0x0000001200857202 */ /* 0x002fe20000000f00 */
[C---:B------:R-:W-:Y:S01]  /*7490*/  FMUL.FTZ R13, R225.reuse, c[0x0][0x23c] ;  /* 0x00008f00e10d7a20 */ /* 0x040fe20000410000 */
[----:B------:R-:W1:Y:S01]  /*74a0*/  LDC.U8 R18, c[0x0][0x2d8] ;  /* 0x0000b600ff127b82 */ /* 0x000e620000000000 */
[----:B------:R-:W-:-:S02]  /*74b0*/  FSEL R4, R225, RZ, P4 ;  /* 0x000000ffe1047208 */ /* 0x000fc40002000000 */
[--C-:B------:R-:W-:Y:S01]  /*74c0*/  SHF.R.U32.HI R5, RZ, 0x10, R6.reuse ;  /* 0x00000010ff057819 */ /* 0x100fe20000011606 */
[----:B------:R-:W3:Y:S01]  /*74d0*/  MUFU.EX2 R29, R15 ;  /* 0x0000000f001d7308 */ /* 0x000ee20000000800 */
[----:B------:R-:W-:Y:S02]  /*74e0*/  FSEL R13, R13, RZ, P4 ;  /* 0x000000ff0d0d7208 */ /* 0x000fe40002000000 */
[----:B------:R-:W-:Y:S02]  /*74f0*/  SHF.R.U32.HI R6, RZ, 0x18, R6 ;  /* 0x00000018ff067819 */ /* 0x000fe40000011606 */
[----:B------:R-:W-:Y:S01]  /*7500*/  LOP3.LUT R5, R5, 0xff, RZ, 0xc0, !PT ;  /* 0x000000ff05057812 */ /* 0x000fe200078ec0ff */
[----:B------:R-:W-:Y:S02]  /*7510*/  FFMA.FTZ R3, R26, c[0x0][0x23c], -R13 ;  /* 0x00008f001a037a23 */ /* 0x000fe4000001080d */
[----:B--2---:R-:W-:Y:S01]  /*7520*/  FADD.FTZ R7, R134, -R4 ;  /* 0x8000000486077221 */ /* 0x004fe20000010000 */
[----:B------:R-:W-:Y:S01]  /*7530*/  FSEL R4, R224, RZ, P1 ;  /* 0x000000ffe0047208 */ /* 0x000fe20000800000 */
[----:B------:R2:W-:Y:S01]  /*7540*/  MUFU.EX2 R199, R3 ;  /* 0x0000000300c77308 */ /* 0x0005e20000000800 */
[----:B------:R-:W-:Y:S01]  /*7550*/  PRMT R6, R5, 0x5410, R6 ;  /* 0x0000541005067816 */ /* 0x000fe20000000006 */
[----:B------:R-:W-:Y:S01]  /*7560*/  FMUL.FTZ R7, R7, c[0x0][0x23c] ;  /* 0x00008f0007077a20 */ /* 0x000fe20000410000 */
[----:B------:R-:W-:Y:S01]  /*7570*/  FSEL R5, R226, RZ, P5 ;  /* 0x000000ffe2057208 */ /* 0x000fe20002800000 */
[----:B---3--:R-:W-:-:S04]  /*7580*/  FMUL.FTZ R140, R140, R29 ;  /* 0x0000001d8c8c7220 */ /* 0x008fc80000410000 */
[----:B------:R-:W-:Y:S01]  /*7590*/  FADD.FTZ R17, R135, -R5 ;  /* 0x8000000587117221 */ /* 0x000fe20000010000 */
[----:B-1----:R-:W-:Y:S01]  /*75a0*/  PRMT R30, R18, 0x7054, R18 ;  /* 0x00007054121e7816 */ /* 0x002fe20000000012 */
[----:B------:R-:W-:Y:S02]  /*75b0*/  FADD.FTZ R18, R2, -R4 ;  /* 0x8000000402127221 */ /* 0x000fe40000010000 */
[----:B------:R-:W-:Y:S02]  /*75c0*/  FMUL.FTZ R17, R17, c[0x0][0x23c] ;  /* 0x00008f0011117a20 */ /* 0x000fe40000410000 */
[--C-:B------:R-:W-:Y:S01]  /*75d0*/  HSET2.LE.AND R4, R16, R30.reuse, PT ;  /* 0x0000001e10047233 */ /* 0x100fe20003803000 */
[----:B--2---:R-:W-:Y:S01]  /*75e0*/  FFMA.FTZ R3, R185, c[0x0][0x23c], -R13 ;  /* 0x00008f00b9037a23 */ /* 0x004fe2000001080d */
[--C-:B------:R-:W-:Y:S01]  /*75f0*/  HSET2.LE.AND R5, R6, R30.reuse, PT ;  /* 0x0000001e06057233 */ /* 0x100fe20003803000 */
[----:B------:R-:W-:Y:S01]  /*7600*/  FMUL.FTZ R26, R18, c[0x0][0x23c] ;  /* 0x00008f00121a7a20 */ /* 0x000fe20000410000 */
[--C-:B------:R-:W-:Y:S01]  /*7610*/  HSET2.LE.AND R6, R21, R30.reuse, PT ;  /* 0x0000001e15067233 */ /* 0x100fe20003803000 */
[----:B------:R-:W1:Y:S01]  /*7620*/  MUFU.EX2 R220, R3 ;  /* 0x0000000300dc7308 */ /* 0x000e620000000800 */
[----:B------:R-:W-:Y:S01]  /*7630*/  HSET2.LE.AND R16, R19, R30, PT ;  /* 0x0000001e13107233 */ /* 0x000fe20003803000 */
[----:B------:R-:W-:-:S02]  /*7640*/  FMUL.FTZ R141, R141, R29 ;  /* 0x0000001d8d8d7220 */ /* 0x000fc40000410000 */
[-C--:B------:R-:W-:Y:S02]  /*7650*/  FMUL.FTZ R152, R152, R29.reuse ;  /* 0x0000001d98987220 */ /* 0x080fe40000410000 */
[-C--:B------:R-:W-:Y:S02]  /*7660*/  FMUL.FTZ R153, R153, R29.reuse ;  /* 0x0000001d99997220 */ /* 0x080fe40000410000 */
[----:B------:R-:W2:Y:S01]  /*7670*/  MUFU.EX2 R28, R17 ;  /* 0x00000011001c7308 */ /* 0x000ea20000000800 */
[-C--:B------:R-:W-:Y:S02]  /*7680*/  FMUL.FTZ R48, R48, R29.reuse ;  /* 0x0000001d30307220 */ /* 0x080fe40000410000 */
[-C--:B------:R-:W-:Y:S02]  /*7690*/  FMUL.FTZ R49, R49, R29.reuse ;  /* 0x0000001d31317220 */ /* 0x080fe40000410000 */
[-C--:B------:R-:W-:Y:S02]  /*76a0*/  FMUL.FTZ R36, R36, R29.reuse ;  /* 0x0000001d24247220 */ /* 0x080fe40000410000 */
[----:B------:R-:W-:Y:S01]  /*76b0*/  FMUL.FTZ R37, R37, R29 ;  /* 0x0000001d25257220 */ /* 0x000fe20000410000 */
[----:B-1----:R-:W-:Y:S01]  /*76c0*/  F2FP.PACK_AB R2, R220, R199 ;  /* 0x000000c7dc02723e */ /* 0x002fe200000000ff */
[----:B------:R-:W-:Y:S01]  /*76d0*/  FFMA.FTZ R3, R139, c[0x0][0x23c], -R13 ;  /* 0x00008f008b037a23 */ /* 0x000fe2000001080d */
[----:B------:R-:W1:Y:S01]  /*76e0*/  MUFU.EX2 R26, R26 ;  /* 0x0000001a001a7308 */ /* 0x000e620000000800 */
[-C--:B------:R-:W-:Y:S01]  /*76f0*/  FMUL.FTZ R52, R52, R29.reuse ;  /* 0x0000001d34347220 */ /* 0x080fe20000410000 */
[----:B------:R-:W-:Y:S01]  /*7700*/  LOP3.LUT R4, R4, R2, RZ, 0xc0, !PT ;  /* 0x0000000204047212 */ /* 0x000fe200078ec0ff */
[----:B------:R-:W-:-:S02]  /*7710*/  FMUL.FTZ R53, R53, R29 ;  /* 0x0000001d35357220 */ /* 0x000fc40000410000 */
[----:B------:R-:W-:Y:S02]  /*7720*/  FMUL.FTZ R64, R64, R29 ;  /* 0x0000001d40407220 */ /* 0x000fe40000410000 */
[-C--:B--2---:R-:W-:Y:S01]  /*7730*/  FMUL.FTZ R142, R142, R28.reuse ;  /* 0x0000001c8e8e7220 */ /* 0x084fe20000410000 */
[----:B------:R2:W-:Y:S01]  /*7740*/  MUFU.EX2 R200, R3 ;  /* 0x0000000300c87308 */ /* 0x0005e20000000800 */
[-C--:B------:R-:W-:Y:S02]  /*7750*/  FMUL.FTZ R143, R143, R28.reuse ;  /* 0x0000001c8f8f7220 */ /* 0x080fe40000410000 */
[-C--:B------:R-:W-:Y:S02]  /*7760*/  FMUL.FTZ R154, R154, R28.reuse ;  /* 0x0000001c9a9a7220 */ /* 0x080fe40000410000 */
[-C--:B------:R-:W-:Y:S02]  /*7770*/  FMUL.FTZ R155, R155, R28.reuse ;  /* 0x0000001c9b9b7220 */ /* 0x080fe40000410000 */
[----:B------:R-:W-:-:S02]  /*7780*/  FMUL.FTZ R50, R50, R28 ;  /* 0x0000001c32327220 */ /* 0x000fc40000410000 */
[-C--:B-1----:R-:W-:Y:S02]  /*7790*/  FMUL.FTZ R146, R146, R26.reuse ;  /* 0x0000001a92927220 */ /* 0x082fe40000410000 */
[-C--:B------:R-:W-:Y:S02]  /*77a0*/  FMUL.FTZ R147, R147, R26.reuse ;  /* 0x0000001a93937220 */ /* 0x080fe40000410000 */
[-C--:B------:R-:W-:Y:S02]  /*77b0*/  FMUL.FTZ R150, R150, R26.reuse ;  /* 0x0000001a96967220 */ /* 0x080fe40000410000 */
[----:B------:R-:W-:Y:S02]  /*77c0*/  FMUL.FTZ R151, R151, R26 ;  /* 0x0000001a97977220 */ /* 0x000fe40000410000 */
[----:B--2---:R-:W-:Y:S02]  /*77d0*/  FFMA.FTZ R3, R27, c[0x0][0x23c], -R14 ;  /* 0x00008f001b037a23 */ /* 0x004fe4000001080e */
[----:B------:R-:W1:Y:S01]  /*77e0*/  MUFU.EX2 R27, R7 ;  /* 0x00000007001b7308 */ /* 0x000e620000000800 */
[----:B------:R-:W-:-:S02]  /*77f0*/  FMUL.FTZ R51, R51, R28 ;  /* 0x0000001c33337220 */ /* 0x000fc40000410000 */
[-C--:B------:R-:W-:Y:S02]  /*7800*/  FMUL.FTZ R38, R38, R28.reuse ;  /* 0x0000001c26267220 */ /* 0x080fe40000410000 */
[----:B------:R-:W-:Y:S02]  /*7810*/  FMUL.FTZ R39, R39, R28 ;  /* 0x0000001c27277220 */ /* 0x000fe40000410000 */
[-C--:B------:R-:W-:Y:S01]  /*7820*/  FMUL.FTZ R42, R42, R26.reuse ;  /* 0x0000001a2a2a7220 */ /* 0x080fe20000410000 */
[----:B------:R2:W-:Y:S01]  /*7830*/  MUFU.EX2 R132, R3 ;  /* 0x0000000300847308 */ /* 0x0005e20000000800 */
[-C--:B------:R-:W-:Y:S02]  /*7840*/  FMUL.FTZ R43, R43, R26.reuse ;  /* 0x0000001a2b2b7220 */ /* 0x080fe40000410000 */
[-C--:B------:R-:W-:Y:S02]  /*7850*/  FMUL.FTZ R46, R46, R26.reuse ;  /* 0x0000001a2e2e7220 */ /* 0x080fe40000410000 */
[----:B------:R-:W-:-:S02]  /*7860*/  FMUL.FTZ R47, R47, R26 ;  /* 0x0000001a2f2f7220 */ /* 0x000fc40000410000 */
[----:B------:R-:W-:Y:S02]  /*7870*/  FMUL.FTZ R54, R54, R28 ;  /* 0x0000001c36367220 */ /* 0x000fe40000410000 */
[-C--:B-1----:R-:W-:Y:S02]  /*7880*/  FMUL.FTZ R144, R144, R27.reuse ;  /* 0x0000001b90907220 */ /* 0x082fe40000410000 */
[-C--:B------:R-:W-:Y:S02]  /*7890*/  FMUL.FTZ R145, R145, R27.reuse ;  /* 0x0000001b91917220 */ /* 0x080fe40000410000 */
[-C--:B------:R-:W-:Y:S02]  /*78a0*/  FMUL.FTZ R148, R148, R27.reuse ;  /* 0x0000001b94947220 */ /* 0x080fe40000410000 */
[----:B------:R-:W-:Y:S02]  /*78b0*/  FMUL.FTZ R149, R149, R27 ;  /* 0x0000001b95957220 */ /* 0x000fe40000410000 */
[----:B--2---:R-:W-:-:S02]  /*78c0*/  FFMA.FTZ R3, R183, c[0x0][0x23c], -R14 ;  /* 0x00008f00b7037a23 */ /* 0x004fc4000001080e */
[-C--:B------:R-:W-:Y:S02]  /*78d0*/  FMUL.FTZ R40, R40, R27.reuse ;  /* 0x0000001b28287220 */ /* 0x080fe40000410000 */
[----:B------:R-:W1:Y:S01]  /*78e0*/  MUFU.EX2 R221, R3 ;  /* 0x0000000300dd7308 */ /* 0x000e620000000800 */
[-C--:B------:R-:W-:Y:S02]  /*78f0*/  FMUL.FTZ R41, R41, R27.reuse ;  /* 0x0000001b29297220 */ /* 0x080fe40000410000 */
[-C--:B------:R-:W-:Y:S02]  /*7900*/  FMUL.FTZ R44, R44, R27.reuse ;  /* 0x0000001b2c2c7220 */ /* 0x080fe40000410000 */
[-C--:B------:R-:W-:Y:S02]  /*7910*/  FMUL.FTZ R45, R45, R27.reuse ;  /* 0x0000001b2d2d7220 */ /* 0x080fe40000410000 */
[----:B------:R-:W-:Y:S02]  /*7920*/  FMUL.FTZ R55, R55, R28 ;  /* 0x0000001c37377220 */ /* 0x000fe40000410000 */
[----:B------:R-:W-:-:S02]  /*7930*/  FMUL.FTZ R56, R56, R27 ;  /* 0x0000001b38387220 */ /* 0x000fc40000410000 */
[-C--:B------:R-:W-:Y:S02]  /*7940*/  FMUL.FTZ R57, R57, R27.reuse ;  /* 0x0000001b39397220 */ /* 0x080fe40000410000 */
[-C--:B------:R-:W-:Y:S02]  /*7950*/  FMUL.FTZ R58, R58, R26.reuse ;  /* 0x0000001a3a3a7220 */ /* 0x080fe40000410000 */
[----:B------:R-:W-:Y:S01]  /*7960*/  FMUL.FTZ R59, R59, R26 ;  /* 0x0000001a3b3b7220 */ /* 0x000fe20000410000 */
[----:B-1----:R-:W-:Y:S01]  /*7970*/  F2FP.PACK_AB R2, R221, R132 ;  /* 0x00000084dd02723e */ /* 0x002fe200000000ff */
[----:B------:R-:W-:Y:S02]  /*7980*/  FFMA.FTZ R3, R137, c[0x0][0x23c], -R13 ;  /* 0x00008f0089037a23 */ /* 0x000fe4000001080d */
[-C--:B------:R-:W-:Y:S01]  /*7990*/  FMUL.FTZ R60, R60, R27.reuse ;  /* 0x0000001b3c3c7220 */ /* 0x080fe20000410000 */
[----:B------:R-:W-:Y:S01]  /*79a0*/  LOP3.LUT R5, R5, R2, RZ, 0xc0, !PT ;  /* 0x0000000205057212 */ /* 0x000fe200078ec0ff */
[----:B------:R-:W1:Y:S01]  /*79b0*/  MUFU.EX2 R32, R3 ;  /* 0x0000000300207308 */ /* 0x000e620000000800 */
[----:B------:R-:W-:-:S02]  /*79c0*/  FMUL.FTZ R61, R61, R27 ;  /* 0x0000001b3d3d7220 */ /* 0x000fc40000410000 */
[-C--:B------:R-:W-:Y:S02]  /*79d0*/  FMUL.FTZ R62, R62, R26.reuse ;  /* 0x0000001a3e3e7220 */ /* 0x080fe40000410000 */
[----:B------:R-:W-:Y:S02]  /*79e0*/  FMUL.FTZ R63, R63, R26 ;  /* 0x0000001a3f3f7220 */ /* 0x000fe40000410000 */
[----:B------:R-:W-:Y:S02]  /*79f0*/  FMUL.FTZ R65, R65, R29 ;  /* 0x0000001d41417220 */ /* 0x000fe40000410000 */
[-C--:B------:R-:W-:Y:S02]  /*7a00*/  FMUL.FTZ R66, R66, R28.reuse ;  /* 0x0000001c42427220 */ /* 0x080fe40000410000 */
[----:B------:R-:W-:Y:S02]  /*7a10*/  FMUL.FTZ R67, R67, R28 ;  /* 0x0000001c43437220 */ /* 0x000fe40000410000 */
[----:B------:R-:W-:-:S02]  /*7a20*/  FMUL.FTZ R72, R72, R27 ;  /* 0x0000001b48487220 */ /* 0x000fc40000410000 */
[-C--:B------:R-:W-:Y:S01]  /*7a30*/  FMUL.FTZ R73, R73, R27.reuse ;  /* 0x0000001b49497220 */ /* 0x080fe20000410000 */
[----:B-1----:R-:W-:Y:S01]  /*7a40*/  F2FP.PACK_AB R2, R32, R200 ;  /* 0x000000c82002723e */ /* 0x002fe200000000ff */
[----:B------:R-:W-:Y:S02]  /*7a50*/  FFMA.FTZ R3, R181, c[0x0][0x23c], -R14 ;  /* 0x00008f00b5037a23 */ /* 0x000fe4000001080e */
[----:B------:R-:W-:Y:S01]  /*7a60*/  FMUL.FTZ R74, R74, R26 ;  /* 0x0000001a4a4a7220 */ /* 0x000fe20000410000 */
[----:B------:R-:W-:Y:S01]  /*7a70*/  LOP3.LUT R6, R6, R2, RZ, 0xc0, !PT ;  /* 0x0000000206067212 */ /* 0x000fe200078ec0ff */
[----:B------:R1:W-:Y:S01]  /*7a80*/  MUFU.EX2 R201, R3 ;  /* 0x0000000300c97308 */ /* 0x0003e20000000800 */
[----:B------:R-:W-:Y:S01]  /*7a90*/  F2FP.PACK_AB R2, R138, R178 ;  /* 0x000000b28a02723e */ /* 0x000fe200000000ff */
[----:B------:R-:W-:Y:S02]  /*7aa0*/  FMUL.FTZ R75, R75, R26 ;  /* 0x0000001a4b4b7220 */ /* 0x000fe40000410000 */
[-C--:B------:R-:W-:Y:S01]  /*7ab0*/  FMUL.FTZ R76, R76, R27.reuse ;  /* 0x0000001b4c4c7220 */ /* 0x080fe20000410000 */
[----:B------:R-:W-:Y:S01]  /*7ac0*/  LOP3.LUT R16, R16, R2, RZ, 0xc0, !PT ;  /* 0x0000000210107212 */ /* 0x000fe200078ec0ff */
[----:B------:R-:W-:Y:S01]  /*7ad0*/  HSET2.LE.AND R2, R20, R30, PT ;  /* 0x0000001e14027233 */ /* 0x000fe20003803000 */
[-C--:B------:R-:W-:Y:S01]  /*7ae0*/  FMUL.FTZ R77, R77, R27.reuse ;  /* 0x0000001b4d4d7220 */ /* 0x080fe20000410000 */
[----:B------:R-:W2:Y:S01]  /*7af0*/  LDSM.16.MT88.4 R20, [R205+0xa000] ;  /* 0x00a00000cd14783b */ /* 0x000ea20000004200 */
[----:B------:R-:W-:-:S02]  /*7b00*/  FMUL.FTZ R88, R88, R27 ;  /* 0x0000001b58587220 */ /* 0x000fc40000410000 */
[-C--:B------:R-:W-:Y:S02]  /*7b10*/  FMUL.FTZ R78, R78, R26.reuse ;  /* 0x0000001a4e4e7220 */ /* 0x080fe40000410000 */
[----:B------:R-:W-:Y:S02]  /*7b20*/  FMUL.FTZ R79, R79, R26 ;  /* 0x0000001a4f4f7220 */ /* 0x000fe40000410000 */
[-C--:B------:R-:W-:Y:S02]  /*7b30*/  FMUL.FTZ R89, R89, R27.reuse ;  /* 0x0000001b59597220 */ /* 0x080fe40000410000 */
[----:B-1----:R-:W-:Y:S02]  /*7b40*/  FFMA.FTZ R3, R34, c[0x0][0x23c], -R14 ;  /* 0x00008f0022037a23 */ /* 0x002fe4000001080e */
[-C--:B------:R-:W-:Y:S02]  /*7b50*/  FMUL.FTZ R92, R92, R27.reuse ;  /* 0x0000001b5c5c7220 */ /* 0x080fe40000410000 */
[----:B------:R1:W3:Y:S01]  /*7b60*/  MUFU.EX2 R33, R3 ;  /* 0x0000000300217308 */ /* 0x0002e20000000800 */
        /* <DEDUP_REMOVED lines=8> */
[----:B-1----:R-:W-:Y:S01]  /*7bf0*/  F2FP.PACK_AB R3, R133, R179 ;  /* 0x000000b38503723e */ /* 0x002fe200000000ff */
[----:B------:R-:W-:Y:S02]  /*7c00*/  FMUL.FTZ R159, R159, R26 ;  /* 0x0000001a9f9f7220 */ /* 0x000fe40000410000 */
[----:B------:R-:W-:Y:S01]  /*7c10*/  FMUL.FTZ R104, R104, R27 ;  /* 0x0000001b68687220 */ /* 0x000fe20000410000 */
[----:B------:R-:W-:Y:S01]  /*7c20*/  LOP3.LUT R17, R2, R3, RZ, 0xc0, !PT ;  /* 0x0000000302117212 */ /* 0x000fe200078ec0ff */
[--C-:B------:R-:W-:Y:S01]  /*7c30*/  HSET2.LE.AND R2, R31, R30.reuse, PT ;  /* 0x0000001e1f027233 */ /* 0x100fe20003803000 */
[----:B------:R-:W-:Y:S01]  /*7c40*/  F2FP.PACK_AB R3, R202, R222 ;  /* 0x000000deca03723e */ /* 0x000fe200000000ff */
[----:B------:R-:W-:Y:S01]  /*7c50*/  FMUL.FTZ R105, R105, R27 ;  /* 0x0000001b69697220 */ /* 0x000fe20000410000 */
[----:B---3--:R-:W-:Y:S01]  /*7c60*/  MOV R31, R33 ;  /* 0x00000021001f7202 */ /* 0x008fe20000000f00 */
[-C--:B------:R-:W-:Y:S01]  /*7c70*/  FMUL.FTZ R106, R106, R26.reuse ;  /* 0x0000001a6a6a7220 */ /* 0x080fe20000410000 */
[----:B------:R-:W-:Y:S01]  /*7c80*/  LOP3.LUT R18, R2, R3, RZ, 0xc0, !PT ;  /* 0x0000000302127212 */ /* 0x000fe200078ec0ff */
[--C-:B------:R-:W-:Y:S01]  /*7c90*/  HSET2.LE.AND R2, R25, R30.reuse, PT ;  /* 0x0000001e19027233 */ /* 0x100fe20003803000 */
[----:B------:R-:W-:Y:S01]  /*7ca0*/  F2FP.PACK_AB R3, R203, R223 ;  /* 0x000000dfcb03723e */ /* 0x000fe200000000ff */
[----:B------:R-:W-:Y:S01]  /*7cb0*/  FMUL.FTZ R107, R107, R26 ;  /* 0x0000001a6b6b7220 */ /* 0x000fe20000410000 */
[----:B------:R-:W-:Y:S01]  /*7cc0*/  MOV R25, R32 ;  /* 0x0000002000197202 */ /* 0x000fe20000000f00 */
[----:B------:R-:W-:Y:S01]  /*7cd0*/  FMUL.FTZ R160, R160, R27 ;  /* 0x0000001ba0a07220 */ /* 0x000fe20000410000 */
[----:B------:R-:W-:Y:S01]  /*7ce0*/  LOP3.LUT R19, R2, R3, RZ, 0xc0, !PT ;  /* 0x0000000302137212 */ /* 0x000fe200078ec0ff */
[----:B------:R-:W-:Y:S01]  /*7cf0*/  HSET2.LE.AND R3, R24, R30, PT ;  /* 0x0000001e18037233 */ /* 0x000fe20003803000 */
[----:B------:R-:W-:Y:S01]  /*7d00*/  F2FP.PACK_AB R2, R31, R201 ;  /* 0x000000c91f02723e */ /* 0x000fe200000000ff */
[----:B------:R-:W1:Y:S01]  /*7d10*/  LDSM.16.MT88.4 R32, [R207+0xa000] ;  /* 0x00a00000cf20783b */ /* 0x000e620000004200 */
[----:B------:R-:W-:-:S02]  /*7d20*/  FMUL.FTZ R161, R161, R27 ;  /* 0x0000001ba1a17220 */ /* 0x000fc40000410000 */
[----:B------:R-:W-:Y:S01]  /*7d30*/  LOP3.LUT R7, R3, R2, RZ, 0xc0, !PT ;  /* 0x0000000203077212 */ /* 0x000fe200078ec0ff */
[-C--:B--2---:R-:W-:Y:S01]  /*7d40*/  HMMA.16816.F32 R140, R16, R20.reuse, R140 ;  /* 0x00000014108c723c */ /* 0x084fe2000000188c */
[----:B------:R-:W-:Y:S02]  /*7d50*/  FFMA.FTZ R2, R191, c[0x0][0x23c], -R0 ;  /* 0x00008f00bf027a23 */ /* 0x000fe40000010800 */
        /* <DEDUP_REMOVED lines=11> */
[----:B--2---:R-:W-:-:S02]  /*7e10*/  FFMA.FTZ R2, R188, c[0x0][0x23c], -R0 ;  /* 0x00008f00bc027a23 */ /* 0x004fc40000010800 */
[-C--:B------:R-:W-:Y:S01]  /*7e20*/  FMUL.FTZ R128, R128, R27.reuse ;  /* 0x0000001b80807220 */ /* 0x080fe20000410000 */
[C---:B------:R-:W-:Y:S01]  /*7e30*/  HMMA.16816.F32 R244, R16.reuse, R22, R152 ;  /* 0x0000001610f4723c */ /* 0x040fe20000001898 */
[----:B------:R-:W2:Y:S01]  /*7e40*/  LDSM.16.MT88.4 R20, [R210+0xa000] ;  /* 0x00a00000d214783b */ /* 0x000ea20000004200 */
[----:B------:R3:W-:Y:S01]  /*7e50*/  MUFU.EX2 R188, R2 ;  /* 0x0000000200bc7308 */ /* 0x0007e20000000800 */
[----:B------:R-:W-:Y:S02]  /*7e60*/  FMUL.FTZ R129, R129, R27 ;  /* 0x0000001b81817220 */ /* 0x000fe40000410000 */
[-C--:B------:R-:W-:Y:S02]  /*7e70*/  FMUL.FTZ R126, R126, R26.reuse ;  /* 0x0000001a7e7e7220 */ /* 0x080fe40000410000 */
[----:B------:R-:W-:Y:S01]  /*7e80*/  MOV R155, R203 ;  /* 0x000000cb009b7202 */ /* 0x000fe20000000f00 */
[----:B------:R-:W-:Y:S01]  /*7e90*/  FMUL.FTZ R127, R127, R26 ;  /* 0x0000001a7f7f7220 */ /* 0x000fe20000410000 */
[----:B------:R-:W-:Y:S01]  /*7ea0*/  MOV R154, R202 ;  /* 0x000000ca009a7202 */ /* 0x000fe20000000f00 */
[----:B------:R-:W-:Y:S01]  /*7eb0*/  FMUL.FTZ R130, R130, R26 ;  /* 0x0000001a82827220 */ /* 0x000fe20000410000 */
[----:B------:R-:W-:Y:S01]  /*7ec0*/  MOV R153, R201 ;  /* 0x000000c900997202 */ /* 0x000fe20000000f00 */
[----:B-1----:R-:W-:Y:S01]  /*7ed0*/  HMMA.16816.F32 R228, R16, R34, R48 ;  /* 0x0000002210e4723c */ /* 0x002fe20000001830 */
[----:B------:R-:W-:Y:S01]  /*7ee0*/  MOV R152, R200 ;  /* 0x000000c800987202 */ /* 0x000fe20000000f00 */
[----:B------:R-:W-:-:S02]  /*7ef0*/  FMUL.FTZ R131, R131, R26 ;  /* 0x0000001a83837220 */ /* 0x000fc40000410000 */
[----:B------:R-:W-:Y:S02]  /*7f00*/  FMUL.FTZ R84, R84, R29 ;  /* 0x0000001d54547220 */ /* 0x000fe40000410000 */
[--C-:B---3--:R-:W-:Y:S01]  /*7f10*/  FFMA.FTZ R2, R187, c[0x0][0x23c], -R0.reuse ;  /* 0x00008f00bb027a23 */ /* 0x108fe20000010800 */
[----:B------:R-:W-:Y:S01]  /*7f20*/  MOV R51, R223 ;  /* 0x000000df00337202 */ /* 0x000fe20000000f00 */
[----:B------:R-:W-:Y:S01]  /*7f30*/  HMMA.16816.F32 R236, R16, R32, R36 ;  /* 0x0000002010ec723c */ /* 0x000fe20000001824 */
[----:B------:R-:W-:Y:S01]  /*7f40*/  MOV R50, R222 ;  /* 0x000000de00327202 */ /* 0x000fe20000000f00 */
[----:B------:R-:W1:Y:S01]  /*7f50*/  LDSM.16.MT88.4 R36, [R209+0xa000] ;  /* 0x00a00000d124783b */ /* 0x000e620000004200 */
[----:B------:R-:W-:Y:S01]  /*7f60*/  MOV R49, R221 ;  /* 0x000000dd00317202 */ /* 0x000fe20000000f00 */
[----:B------:R-:W-:Y:S01]  /*7f70*/  FFMA.FTZ R0, R180, c[0x0][0x23c], -R0 ;  /* 0x00008f00b4007a23 */ /* 0x000fe20000010800 */
[----:B------:R-:W-:Y:S01]  /*7f80*/  MOV R48, R220 ;  /* 0x000000dc00307202 */ /* 0x000fe20000000f00 */
[----:B------:R-:W-:-:S02]  /*7f90*/  FMUL.FTZ R85, R85, R29 ;  /* 0x0000001d55557220 */ /* 0x000fc40000410000 */
[C---:B------:R-:W-:Y:S01]  /*7fa0*/  HMMA.16816.F32 R232, R4.reuse, R32, R40 ;  /* 0x0000002004e8723c */ /* 0x040fe20000001828 */
[----:B------:R-:W-:Y:S01]  /*7fb0*/  LDSM.16.MT88.4 R40, [R210+0xb000] ;  /* 0x00b00000d228783b */ /* 0x000fe20000004200 */
[----:B------:R3:W-:Y:S01]  /*7fc0*/  MUFU.EX2 R187, R0 ;  /* 0x0000000000bb7308 */ /* 0x0007e20000000800 */
[-C--:B------:R-:W-:Y:S02]  /*7fd0*/  FMUL.FTZ R86, R86, R28.reuse ;  /* 0x0000001c56567220 */ /* 0x080fe40000410000 */
[----:B------:R-:W-:Y:S02]  /*7fe0*/  FMUL.FTZ R87, R87, R28 ;  /* 0x0000001c57577220 */ /* 0x000fe40000410000 */
[-C--:B------:R-:W-:Y:S01]  /*7ff0*/  FMUL.FTZ R68, R68, R29.reuse ;  /* 0x0000001d44447220 */ /* 0x080fe20000410000 */
[----:B------:R-:W-:Y:S01]  /*8000*/  HMMA.16816.F32 R200, R4, R34, R44 ;  /* 0x0000002204c8723c */ /* 0x000fe2000000182c */
[----:B------:R-:W4:Y:S01]  /*8010*/  LDSM.16.MT88.4 R32, [R207+0xb000] ;  /* 0x00b00000cf20783b */ /* 0x000f220000004200 */
[----:B------:R-:W-:-:S02]  /*8020*/  FMUL.FTZ R69, R69, R29 ;  /* 0x0000001d45457220 */ /* 0x000fc40000410000 */
[-C--:B------:R-:W-:Y:S01]  /*8030*/  FMUL.FTZ R70, R70, R28.reuse ;  /* 0x0000001c46467220 */ /* 0x080fe20000410000 */
[----:B------:R-:W-:Y:S01]  /*8040*/  LDSM.16.MT88.4 R44, [R209+0xb000] ;  /* 0x00b00000d12c783b */ /* 0x000fe20000004200 */
[-C--:B------:R-:W-:Y:S02]  /*8050*/  FMUL.FTZ R71, R71, R28.reuse ;  /* 0x0000001c47477220 */ /* 0x080fe40000410000 */
[-C--:B--2---:R-:W-:Y:S01]  /*8060*/  HMMA.16816.F32 R240, R16, R20.reuse, R52 ;  /* 0x0000001410f0723c */ /* 0x084fe20000001834 */
[-C--:B------:R-:W-:Y:S02]  /*8070*/  FMUL.FTZ R96, R96, R29.reuse ;  /* 0x0000001d60607220 */ /* 0x080fe40000410000 */
[----:B---3--:R-:W-:Y:S02]  /*8080*/  FFMA.FTZ R0, R192, c[0x0][0x23c], -R8 ;  /* 0x00008f00c0007a23 */ /* 0x008fe40000010808 */
[----:B------:R-:W-:Y:S02]  /*8090*/  FMUL.FTZ R97, R97, R29 ;  /* 0x0000001d61617220 */ /* 0x000fe40000410000 */
[----:B------:R2:W-:Y:S01]  /*80a0*/  MUFU.EX2 R181, R0 ;  /* 0x0000000000b57308 */ /* 0x0005e20000000800 */
        /* <DEDUP_REMOVED lines=10> */
[----:B------:R-:W-:Y:S01]  /*8150*/  HMMA.16816.F32 R220, R16, R22, R64 ;  /* 0x0000001610dc723c */ /* 0x000fe20000001840 */
[----:B------:R-:W2:Y:S01]  /*8160*/  LDSM.16.MT88.4 R20, [R205+0xb000] ;  /* 0x00b00000cd14783b */ /* 0x000ea20000004200 */
[----:B------:R-:W-:Y:S01]  /*8170*/  FMUL.FTZ R109, R109, R29 ;  /* 0x0000001d6d6d7220 */ /* 0x000fe20000410000 */
[----:B------:R3:W-:Y:S01]  /*8180*/  MUFU.EX2 R183, R0 ;  /* 0x0000000000b77308 */ /* 0x0007e20000000800 */
[-C--:B------:R-:W-:Y:S02]  /*8190*/  FMUL.FTZ R110, R110, R28.reuse ;  /* 0x0000001c6e6e7220 */ /* 0x080fe40000410000 */
[----:B------:R-:W-:Y:S01]  /*81a0*/  FMUL.FTZ R111, R111, R28 ;  /* 0x0000001c6f6f7220 */ /* 0x000fe20000410000 */
[----:B------:R-:W-:Y:S01]  /*81b0*/  MOV R65, R199 ;  /* 0x000000c700417202 */ /* 0x000fe20000000f00 */
[C---:B-1----:R-:W-:Y:S01]  /*81c0*/  HMMA.16816.F32 R72, R4.reuse, R36, R72 ;  /* 0x000000240448723c */ /* 0x042fe20000001848 */
[-C--:B------:R-:W-:Y:S01]  /*81d0*/  FMUL.FTZ R80, R80, R29.reuse ;  /* 0x0000001d50507220 */ /* 0x080fe20000410000 */
[----:B------:R-:W-:Y:S01]  /*81e0*/  MOV R64, R132 ;  /* 0x0000008400407202 */ /* 0x000fe20000000f00 */
[----:B------:R1:W-:Y:S01]  /*81f0*/  MUFU.EX2 R199, R2 ;  /* 0x0000000200c77308 */ /* 0x0003e20000000800 */
[----:B------:R-:W-:Y:S01]  /*8200*/  FMUL.FTZ R81, R81, R29 ;  /* 0x0000001d51517220 */ /* 0x000fe20000410000 */
[----:B------:R-:W-:Y:S01]  /*8210*/  MOV R66, R179 ;  /* 0x000000b300427202 */ /* 0x000fe20000000f00 */
[----:B------:R-:W-:Y:S01]  /*8220*/  FMUL.FTZ R82, R82, R28 ;  /* 0x0000001c52527220 */ /* 0x000fe20000410000 */
[----:B------:R-:W-:Y:S01]  /*8230*/  MOV R67, R178 ;  /* 0x000000b200437202 */ /* 0x000fe20000000f00 */
[----:B------:R-:W-:Y:S01]  /*8240*/  HMMA.16816.F32 R76, R4, R38, R76 ;  /* 0x00000026044c723c */ /* 0x000fe2000000184c */
[----:B------:R-:W-:-:S02]  /*8250*/  FMUL.FTZ R83, R83, R28 ;  /* 0x0000001c53537220 */ /* 0x000fc40000410000 */
[----:B---3--:R-:W-:Y:S02]  /*8260*/  FFMA.FTZ R0, R189, c[0x0][0x23c], -R8 ;  /* 0x00008f00bd007a23 */ /* 0x008fe40000010808 */
[-C--:B------:R-:W-:Y:S02]  /*8270*/  FMUL.FTZ R112, R112, R29.reuse ;  /* 0x0000001d70707220 */ /* 0x080fe40000410000 */
[----:B------:R3:W-:Y:S01]  /*8280*/  MUFU.EX2 R185, R0 ;  /* 0x0000000000b97308 */ /* 0x0007e20000000800 */
[----:B----4-:R-:W-:Y:S01]  /*8290*/  HMMA.16816.F32 R156, R4, R32, R156 ;  /* 0x00000020049c723c */ /* 0x010fe2000000189c */
[----:B------:R-:W-:Y:S02]  /*82a0*/  FMUL.FTZ R113, R113, R29 ;  /* 0x0000001d71717220 */ /* 0x000fe40000410000 */
[----:B-1----:R-:W-:-:S04]  /*82b0*/  IMAD.WIDE.U32 R2, R172, -0x2daee0ad, RZ ;  /* 0xd2511f53ac027825 */ /* 0x002fc800078e00ff */
[-C--:B------:R-:W-:Y:S01]  /*82c0*/  FMUL.FTZ R114, R114, R28.reuse ;  /* 0x0000001c72727220 */ /* 0x080fe20000410000 */
[C---:B------:R-:W-:Y:S01]  /*82d0*/  HMMA.16816.F32 R104, R4.reuse, R34, R104 ;  /* 0x000000220468723c */ /* 0x040fe20000001868 */
[--C-:B------:R-:W-:Y:S01]  /*82e0*/  SHF.R.U32.HI R15, RZ, 0x10, R2.reuse ;  /* 0x00000010ff0f7819 */ /* 0x100fe20000011602 */
[----:B------:R-:W-:Y:S01]  /*82f0*/  FMUL.FTZ R115, R115, R28 ;  /* 0x0000001c73737220 */ /* 0x000fe20000410000 */
[----:B------:R-:W-:Y:S01]  /*8300*/  SHF.R.U32.HI R24, RZ, 0x18, R2 ;  /* 0x00000018ff187819 */ /* 0x000fe20000011602 */
[-C--:B------:R-:W-:Y:S02]  /*8310*/  FMUL.FTZ R120, R120, R29.reuse ;  /* 0x0000001d78787220 */ /* 0x080fe40000410000 */
[----:B------:R-:W-:Y:S02]  /*8320*/  FMUL.FTZ R121, R121, R29 ;  /* 0x0000001d79797220 */ /* 0x000fe40000410000 */
[----:B---3--:R-:W-:Y:S01]  /*8330*/  FFMA.FTZ R0, R182, c[0x0][0x23c], -R8 ;  /* 0x00008f00b6007a23 */ /* 0x008fe20000010808 */
[----:B--2---:R-:W-:Y:S01]  /*8340*/  HMMA.16816.F32 R88, R4, R20, R88 ;  /* 0x000000140458723c */ /* 0x004fe20000001858 */
[----:B------:R-:W-:-:S02]  /*8350*/  FFMA.FTZ R8, R198, c[0x0][0x23c], -R14 ;  /* 0x00008f00c6087a23 */ /* 0x000fc4000001080e */
[----:B------:R1:W-:Y:S01]  /*8360*/  MUFU.EX2 R180, R0 ;  /* 0x0000000000b47308 */ /* 0x0003e20000000800 */
[-C--:B------:R-:W-:Y:S02]  /*8370*/  FMUL.FTZ R122, R122, R28.reuse ;  /* 0x0000001c7a7a7220 */ /* 0x080fe40000410000 */
[-C--:B------:R-:W-:Y:S02]  /*8380*/  FMUL.FTZ R123, R123, R28.reuse ;  /* 0x0000001c7b7b7220 */ /* 0x080fe40000410000 */
[----:B------:R-:W-:Y:S01]  /*8390*/  HMMA.16816.F32 R92, R4, R22, R92 ;  /* 0x00000016045c723c */ /* 0x000fe2000000185c */
[-C--:B------:R-:W-:Y:S02]  /*83a0*/  FMUL.FTZ R164, R164, R29.reuse ;  /* 0x0000001da4a47220 */ /* 0x080fe40000410000 */
[----:B------:R-:W-:Y:S02]  /*83b0*/  FMUL.FTZ R165, R165, R29 ;  /* 0x0000001da5a57220 */ /* 0x000fe40000410000 */
[----:B------:R-:W-:-:S02]  /*83c0*/  FMUL.FTZ R166, R166, R28 ;  /* 0x0000001ca6a67220 */ /* 0x000fc40000410000 */
[-C--:B------:R-:W-:Y:S01]  /*83d0*/  FMUL.FTZ R167, R167, R28.reuse ;  /* 0x0000001ca7a77220 */ /* 0x080fe20000410000 */
[C---:B------:R-:W-:Y:S01]  /*83e0*/  HMMA.16816.F32 R160, R4.reuse, R40, R160 ;  /* 0x0000002804a0723c */ /* 0x040fe200000018a0 */
[-C--:B------:R-:W-:Y:S02]  /*83f0*/  FMUL.FTZ R168, R168, R29.reuse ;  /* 0x0000001da8a87220 */ /* 0x080fe40000410000 */
[----:B-1----:R-:W-:Y:S02]  /*8400*/  FFMA.FTZ R0, R197, c[0x0][0x23c], -R13 ;  /* 0x00008f00c5007a23 */ /* 0x002fe4000001080d */
[----:B------:R-:W-:Y:S02]  /*8410*/  FMUL.FTZ R169, R169, R29 ;  /* 0x0000001da9a97220 */ /* 0x000fe40000410000 */
[----:B------:R1:W-:Y:S01]  /*8420*/  MUFU.EX2 R175, R0 ;  /* 0x0000000000af7308 */ /* 0x0003e20000000800 */
[----:B------:R-:W-:Y:S01]  /*8430*/  HMMA.16816.F32 R116, R4, R42, R116 ;  /* 0x0000002a0474723c */ /* 0x000fe20000001874 */
[----:B------:R-:W-:-:S02]  /*8440*/  FMUL.FTZ R170, R170, R28 ;  /* 0x0000001caaaa7220 */ /* 0x000fc40000410000 */
[----:B------:R-:W-:-:S05]  /*8450*/  FMUL.FTZ R171, R171, R28 ;  /* 0x0000001cabab7220 */ /* 0x000fca0000410000 */
[C---:B------:R-:W-:Y:S08]  /*8460*/  HMMA.16816.F32 R124, R4.reuse, R44, R124 ;  /* 0x0000002c047c723c */ /* 0x040ff0000000187c */
[----:B------:R-:W-:Y:S07]  /*8470*/  HMMA.16816.F32 R52, R4, R46, R128 ;  /* 0x0000002e0434723c */ /* 0x000fee0000001880 */
[----:B------:R-:W-:Y:S01]  /*8480*/  LOP3.LUT R4, R3, UR18, R174, 0x96, !PT ;  /* 0x0000001203047c12 */ /* 0x000fe2000f8e96ae */
[----:B------:R-:W-:Y:S01]  /*8490*/  HMMA.16816.F32 R84, R16, R20, R84 ;  /* 0x000000141054723c */ /* 0x000fe20000001854 */
[----:B------:R-:W-:Y:S01]  /*84a0*/  LOP3.LUT R6, R2, 0xffff, RZ, 0xc0, !PT ;  /* 0x0000ffff02067812 */ /* 0x000fe200078ec0ff */
[----:B------:R-:W-:Y:S01]  /*84b0*/  FFMA.FTZ R5, R195, c[0x0][0x23c], -R13 ;  /* 0x00008f00c3057a23 */ /* 0x000fe2000001080d */
[----:B------:R-:W-:-:S02]  /*84c0*/  MOV R130, R176 ;  /* 0x000000b000827202 */ /* 0x000fc40000000f00 */
[----:B------:R-:W-:Y:S01]  /*84d0*/  MOV R131, R177 ;  /* 0x000000b100837202 */ /* 0x000fe20000000f00 */
[----:B------:R2:W-:Y:S01]  /*84e0*/  MUFU.EX2 R174, R5 ;  /* 0x0000000500ae7308 */ /* 0x0005e20000000800 */
[----:B------:R-:W-:Y:S01]  /*84f0*/  LOP3.LUT R21, R2, 0xff, RZ, 0xc0, !PT ;  /* 0x000000ff02157812 */ /* 0x000fe200078ec0ff */
[----:B------:R-:W-:Y:S01]  /*8500*/  IMAD.WIDE.U32 R2, R173, -0x2daee0ad, RZ ;  /* 0xd2511f53ad027825 */ /* 0x000fe200078e00ff */
[----:B------:R-:W-:Y:S01]  /*8510*/  HMMA.16816.F32 R68, R16, R36, R68 ;  /* 0x000000241044723c */ /* 0x000fe20000001844 */
[----:B------:R-:W-:-:S03]  /*8520*/  MOV R129, R48 ;  /* 0x0000003000817202 */ /* 0x000fc60000000f00 */
[----:B-1----:R-:W-:Y:S02]  /*8530*/  LOP3.LUT R0, R3, UR18, R130, 0x96, !PT ;  /* 0x0000001203007c12 */ /* 0x002fe4000f8e9682 */
[----:B------:R-:W-:Y:S01]  /*8540*/  LOP3.LUT R7, R2, 0xffff, RZ, 0xc0, !PT ;  /* 0x0000ffff02077812 */ /* 0x000fe200078ec0ff */
[----:B------:R-:W-:Y:S01]  /*8550*/  FFMA.FTZ R3, R184, c[0x0][0x23c], -R13 ;  /* 0x00008f00b8037a23 */ /* 0x000fe2000001080d */
[----:B------:R-:W-:Y:S01]  /*8560*/  MOV R37, R138 ;  /* 0x0000008a00257202 */ /* 0x000fe20000000f00 */
[----:B------:R-:W-:Y:S01]  /*8570*/  HMMA.16816.F32 R100, R16, R32, R100 ;  /* 0x000000201064723c */ /* 0x000fe20000001864 */
[----:B------:R-:W-:Y:S01]  /*8580*/  SHF.R.U32.HI R20, RZ, 0x10, R2 ;  /* 0x00000010ff147819 */ /* 0x000fe20000011602 */
[----:B------:R-:W-:Y:S01]  /*8590*/  MUFU.EX2 R172, R3 ;  /* 0x0000000300ac7308 */ /* 0x000fe20000000800 */
[----:B------:R-:W-:Y:S02]  /*85a0*/  SHF.R.U32.HI R7, RZ, 0x8, R7 ;  /* 0x00000008ff077819 */ /* 0x000fe40000011607 */
[----:B--2---:R-:W-:-:S02]  /*85b0*/  SHF.R.U32.HI R5, RZ, 0x8, R6 ;  /* 0x00000008ff057819 */ /* 0x004fc40000011606 */
[----:B------:R-:W-:Y:S01]  /*85c0*/  LOP3.LUT R6, R20, 0xff, RZ, 0xc0, !PT ;  /* 0x000000ff14067812 */ /* 0x000fe200078ec0ff */
[C---:B------:R-:W-:Y:S01]  /*85d0*/  HMMA.16816.F32 R136, R16.reuse, R22, R96 ;  /* 0x000000161088723c */ /* 0x040fe20000001860 */
[----:B------:R-:W-:Y:S02]  /*85e0*/  PRMT R21, R21, 0x5410, R5 ;  /* 0x0000541015157816 */ /* 0x000fe40000000005 */
[----:B------:R-:W-:Y:S02]  /*85f0*/  LOP3.LUT R5, R15, 0xff, RZ, 0xc0, !PT ;  /* 0x000000ff0f057812 */ /* 0x000fe400078ec0ff */
[----:B------:R-:W-:Y:S02]  /*8600*/  MOV R36, R133 ;  /* 0x0000008500247202 */ /* 0x000fe40000000f00 */
[----:B------:R-:W-:Y:S01]  /*8610*/  LOP3.LUT R23, R2, 0xff, RZ, 0xc0, !PT ;  /* 0x000000ff02177812 */ /* 0x000fe200078ec0ff */
[C---:B------:R-:W-:Y:S01]  /*8620*/  HMMA.16816.F32 R132, R16.reuse, R34, R108 ;  /* 0x000000221084723c */ /* 0x040fe2000000186c */
[----:B------:R-:W-:Y:S01]  /*8630*/  SHF.R.U32.HI R22, RZ, 0x18, R2 ;  /* 0x00000018ff167819 */ /* 0x000fe20000011602 */
[----:B------:R-:W-:Y:S01]  /*8640*/  FFMA.FTZ R2, R194, c[0x0][0x23c], -R13 ;  /* 0x00008f00c2027a23 */ /* 0x000fe2000001080d */
[----:B------:R-:W-:Y:S01]  /*8650*/  MOV R96, R30 ;  /* 0x0000001e00607202 */ /* 0x000fe20000000f00 */
[--C-:B------:R-:W-:Y:S01]  /*8660*/  FFMA.FTZ R30, R186, c[0x0][0x23c], -R14.reuse ;  /* 0x00008f00ba1e7a23 */ /* 0x100fe2000001080e */
[----:B------:R-:W-:Y:S01]  /*8670*/  MOV R98, R25 ;  /* 0x0000001900627202 */ /* 0x000fe20000000f00 */
[----:B------:R1:W2:Y:S01]  /*8680*/  MUFU.EX2 R173, R2 ;  /* 0x0000000200ad7308 */ /* 0x0002a20000000800 */
[----:B------:R-:W-:Y:S01]  /*8690*/  MOV R97, R31 ;  /* 0x0000001f00617202 */ /* 0x000fe20000000f00 */
[----:B------:R-:W-:Y:S01]  /*86a0*/  FFMA.FTZ R31, R196, c[0x0][0x23c], -R14 ;  /* 0x00008f00c41f7a23 */ /* 0x000fe2000001080e */
[----:B------:R-:W-:Y:S01]  /*86b0*/  PRMT R20, R5, 0x5410, R24 ;  /* 0x0000541005147816 */ /* 0x000fe20000000018 */
[----:B------:R-:W-:Y:S01]  /*86c0*/  FFMA.FTZ R25, R193, c[0x0][0x23c], -R14 ;  /* 0x00008f00c1197a23 */ /* 0x000fe2000001080e */
[----:B------:R-:W-:Y:S01]  /*86d0*/  PRMT R13, R6, 0x5410, R22 ;  /* 0x00005410060d7816 */ /* 0x000fe20000000016 */
[----:B------:R-:W-:Y:S01]  /*86e0*/  HMMA.16816.F32 R176, R16, R38, R80 ;  /* 0x0000002610b0723c */ /* 0x000fe20000001850 */
[----:B------:R-:W-:Y:S01]  /*86f0*/  PRMT R14, R23, 0x5410, R7 ;  /* 0x00005410170e7816 */ /* 0x000fe20000000007 */
[----:B------:R3:W-:Y:S01]  /*8700*/  MUFU.EX2 R22, R8 ;  /* 0x0000000800167308 */ /* 0x0007e20000000800 */
[--C-:B------:R-:W-:Y:S01]  /*8710*/  SHF.R.U32.HI R5, RZ, 0x10, R4.reuse ;  /* 0x00000010ff057819 */ /* 0x100fe20000011604 */
[----:B------:R-:W4:Y:S01]  /*8720*/  LDSM.16.MT88.4 R108, [R207+0xb800] ;  /* 0x00b80000cf6c783b */ /* 0x000f220000004200 */
[----:B------:R-:W-:-:S02]  /*8730*/  SHF.R.U32.HI R7, RZ, 0x18, R4 ;  /* 0x00000018ff077819 */ /* 0x000fc40000011604 */
[----:B------:R-:W-:Y:S01]  /*8740*/  SHF.R.U32.HI R6, RZ, 0x18, R0 ;  /* 0x00000018ff067819 */ /* 0x000fe20000011600 */
[C---:B------:R-:W-:Y:S01]  /*8750*/  HMMA.16816.F32 R112, R16.reuse, R40, R112 ;  /* 0x000000281070723c */ /* 0x040fe20000001870 */
[----:B------:R-:W-:Y:S01]  /*8760*/  LOP3.LUT R5, R5, 0xff, RZ, 0xc0, !PT ;  /* 0x000000ff05057812 */ /* 0x000fe200078ec0ff */
[----:B------:R-:W-:Y:S01]  /*8770*/  MUFU.EX2 R25, R25 ;  /* 0x0000001900197308 */ /* 0x000fe20000000800 */
[C---:B-1----:R-:W-:Y:S02]  /*8780*/  LOP3.LUT R2, R4.reuse, 0xffff, RZ, 0xc0, !PT ;  /* 0x0000ffff04027812 */ /* 0x042fe400078ec0ff */
[----:B------:R-:W-:Y:S02]  /*8790*/  PRMT R7, R5, 0x5410, R7 ;  /* 0x0000541005077816 */ /* 0x000fe40000000007 */
[----:B------:R-:W-:Y:S01]  /*87a0*/  SHF.R.U32.HI R3, RZ, 0x8, R2 ;  /* 0x00000008ff037819 */ /* 0x000fe20000011602 */
[----:B------:R-:W-:Y:S01]  /*87b0*/  HMMA.16816.F32 R32, R16, R42, R120 ;  /* 0x0000002a1020723c */ /* 0x000fe20000001878 */
[----:B------:R-:W-:Y:S01]  /*87c0*/  LOP3.LUT R2, R4, 0xff, RZ, 0xc0, !PT ;  /* 0x000000ff04027812 */ /* 0x000fe200078ec0ff */
[----:B------:R-:W1:Y:S01]  /*87d0*/  MUFU.EX2 R30, R30 ;  /* 0x0000001e001e7308 */ /* 0x000e620000000800 */
[----:B---3--:R-:W-:Y:S01]  /*87e0*/  LOP3.LUT R8, R0, 0xff, RZ, 0xc0, !PT ;  /* 0x000000ff00087812 */ /* 0x008fe200078ec0ff */
[----:B------:R-:W3:Y:S01]  /*87f0*/  LDSM.16.MT88.4 R120, [R210+0xb800] ;  /* 0x00b80000d278783b */ /* 0x000ee20000004200 */
[----:B------:R-:W-:-:S02]  /*8800*/  PRMT R15, R2, 0x5410, R3 ;  /* 0x00005410020f7816 */ /* 0x000fc40000000003 */
[----:B------:R-:W-:Y:S01]  /*8810*/  LOP3.LUT R2, R0, 0xffff, RZ, 0xc0, !PT ;  /* 0x0000ffff00027812 */ /* 0x000fe200078ec0ff */
[C---:B------:R-:W-:Y:S01]  /*8820*/  HMMA.16816.F32 R164, R16.reuse, R44, R164 ;  /* 0x0000002c10a4723c */ /* 0x040fe200000018a4 */
[----:B------:R-:W-:Y:S01]  /*8830*/  SHF.R.U32.HI R3, RZ, 0x10, R0 ;  /* 0x00000010ff037819 */ /* 0x000fe20000011600 */
[--C-:B------:R-:W-:Y:S01]  /*8840*/  HSET2.LE.AND R0, R21, R96.reuse, PT ;  /* 0x0000006015007233 */ /* 0x100fe20003803000 */
[----:B------:R-:W-:Y:S01]  /*8850*/  SHF.R.U32.HI R4, RZ, 0x8, R2 ;  /* 0x00000008ff047819 */ /* 0x000fe20000011602 */
[----:B------:R-:W5:Y:S01]  /*8860*/  MUFU.EX2 R31, R31 ;  /* 0x0000001f001f7308 */ /* 0x000f620000000800 */
[----:B--2---:R-:W-:Y:S02]  /*8870*/  F2FP.PACK_AB R2, R172, R173 ;  /* 0x000000adac02723e */ /* 0x004fe400000000ff */
[----:B------:R-:W-:Y:S01]  /*8880*/  LOP3.LUT R3, R3, 0xff, RZ, 0xc0, !PT ;  /* 0x000000ff03037812 */ /* 0x000fe200078ec0ff */
[----:B------:R-:W-:Y:S01]  /*8890*/  HMMA.16816.F32 R16, R16, R46, R168 ;  /* 0x0000002e1010723c */ /* 0x000fe200000018a8 */
[----:B------:R-:W-:Y:S01]  /*88a0*/  LOP3.LUT R130, R0, R2, RZ, 0xc0, !PT ;  /* 0x0000000200827212 */ /* 0x000fe200078ec0ff */
[--C-:B------:R-:W-:Y:S01]  /*88b0*/  HSET2.LE.AND R0, R13, R96.reuse, PT ;  /* 0x000000600d007233 */ /* 0x100fe20003803000 */
[----:B------:R-:W-:Y:S01]  /*88c0*/  PRMT R6, R3, 0x5410, R6 ;  /* 0x0000541003067816 */ /* 0x000fe20000000006 */
[----:B------:R-:W-:Y:S01]  /*88d0*/  HSET2.LE.AND R2, R14, R96, PT ;  /* 0x000000600e027233 */ /* 0x000fe20003803000 */
[----:B------:R-:W-:-:S02]  /*88e0*/  PRMT R5, R8, 0x5410, R4 ;  /* 0x0000541008057816 */ /* 0x000fc40000000004 */
[----:B------:R-:W-:Y:S02]  /*88f0*/  F2FP.PACK_AB R3, R180, R185 ;  /* 0x000000b9b403723e */ /* 0x000fe400000000ff */
[----:B------:R-:W-:Y:S02]  /*8900*/  F2FP.PACK_AB R4, R187, R199 ;  /* 0x000000c7bb04723e */ /* 0x000fe400000000ff */
[----:B------:R-:W-:Y:S01]  /*8910*/  LOP3.LUT R171, R0, R3, RZ, 0xc0, !PT ;  /* 0x0000000300ab7212 */ /* 0x000fe200078ec0ff */
[--C-:B------:R-:W-:Y:S01]  /*8920*/  HSET2.LE.AND R0, R6, R96.reuse, PT ;  /* 0x0000006006007233 */ /* 0x100fe20003803000 */
[----:B------:R-:W-:Y:S01]  /*8930*/  LOP3.LUT R170, R2, R4, RZ, 0xc0, !PT ;  /* 0x0000000402aa7212 */ /* 0x000fe200078ec0ff */
[----:B------:R-:W-:Y:S01]  /*8940*/  HSET2.LE.AND R2, R5, R96, PT ;  /* 0x0000006005027233 */ /* 0x000fe20003803000 */
[----:B------:R-:W-:Y:S02]  /*8950*/  F2FP.PACK_AB R4, R183, R181 ;  /* 0x000000b5b704723e */ /* 0x000fe400000000ff */
[----:B------:R-:W-:-:S02]  /*8960*/  F2FP.PACK_AB R3, R188, R191 ;  /* 0x000000bfbc03723e */ /* 0x000fc400000000ff */
[----:B------:R-:W-:Y:S01]  /*8970*/  LOP3.LUT R169, R0, R4, RZ, 0xc0, !PT ;  /* 0x0000000400a97212 */ /* 0x000fe200078ec0ff */
[--C-:B------:R-:W-:Y:S01]  /*8980*/  HSET2.LE.AND R0, R20, R96.reuse, PT ;  /* 0x0000006014007233 */ /* 0x100fe20003803000 */
[----:B------:R-:W-:Y:S01]  /*8990*/  LOP3.LUT R168, R2, R3, RZ, 0xc0, !PT ;  /* 0x0000000302a87212 */ /* 0x000fe200078ec0ff */
[--C-:B------:R-:W-:Y:S01]  /*89a0*/  HSET2.LE.AND R3, R15, R96.reuse, PT ;  /* 0x000000600f037233 */ /* 0x100fe20003803000 */
[----:B-1----:R-:W-:Y:S02]  /*89b0*/  F2FP.PACK_AB R2, R30, R25 ;  /* 0x000000191e02723e */ /* 0x002fe400000000ff */
[----:B------:R-:W-:Y:S02]  /*89c0*/  F2FP.PACK_AB R4, R174, R175 ;  /* 0x000000afae04723e */ /* 0x000fe400000000ff */
[----:B------:R-:W-:Y:S01]  /*89d0*/  LOP3.LUT R131, R0, R2, RZ, 0xc0, !PT ;  /* 0x0000000200837212 */ /* 0x000fe200078ec0ff */
[----:B------:R-:W-:Y:S01]  /*89e0*/  HSET2.LE.AND R0, R7, R96, PT ;  /* 0x0000006007007233 */ /* 0x000fe20003803000 */
[----:B------:R-:W-:Y:S01]  /*89f0*/  LOP3.LUT R128, R3, R4, RZ, 0xc0, !PT ;  /* 0x0000000403807212 */ /* 0x000fe200078ec0ff */
[----:B----4-:R-:W-:Y:S01]  /*8a00*/  HMMA.16816.F32 R100, R168, R108, R100 ;  /* 0x0000006ca864723c */ /* 0x010fe20000001864 */
[----:B------:R-:W1:Y:S01]  /*8a10*/  LDSM.16.MT88.4 R4, [R209+0xb800] ;  /* 0x00b80000d104783b */ /* 0x000e620000004200 */
[----:B------:R-:W-:-:S02]  /*8a20*/  MOV R83, R49 ;  /* 0x0000003100537202 */ /* 0x000fc40000000f00 */
[----:B------:R-:W-:Y:S02]  /*8a30*/  MOV R82, R50 ;  /* 0x0000003200527202 */ /* 0x000fe40000000f00 */
[----:B------:R-:W-:Y:S02]  /*8a40*/  MOV R81, R51 ;  /* 0x0000003300517202 */ /* 0x000fe40000000f00 */
[----:B------:R-:W-:Y:S01]  /*8a50*/  MOV R80, R152 ;  /* 0x0000009800507202 */ /* 0x000fe20000000f00 */
[----:B------:R-:W-:Y:S01]  /*8a60*/  LDSM.16.MT88.4 R48, [R207+0xa800] ;  /* 0x00a80000cf30783b */ /* 0x000fe20000004200 */
[----:B------:R-:W-:Y:S01]  /*8a70*/  MOV R99, R155 ;  /* 0x0000009b00637202 */ /* 0x000fe20000000f00 */
[----:B---3--:R-:W-:Y:S01]  /*8a80*/  HMMA.16816.F32 R112, R168, R120, R112 ;  /* 0x00000078a870723c */ /* 0x008fe20000001870 */
[----:B------:R-:W-:Y:S02]  /*8a90*/  MOV R39, R153 ;  /* 0x0000009900277202 */ /* 0x000fe40000000f00 */
[----:B------:R-:W-:-:S02]  /*8aa0*/  MOV R38, R154 ;  /* 0x0000009a00267202 */ /* 0x000fc40000000f00 */
[----:B------:R-:W-:Y:S01]  /*8ab0*/  MOV R192, R97 ;  /* 0x0000006100c07202 */ /* 0x000fe20000000f00 */
[----:B------:R-:W2:Y:S01]  /*8ac0*/  LDSM.16.MT88.4 R152, [R205+0xa800] ;  /* 0x00a80000cd98783b */ /* 0x000ea20000004200 */
[----:B------:R-:W-:Y:S02]  /*8ad0*/  MOV R190, R98 ;  /* 0x0000006200be7202 */ /* 0x000fe40000000f00 */
[----:B------:R-:W-:Y:S02]  /*8ae0*/  MOV R189, R99 ;  /* 0x0000006300bd7202 */ /* 0x000fe40000000f00 */
[----:B------:R-:W-:Y:S01]  /*8af0*/  MOV R195, R80 ;  /* 0x0000005000c37202 */ /* 0x000fe20000000f00 */
[----:B------:R-:W-:Y:S01]  /*8b00*/  LDSM.16.MT88.4 R96, [R205+0xb800] ;  /* 0x00b80000cd60783b */ /* 0x000fe20000004200 */
[----:B------:R-:W-:Y:S02]  /*8b10*/  MOV R194, R81 ;  /* 0x0000005100c27202 */ /* 0x000fe40000000f00 */
[----:B------:R-:W-:-:S02]  /*8b20*/  MOV R184, R82 ;  /* 0x0000005200b87202 */ /* 0x000fc40000000f00 */
[----:B------:R-:W-:Y:S02]  /*8b30*/  MOV R198, R83 ;  /* 0x0000005300c67202 */ /* 0x000fe40000000f00 */
[----:B------:R-:W-:Y:S01]  /*8b40*/  MOV R24, R64 ;  /* 0x0000004000187202 */ /* 0x000fe20000000f00 */
[----:B------:R-:W-:Y:S01]  /*8b50*/  LDSM.16.MT88.4 R80, [R209+0xa800] ;  /* 0x00a80000d150783b */ /* 0x000fe20000004200 */
[----:B------:R-:W-:Y:S02]  /*8b60*/  MOV R23, R65 ;  /* 0x0000004100177202 */ /* 0x000fe40000000f00 */
[----:B------:R-:W-:Y:S02]  /*8b70*/  MOV R21, R66 ;  /* 0x0000004200157202 */ /* 0x000fe40000000f00 */
[----:B------:R-:W-:Y:S01]  /*8b80*/  MOV R8, R67 ;  /* 0x0000004300087202 */ /* 0x000fe20000000f00 */
[----:B------:R-:W-:Y:S01]  /*8b90*/  FFMA.FTZ R3, R251, R27, R23 ;  /* 0x0000001bfb037223 */ /* 0x000fe20000010017 */
[----:B------:R-:W3:Y:S01]  /*8ba0*/  LDSM.16.MT88.4 R64, [R210+0xa800] ;  /* 0x00a80000d240783b */ /* 0x000ee20000004200 */
[----:B-----5:R-:W-:-:S02]  /*8bb0*/  F2FP.PACK_AB R2, R31, R22 ;  /* 0x000000161f02723e */ /* 0x020fc400000000ff */
[----:B------:R-:W-:Y:S01]  /*8bc0*/  MOV R196, R129 ;  /* 0x0000008100c47202 */ /* 0x000fe20000000f00 */
[-C--:B-1----:R-:W-:Y:S01]  /*8bd0*/  HMMA.16816.F32 R164, R168, R4.reuse, R164 ;  /* 0x00000004a8a4723c */ /* 0x082fe200000018a4 */
[----:B------:R-:W-:Y:S02]  /*8be0*/  MOV R186, R37 ;  /* 0x0000002500ba7202 */ /* 0x000fe40000000f00 */
[----:B------:R-:W-:Y:S01]  /*8bf0*/  LOP3.LUT R129, R0, R2, RZ, 0xc0, !PT ;  /* 0x0000000200817212 */ /* 0x000fe200078ec0ff */
[----:B------:R-:W-:Y:S01]  /*8c00*/  FFMA.FTZ R0, R248, R29, R8 ;  /* 0x0000001df8007223 */ /* 0x000fe20000010008 */
[----:B------:R-:W-:Y:S01]  /*8c10*/  MOV R193, R36 ;  /* 0x0000002400c17202 */ /* 0x000fe20000000f00 */
[----:B------:R-:W-:Y:S01]  /*8c20*/  FFMA.FTZ R8, R249, R28, R21 ;  /* 0x0000001cf9087223 */ /* 0x000fe20000010015 */
[----:B------:R-:W-:Y:S01]  /*8c30*/  MOV R197, R39 ;  /* 0x0000002700c57202 */ /* 0x000fe20000000f00 */
[----:B------:R-:W-:Y:S01]  /*8c40*/  FFMA.FTZ R2, R250, R26, R24 ;  /* 0x0000001afa027223 */ /* 0x000fe20000010018 */
[----:B------:R-:W-:Y:S01]  /*8c50*/  MOV R182, R38 ;  /* 0x0000002600b67202 */ /* 0x000fe20000000f00 */
[----:B------:R-:W-:Y:S01]  /*8c60*/  FADD.FTZ R14, R186, R0 ;  /* 0x00000000ba0e7221 */ /* 0x000fe20000010000 */
[----:B------:R-:W-:Y:S01]  /*8c70*/  HMMA.16816.F32 R124, R128, R4, R124 ;  /* 0x00000004807c723c */ /* 0x000fe2000000187c */
[----:B------:R-:W-:-:S02]  /*8c80*/  FADD.FTZ R13, R193, R8 ;  /* 0x00000008c10d7221 */ /* 0x000fc40000010000 */
[----:B------:R-:W-:Y:S02]  /*8c90*/  FADD.FTZ R0, R196, R3 ;  /* 0x00000003c4007221 */ /* 0x000fe40000010000 */
[----:B------:R-:W-:Y:S02]  /*8ca0*/  FADD.FTZ R8, R198, R2 ;  /* 0x00000002c6087221 */ /* 0x000fe40000010000 */
[----:B------:R-:W-:Y:S01]  /*8cb0*/  FADD.FTZ R3, R184, R14 ;  /* 0x0000000eb8037221 */ /* 0x000fe20000010000 */
[----:B--2---:R-:W-:Y:S01]  /*8cc0*/  HMMA.16816.F32 R144, R128, R152, R144 ;  /* 0x000000988090723c */ /* 0x004fe20000001890 */
        /* <DEDUP_REMOVED lines=19> */
[C---:B---3--:R-:W-:Y:S01]  /*8e00*/  HMMA.16816.F32 R56, R128.reuse, R64, R56 ;  /* 0x000000408038723c */ /* 0x048fe20000001838 */
[----:B------:R-:W-:Y:S02]  /*8e10*/  FADD.FTZ R3, R185, R2 ;  /* 0x00000002b9037221 */ /* 0x000fe40000010000 */
[----:B------:R-:W-:Y:S02]  /*8e20*/  FADD.FTZ R2, R173, R0 ;  /* 0x00000000ad027221 */ /* 0x000fe40000010000 */
[----:B------:R-:W-:Y:S02]  /*8e30*/  FADD.FTZ R0, R25, R4 ;  /* 0x0000000419007221 */ /* 0x000fe40000010000 */
[----:B------:R-:W-:Y:S01]  /*8e40*/  FADD.FTZ R251, R172, R2 ;  /* 0x00000002acfb7221 */ /* 0x000fe20000010000 */
[----:B------:R-:W-:Y:S01]  /*8e50*/  HMMA.16816.F32 R60, R128, R66, R60 ;  /* 0x00000042803c723c */ /* 0x000fe2000000183c */
[----:B------:R-:W-:Y:S01]  /*8e60*/  FADD.FTZ R248, R187, R5 ;  /* 0x00000005bbf87221 */ /* 0x000fe20000010000 */
[----:B------:R-:W-:Y:S01]  /*8e70*/  MOV R2, R224 ;  /* 0x000000e000027202 */ /* 0x000fe20000000f00 */
[----:B------:R-:W-:-:S02]  /*8e80*/  FADD.FTZ R249, R180, R3 ;  /* 0x00000003b4f97221 */ /* 0x000fc40000010000 */
        /* <DEDUP_REMOVED lines=69> */
[C---:B------:R-:W-:Y:S01]  /*92e0*/  IADD3 R2, R0.reuse, 0x1, RZ ;  /* 0x0000000100027810 */ /* 0x040fe20007ffe0ff */
[----:B------:R-:W-:Y:S01]  /*92f0*/  @P3 STS.128 [R219+0xa800], RZ ;  /* 0x00a800ffdb003388 */ /* 0x000fe20000000c00 */
[----:B------:R-:W-:Y:S02]  /*9300*/  IADD3 R3, R0, 0x8, RZ ;  /* 0x0000000800037810 */ /* 0x000fe40007ffe0ff */
[CC--:B------:R-:W-:Y:S01]  /*9310*/  ISETP.GE.AND P4, PT, R2.reuse, R9.reuse, PT ;  /* 0x000000090200720c */ /* 0x0c0fe20003f86270 */
[----:B------:R-:W-:Y:S01]  /*9320*/  @!PT LDS RZ, [RZ] ;  /* 0x00000000fffff984 */ /* 0x000fe20000000800 */
[----:B------:R-:W-:Y:S01]  /*9330*/  @!PT LDS RZ, [RZ] ;  /* 0x00000000fffff984 */ /* 0x000fe20000000800 */
[----:B------:R-:W-:Y:S01]  /*9340*/  @!PT LDS RZ, [RZ] ;  /* 0x00000000fffff984 */ /* 0x000fe20000000800 */
[----:B------:R3:W-:Y:S01]  /*9350*/  @!P3 LDGSTS.E.BYPASS.LTC128B.128 [R219+0xa800], [R14.64] ;  /* 0x0a8000000edbbfae */ /* 0x0007e2000b901d5c */
[C---:B------:R-:W-:Y:S02]  /*9360*/  ISETP.GE.AND P1, PT, R2.reuse, R10, PT ;  /* 0x0000000a0200720c */ /* 0x040fe40003f26270 */
[----:B------:R-:W-:Y:S01]  /*9370*/  ISETP.GE.AND P0, PT, R2, R12, PT ;  /* 0x0000000c0200720c */ /* 0x000fe20003f06270 */
[----:B------:R-:W-:Y:S01]  /*9380*/  @P2 STS.128 [R219+0xb800], RZ ;  /* 0x00b800ffdb002388 */ /* 0x000fe20000000c00 */
[----:B------:R-:W-:-:S02]  /*9390*/  ISETP.GE.AND P5, PT, R3, R9, PT ;  /* 0x000000090300720c */ /* 0x000fc40003fa6270 */
[----:B------:R-:W-:Y:S01]  /*93a0*/  ISETP.GE.AND P6, PT, R2, R11, PT ;  /* 0x0000000b0200720c */ /* 0x000fe20003fc6270 */
[----:B------:R-:W-:Y:S01]  /*93b0*/  @!PT LDS RZ, [RZ] ;  /* 0x00000000fffff984 */ /* 0x000fe20000000800 */
[----:B------:R-:W-:Y:S01]  /*93c0*/  @!PT LDS RZ, [RZ] ;  /* 0x00000000fffff984 */ /* 0x000fe20000000800 */
[----:B------:R-:W-:Y:S01]  /*93d0*/  @!PT LDS RZ, [RZ] ;  /* 0x00000000fffff984 */ /* 0x000fe20000000800 */
[----:B------:R2:W-:Y:S04]  /*93e0*/  @!P2 LDGSTS.E.BYPASS.LTC128B.128 [R219+0xb800], [R4.64+0x80] ;  /* 0x0b80008004dbafae */ /* 0x0005e8000b901d5c */
[----:B-1----:R-:W-:Y:S04]  /*93f0*/  LDSM.16.M88.4 R16, [R206+0x2000] ;  /* 0x00200000ce10783b */ /* 0x002fe80000000200 */
[----:B------:R-:W1:Y:S04]  /*9400*/  LDSM.16.M88.4 R28, [R204+0x8800] ;  /* 0x00880000cc1c783b */ /* 0x000e680000000200 */
[----:B------:R-:W4:Y:S04]  /*9410*/  LDSM.16.M88.4 R32, [R204+0x8000] ;  /* 0x00800000cc20783b */ /* 0x000f280000000200 */
[----:B------:R-:W-:Y:S04]  /*9420*/  LDSM.16.M88.4 R132, [R218] ;  /* 0x00000000da84783b */ /* 0x000fe80000000200 */
[----:B------:R-:W-:Y:S04]  /*9430*/  LDSM.16.M88.4 R20, [R206] ;  /* 0x00000000ce14783b */ /* 0x000fe80000000200 */
[----:B------:R-:W-:Y:S04]  /*9440*/  LDSM.16.M88.4 R136, [R215] ;  /* 0x00000000d788783b */ /* 0x000fe80000000200 */
[----:B--2---:R-:W2:Y:S04]  /*9450*/  LDSM.16.M88.4 R4, [R208+0x2000] ;  /* 0x00200000d004783b */ /* 0x004ea80000000200 */
[----:B------:R-:W5:Y:S04]  /*9460*/  LDSM.16.M88.4 R24, [R208] ;  /* 0x00000000d018783b */ /* 0x000f680000000200 */
[----:B------:R-:W0:Y:S01]  /*9470*/  LDGDEPBAR ;  /* 0x00000000000079af */ /* 0x000e220000000000 */
[C---:B-1----:R-:W-:Y:S08]  /*9480*/  HMMA.16816.F32 R172, R16.reuse, R28, RZ ;  /* 0x0000001c10ac723c */ /* 0x042ff000000018ff */
[C---:B----4-:R-:W-:Y:S08]  /*9490*/  HMMA.16816.F32 R180, R16.reuse, R32, RZ ;  /* 0x0000002010b4723c */ /* 0x050ff000000018ff */
[C---:B------:R-:W-:Y:S08]  /*94a0*/  HMMA.16816.F32 R176, R16.reuse, R34, RZ ;  /* 0x0000002210b0723c */ /* 0x040ff000000018ff */
[----:B------:R-:W-:Y:S08]  /*94b0*/  HMMA.16816.F32 R16, R16, R30, RZ ;  /* 0x0000001e1010723c */ /* 0x000ff000000018ff */
[----:B--2---:R-:W-:Y:S08]  /*94c0*/  HMMA.16816.F32 R220, R4, R132, R172 ;  /* 0x0000008404dc723c */ /* 0x004ff000000018ac */
[C---:B------:R-:W-:Y:S08]  /*94d0*/  HMMA.16816.F32 R184, R20.reuse, R32, RZ ;  /* 0x0000002014b8723c */ /* 0x040ff000000018ff */
[C---:B------:R-:W-:Y:S01]  /*94e0*/  HMMA.16816.F32 R172, R20.reuse, R34, RZ ;  /* 0x0000002214ac723c */ /* 0x040fe200000018ff */
[----:B------:R-:W-:Y:S07]  /*94f0*/  LDSM.16.M88.4 R32, [R213+0x8800] ;  /* 0x00880000d520783b */ /* 0x000fee0000000200 */
[----:B------:R-:W-:Y:S08]  /*9500*/  HMMA.16816.F32 R188, R20, R28, RZ ;  /* 0x0000001c14bc723c */ /* 0x000ff000000018ff */
[C---:B------:R-:W-:Y:S08]  /*9510*/  HMMA.16816.F32 R180, R4.reuse, R136, R180 ;  /* 0x0000008804b4723c */ /* 0x040ff000000018b4 */
[C---:B------:R-:W-:Y:S08]  /*9520*/  HMMA.16816.F32 R200, R4.reuse, R138, R176 ;  /* 0x0000008a04c8723c */ /* 0x040ff000000018b0 */
[----:B------:R-:W-:Y:S01]  /*9530*/  HMMA.16816.F32 R192, R4, R134, R16 ;  /* 0x0000008604c0723c */ /* 0x000fe20000001810 */
[----:B------:R-:W1:Y:S04]  /*9540*/  LDSM.16.M88.4 R4, [R214+0x2000] ;  /* 0x00200000d604783b */ /* 0x000e680000000200 */
[----:B------:R-:W2:Y:S03]  /*9550*/  LDSM.16.M88.4 R16, [R213+0x8000] ;  /* 0x00800000d510783b */ /* 0x000ea60000000200 */
[----:B------:R-:W-:Y:S01]  /*9560*/  HMMA.16816.F32 R28, R20, R30, RZ ;  /* 0x0000001e141c723c */ /* 0x000fe200000018ff */
[----:B------:R-:W4:Y:S07]  /*9570*/  LDSM.16.M88.4 R20, [R214] ;  /* 0x00000000d614783b */ /* 0x000f2e0000000200 */
[C---:B-----5:R-:W-:Y:S08]  /*9580*/  HMMA.16816.F32 R176, R24.reuse, R136, R184 ;  /* 0x0000008818b0723c */ /* 0x060ff000000018b8 */
[C---:B------:R-:W-:Y:S08]  /*9590*/  HMMA.16816.F32 R172, R24.reuse, R138, R172 ;  /* 0x0000008a18ac723c */ /* 0x040ff000000018ac */
[C---:B------:R-:W-:Y:S08]  /*95a0*/  HMMA.16816.F32 R184, R24.reuse, R132, R188 ;  /* 0x0000008418b8723c */ /* 0x040ff000000018bc */
[----:B------:R-:W-:Y:S01]  /*95b0*/  HMMA.16816.F32 R136, R24, R134, R28 ;  /* 0x000000861888723c */ /* 0x000fe2000000181c */
[----:B------:R-:W-:Y:S04]  /*95c0*/  LDSM.16.M88.4 R24, [R212+0x2000] ;  /* 0x00200000d418783b */ /* 0x000fe80000000200 */
[----:B------:R-:W5:Y:S03]  /*95d0*/  LDSM.16.M88.4 R132, [R211] ;  /* 0x00000000d384783b */ /* 0x000f660000000200 */
[C---:B-1----:R-:W-:Y:S01]  /*95e0*/  HMMA.16816.F32 R196, R4.reuse, R34, R192 ;  /* 0x0000002204c4723c */ /* 0x042fe200000018c0 */
[----:B------:R-:W1:Y:S07]  /*95f0*/  LDSM.16.M88.4 R28, [R211+0x800] ;  /* 0x00080000d31c783b */ /* 0x000e6e0000000200 */
[C---:B--2---:R-:W-:Y:S08]  /*9600*/  HMMA.16816.F32 R180, R4.reuse, R16, R180 ;  /* 0x0000001004b4723c */ /* 0x044ff000000018b4 */
[----:B------:R-:W-:Y:S08]  /*9610*/  HMMA.16816.F32 R200, R4, R18, R200 ;  /* 0x0000001204c8723c */ /* 0x000ff000000018c8 */
[C---:B----4-:R-:W-:Y:S08]  /*9620*/  HMMA.16816.F32 R192, R20.reuse, R16, R176 ;  /* 0x0000001014c0723c */ /* 0x050ff000000018b0 */
[----:B------:R-:W-:Y:S01]  /*9630*/  HMMA.16816.F32 R188, R20, R18, R172 ;  /* 0x0000001214bc723c */ /* 0x000fe200000018ac */
[----:B------:R-:W2:Y:S07]  /*9640*/  LDSM.16.M88.4 R16, [R212] ;  /* 0x00000000d410783b */ /* 0x000eae0000000200 */
[-C--:B------:R-:W-:Y:S01]  /*9650*/  HMMA.16816.F32 R220, R4, R32.reuse, R220 ;  /* 0x0000002004dc723c */ /* 0x080fe200000018dc */
[----:B------:R-:W-:Y:S07]  /*9660*/  LDSM.16.M88.4 R4, [R206+0x6000] ;  /* 0x00600000ce04783b */ /* 0x000fee0000000200 */
[C---:B------:R-:W-:Y:S08]  /*9670*/  HMMA.16816.F32 R184, R20.reuse, R32, R184 ;  /* 0x0000002014b8723c */ /* 0x040ff000000018b8 */
[----:B------:R-:W-:Y:S01]  /*9680*/  HMMA.16816.F32 R136, R20, R34, R136 ;  /* 0x000000221488723c */ /* 0x000fe20000001888 */
[----:B------:R-:W4:Y:S04]  /*9690*/  LDSM.16.M88.4 R32, [R204+0x9000] ;  /* 0x00900000cc20783b */ /* 0x000f280000000200 */
[----:B------:R-:W3:Y:S03]  /*96a0*/  LDSM.16.M88.4 R20, [R204+0x9800] ;  /* 0x00980000cc14783b */ /* 0x000ee60000000200 */
[C---:B-----5:R-:W-:Y:S08]  /*96b0*/  HMMA.16816.F32 R180, R24.reuse, R132, R180 ;  /* 0x0000008418b4723c */ /* 0x060ff000000018b4 */
[C---:B------:R-:W-:Y:S08]  /*96c0*/  HMMA.16816.F32 R176, R24.reuse, R134, R200 ;  /* 0x0000008618b0723c */ /* 0x040ff000000018c8 */
[C---:B-1----:R-:W-:Y:S08]  /*96d0*/  HMMA.16816.F32 R172, R24.reuse, R28, R220 ;  /* 0x0000001c18ac723c */ /* 0x042ff000000018dc */
[----:B------:R-:W-:Y:S08]  /*96e0*/  HMMA.16816.F32 R24, R24, R30, R196 ;  /* 0x0000001e1818723c */ /* 0x000ff000000018c4 */
[C---:B--2---:R-:W-:Y:S08]  /*96f0*/  HMMA.16816.F32 R220, R16.reuse, R132, R192 ;  /* 0x0000008410dc723c */ /* 0x044ff000000018c0 */
[C---:B------:R-:W-:Y:S08]  /*9700*/  HMMA.16816.F32 R200, R16.reuse, R134, R188 ;  /* 0x0000008610c8723c */ /* 0x040ff000000018bc */
[C---:B------:R-:W-:Y:S08]  /*9710*/  HMMA.16816.F32 R192, R16.reuse, R28, R184 ;  /* 0x0000001c10c0723c */ /* 0x040ff000000018b8 */
[----:B------:R-:W-:Y:S01]  /*9720*/  HMMA.16816.F32 R188, R16, R30, R136 ;  /* 0x0000001e10bc723c */ /* 0x000fe20000001888 */
[----:B------:R-:W1:Y:S04]  /*9730*/  LDSM.16.M88.4 R16, [R206+0x4000] ;  /* 0x00400000ce10783b */ /* 0x000e680000000200 */
[----:B------:R-:W-:Y:S03]  /*9740*/  LDSM.16.M88.4 R136, [R216] ;  /* 0x00000000d888783b */ /* 0x000fe60000000200 */
[C---:B----4-:R-:W-:Y:S08]  /*9750*/  HMMA.16816.F32 R196, R4.reuse, R32, R180 ;  /* 0x0000002004c4723c */ /* 0x050ff000000018b4 */
[C---:B------:R-:W-:Y:S08]  /*9760*/  HMMA.16816.F32 R184, R4.reuse, R34, R176 ;  /* 0x0000002204b8723c */ /* 0x040ff000000018b0 */
[C---:B---3--:R-:W-:Y:S08]  /*9770*/  HMMA.16816.F32 R132, R4.reuse, R20, R172 ;  /* 0x000000140484723c */ /* 0x048ff000000018ac */
[----:B------:R-:W-:Y:S01]  /*9780*/  HMMA.16816.F32 R28, R4, R22, R24 ;  /* 0x00000016041c723c */ /* 0x000fe20000001818 */
[----:B------:R-:W2:Y:S04]  /*9790*/  LDSM.16.M88.4 R4, [R208+0x6000] ;  /* 0x00600000d004783b */ /* 0x000ea80000000200 */
[----:B------:R-:W3:Y:S03]  /*97a0*/  LDSM.16.M88.4 R24, [R217] ;  /* 0x00000000d918783b */ /* 0x000ee60000000200 */
[C---:B-1----:R-:W-:Y:S08]  /*97b0*/  HMMA.16816.F32 R192, R16.reuse, R20, R192 ;  /* 0x0000001410c0723c */ /* 0x042ff000000018c0 */
[C---:B------:R-:W-:Y:S01]  /*97c0*/  HMMA.16816.F32 R176, R16.reuse, R22, R188 ;  /* 0x0000001610b0723c */ /* 0x040fe200000018bc */
[----:B------:R-:W1:Y:S07]  /*97d0*/  LDSM.16.M88.4 R20, [R208+0x4000] ;  /* 0x00400000d014783b */ /* 0x000e6e0000000200 */
[C---:B------:R-:W-:Y:S08]  /*97e0*/  HMMA.16816.F32 R172, R16.reuse, R32, R220 ;  /* 0x0000002010ac723c */ /* 0x040ff000000018dc */
[----:B------:R-:W-:Y:S01]  /*97f0*/  HMMA.16816.F32 R180, R16, R34, R200 ;  /* 0x0000002210b4723c */ /* 0x000fe200000018c8 */
[----:B------:R-:W-:Y:S04]  /*9800*/  LDSM.16.M88.4 R16, [R214+0x4000] ;  /* 0x00400000d610783b */ /* 0x000fe80000000200 */
[----:B------:R-:W-:Y:S03]  /*9810*/  LDSM.16.M88.4 R32, [R211+0x1000] ;  /* 0x00100000d320783b */ /* 0x000fe60000000200 */
[C---:B--2---:R-:W-:Y:S01]  /*9820*/  HMMA.16816.F32 R200, R4.reuse, R136, R132 ;  /* 0x0000008804c8723c */ /* 0x044fe20000001884 */
[----:B------:R-:W2:Y:S07]  /*9830*/  LDSM.16.M88.4 R132, [R213+0x9000] ;  /* 0x00900000d584783b */ /* 0x000eae0000000200 */
[C---:B---3--:R-:W-:Y:S08]  /*9840*/  HMMA.16816.F32 R188, R4.reuse, R24, R196 ;  /* 0x0000001804bc723c */ /* 0x048ff000000018c4 */
[C---:B------:R-:W-:Y:S08]  /*9850*/  HMMA.16816.F32 R184, R4.reuse, R26, R184 ;  /* 0x0000001a04b8723c */ /* 0x040ff000000018b8 */
[----:B------:R-:W-:Y:S01]  /*9860*/  HMMA.16816.F32 R196, R4, R138, R28 ;  /* 0x0000008a04c4723c */ /* 0x000fe2000000181c */
[----:B------:R-:W3:Y:S04]  /*9870*/  LDSM.16.M88.4 R4, [R214+0x6000] ;  /* 0x00600000d604783b */ /* 0x000ee80000000200 */
[----:B------:R-:W4:Y:S03]  /*9880*/  LDSM.16.M88.4 R28, [R213+0x9800] ;  /* 0x00980000d51c783b */ /* 0x000f260000000200 */
[C---:B-1----:R-:W-:Y:S08]  /*9890*/  HMMA.16816.F32 R172, R20.reuse, R24, R172 ;  /* 0x0000001814ac723c */ /* 0x042ff000000018ac */
[C---:B------:R-:W-:Y:S01]  /*98a0*/  HMMA.16816.F32 R180, R20.reuse, R26, R180 ;  /* 0x0000001a14b4723c */ /* 0x040fe200000018b4 */
[----:B------:R-:W1:Y:S07]  /*98b0*/  LDSM.16.M88.4 R24, [R212+0x4000] ;  /* 0x00400000d418783b */ /* 0x000e6e0000000200 */
[C---:B------:R-:W-:Y:S08]  /*98c0*/  HMMA.16816.F32 R192, R20.reuse, R136, R192 ;  /* 0x0000008814c0723c */ /* 0x040ff000000018c0 */
[----:B------:R-:W-:Y:S01]  /*98d0*/  HMMA.16816.F32 R176, R20, R138, R176 ;  /* 0x0000008a14b0723c */ /* 0x000fe200000018b0 */
[----:B------:R-:W5:Y:S07]  /*98e0*/  LDSM.16.M88.4 R20, [R212+0x6000] ;  /* 0x00600000d414783b */ /* 0x000f6e0000000200 */
[-C--:B--2---:R-:W-:Y:S08]  /*98f0*/  HMMA.16816.F32 R136, R16, R132.reuse, R172 ;  /* 0x000000841088723c */ /* 0x084ff000000018ac */
[C---:B---3--:R-:W-:Y:S08]  /*9900*/  HMMA.16816.F32 R188, R4.reuse, R132, R188 ;  /* 0x0000008404bc723c */ /* 0x048ff000000018bc */
[-C--:B------:R-:W-:Y:S08]  /*9910*/  HMMA.16816.F32 R184, R4, R134.reuse, R184 ;  /* 0x0000008604b8723c */ /* 0x080ff000000018b8 */
[C---:B------:R-:W-:Y:S08]  /*9920*/  HMMA.16816.F32 R132, R16.reuse, R134, R180 ;  /* 0x000000861084723c */ /* 0x040ff000000018b4 */
[C---:B----4-:R-:W-:Y:S08]  /*9930*/  HMMA.16816.F32 R172, R16.reuse, R28, R192 ;  /* 0x0000001c10ac723c */ /* 0x050ff000000018c0 */
[----:B------:R-:W-:Y:S01]  /*9940*/  HMMA.16816.F32 R176, R16, R30, R176 ;  /* 0x0000001e10b0723c */ /* 0x000fe200000018b0 */
[----:B------:R-:W2:Y:S01]  /*9950*/  LDSM.16.M88.4 R16, [R211+0x1800] ;  /* 0x00180000d310783b */ /* 0x000ea20000000200 */
[----:B------:R-:W-:-:S06]  /*9960*/  DEPBAR.LE SB0, 0x0 ;  /* 0x000080000000791a */ /* 0x000fcc0000000000 */
[-C--:B-1----:R-:W-:Y:S08]  /*9970*/  HMMA.16816.F32 R136, R24, R32.reuse, R136 ;  /* 0x000000201888723c */ /* 0x082ff00000001888 */
[----:B-----5:R-:W-:Y:S08]  /*9980*/  HMMA.16816.F32 R188, R20, R32, R188 ;  /* 0x0000002014bc723c */ /* 0x020ff000000018bc */
[C---:B------:R-:W-:Y:S08]  /*9990*/  HMMA.16816.F32 R200, R4.reuse, R28, R200 ;  /* 0x0000001c04c8723c */ /* 0x040ff000000018c8 */
[----:B------:R-:W-:Y:S01]  /*99a0*/  HMMA.16816.F32 R196, R4, R30, R196 ;  /* 0x0000001e04c4723c */ /* 0x000fe200000018c4 */
[----:B------:R-:W1:Y:S07]  /*99b0*/  I2F R4, R2 ;  /* 0x0000000200047306 */ /* 0x000e6e0000201400 */
[-C--:B------:R-:W-:Y:S01]  /*99c0*/  HMMA.16816.F32 R132, R24, R34.reuse, R132 ;  /* 0x000000221884723c */ /* 0x080fe20000001884 */
[----:B------:R-:W3:Y:S07]  /*99d0*/  I2F R6, R3 ;  /* 0x0000000300067306 */ /* 0x000eee0000201400 */
[----:B------:R-:W-:Y:S01]  /*99e0*/  HMMA.16816.F32 R32, R20, R34, R184 ;  /* 0x000000221420723c */ /* 0x000fe200000018b8 */
[----:B-1----:R-:W-:Y:S01]  /*99f0*/  FFMA.FTZ R8, R4, UR4, R137 ;  /* 0x0000000404087c23 */ /* 0x002fe20008010089 */
[----:B------:R-:W-:Y:S01]  /*9a00*/  IADD3 R2, R0, 0x9, RZ ;  /* 0x0000000900027810 */ /* 0x000fe20007ffe0ff */
[----:B------:R-:W-:-:S02]  /*9a10*/  FFMA.FTZ R7, R4, UR4, R139 ;  /* 0x0000000404077c23 */ /* 0x000fc4000801008b */
[----:B------:R-:W-:Y:S01]  /*9a20*/  FFMA.FTZ R5, R4, UR4, R189 ;  /* 0x0000000404057c23 */ /* 0x000fe200080100bd */
[----:B------:R-:W-:Y:S02]  /*9a30*/  FSEL R139, R8, -INF , !P4 ;  /* 0xff800000088b7808 */ /* 0x000fe40006000000 */
[----:B------:R-:W-:Y:S01]  /*9a40*/  FSEL R182, R7, -INF , !P1 ;  /* 0xff80000007b67808 */ /* 0x000fe20004800000 */
[-C--:B--2---:R-:W-:Y:S01]  /*9a50*/  HMMA.16816.F32 R172, R24, R16.reuse, R172 ;  /* 0x0000001018ac723c */ /* 0x084fe200000018ac */
[----:B------:R-:W-:Y:S02]  /*9a60*/  FSEL R184, R5, -INF , !P0 ;  /* 0xff80000005b87808 */ /* 0x000fe40004000000 */
[C---:B------:R-:W-:Y:S01]  /*9a70*/  ISETP.GE.AND P4, PT, R3.reuse, R10, PT ;  /* 0x0000000a0300720c */ /* 0x040fe20003f86270 */
[----:B------:R-:W1:Y:S01]  /*9a80*/  I2F R5, R2 ;  /* 0x0000000200057306 */ /* 0x000e620000201400 */
[----:B------:R-:W-:Y:S01]  /*9a90*/  BAR.SYNC.DEFER_BLOCKING 0x0 ;  /* 0x0000000000007b1d */ /* 0x000fe20000010000 */
[C---:B------:R-:W-:Y:S01]  /*9aa0*/  ISETP.GE.AND P1, PT, R3.reuse, R12, PT ;  /* 0x0000000c0300720c */ /* 0x040fe20003f26270 */
[----:B---3--:R-:W-:Y:S01]  /*9ab0*/  FFMA.FTZ R8, R6, UR4, R132 ;  /* 0x0000000406087c23 */ /* 0x008fe20008010084 */
[----:B------:R-:W-:Y:S01]  /*9ac0*/  ISETP.GE.AND P0, PT, R3, R11, PT ;  /* 0x0000000b0300720c */ /* 0x000fe20003f06270 */
[----:B------:R-:W-:Y:S01]  /*9ad0*/  FFMA.FTZ R3, R4, UR4, R191 ;  /* 0x0000000404037c23 */ /* 0x000fe200080100bf */
[----:B------:R-:W-:Y:S01]  /*9ae0*/  IADD3 R4, R0, 0x10, RZ ;  /* 0x0000001000047810 */ /* 0x000fe20007ffe0ff */
[----:B------:R-:W-:Y:S01]  /*9af0*/  FFMA.FTZ R7, R6, UR4, R134 ;  /* 0x0000000406077c23 */ /* 0x000fe20008010086 */
[----:B------:R-:W-:Y:S01]  /*9b00*/  FSEL R132, R8, -INF , !P5 ;  /* 0xff80000008847808 */ /* 0x000fe20006800000 */
[----:B------:R-:W-:Y:S01]  /*9b10*/  HMMA.16816.F32 R28, R20, R16, R200 ;  /* 0x00000010141c723c */ /* 0x000fe200000018c8 */
[----:B------:R-:W-:Y:S01]  /*9b20*/  FSEL R183, R3, -INF , !P6 ;  /* 0xff80000003b77808 */ /* 0x000fe20007000000 */
[----:B------:R-:W-:Y:S01]  /*9b30*/  FFMA.FTZ R3, R6, UR4, R32 ;  /* 0x0000000406037c23 */ /* 0x000fe20008010020 */
[----:B------:R-:W-:-:S02]  /*9b40*/  FSEL R137, R7, -INF , !P4 ;  /* 0xff80000007897808 */ /* 0x000fc40006000000 */
[C---:B------:R-:W-:Y:S02]  /*9b50*/  ISETP.GE.AND P6, PT, R2.reuse, R9, PT ;  /* 0x000000090200720c */ /* 0x040fe40003fc6270 */
[----:B------:R-:W-:Y:S01]  /*9b60*/  FSEL R181, R3, -INF , !P1 ;  /* 0xff80000003b57808 */ /* 0x000fe20004800000 */
[C---:B-1----:R-:W-:Y:S01]  /*9b70*/  FFMA.FTZ R8, R5.reuse, UR4, R133 ;  /* 0x0000000405087c23 */ /* 0x042fe20008010085 */
[C---:B------:R-:W-:Y:S01]  /*9b80*/  ISETP.GE.AND P5, PT, R2.reuse, R10, PT ;  /* 0x0000000a0200720c */ /* 0x040fe20003fa6270 */
[C---:B------:R-:W-:Y:S01]  /*9b90*/  FFMA.FTZ R7, R5.reuse, UR4, R135 ;  /* 0x0000000405077c23 */ /* 0x040fe20008010087 */
[C---:B------:R-:W-:Y:S01]  /*9ba0*/  ISETP.GE.AND P4, PT, R2.reuse, R12, PT ;  /* 0x0000000c0200720c */ /* 0x040fe20003f86270 */
[-C--:B------:R-:W-:Y:S01]  /*9bb0*/  HMMA.16816.F32 R20, R20, R18.reuse, R196 ;  /* 0x000000121414723c */ /* 0x080fe200000018c4 */
[----:B------:R-:W-:Y:S01]  /*9bc0*/  ISETP.GE.AND P1, PT, R2, R11, PT ;  /* 0x0000000b0200720c */ /* 0x000fe20003f26270 */
[----:B------:R-:W-:Y:S01]  /*9bd0*/  FFMA.FTZ R2, R6, UR4, R34 ;  /* 0x0000000406027c23 */ /* 0x000fe20008010022 */
[----:B------:R-:W-:Y:S01]  /*9be0*/  IADD3 R3, R0, 0x11, RZ ;  /* 0x0000001100037810 */ /* 0x000fe20007ffe0ff */
        /* <DEDUP_REMOVED lines=8> */
[----:B------:R-:W-:Y:S02]  /*9c70*/  FSEL R133, R2, -INF , !P4 ;  /* 0xff80000002857808 */ /* 0x000fe40006000000 */
[C---:B------:R-:W-:Y:S02]  /*9c80*/  ISETP.GE.AND P6, PT, R4.reuse, R10, PT ;  /* 0x0000000a0400720c */ /* 0x040fe40003fc6270 */
[C---:B------:R-:W-:Y:S02]  /*9c90*/  ISETP.GE.AND P5, PT, R4.reuse, R12, PT ;  /* 0x0000000c0400720c */ /* 0x040fe40003fa6270 */
[----:B------:R-:W-:Y:S01]  /*9ca0*/  ISETP.GE.AND P4, PT, R4, R11, PT ;  /* 0x0000000b0400720c */ /* 0x000fe20003f86270 */
[----:B-1----:R-:W-:Y:S01]  /*9cb0*/  FFMA.FTZ R5, R6, UR4, R174 ;  /* 0x0000000406057c23 */ /* 0x002fe200080100ae */
[----:B------:R-:W1:Y:S01]  /*9cc0*/  I2F R4, R3 ;  /* 0x0000000300047306 */ /* 0x000e620000201400 */
[----:B------:R-:W-:Y:S01]  /*9cd0*/  IADD3 R2, R0, 0x18, RZ ;  /* 0x0000001800027810 */ /* 0x000fe20007ffe0ff */
[----:B------:R-:W-:Y:S01]  /*9ce0*/  FFMA.FTZ R7, R6, UR4, R172 ;  /* 0x0000000406077c23 */ /* 0x000fe200080100ac */
[----:B------:R-:W-:Y:S01]  /*9cf0*/  FSEL R34, R8, -INF , !P1 ;  /* 0xff80000008227808 */ /* 0x000fe20004800000 */
[C---:B------:R-:W-:Y:S01]  /*9d00*/  FFMA.FTZ R8, R6.reuse, UR4, R28 ;  /* 0x0000000406087c23 */ /* 0x040fe2000801001c */
[----:B------:R-:W-:Y:S01]  /*9d10*/  FSEL R197, R5, -INF , !P6 ;  /* 0xff80000005c57808 */ /* 0x000fe20007000000 */
[----:B------:R-:W-:Y:S01]  /*9d20*/  FFMA.FTZ R6, R6, UR4, R30 ;  /* 0x0000000406067c23 */ /* 0x000fe2000801001e */
[----:B------:R-:W-:Y:S01]  /*9d30*/  FSEL R174, R7, -INF , !P0 ;  /* 0xff80000007ae7808 */ /* 0x000fe20004000000 */
[----:B------:R-:W2:Y:S01]  /*9d40*/  I2F R5, R2 ;  /* 0x0000000200057306 */ /* 0x000ea20000201400 */
[----:B------:R-:W-:-:S02]  /*9d50*/  FSEL R202, R8, -INF , !P5 ;  /* 0xff80000008ca7808 */ /* 0x000fc40006800000 */
[CC--:B------:R-:W-:Y:S02]  /*9d60*/  ISETP.GE.AND P1, PT, R3.reuse, R9.reuse, PT ;  /* 0x000000090300720c */ /* 0x0c0fe40003f26270 */
[C---:B------:R-:W-:Y:S02]  /*9d70*/  ISETP.GE.AND P0, PT, R3.reuse, R10, PT ;  /* 0x0000000a0300720c */ /* 0x040fe40003f06270 */
[----:B------:R-:W-:Y:S01]  /*9d80*/  ISETP.GE.AND P6, PT, R3, R12, PT ;  /* 0x0000000c0300720c */ /* 0x000fe20003fc6270 */
[----:B-1----:R-:W-:Y:S01]  /*9d90*/  FFMA.FTZ R13, R4, UR4, R173 ;  /* 0x00000004040d7c23 */ /* 0x002fe200080100ad */
[----:B------:R-:W-:Y:S01]  /*9da0*/  FSEL R203, R6, -INF , !P4 ;  /* 0xff80000006cb7808 */ /* 0x000fe20006000000 */
[----:B------:R-:W-:Y:S01]  /*9db0*/  FFMA.FTZ R8, R4, UR4, R175 ;  /* 0x0000000404087c23 */ /* 0x000fe200080100af */
[----:B------:R-:W-:Y:S01]  /*9dc0*/  ISETP.GE.AND P4, PT, R2, R9, PT ;  /* 0x000000090200720c */ /* 0x000fe20003f86270 */
[C---:B------:R-:W-:Y:S01]  /*9dd0*/  FFMA.FTZ R7, R4.reuse, UR4, R29 ;  /* 0x0000000404077c23 */ /* 0x040fe2000801001d */
[----:B------:R-:W-:Y:S01]  /*9de0*/  FSEL R173, R13, -INF , !P1 ;  /* 0xff8000000dad7808 */ /* 0x000fe20004800000 */
[----:B------:R-:W-:Y:S01]  /*9df0*/  FFMA.FTZ R14, R4, UR4, R31 ;  /* 0x00000004040e7c23 */ /* 0x000fe2000801001f */
[----:B------:R-:W-:Y:S01]  /*9e00*/  FSEL R191, R8, -INF , !P0 ;  /* 0xff80000008bf7808 */ /* 0x000fe20004000000 */
[----:B--2---:R-:W-:Y:S01]  /*9e10*/  FFMA.FTZ R6, R5, UR4, R24 ;  /* 0x0000000405067c23 */ /* 0x004fe20008010018 */
        /* <DEDUP_REMOVED lines=8> */
[----:B------:R-:W1:Y:S01]  /*9ea0*/  I2F R3, R0 ;  /* 0x0000000000037306 */ /* 0x000e620000201400 */
[----:B------:R-:W-:Y:S02]  /*9eb0*/  FSEL R172, R6, -INF , !P4 ;  /* 0xff80000006ac7808 */ /* 0x000fe40006000000 */
[----:B------:R-:W-:Y:S02]  /*9ec0*/  FSEL R201, R14, -INF , !P5 ;  /* 0xff8000000ec97808 */ /* 0x000fe40006800000 */
[----:B------:R-:W-:-:S02]  /*9ed0*/  FSEL R185, R4, -INF , !P1 ;  /* 0xff80000004b97808 */ /* 0x000fc40004800000 */
[----:B------:R-:W-:Y:S02]  /*9ee0*/  FSEL R199, R2, -INF , !P0 ;  /* 0xff80000002c77808 */ /* 0x000fe40004000000 */
[C---:B------:R-:W-:Y:S02]  /*9ef0*/  ISETP.GE.AND P5, PT, R0.reuse, R9, PT ;  /* 0x000000090000720c */ /* 0x040fe40003fa6270 */
[C---:B------:R-:W-:Y:S02]  /*9f00*/  ISETP.GE.AND P4, PT, R0.reuse, R10, PT ;  /* 0x0000000a0000720c */ /* 0x040fe40003f86270 */
[C---:B------:R-:W-:Y:S02]  /*9f10*/  ISETP.GE.AND P1, PT, R0.reuse, R12, PT ;  /* 0x0000000c0000720c */ /* 0x040fe40003f26270 */
[C---:B------:R-:W-:Y:S01]  /*9f20*/  ISETP.GE.AND P0, PT, R0.reuse, R11, PT ;  /* 0x0000000b0000720c */ /* 0x040fe20003f06270 */
[C---:B-1----:R-:W-:Y:S01]  /*9f30*/  FFMA.FTZ R4, R3.reuse, UR4, R188 ;  /* 0x0000000403047c23 */ /* 0x042fe200080100bc */
[----:B------:R-:W-:Y:S01]  /*9f40*/  IADD3 R0, R0, 0x19, RZ ;  /* 0x0000001900007810 */ /* 0x000fe20007ffe0ff */
[----:B------:R-:W-:Y:S01]  /*9f50*/  FFMA.FTZ R8, R3, UR4, R190 ;  /* 0x0000000403087c23 */ /* 0x000fe200080100be */
[----:B------:R-:W-:Y:S01]  /*9f60*/  FSEL R198, R5, -INF , !P6 ;  /* 0xff80000005c67808 */ /* 0x000fe20007000000 */
[C---:B------:R-:W-:Y:S01]  /*9f70*/  FFMA.FTZ R7, R3.reuse, UR4, R136 ;  /* 0x0000000403077c23 */ /* 0x040fe20008010088 */
[----:B------:R-:W1:Y:S01]  /*9f80*/  I2F R2, R0 ;  /* 0x0000000000027306 */ /* 0x000e620000201400 */
[----:B------:R-:W-:Y:S01]  /*9f90*/  FSEL R28, R4, -INF , !P1 ;  /* 0xff800000041c7808 */ /* 0x000fe20004800000 */
[----:B------:R-:W-:Y:S01]  /*9fa0*/  FFMA.FTZ R6, R3, UR4, R138 ;  /* 0x0000000403067c23 */ /* 0x000fe2000801008a */
[----:B------:R-:W-:-:S02]  /*9fb0*/  ISETP.GE.AND P6, PT, R0, R9, PT ;  /* 0x000000090000720c */ /* 0x000fc40003fc6270 */
[----:B------:R-:W-:Y:S02]  /*9fc0*/  FSEL R24, R7, -INF , !P5 ;  /* 0xff80000007187808 */ /* 0x000fe40006800000 */
[----:B------:R-:W-:Y:S02]  /*9fd0*/  FSEL R26, R6, -INF , !P4 ;  /* 0xff800000061a7808 */ /* 0x000fe40006000000 */
[C---:B------:R-:W-:Y:S02]  /*9fe0*/  ISETP.GE.AND P5, PT, R0.reuse, R10, PT ;  /* 0x0000000a0000720c */ /* 0x040fe40003fa6270 */
[C---:B------:R-:W-:Y:S02]  /*9ff0*/  ISETP.GE.AND P4, PT, R0.reuse, R12, PT ;  /* 0x0000000c0000720c */ /* 0x040fe40003f86270 */
[----:B------:R-:W-:Y:S01]  /*a000*/  ISETP.GE.AND P1, PT, R0, R11, PT ;  /* 0x0000000b0000720c */ /* 0x000fe20003f26270 */
[----:B-1----:R-:W-:Y:S01]  /*a010*/  FFMA.FTZ R4, R2, UR4, R25 ;  /* 0x0000000402047c23 */ /* 0x002fe20008010019 */
[----:B------:R-:W-:Y:S01]  /*a020*/  FSEL R25, R8, -INF , !P0 ;  /* 0xff80000008197808 */ /* 0x000fe20004000000 */
[C---:B------:R-:W-:Y:S01]  /*a030*/  FFMA.FTZ R3, R2.reuse, UR4, R27 ;  /* 0x0000000402037c23 */ /* 0x040fe2000801001b */
[----:B------:R-:W-:Y:S01]  /*a040*/  PLOP3.LUT P0, PT, PT, PT, UP0, 0x80, 0x0 ;  /* 0x000000000000781c */ /* 0x000fe20003f0f008 */
[----:B------:R-:W-:Y:S01]  /*a050*/  FFMA.FTZ R0, R2, UR4, R21 ;  /* 0x0000000402007c23 */ /* 0x000fe20008010015 */
        /* <DEDUP_REMOVED lines=52> */
.L_x_1015:
[----:B------:R-:W-:Y:S05]  /*a3a0*/  BSYNC B0 ;  /* 0x0000000000007941 */ /* 0x000fea0003800000 */
.L_x_1014:
[----:B------:R-:W0:Y:S02]  /*a3b0*/  LDGDEPBAR ;  /* 0x00000000000079af */ /* 0x000e240000000000 */
.L_x_1013:
[----:B-1----:R-:W2:Y:S04]  /*a3c0*/  LDL R4, [R1+0x48] ;  /* 0x0000480001047983 */ /* 0x002ea80000100800 */
[----:B------:R-:W3:Y:S04]  /*a3d0*/  LDL R6, [R1+0x4c] ;  /* 0x00004c0001067983 */ /* 0x000ee80000100800 */
[----:B------:R-:W4:Y:S04]  /*a3e0*/  LDL R3, [R1+0x2c] ;  /* 0x00002c0001037983 */ /* 0x000f280000100800 */
[----:B------:R-:W5:Y:S04]  /*a3f0*/  LDL R8, [R1+0x28] ;  /* 0x0000280001087983 */ /* 0x000f680000100800 */
[----:B------:R-:W5:Y:S04]  /*a400*/  LDL.64 R134, [R1+0x20] ;  /* 0x0000200001867983 */ /* 0x000f680000100a00 */
[----:B------:R-:W5:Y:S01]  /*a410*/  LDL.64 R18, [R1+0x38] ;  /* 0x0000380001127983 */ /* 0x000f620000100a00 */
[----:B------:R-:W-:-:S02]  /*a420*/  MOV R2, UR31 ;  /* 0x0000001f00027c02 */ /* 0x000fc40008000f00 */
        /* <DEDUP_REMOVED lines=9> */
[----:B-1----:R-:W-:-:S05]  /*a4c0*/  FMNMX.FTZ R0, R0, R13, !PT ;  /* 0x0000000d00007209 */ /* 0x002fca0007810000 */
[----:B------:R-:W1:Y:S02]  /*a4d0*/  SHFL.BFLY PT, R136, R0, 0x1, 0x1f ;  /* 0x0c201f0000887f89 */ /* 0x000e6400000e0000 */
[----:B-1----:R-:W-:-:S04]  /*a4e0*/  FMNMX.FTZ R136, R0, R136, !PT ;  /* 0x0000008800887209 */ /* 0x002fc80007810000 */
[C---:B------:R-:W-:Y:S01]  /*a4f0*/  FSETP.NEU.FTZ.AND P6, PT, R136.reuse, -INF , PT ;  /* 0xff8000008800780b */ /* 0x040fe20003fdd000 */
[----:B------:R-:W-:-:S05]  /*a500*/  FMUL.FTZ R0, R136, c[0x0][0x23c] ;  /* 0x00008f0088007a20 */ /* 0x000fca0000410000 */
[----:B------:R-:W-:Y:S01]  /*a510*/  FSEL R0, R0, RZ, P6 ;  /* 0x000000ff00007208 */ /* 0x000fe20003000000 */
[----:B------:R-:W1:Y:S08]  /*a520*/  LDC.U8 R244, c[0x0][0x2d8] ;  /* 0x0000b600fff47b82 */ /* 0x000e700000000000 */
[----:B------:R-:W1:Y:S01]  /*a530*/  LDC.U8 R175, c[0x0][0x2d8] ;  /* 0x0000b600ffaf7b82 */ /* 0x000e620000000000 */
[----:B--2---:R-:W-:-:S04]  /*a540*/  IMAD.WIDE.U32 R4, R4, -0x2daee0ad, RZ ;  /* 0xd2511f5304047825 */ /* 0x004fc800078e00ff */
[----:B---3--:R-:W-:Y:S01]  /*a550*/  IMAD.WIDE.U32 R16, R6, -0x326172a9, RZ ;  /* 0xcd9e8d5706107825 */ /* 0x008fe200078e00ff */
[----:B------:R-:W-:-:S04]  /*a560*/  LOP3.LUT R2, R5, UR32, R2, 0x96, !PT ;  /* 0x0000002005027c12 */ /* 0x000fc8000f8e9602 */
[----:B----4-:R-:W-:Y:S01]  /*a570*/  LOP3.LUT R6, R17, R3, RZ, 0x3c, !PT ;  /* 0x0000000311067212 */ /* 0x010fe200078e3cff */
[----:B------:R-:W-:-:S04]  /*a580*/  IMAD.WIDE.U32 R2, R2, -0x326172a9, RZ ;  /* 0xcd9e8d5702027825 */ /* 0x000fc800078e00ff */
[----:B------:R-:W-:Y:S01]  /*a590*/  IMAD.WIDE.U32 R6, R6, -0x2daee0ad, RZ ;  /* 0xd2511f5306067825 */ /* 0x000fe200078e00ff */
[----:B------:R-:W-:-:S03]  /*a5a0*/  LOP3.LUT R16, R3, UR16, R16, 0x96, !PT ;  /* 0x0000001003107c12 */ /* 0x000fc6000f8e9610 */
[----:B-----5:R-:W-:Y:S01]  /*a5b0*/  IMAD R5, R8, -0x326172a9, RZ ;  /* 0xcd9e8d5708057824 */ /* 0x020fe200078e02ff */
[----:B------:R-:W-:Y:S01]  /*a5c0*/  LOP3.LUT R14, R7, UR15, R4, 0x96, !PT ;  /* 0x0000000f070e7c12 */ /* 0x000fe2000f8e9604 */
[----:B------:R-:W-:Y:S01]  /*a5d0*/  IMAD.WIDE.U32 R16, R16, -0x2daee0ad, RZ ;  /* 0xd2511f5310107825 */ /* 0x000fe200078e00ff */
[----:B------:R-:W-:Y:S02]  /*a5e0*/  LOP3.LUT R22, R135, UR14, R2, 0x96, !PT ;  /* 0x0000000e87167c12 */ /* 0x000fe4000f8e9602 */
[----:B------:R-:W-:Y:S01]  /*a5f0*/  LOP3.LUT R4, R3, UR16, R5, 0x96, !PT ;  /* 0x0000001003047c12 */ /* 0x000fe2000f8e9605 */
[----:B------:R-:W-:Y:S01]  /*a600*/  IMAD.WIDE.U32 R14, R14, -0x326172a9, RZ ;  /* 0xcd9e8d570e0e7825 */ /* 0x000fe200078e00ff */
[----:B------:R-:W-:-:S03]  /*a610*/  LOP3.LUT R6, R17, UR13, R6, 0x96, !PT ;  /* 0x0000000d11067c12 */ /* 0x000fc6000f8e9606 */
[----:B------:R-:W-:Y:S01]  /*a620*/  IMAD.WIDE.U32 R4, R4, -0x2daee0ad, RZ ;  /* 0xd2511f5304047825 */ /* 0x000fe200078e00ff */
[----:B------:R-:W-:-:S03]  /*a630*/  LOP3.LUT R7, R15, UR14, R2, 0x96, !PT ;  /* 0x0000000e0f077c12 */ /* 0x000fc6000f8e9602 */
[----:B------:R-:W-:Y:S01]  /*a640*/  IMAD.WIDE.U32 R22, R22, -0x2daee0ad, RZ ;  /* 0xd2511f5316167825 */ /* 0x000fe200078e00ff */
[----:B------:R-:W-:-:S04]  /*a650*/  LOP3.LUT R2, R5, UR13, R18, 0x96, !PT ;  /* 0x0000000d05027c12 */ /* 0x000fc8000f8e9612 */
[----:B------:R-:W-:Y:S01]  /*a660*/  LOP3.LUT R20, R23, UR11, R4, 0x96, !PT ;  /* 0x0000000b17147c12 */ /* 0x000fe2000f8e9604 */
[----:B------:R-:W-:-:S04]  /*a670*/  IMAD.WIDE.U32 R4, R6, -0x326172a9, RZ ;  /* 0xcd9e8d5706047825 */ /* 0x000fc800078e00ff */
[----:B------:R-:W-:Y:S01]  /*a680*/  IMAD.WIDE.U32 R6, R7, -0x2daee0ad, RZ ;  /* 0xd2511f5307067825 */ /* 0x000fe200078e00ff */
[----:B------:R-:W-:-:S03]  /*a690*/  FMNMX.FTZ R8, R226, R26, !PT ;  /* 0x0000001ae2087209 */ /* 0x000fc60007810000 */
[----:B------:R-:W-:Y:S01]  /*a6a0*/  IMAD.WIDE.U32 R2, R2, -0x326172a9, RZ ;  /* 0xcd9e8d5702027825 */ /* 0x000fe200078e00ff */
[----:B------:R-:W-:-:S03]  /*a6b0*/  LOP3.LUT R16, R7, UR11, R16, 0x96, !PT ;  /* 0x0000000b07107c12 */ /* 0x000fc6000f8e9610 */
[----:B------:R-:W-:Y:S01]  /*a6c0*/  IMAD.WIDE.U32 R20, R20, -0x326172a9, RZ ;  /* 0xcd9e8d5714147825 */ /* 0x000fe200078e00ff */
[----:B------:R-:W-:Y:S02]  /*a6d0*/  LOP3.LUT R18, R5, UR12, R14, 0x96, !PT ;  /* 0x0000000c05127c12 */ /* 0x000fe4000f8e960e */
[----:B------:R-:W-:Y:S01]  /*a6e0*/  FMNMX.FTZ R5, R182, R8, !PT ;  /* 0x00000008b6057209 */ /* 0x000fe20007810000 */
[----:B------:R-:W-:Y:S01]  /*a6f0*/  IMAD.WIDE.U32 R16, R16, -0x326172a9, RZ ;  /* 0xcd9e8d5710107825 */ /* 0x000fe200078e00ff */
[----:B------:R-:W-:Y:S02]  /*a700*/  LOP3.LUT R7, R21, UR10, R2, 0x96, !PT ;  /* 0x0000000a15077c12 */ /* 0x000fe4000f8e9602 */
[----:B------:R-:W-:Y:S02]  /*a710*/  LOP3.LUT R3, R3, UR12, R134, 0x96, !PT ;  /* 0x0000000c03037c12 */ /* 0x000fe4000f8e9686 */
[----:B------:R-:W-:Y:S01]  /*a720*/  FMNMX.FTZ R5, R137, R5, !PT ;  /* 0x0000000589057209 */ /* 0x000fe20007810000 */
[----:B------:R-:W-:Y:S01]  /*a730*/  IMAD.WIDE.U32 R188, R7, -0x2daee0ad, RZ ;  /* 0xd2511f5307bc7825 */ /* 0x000fe200078e00ff */
[----:B------:R-:W-:-:S02]  /*a740*/  LOP3.LUT R7, R17, UR10, R4, 0x96, !PT ;  /* 0x0000000a11077c12 */ /* 0x000fc4000f8e9604 */
[----:B------:R-:W-:Y:S01]  /*a750*/  FMNMX.FTZ R5, R33, R5, !PT ;  /* 0x0000000521057209 */ /* 0x000fe20007810000 */
[----:B------:R-:W-:-:S04]  /*a760*/  IMAD.WIDE.U32 R18, R18, -0x2daee0ad, RZ ;  /* 0xd2511f5312127825 */ /* 0x000fc800078e00ff */
[----:B------:R-:W-:Y:S01]  /*a770*/  IMAD.WIDE.U32 R2, R3, -0x2daee0ad, RZ ;  /* 0xd2511f5303027825 */ /* 0x000fe200078e00ff */
[----:B------:R-:W-:Y:S02]  /*a780*/  LOP3.LUT R14, R19, UR9, R6, 0x96, !PT ;  /* 0x00000009130e7c12 */ /* 0x000fe4000f8e9606 */
[----:B------:R-:W-:Y:S01]  /*a790*/  FMNMX.FTZ R4, R197, R5, !PT ;  /* 0x00000005c5047209 */ /* 0x000fe20007810000 */
[----:B------:R-:W-:Y:S01]  /*a7a0*/  IMAD.WIDE.U32 R186, R7, -0x2daee0ad, RZ ;  /* 0xd2511f5307ba7825 */ /* 0x000fe200078e00ff */
[----:B------:R-:W-:Y:S02]  /*a7b0*/  LOP3.LUT R6, R3, UR9, R22, 0x96, !PT ;  /* 0x0000000903067c12 */ /* 0x000fe4000f8e9616 */
[----:B------:R-:W-:Y:S02]  /*a7c0*/  LOP3.LUT R5, R189, UR5, R2, 0x96, !PT ;  /* 0x00000005bd057c12 */ /* 0x000fe4000f8e9602 */
[----:B------:R-:W-:Y:S01]  /*a7d0*/  LOP3.LUT R2, R187, UR5, R18, 0x96, !PT ;  /* 0x00000005bb027c12 */ /* 0x000fe2000f8e9612 */
[----:B------:R-:W-:Y:S01]  /*a7e0*/  IMAD.WIDE.U32 R6, R6, -0x326172a9, RZ ;  /* 0xcd9e8d5706067825 */ /* 0x000fe200078e00ff */
[----:B------:R-:W-:-:S03]  /*a7f0*/  FMNMX.FTZ R135, R191, R4, !PT ;  /* 0x00000004bf877209 */ /* 0x000fc60007810000 */
[----:B------:R-:W-:-:S04]  /*a800*/  IMAD.WIDE.U32 R4, R5, -0x326172a9, RZ ;  /* 0xcd9e8d5705047825 */ /* 0x000fc800078e00ff */
[----:B------:R-:W-:Y:S01]  /*a810*/  IMAD.WIDE.U32 R14, R14, -0x326172a9, RZ ;  /* 0xcd9e8d570e0e7825 */ /* 0x000fe200078e00ff */
[----:B------:R-:W-:-:S03]  /*a820*/  LOP3.LUT R6, R5, UR17, R6, 0x96, !PT ;  /* 0x0000001105067c12 */ /* 0x000fc6000f8e9606 */
[----:B------:R-:W-:Y:S01]  /*a830*/  IMAD.WIDE.U32 R2, R2, -0x326172a9, RZ ;  /* 0xcd9e8d5702027825 */ /* 0x000fe200078e00ff */
[C---:B------:R-:W-:Y:S02]  /*a840*/  LOP3.LUT R8, R4.reuse, 0xffff, RZ, 0xc0, !PT ;  /* 0x0000ffff04087812 */ /* 0x040fe400078ec0ff */
[----:B------:R-:W-:Y:S02]  /*a850*/  FMNMX.FTZ R5, R225, R28, !PT ;  /* 0x0000001ce1057209 */ /* 0x000fe40007810000 */
[----:B------:R-:W-:Y:S02]  /*a860*/  LOP3.LUT R187, R15, UR8, R16, 0x96, !PT ;  /* 0x000000080fbb7c12 */ /* 0x000fe4000f8e9610 */
[----:B------:R-:W-:Y:S02]  /*a870*/  LOP3.LUT R189, R7, UR8, R20, 0x96, !PT ;  /* 0x0000000807bd7c12 */ /* 0x000fe4000f8e9614 */
[----:B------:R-:W-:Y:S02]  /*a880*/  LOP3.LUT R16, R4, 0xff, RZ, 0xc0, !PT ;  /* 0x000000ff04107812 */ /* 0x000fe400078ec0ff */
[----:B------:R-:W-:-:S02]  /*a890*/  SHF.R.U32.HI R13, RZ, 0x10, R4 ;  /* 0x00000010ff0d7819 */ /* 0x000fc40000011604 */
[----:B------:R-:W-:Y:S02]  /*a8a0*/  SHF.R.U32.HI R15, RZ, 0x18, R4 ;  /* 0x00000018ff0f7819 */ /* 0x000fe40000011604 */
[C---:B------:R-:W-:Y:S02]  /*a8b0*/  LOP3.LUT R17, R2.reuse, 0xffff, RZ, 0xc0, !PT ;  /* 0x0000ffff02117812 */ /* 0x040fe400078ec0ff */
[----:B------:R-:W-:Y:S02]  /*a8c0*/  LOP3.LUT R18, R2, 0xff, RZ, 0xc0, !PT ;  /* 0x000000ff02127812 */ /* 0x000fe400078ec0ff */
[--C-:B------:R-:W-:Y:S02]  /*a8d0*/  SHF.R.U32.HI R20, RZ, 0x10, R2.reuse ;  /* 0x00000010ff147819 */ /* 0x100fe40000011602 */
[----:B------:R-:W-:Y:S02]  /*a8e0*/  SHF.R.U32.HI R19, RZ, 0x18, R2 ;  /* 0x00000018ff137819 */ /* 0x000fe40000011602 */
[----:B------:R-:W-:-:S02]  /*a8f0*/  LOP3.LUT R4, R3, UR17, R14, 0x96, !PT ;  /* 0x0000001103047c12 */ /* 0x000fc4000f8e960e */
        /* <DEDUP_REMOVED lines=16> */
[----:B------:R-:W-:-:S05]  /*aa00*/  FMNMX.FTZ R2, R190, R3, !PT ;  /* 0x00000003be027209 */ /* 0x000fca0007810000 */
[----:B------:R-:W3:Y:S01]  /*aa10*/  SHFL.BFLY PT, R134, R2, 0x2, 0x1f ;  /* 0x0c401f0002867f89 */ /* 0x000ee200000e0000 */
[----:B------:R-:W-:Y:S02]  /*aa20*/  SHF.R.U32.HI R8, RZ, 0x8, R8 ;  /* 0x00000008ff087819 */ /* 0x000fe40000011608 */
[----:B------:R-:W-:Y:S02]  /*aa30*/  FMNMX.FTZ R3, R196, R5, !PT ;  /* 0x00000005c4037209 */ /* 0x000fe40007810000 */
[----:B--2---:R-:W-:Y:S02]  /*aa40*/  FMNMX.FTZ R135, R7, R135, !PT ;  /* 0x0000008707877209 */ /* 0x004fe40007810000 */
[----:B------:R-:W-:-:S04]  /*aa50*/  LOP3.LUT R7, R13, 0xff, RZ, 0xc0, !PT ;  /* 0x000000ff0d077812 */ /* 0x000fc800078ec0ff */
[----:B------:R-:W-:Y:S02]  /*aa60*/  PRMT R27, R7, 0x5410, R15 ;  /* 0x00005410071b7816 */ /* 0x000fe4000000000f */
[----:B------:R-:W2:Y:S01]  /*aa70*/  SHFL.BFLY PT, R15, R135, 0x1, 0x1f ;  /* 0x0c201f00870f7f89 */ /* 0x000ea200000e0000 */
[----:B------:R-:W-:-:S03]  /*aa80*/  PRMT R23, R16, 0x5410, R8 ;  /* 0x0000541010177816 */ /* 0x000fc60000000008 */
[----:B------:R-:W4:Y:S01]  /*aa90*/  SHFL.BFLY PT, R16, R3, 0x2, 0x1f ;  /* 0x0c401f0003107f89 */ /* 0x000f2200000e0000 */
[----:B------:R-:W-:Y:S02]  /*aaa0*/  LOP3.LUT R5, R6, 0xffff, RZ, 0xc0, !PT ;  /* 0x0000ffff06057812 */ /* 0x000fe400078ec0ff */
[--C-:B------:R-:W-:Y:S02]  /*aab0*/  SHF.R.U32.HI R7, RZ, 0x10, R6.reuse ;  /* 0x00000010ff077819 */ /* 0x100fe40000011606 */
[----:B---3--:R-:W-:Y:S02]  /*aac0*/  FMNMX.FTZ R134, R134, R2, !PT ;  /* 0x0000000286867209 */ /* 0x008fe40007810000 */
[----:B------:R-:W-:Y:S02]  /*aad0*/  SHF.R.U32.HI R8, RZ, 0x8, R5 ;  /* 0x00000008ff087819 */ /* 0x000fe40000011605 */
[----:B------:R-:W-:Y:S02]  /*aae0*/  LOP3.LUT R5, R7, 0xff, RZ, 0xc0, !PT ;  /* 0x000000ff07057812 */ /* 0x000fe400078ec0ff */
[----:B------:R-:W-:Y:S01]  /*aaf0*/  SHF.R.U32.HI R13, RZ, 0x18, R6 ;  /* 0x00000018ff0d7819 */ /* 0x000fe20000011606 */
[----:B------:R-:W3:Y:S03]  /*ab00*/  SHFL.BFLY PT, R7, R134, 0x1, 0x1f ;  /* 0x0c201f0086077f89 */ /* 0x000ee600000e0000 */
[----:B------:R-:W-:Y:S01]  /*ab10*/  PRMT R21, R5, 0x5410, R13 ;  /* 0x0000541005157816 */ /* 0x000fe2000000000d */
[----:B------:R-:W-:-:S04]  /*ab20*/  FFMA.FTZ R5, R139, c[0x0][0x23c], -R0 ;  /* 0x00008f008b057a23 */ /* 0x000fc80000010800 */
[----:B------:R5:W-:Y:S01]  /*ab30*/  MUFU.EX2 R193, R5 ;  /* 0x0000000500c17308 */ /* 0x000be20000000800 */
[----:B--2---:R-:W-:Y:S02]  /*ab40*/  FMNMX.FTZ R135, R135, R15, !PT ;  /* 0x0000000f87877209 */ /* 0x004fe40007810000 */
[----:B----4-:R-:W-:-:S03]  /*ab50*/  FMNMX.FTZ R2, R16, R3, !PT ;  /* 0x0000000310027209 */ /* 0x010fc60007810000 */
[C---:B------:R-:W-:Y:S01]  /*ab60*/  FMUL.FTZ R3, R135.reuse, c[0x0][0x23c] ;  /* 0x00008f0087037a20 */ /* 0x040fe20000410000 */
[----:B------:R-:W-:Y:S01]  /*ab70*/  FSETP.NEU.FTZ.AND P5, PT, R135, -INF , PT ;  /* 0xff8000008700780b */ /* 0x000fe20003fbd000 */
[----:B-----5:R-:W-:-:S04]  /*ab80*/  FFMA.FTZ R5, R132, c[0x0][0x23c], -R0 ;  /* 0x00008f0084057a23 */ /* 0x020fc80000010800 */
[----:B------:R2:W-:Y:S01]  /*ab90*/  MUFU.EX2 R139, R5 ;  /* 0x00000005008b7308 */ /* 0x0005e20000000800 */
[----:B------:R-:W-:Y:S01]  /*aba0*/  FSEL R3, R3, RZ, P5 ;  /* 0x000000ff03037208 */ /* 0x000fe20002800000 */
[----:B------:R-:W4:Y:S01]  /*abb0*/  SHFL.BFLY PT, R13, R2, 0x1, 0x1f ;  /* 0x0c201f00020d7f89 */ /* 0x000f2200000e0000 */
[----:B------:R-:W-:Y:S01]  /*abc0*/  LOP3.LUT R14, R6, 0xff, RZ, 0xc0, !PT ;  /* 0x000000ff060e7812 */ /* 0x000fe200078ec0ff */
[--C-:B------:R-:W-:Y:S01]  /*abd0*/  FFMA.FTZ R6, R24, c[0x0][0x23c], -R0.reuse ;  /* 0x00008f0018067a23 */ /* 0x100fe20000010800 */
[----:B---3--:R-:W-:Y:S01]  /*abe0*/  FMNMX.FTZ R134, R134, R7, !PT ;  /* 0x0000000786867209 */ /* 0x008fe20007810000 */
[----:B--2---:R-:W-:-:S04]  /*abf0*/  FFMA.FTZ R5, R32, c[0x0][0x23c], -R0 ;  /* 0x00008f0020057a23 */ /* 0x004fc80000010800 */
[----:B------:R2:W-:Y:S01]  /*ac00*/  MUFU.EX2 R179, R5 ;  /* 0x0000000500b37308 */ /* 0x0005e20000000800 */
[----:B------:R-:W-:Y:S01]  /*ac10*/  PRMT R22, R14, 0x5410, R8 ;  /* 0x000054100e167816 */ /* 0x000fe20000000008 */
[C---:B------:R-:W-:Y:S01]  /*ac20*/  FMUL.FTZ R8, R134.reuse, c[0x0][0x23c] ;  /* 0x00008f0086087a20 */ /* 0x040fe20000410000 */
[----:B------:R-:W-:-:S05]  /*ac30*/  FSETP.NEU.FTZ.AND P4, PT, R134, -INF , PT ;  /* 0xff8000008600780b */ /* 0x000fca0003f9d000 */
[----:B------:R3:W5:Y:S01]  /*ac40*/  MUFU.EX2 R29, R6 ;  /* 0x00000006001d7308 */ /* 0x0007620000000800 */
[----:B--2---:R-:W-:-:S04]  /*ac50*/  SHF.R.U32.HI R5, RZ, 0x8, R17 ;  /* 0x00000008ff057819 */ /* 0x004fc80000011611 */
[----:B------:R-:W-:Y:S01]  /*ac60*/  PRMT R18, R18, 0x5410, R5 ;  /* 0x0000541012127816 */ /* 0x000fe20000000005 */
[--C-:B------:R-:W-:Y:S02]  /*ac70*/  FFMA.FTZ R5, R182, c[0x0][0x23c], -R3.reuse ;  /* 0x00008f00b6057a23 */ /* 0x100fe40000010803 */
[----:B---3--:R-:W-:Y:S02]  /*ac80*/  FFMA.FTZ R6, R26, c[0x0][0x23c], -R3 ;  /* 0x00008f001a067a23 */ /* 0x008fe40000010803 */
[----:B------:R2:W-:Y:S01]  /*ac90*/  MUFU.EX2 R192, R5 ;  /* 0x0000000500c07308 */ /* 0x0005e20000000800 */
[----:B------:R-:W-:-:S07]  /*aca0*/  FSEL R8, R8, RZ, P4 ;  /* 0x000000ff08087208 */ /* 0x000fce0002000000 */
[----:B------:R3:W-:Y:S01]  /*acb0*/  MUFU.EX2 R30, R6 ;  /* 0x00000006001e7308 */ /* 0x0007e20000000800 */
[----:B--2---:R-:W-:-:S04]  /*acc0*/  LOP3.LUT R5, R20, 0xff, RZ, 0xc0, !PT ;  /* 0x000000ff14057812 */ /* 0x004fc800078ec0ff */
[----:B------:R-:W-:Y:S01]  /*acd0*/  PRMT R19, R5, 0x5410, R19 ;  /* 0x0000541005137816 */ /* 0x000fe20000000013 */
[--C-:B------:R-:W-:Y:S02]  /*ace0*/  FFMA.FTZ R5, R33, c[0x0][0x23c], -R3.reuse ;  /* 0x00008f0021057a23 */ /* 0x100fe40000010803 */
[----:B---3--:R-:W-:Y:S02]  /*acf0*/  FFMA.FTZ R6, R137, c[0x0][0x23c], -R3 ;  /* 0x00008f0089067a23 */ /* 0x008fe40000010803 */
[----:B------:R2:W-:Y:S01]  /*ad00*/  MUFU.EX2 R178, R5 ;  /* 0x0000000500b27308 */ /* 0x0005e20000000800 */
[----:B----4-:R-:W-:-:S07]  /*ad10*/  FMNMX.FTZ R2, R2, R13, !PT ;  /* 0x0000000d02027209 */ /* 0x010fce0007810000 */
[----:B------:R3:W-:Y:S01]  /*ad20*/  MUFU.EX2 R247, R6 ;  /* 0x0000000600f77308 */ /* 0x0007e20000000800 */
[----:B--2---:R-:W-:Y:S01]  /*ad30*/  LOP3.LUT R5, R4, 0xffff, RZ, 0xc0, !PT ;  /* 0x0000ffff04057812 */ /* 0x004fe200078ec0ff */
[----:B---3--:R-:W-:-:S06]  /*ad40*/  FFMA.FTZ R6, R28, c[0x0][0x23c], -R8 ;  /* 0x00008f001c067a23 */ /* 0x008fcc0000010808 */
[----:B------:R2:W-:Y:S01]  /*ad50*/  MUFU.EX2 R195, R6 ;  /* 0x0000000600c37308 */ /* 0x0005e20000000800 */
[C---:B------:R-:W-:Y:S01]  /*ad60*/  FMUL.FTZ R13, R2.reuse, c[0x0][0x23c] ;  /* 0x00008f00020d7a20 */ /* 0x040fe20000410000 */
[----:B------:R-:W-:Y:S01]  /*ad70*/  FSETP.NEU.FTZ.AND P1, PT, R2, -INF , PT ;  /* 0xff8000000200780b */ /* 0x000fe20003f3d000 */
[----:B------:R-:W-:Y:S01]  /*ad80*/  FFMA.FTZ R7, R181, c[0x0][0x23c], -R8 ;  /* 0x00008f00b5077a23 */ /* 0x000fe20000010808 */
[----:B--2---:R-:W-:Y:S02]  /*ad90*/  SHF.R.U32.HI R6, RZ, 0x8, R5 ;  /* 0x00000008ff067819 */ /* 0x004fe40000011605 */
[----:B------:R-:W-:-:S04]  /*ada0*/  LOP3.LUT R5, R4, 0xff, RZ, 0xc0, !PT ;  /* 0x000000ff04057812 */ /* 0x000fc800078ec0ff */
[----:B------:R-:W-:Y:S01]  /*adb0*/  PRMT R24, R5, 0x5410, R6 ;  /* 0x0000541005187816 */ /* 0x000fe20000000006 */
[----:B------:R-:W-:Y:S01]  /*adc0*/  FFMA.FTZ R6, R133, c[0x0][0x23c], -R8 ;  /* 0x00008f0085067a23 */ /* 0x000fe20000010808 */
[--C-:B------:R-:W-:Y:S02]  /*add0*/  SHF.R.U32.HI R5, RZ, 0x10, R4.reuse ;  /* 0x00000010ff057819 */ /* 0x100fe40000011604 */
[----:B------:R-:W-:Y:S01]  /*ade0*/  FSEL R13, R13, RZ, P1 ;  /* 0x000000ff0d0d7208 */ /* 0x000fe20000800000 */
[----:B------:R2:W-:Y:S08]  /*adf0*/  MUFU.EX2 R177, R6 ;  /* 0x0000000600b17308 */ /* 0x0005f00000000800 */
[----:B------:R-:W3:Y:S01]  /*ae00*/  MUFU.EX2 R246, R7 ;  /* 0x0000000700f67308 */ /* 0x000ee20000000800 */
[----:B--2---:R-:W-:-:S02]  /*ae10*/  SHF.R.U32.HI R6, RZ, 0x18, R4 ;  /* 0x00000018ff067819 */ /* 0x004fc40000011604 */
[----:B------:R-:W-:Y:S01]  /*ae20*/  LOP3.LUT R4, R5, 0xff, RZ, 0xc0, !PT ;  /* 0x000000ff05047812 */ /* 0x000fe200078ec0ff */
[----:B------:R-:W-:-:S03]  /*ae30*/  FFMA.FTZ R5, R180, c[0x0][0x23c], -R13 ;  /* 0x00008f00b4057a23 */ /* 0x000fc6000001080d */
[----:B------:R-:W-:Y:S01]  /*ae40*/  PRMT R17, R4, 0x5410, R6 ;  /* 0x0000541004117816 */ /* 0x000fe20000000006 */
[----:B------:R-:W-:Y:S01]  /*ae50*/  FFMA.FTZ R4, R34, c[0x0][0x23c], -R13 ;  /* 0x00008f0022047a23 */ /* 0x000fe2000001080d */
[----:B------:R2:W-:Y:S01]  /*ae60*/  MUFU.EX2 R245, R5 ;  /* 0x0000000500f57308 */ /* 0x0005e20000000800 */
[----:B-1----:R-:W-:Y:S01]  /*ae70*/  PRMT R175, R175, 0x7054, R244 ;  /* 0x00007054afaf7816 */ /* 0x002fe200000000f4 */
[----:B------:R-:W-:Y:S06]  /*ae80*/  LDSM.16.MT88.4 R32, [R207+0xa000] ;  /* 0x00a00000cf20783b */ /* 0x000fec0000004200 */
[----:B------:R1:W4:Y:S01]  /*ae90*/  MUFU.EX2 R176, R4 ;  /* 0x0000000400b07308 */ /* 0x0003220000000800 */
[----:B--2---:R-:W-:-:S05]  /*aea0*/  FSEL R5, R135, RZ, P5 ;  /* 0x000000ff87057208 */ /* 0x004fca0002800000 */
[----:B------:R-:W-:Y:S01]  /*aeb0*/  FADD.FTZ R15, R226, -R5 ;  /* 0x80000005e20f7221 */ /* 0x000fe20000010000 */
[----:B------:R-:W-:Y:S01]  /*aec0*/  FSEL R5, R2, RZ, P1 ;  /* 0x000000ff02057208 */ /* 0x000fe20000800000 */
[----:B-1----:R-:W-:Y:S01]  /*aed0*/  FFMA.FTZ R4, R184, c[0x0][0x23c], -R8 ;  /* 0x00008f00b8047a23 */ /* 0x002fe20000010808 */
[----:B------:R-:W-:-:S03]  /*aee0*/  HSET2.LE.AND R18, R18, R175, PT ;  /* 0x000000af12127233 */ /* 0x000fc60003803000 */
[----:B------:R-:W-:Y:S01]  /*aef0*/  FADD.FTZ R16, R224, -R5 ;  /* 0x80000005e0107221 */ /* 0x000fe20000010000 */
[----:B------:R3:W1:Y:S01]  /*af00*/  MUFU.EX2 R26, R4 ;  /* 0x00000004001a7308 */ /* 0x0006620000000800 */
[----:B------:R-:W-:Y:S01]  /*af10*/  FFMA.FTZ R5, R25, c[0x0][0x23c], -R13 ;  /* 0x00008f0019057a23 */ /* 0x000fe2000001080d */
[----:B------:R-:W-:Y:S01]  /*af20*/  HSET2.LE.AND R19, R19, R175, PT ;  /* 0x000000af13137233 */ /* 0x000fe20003803000 */
[----:B------:R-:W-:Y:S02]  /*af30*/  FSEL R6, R136, RZ, P6 ;  /* 0x000000ff88067208 */ /* 0x000fe40003000000 */
[----:B-----5:R-:W-:-:S03]  /*af40*/  MOV R137, R29 ;  /* 0x0000001d00897202 */ /* 0x020fc60000000f00 */
[----:B------:R2:W-:Y:S01]  /*af50*/  MUFU.EX2 R194, R5 ;  /* 0x0000000500c27308 */ /* 0x0005e20000000800 */
[----:B---3--:R-:W-:-:S04]  /*af60*/  F2FP.PACK_AB R4, R177, R246 ;  /* 0x000000f6b104723e */ /* 0x008fc800000000ff */
[----:B------:R-:W-:Y:S02]  /*af70*/  LOP3.LUT R18, R18, R4, RZ, 0xc0, !PT ;  /* 0x0000000412127212 */ /* 0x000fe400078ec0ff */
[----:B----4-:R-:W-:Y:S01]  /*af80*/  F2FP.PACK_AB R4, R176, R245 ;  /* 0x000000f5b004723e */ /* 0x010fe200000000ff */
[----:B--2---:R-:W-:-:S03]  /*af90*/  FFMA.FTZ R5, R183, c[0x0][0x23c], -R13 ;  /* 0x00008f00b7057a23 */ /* 0x004fc6000001080d */
[----:B------:R-:W-:Y:S01]  /*afa0*/  LOP3.LUT R19, R19, R4, RZ, 0xc0, !PT ;  /* 0x0000000413137212 */ /* 0x000fe200078ec0ff */
[----:B------:R-:W-:Y:S01]  /*afb0*/  FADD.FTZ R7, R227, -R6 ;  /* 0x80000006e3077221 */ /* 0x000fe20000010000 */
[----:B------:R2:W-:Y:S01]  /*afc0*/  MUFU.EX2 R132, R5 ;  /* 0x0000000500847308 */ /* 0x0005e20000000800 */
[----:B------:R-:W-:Y:S01]  /*afd0*/  HSET2.LE.AND R4, R22, R175, PT ;  /* 0x000000af16047233 */ /* 0x000fe20003803000 */
[----:B------:R-:W-:Y:S02]  /*afe0*/  FSEL R6, R134, RZ, P4 ;  /* 0x000000ff86067208 */ /* 0x000fe40002000000 */
[----:B------:R-:W-:-:S03]  /*aff0*/  MOV R182, R30 ;  /* 0x0000001e00b67202 */ /* 0x000fc60000000f00 */
[----:B------:R-:W-:Y:S01]  /*b000*/  FADD.FTZ R14, R225, -R6 ;  /* 0x80000006e10e7221 */ /* 0x000fe20000010000 */
[----:B------:R-:W-:Y:S02]  /*b010*/  F2FP.PACK_AB R6, R192, R182 ;  /* 0x000000b6c006723e */ /* 0x000fe400000000ff */
[----:B--2---:R-:W-:-:S04]  /*b020*/  F2FP.PACK_AB R5, R193, R137 ;  /* 0x00000089c105723e */ /* 0x004fc800000000ff */
[----:B------:R-:W-:Y:S01]  /*b030*/  LOP3.LUT R4, R4, R5, RZ, 0xc0, !PT ;  /* 0x0000000504047212 */ /* 0x000fe200078ec0ff */
[----:B------:R-:W-:-:S05]  /*b040*/  HSET2.LE.AND R5, R21, R175, PT ;  /* 0x000000af15057233 */ /* 0x000fca0003803000 */
[----:B------:R-:W-:Y:S01]  /*b050*/  LOP3.LUT R5, R5, R6, RZ, 0xc0, !PT ;  /* 0x0000000605057212 */ /* 0x000fe200078ec0ff */
[----:B------:R-:W-:Y:S02]  /*b060*/  HSET2.LE.AND R6, R23, R175, PT ;  /* 0x000000af17067233 */ /* 0x000fe40003803000 */
[----:B------:R-:W2:Y:S01]  /*b070*/  LDSM.16.MT88.4 R20, [R205+0xa000] ;  /* 0x00a00000cd14783b */ /* 0x000ea20000004200 */
[----:B------:R-:W-:Y:S02]  /*b080*/  FMUL.FTZ R7, R7, c[0x0][0x23c] ;  /* 0x00008f0007077a20 */ /* 0x000fe40000410000 */
[----:B------:R-:W-:Y:S02]  /*b090*/  FMUL.FTZ R14, R14, c[0x0][0x23c] ;  /* 0x00008f000e0e7a20 */ /* 0x000fe40000410000 */
[----:B------:R3:W4:Y:S01]  /*b0a0*/  MUFU.EX2 R30, R7 ;  /* 0x00000007001e7308 */ /* 0x0007220000000800 */
[----:B------:R-:W-:Y:S02]  /*b0b0*/  FMUL.FTZ R15, R15, c[0x0][0x23c] ;  /* 0x00008f000f0f7a20 */ /* 0x000fe40000410000 */
[----:B------:R-:W-:-:S05]  /*b0c0*/  FMUL.FTZ R16, R16, c[0x0][0x23c] ;  /* 0x00008f0010107a20 */ /* 0x000fca0000410000 */
[----:B------:R5:W-:Y:S01]  /*b0d0*/  MUFU.EX2 R28, R14 ;  /* 0x0000000e001c7308 */ /* 0x000be20000000800 */
[----:B---3--:R-:W-:-:S07]  /*b0e0*/  F2FP.PACK_AB R7, R179, R139 ;  /* 0x0000008bb307723e */ /* 0x008fce00000000ff */
[----:B------:R1:W3:Y:S01]  /*b0f0*/  MUFU.EX2 R29, R15 ;  /* 0x0000000f001d7308 */ /* 0x0002e20000000800 */
[----:B------:R-:W-:Y:S01]  /*b100*/  LOP3.LUT R6, R6, R7, RZ, 0xc0, !PT ;  /* 0x0000000706067212 */ /* 0x000fe200078ec0ff */
[----:B------:R-:W-:Y:S01]  /*b110*/  HSET2.LE.AND R7, R27, R175, PT ;  /* 0x000000af1b077233 */ /* 0x000fe20003803000 */
[----:B-----5:R-:W-:-:S05]  /*b120*/  F2FP.PACK_AB R14, R178, R247 ;  /* 0x000000f7b20e723e */ /* 0x020fca00000000ff */
[----:B------:R5:W2:Y:S01]  /*b130*/  MUFU.EX2 R27, R16 ;  /* 0x00000010001b7308 */ /* 0x000aa20000000800 */
[----:B------:R-:W-:Y:S01]  /*b140*/  LOP3.LUT R7, R7, R14, RZ, 0xc0, !PT ;  /* 0x0000000e07077212 */ /* 0x000fe200078ec0ff */
[----:B------:R-:W-:Y:S01]  /*b150*/  HSET2.LE.AND R14, R24, R175, PT ;  /* 0x000000af180e7233 */ /* 0x000fe20003803000 */
[----:B-1----:R-:W-:Y:S01]  /*b160*/  F2FP.PACK_AB R15, R26, R195 ;  /* 0x000000c31a0f723e */ /* 0x002fe200000000ff */
[----:B----4-:R-:W-:-:S03]  /*b170*/  FMUL.FTZ R140, R140, R30 ;  /* 0x0000001e8c8c7220 */ /* 0x010fc60000410000 */
[----:B-----5:R-:W-:Y:S01]  /*b180*/  LOP3.LUT R16, R14, R15, RZ, 0xc0, !PT ;  /* 0x0000000f0e107212 */ /* 0x020fe200078ec0ff */
[----:B------:R-:W-:Y:S01]  /*b190*/  HSET2.LE.AND R14, R17, R175, PT ;  /* 0x000000af110e7233 */ /* 0x000fe20003803000 */
[----:B------:R-:W-:Y:S01]  /*b1a0*/  F2FP.PACK_AB R15, R132, R194 ;  /* 0x000000c2840f723e */ /* 0x000fe200000000ff */
[----:B------:R-:W-:Y:S02]  /*b1b0*/  FMUL.FTZ R141, R141, R30 ;  /* 0x0000001e8d8d7220 */ /* 0x000fe40000410000 */
[----:B---3--:R-:W-:Y:S01]  /*b1c0*/  FMUL.FTZ R142, R142, R29 ;  /* 0x0000001d8e8e7220 */ /* 0x008fe20000410000 */
[----:B------:R-:W-:Y:S01]  /*b1d0*/  LOP3.LUT R17, R14, R15, RZ, 0xc0, !PT ;  /* 0x0000000f0e117212 */ /* 0x000fe200078ec0ff */
[----:B------:R-:W-:Y:S02]  /*b1e0*/  FMUL.FTZ R143, R143, R29 ;  /* 0x0000001d8f8f7220 */ /* 0x000fe40000410000 */
[-C--:B------:R-:W-:Y:S02]  /*b1f0*/  FMUL.FTZ R144, R144, R28.reuse ;  /* 0x0000001c90907220 */ /* 0x080fe40000410000 */
[----:B------:R-:W-:-:S02]  /*b200*/  FMUL.FTZ R145, R145, R28 ;  /* 0x0000001c91917220 */ /* 0x000fc40000410000 */
[-C--:B--2---:R-:W-:Y:S02]  /*b210*/  FMUL.FTZ R146, R146, R27.reuse ;  /* 0x0000001b92927220 */ /* 0x084fe40000410000 */
        /* <DEDUP_REMOVED lines=10> */
[----:B------:R-:W-:Y:S08]  /*b2c0*/  HMMA.16816.F32 R144, R16, R20, R144 ;  /* 0x000000141090723c */ /* 0x000ff00000001890 */
[-C--:B------:R-:W-:Y:S08]  /*b2d0*/  HMMA.16816.F32 R152, R4, R22.reuse, R152 ;  /* 0x000000160498723c */ /* 0x080ff00000001898 */
[----:B------:R-:W-:Y:S01]  /*b2e0*/  HMMA.16816.F32 R240, R16, R22, R148 ;  /* 0x0000001610f0723c */ /* 0x000fe20000001894 */
[----:B------:R-:W1:Y:S01]  /*b2f0*/  LDSM.16.MT88.4 R20, [R210+0xa000] ;  /* 0x00a00000d214783b */ /* 0x000e620000004200 */
[----:B------:R-:W-:-:S02]  /*b300*/  FMUL.FTZ R36, R36, R30 ;  /* 0x0000001e24247220 */ /* 0x000fc40000410000 */
[----:B------:R-:W-:Y:S01]  /*b310*/  FMUL.FTZ R37, R37, R30 ;  /* 0x0000001e25257220 */ /* 0x000fe20000410000 */
[----:B------:R-:W-:Y:S01]  /*b320*/  LDSM.16.MT88.4 R148, [R205+0xa800] ;  /* 0x00a80000cd94783b */ /* 0x000fe20000004200 */
        /* <DEDUP_REMOVED lines=30> */
[-C--:B------:R-:W-:Y:S01]  /*b510*/  HMMA.16816.F32 R232, R4, R32.reuse, R36 ;  /* 0x0000002004e8723c */ /* 0x080fe20000001824 */
[----:B------:R-:W2:Y:S07]  /*b520*/  LDSM.16.MT88.4 R36, [R209+0xa000] ;  /* 0x00a00000d124783b */ /* 0x000eae0000004200 */
[----:B------:R-:W-:Y:S01]  /*b530*/  HMMA.16816.F32 R228, R16, R32, R40 ;  /* 0x0000002010e4723c */ /* 0x000fe20000001828 */
[----:B------:R-:W-:Y:S07]  /*b540*/  LDSM.16.MT88.4 R40, [R210+0xb000] ;  /* 0x00b00000d228783b */ /* 0x000fee0000004200 */
[-C--:B------:R-:W-:Y:S08]  /*b550*/  HMMA.16816.F32 R48, R4, R34.reuse, R48 ;  /* 0x000000220430723c */ /* 0x080ff00000001830 */
[----:B------:R-:W-:Y:S01]  /*b560*/  HMMA.16816.F32 R224, R16, R34, R44 ;  /* 0x0000002210e0723c */ /* 0x000fe2000000182c */
[----:B------:R-:W-:Y:S04]  /*b570*/  LDSM.16.MT88.4 R32, [R207+0xb000] ;  /* 0x00b00000cf20783b */ /* 0x000fe80000004200 */
[----:B------:R-:W-:Y:S03]  /*b580*/  LDSM.16.MT88.4 R44, [R209+0xb000] ;  /* 0x00b00000d12c783b */ /* 0x000fe60000004200 */
[-C--:B-1----:R-:W-:Y:S08]  /*b590*/  HMMA.16816.F32 R52, R4, R20.reuse, R52 ;  /* 0x000000140434723c */ /* 0x082ff00000001834 */
[----:B------:R-:W-:Y:S08]  /*b5a0*/  HMMA.16816.F32 R236, R16, R20, R56 ;  /* 0x0000001410ec723c */ /* 0x000ff00000001838 */
        /* <DEDUP_REMOVED lines=51> */
[----:B--2---:R-:W-:Y:S01]  /*b8e0*/  HMMA.16816.F32 R68, R4, R36, R68 ;  /* 0x000000240444723c */ /* 0x004fe20000001844 */
[----:B------:R-:W-:-:S02]  /*b8f0*/  MOV R61, R195 ;  /* 0x000000c3003d7202 */ /* 0x000fc40000000f00 */
[----:B------:R-:W-:-:S05]  /*b900*/  MOV R60, R194 ;  /* 0x000000c2003c7202 */ /* 0x000fca0000000f00 */
        /* <DEDUP_REMOVED lines=8> */
[----:B------:R-:W-:Y:S07]  /*b990*/  HMMA.16816.F32 R56, R4, R46, R168 ;  /* 0x0000002e0438723c */ /* 0x000fee00000018a8 */
[----:B------:R-:W-:Y:S01]  /*b9a0*/  FFMA.FTZ R4, R174, c[0x0][0x23c], -R0 ;  /* 0x00008f00ae047a23 */ /* 0x000fe20000010800 */
[----:B------:R-:W-:Y:S07]  /*b9b0*/  HMMA.16816.F32 R72, R16, R36, R72 ;  /* 0x000000241048723c */ /* 0x000fee0000001848 */
[----:B------:R-:W-:-:S02]  /*b9c0*/  MOV R37, R193 ;  /* 0x000000c100257202 */ /* 0x000fc40000000f00 */
[----:B------:R-:W-:Y:S02]  /*b9d0*/  MOV R36, R192 ;  /* 0x000000c000247202 */ /* 0x000fe40000000f00 */
[----:B------:R-:W-:Y:S07]  /*b9e0*/  HMMA.16816.F32 R192, R16, R38, R76 ;  /* 0x0000002610c0723c */ /* 0x000fee000000184c */
[----:B------:R-:W-:Y:S02]  /*b9f0*/  MOV R38, R245 ;  /* 0x000000f500267202 */ /* 0x000fe40000000f00 */
[----:B------:R1:W-:Y:S01]  /*ba00*/  MUFU.EX2 R245, R4 ;  /* 0x0000000400f57308 */ /* 0x0003e20000000800 */
[----:B------:R-:W-:Y:S01]  /*ba10*/  MOV R39, R246 ;  /* 0x000000f600277202 */ /* 0x000fe20000000f00 */
[----:B-1----:R-:W-:-:S06]  /*ba20*/  FFMA.FTZ R4, R173, c[0x0][0x23c], -R0 ;  /* 0x00008f00ad047a23 */ /* 0x002fcc0000010800 */
[----:B------:R1:W-:Y:S01]  /*ba30*/  MUFU.EX2 R246, R4 ;  /* 0x0000000400f67308 */ /* 0x0003e20000000800 */
[----:B------:R-:W-:Y:S01]  /*ba40*/  MOV R63, R137 ;  /* 0x00000089003f7202 */ /* 0x000fe20000000f00 */
[----:B------:R-:W-:Y:S02]  /*ba50*/  FMUL.FTZ R88, R88, R28 ;  /* 0x0000001c58587220 */ /* 0x000fe40000410000 */
[--C-:B-1----:R-:W-:Y:S02]  /*ba60*/  FFMA.FTZ R4, R172, c[0x0][0x23c], -R0.reuse ;  /* 0x00008f00ac047a23 */ /* 0x102fe40000010800 */
[----:B------:R-:W-:-:S04]  /*ba70*/  FFMA.FTZ R0, R31, c[0x0][0x23c], -R0 ;  /* 0x00008f001f007a23 */ /* 0x000fc80000010800 */
[----:B------:R1:W-:Y:S01]  /*ba80*/  MUFU.EX2 R244, R0 ;  /* 0x0000000000f47308 */ /* 0x0003e20000000800 */
[----:B------:R-:W-:Y:S01]  /*ba90*/  MOV R77, R139 ;  /* 0x0000008b004d7202 */ /* 0x000fe20000000f00 */
[----:B------:R-:W-:Y:S01]  /*baa0*/  FMUL.FTZ R89, R89, R28 ;  /* 0x0000001c59597220 */ /* 0x000fe20000410000 */
[----:B------:R-:W-:Y:S01]  /*bab0*/  MOV R76, R247 ;  /* 0x000000f7004c7202 */ /* 0x000fe20000000f00 */
[-C--:B------:R-:W-:Y:S02]  /*bac0*/  FMUL.FTZ R90, R90, R27.reuse ;  /* 0x0000001b5a5a7220 */ /* 0x080fe40000410000 */
[----:B------:R-:W-:Y:S02]  /*bad0*/  FMUL.FTZ R91, R91, R27 ;  /* 0x0000001b5b5b7220 */ /* 0x000fe40000410000 */
[----:B-1----:R-:W-:-:S04]  /*bae0*/  FFMA.FTZ R0, R197, c[0x0][0x23c], -R3 ;  /* 0x00008f00c5007a23 */ /* 0x002fc80000010803 */
[----:B------:R1:W-:Y:S01]  /*baf0*/  MUFU.EX2 R137, R0 ;  /* 0x0000000000897308 */ /* 0x0003e20000000800 */
[-C--:B------:R-:W-:Y:S01]  /*bb00*/  FMUL.FTZ R92, R92, R28.reuse ;  /* 0x0000001c5c5c7220 */ /* 0x080fe20000410000 */
[----:B------:R-:W-:Y:S01]  /*bb10*/  HMMA.16816.F32 R88, R16, R20, R88 ;  /* 0x000000141058723c */ /* 0x000fe20000001858 */
[----:B------:R-:W-:-:S05]  /*bb20*/  FMUL.FTZ R93, R93, R28 ;  /* 0x0000001c5d5d7220 */ /* 0x000fca0000410000 */
[----:B------:R2:W-:Y:S01]  /*bb30*/  MUFU.EX2 R247, R4 ;  /* 0x0000000400f77308 */ /* 0x0005e20000000800 */
[----:B-1----:R-:W-:-:S07]  /*bb40*/  FFMA.FTZ R0, R191, c[0x0][0x23c], -R3 ;  /* 0x00008f00bf007a23 */ /* 0x002fce0000010803 */
[----:B------:R1:W-:Y:S01]  /*bb50*/  MUFU.EX2 R139, R0 ;  /* 0x00000000008b7308 */ /* 0x0003e20000000800 */
[----:B------:R-:W-:Y:S02]  /*bb60*/  FMUL.FTZ R94, R94, R27 ;  /* 0x0000001b5e5e7220 */ /* 0x000fe40000410000 */
[----:B--2---:R-:W-:-:S04]  /*bb70*/  IMAD.WIDE.U32 R4, R187, -0x2daee0ad, RZ ;  /* 0xd2511f53bb047825 */ /* 0x004fc800078e00ff */
[----:B------:R-:W-:Y:S01]  /*bb80*/  FMUL.FTZ R95, R95, R27 ;  /* 0x0000001b5f5f7220 */ /* 0x000fe20000410000 */
[C---:B------:R-:W-:Y:S01]  /*bb90*/  LOP3.LUT R14, R4.reuse, 0xffff, RZ, 0xc0, !PT ;  /* 0x0000ffff040e7812 */ /* 0x040fe200078ec0ff */
[----:B-1----:R-:W-:Y:S01]  /*bba0*/  FFMA.FTZ R0, R185, c[0x0][0x23c], -R3 ;  /* 0x00008f00b9007a23 */ /* 0x002fe20000010803 */
[----:B------:R-:W-:-:S03]  /*bbb0*/  LOP3.LUT R21, R4, 0xff, RZ, 0xc0, !PT ;  /* 0x000000ff04157812 */ /* 0x000fc600078ec0ff */
[----:B------:R1:W-:Y:S01]  /*bbc0*/  MUFU.EX2 R184, R0 ;  /* 0x0000000000b87308 */ /* 0x0003e20000000800 */
[--C-:B------:R-:W-:Y:S02]  /*bbd0*/  SHF.R.U32.HI R15, RZ, 0x10, R4.reuse ;  /* 0x00000010ff0f7819 */ /* 0x100fe40000011604 */
[----:B------:R-:W-:Y:S02]  /*bbe0*/  SHF.R.U32.HI R25, RZ, 0x18, R4 ;  /* 0x00000018ff197819 */ /* 0x000fe40000011604 */
[----:B------:R-:W-:Y:S02]  /*bbf0*/  MOV R62, R182 ;  /* 0x000000b6003e7202 */ /* 0x000fe40000000f00 */
[----:B------:R-:W-:Y:S01]  /*bc00*/  HMMA.16816.F32 R180, R16, R22, R92 ;  /* 0x0000001610b4723c */ /* 0x000fe2000000185c */
[----:B------:R-:W-:Y:S02]  /*bc10*/  FMUL.FTZ R104, R104, R28 ;  /* 0x0000001c68687220 */ /* 0x000fe40000410000 */
[----:B-1----:R-:W-:Y:S01]  /*bc20*/  FFMA.FTZ R0, R138, c[0x0][0x23c], -R3 ;  /* 0x00008f008a007a23 */ /* 0x002fe20000010803 */
[----:B------:R-:W-:Y:S01]  /*bc30*/  LOP3.LUT R3, R5, UR18, R186, 0x96, !PT ;  /* 0x0000001205037c12 */ /* 0x000fe2000f8e96ba */
[----:B------:R-:W-:-:S02]  /*bc40*/  IMAD.WIDE.U32 R4, R189, -0x2daee0ad, RZ ;  /* 0xd2511f53bd047825 */ /* 0x000fc400078e00ff */
[----:B------:R1:W2:Y:S01]  /*bc50*/  MUFU.EX2 R133, R0 ;  /* 0x0000000000857308 */ /* 0x0002a20000000800 */
[----:B------:R-:W-:Y:S01]  /*bc60*/  MOV R78, R132 ;  /* 0x00000084004e7202 */ /* 0x000fe20000000f00 */
[----:B------:R-:W-:Y:S01]  /*bc70*/  FMUL.FTZ R105, R105, R28 ;  /* 0x0000001c69697220 */ /* 0x000fe20000410000 */
[----:B------:R-:W-:Y:S01]  /*bc80*/  LOP3.LUT R7, R4, 0xffff, RZ, 0xc0, !PT ;  /* 0x0000ffff04077812 */ /* 0x000fe200078ec0ff */
[-C--:B------:R-:W-:Y:S01]  /*bc90*/  FMUL.FTZ R106, R106, R27.reuse ;  /* 0x0000001b6a6a7220 */ /* 0x080fe20000410000 */
[----:B------:R-:W-:Y:S01]  /*bca0*/  LOP3.LUT R24, R4, 0xff, RZ, 0xc0, !PT ;  /* 0x000000ff04187812 */ /* 0x000fe200078ec0ff */
[----:B------:R-:W-:Y:S01]  /*bcb0*/  FMUL.FTZ R107, R107, R27 ;  /* 0x0000001b6b6b7220 */ /* 0x000fe20000410000 */
[--C-:B------:R-:W-:Y:S02]  /*bcc0*/  SHF.R.U32.HI R20, RZ, 0x10, R4.reuse ;  /* 0x00000010ff147819 */ /* 0x100fe40000011604 */
[----:B------:R-:W-:Y:S02]  /*bcd0*/  SHF.R.U32.HI R23, RZ, 0x18, R4 ;  /* 0x00000018ff177819 */ /* 0x000fe40000011604 */
[----:B------:R-:W-:Y:S01]  /*bce0*/  SHF.R.U32.HI R4, RZ, 0x8, R14 ;  /* 0x00000008ff047819 */ /* 0x000fe2000001160e */
[----:B-1----:R-:W-:-:S03]  /*bcf0*/  FFMA.FTZ R0, R202, c[0x0][0x23c], -R8 ;  /* 0x00008f00ca007a23 */ /* 0x002fc60000010808 */
[----:B------:R-:W-:Y:S01]  /*bd00*/  PRMT R21, R21, 0x5410, R4 ;  /* 0x0000541015157816 */ /* 0x000fe20000000004 */
[-C--:B------:R-:W-:Y:S01]  /*bd10*/  FMUL.FTZ R156, R156, R28.reuse ;  /* 0x0000001c9c9c7220 */ /* 0x080fe20000410000 */
[----:B------:R1:W-:Y:S01]  /*bd20*/  MUFU.EX2 R132, R0 ;  /* 0x0000000000847308 */ /* 0x0003e20000000800 */
[----:B------:R-:W-:Y:S01]  /*bd30*/  FMUL.FTZ R157, R157, R28 ;  /* 0x0000001c9d9d7220 */ /* 0x000fe20000410000 */
[----:B------:R-:W-:Y:S01]  /*bd40*/  LOP3.LUT R4, R3, 0xffff, RZ, 0xc0, !PT ;  /* 0x0000ffff03047812 */ /* 0x000fe200078ec0ff */
[-C--:B------:R-:W-:Y:S02]  /*bd50*/  FMUL.FTZ R158, R158, R27.reuse ;  /* 0x0000001b9e9e7220 */ /* 0x080fe40000410000 */
[----:B------:R-:W-:Y:S02]  /*bd60*/  FMUL.FTZ R159, R159, R27 ;  /* 0x0000001b9f9f7220 */ /* 0x000fe40000410000 */
[----:B------:R-:W-:Y:S01]  /*bd70*/  FFMA.FTZ R6, R200, c[0x0][0x23c], -R8 ;  /* 0x00008f00c8067a23 */ /* 0x000fe20000010808 */
[----:B------:R-:W-:-:S02]  /*bd80*/  MOV R95, R179 ;  /* 0x000000b3005f7202 */ /* 0x000fc40000000f00 */
[----:B------:R-:W-:Y:S02]  /*bd90*/  MOV R94, R178 ;  /* 0x000000b2005e7202 */ /* 0x000fe40000000f00 */
[----:B------:R-:W-:Y:S02]  /*bda0*/  MOV R93, R177 ;  /* 0x000000b1005d7202 */ /* 0x000fe40000000f00 */
[----:B-1----:R-:W-:Y:S01]  /*bdb0*/  LOP3.LUT R0, R5, UR18, R188, 0x96, !PT ;  /* 0x0000001205007c12 */ /* 0x002fe2000f8e96bc */
[----:B------:R-:W-:Y:S01]  /*bdc0*/  FFMA.FTZ R5, R199, c[0x0][0x23c], -R8 ;  /* 0x00008f00c7057a23 */ /* 0x000fe20000010808 */
[----:B------:R-:W-:Y:S02]  /*bdd0*/  MOV R92, R176 ;  /* 0x000000b0005c7202 */ /* 0x000fe40000000f00 */
[----:B------:R-:W-:Y:S01]  /*bde0*/  HMMA.16816.F32 R176, R16, R34, R104 ;  /* 0x0000002210b0723c */ /* 0x000fe20000001868 */
[----:B------:R1:W-:Y:S01]  /*bdf0*/  MUFU.EX2 R35, R6 ;  /* 0x0000000600237308 */ /* 0x0003e20000000800 */
[----:B------:R-:W-:Y:S01]  /*be00*/  MOV R79, R26 ;  /* 0x0000001a004f7202 */ /* 0x000fe20000000f00 */
[----:B------:R-:W-:-:S02]  /*be10*/  FFMA.FTZ R22, R203, c[0x0][0x23c], -R13 ;  /* 0x00008f00cb167a23 */ /* 0x000fc4000001080d */
[----:B------:R-:W-:-:S04]  /*be20*/  FFMA.FTZ R26, R198, c[0x0][0x23c], -R13 ;  /* 0x00008f00c61a7a23 */ /* 0x000fc8000001080d */
[----:B------:R3:W-:Y:S01]  /*be30*/  MUFU.EX2 R34, R5 ;  /* 0x0000000500227308 */ /* 0x0007e20000000800 */
[----:B------:R-:W-:Y:S01]  /*be40*/  HMMA.16816.F32 R156, R16, R32, R156 ;  /* 0x00000020109c723c */ /* 0x000fe2000000189c */
[----:B------:R-:W-:Y:S02]  /*be50*/  FFMA.FTZ R31, R196, c[0x0][0x23c], -R13 ;  /* 0x00008f00c41f7a23 */ /* 0x000fe4000001080d */
[----:B-1----:R-:W-:Y:S01]  /*be60*/  FFMA.FTZ R6, R190, c[0x0][0x23c], -R8 ;  /* 0x00008f00be067a23 */ /* 0x002fe20000010808 */
[----:B------:R-:W-:-:S03]  /*be70*/  SHF.R.U32.HI R8, RZ, 0x8, R7 ;  /* 0x00000008ff087819 */ /* 0x000fc60000011607 */
[----:B------:R-:W-:Y:S01]  /*be80*/  FFMA.FTZ R32, R201, c[0x0][0x23c], -R13 ;  /* 0x00008f00c9207a23 */ /* 0x000fe2000001080d */
[----:B------:R-:W-:Y:S02]  /*be90*/  LOP3.LUT R13, R15, 0xff, RZ, 0xc0, !PT ;  /* 0x000000ff0f0d7812 */ /* 0x000fe400078ec0ff */
[----:B---3--:R-:W-:Y:S02]  /*bea0*/  SHF.R.U32.HI R5, RZ, 0x8, R4 ;  /* 0x00000008ff057819 */ /* 0x008fe40000011604 */
[----:B------:R-:W-:Y:S01]  /*beb0*/  LOP3.LUT R4, R3, 0xff, RZ, 0xc0, !PT ;  /* 0x000000ff03047812 */ /* 0x000fe200078ec0ff */
[----:B------:R1:W3:Y:S01]  /*bec0*/  MUFU.EX2 R33, R6 ;  /* 0x0000000600217308 */ /* 0x0002e20000000800 */
[----:B------:R-:W-:Y:S02]  /*bed0*/  LOP3.LUT R7, R20, 0xff, RZ, 0xc0, !PT ;  /* 0x000000ff14077812 */ /* 0x000fe400078ec0ff */
[----:B------:R-:W-:Y:S02]  /*bee0*/  PRMT R15, R24, 0x5410, R8 ;  /* 0x00005410180f7816 */ /* 0x000fe40000000008 */
[----:B------:R-:W-:-:S02]  /*bef0*/  PRMT R20, R4, 0x5410, R5 ;  /* 0x0000541004147816 */ /* 0x000fc40000000005 */
[--C-:B------:R-:W-:Y:S02]  /*bf00*/  SHF.R.U32.HI R5, RZ, 0x10, R3.reuse ;  /* 0x00000010ff057819 */ /* 0x100fe40000011603 */
[----:B------:R-:W-:Y:S02]  /*bf10*/  SHF.R.U32.HI R8, RZ, 0x18, R3 ;  /* 0x00000018ff087819 */ /* 0x000fe40000011603 */
[----:B------:R-:W-:Y:S02]  /*bf20*/  SHF.R.U32.HI R4, RZ, 0x10, R0 ;  /* 0x00000010ff047819 */ /* 0x000fe40000011600 */
[----:B------:R-:W-:Y:S02]  /*bf30*/  LOP3.LUT R3, R0, 0xffff, RZ, 0xc0, !PT ;  /* 0x0000ffff00037812 */ /* 0x000fe400078ec0ff */
[----:B------:R-:W-:Y:S02]  /*bf40*/  PRMT R14, R7, 0x5410, R23 ;  /* 0x00005410070e7816 */ /* 0x000fe40000000017 */
[----:B------:R-:W-:-:S02]  /*bf50*/  MOV R107, R175 ;  /* 0x000000af006b7202 */ /* 0x000fc40000000f00 */
[----:B------:R-:W-:Y:S02]  /*bf60*/  PRMT R25, R13, 0x5410, R25 ;  /* 0x000054100d197816 */ /* 0x000fe40000000019 */
[----:B------:R-:W-:Y:S02]  /*bf70*/  SHF.R.U32.HI R7, RZ, 0x18, R0 ;  /* 0x00000018ff077819 */ /* 0x000fe40000011600 */
[----:B-1----:R-:W-:Y:S02]  /*bf80*/  LOP3.LUT R6, R5, 0xff, RZ, 0xc0, !PT ;  /* 0x000000ff05067812 */ /* 0x002fe400078ec0ff */
[----:B------:R-:W-:Y:S02]  /*bf90*/  LOP3.LUT R4, R4, 0xff, RZ, 0xc0, !PT ;  /* 0x000000ff04047812 */ /* 0x000fe400078ec0ff */
[----:B------:R-:W-:Y:S02]  /*bfa0*/  LOP3.LUT R13, R0, 0xff, RZ, 0xc0, !PT ;  /* 0x000000ff000d7812 */ /* 0x000fe400078ec0ff */
[----:B------:R-:W-:-:S02]  /*bfb0*/  SHF.R.U32.HI R5, RZ, 0x8, R3 ;  /* 0x00000008ff057819 */ /* 0x000fc40000011603 */
[----:B------:R-:W-:Y:S02]  /*bfc0*/  PRMT R8, R6, 0x5410, R8 ;  /* 0x0000541006087816 */ /* 0x000fe40000000008 */
[----:B------:R-:W-:Y:S01]  /*bfd0*/  PRMT R7, R4, 0x5410, R7 ;  /* 0x0000541004077816 */ /* 0x000fe20000000007 */
[----:B------:R-:W-:Y:S01]  /*bfe0*/  HSET2.LE.AND R4, R14, R107, PT ;  /* 0x0000006b0e047233 */ /* 0x000fe20003803000 */
[----:B------:R-:W-:Y:S01]  /*bff0*/  PRMT R6, R13, 0x5410, R5 ;  /* 0x000054100d067816 */ /* 0x000fe20000000005 */
[----:B------:R-:W-:Y:S01]  /*c000*/  FMUL.FTZ R160, R160, R28 ;  /* 0x0000001ca0a07220 */ /* 0x000fe20000410000 */
[----:B--2---:R-:W-:Y:S01]  /*c010*/  F2FP.PACK_AB R5, R133, R184 ;  /* 0x000000b88505723e */ /* 0x004fe200000000ff */
        /* <DEDUP_REMOVED lines=15> */
[--C-:B------:R-:W-:Y:S01]  /*c110*/  HSET2.LE.AND R0, R21, R107.reuse, PT ;  /* 0x0000006b15007233 */ /* 0x100fe20003803000 */
[----:B------:R-:W-:Y:S01]  /*c120*/  LOP3.LUT R171, R4, R5, RZ, 0xc0, !PT ;  /* 0x0000000504ab7212 */ /* 0x000fe200078ec0ff */
[----:B------:R-:W-:Y:S01]  /*c130*/  HSET2.LE.AND R4, R7, R107, PT ;  /* 0x0000006b07047233 */ /* 0x000fe20003803000 */
[----:B---3--:R-:W-:Y:S01]  /*c140*/  F2FP.PACK_AB R3, R33, R34 ;  /* 0x000000222103723e */ /* 0x008fe200000000ff */
[----:B------:R-:W-:Y:S01]  /*c150*/  HMMA.16816.F32 R160, R16, R40, R160 ;  /* 0x0000002810a0723c */ /* 0x000fe200000018a0 */
[----:B------:R-:W-:Y:S01]  /*c160*/  F2FP.PACK_AB R5, R139, R137 ;  /* 0x000000898b05723e */ /* 0x000fe200000000ff */
[----:B------:R-:W-:Y:S03]  /*c170*/  MUFU.EX2 R26, R26 ;  /* 0x0000001a001a7308 */ /* 0x000fe60000000800 */
[----:B------:R-:W-:-:S03]  /*c180*/  LOP3.LUT R169, R4, R5, RZ, 0xc0, !PT ;  /* 0x0000000504a97212 */ /* 0x000fc600078ec0ff */
[C---:B------:R-:W-:Y:S02]  /*c190*/  HMMA.16816.F32 R172, R16.reuse, R42, R116 ;  /* 0x0000002a10ac723c */ /* 0x040fe40000001874 */
[----:B------:R-:W1:Y:S01]  /*c1a0*/  MUFU.EX2 R31, R31 ;  /* 0x0000001f001f7308 */ /* 0x000e620000000800 */
[--C-:B------:R-:W-:Y:S01]  /*c1b0*/  HSET2.LE.AND R4, R20, R107.reuse, PT ;  /* 0x0000006b14047233 */ /* 0x100fe20003803000 */
[----:B------:R-:W-:Y:S01]  /*c1c0*/  F2FP.PACK_AB R5, R35, R132 ;  /* 0x000000842305723e */ /* 0x000fe200000000ff */
[----:B------:R-:W-:Y:S03]  /*c1d0*/  LDSM.16.MT88.4 R116, [R210+0xb800] ;  /* 0x00b80000d274783b */ /* 0x000fe60000004200 */
[C---:B------:R-:W-:Y:S08]  /*c1e0*/  HMMA.16816.F32 R124, R16.reuse, R44, R124 ;  /* 0x0000002c107c723c */ /* 0x040ff0000000187c */
[----:B------:R-:W-:Y:S01]  /*c1f0*/  HMMA.16816.F32 R16, R16, R46, R128 ;  /* 0x0000002e1010723c */ /* 0x000fe20000001880 */
[----:B------:R-:W-:Y:S01]  /*c200*/  MUFU.EX2 R22, R22 ;  /* 0x0000001600167308 */ /* 0x000fe20000000800 */
[----:B------:R-:W-:Y:S01]  /*c210*/  MOV R197, R92 ;  /* 0x0000005c00c57202 */ /* 0x000fe20000000f00 */
[----:B------:R-:W-:Y:S04]  /*c220*/  LDSM.16.MT88.4 R44, [R207+0xa800] ;  /* 0x00a80000cf2c783b */ /* 0x000fe80000004200 */
[----:B------:R-:W-:Y:S01]  /*c230*/  LOP3.LUT R130, R0, R3, RZ, 0xc0, !PT ;  /* 0x0000000300827212 */ /* 0x000fe200078ec0ff */
[----:B------:R-:W-:Y:S01]  /*c240*/  HSET2.LE.AND R0, R15, R107, PT ;  /* 0x0000006b0f007233 */ /* 0x000fe20003803000 */
[----:B------:R-:W-:-:S02]  /*c250*/  F2FP.PACK_AB R3, R244, R247 ;  /* 0x000000f7f403723e */ /* 0x000fc400000000ff */
[----:B------:R-:W-:Y:S02]  /*c260*/  LOP3.LUT R128, R4, R5, RZ, 0xc0, !PT ;  /* 0x0000000504807212 */ /* 0x000fe400078ec0ff */
[----:B------:R-:W-:Y:S01]  /*c270*/  LOP3.LUT R170, R0, R3, RZ, 0xc0, !PT ;  /* 0x0000000300aa7212 */ /* 0x000fe200078ec0ff */
[----:B------:R-:W-:Y:S02]  /*c280*/  HSET2.LE.AND R0, R6, R107, PT ;  /* 0x0000006b06007233 */ /* 0x000fe40003803000 */
[----:B------:R-:W2:Y:S01]  /*c290*/  LDSM.16.MT88.4 R4, [R209+0xb800] ;  /* 0x00b80000d104783b */ /* 0x000ea20000004200 */
[----:B------:R-:W-:-:S04]  /*c2a0*/  F2FP.PACK_AB R3, R246, R245 ;  /* 0x000000f5f603723e */ /* 0x000fc800000000ff */
[----:B------:R-:W-:Y:S01]  /*c2b0*/  LOP3.LUT R168, R0, R3, RZ, 0xc0, !PT ;  /* 0x0000000300a87212 */ /* 0x000fe200078ec0ff */
[--C-:B------:R-:W-:Y:S01]  /*c2c0*/  HSET2.LE.AND R0, R25, R107.reuse, PT ;  /* 0x0000006b19007233 */ /* 0x100fe20003803000 */
[----:B-1----:R-:W-:Y:S01]  /*c2d0*/  F2FP.PACK_AB R3, R31, R26 ;  /* 0x0000001a1f03723e */ /* 0x002fe200000000ff */
[----:B------:R-:W1:Y:S01]  /*c2e0*/  MUFU.EX2 R32, R32 ;  /* 0x0000002000207308 */ /* 0x000e620000000800 */
[----:B------:R-:W-:Y:S02]  /*c2f0*/  MOV R191, R93 ;  /* 0x0000005d00bf7202 */ /* 0x000fe40000000f00 */
[----:B------:R-:W-:Y:S01]  /*c300*/  LOP3.LUT R131, R0, R3, RZ, 0xc0, !PT ;  /* 0x0000000300837212 */ /* 0x000fe200078ec0ff */
[----:B------:R-:W-:Y:S01]  /*c310*/  HSET2.LE.AND R0, R8, R107, PT ;  /* 0x0000006b08007233 */ /* 0x000fe20003803000 */
[----:B------:R-:W-:Y:S01]  /*c320*/  MOV R185, R94 ;  /* 0x0000005e00b97202 */ /* 0x000fe20000000f00 */
[----:B------:R-:W-:Y:S01]  /*c330*/  LDSM.16.MT88.4 R104, [R207+0xb800] ;  /* 0x00b80000cf68783b */ /* 0x000fe20000004200 */
[----:B------:R-:W-:-:S02]  /*c340*/  MOV R138, R95 ;  /* 0x0000005f008a7202 */ /* 0x000fc40000000f00 */
[----:B------:R-:W-:Y:S01]  /*c350*/  MOV R202, R76 ;  /* 0x0000004c00ca7202 */ /* 0x000fe20000000f00 */
[----:B------:R-:W-:Y:S01]  /*c360*/  LDSM.16.MT88.4 R92, [R205+0xb800] ;  /* 0x00b80000cd5c783b */ /* 0x000fe20000004200 */
[----:B------:R-:W-:Y:S02]  /*c370*/  MOV R189, R77 ;  /* 0x0000004d00bd7202 */ /* 0x000fe40000000f00 */
[----:B------:R-:W-:Y:S02]  /*c380*/  MOV R188, R78 ;  /* 0x0000004e00bc7202 */ /* 0x000fe40000000f00 */
[----:B------:R-:W-:Y:S02]  /*c390*/  MOV R200, R79 ;  /* 0x0000004f00c87202 */ /* 0x000fe40000000f00 */
[----:B------:R-:W-:Y:S01]  /*c3a0*/  MOV R203, R60 ;  /* 0x0000003c00cb7202 */ /* 0x000fe20000000f00 */
[----:B------:R-:W-:Y:S01]  /*c3b0*/  LDSM.16.MT88.4 R76, [R209+0xa800] ;  /* 0x00a80000d14c783b */ /* 0x000fe20000004200 */
[----:B------:R-:W-:-:S02]  /*c3c0*/  MOV R201, R61 ;  /* 0x0000003d00c97202 */ /* 0x000fc40000000f00 */
[----:B------:R-:W-:Y:S02]  /*c3d0*/  MOV R198, R62 ;  /* 0x0000003e00c67202 */ /* 0x000fe40000000f00 */
[----:B------:R-:W-:Y:S02]  /*c3e0*/  MOV R196, R63 ;  /* 0x0000003f00c47202 */ /* 0x000fe40000000f00 */
[----:B------:R-:W3:Y:S01]  /*c3f0*/  LDSM.16.MT88.4 R60, [R210+0xa800] ;  /* 0x00a80000d23c783b */ /* 0x000ee20000004200 */
[----:B-1----:R-:W-:Y:S02]  /*c400*/  F2FP.PACK_AB R3, R32, R22 ;  /* 0x000000162003723e */ /* 0x002fe400000000ff */
[----:B------:R-:W-:Y:S02]  /*c410*/  MOV R190, R37 ;  /* 0x0000002500be7202 */ /* 0x000fe40000000f00 */
[----:B------:R-:W-:Y:S01]  /*c420*/  LOP3.LUT R129, R0, R3, RZ, 0xc0, !PT ;  /* 0x0000000300817212 */ /* 0x000fe200078ec0ff */
[----:B------:R-:W-:Y:S01]  /*c430*/  FFMA.FTZ R0, R248, R30, R196 ;  /* 0x0000001ef8007223 */ /* 0x000fe200000100c4 */
[----:B------:R-:W-:Y:S01]  /*c440*/  MOV R199, R36 ;  /* 0x0000002400c77202 */ /* 0x000fe20000000f00 */
[----:B------:R-:W-:-:S02]  /*c450*/  FFMA.FTZ R13, R249, R29, R198 ;  /* 0x0000001df90d7223 */ /* 0x000fc400000100c6 */
[----:B------:R-:W-:Y:S02]  /*c460*/  FFMA.FTZ R8, R251, R28, R201 ;  /* 0x0000001cfb087223 */ /* 0x000fe400000100c9 */
[----:B------:R-:W-:Y:S01]  /*c470*/  FFMA.FTZ R3, R250, R27, R203 ;  /* 0x0000001bfa037223 */ /* 0x000fe200000100cb */
[----:B------:R-:W-:Y:S01]  /*c480*/  MOV R186, R39 ;  /* 0x0000002700ba7202 */ /* 0x000fe20000000f00 */
[----:B------:R-:W-:Y:S01]  /*c490*/  FADD.FTZ R0, R190, R0 ;  /* 0x00000000be007221 */ /* 0x000fe20000010000 */
[----:B--2---:R-:W-:Y:S01]  /*c4a0*/  HMMA.16816.F32 R164, R168, R4, R164 ;  /* 0x00000004a8a4723c */ /* 0x004fe200000018a4 */
[----:B------:R-:W-:Y:S01]  /*c4b0*/  FADD.FTZ R13, R199, R13 ;  /* 0x0000000dc70d7221 */ /* 0x000fe20000010000 */
[----:B------:R-:W-:Y:S01]  /*c4c0*/  MOV R187, R38 ;  /* 0x0000002600bb7202 */ /* 0x000fe20000000f00 */
[----:B------:R-:W-:-:S05]  /*c4d0*/  FADD.FTZ R0, R189, R0 ;  /* 0x00000000bd007221 */ /* 0x000fca0000010000 */
        /* <DEDUP_REMOVED lines=17> */
[----:B------:R-:W-:Y:S02]  /*c5f0*/  FADD.FTZ R3, R139, R3 ;  /* 0x000000038b037221 */ /* 0x000fe40000010000 */
[----:B------:R-:W-:-:S05]  /*c600*/  FADD.FTZ R0, R35, R0 ;  /* 0x0000000023007221 */ /* 0x000fca0000010000 */
[----:B------:R-:W-:Y:S01]  /*c610*/  HMMA.16816.F32 R36, R168, R44, R232 ;  /* 0x0000002ca824723c */ /* 0x000fe200000018e8 */
[----:B------:R-:W-:-:S07]  /*c620*/  FADD.FTZ R5, R32, R5 ;  /* 0x0000000520057221 */ /* 0x000fce0000010000 */
        /* <DEDUP_REMOVED lines=35> */
[----:B------:R-:W-:Y:S05]  /*c860*/  @!P0 BRA `(.L_x_1009) ;  /* 0x000070c000008947 */ /* 0x000fea0003800000 */
        /* <DEDUP_REMOVED lines=42> */
[----:B------:R-:W-:Y:S01]  /*cb10*/  IADD3 R3, R0, 0x1, RZ ;  /* 0x0000000100037810 */ /* 0x000fe20007ffe0ff */
[----:B------:R-:W-:Y:S03]  /*cb20*/  @P3 STS.128 [R219+0xa800], RZ ;  /* 0x00a800ffdb003388 */ /* 0x000fe60000000c00 */
[C---:B------:R-:W-:Y:S01]  /*cb30*/  ISETP.GE.AND P4, PT, R3.reuse, R9, PT ;  /* 0x000000090300720c */ /* 0x040fe20003f86270 */
[----:B------:R-:W-:Y:S01]  /*cb40*/  @!PT LDS RZ, [RZ] ;  /* 0x00000000fffff984 */ /* 0x000fe20000000800 */
[----:B------:R-:W-:Y:S01]  /*cb50*/  @!PT LDS RZ, [RZ] ;  /* 0x00000000fffff984 */ /* 0x000fe20000000800 */
[----:B------:R-:W-:Y:S01]  /*cb60*/  @!PT LDS RZ, [RZ] ;  /* 0x00000000fffff984 */ /* 0x000fe20000000800 */
[----:B------:R1:W-:Y:S01]  /*cb70*/  @!P3 LDGSTS.E.BYPASS.LTC128B.128 [R219+0xa800], [R16.64] ;  /* 0x0a80000010dbbfae */ /* 0x0003e2000b901d5c */
[C---:B------:R-:W-:Y:S02]  /*cb80*/  ISETP.GE.AND P1, PT, R3.reuse, R10, PT ;  /* 0x0000000a0300720c */ /* 0x040fe40003f26270 */
[C---:B------:R-:W-:Y:S01]  /*cb90*/  ISETP.GE.AND P0, PT, R3.reuse, R12, PT ;  /* 0x0000000c0300720c */ /* 0x040fe20003f06270 */
[----:B------:R-:W-:Y:S01]  /*cba0*/  @P2 STS.128 [R219+0xb800], RZ ;  /* 0x00b800ffdb002388 */ /* 0x000fe20000000c00 */
[----:B------:R-:W-:-:S03]  /*cbb0*/  ISETP.GE.AND P6, PT, R3, R11, PT ;  /* 0x0000000b0300720c */ /* 0x000fc60003fc6270 */
[----:B------:R-:W-:Y:S01]  /*cbc0*/  @!PT LDS RZ, [RZ] ;  /* 0x00000000fffff984 */ /* 0x000fe20000000800 */
[----:B------:R-:W-:Y:S01]  /*cbd0*/  @!PT LDS RZ, [RZ] ;  /* 0x00000000fffff984 */ /* 0x000fe20000000800 */
[----:B------:R-:W-:Y:S01]  /*cbe0*/  @!PT LDS RZ, [RZ] ;  /* 0x00000000fffff984 */ /* 0x000fe20000000800 */
[----:B------:R3:W-:Y:S04]  /*cbf0*/  @!P2 LDGSTS.E.BYPASS.LTC128B.128 [R219+0xb800], [R6.64+0x80] ;  /* 0x0b80008006dbafae */ /* 0x0007e8000b901d5c */
[----:B------:R-:W-:Y:S04]  /*cc00*/  LDSM.16.M88.4 R28, [R204+0x8800] ;  /* 0x00880000cc1c783b */ /* 0x000fe80000000200 */
[----:B------:R-:W-:Y:S04]  /*cc10*/  LDSM.16.M88.4 R32, [R204+0x8000] ;  /* 0x00800000cc20783b */ /* 0x000fe80000000200 */
[----:B------:R-:W-:Y:S04]  /*cc20*/  LDSM.16.M88.4 R172, [R218] ;  /* 0x00000000daac783b */ /* 0x000fe80000000200 */
[----:B------:R-:W4:Y:S04]  /*cc30*/  LDSM.16.M88.4 R20, [R206] ;  /* 0x00000000ce14783b */ /* 0x000f280000000200 */
        /* <DEDUP_REMOVED lines=9> */
[----:B------:R-:W-:Y:S08]  /*ccd0*/  HMMA.16816.F32 R16, R16, R30, RZ ;  /* 0x0000001e1010723c */ /* 0x000ff000000018ff */
[----:B---3--:R-:W-:Y:S08]  /*cce0*/  HMMA.16816.F32 R228, R4, R172, R180 ;  /* 0x000000ac04e4723c */ /* 0x008ff000000018b4 */
[C---:B------:R-:W-:Y:S01]  /*ccf0*/  HMMA.16816.F32 R180, R20.reuse, R34, RZ ;  /* 0x0000002214b4723c */ /* 0x040fe200000018ff */
[----:B------:R-:W-:Y:S07]  /*cd00*/  LDSM.16.M88.4 R32, [R213+0x8800] ;  /* 0x00880000d520783b */ /* 0x000fee0000000200 */
[----:B------:R-:W-:Y:S08]  /*cd10*/  HMMA.16816.F32 R196, R20, R28, RZ ;  /* 0x0000001c14c4723c */ /* 0x000ff000000018ff */
[C---:B------:R-:W-:Y:S08]  /*cd20*/  HMMA.16816.F32 R188, R4.reuse, R176, R188 ;  /* 0x000000b004bc723c */ /* 0x040ff000000018bc */
[C---:B------:R-:W-:Y:S08]  /*cd30*/  HMMA.16816.F32 R224, R4.reuse, R178, R184 ;  /* 0x000000b204e0723c */ /* 0x040ff000000018b8 */
[----:B------:R-:W-:Y:S01]  /*cd40*/  HMMA.16816.F32 R200, R4, R174, R16 ;  /* 0x000000ae04c8723c */ /* 0x000fe20000001810 */
[----:B------:R-:W1:Y:S04]  /*cd50*/  LDSM.16.M88.4 R4, [R214+0x2000] ;  /* 0x00200000d604783b */ /* 0x000e680000000200 */
[----:B------:R-:W3:Y:S03]  /*cd60*/  LDSM.16.M88.4 R16, [R213+0x8000] ;  /* 0x00800000d510783b */ /* 0x000ee60000000200 */
        /* <DEDUP_REMOVED lines=10> */
[C---:B---3--:R-:W-:Y:S08]  /*ce10*/  HMMA.16816.F32 R188, R4.reuse, R16, R188 ;  /* 0x0000001004bc723c */ /* 0x048ff000000018bc */
[----:B------:R-:W-:Y:S08]  /*ce20*/  HMMA.16816.F32 R224, R4, R18, R224 ;  /* 0x0000001204e0723c */ /* 0x000ff000000018e0 */
[C---:B----4-:R-:W-:Y:S08]  /*ce30*/  HMMA.16816.F32 R200, R20.reuse, R16, R184 ;  /* 0x0000001014c8723c */ /* 0x050ff000000018b8 */
[----:B------:R-:W-:Y:S01]  /*ce40*/  HMMA.16816.F32 R196, R20, R18, R180 ;  /* 0x0000001214c4723c */ /* 0x000fe200000018b4 */
[----:B------:R-:W3:Y:S07]  /*ce50*/  LDSM.16.M88.4 R16, [R212] ;  /* 0x00000000d410783b */ /* 0x000eee0000000200 */
[-C--:B------:R-:W-:Y:S01]  /*ce60*/  HMMA.16816.F32 R228, R4, R32.reuse, R228 ;  /* 0x0000002004e4723c */ /* 0x080fe200000018e4 */
[----:B------:R-:W-:Y:S07]  /*ce70*/  LDSM.16.M88.4 R4, [R206+0x6000] ;  /* 0x00600000ce04783b */ /* 0x000fee0000000200 */
[C---:B------:R-:W-:Y:S08]  /*ce80*/  HMMA.16816.F32 R192, R20.reuse, R32, R192 ;  /* 0x0000002014c0723c */ /* 0x040ff000000018c0 */
[----:B------:R-:W-:Y:S01]  /*ce90*/  HMMA.16816.F32 R176, R20, R34, R176 ;  /* 0x0000002214b0723c */ /* 0x000fe200000018b0 */
[----:B------:R-:W4:Y:S04]  /*cea0*/  LDSM.16.M88.4 R32, [R204+0x9000] ;  /* 0x00900000cc20783b */ /* 0x000f280000000200 */
[----:B------:R-:W2:Y:S03]  /*ceb0*/  LDSM.16.M88.4 R20, [R204+0x9800] ;  /* 0x00980000cc14783b */ /* 0x000ea60000000200 */
[C---:B-----5:R-:W-:Y:S08]  /*cec0*/  HMMA.16816.F32 R188, R24.reuse, R172, R188 ;  /* 0x000000ac18bc723c */ /* 0x060ff000000018bc */
[C---:B------:R-:W-:Y:S08]  /*ced0*/  HMMA.16816.F32 R184, R24.reuse, R174, R224 ;  /* 0x000000ae18b8723c */ /* 0x040ff000000018e0 */
[C---:B-1----:R-:W-:Y:S08]  /*cee0*/  HMMA.16816.F32 R180, R24.reuse, R28, R228 ;  /* 0x0000001c18b4723c */ /* 0x042ff000000018e4 */
[----:B------:R-:W-:Y:S08]  /*cef0*/  HMMA.16816.F32 R24, R24, R30, R220 ;  /* 0x0000001e1818723c */ /* 0x000ff000000018dc */
[C---:B---3--:R-:W-:Y:S08]  /*cf00*/  HMMA.16816.F32 R228, R16.reuse, R172, R200 ;  /* 0x000000ac10e4723c */ /* 0x048ff000000018c8 */
[C---:B------:R-:W-:Y:S08]  /*cf10*/  HMMA.16816.F32 R224, R16.reuse, R174, R196 ;  /* 0x000000ae10e0723c */ /* 0x040ff000000018c4 */
[C---:B------:R-:W-:Y:S08]  /*cf20*/  HMMA.16816.F32 R200, R16.reuse, R28, R192 ;  /* 0x0000001c10c8723c */ /* 0x040ff000000018c0 */
[----:B------:R-:W-:Y:S01]  /*cf30*/  HMMA.16816.F32 R196, R16, R30, R176 ;  /* 0x0000001e10c4723c */ /* 0x000fe200000018b0 */
[----:B------:R-:W1:Y:S04]  /*cf40*/  LDSM.16.M88.4 R16, [R206+0x4000] ;  /* 0x00400000ce10783b */ /* 0x000e680000000200 */
[----:B------:R-:W-:Y:S03]  /*cf50*/  LDSM.16.M88.4 R176, [R216] ;  /* 0x00000000d8b0783b */ /* 0x000fe60000000200 */
[C---:B----4-:R-:W-:Y:S08]  /*cf60*/  HMMA.16816.F32 R220, R4.reuse, R32, R188 ;  /* 0x0000002004dc723c */ /* 0x050ff000000018bc */
[C---:B------:R-:W-:Y:S08]  /*cf70*/  HMMA.16816.F32 R192, R4.reuse, R34, R184 ;  /* 0x0000002204c0723c */ /* 0x040ff000000018b8 */
[C---:B--2---:R-:W-:Y:S08]  /*cf80*/  HMMA.16816.F32 R172, R4.reuse, R20, R180 ;  /* 0x0000001404ac723c */ /* 0x044ff000000018b4 */
        /* <DEDUP_REMOVED lines=35> */
[----:B------:R-:W1:Y:S06]  /*d1c0*/  I2F R5, R3 ;  /* 0x0000000300057306 */ /* 0x000e6c0000201400 */
[----:B------:R-:W-:Y:S01]  /*d1d0*/  IADD3 R4, R0, 0x8, RZ ;  /* 0x0000000800047810 */ /* 0x000fe20007ffe0ff */
[----:B------:R-:W-:Y:S03]  /*d1e0*/  HMMA.16816.F32 R172, R24, R34, R172 ;  /* 0x0000002218ac723c */ /* 0x000fe600000018ac */
[----:B------:R-:W3:Y:S01]  /*d1f0*/  I2F R7, R4 ;  /* 0x0000000400077306 */ /* 0x000ee20000201400 */
[----:B------:R-:W-:-:S04]  /*d200*/  ISETP.GE.AND P5, PT, R4, R9, PT ;  /* 0x000000090400720c */ /* 0x000fc80003fa6270 */
[----:B------:R-:W-:Y:S01]  /*d210*/  HMMA.16816.F32 R32, R20, R34, R192 ;  /* 0x000000221420723c */ /* 0x000fe200000018c0 */
[C---:B-1----:R-:W-:Y:S01]  /*d220*/  FFMA.FTZ R13, R5.reuse, UR4, R177 ;  /* 0x00000004050d7c23 */ /* 0x042fe200080100b1 */
[----:B------:R-:W-:Y:S01]  /*d230*/  IADD3 R3, R0, 0x9, RZ ;  /* 0x0000000900037810 */ /* 0x000fe20007ffe0ff */
[C---:B------:R-:W-:Y:S02]  /*d240*/  FFMA.FTZ R8, R5.reuse, UR4, R179 ;  /* 0x0000000405087c23 */ /* 0x040fe400080100b3 */
[----:B------:R-:W-:Y:S01]  /*d250*/  FFMA.FTZ R6, R5, UR4, R197 ;  /* 0x0000000405067c23 */ /* 0x000fe200080100c5 */
[----:B------:R-:W-:Y:S02]  /*d260*/  FSEL R138, R13, -INF , !P4 ;  /* 0xff8000000d8a7808 */ /* 0x000fe40006000000 */
[----:B------:R-:W-:Y:S01]  /*d270*/  FSEL R177, R8, -INF , !P1 ;  /* 0xff80000008b17808 */ /* 0x000fe20004800000 */
[----:B--2---:R-:W-:Y:S01]  /*d280*/  HMMA.16816.F32 R180, R24, R16, R180 ;  /* 0x0000001018b4723c */ /* 0x004fe200000018b4 */
[----:B------:R-:W-:-:S02]  /*d290*/  FSEL R179, R6, -INF , !P0 ;  /* 0xff80000006b37808 */ /* 0x000fc40004000000 */
        /* <DEDUP_REMOVED lines=8> */
[C---:B------:R-:W-:Y:S01]  /*d320*/  FFMA.FTZ R13, R7.reuse, UR4, R172 ;  /* 0x00000004070d7c23 */ /* 0x040fe200080100ac */
        /* <DEDUP_REMOVED lines=9> */
[----:B------:R-:W-:Y:S01]  /*d3c0*/  FFMA.FTZ R8, R6, UR4, R175 ;  /* 0x0000000406087c23 */ /* 0x000fe200080100af */
        /* <DEDUP_REMOVED lines=17> */
[C---:B-1----:R-:W-:Y:S01]  /*d4e0*/  FFMA.FTZ R6, R7.reuse, UR4, R182 ;  /* 0x0000000407067c23 */ /* 0x042fe200080100b6 */
        /* <DEDUP_REMOVED lines=38> */
[----:B------:R-:W-:Y:S01]  /*d750*/  ISETP.GE.AND P0, PT, R0, R11, PT ;  /* 0x0000000b0000720c */ /* 0x000fe20003f06270 */
[----:B-1----:R-:W-:Y:S01]  /*d760*/  FFMA.FTZ R5, R4, UR4, R196 ;  /* 0x0000000404057c23 */ /* 0x002fe200080100c4 */
        /* <DEDUP_REMOVED lines=70> */
.L_x_1018:
[----:B------:R-:W-:Y:S05]  /*dbd0*/  BSYNC B0 ;  /* 0x0000000000007941 */ /* 0x000fea0003800000 */
.L_x_1017:
[----:B------:R-:W0:Y:S02]  /*dbe0*/  LDGDEPBAR ;  /* 0x00000000000079af */ /* 0x000e240000000000 */
.L_x_1016:
[----:B-1----:R-:W3:Y:S04]  /*dbf0*/  LDL R6, [R1+0x48] ;  /* 0x0000480001067983 */ /* 0x002ee80000100800 */
[----:B------:R-:W4:Y:S04]  /*dc00*/  LDL R8, [R1+0x4c] ;  /* 0x00004c0001087983 */ /* 0x000f280000100800 */
[----:B--2---:R-:W2:Y:S04]  /*dc10*/  LDL R5, [R1+0x2c] ;  /* 0x00002c0001057983 */ /* 0x004ea80000100800 */
[----:B------:R-:W5:Y:S04]  /*dc20*/  LDL R3, [R1+0x28] ;  /* 0x0000280001037983 */ /* 0x000f680000100800 */
[----:B------:R-:W5:Y:S04]  /*dc30*/  LDL.64 R30, [R1+0x20] ;  /* 0x00002000011e7983 */ /* 0x000f680000100a00 */
[----:B------:R-:W5:Y:S01]  /*dc40*/  LDL.64 R20, [R1+0x38] ;  /* 0x0000380001147983 */ /* 0x000f620000100a00 */
[----:B------:R-:W-:-:S04]  /*dc50*/  FMNMX.FTZ R0, R136, R24, !PT ;  /* 0x0000001888007209 */ /* 0x000fc80007810000 */
[----:B------:R-:W-:-:S04]  /*dc60*/  FMNMX.FTZ R0, R138, R0, !PT ;  /* 0x000000008a007209 */ /* 0x000fc80007810000 */
[----:B------:R-:W-:-:S04]  /*dc70*/  FMNMX.FTZ R0, R132, R0, !PT ;  /* 0x0000000084007209 */ /* 0x000fc80007810000 */
[----:B------:R-:W-:Y:S02]  /*dc80*/  FMNMX.FTZ R0, R32, R0, !PT ;  /* 0x0000000020007209 */ /* 0x000fe40007810000 */
[----:B------:R-:W-:Y:S02]  /*dc90*/  MOV R4, UR31 ;  /* 0x0000001f00047c02 */ /* 0x000fe40008000f00 */
[----:B------:R-:W-:-:S04]  /*dca0*/  FMNMX.FTZ R0, R189, R0, !PT ;  /* 0x00000000bd007209 */ /* 0x000fc80007810000 */
[----:B------:R-:W-:-:S04]  /*dcb0*/  FMNMX.FTZ R0, R185, R0, !PT ;  /* 0x00000000b9007209 */ /* 0x000fc80007810000 */
[----:B------:R-:W-:-:S04]  /*dcc0*/  FMNMX.FTZ R0, R184, R0, !PT ;  /* 0x00000000b8007209 */ /* 0x000fc80007810000 */
[----:B------:R-:W-:Y:S01]  /*dcd0*/  FMNMX.FTZ R0, R176, R0, !PT ;  /* 0x00000000b0007209 */ /* 0x000fe20007810000 */
[----:B---3--:R-:W-:-:S04]  /*dce0*/  IMAD.WIDE.U32 R6, R6, -0x2daee0ad, RZ ;  /* 0xd2511f5306067825 */ /* 0x008fc800078e00ff */
[----:B----4-:R-:W-:Y:S01]  /*dcf0*/  IMAD.WIDE.U32 R18, R8, -0x326172a9, RZ ;  /* 0xcd9e8d5708127825 */ /* 0x010fe200078e00ff */
[----:B------:R-:W-:-:S04]  /*dd00*/  LOP3.LUT R4, R7, UR32, R4, 0x96, !PT ;  /* 0x0000002007047c12 */ /* 0x000fc8000f8e9604 */
[----:B--2---:R-:W-:Y:S01]  /*dd10*/  LOP3.LUT R14, R19, R5, RZ, 0x3c, !PT ;  /* 0x00000005130e7212 */ /* 0x004fe200078e3cff */
[----:B------:R-:W-:-:S04]  /*dd20*/  IMAD.WIDE.U32 R4, R4, -0x326172a9, RZ ;  /* 0xcd9e8d5704047825 */ /* 0x000fc800078e00ff */
[----:B------:R-:W-:Y:S01]  /*dd30*/  IMAD.WIDE.U32 R14, R14, -0x2daee0ad, RZ ;  /* 0xd2511f530e0e7825 */ /* 0x000fe200078e00ff */
[----:B------:R-:W-:-:S03]  /*dd40*/  LOP3.LUT R18, R5, UR16, R18, 0x96, !PT ;  /* 0x0000001005127c12 */ /* 0x000fc6000f8e9612 */
[----:B-----5:R-:W-:Y:S01]  /*dd50*/  IMAD R3, R3, -0x326172a9, RZ ;  /* 0xcd9e8d5703037824 */ /* 0x020fe200078e02ff */
[----:B------:R-:W-:Y:S01]  /*dd60*/  LOP3.LUT R16, R15, UR15, R6, 0x96, !PT ;  /* 0x0000000f0f107c12 */ /* 0x000fe2000f8e9606 */
[----:B------:R-:W1:Y:S01]  /*dd70*/  SHFL.BFLY PT, R8, R0, 0x2, 0x1f ;  /* 0x0c401f0000087f89 */ /* 0x000e6200000e0000 */
[----:B------:R-:W-:Y:S02]  /*dd80*/  LOP3.LUT R22, R31, UR14, R4, 0x96, !PT ;  /* 0x0000000e1f167c12 */ /* 0x000fe4000f8e9604 */
[----:B------:R-:W-:Y:S01]  /*dd90*/  LOP3.LUT R6, R5, UR16, R3, 0x96, !PT ;  /* 0x0000001005067c12 */ /* 0x000fe2000f8e9603 */
[----:B------:R-:W-:-:S04]  /*dda0*/  IMAD.WIDE.U32 R18, R18, -0x2daee0ad, RZ ;  /* 0xd2511f5312127825 */ /* 0x000fc800078e00ff */
[----:B------:R-:W-:Y:S01]  /*ddb0*/  IMAD.WIDE.U32 R16, R16, -0x326172a9, RZ ;  /* 0xcd9e8d5710107825 */ /* 0x000fe200078e00ff */
[----:B------:R-:W-:-:S03]  /*ddc0*/  LOP3.LUT R14, R19, UR13, R14, 0x96, !PT ;  /* 0x0000000d130e7c12 */ /* 0x000fc6000f8e960e */
[----:B------:R-:W-:Y:S01]  /*ddd0*/  IMAD.WIDE.U32 R6, R6, -0x2daee0ad, RZ ;  /* 0xd2511f5306067825 */ /* 0x000fe200078e00ff */
[----:B------:R-:W-:-:S03]  /*dde0*/  LOP3.LUT R15, R17, UR14, R4, 0x96, !PT ;  /* 0x0000000e110f7c12 */ /* 0x000fc6000f8e9604 */
[----:B------:R-:W-:Y:S01]  /*ddf0*/  IMAD.WIDE.U32 R22, R22, -0x2daee0ad, RZ ;  /* 0xd2511f5316167825 */ /* 0x000fe200078e00ff */
[----:B------:R-:W-:Y:S02]  /*de00*/  LOP3.LUT R4, R7, UR13, R20, 0x96, !PT ;  /* 0x0000000d07047c12 */ /* 0x000fe4000f8e9614 */
[----:B------:R-:W-:Y:S02]  /*de10*/  FMNMX.FTZ R3, R135, R26, !PT ;  /* 0x0000001a87037209 */ /* 0x000fe40007810000 */
[----:B------:R-:W-:Y:S01]  /*de20*/  LOP3.LUT R20, R23, UR11, R6, 0x96, !PT ;  /* 0x0000000b17147c12 */ /* 0x000fe2000f8e9606 */
[----:B------:R-:W-:Y:S01]  /*de30*/  IMAD.WIDE.U32 R6, R14, -0x326172a9, RZ ;  /* 0xcd9e8d570e067825 */ /* 0x000fe200078e00ff */
[----:B------:R-:W-:-:S03]  /*de40*/  FMNMX.FTZ R3, R177, R3, !PT ;  /* 0x00000003b1037209 */ /* 0x000fc60007810000 */
[----:B------:R-:W-:Y:S01]  /*de50*/  IMAD.WIDE.U32 R14, R15, -0x2daee0ad, RZ ;  /* 0xd2511f530f0e7825 */ /* 0x000fe200078e00ff */
[----:B------:R-:W-:-:S03]  /*de60*/  LOP3.LUT R19, R7, UR12, R16, 0x96, !PT ;  /* 0x0000000c07137c12 */ /* 0x000fc6000f8e9610 */
[----:B------:R-:W-:Y:S01]  /*de70*/  IMAD.WIDE.U32 R4, R4, -0x326172a9, RZ ;  /* 0xcd9e8d5704047825 */ /* 0x000fe200078e00ff */
[----:B------:R-:W-:-:S03]  /*de80*/  LOP3.LUT R16, R15, UR11, R18, 0x96, !PT ;  /* 0x0000000b0f107c12 */ /* 0x000fc6000f8e9612 */
[----:B------:R-:W-:Y:S01]  /*de90*/  IMAD.WIDE.U32 R20, R20, -0x326172a9, RZ ;  /* 0xcd9e8d5714147825 */ /* 0x000fe200078e00ff */
[----:B------:R-:W-:Y:S02]  /*dea0*/  FMNMX.FTZ R3, R137, R3, !PT ;  /* 0x0000000389037209 */ /* 0x000fe40007810000 */
[----:B------:R-:W-:Y:S01]  /*deb0*/  LOP3.LUT R5, R5, UR12, R30, 0x96, !PT ;  /* 0x0000000c05057c12 */ /* 0x000fe2000f8e961e */
[----:B------:R-:W-:Y:S01]  /*dec0*/  IMAD.WIDE.U32 R16, R16, -0x326172a9, RZ ;  /* 0xcd9e8d5710107825 */ /* 0x000fe200078e00ff */
[----:B------:R-:W-:Y:S02]  /*ded0*/  LOP3.LUT R7, R21, UR10, R4, 0x96, !PT ;  /* 0x0000000a15077c12 */ /* 0x000fe4000f8e9604 */
[----:B-1----:R-:W-:Y:S02]  /*dee0*/  FMNMX.FTZ R8, R0, R8, !PT ;  /* 0x0000000800087209 */ /* 0x002fe40007810000 */
[----:B------:R-:W-:Y:S01]  /*def0*/  FMNMX.FTZ R0, R33, R3, !PT ;  /* 0x0000000321007209 */ /* 0x000fe20007810000 */
[----:B------:R-:W-:-:S03]  /*df00*/  IMAD.WIDE.U32 R4, R5, -0x2daee0ad, RZ ;  /* 0xd2511f5305047825 */ /* 0x000fc600078e00ff */
[----:B------:R-:W-:Y:S01]  /*df10*/  FMNMX.FTZ R0, R191, R0, !PT ;  /* 0x00000000bf007209 */ /* 0x000fe20007810000 */
[----:B------:R-:W-:Y:S01]  /*df20*/  IMAD.WIDE.U32 R182, R7, -0x2daee0ad, RZ ;  /* 0xd2511f5307b67825 */ /* 0x000fe200078e00ff */
[----:B------:R-:W-:-:S03]  /*df30*/  LOP3.LUT R7, R17, UR10, R6, 0x96, !PT ;  /* 0x0000000a11077c12 */ /* 0x000fc6000f8e9606 */
[----:B------:R-:W-:Y:S01]  /*df40*/  IMAD.WIDE.U32 R18, R19, -0x2daee0ad, RZ ;  /* 0xd2511f5313127825 */ /* 0x000fe200078e00ff */
[----:B------:R-:W-:Y:S02]  /*df50*/  FMNMX.FTZ R0, R188, R0, !PT ;  /* 0x00000000bc007209 */ /* 0x000fe40007810000 */
[----:B------:R-:W-:Y:S01]  /*df60*/  LOP3.LUT R5, R5, UR9, R22, 0x96, !PT ;  /* 0x0000000905057c12 */ /* 0x000fe2000f8e9616 */
[----:B------:R-:W-:Y:S01]  /*df70*/  IMAD.WIDE.U32 R180, R7, -0x2daee0ad, RZ ;  /* 0xd2511f5307b47825 */ /* 0x000fe200078e00ff */
[----:B------:R-:W-:Y:S02]  /*df80*/  LOP3.LUT R6, R183, UR5, R4, 0x96, !PT ;  /* 0x00000005b7067c12 */ /* 0x000fe4000f8e9604 */
[----:B------:R-:W-:Y:S02]  /*df90*/  LOP3.LUT R14, R19, UR9, R14, 0x96, !PT ;  /* 0x00000009130e7c12 */ /* 0x000fe4000f8e960e */
[----:B------:R-:W-:Y:S01]  /*dfa0*/  FMNMX.FTZ R0, R186, R0, !PT ;  /* 0x00000000ba007209 */ /* 0x000fe20007810000 */
[----:B------:R-:W-:Y:S01]  /*dfb0*/  IMAD.WIDE.U32 R4, R5, -0x326172a9, RZ ;  /* 0xcd9e8d5705047825 */ /* 0x000fe200078e00ff */
[----:B------:R-:W-:-:S03]  /*dfc0*/  LOP3.LUT R18, R181, UR5, R18, 0x96, !PT ;  /* 0x00000005b5127c12 */ /* 0x000fc6000f8e9612 */
[----:B------:R-:W-:Y:S01]  /*dfd0*/  IMAD.WIDE.U32 R6, R6, -0x326172a9, RZ ;  /* 0xcd9e8d5706067825 */ /* 0x000fe200078e00ff */
[----:B------:R-:W-:-:S03]  /*dfe0*/  FMNMX.FTZ R0, R178, R0, !PT ;  /* 0x00000000b2007209 */ /* 0x000fc60007810000 */
[----:B------:R-:W-:Y:S01]  /*dff0*/  IMAD.WIDE.U32 R14, R14, -0x326172a9, RZ ;  /* 0xcd9e8d570e0e7825 */ /* 0x000fe200078e00ff */
[----:B------:R-:W-:Y:S02]  /*e000*/  LOP3.LUT R183, R5, UR8, R20, 0x96, !PT ;  /* 0x0000000805b77c12 */ /* 0x000fe4000f8e9614 */
[----:B------:R-:W-:Y:S01]  /*e010*/  LOP3.LUT R3, R7, UR17, R4, 0x96, !PT ;  /* 0x0000001107037c12 */ /* 0x000fe2000f8e9604 */
[----:B------:R-:W-:Y:S01]  /*e020*/  IMAD.WIDE.U32 R4, R18, -0x326172a9, RZ ;  /* 0xcd9e8d5712047825 */ /* 0x000fe200078e00ff */
[----:B------:R-:W-:Y:S01]  /*e030*/  LOP3.LUT R181, R15, UR8, R16, 0x96, !PT ;  /* 0x000000080fb57c12 */ /* 0x000fe2000f8e9610 */
[----:B------:R-:W1:Y:S01]  /*e040*/  SHFL.BFLY PT, R13, R0, 0x2, 0x1f ;  /* 0x0c401f00000d7f89 */ /* 0x000e6200000e0000 */
[----:B------:R-:W-:Y:S02]  /*e050*/  LOP3.LUT R15, R6, 0xffff, RZ, 0xc0, !PT ;  /* 0x0000ffff060f7812 */ /* 0x000fe400078ec0ff */
[----:B------:R-:W-:Y:S02]  /*e060*/  FMNMX.FTZ R7, R134, R28, !PT ;  /* 0x0000001c86077209 */ /* 0x000fe40007810000 */
[----:B------:R-:W-:-:S02]  /*e070*/  LOP3.LUT R18, R6, 0xff, RZ, 0xc0, !PT ;  /* 0x000000ff06127812 */ /* 0x000fc400078ec0ff */
[--C-:B------:R-:W-:Y:S02]  /*e080*/  SHF.R.U32.HI R16, RZ, 0x10, R6.reuse ;  /* 0x00000010ff107819 */ /* 0x100fe40000011606 */
[----:B------:R-:W-:Y:S02]  /*e090*/  SHF.R.U32.HI R17, RZ, 0x18, R6 ;  /* 0x00000018ff117819 */ /* 0x000fe40000011606 */
[C---:B------:R-:W-:Y:S02]  /*e0a0*/  LOP3.LUT R20, R4.reuse, 0xffff, RZ, 0xc0, !PT ;  /* 0x0000ffff04147812 */ /* 0x040fe400078ec0ff */
[----:B------:R-:W-:Y:S02]  /*e0b0*/  LOP3.LUT R21, R4, 0xff, RZ, 0xc0, !PT ;  /* 0x000000ff04157812 */ /* 0x000fe400078ec0ff */
[--C-:B------:R-:W-:Y:S02]  /*e0c0*/  SHF.R.U32.HI R23, RZ, 0x10, R4.reuse ;  /* 0x00000010ff177819 */ /* 0x100fe40000011604 */
[----:B------:R-:W-:-:S02]  /*e0d0*/  SHF.R.U32.HI R22, RZ, 0x18, R4 ;  /* 0x00000018ff167819 */ /* 0x000fc40000011604 */
[----:B------:R-:W-:Y:S02]  /*e0e0*/  LOP3.LUT R6, R5, UR17, R14, 0x96, !PT ;  /* 0x0000001105067c12 */ /* 0x000fe4000f8e960e */
[----:B------:R-:W-:Y:S02]  /*e0f0*/  FMNMX.FTZ R4, R2, R25, !PT ;  /* 0x0000001902047209 */ /* 0x000fe40007810000 */
[----:B------:R-:W-:Y:S02]  /*e100*/  FMNMX.FTZ R5, R179, R7, !PT ;  /* 0x00000007b3057209 */ /* 0x000fe40007810000 */
[----:B------:R-:W-:Y:S02]  /*e110*/  FMNMX.FTZ R4, R174, R4, !PT ;  /* 0x00000004ae047209 */ /* 0x000fe40007810000 */
[----:B------:R-:W-:Y:S01]  /*e120*/  FMNMX.FTZ R5, R172, R5, !PT ;  /* 0x00000005ac057209 */ /* 0x000fe20007810000 */
[----:B------:R-:W2:Y:S01]  /*e130*/  SHFL.BFLY PT, R14, R8, 0x1, 0x1f ;  /* 0x0c201f00080e7f89 */ /* 0x000ea200000e0000 */
        /* <DEDUP_REMOVED lines=9> */
[----:B------:R-:W-:Y:S02]  /*e1d0*/  SHF.R.U32.HI R13, RZ, 0x8, R15 ;  /* 0x00000008ff0d7819 */ /* 0x000fe4000001160f */
[----:B------:R-:W-:Y:S02]  /*e1e0*/  LOP3.LUT R7, R16, 0xff, RZ, 0xc0, !PT ;  /* 0x000000ff10077812 */ /* 0x000fe400078ec0ff */
[----:B------:R-:W-:Y:S02]  /*e1f0*/  FMNMX.FTZ R4, R187, R4, !PT ;  /* 0x00000004bb047209 */ /* 0x000fe40007810000 */
[----:B------:R-:W-:-:S02]  /*e200*/  PRMT R30, R18, 0x5410, R13 ;  /* 0x00005410121e7816 */ /* 0x000fc4000000000d */
[----:B------:R-:W1:Y:S01]  /*e210*/  SHFL.BFLY PT, R18, R5, 0x1, 0x1f ;  /* 0x0c201f0005127f89 */ /* 0x000e6200000e0000 */
[----:B------:R-:W-:-:S03]  /*e220*/  PRMT R31, R7, 0x5410, R17 ;  /* 0x00005410071f7816 */ /* 0x000fc60000000011 */
[----:B------:R-:W3:Y:S01]  /*e230*/  SHFL.BFLY PT, R17, R4, 0x2, 0x1f ;  /* 0x0c401f0004117f89 */ /* 0x000ee200000e0000 */
[----:B------:R-:W-:Y:S02]  /*e240*/  FMNMX.FTZ R0, R192, R0, !PT ;  /* 0x00000000c0007209 */ /* 0x000fe40007810000 */
[----:B--2---:R-:W-:Y:S02]  /*e250*/  FMNMX.FTZ R231, R8, R14, !PT ;  /* 0x0000000e08e77209 */ /* 0x004fe40007810000 */
[----:B------:R-:W-:Y:S02]  /*e260*/  FMNMX.FTZ R7, R190, R0, !PT ;  /* 0x00000000be077209 */ /* 0x000fe40007810000 */
[C---:B------:R-:W-:Y:S01]  /*e270*/  FSETP.NEU.FTZ.AND P6, PT, R231.reuse, -INF , PT ;  /* 0xff800000e700780b */ /* 0x040fe20003fdd000 */
[----:B------:R-:W-:Y:S01]  /*e280*/  FMUL.FTZ R0, R231, c[0x0][0x23c] ;  /* 0x00008f00e7007a20 */ /* 0x000fe20000410000 */
[----:B------:R-:W-:Y:S01]  /*e290*/  LOP3.LUT R8, R3, 0xffff, RZ, 0xc0, !PT ;  /* 0x0000ffff03087812 */ /* 0x000fe200078ec0ff */
[----:B------:R-:W2:Y:S03]  /*e2a0*/  SHFL.BFLY PT, R19, R7, 0x2, 0x1f ;  /* 0x0c401f0007137f89 */ /* 0x000ea600000e0000 */
[----:B------:R-:W-:-:S02]  /*e2b0*/  FSEL R0, R0, RZ, P6 ;  /* 0x000000ff00007208 */ /* 0x000fc40003000000 */
[--C-:B------:R-:W-:Y:S02]  /*e2c0*/  SHF.R.U32.HI R13, RZ, 0x10, R3.reuse ;  /* 0x00000010ff0d7819 */ /* 0x100fe40000011603 */
[----:B------:R-:W-:Y:S01]  /*e2d0*/  SHF.R.U32.HI R14, RZ, 0x8, R8 ;  /* 0x00000008ff0e7819 */ /* 0x000fe20000011608 */
[----:B------:R-:W-:Y:S01]  /*e2e0*/  FFMA.FTZ R8, R24, c[0x0][0x23c], -R0 ;  /* 0x00008f0018087a23 */ /* 0x000fe20000010800 */
[----:B------:R-:W-:Y:S02]  /*e2f0*/  LOP3.LUT R16, R3, 0xff, RZ, 0xc0, !PT ;  /* 0x000000ff03107812 */ /* 0x000fe400078ec0ff */
[----:B------:R-:W-:Y:S02]  /*e300*/  SHF.R.U32.HI R15, RZ, 0x18, R3 ;  /* 0x00000018ff0f7819 */ /* 0x000fe40000011603 */
[----:B------:R-:W-:Y:S01]  /*e310*/  LOP3.LUT R3, R13, 0xff, RZ, 0xc0, !PT ;  /* 0x000000ff0d037812 */ /* 0x000fe200078ec0ff */
[----:B------:R4:W-:Y:S01]  /*e320*/  MUFU.EX2 R35, R8 ;  /* 0x0000000800237308 */ /* 0x0009e20000000800 */
[----:B-1----:R-:W-:-:S02]  /*e330*/  FMNMX.FTZ R230, R5, R18, !PT ;  /* 0x0000001205e67209 */ /* 0x002fc40007810000 */
[----:B------:R-:W-:Y:S02]  /*e340*/  PRMT R27, R3, 0x5410, R15 ;  /* 0x00005410031b7816 */ /* 0x000fe4000000000f */
[----:B---3--:R-:W-:Y:S02]  /*e350*/  FMNMX.FTZ R3, R4, R17, !PT ;  /* 0x0000001104037209 */ /* 0x008fe40007810000 */
[----:B------:R-:W-:Y:S01]  /*e360*/  FSETP.NEU.FTZ.AND P5, PT, R230, -INF , PT ;  /* 0xff800000e600780b */ /* 0x000fe20003fbd000 */
[--C-:B----4-:R-:W-:Y:S02]  /*e370*/  FFMA.FTZ R8, R138, c[0x0][0x23c], -R0.reuse ;  /* 0x00008f008a087a23 */ /* 0x110fe40000010800 */
[----:B------:R-:W1:Y:S02]  /*e380*/  SHFL.BFLY PT, R13, R3, 0x1, 0x1f ;  /* 0x0c201f00030d7f89 */ /* 0x000e6400000e0000 */
[----:B------:R3:W-:Y:S01]  /*e390*/  MUFU.EX2 R198, R8 ;  /* 0x0000000800c67308 */ /* 0x0007e20000000800 */
[----:B--2---:R-:W-:Y:S01]  /*e3a0*/  FMNMX.FTZ R4, R7, R19, !PT ;  /* 0x0000001307047209 */ /* 0x004fe20007810000 */
[----:B------:R-:W-:-:S02]  /*e3b0*/  FFMA.FTZ R5, R132, c[0x0][0x23c], -R0 ;  /* 0x00008f0084057a23 */ /* 0x000fc40000010800 */
[----:B---3--:R-:W-:-:S05]  /*e3c0*/  FMUL.FTZ R8, R230, c[0x0][0x23c] ;  /* 0x00008f00e6087a20 */ /* 0x008fca0000410000 */
[----:B------:R-:W-:-:S05]  /*e3d0*/  FSEL R8, R8, RZ, P5 ;  /* 0x000000ff08087208 */ /* 0x000fca0002800000 */
[----:B------:R-:W-:Y:S01]  /*e3e0*/  FFMA.FTZ R7, R26, c[0x0][0x23c], -R8 ;  /* 0x00008f001a077a23 */ /* 0x000fe20000010808 */
[----:B------:R2:W-:Y:S08]  /*e3f0*/  MUFU.EX2 R173, R5 ;  /* 0x0000000500ad7308 */ /* 0x0005f00000000800 */
[----:B------:R3:W-:Y:S01]  /*e400*/  MUFU.EX2 R196, R7 ;  /* 0x0000000700c47308 */ /* 0x0007e20000000800 */
[----:B--2---:R-:W-:-:S07]  /*e410*/  FFMA.FTZ R5, R32, c[0x0][0x23c], -R0 ;  /* 0x00008f0020057a23 */ /* 0x004fce0000010800 */
[----:B------:R2:W4:Y:S01]  /*e420*/  MUFU.EX2 R175, R5 ;  /* 0x0000000500af7308 */ /* 0x0005220000000800 */
[----:B---3--:R-:W3:Y:S01]  /*e430*/  SHFL.BFLY PT, R7, R4, 0x1, 0x1f ;  /* 0x0c201f0004077f89 */ /* 0x008ee200000e0000 */
[----:B-1----:R-:W-:Y:S02]  /*e440*/  FMNMX.FTZ R228, R3, R13, !PT ;  /* 0x0000000d03e47209 */ /* 0x002fe40007810000 */
[----:B------:R-:W-:Y:S02]  /*e450*/  LOP3.LUT R3, R23, 0xff, RZ, 0xc0, !PT ;  /* 0x000000ff17037812 */ /* 0x000fe400078ec0ff */
[C---:B------:R-:W-:Y:S01]  /*e460*/  FSETP.NEU.FTZ.AND P4, PT, R228.reuse, -INF , PT ;  /* 0xff800000e400780b */ /* 0x040fe20003f9d000 */
[----:B------:R-:W-:Y:S01]  /*e470*/  FMUL.FTZ R13, R228, c[0x0][0x23c] ;  /* 0x00008f00e40d7a20 */ /* 0x000fe20000410000 */
[----:B--2---:R-:W-:-:S04]  /*e480*/  SHF.R.U32.HI R5, RZ, 0x8, R20 ;  /* 0x00000008ff057819 */ /* 0x004fc80000011614 */
[----:B------:R-:W-:Y:S01]  /*e490*/  PRMT R18, R21, 0x5410, R5 ;  /* 0x0000541015127816 */ /* 0x000fe20000000005 */
[----:B------:R-:W-:Y:S01]  /*e4a0*/  FFMA.FTZ R5, R177, c[0x0][0x23c], -R8 ;  /* 0x00008f00b1057a23 */ /* 0x000fe20000010808 */
[----:B----4-:R-:W-:Y:S02]  /*e4b0*/  MOV R177, R175 ;  /* 0x000000af00b17202 */ /* 0x010fe40000000f00 */
[----:B------:R-:W-:Y:S01]  /*e4c0*/  PRMT R19, R3, 0x5410, R22 ;  /* 0x0000541003137816 */ /* 0x000fe20000000016 */
[----:B------:R1:W-:Y:S01]  /*e4d0*/  MUFU.EX2 R175, R5 ;  /* 0x0000000500af7308 */ /* 0x0003e20000000800 */
[----:B------:R-:W-:Y:S01]  /*e4e0*/  FSEL R13, R13, RZ, P4 ;  /* 0x000000ff0d0d7208 */ /* 0x000fe20002000000 */
[----:B------:R-:W-:Y:S01]  /*e4f0*/  FFMA.FTZ R3, R33, c[0x0][0x23c], -R8 ;  /* 0x00008f0021037a23 */ /* 0x000fe20000010808 */
[----:B---3--:R-:W-:Y:S01]  /*e500*/  FMNMX.FTZ R229, R4, R7, !PT ;  /* 0x0000000704e57209 */ /* 0x008fe20007810000 */
[----:B------:R-:W2:Y:S01]  /*e510*/  LDSM.16.MT88.4 R20, [R205+0xa000] ;  /* 0x00a00000cd14783b */ /* 0x000ea20000004200 */
[----:B------:R-:W-:Y:S01]  /*e520*/  PRMT R29, R16, 0x5410, R14 ;  /* 0x00005410101d7816 */ /* 0x000fe2000000000e */
[----:B------:R-:W-:-:S02]  /*e530*/  FFMA.FTZ R4, R28, c[0x0][0x23c], -R13 ;  /* 0x00008f001c047a23 */ /* 0x000fc4000001080d */
[----:B------:R3:W-:Y:S01]  /*e540*/  MUFU.EX2 R132, R3 ;  /* 0x0000000300847308 */ /* 0x0007e20000000800 */
[----:B-1----:R-:W-:-:S07]  /*e550*/  FFMA.FTZ R5, R137, c[0x0][0x23c], -R8 ;  /* 0x00008f0089057a23 */ /* 0x002fce0000010808 */
[----:B------:R1:W-:Y:S01]  /*e560*/  MUFU.EX2 R15, R4 ;  /* 0x00000004000f7308 */ /* 0x0003e20000000800 */
[----:B------:R-:W-:Y:S01]  /*e570*/  FMUL.FTZ R14, R229, c[0x0][0x23c] ;  /* 0x00008f00e50e7a20 */ /* 0x000fe20000410000 */
[----:B---3--:R-:W-:-:S06]  /*e580*/  LOP3.LUT R3, R6, 0xffff, RZ, 0xc0, !PT ;  /* 0x0000ffff06037812 */ /* 0x008fcc00078ec0ff */
[----:B------:R3:W-:Y:S01]  /*e590*/  MUFU.EX2 R16, R5 ;  /* 0x0000000500107308 */ /* 0x0007e20000000800 */
[----:B------:R-:W-:Y:S02]  /*e5a0*/  FSETP.NEU.FTZ.AND P1, PT, R229, -INF , PT ;  /* 0xff800000e500780b */ /* 0x000fe40003f3d000 */
[----:B-1----:R-:W-:Y:S02]  /*e5b0*/  SHF.R.U32.HI R4, RZ, 0x8, R3 ;  /* 0x00000008ff047819 */ /* 0x002fe40000011603 */
[----:B------:R-:W-:Y:S01]  /*e5c0*/  LOP3.LUT R3, R6, 0xff, RZ, 0xc0, !PT ;  /* 0x000000ff06037812 */ /* 0x000fe200078ec0ff */
[----:B---3--:R-:W-:-:S04]  /*e5d0*/  FFMA.FTZ R5, R172, c[0x0][0x23c], -R13 ;  /* 0x00008f00ac057a23 */ /* 0x008fc8000001080d */
[----:B------:R1:W3:Y:S01]  /*e5e0*/  MUFU.EX2 R17, R5 ;  /* 0x0000000500117308 */ /* 0x0002e20000000800 */
[----:B------:R-:W-:Y:S01]  /*e5f0*/  PRMT R24, R3, 0x5410, R4 ;  /* 0x0000541003187816 */ /* 0x000fe20000000004 */
[----:B------:R-:W-:Y:S01]  /*e600*/  FFMA.FTZ R4, R133, c[0x0][0x23c], -R13 ;  /* 0x00008f0085047a23 */ /* 0x000fe2000001080d */
[----:B------:R-:W-:Y:S02]  /*e610*/  FSEL R14, R14, RZ, P1 ;  /* 0x000000ff0e0e7208 */ /* 0x000fe40000800000 */
[----:B------:R-:W-:-:S03]  /*e620*/  SHF.R.U32.HI R3, RZ, 0x10, R6 ;  /* 0x00000010ff037819 */ /* 0x000fc60000011606 */
[----:B------:R4:W5:Y:S01]  /*e630*/  MUFU.EX2 R138, R4 ;  /* 0x00000004008a7308 */ /* 0x0009620000000800 */
[----:B------:R-:W-:Y:S02]  /*e640*/  SHF.R.U32.HI R6, RZ, 0x18, R6 ;  /* 0x00000018ff067819 */ /* 0x000fe40000011606 */
[----:B------:R-:W-:Y:S02]  /*e650*/  LOP3.LUT R3, R3, 0xff, RZ, 0xc0, !PT ;  /* 0x000000ff03037812 */ /* 0x000fe400078ec0ff */
[----:B-1----:R-:W-:Y:S02]  /*e660*/  FSEL R5, R231, RZ, P6 ;  /* 0x000000ffe7057208 */ /* 0x002fe40003000000 */
[----:B---3--:R-:W-:Y:S01]  /*e670*/  MOV R133, R17 ;  /* 0x0000001100857202 */ /* 0x008fe20000000f00 */
[----:B----4-:R-:W-:Y:S01]  /*e680*/  FFMA.FTZ R4, R139, c[0x0][0x23c], -R14 ;  /* 0x00008f008b047a23 */ /* 0x010fe2000001080e */
[----:B------:R-:W-:-:S03]  /*e690*/  PRMT R17, R3, 0x5410, R6 ;  /* 0x0000541003117816 */ /* 0x000fc60000000006 */
[----:B------:R1:W-:Y:S01]  /*e6a0*/  MUFU.EX2 R137, R4 ;  /* 0x0000000400897308 */ /* 0x0003e20000000800 */
[----:B------:R-:W-:Y:S01]  /*e6b0*/  FADD.FTZ R6, R136, -R5 ;  /* 0x8000000588067221 */ /* 0x000fe20000010000 */
[----:B------:R-:W-:Y:S02]  /*e6c0*/  MOV R136, R15 ;  /* 0x0000000f00887202 */ /* 0x000fe40000000f00 */
[----:B------:R-:W-:Y:S02]  /*e6d0*/  MOV R172, R198 ;  /* 0x000000c600ac7202 */ /* 0x000fe40000000f00 */
[----:B------:R-:W3:Y:S01]  /*e6e0*/  LDC.U8 R198, c[0x0][0x2d8] ;  /* 0x0000b600ffc67b82 */ /* 0x000ee20000000000 */
[----:B-1----:R-:W-:-:S05]  /*e6f0*/  FSEL R4, R230, RZ, P5 ;  /* 0x000000ffe6047208 */ /* 0x002fca0002800000 */
[----:B------:R-:W-:Y:S01]  /*e700*/  FADD.FTZ R15, R135, -R4 ;  /* 0x80000004870f7221 */ /* 0x000fe20000010000 */
[----:B------:R-:W-:Y:S02]  /*e710*/  MOV R135, R196 ;  /* 0x000000c400877202 */ /* 0x000fe40000000f00 */
[----:B------:R-:W3:Y:S01]  /*e720*/  LDC.U8 R196, c[0x0][0x2d8] ;  /* 0x0000b600ffc47b82 */ /* 0x000ee20000000000 */
[----:B------:R-:W-:-:S04]  /*e730*/  FFMA.FTZ R3, R34, c[0x0][0x23c], -R14 ;  /* 0x00008f0022037a23 */ /* 0x000fc8000001080e */
[----:B------:R1:W4:Y:S01]  /*e740*/  MUFU.EX2 R244, R3 ;  /* 0x0000000300f47308 */ /* 0x0003220000000800 */
[----:B------:R-:W-:Y:S02]  /*e750*/  FSEL R4, R229, RZ, P1 ;  /* 0x000000ffe5047208 */ /* 0x000fe40000800000 */
[----:B------:R-:W-:-:S03]  /*e760*/  MOV R139, R16 ;  /* 0x00000010008b7202 */ /* 0x000fc60000000f00 */
[----:B------:R-:W-:Y:S01]  /*e770*/  FADD.FTZ R16, R2, -R4 ;  /* 0x8000000402107221 */ /* 0x000fe20000010000 */
[----:B-----5:R-:W-:Y:S02]  /*e780*/  F2FP.PACK_AB R2, R138, R133 ;  /* 0x000000858a02723e */ /* 0x020fe400000000ff */
[----:B---3--:R-:W-:-:S05]  /*e790*/  PRMT R196, R196, 0x7054, R198 ;  /* 0x00007054c4c47816 */ /* 0x008fca00000000c6 */
[--C-:B------:R-:W-:Y:S01]  /*e7a0*/  HSET2.LE.AND R18, R18, R196.reuse, PT ;  /* 0x000000c412127233 */ /* 0x100fe20003803000 */
[----:B-1----:R-:W-:Y:S01]  /*e7b0*/  FFMA.FTZ R3, R179, c[0x0][0x23c], -R13 ;  /* 0x00008f00b3037a23 */ /* 0x002fe2000001080d */
[--C-:B------:R-:W-:Y:S01]  /*e7c0*/  HSET2.LE.AND R19, R19, R196.reuse, PT ;  /* 0x000000c413137233 */ /* 0x100fe20003803000 */
[----:B------:R-:W-:Y:S02]  /*e7d0*/  MOV R179, R35 ;  /* 0x0000002300b37202 */ /* 0x000fe40000000f00 */
[----:B------:R-:W-:Y:S01]  /*e7e0*/  LOP3.LUT R18, R18, R2, RZ, 0xc0, !PT ;  /* 0x0000000212127212 */ /* 0x000fe200078ec0ff */
[--C-:B------:R-:W-:Y:S01]  /*e7f0*/  HSET2.LE.AND R4, R29, R196.reuse, PT ;  /* 0x000000c41d047233 */ /* 0x100fe20003803000 */
[----:B----4-:R-:W-:Y:S02]  /*e800*/  F2FP.PACK_AB R2, R244, R137 ;  /* 0x00000089f402723e */ /* 0x010fe400000000ff */
[----:B------:R-:W-:Y:S01]  /*e810*/  FSEL R5, R228, RZ, P4 ;  /* 0x000000ffe4057208 */ /* 0x000fe20002000000 */
[----:B------:R1:W3:Y:S01]  /*e820*/  MUFU.EX2 R247, R3 ;  /* 0x0000000300f77308 */ /* 0x0002e20000000800 */
[----:B------:R-:W-:Y:S01]  /*e830*/  LOP3.LUT R19, R19, R2, RZ, 0xc0, !PT ;  /* 0x0000000213137212 */ /* 0x000fe200078ec0ff */
[----:B------:R-:W-:Y:S01]  /*e840*/  FMUL.FTZ R6, R6, c[0x0][0x23c] ;  /* 0x00008f0006067a20 */ /* 0x000fe20000410000 */
[----:B------:R-:W-:Y:S01]  /*e850*/  F2FP.PACK_AB R2, R172, R179 ;  /* 0x000000b3ac02723e */ /* 0x000fe200000000ff */
[----:B------:R-:W-:Y:S01]  /*e860*/  FADD.FTZ R7, R134, -R5 ;  /* 0x8000000586077221 */ /* 0x000fe20000010000 */
[----:B------:R-:W-:Y:S01]  /*e870*/  HSET2.LE.AND R5, R27, R196, PT ;  /* 0x000000c41b057233 */ /* 0x000fe20003803000 */
[----:B------:R-:W-:Y:S01]  /*e880*/  FMUL.FTZ R15, R15, c[0x0][0x23c] ;  /* 0x00008f000f0f7a20 */ /* 0x000fe20000410000 */
[----:B------:R-:W-:Y:S01]  /*e890*/  LOP3.LUT R4, R4, R2, RZ, 0xc0, !PT ;  /* 0x0000000204047212 */ /* 0x000fe200078ec0ff */
[----:B------:R-:W-:Y:S01]  /*e8a0*/  FMUL.FTZ R16, R16, c[0x0][0x23c] ;  /* 0x00008f0010107a20 */ /* 0x000fe20000410000 */
[----:B------:R-:W-:Y:S01]  /*e8b0*/  F2FP.PACK_AB R2, R175, R135 ;  /* 0x00000087af02723e */ /* 0x000fe200000000ff */
[----:B------:R-:W4:Y:S01]  /*e8c0*/  LDSM.16.MT88.4 R32, [R207+0xa000] ;  /* 0x00a00000cf20783b */ /* 0x000f220000004200 */
[----:B-1----:R-:W-:-:S04]  /*e8d0*/  FFMA.FTZ R3, R25, c[0x0][0x23c], -R14 ;  /* 0x00008f0019037a23 */ /* 0x002fc8000001080e */
[----:B------:R1:W-:Y:S01]  /*e8e0*/  MUFU.EX2 R246, R3 ;  /* 0x0000000300f67308 */ /* 0x0003e20000000800 */
[----:B------:R-:W-:Y:S01]  /*e8f0*/  LOP3.LUT R5, R5, R2, RZ, 0xc0, !PT ;  /* 0x0000000205057212 */ /* 0x000fe200078ec0ff */
[----:B------:R-:W-:Y:S01]  /*e900*/  HSET2.LE.AND R2, R30, R196, PT ;  /* 0x000000c41e027233 */ /* 0x000fe20003803000 */
[----:B------:R-:W-:-:S05]  /*e910*/  FMUL.FTZ R7, R7, c[0x0][0x23c] ;  /* 0x00008f0007077a20 */ /* 0x000fca0000410000 */
[----:B------:R-:W-:Y:S01]  /*e920*/  MUFU.EX2 R28, R6 ;  /* 0x00000006001c7308 */ /* 0x000fe20000000800 */
[----:B-1----:R-:W-:-:S07]  /*e930*/  FFMA.FTZ R3, R174, c[0x0][0x23c], -R14 ;  /* 0x00008f00ae037a23 */ /* 0x002fce000001080e */
[----:B------:R1:W5:Y:S08]  /*e940*/  MUFU.EX2 R245, R3 ;  /* 0x0000000300f57308 */ /* 0x0003700000000800 */
[----:B------:R-:W2:Y:S01]  /*e950*/  MUFU.EX2 R27, R15 ;  /* 0x0000000f001b7308 */ /* 0x000ea20000000800 */
[----:B-1----:R-:W-:-:S07]  /*e960*/  F2FP.PACK_AB R3, R177, R173 ;  /* 0x000000adb103723e */ /* 0x002fce00000000ff */
[----:B------:R1:W1:Y:S01]  /*e970*/  MUFU.EX2 R26, R7 ;  /* 0x00000007001a7308 */ /* 0x0002620000000800 */
[----:B------:R-:W-:Y:S01]  /*e980*/  LOP3.LUT R6, R2, R3, RZ, 0xc0, !PT ;  /* 0x0000000302067212 */ /* 0x000fe200078ec0ff */
[----:B------:R-:W-:Y:S01]  /*e990*/  HSET2.LE.AND R2, R31, R196, PT ;  /* 0x000000c41f027233 */ /* 0x000fe20003803000 */
[----:B------:R-:W-:-:S05]  /*e9a0*/  F2FP.PACK_AB R3, R132, R139 ;  /* 0x0000008b8403723e */ /* 0x000fca00000000ff */
[----:B------:R2:W2:Y:S01]  /*e9b0*/  MUFU.EX2 R25, R16 ;  /* 0x0000001000197308 */ /* 0x0004a20000000800 */
[----:B-1----:R-:W-:Y:S01]  /*e9c0*/  LOP3.LUT R7, R2, R3, RZ, 0xc0, !PT ;  /* 0x0000000302077212 */ /* 0x002fe200078ec0ff */
[----:B------:R-:W-:Y:S01]  /*e9d0*/  HSET2.LE.AND R2, R24, R196, PT ;  /* 0x000000c418027233 */ /* 0x000fe20003803000 */
[----:B---3--:R-:W-:-:S04]  /*e9e0*/  F2FP.PACK_AB R3, R247, R136 ;  /* 0x00000088f703723e */ /* 0x008fc800000000ff */
[----:B--2---:R-:W-:Y:S01]  /*e9f0*/  LOP3.LUT R16, R2, R3, RZ, 0xc0, !PT ;  /* 0x0000000302107212 */ /* 0x004fe200078ec0ff */
[----:B------:R-:W-:Y:S01]  /*ea00*/  HSET2.LE.AND R2, R17, R196, PT ;  /* 0x000000c411027233 */ /* 0x000fe20003803000 */
[----:B-----5:R-:W-:Y:S01]  /*ea10*/  F2FP.PACK_AB R3, R245, R246 ;  /* 0x000000f6f503723e */ /* 0x020fe200000000ff */
[-C--:B------:R-:W-:Y:S02]  /*ea20*/  FMUL.FTZ R140, R140, R28.reuse ;  /* 0x0000001c8c8c7220 */ /* 0x080fe40000410000 */
[----:B------:R-:W-:Y:S01]  /*ea30*/  FMUL.FTZ R141, R141, R28 ;  /* 0x0000001c8d8d7220 */ /* 0x000fe20000410000 */
[----:B------:R-:W-:Y:S01]  /*ea40*/  LOP3.LUT R17, R2, R3, RZ, 0xc0, !PT ;  /* 0x0000000302117212 */ /* 0x000fe200078ec0ff */
        /* <DEDUP_REMOVED lines=20> */
[-C--:B------:R-:W-:Y:S01]  /*eb90*/  FMUL.FTZ R37, R37, R28.reuse ;  /* 0x0000001c25257220 */ /* 0x080fe20000410000 */
[----:B------:R-:W-:Y:S01]  /*eba0*/  LDSM.16.MT88.4 R148, [R205+0xa800] ;  /* 0x00a80000cd94783b */ /* 0x000fe20000004200 */
        /* <DEDUP_REMOVED lines=18> */
[C---:B----4-:R-:W-:Y:S01]  /*ecd0*/  HMMA.16816.F32 R232, R4.reuse, R32, R36 ;  /* 0x0000002004e8723c */ /* 0x050fe20000001824 */
[----:B------:R-:W2:Y:S07]  /*ece0*/  LDSM.16.MT88.4 R36, [R209+0xa000] ;  /* 0x00a00000d124783b */ /* 0x000eae0000004200 */
[-C--:B-1----:R-:W-:Y:S08]  /*ecf0*/  HMMA.16816.F32 R52, R4, R20.reuse, R52 ;  /* 0x000000140434723c */ /* 0x082ff00000001834 */
[----:B------:R-:W-:Y:S08]  /*ed00*/  HMMA.16816.F32 R236, R16, R20, R56 ;  /* 0x0000001410ec723c */ /* 0x000ff00000001838 */
        /* <DEDUP_REMOVED lines=23> */
[----:B------:R-:W-:Y:S01]  /*ee80*/  HMMA.16816.F32 R224, R16, R32, R40 ;  /* 0x0000002010e0723c */ /* 0x000fe20000001828 */
[-C--:B------:R-:W-:Y:S01]  /*ee90*/  FMUL.FTZ R80, R80, R28.reuse ;  /* 0x0000001c50507220 */ /* 0x080fe20000410000 */
[----:B------:R-:W-:Y:S01]  /*eea0*/  LDSM.16.MT88.4 R40, [R210+0xb000] ;  /* 0x00b00000d228783b */ /* 0x000fe20000004200 */
[----:B------:R-:W-:Y:S02]  /*eeb0*/  FMUL.FTZ R81, R81, R28 ;  /* 0x0000001c51517220 */ /* 0x000fe40000410000 */
        /* <DEDUP_REMOVED lines=8> */
[----:B------:R-:W3:Y:S01]  /*ef40*/  LDSM.16.MT88.4 R32, [R207+0xb000] ;  /* 0x00b00000cf20783b */ /* 0x000ee20000004200 */
[-C--:B------:R-:W-:Y:S02]  /*ef50*/  FMUL.FTZ R92, R92, R26.reuse ;  /* 0x0000001a5c5c7220 */ /* 0x080fe40000410000 */
[----:B------:R-:W-:Y:S01]  /*ef60*/  FMUL.FTZ R93, R93, R26 ;  /* 0x0000001a5d5d7220 */ /* 0x000fe20000410000 */
[----:B------:R-:W4:Y:S01]  /*ef70*/  LDSM.16.MT88.4 R44, [R209+0xb000] ;  /* 0x00b00000d12c783b */ /* 0x000f220000004200 */
[----:B------:R-:W-:-:S02]  /*ef80*/  FMUL.FTZ R94, R94, R25 ;  /* 0x000000195e5e7220 */ /* 0x000fc40000410000 */
[----:B------:R-:W-:Y:S01]  /*ef90*/  FMUL.FTZ R95, R95, R25 ;  /* 0x000000195f5f7220 */ /* 0x000fe20000410000 */
[----:B--2---:R-:W-:Y:S01]  /*efa0*/  HMMA.16816.F32 R68, R4, R36, R68 ;  /* 0x000000240444723c */ /* 0x004fe20000001844 */
[----:B------:R-:W-:Y:S01]  /*efb0*/  MOV R60, R172 ;  /* 0x000000ac003c7202 */ /* 0x000fe20000000f00 */
[----:B------:R-:W-:Y:S01]  /*efc0*/  FFMA.FTZ R2, R189, c[0x0][0x23c], -R0 ;  /* 0x00008f00bd027a23 */ /* 0x000fe20000010800 */
[----:B------:R-:W-:-:S05]  /*efd0*/  MOV R61, R136 ;  /* 0x00000088003d7202 */ /* 0x000fca0000000f00 */
[----:B------:R-:W-:Y:S07]  /*efe0*/  HMMA.16816.F32 R72, R16, R36, R72 ;  /* 0x000000241048723c */ /* 0x000fee0000001848 */
[----:B------:R-:W-:Y:S01]  /*eff0*/  MOV R37, R175 ;  /* 0x000000af00257202 */ /* 0x000fe20000000f00 */
[----:B------:R-:W-:Y:S01]  /*f000*/  HMMA.16816.F32 R80, R4, R38, R80 ;  /* 0x000000260450723c */ /* 0x000fe20000001850 */
[----:B------:R-:W-:-:S07]  /*f010*/  MOV R36, R173 ;  /* 0x000000ad00247202 */ /* 0x000fce0000000f00 */
[----:B------:R-:W-:Y:S07]  /*f020*/  HMMA.16816.F32 R172, R16, R38, R76 ;  /* 0x0000002610ac723c */ /* 0x000fee000000184c */
[----:B------:R-:W-:Y:S02]  /*f030*/  MOV R79, R139 ;  /* 0x0000008b004f7202 */ /* 0x000fe40000000f00 */
[----:B------:R-:W-:Y:S02]  /*f040*/  MOV R77, R137 ;  /* 0x00000089004d7202 */ /* 0x000fe40000000f00 */
[----:B------:R-:W-:-:S02]  /*f050*/  MOV R38, R138 ;  /* 0x0000008a00267202 */ /* 0x000fc40000000f00 */
[----:B-1----:R-:W-:Y:S07]  /*f060*/  HMMA.16816.F32 R136, R16, R22, R92 ;  /* 0x000000161088723c */ /* 0x002fee000000185c */
[----:B------:R-:W-:Y:S02]  /*f070*/  MOV R94, R196 ;  /* 0x000000c4005e7202 */ /* 0x000fe40000000f00 */
[----:B------:R1:W-:Y:S02]  /*f080*/  MUFU.EX2 R196, R2 ;  /* 0x0000000200c47308 */ /* 0x0003e40000000800 */
[----:B-1----:R-:W-:-:S06]  /*f090*/  FFMA.FTZ R2, R185, c[0x0][0x23c], -R0 ;  /* 0x00008f00b9027a23 */ /* 0x002fcc0000010800 */
[----:B------:R1:W-:Y:S02]  /*f0a0*/  MUFU.EX2 R198, R2 ;  /* 0x0000000200c67308 */ /* 0x0003e40000000800 */
[--C-:B-1----:R-:W-:Y:S02]  /*f0b0*/  FFMA.FTZ R2, R184, c[0x0][0x23c], -R0.reuse ;  /* 0x00008f00b8027a23 */ /* 0x102fe40000010800 */
[----:B------:R-:W-:-:S04]  /*f0c0*/  FFMA.FTZ R0, R176, c[0x0][0x23c], -R0 ;  /* 0x00008f00b0007a23 */ /* 0x000fc80000010800 */
[----:B------:R1:W-:Y:S01]  /*f0d0*/  MUFU.EX2 R189, R0 ;  /* 0x0000000000bd7308 */ /* 0x0003e20000000800 */
[----:B------:R-:W-:Y:S01]  /*f0e0*/  FMUL.FTZ R84, R84, R28 ;  /* 0x0000001c54547220 */ /* 0x000fe20000410000 */
[----:B------:R-:W-:Y:S01]  /*f0f0*/  MOV R95, R244 ;  /* 0x000000f4005f7202 */ /* 0x000fe20000000f00 */
        /* <DEDUP_REMOVED lines=39> */
[----:B------:R-:W-:Y:S01]  /*f370*/  FMUL.FTZ R91, R91, R25 ;  /* 0x000000195b5b7220 */ /* 0x000fe20000410000 */
[----:B------:R1:W-:Y:S01]  /*f380*/  MUFU.EX2 R244, R2 ;  /* 0x0000000200f47308 */ /* 0x0003e20000000800 */
[----:B------:R-:W-:Y:S01]  /*f390*/  MOV R63, R179 ;  /* 0x000000b3003f7202 */ /* 0x000fe20000000f00 */
[C---:B------:R-:W-:Y:S06]  /*f3a0*/  HMMA.16816.F32 R84, R4.reuse, R20, R84 ;  /* 0x000000140454723c */ /* 0x040fec0000001854 */
[----:B------:R2:W-:Y:S02]  /*f3b0*/  MUFU.EX2 R186, R0 ;  /* 0x0000000000ba7308 */ /* 0x0005e40000000800 */
[----:B------:R-:W-:Y:S01]  /*f3c0*/  HMMA.16816.F32 R96, R4, R22, R96 ;  /* 0x000000160460723c */ /* 0x000fe20000001860 */
[----:B-1----:R-:W-:-:S07]  /*f3d0*/  IMAD.WIDE.U32 R2, R181, -0x2daee0ad, RZ ;  /* 0xd2511f53b5027825 */ /* 0x002fce00078e00ff */
[----:B---3--:R-:W-:Y:S01]  /*f3e0*/  HMMA.16816.F32 R100, R4, R32, R100 ;  /* 0x000000200464723c */ /* 0x008fe20000001864 */
[----:B--2---:R-:W-:Y:S01]  /*f3f0*/  FFMA.FTZ R0, R178, c[0x0][0x23c], -R8 ;  /* 0x00008f00b2007a23 */ /* 0x004fe20000010808 */
[----:B------:R-:W-:-:S06]  /*f400*/  SHF.R.U32.HI R8, RZ, 0x10, R2 ;  /* 0x00000010ff087819 */ /* 0x000fcc0000011602 */
[C---:B------:R-:W-:Y:S01]  /*f410*/  HMMA.16816.F32 R108, R4.reuse, R34, R108 ;  /* 0x00000022046c723c */ /* 0x040fe2000000186c */
[----:B------:R-:W-:Y:S01]  /*f420*/  SHF.R.U32.HI R23, RZ, 0x18, R2 ;  /* 0x00000018ff177819 */ /* 0x000fe20000011602 */
[----:B------:R1:W-:Y:S06]  /*f430*/  MUFU.EX2 R179, R0 ;  /* 0x0000000000b37308 */ /* 0x0003ec0000000800 */
[----:B------:R-:W-:Y:S01]  /*f440*/  HMMA.16816.F32 R112, R4, R40, R112 ;  /* 0x000000280470723c */ /* 0x000fe20000001870 */
[----:B------:R-:W-:-:S07]  /*f450*/  MOV R76, R177 ;  /* 0x000000b1004c7202 */ /* 0x000fce0000000f00 */
[----:B------:R-:W-:Y:S01]  /*f460*/  HMMA.16816.F32 R120, R4, R42, R120 ;  /* 0x0000002a0478723c */ /* 0x000fe20000001878 */
[----:B-1----:R-:W-:-:S07]  /*f470*/  FFMA.FTZ R0, R197, c[0x0][0x23c], -R13 ;  /* 0x00008f00c5007a23 */ /* 0x002fce000001080d */
[C---:B----4-:R-:W-:Y:S01]  /*f480*/  HMMA.16816.F32 R164, R4.reuse, R44, R164 ;  /* 0x0000002c04a4723c */ /* 0x050fe200000018a4 */
[----:B------:R1:W-:Y:S07]  /*f490*/  MUFU.EX2 R178, R0 ;  /* 0x0000000000b27308 */ /* 0x0003ee0000000800 */
[----:B------:R-:W-:Y:S07]  /*f4a0*/  HMMA.16816.F32 R56, R4, R46, R168 ;  /* 0x0000002e0438723c */ /* 0x000fee00000018a8 */
[----:B------:R-:W-:Y:S01]  /*f4b0*/  LOP3.LUT R4, R3, UR18, R180, 0x96, !PT ;  /* 0x0000001203047c12 */ /* 0x000fe2000f8e96b4 */
[----:B------:R-:W-:Y:S01]  /*f4c0*/  HMMA.16816.F32 R88, R16, R20, R88 ;  /* 0x000000141058723c */ /* 0x000fe20000001858 */
[----:B------:R-:W-:Y:S01]  /*f4d0*/  LOP3.LUT R7, R2, 0xffff, RZ, 0xc0, !PT ;  /* 0x0000ffff02077812 */ /* 0x000fe200078ec0ff */
[----:B------:R-:W-:-:S05]  /*f4e0*/  FFMA.FTZ R5, R194, c[0x0][0x23c], -R13 ;  /* 0x00008f00c2057a23 */ /* 0x000fca000001080d */
[----:B------:R-:W-:Y:S01]  /*f4f0*/  LOP3.LUT R20, R2, 0xff, RZ, 0xc0, !PT ;  /* 0x000000ff02147812 */ /* 0x000fe200078ec0ff */
[----:B------:R-:W-:Y:S01]  /*f500*/  IMAD.WIDE.U32 R2, R183, -0x2daee0ad, RZ ;  /* 0xd2511f53b7027825 */ /* 0x000fe200078e00ff */
[----:B------:R2:W-:Y:S04]  /*f510*/  MUFU.EX2 R177, R5 ;  /* 0x0000000500b17308 */ /* 0x0005e80000000800 */
[----:B-1----:R-:W-:Y:S02]  /*f520*/  LOP3.LUT R0, R3, UR18, R182, 0x96, !PT ;  /* 0x0000001203007c12 */ /* 0x002fe4000f8e96b6 */
[C---:B------:R-:W-:Y:S01]  /*f530*/  LOP3.LUT R6, R2.reuse, 0xffff, RZ, 0xc0, !PT ;  /* 0x0000ffff02067812 */ /* 0x040fe200078ec0ff */
[----:B------:R-:W-:Y:S01]  /*f540*/  FFMA.FTZ R3, R193, c[0x0][0x23c], -R13 ;  /* 0x00008f00c1037a23 */ /* 0x000fe2000001080d */
[----:B------:R-:W-:-:S02]  /*f550*/  LOP3.LUT R22, R2, 0xff, RZ, 0xc0, !PT ;  /* 0x000000ff02167812 */ /* 0x000fc400078ec0ff */
[--C-:B------:R-:W-:Y:S02]  /*f560*/  SHF.R.U32.HI R15, RZ, 0x10, R2.reuse ;  /* 0x00000010ff0f7819 */ /* 0x100fe40000011602 */
[----:B------:R-:W-:Y:S02]  /*f570*/  SHF.R.U32.HI R21, RZ, 0x18, R2 ;  /* 0x00000018ff157819 */ /* 0x000fe40000011602 */
[----:B------:R-:W-:Y:S01]  /*f580*/  SHF.R.U32.HI R2, RZ, 0x8, R7 ;  /* 0x00000008ff027819 */ /* 0x000fe20000011607 */
[----:B--2---:R-:W-:Y:S01]  /*f590*/  FFMA.FTZ R5, R187, c[0x0][0x23c], -R13 ;  /* 0x00008f00bb057a23 */ /* 0x004fe2000001080d */
[----:B------:R1:W-:Y:S02]  /*f5a0*/  MUFU.EX2 R176, R3 ;  /* 0x0000000300b07308 */ /* 0x0003e40000000800 */
[----:B------:R-:W-:Y:S02]  /*f5b0*/  PRMT R20, R20, 0x5410, R2 ;  /* 0x0000541014147816 */ /* 0x000fe40000000002 */
[----:B------:R-:W-:-:S04]  /*f5c0*/  LOP3.LUT R2, R4, 0xffff, RZ, 0xc0, !PT ;  /* 0x0000ffff04027812 */ /* 0x000fc800078ec0ff */
[----:B------:R2:W3:Y:S01]  /*f5d0*/  MUFU.EX2 R31, R5 ;  /* 0x00000005001f7308 */ /* 0x0004e20000000800 */
[----:B------:R-:W-:Y:S02]  /*f5e0*/  SHF.R.U32.HI R7, RZ, 0x8, R6 ;  /* 0x00000008ff077819 */ /* 0x000fe40000011606 */
[----:B------:R-:W-:Y:S01]  /*f5f0*/  LOP3.LUT R6, R15, 0xff, RZ, 0xc0, !PT ;  /* 0x000000ff0f067812 */ /* 0x000fe200078ec0ff */
[----:B------:R-:W-:Y:S01]  /*f600*/  FFMA.FTZ R13, R199, c[0x0][0x23c], -R14 ;  /* 0x00008f00c70d7a23 */ /* 0x000fe2000001080e */
[----:B-1----:R-:W-:Y:S02]  /*f610*/  SHF.R.U32.HI R3, RZ, 0x8, R2 ;  /* 0x00000008ff037819 */ /* 0x002fe40000011602 */
[----:B------:R-:W-:Y:S01]  /*f620*/  LOP3.LUT R2, R4, 0xff, RZ, 0xc0, !PT ;  /* 0x000000ff04027812 */ /* 0x000fe200078ec0ff */
[--C-:B------:R-:W-:Y:S01]  /*f630*/  FFMA.FTZ R30, R195, c[0x0][0x23c], -R14.reuse ;  /* 0x00008f00c31e7a23 */ /* 0x100fe2000001080e */
[----:B------:R-:W-:Y:S01]  /*f640*/  LOP3.LUT R8, R8, 0xff, RZ, 0xc0, !PT ;  /* 0x000000ff08087812 */ /* 0x000fe200078ec0ff */
[----:B------:R-:W-:-:S02]  /*f650*/  FFMA.FTZ R24, R192, c[0x0][0x23c], -R14 ;  /* 0x00008f00c0187a23 */ /* 0x000fc4000001080e */
[----:B------:R-:W-:Y:S01]  /*f660*/  FFMA.FTZ R29, R190, c[0x0][0x23c], -R14 ;  /* 0x00008f00be1d7a23 */ /* 0x000fe2000001080e */
[----:B------:R-:W-:Y:S01]  /*f670*/  PRMT R14, R6, 0x5410, R21 ;  /* 0x00005410060e7816 */ /* 0x000fe20000000015 */
[-C--:B------:R-:W-:Y:S01]  /*f680*/  FMUL.FTZ R156, R156, R26.reuse ;  /* 0x0000001a9c9c7220 */ /* 0x080fe20000410000 */
[----:B------:R-:W-:Y:S01]  /*f690*/  PRMT R21, R2, 0x5410, R3 ;  /* 0x0000541002157816 */ /* 0x000fe20000000003 */
[-C--:B------:R-:W-:Y:S01]  /*f6a0*/  FMUL.FTZ R157, R157, R26.reuse ;  /* 0x0000001a9d9d7220 */ /* 0x080fe20000410000 */
[----:B------:R-:W-:Y:S01]  /*f6b0*/  LOP3.LUT R2, R0, 0xffff, RZ, 0xc0, !PT ;  /* 0x0000ffff00027812 */ /* 0x000fe200078ec0ff */
        /* <DEDUP_REMOVED lines=17> */
[-C--:B------:R-:W-:Y:S01]  /*f7d0*/  FMUL.FTZ R127, R127, R25.reuse ;  /* 0x000000197f7f7220 */ /* 0x080fe20000410000 */
[----:B------:R-:W-:Y:S01]  /*f7e0*/  PRMT R23, R8, 0x5410, R23 ;  /* 0x0000541008177816 */ /* 0x000fe20000000017 */
[-C--:B------:R-:W-:Y:S01]  /*f7f0*/  FMUL.FTZ R128, R128, R26.reuse ;  /* 0x0000001a80807220 */ /* 0x080fe20000410000 */
[----:B------:R-:W-:Y:S01]  /*f800*/  PRMT R15, R22, 0x5410, R7 ;  /* 0x00005410160f7816 */ /* 0x000fe20000000007 */
[----:B------:R-:W-:Y:S01]  /*f810*/  FMUL.FTZ R129, R129, R26 ;  /* 0x0000001a81817220 */ /* 0x000fe20000410000 */
[----:B--2---:R-:W-:Y:S01]  /*f820*/  SHF.R.U32.HI R5, RZ, 0x10, R4 ;  /* 0x00000010ff057819 */ /* 0x004fe20000011604 */
[-C--:B------:R-:W-:Y:S01]  /*f830*/  FMUL.FTZ R130, R130, R25.reuse ;  /* 0x0000001982827220 */ /* 0x080fe20000410000 */
[----:B------:R-:W-:Y:S01]  /*f840*/  SHF.R.U32.HI R3, RZ, 0x10, R0 ;  /* 0x00000010ff037819 */ /* 0x000fe20000011600 */
[----:B------:R-:W-:Y:S01]  /*f850*/  FMUL.FTZ R131, R131, R25 ;  /* 0x0000001983837220 */ /* 0x000fe20000410000 */
[----:B------:R-:W-:-:S02]  /*f860*/  SHF.R.U32.HI R7, RZ, 0x18, R4 ;  /* 0x00000018ff077819 */ /* 0x000fc40000011604 */
[----:B------:R-:W-:Y:S02]  /*f870*/  LOP3.LUT R8, R0, 0xff, RZ, 0xc0, !PT ;  /* 0x000000ff00087812 */ /* 0x000fe400078ec0ff */
[----:B------:R-:W-:Y:S01]  /*f880*/  SHF.R.U32.HI R6, RZ, 0x18, R0 ;  /* 0x00000018ff067819 */ /* 0x000fe20000011600 */
[----:B------:R-:W-:Y:S01]  /*f890*/  HSET2.LE.AND R0, R20, R94, PT ;  /* 0x0000005e14007233 */ /* 0x000fe20003803000 */
[----:B------:R-:W-:Y:S01]  /*f8a0*/  SHF.R.U32.HI R4, RZ, 0x8, R2 ;  /* 0x00000008ff047819 */ /* 0x000fe20000011602 */
[----:B------:R-:W-:Y:S01]  /*f8b0*/  HMMA.16816.F32 R156, R16, R32, R156 ;  /* 0x00000020109c723c */ /* 0x000fe2000000189c */
[----:B------:R-:W-:Y:S02]  /*f8c0*/  MOV R62, R135 ;  /* 0x00000087003e7202 */ /* 0x000fe40000000f00 */
[----:B------:R-:W-:Y:S02]  /*f8d0*/  MOV R78, R133 ;  /* 0x00000085004e7202 */ /* 0x000fe40000000f00 */
[----:B------:R-:W-:-:S02]  /*f8e0*/  MOV R39, R132 ;  /* 0x0000008400277202 */ /* 0x000fc40000000f00 */
[----:B---3--:R-:W-:Y:S01]  /*f8f0*/  F2FP.PACK_AB R2, R31, R176 ;  /* 0x000000b01f02723e */ /* 0x008fe200000000ff */
[----:B------:R-:W-:Y:S01]  /*f900*/  HMMA.16816.F32 R132, R16, R34, R104 ;  /* 0x000000221084723c */ /* 0x000fe20000001868 */
[----:B------:R-:W-:Y:S01]  /*f910*/  LOP3.LUT R5, R5, 0xff, RZ, 0xc0, !PT ;  /* 0x000000ff05057812 */ /* 0x000fe200078ec0ff */
[----:B------:R-:W-:Y:S01]  /*f920*/  MUFU.EX2 R24, R24 ;  /* 0x0000001800187308 */ /* 0x000fe20000000800 */
[----:B------:R-:W-:Y:S01]  /*f930*/  LOP3.LUT R3, R3, 0xff, RZ, 0xc0, !PT ;  /* 0x000000ff03037812 */ /* 0x000fe200078ec0ff */
[----:B------:R-:W-:Y:S01]  /*f940*/  LDSM.16.MT88.4 R104, [R207+0xb800] ;  /* 0x00b80000cf68783b */ /* 0x000fe20000004200 */
[----:B------:R-:W-:-:S03]  /*f950*/  PRMT R7, R5, 0x5410, R7 ;  /* 0x0000541005077816 */ /* 0x000fc60000000007 */
[----:B------:R-:W-:Y:S02]  /*f960*/  HMMA.16816.F32 R160, R16, R40, R160 ;  /* 0x0000002810a0723c */ /* 0x000fe400000018a0 */
[----:B------:R-:W1:Y:S01]  /*f970*/  MUFU.EX2 R29, R29 ;  /* 0x0000001d001d7308 */ /* 0x000e620000000800 */
[----:B------:R-:W-:Y:S01]  /*f980*/  PRMT R6, R3, 0x5410, R6 ;  /* 0x0000541003067816 */ /* 0x000fe20000000006 */
[----:B------:R-:W-:-:S04]  /*f990*/  HSET2.LE.AND R3, R14, R94, PT ;  /* 0x0000005e0e037233 */ /* 0x000fc80003803000 */
[----:B------:R-:W-:Y:S01]  /*f9a0*/  HMMA.16816.F32 R32, R16, R42, R116 ;  /* 0x0000002a1020723c */ /* 0x000fe20000001874 */
[----:B------:R-:W-:-:S07]  /*f9b0*/  PRMT R5, R8, 0x5410, R4 ;  /* 0x0000541008057816 */ /* 0x000fce0000000004 */
[C---:B------:R-:W-:Y:S01]  /*f9c0*/  HMMA.16816.F32 R124, R16.reuse, R44, R124 ;  /* 0x0000002c107c723c */ /* 0x040fe2000000187c */
[----:B------:R-:W-:Y:S01]  /*f9d0*/  F2FP.PACK_AB R4, R179, R186 ;  /* 0x000000bab304723e */ /* 0x000fe200000000ff */
[----:B------:R-:W-:Y:S01]  /*f9e0*/  MUFU.EX2 R22, R13 ;  /* 0x0000000d00167308 */ /* 0x000fe20000000800 */
[----:B------:R-:W-:Y:S01]  /*f9f0*/  MOV R191, R95 ;  /* 0x0000005f00bf7202 */ /* 0x000fe20000000f00 */
[----:B------:R-:W-:Y:S04]  /*fa00*/  LDSM.16.MT88.4 R116, [R210+0xb800] ;  /* 0x00b80000d274783b */ /* 0x000fe80000004200 */
[----:B------:R-:W-:Y:S01]  /*fa10*/  HMMA.16816.F32 R16, R16, R46, R128 ;  /* 0x0000002e1010723c */ /* 0x000fe20000001880 */
[----:B------:R-:W-:Y:S01]  /*fa20*/  LOP3.LUT R171, R3, R4, RZ, 0xc0, !PT ;  /* 0x0000000403ab7212 */ /* 0x000fe200078ec0ff */
[----:B------:R-:W2:Y:S01]  /*fa30*/  MUFU.EX2 R30, R30 ;  /* 0x0000001e001e7308 */ /* 0x000ea20000000800 */
[----:B------:R-:W-:Y:S01]  /*fa40*/  MOV R180, R76 ;  /* 0x0000004c00b47202 */ /* 0x000fe20000000f00 */
[----:B------:R-:W-:Y:S03]  /*fa50*/  LDSM.16.MT88.4 R44, [R207+0xa800] ;  /* 0x00a80000cf2c783b */ /* 0x000fe60000004200 */
[----:B------:R-:W-:Y:S01]  /*fa60*/  LOP3.LUT R130, R0, R2, RZ, 0xc0, !PT ;  /* 0x0000000200827212 */ /* 0x000fe200078ec0ff */
[--C-:B------:R-:W-:Y:S01]  /*fa70*/  HSET2.LE.AND R0, R15, R94.reuse, PT ;  /* 0x0000005e0f007233 */ /* 0x100fe20003803000 */
[----:B------:R-:W-:Y:S01]  /*fa80*/  F2FP.PACK_AB R2, R189, R244 ;  /* 0x000000f4bd02723e */ /* 0x000fe200000000ff */
[----:B------:R-:W-:-:S03]  /*fa90*/  HSET2.LE.AND R3, R6, R94, PT ;  /* 0x0000005e06037233 */ /* 0x000fc60003803000 */
[----:B------:R-:W-:Y:S01]  /*faa0*/  LOP3.LUT R170, R0, R2, RZ, 0xc0, !PT ;  /* 0x0000000200aa7212 */ /* 0x000fe200078ec0ff */
[--C-:B------:R-:W-:Y:S01]  /*fab0*/  HSET2.LE.AND R0, R5, R94.reuse, PT ;  /* 0x0000005e05007233 */ /* 0x100fe20003803000 */
[----:B------:R-:W-:Y:S02]  /*fac0*/  F2FP.PACK_AB R2, R198, R196 ;  /* 0x000000c4c602723e */ /* 0x000fe400000000ff */
[----:B------:R-:W-:Y:S02]  /*fad0*/  F2FP.PACK_AB R4, R185, R184 ;  /* 0x000000b8b904723e */ /* 0x000fe400000000ff */
[----:B------:R-:W-:Y:S01]  /*fae0*/  LOP3.LUT R168, R0, R2, RZ, 0xc0, !PT ;  /* 0x0000000200a87212 */ /* 0x000fe200078ec0ff */
[--C-:B------:R-:W-:Y:S01]  /*faf0*/  HSET2.LE.AND R0, R23, R94.reuse, PT ;  /* 0x0000005e17007233 */ /* 0x100fe20003803000 */
[----:B------:R-:W-:Y:S01]  /*fb00*/  LOP3.LUT R169, R3, R4, RZ, 0xc0, !PT ;  /* 0x0000000403a97212 */ /* 0x000fe200078ec0ff */
[----:B------:R-:W-:Y:S01]  /*fb10*/  HSET2.LE.AND R3, R21, R94, PT ;  /* 0x0000005e15037233 */ /* 0x000fe20003803000 */
[----:B-1----:R-:W-:-:S02]  /*fb20*/  F2FP.PACK_AB R2, R29, R24 ;  /* 0x000000181d02723e */ /* 0x002fc400000000ff */
[----:B------:R-:W-:Y:S02]  /*fb30*/  F2FP.PACK_AB R4, R177, R178 ;  /* 0x000000b2b104723e */ /* 0x000fe400000000ff */
[----:B------:R-:W-:Y:S01]  /*fb40*/  LOP3.LUT R131, R0, R2, RZ, 0xc0, !PT ;  /* 0x0000000200837212 */ /* 0x000fe200078ec0ff */
[----:B------:R-:W-:Y:S01]  /*fb50*/  HSET2.LE.AND R0, R7, R94, PT ;  /* 0x0000005e07007233 */ /* 0x000fe20003803000 */
[----:B------:R-:W-:Y:S01]  /*fb60*/  LOP3.LUT R128, R3, R4, RZ, 0xc0, !PT ;  /* 0x0000000403807212 */ /* 0x000fe200078ec0ff */
[----:B------:R-:W-:Y:S04]  /*fb70*/  LDSM.16.MT88.4 R92, [R205+0xb800] ;  /* 0x00b80000cd5c783b */ /* 0x000fe80000004200 */
[----:B------:R-:W1:Y:S01]  /*fb80*/  LDSM.16.MT88.4 R4, [R209+0xb800] ;  /* 0x00b80000d104783b */ /* 0x000e620000004200 */
[----:B------:R-:W-:-:S02]  /*fb90*/  MOV R197, R77 ;  /* 0x0000004d00c57202 */ /* 0x000fc40000000f00 */
[----:B------:R-:W-:Y:S02]  /*fba0*/  MOV R183, R78 ;  /* 0x0000004e00b77202 */ /* 0x000fe40000000f00 */
[----:B------:R-:W-:Y:S02]  /*fbb0*/  MOV R182, R79 ;  /* 0x0000004f00b67202 */ /* 0x000fe40000000f00 */
[----:B------:R-:W-:Y:S01]  /*fbc0*/  MOV R187, R60 ;  /* 0x0000003c00bb7202 */ /* 0x000fe20000000f00 */
[----:B------:R-:W-:Y:S01]  /*fbd0*/  LDSM.16.MT88.4 R76, [R209+0xa800] ;  /* 0x00a80000d14c783b */ /* 0x000fe20000004200 */
[----:B------:R-:W-:Y:S02]  /*fbe0*/  MOV R199, R61 ;  /* 0x0000003d00c77202 */ /* 0x000fe40000000f00 */
[----:B------:R-:W-:Y:S02]  /*fbf0*/  MOV R195, R62 ;  /* 0x0000003e00c37202 */ /* 0x000fe40000000f00 */
[----:B------:R-:W-:-:S02]  /*fc00*/  MOV R192, R63 ;  /* 0x0000003f00c07202 */ /* 0x000fc40000000f00 */
[----:B------:R-:W3:Y:S01]  /*fc10*/  LDSM.16.MT88.4 R60, [R210+0xa800] ;  /* 0x00a80000d23c783b */ /* 0x000ee20000004200 */
[----:B--2---:R-:W-:Y:S01]  /*fc20*/  F2FP.PACK_AB R2, R30, R22 ;  /* 0x000000161e02723e */ /* 0x004fe200000000ff */
[----:B------:R-:W-:Y:S01]  /*fc30*/  FFMA.FTZ R8, R249, R27, R195 ;  /* 0x0000001bf9087223 */ /* 0x000fe200000100c3 */
[----:B------:R-:W-:Y:S02]  /*fc40*/  MOV R193, R37 ;  /* 0x0000002500c17202 */ /* 0x000fe40000000f00 */
[----:B------:R-:W-:Y:S01]  /*fc50*/  LOP3.LUT R129, R0, R2, RZ, 0xc0, !PT ;  /* 0x0000000200817212 */ /* 0x000fe200078ec0ff */
[----:B------:R-:W-:Y:S01]  /*fc60*/  FFMA.FTZ R0, R248, R28, R192 ;  /* 0x0000001cf8007223 */ /* 0x000fe200000100c0 */
[----:B------:R-:W-:Y:S01]  /*fc70*/  MOV R194, R36 ;  /* 0x0000002400c27202 */ /* 0x000fe20000000f00 */
[----:B------:R-:W-:Y:S02]  /*fc80*/  FFMA.FTZ R3, R251, R26, R199 ;  /* 0x0000001afb037223 */ /* 0x000fe400000100c7 */
[----:B------:R-:W-:-:S02]  /*fc90*/  FFMA.FTZ R2, R250, R25, R246 ;  /* 0x00000019fa027223 */ /* 0x000fc400000100f6 */
[----:B------:R-:W-:Y:S02]  /*fca0*/  FADD.FTZ R13, R187, R0 ;  /* 0x00000000bb0d7221 */ /* 0x000fe40000010000 */
[----:B------:R-:W-:Y:S02]  /*fcb0*/  FADD.FTZ R8, R193, R8 ;  /* 0x00000008c1087221 */ /* 0x000fe40000010000 */
[----:B------:R-:W-:Y:S01]  /*fcc0*/  FADD.FTZ R0, R247, R3 ;  /* 0x00000003f7007221 */ /* 0x000fe20000010000 */
[----:B------:R-:W-:Y:S01]  /*fcd0*/  MOV R181, R39 ;  /* 0x0000002700b57202 */ /* 0x000fe20000000f00 */
[----:B------:R-:W-:Y:S01]  /*fce0*/  FADD.FTZ R3, R194, R13 ;  /* 0x0000000dc2037221 */ /* 0x000fe20000010000 */
[----:B------:R-:W-:Y:S01]  /*fcf0*/  MOV R188, R38 ;  /* 0x0000002600bc7202 */ /* 0x000fe20000000f00 */
[----:B------:R-:W-:Y:S01]  /*fd00*/  FADD.FTZ R0, R183, R0 ;  /* 0x00000000b7007221 */ /* 0x000fe20000010000 */
[----:B-1----:R-:W-:Y:S01]  /*fd10*/  HMMA.16816.F32 R164, R168, R4, R164 ;  /* 0x00000004a8a4723c */ /* 0x002fe200000018a4 */
        /* <DEDUP_REMOVED lines=20> */
[----:B------:R-:W-:Y:S02]  /*fe60*/  FADD.FTZ R2, R176, R0 ;  /* 0x00000000b0027221 */ /* 0x000fe40000010000 */
[----:B------:R-:W-:-:S05]  /*fe70*/  FADD.FTZ R0, R24, R4 ;  /* 0x0000000418007221 */ /* 0x000fca0000010000 */
[----:B------:R-:W-:Y:S01]  /*fe80*/  HMMA.16816.F32 R36, R168, R44, R232 ;  /* 0x0000002ca824723c */ /* 0x000fe200000018e8 */
[----:B------:R-:W-:-:S07]  /*fe90*/  FADD.FTZ R251, R31, R2 ;  /* 0x000000021ffb7221 */ /* 0x000fce0000010000 */
[----:B------:R-:W-:Y:S01]  /*fea0*/  HMMA.16816.F32 R48, R168, R46, R48 ;  /* 0x0000002ea830723c */ /* 0x000fe20000001830 */
[----:B------:R-:W-:-:S07]  /*feb0*/  FADD.FTZ R248, R189, R5 ;  /* 0x00000005bdf87221 */ /* 0x000fce0000010000 */
[----:B---3--:R-:W-:Y:S01]  /*fec0*/  HMMA.16816.F32 R52, R168, R60, R52 ;  /* 0x0000003ca834723c */ /* 0x008fe20000001834 */
[----:B------:R-:W-:-:S07]  /*fed0*/  FADD.FTZ R249, R179, R3 ;  /* 0x00000003b3f97221 */ /* 0x000fce0000010000 */
[----:B------:R-:W-:Y:S01]  /*fee0*/  HMMA.16816.F32 R64, R168, R62, R64 ;  /* 0x0000003ea840723c */ /* 0x000fe20000001840 */
[----:B------:R-:W-:-:S07]  /*fef0*/  FADD.FTZ R250, R29, R0 ;  /* 0x000000001dfa7221 */ /* 0x000fce0000010000 */
        /* <DEDUP_REMOVED lines=73> */
[C---:B------:R-:W-:Y:S02]  /*10390*/  IADD3 R2, R0.reuse, 0x18, RZ ;  /* 0x0000001800027810 */ /* 0x040fe40007ffe0ff */
[C---:B------:R-:W-:Y:S01]  /*103a0*/  ISETP.GE.AND P4, PT, R0.reuse, R9, PT ;  /* 0x000000090000720c */ /* 0x040fe20003f86270 */
[----:B------:R-:W-:Y:S01]  /*103b0*/  @!PT LDS RZ, [RZ] ;  /* 0x00000000fffff984 */ /* 0x000fe20000000800 */
[----:B------:R-:W-:Y:S01]  /*103c0*/  @!PT LDS RZ, [RZ] ;  /* 0x00000000fffff984 */ /* 0x000fe20000000800 */
[----:B------:R-:W-:Y:S01]  /*103d0*/  @!PT LDS RZ, [RZ] ;  /* 0x00000000fffff984 */ /* 0x000fe20000000800 */
[----:B------:R3:W-:Y:S01]  /*103e0*/  @!P3 LDGSTS.E.BYPASS.LTC128B.128 [R219+0xa800], [R14.64] ;  /* 0x0a8000000edbbfae */ /* 0x0007e2000b901d5c */
[----:B------:R-:W-:Y:S01]  /*103f0*/  I2F R13, R2 ;  /* 0x00000002000d7306 */ /* 0x000fe20000201400 */
[----:B------:R-:W-:-:S02]  /*10400*/  ISETP.GE.AND P6, PT, R0, R10, PT ;  /* 0x0000000a0000720c */ /* 0x000fc40003fc6270 */
[----:B------:R-:W-:Y:S01]  /*10410*/  @P2 STS.128 [R219+0xb800], RZ ;  /* 0x00b800ffdb002388 */ /* 0x000fe20000000c00 */
[C---:B------:R-:W-:Y:S02]  /*10420*/  ISETP.GE.AND P1, PT, R0.reuse, R12, PT ;  /* 0x0000000c0000720c */ /* 0x040fe40003f26270 */
[----:B------:R-:W-:Y:S01]  /*10430*/  ISETP.GE.AND P0, PT, R0, R11, PT ;  /* 0x0000000b0000720c */ /* 0x000fe20003f06270 */
[----:B------:R-:W-:Y:S01]  /*10440*/  @!PT LDS RZ, [RZ] ;  /* 0x00000000fffff984 */ /* 0x000fe20000000800 */
[----:B------:R-:W-:Y:S01]  /*10450*/  @!PT LDS RZ, [RZ] ;  /* 0x00000000fffff984 */ /* 0x000fe20000000800 */
[----:B------:R-:W-:Y:S01]  /*10460*/  @!PT LDS RZ, [RZ] ;  /* 0x00000000fffff984 */ /* 0x000fe20000000800 */
[----:B------:R2:W-:Y:S04]  /*10470*/  @!P2 LDGSTS.E.BYPASS.LTC128B.128 [R219+0xb800], [R4.64+0x80] ;  /* 0x0b80008004dbafae */ /* 0x0005e8000b901d5c */
[----:B------:R-:W-:Y:S04]  /*10480*/  LDSM.16.M88.4 R24, [R204+0x8000] ;  /* 0x00800000cc18783b */ /* 0x000fe80000000200 */
[----:B-1----:R-:W1:Y:S04]  /*10490*/  LDSM.16.M88.4 R16, [R206+0x2000] ;  /* 0x00200000ce10783b */ /* 0x002e680000000200 */
[----:B------:R-:W4:Y:S04]  /*104a0*/  LDSM.16.M88.4 R32, [R204+0x8800] ;  /* 0x00880000cc20783b */ /* 0x000f280000000200 */
[----:B------:R-:W-:Y:S01]  /*104b0*/  LDSM.16.M88.4 R28, [R215] ;  /* 0x00000000d71c783b */ /* 0x000fe20000000200 */
[----:B---3--:R-:W-:Y:S03]  /*104c0*/  I2F R14, R3 ;  /* 0x00000003000e7306 */ /* 0x008fe60000201400 */
[----:B------:R-:W-:Y:S04]  /*104d0*/  LDSM.16.M88.4 R132, [R218] ;  /* 0x00000000da84783b */ /* 0x000fe80000000200 */
[----:B------:R-:W-:Y:S04]  /*104e0*/  LDSM.16.M88.4 R20, [R206] ;  /* 0x00000000ce14783b */ /* 0x000fe80000000200 */
[----:B--2---:R-:W2:Y:S04]  /*104f0*/  LDSM.16.M88.4 R4, [R208+0x2000] ;  /* 0x00200000d004783b */ /* 0x004ea80000000200 */
[----:B------:R-:W0:Y:S01]  /*10500*/  LDGDEPBAR ;  /* 0x00000000000079af */ /* 0x000e220000000000 */
[C---:B-1----:R-:W-:Y:S08]  /*10510*/  HMMA.16816.F32 R180, R16.reuse, R24, RZ ;  /* 0x0000001810b4723c */ /* 0x042ff000000018ff */
[C---:B----4-:R-:W-:Y:S08]  /*10520*/  HMMA.16816.F32 R172, R16.reuse, R32, RZ ;  /* 0x0000002010ac723c */ /* 0x050ff000000018ff */
[C---:B------:R-:W-:Y:S08]  /*10530*/  HMMA.16816.F32 R176, R16.reuse, R26, RZ ;  /* 0x0000001a10b0723c */ /* 0x040ff000000018ff */
[----:B------:R-:W-:Y:S01]  /*10540*/  HMMA.16816.F32 R136, R16, R34, RZ ;  /* 0x000000221088723c */ /* 0x000fe200000018ff */
[----:B------:R-:W1:Y:S07]  /*10550*/  LDSM.16.M88.4 R16, [R208] ;  /* 0x00000000d010783b */ /* 0x000e6e0000000200 */
[C---:B--2---:R-:W-:Y:S08]  /*10560*/  HMMA.16816.F32 R220, R4.reuse, R28, R180 ;  /* 0x0000001c04dc723c */ /* 0x044ff000000018b4 */
[C---:B------:R-:W-:Y:S01]  /*10570*/  HMMA.16816.F32 R192, R4.reuse, R132, R172 ;  /* 0x0000008404c0723c */ /* 0x040fe200000018ac */
[----:B------:R-:W-:Y:S07]  /*10580*/  LDSM.16.M88.4 R172, [R213+0x8000] ;  /* 0x00800000d5ac783b */ /* 0x000fee0000000200 */
[C---:B------:R-:W-:Y:S08]  /*10590*/  HMMA.16816.F32 R200, R4.reuse, R30, R176 ;  /* 0x0000001e04c8723c */ /* 0x040ff000000018b0 */
[----:B------:R-:W-:Y:S01]  /*105a0*/  HMMA.16816.F32 R184, R4, R134, R136 ;  /* 0x0000008604b8723c */ /* 0x000fe20000001888 */
[----:B------:R-:W2:Y:S04]  /*105b0*/  LDSM.16.M88.4 R4, [R214+0x2000] ;  /* 0x00200000d604783b */ /* 0x000ea80000000200 */
[----:B------:R-:W3:Y:S03]  /*105c0*/  LDSM.16.M88.4 R136, [R213+0x8800] ;  /* 0x00880000d588783b */ /* 0x000ee60000000200 */
[C---:B------:R-:W-:Y:S08]  /*105d0*/  HMMA.16816.F32 R180, R20.reuse, R24, RZ ;  /* 0x0000001814b4723c */ /* 0x040ff000000018ff */
[C---:B------:R-:W-:Y:S08]  /*105e0*/  HMMA.16816.F32 R176, R20.reuse, R26, RZ ;  /* 0x0000001a14b0723c */ /* 0x040ff000000018ff */
[C---:B------:R-:W-:Y:S08]  /*105f0*/  HMMA.16816.F32 R24, R20.reuse, R32, RZ ;  /* 0x000000201418723c */ /* 0x040ff000000018ff */
[----:B------:R-:W-:Y:S01]  /*10600*/  HMMA.16816.F32 R32, R20, R34, RZ ;  /* 0x000000221420723c */ /* 0x000fe200000018ff */
[----:B------:R-:W4:Y:S07]  /*10610*/  LDSM.16.M88.4 R20, [R214] ;  /* 0x00000000d614783b */ /* 0x000f2e0000000200 */
[C---:B-1----:R-:W-:Y:S08]  /*10620*/  HMMA.16816.F32 R196, R16.reuse, R28, R180 ;  /* 0x0000001c10c4723c */ /* 0x042ff000000018b4 */
[C---:B------:R-:W-:Y:S01]  /*10630*/  HMMA.16816.F32 R188, R16.reuse, R132, R24 ;  /* 0x0000008410bc723c */ /* 0x040fe20000001818 */
[----:B------:R-:W-:Y:S07]  /*10640*/  LDSM.16.M88.4 R24, [R211] ;  /* 0x00000000d318783b */ /* 0x000fee0000000200 */
[----:B------:R-:W-:Y:S08]  /*10650*/  HMMA.16816.F32 R132, R16, R134, R32 ;  /* 0x000000861084723c */ /* 0x000ff00000001820 */
[C---:B--2---:R-:W-:Y:S08]  /*10660*/  HMMA.16816.F32 R32, R4.reuse, R172, R220 ;  /* 0x000000ac0420723c */ /* 0x044ff000000018dc */
[C---:B---3--:R-:W-:Y:S08]  /*10670*/  HMMA.16816.F32 R192, R4.reuse, R136, R192 ;  /* 0x0000008804c0723c */ /* 0x048ff000000018c0 */
[C---:B------:R-:W-:Y:S08]  /*10680*/  HMMA.16816.F32 R180, R4.reuse, R174, R200 ;  /* 0x000000ae04b4723c */ /* 0x040ff000000018c8 */
[----:B------:R-:W-:Y:S01]  /*10690*/  HMMA.16816.F32 R184, R4, R138, R184 ;  /* 0x0000008a04b8723c */ /* 0x000fe200000018b8 */
[----:B------:R-:W1:Y:S07]  /*106a0*/  LDSM.16.M88.4 R4, [R212+0x2000] ;  /* 0x00200000d404783b */ /* 0x000e6e0000000200 */
[----:B------:R-:W-:Y:S01]  /*106b0*/  HMMA.16816.F32 R176, R16, R30, R176 ;  /* 0x0000001e10b0723c */ /* 0x000fe200000018b0 */
[----:B------:R-:W2:Y:S04]  /*106c0*/  LDSM.16.M88.4 R28, [R211+0x800] ;  /* 0x00080000d31c783b */ /* 0x000ea80000000200 */
[----:B------:R-:W3:Y:S03]  /*106d0*/  LDSM.16.M88.4 R16, [R212] ;  /* 0x00000000d410783b */ /* 0x000ee60000000200 */
[C---:B----4-:R-:W-:Y:S08]  /*106e0*/  HMMA.16816.F32 R220, R20.reuse, R172, R196 ;  /* 0x000000ac14dc723c */ /* 0x050ff000000018c4 */
[C---:B------:R-:W-:Y:S08]  /*106f0*/  HMMA.16816.F32 R188, R20.reuse, R136, R188 ;  /* 0x0000008814bc723c */ /* 0x040ff000000018bc */
[C---:B------:R-:W-:Y:S08]  /*10700*/  HMMA.16816.F32 R196, R20.reuse, R174, R176 ;  /* 0x000000ae14c4723c */ /* 0x040ff000000018b0 */
[----:B------:R-:W-:Y:S01]  /*10710*/  HMMA.16816.F32 R176, R20, R138, R132 ;  /* 0x0000008a14b0723c */ /* 0x000fe20000001884 */
[----:B------:R-:W-:Y:S04]  /*10720*/  LDSM.16.M88.4 R132, [R204+0x9000] ;  /* 0x00900000cc84783b */ /* 0x000fe80000000200 */
[----:B------:R-:W-:Y:S03]  /*10730*/  LDSM.16.M88.4 R136, [R204+0x9800] ;  /* 0x00980000cc88783b */ /* 0x000fe60000000200 */
[C---:B-1----:R-:W-:Y:S01]  /*10740*/  HMMA.16816.F32 R172, R4.reuse, R24, R32 ;  /* 0x0000001804ac723c */ /* 0x042fe20000001820 */
[----:B------:R-:W1:Y:S07]  /*10750*/  LDSM.16.M88.4 R20, [R206+0x4000] ;  /* 0x00400000ce14783b */ /* 0x000e6e0000000200 */
[C---:B------:R-:W-:Y:S08]  /*10760*/  HMMA.16816.F32 R32, R4.reuse, R26, R180 ;  /* 0x0000001a0420723c */ /* 0x040ff000000018b4 */
[C---:B--2---:R-:W-:Y:S08]  /*10770*/  HMMA.16816.F32 R192, R4.reuse, R28, R192 ;  /* 0x0000001c04c0723c */ /* 0x044ff000000018c0 */
[----:B------:R-:W-:Y:S01]  /*10780*/  HMMA.16816.F32 R184, R4, R30, R184 ;  /* 0x0000001e04b8723c */ /* 0x000fe200000018b8 */
[----:B------:R-:W2:Y:S07]  /*10790*/  LDSM.16.M88.4 R4, [R206+0x6000] ;  /* 0x00600000ce04783b */ /* 0x000eae0000000200 */
[C---:B---3--:R-:W-:Y:S08]  /*107a0*/  HMMA.16816.F32 R200, R16.reuse, R28, R188 ;  /* 0x0000001c10c8723c */ /* 0x048ff000000018bc */
[C---:B------:R-:W-:Y:S08]  /*107b0*/  HMMA.16816.F32 R220, R16.reuse, R24, R220 ;  /* 0x0000001810dc723c */ /* 0x040ff000000018dc */
[C---:B------:R-:W-:Y:S08]  /*107c0*/  HMMA.16816.F32 R196, R16.reuse, R26, R196 ;  /* 0x0000001a10c4723c */ /* 0x040ff000000018c4 */
[----:B------:R-:W-:Y:S01]  /*107d0*/  HMMA.16816.F32 R188, R16, R30, R176 ;  /* 0x0000001e10bc723c */ /* 0x000fe200000018b0 */
[----:B------:R-:W-:Y:S04]  /*107e0*/  LDSM.16.M88.4 R28, [R217] ;  /* 0x00000000d91c783b */ /* 0x000fe80000000200 */
[----:B------:R-:W-:Y:S03]  /*107f0*/  LDSM.16.M88.4 R16, [R208+0x4000] ;  /* 0x00400000d010783b */ /* 0x000fe60000000200 */
[-C--:B-1----:R-:W-:Y:S08]  /*10800*/  HMMA.16816.F32 R220, R20, R132.reuse, R220 ;  /* 0x0000008414dc723c */ /* 0x082ff000000018dc */
[C---:B--2---:R-:W-:Y:S08]  /*10810*/  HMMA.16816.F32 R180, R4.reuse, R132, R172 ;  /* 0x0000008404b4723c */ /* 0x044ff000000018ac */
[C---:B------:R-:W-:Y:S01]  /*10820*/  HMMA.16816.F32 R176, R4.reuse, R134, R32 ;  /* 0x0000008604b0723c */ /* 0x040fe20000001820 */
[----:B------:R-:W1:Y:S07]  /*10830*/  LDSM.16.M88.4 R32, [R216] ;  /* 0x00000000d820783b */ /* 0x000e6e0000000200 */
[C---:B------:R-:W-:Y:S08]  /*10840*/  HMMA.16816.F32 R172, R4.reuse, R136, R192 ;  /* 0x0000008804ac723c */ /* 0x040ff000000018c0 */
[----:B------:R-:W-:Y:S01]  /*10850*/  HMMA.16816.F32 R24, R4, R138, R184 ;  /* 0x0000008a0418723c */ /* 0x000fe200000018b8 */
[----:B------:R-:W2:Y:S07]  /*10860*/  LDSM.16.M88.4 R4, [R208+0x6000] ;  /* 0x00600000d004783b */ /* 0x000eae0000000200 */
[C---:B------:R-:W-:Y:S01]  /*10870*/  HMMA.16816.F32 R224, R20.reuse, R134, R196 ;  /* 0x0000008614e0723c */ /* 0x040fe200000018c4 */
[----:B------:R-:W-:Y:S07]  /*10880*/  LDSM.16.M88.4 R132, [R213+0x9800] ;  /* 0x00980000d584783b */ /* 0x000fee0000000200 */
[C---:B------:R-:W-:Y:S08]  /*10890*/  HMMA.16816.F32 R200, R20.reuse, R136, R200 ;  /* 0x0000008814c8723c */ /* 0x040ff000000018c8 */
[----:B------:R-:W-:Y:S01]  /*108a0*/  HMMA.16816.F32 R192, R20, R138, R188 ;  /* 0x0000008a14c0723c */ /* 0x000fe200000018bc */
[----:B------:R-:W-:Y:S11]  /*108b0*/  LDSM.16.M88.4 R20, [R214+0x4000] ;  /* 0x00400000d614783b */ /* 0x000ff60000000200 */
[----:B------:R-:W-:Y:S04]  /*108c0*/  @!UPT UIADD3 URZ, URZ, URZ, URZ ;  /* 0x0000003f3f3ff290 */ /* 0x000fe8000fffe03f */
[----:B-1----:R-:W-:Y:S08]  /*108d0*/  HMMA.16816.F32 R188, R16, R32, R200 ;  /* 0x0000002010bc723c */ /* 0x002ff000000018c8 */
[C---:B--2---:R-:W-:Y:S01]  /*108e0*/  HMMA.16816.F32 R136, R4.reuse, R34, R24 ;  /* 0x000000220488723c */ /* 0x044fe20000001818 */
[----:B------:R-:W1:Y:S07]  /*108f0*/  LDSM.16.M88.4 R24, [R213+0x9000] ;  /* 0x00900000d518783b */ /* 0x000e6e0000000200 */
[C---:B------:R-:W-:Y:S08]  /*10900*/  HMMA.16816.F32 R184, R4.reuse, R30, R176 ;  /* 0x0000001e04b8723c */ /* 0x040ff000000018b0 */
[C---:B------:R-:W-:Y:S08]  /*10910*/  HMMA.16816.F32 R196, R4.reuse, R28, R180 ;  /* 0x0000001c04c4723c */ /* 0x040ff000000018b4 */
[----:B------:R-:W-:Y:S01]  /*10920*/  HMMA.16816.F32 R176, R4, R32, R172 ;  /* 0x0000002004b0723c */ /* 0x000fe200000018ac */
[----:B------:R-:W2:Y:S07]  /*10930*/  LDSM.16.M88.4 R4, [R214+0x6000] ;  /* 0x00600000d604783b */ /* 0x000eae0000000200 */
[C---:B------:R-:W-:Y:S08]  /*10940*/  HMMA.16816.F32 R172, R16.reuse, R28, R220 ;  /* 0x0000001c10ac723c */ /* 0x040ff000000018dc */
[C---:B------:R-:W-:Y:S01]  /*10950*/  HMMA.16816.F32 R180, R16.reuse, R30, R224 ;  /* 0x0000001e10b4723c */ /* 0x040fe200000018e0 */
[----:B------:R-:W-:Y:S07]  /*10960*/  LDSM.16.M88.4 R28, [R211+0x1000] ;  /* 0x00100000d31c783b */ /* 0x000fee0000000200 */
[----:B------:R-:W-:Y:S01]  /*10970*/  HMMA.16816.F32 R192, R16, R34, R192 ;  /* 0x0000002210c0723c */ /* 0x000fe200000018c0 */
[----:B------:R-:W3:Y:S04]  /*10980*/  LDSM.16.M88.4 R16, [R212+0x4000] ;  /* 0x00400000d410783b */ /* 0x000ee80000000200 */
[----:B------:R-:W4:Y:S03]  /*10990*/  LDSM.16.M88.4 R32, [R211+0x1800] ;  /* 0x00180000d320783b */ /* 0x000f260000000200 */
[-C--:B-1----:R-:W-:Y:S08]  /*109a0*/  HMMA.16816.F32 R172, R20, R24.reuse, R172 ;  /* 0x0000001814ac723c */ /* 0x082ff000000018ac */
[C---:B--2---:R-:W-:Y:S08]  /*109b0*/  HMMA.16816.F32 R196, R4.reuse, R24, R196 ;  /* 0x0000001804c4723c */ /* 0x044ff000000018c4 */
[C---:B------:R-:W-:Y:S08]  /*109c0*/  HMMA.16816.F32 R200, R4.reuse, R26, R184 ;  /* 0x0000001a04c8723c */ /* 0x040ff000000018b8 */
[C---:B------:R-:W-:Y:S08]  /*109d0*/  HMMA.16816.F32 R220, R4.reuse, R132, R176 ;  /* 0x0000008404dc723c */ /* 0x040ff000000018b0 */
[----:B------:R-:W-:Y:S08]  /*109e0*/  HMMA.16816.F32 R224, R4, R134, R136 ;  /* 0x0000008604e0723c */ /* 0x000ff00000001888 */
[----:B------:R-:W-:Y:S01]  /*109f0*/  HMMA.16816.F32 R4, R20, R26, R180 ;  /* 0x0000001a1404723c */ /* 0x000fe200000018b4 */
[----:B------:R-:W1:Y:S01]  /*10a00*/  LDSM.16.M88.4 R24, [R212+0x6000] ;  /* 0x00600000d418783b */ /* 0x000e620000000200 */
[----:B------:R-:W-:-:S06]  /*10a10*/  DEPBAR.LE SB0, 0x0 ;  /* 0x000080000000791a */ /* 0x000fcc0000000000 */
[C---:B------:R-:W-:Y:S08]  /*10a20*/  HMMA.16816.F32 R136, R20.reuse, R132, R188 ;  /* 0x000000841488723c */ /* 0x040ff000000018bc */
[----:B------:R-:W-:Y:S01]  /*10a30*/  HMMA.16816.F32 R132, R20, R134, R192 ;  /* 0x000000861484723c */ /* 0x000fe200000018c0 */
[----:B------:R-:W2:Y:S07]  /*10a40*/  I2F R21, R0 ;  /* 0x0000000000157306 */ /* 0x000eae0000201400 */
[C---:B---3--:R-:W-:Y:S08]  /*10a50*/  HMMA.16816.F32 R180, R16.reuse, R28, R172 ;  /* 0x0000001c10b4723c */ /* 0x048ff000000018ac */
[C---:B------:R-:W-:Y:S07]  /*10a60*/  HMMA.16816.F32 R176, R16.reuse, R30, R4 ;  /* 0x0000001e10b0723c */ /* 0x040fee0000001804 */
[C---:B------:R-:W-:Y:S01]  /*10a70*/  IADD3 R7, R0.reuse, 0x1, RZ ;  /* 0x0000000100077810 */ /* 0x040fe20007ffe0ff */
[----:B----4-:R-:W-:Y:S01]  /*10a80*/  HMMA.16816.F32 R172, R16, R32, R136 ;  /* 0x0000002010ac723c */ /* 0x010fe20000001888 */
[----:B------:R-:W-:-:S02]  /*10a90*/  IADD3 R6, R0, 0x8, RZ ;  /* 0x0000000800067810 */ /* 0x000fc40007ffe0ff */
[----:B------:R-:W3:Y:S01]  /*10aa0*/  I2F R20, R7 ;  /* 0x0000000700147306 */ /* 0x000ee20000201400 */
[C---:B------:R-:W-:Y:S02]  /*10ab0*/  IADD3 R5, R0.reuse, 0x9, RZ ;  /* 0x0000000900057810 */ /* 0x040fe40007ffe0ff */
[C---:B------:R-:W-:Y:S02]  /*10ac0*/  IADD3 R4, R0.reuse, 0x10, RZ ;  /* 0x0000001000047810 */ /* 0x040fe40007ffe0ff */
[----:B------:R-:W-:Y:S01]  /*10ad0*/  HMMA.16816.F32 R132, R16, R34, R132 ;  /* 0x000000221084723c */ /* 0x000fe20000001884 */
[----:B--2---:R-:W-:Y:S01]  /*10ae0*/  FFMA.FTZ R8, R21, UR4, R180 ;  /* 0x0000000415087c23 */ /* 0x004fe200080100b4 */
[----:B------:R-:W-:Y:S01]  /*10af0*/  ISETP.GE.AND P5, PT, R7, R9, PT ;  /* 0x000000090700720c */ /* 0x000fe20003fa6270 */
[----:B------:R-:W2:Y:S01]  /*10b00*/  I2F R17, R6 ;  /* 0x0000000600117306 */ /* 0x000ea20000201400 */
[----:B------:R-:W-:Y:S02]  /*10b10*/  IADD3 R0, R0, 0x19, RZ ;  /* 0x0000001900007810 */ /* 0x000fe40007ffe0ff */
[----:B------:R-:W-:-:S02]  /*10b20*/  FSEL R22, R8, -INF , !P4 ;  /* 0xff80000008167808 */ /* 0x000fc40006000000 */
[----:B------:R-:W-:Y:S01]  /*10b30*/  ISETP.GE.AND P4, PT, R6, R9, PT ;  /* 0x000000090600720c */ /* 0x000fe20003f86270 */
[----:B-1----:R-:W-:Y:S02]  /*10b40*/  HMMA.16816.F32 R188, R24, R30, R200 ;  /* 0x0000001e18bc723c */ /* 0x002fe400000018c8 */
[----:B------:R-:W1:Y:S01]  /*10b50*/  I2F R16, R5 ;  /* 0x0000000500107306 */ /* 0x000e620000201400 */
[----:B---3--:R-:W-:-:S05]  /*10b60*/  FFMA.FTZ R18, R20, UR4, R181 ;  /* 0x0000000414127c23 */ /* 0x008fca00080100b5 */
[----:B------:R-:W-:Y:S01]  /*10b70*/  FSEL R137, R18, -INF , !P5 ;  /* 0xff80000012897808 */ /* 0x000fe20006800000 */
[C---:B------:R-:W-:Y:S01]  /*10b80*/  HMMA.16816.F32 R184, R24.reuse, R28, R196 ;  /* 0x0000001c18b8723c */ /* 0x040fe200000018c4 */
[----:B------:R-:W3:Y:S01]  /*10b90*/  I2F R15, R4 ;  /* 0x00000004000f7306 */ /* 0x000ee20000201400 */
[----:B--2---:R-:W-:Y:S01]  /*10ba0*/  FFMA.FTZ R8, R17, UR4, R176 ;  /* 0x0000000411087c23 */ /* 0x004fe200080100b0 */
[----:B------:R-:W-:Y:S01]  /*10bb0*/  BAR.SYNC.DEFER_BLOCKING 0x0 ;  /* 0x0000000000007b1d */ /* 0x000fe20000010000 */
[-C--:B------:R-:W-:Y:S01]  /*10bc0*/  ISETP.GE.AND P5, PT, R5, R9.reuse, PT ;  /* 0x000000090500720c */ /* 0x080fe20003fa6270 */
[----:B------:R-:W-:Y:S02]  /*10bd0*/  FFMA.FTZ R23, R17, UR4, R178 ;  /* 0x0000000411177c23 */ /* 0x000fe400080100b2 */
[----:B------:R-:W-:Y:S01]  /*10be0*/  FSEL R138, R8, -INF , !P4 ;  /* 0xff800000088a7808 */ /* 0x000fe20006000000 */
[----:B------:R-:W-:Y:S01]  /*10bf0*/  FFMA.FTZ R8, R14, UR4, R173 ;  /* 0x000000040e087c23 */ /* 0x000fe200080100ad */
[-C--:B------:R-:W-:Y:S01]  /*10c00*/  ISETP.GE.AND P4, PT, R4, R9.reuse, PT ;  /* 0x000000090400720c */ /* 0x080fe20003f86270 */
[C---:B-1----:R-:W-:Y:S01]  /*10c10*/  FFMA.FTZ R19, R16.reuse, UR4, R177 ;  /* 0x0000000410137c23 */ /* 0x042fe200080100b1 */
[C---:B------:R-:W-:Y:S04]  /*10c20*/  HMMA.16816.F32 R28, R24.reuse, R32, R220 ;  /* 0x00000020181c723c */ /* 0x040fe800000018dc */
[----:B------:R-:W-:Y:S01]  /*10c30*/  FSEL R139, R19, -INF , !P5 ;  /* 0xff800000138b7808 */ /* 0x000fe20006800000 */
[----:B------:R-:W-:Y:S01]  /*10c40*/  FFMA.FTZ R19, R16, UR4, R179 ;  /* 0x0000000410137c23 */ /* 0x000fe200080100b3 */
[-C--:B------:R-:W-:Y:S01]  /*10c50*/  ISETP.GE.AND P5, PT, R3, R9.reuse, PT ;  /* 0x000000090300720c */ /* 0x080fe20003fa6270 */
[----:B---3--:R-:W-:Y:S01]  /*10c60*/  FFMA.FTZ R18, R15, UR4, R172 ;  /* 0x000000040f127c23 */ /* 0x008fe200080100ac */
[----:B------:R-:W-:Y:S02]  /*10c70*/  HMMA.16816.F32 R24, R24, R34, R224 ;  /* 0x000000221818723c */ /* 0x000fe400000018e0 */
[----:B------:R-:W-:Y:S01]  /*10c80*/  FSEL R199, R8, -INF , !P5 ;  /* 0xff80000008c77808 */ /* 0x000fe20006800000 */
[----:B------:R-:W-:Y:S01]  /*10c90*/  FFMA.FTZ R8, R20, UR4, R183 ;  /* 0x0000000414087c23 */ /* 0x000fe200080100b7 */
[----:B------:R-:W-:Y:S01]  /*10ca0*/  FSEL R200, R18, -INF , !P4 ;  /* 0xff80000012c87808 */ /* 0x000fe20006000000 */
[----:B------:R-:W-:Y:S01]  /*10cb0*/  FFMA.FTZ R18, R13, UR4, R132 ;  /* 0x000000040d127c23 */ /* 0x000fe20008010084 */
[----:B------:R-:W-:-:S02]  /*10cc0*/  ISETP.GE.AND P4, PT, R2, R9, PT ;  /* 0x000000090200720c */ /* 0x000fc40003f86270 */
[----:B------:R-:W-:Y:S01]  /*10cd0*/  ISETP.GE.AND P5, PT, R0, R9, PT ;  /* 0x000000090000720c */ /* 0x000fe20003fa6270 */
[----:B------:R-:W-:Y:S01]  /*10ce0*/  FFMA.FTZ R9, R21, UR4, R182 ;  /* 0x0000000415097c23 */ /* 0x000fe200080100b6 */
[----:B------:R-:W-:Y:S01]  /*10cf0*/  FSEL R197, R18, -INF , !P4 ;  /* 0xff80000012c57808 */ /* 0x000fe20006000000 */
[----:B------:R-:W-:Y:S01]  /*10d00*/  FFMA.FTZ R18, R15, UR4, R174 ;  /* 0x000000040f127c23 */ /* 0x000fe200080100ae */
[-C--:B------:R-:W-:Y:S02]  /*10d10*/  ISETP.GE.AND P4, PT, R7, R10.reuse, PT ;  /* 0x0000000a0700720c */ /* 0x080fe40003f86270 */
[----:B------:R-:W-:Y:S01]  /*10d20*/  FSEL R132, R9, -INF , !P6 ;  /* 0xff80000009847808 */ /* 0x000fe20007000000 */
[----:B------:R-:W-:Y:S01]  /*10d30*/  FFMA.FTZ R9, R14, UR4, R175 ;  /* 0x000000040e097c23 */ /* 0x000fe200080100af */
[----:B------:R-:W-:Y:S02]  /*10d40*/  FSEL R172, R8, -INF , !P4 ;  /* 0xff80000008ac7808 */ /* 0x000fe40006000000 */
[----:B------:R-:W1:Y:S01]  /*10d50*/  I2F R8, R0 ;  /* 0x0000000000087306 */ /* 0x000e620000201400 */
[----:B------:R-:W-:-:S02]  /*10d60*/  ISETP.GE.AND P6, PT, R6, R10, PT ;  /* 0x0000000a0600720c */ /* 0x000fc40003fc6270 */
[-C--:B------:R-:W-:Y:S02]  /*10d70*/  ISETP.GE.AND P4, PT, R5, R10.reuse, PT ;  /* 0x0000000a0500720c */ /* 0x080fe40003f86270 */
[----:B------:R-:W-:Y:S02]  /*10d80*/  FSEL R23, R23, -INF , !P6 ;  /* 0xff80000017177808 */ /* 0x000fe40007000000 */
[----:B------:R-:W-:Y:S02]  /*10d90*/  FSEL R173, R19, -INF , !P4 ;  /* 0xff80000013ad7808 */ /* 0x000fe40006000000 */
[-C--:B------:R-:W-:Y:S02]  /*10da0*/  ISETP.GE.AND P6, PT, R4, R10.reuse, PT ;  /* 0x0000000a0400720c */ /* 0x080fe40003fc6270 */
[----:B------:R-:W-:Y:S02]  /*10db0*/  ISETP.GE.AND P4, PT, R3, R10, PT ;  /* 0x0000000a0300720c */ /* 0x000fe40003f86270 */
[----:B------:R-:W-:-:S02]  /*10dc0*/  FSEL R198, R18, -INF , !P6 ;  /* 0xff80000012c67808 */ /* 0x000fc40007000000 */
[----:B------:R-:W-:Y:S01]  /*10dd0*/  FSEL R202, R9, -INF , !P4 ;  /* 0xff80000009ca7808 */ /* 0x000fe20006000000 */
[----:B------:R-:W-:Y:S01]  /*10de0*/  FFMA.FTZ R9, R13, UR4, R134 ;  /* 0x000000040d097c23 */ /* 0x000fe20008010086 */
[-C--:B------:R-:W-:Y:S02]  /*10df0*/  ISETP.GE.AND P6, PT, R2, R10.reuse, PT ;  /* 0x0000000a0200720c */ /* 0x080fe40003fc6270 */
[----:B------:R-:W-:Y:S01]  /*10e00*/  ISETP.GE.AND P4, PT, R0, R10, PT ;  /* 0x0000000a0000720c */ /* 0x000fe20003f86270 */
[----:B-1----:R-:W-:Y:S01]  /*10e10*/  FFMA.FTZ R10, R8, UR4, R133 ;  /* 0x00000004080a7c23 */ /* 0x002fe20008010085 */
[----:B------:R-:W-:Y:S01]  /*10e20*/  FSEL R201, R9, -INF , !P6 ;  /* 0xff80000009c97808 */ /* 0x000fe20007000000 */
[----:B------:R-:W-:Y:S01]  /*10e30*/  FFMA.FTZ R9, R21, UR4, R184 ;  /* 0x0000000415097c23 */ /* 0x000fe200080100b8 */
[C---:B------:R-:W-:Y:S02]  /*10e40*/  ISETP.GE.AND P6, PT, R7.reuse, R12, PT ;  /* 0x0000000c0700720c */ /* 0x040fe40003fc6270 */
[----:B------:R-:W-:Y:S01]  /*10e50*/  FSEL R196, R10, -INF , !P5 ;  /* 0xff8000000ac47808 */ /* 0x000fe20006800000 */
[----:B------:R-:W-:Y:S01]  /*10e60*/  FFMA.FTZ R10, R8, UR4, R135 ;  /* 0x00000004080a7c23 */ /* 0x000fe20008010087 */
[----:B------:R-:W-:Y:S01]  /*10e70*/  ISETP.GE.AND P5, PT, R7, R11, PT ;  /* 0x0000000b0700720c */ /* 0x000fe20003fa6270 */
[----:B------:R-:W-:Y:S01]  /*10e80*/  FFMA.FTZ R7, R21, UR4, R186 ;  /* 0x0000000415077c23 */ /* 0x000fe200080100ba */
[----:B------:R-:W-:Y:S01]  /*10e90*/  FSEL R19, R9, -INF , !P1 ;  /* 0xff80000009137808 */ /* 0x000fe20004800000 */
[----:B------:R-:W-:Y:S01]  /*10ea0*/  FFMA.FTZ R9, R20, UR4, R185 ;  /* 0x0000000414097c23 */ /* 0x000fe200080100b9 */
[----:B------:R-:W-:-:S02]  /*10eb0*/  FSEL R186, R10, -INF , !P4 ;  /* 0xff8000000aba7808 */ /* 0x000fc40006000000 */
[CC--:B------:R-:W-:Y:S02]  /*10ec0*/  ISETP.GE.AND P4, PT, R6.reuse, R12.reuse, PT ;  /* 0x0000000c0600720c */ /* 0x0c0fe40003f86270 */
[-C--:B------:R-:W-:Y:S01]  /*10ed0*/  ISETP.GE.AND P1, PT, R6, R11.reuse, PT ;  /* 0x0000000b0600720c */ /* 0x080fe20003f26270 */
[----:B------:R-:W-:Y:S01]  /*10ee0*/  FFMA.FTZ R6, R20, UR4, R187 ;  /* 0x0000000414067c23 */ /* 0x000fe200080100bb */
[----:B------:R-:W-:Y:S01]  /*10ef0*/  FSEL R33, R7, -INF , !P0 ;  /* 0xff80000007217808 */ /* 0x000fe20004000000 */
[----:B------:R-:W-:Y:S01]  /*10f00*/  FFMA.FTZ R7, R17, UR4, R188 ;  /* 0x0000000411077c23 */ /* 0x000fe200080100bc */
[----:B------:R-:W-:Y:S02]  /*10f10*/  FSEL R20, R9, -INF , !P6 ;  /* 0xff80000009147808 */ /* 0x000fe40007000000 */
[C---:B------:R-:W-:Y:S02]  /*10f20*/  ISETP.GE.AND P0, PT, R5.reuse, R12, PT ;  /* 0x0000000c0500720c */ /* 0x040fe40003f06270 */
[----:B------:R-:W-:Y:S01]  /*10f30*/  ISETP.GE.AND P6, PT, R5, R11, PT ;  /* 0x0000000b0500720c */ /* 0x000fe20003fc6270 */
[----:B------:R-:W-:Y:S01]  /*10f40*/  FFMA.FTZ R5, R17, UR4, R190 ;  /* 0x0000000411057c23 */ /* 0x000fe200080100be */
[----:B------:R-:W-:Y:S01]  /*10f50*/  FSEL R133, R6, -INF , !P5 ;  /* 0xff80000006857808 */ /* 0x000fe20006800000 */
[----:B------:R-:W-:Y:S01]  /*10f60*/  FFMA.FTZ R6, R16, UR4, R189 ;  /* 0x0000000410067c23 */ /* 0x000fe200080100bd */
[----:B------:R-:W-:-:S02]  /*10f70*/  FSEL R32, R7, -INF , !P4 ;  /* 0xff80000007207808 */ /* 0x000fc40006000000 */
[----:B------:R-:W-:Y:S01]  /*10f80*/  FSEL R34, R5, -INF , !P1 ;  /* 0xff80000005227808 */ /* 0x000fe20004800000 */
[----:B------:R-:W-:Y:S01]  /*10f90*/  FFMA.FTZ R5, R15, UR4, R28 ;  /* 0x000000040f057c23 */ /* 0x000fe2000801001c */
[----:B------:R-:W-:Y:S02]  /*10fa0*/  FSEL R21, R6, -INF , !P0 ;  /* 0xff80000006157808 */ /* 0x000fe40004000000 */
[CC--:B------:R-:W-:Y:S02]  /*10fb0*/  ISETP.GE.AND P1, PT, R3.reuse, R12.reuse, PT ;  /* 0x0000000c0300720c */ /* 0x0c0fe40003f26270 */
[-C--:B------:R-:W-:Y:S01]  /*10fc0*/  ISETP.GE.AND P0, PT, R3, R11.reuse, PT ;  /* 0x0000000b0300720c */ /* 0x080fe20003f06270 */
[----:B------:R-:W-:Y:S01]  /*10fd0*/  FFMA.FTZ R3, R15, UR4, R30 ;  /* 0x000000040f037c23 */ /* 0x000fe2000801001e */
        /* <DEDUP_REMOVED lines=9> */
[----:B------:R-:W-:Y:S02]  /*11070*/  PLOP3.LUT P0, PT, PT, PT, UP0, 0x80, 0x0 ;  /* 0x000000000000781c */ /* 0x000fe40003f0f008 */
[----:B------:R-:W-:Y:S02]  /*11080*/  FSEL R220, R4, -INF , !P1 ;  /* 0xff80000004dc7808 */ /* 0x000fe40004800000 */
[-C--:B------:R-:W-:Y:S02]  /*11090*/  ISETP.GE.AND P6, PT, R2, R12.reuse, PT ;  /* 0x0000000c0200720c */ /* 0x080fe40003fc6270 */
[----:B------:R-:W-:-:S02]  /*110a0*/  ISETP.GE.AND P5, PT, R0, R12, PT ;  /* 0x0000000c0000720c */ /* 0x000fc40003fa6270 */
[-C--:B------:R-:W-:Y:S01]  /*110b0*/  ISETP.GE.AND P4, PT, R2, R11.reuse, PT ;  /* 0x0000000b0200720c */ /* 0x080fe20003f86270 */
[C---:B------:R-:W-:Y:S01]  /*110c0*/  FFMA.FTZ R2, R13.reuse, UR4, R24 ;  /* 0x000000040d027c23 */ /* 0x040fe20008010018 */
[----:B------:R-:W-:Y:S01]  /*110d0*/  ISETP.GE.AND P1, PT, R0, R11, PT ;  /* 0x0000000b0000720c */ /* 0x000fe20003f26270 */
[----:B------:R-:W-:Y:S02]  /*110e0*/  FFMA.FTZ R0, R8, UR4, R25 ;  /* 0x0000000408007c23 */ /* 0x000fe40008010019 */
[----:B------:R-:W-:Y:S01]  /*110f0*/  FFMA.FTZ R13, R13, UR4, R26 ;  /* 0x000000040d0d7c23 */ /* 0x000fe2000801001a */
[----:B------:R-:W-:Y:S01]  /*11100*/  FSEL R203, R2, -INF , !P6 ;  /* 0xff80000002cb7808 */ /* 0x000fe20007000000 */
[----:B------:R-:W-:Y:S01]  /*11110*/  FFMA.FTZ R8, R8, UR4, R27 ;  /* 0x0000000408087c23 */ /* 0x000fe2000801001b */
[----:B------:R-:W-:Y:S02]  /*11120*/  FSEL R187, R0, -INF , !P5 ;  /* 0xff80000000bb7808 */ /* 0x000fe40006800000 */
[----:B------:R-:W-:-:S02]  /*11130*/  FSEL R222, R13, -INF , !P4 ;  /* 0xff8000000dde7808 */ /* 0x000fc40006000000 */
        /* <DEDUP_REMOVED lines=48> */
.L_x_1021:
[----:B------:R-:W-:Y:S05]  /*11440*/  BSYNC B0 ;  /* 0x0000000000007941 */ /* 0x000fea0003800000 */
.L_x_1020:
[----:B------:R-:W0:Y:S02]  /*11450*/  LDGDEPBAR ;  /* 0x00000000000079af */ /* 0x000e240000000000 */
.L_x_1019:
[----:B------:R-:W2:Y:S04]  /*11460*/  LDL.LU.64 R24, [R1+0x20] ;  /* 0x0000200001187983 */ /* 0x000ea80000300a00 */
[----:B------:R-:W3:Y:S04]  /*11470*/  LDL.LU.64 R26, [R1+0x38] ;  /* 0x00003800011a7983 */ /* 0x000ee80000300a00 */
[----:B-1----:R-:W4:Y:S04]  /*11480*/  LDL R5, [R1+0x48] ;  /* 0x0000480001057983 */ /* 0x002f280000100800 */
[----:B------:R-:W5:Y:S04]  /*11490*/  LDL R8, [R1+0x4c] ;  /* 0x00004c0001087983 */ /* 0x000f680000100800 */
[----:B------:R-:W2:Y:S04]  /*114a0*/  LDL R6, [R1+0x2c] ;  /* 0x00002c0001067983 */ /* 0x000ea80000100800 */
[----:B------:R-:W3:Y:S01]  /*114b0*/  LDL R7, [R1+0x28] ;  /* 0x0000280001077983 */ /* 0x000ee20000100800 */
        /* <DEDUP_REMOVED lines=17> */
[----:B------:R-:W1:Y:S01]  /*115d0*/  SHFL.BFLY PT, R135, R0, 0x2, 0x1f ;  /* 0x0c401f0000877f89 */ /* 0x000e6200000e0000 */
[----:B------:R-:W-:-:S04]  /*115e0*/  FMNMX.FTZ R3, R228, R19, !PT ;  /* 0x00000013e4037209 */ /* 0x000fc80007810000 */
[----:B------:R-:W-:Y:S02]  /*115f0*/  FMNMX.FTZ R3, R20, R3, !PT ;  /* 0x0000000314037209 */ /* 0x000fe40007810000 */
[----:B-1----:R-:W-:Y:S02]  /*11600*/  FMNMX.FTZ R136, R136, R2, !PT ;  /* 0x0000000288887209 */ /* 0x002fe40007810000 */
        /* <DEDUP_REMOVED lines=15> */
[----:B------:R-:W-:-:S03]  /*11700*/  FMNMX.FTZ R13, R221, R0, !PT ;  /* 0x00000000dd0d7209 */ /* 0x000fc60007810000 */
[----:B------:R-:W1:Y:S02]  /*11710*/  SHFL.BFLY PT, R134, R12, 0x2, 0x1f ;  /* 0x0c401f000c867f89 */ /* 0x000e6400000e0000 */
[----:B-1----:R-:W-:Y:S02]  /*11720*/  FMNMX.FTZ R136, R136, R4, !PT ;  /* 0x0000000488887209 */ /* 0x002fe40007810000 */
[----:B------:R-:W-:Y:S01]  /*11730*/  MOV R3, UR31 ;  /* 0x0000001f00037c02 */ /* 0x000fe20008000f00 */
[----:B------:R-:W1:Y:S04]  /*11740*/  SHFL.BFLY PT, R18, R13, 0x2, 0x1f ;  /* 0x0c401f000d127f89 */ /* 0x000e6800000e0000 */
[----:B------:R-:W1:Y:S01]  /*11750*/  SHFL.BFLY PT, R15, R135, 0x1, 0x1f ;  /* 0x0c201f00870f7f89 */ /* 0x000e6200000e0000 */
[C---:B------:R-:W-:Y:S01]  /*11760*/  FMUL.FTZ R0, R136.reuse, c[0x0][0x23c] ;  /* 0x00008f0088007a20 */ /* 0x040fe20000410000 */
[----:B------:R-:W-:-:S04]  /*11770*/  FSETP.NEU.FTZ.AND P3, PT, R136, -INF , PT ;  /* 0xff8000008800780b */ /* 0x000fc80003f7d000 */
[----:B------:R-:W-:Y:S02]  /*11780*/  FSEL R0, R0, RZ, P3 ;  /* 0x000000ff00007208 */ /* 0x000fe40001800000 */
[----:B------:R-:W-:Y:S02]  /*11790*/  FMNMX.FTZ R134, R134, R12, !PT ;  /* 0x0000000c86867209 */ /* 0x000fe40007810000 */
[----:B-1----:R-:W-:-:S05]  /*117a0*/  FMNMX.FTZ R13, R18, R13, !PT ;  /* 0x0000000d120d7209 */ /* 0x002fca0007810000 */
[----:B------:R-:W-:Y:S01]  /*117b0*/  SHFL.BFLY PT, R18, R13, 0x1, 0x1f ;  /* 0x0c201f000d127f89 */ /* 0x000fe200000e0000 */
[----:B------:R-:W-:-:S04]  /*117c0*/  FMNMX.FTZ R135, R135, R15, !PT ;  /* 0x0000000f87877209 */ /* 0x000fc80007810000 */
[C---:B------:R-:W-:Y:S01]  /*117d0*/  FSETP.NEU.FTZ.AND P2, PT, R135.reuse, -INF , PT ;  /* 0xff8000008700780b */ /* 0x040fe20003f5d000 */
[----:B------:R-:W-:-:S05]  /*117e0*/  FMUL.FTZ R12, R135, c[0x0][0x23c] ;  /* 0x00008f00870c7a20 */ /* 0x000fca0000410000 */
[----:B------:R-:W-:Y:S01]  /*117f0*/  FSEL R12, R12, RZ, P2 ;  /* 0x000000ff0c0c7208 */ /* 0x000fe20001000000 */
[----:B------:R-:W1:Y:S08]  /*11800*/  LDC.U8 R183, c[0x0][0x2d8] ;  /* 0x0000b600ffb77b82 */ /* 0x000e700000000000 */
[----:B------:R-:W1:Y:S02]  /*11810*/  LDC.U8 R182, c[0x0][0x2d8] ;  /* 0x0000b600ffb67b82 */ /* 0x000e640000000000 */
[----:B-1----:R-:W-:Y:S01]  /*11820*/  PRMT R182, R182, 0x7054, R183 ;  /* 0x00007054b6b67816 */ /* 0x002fe200000000b7 */
[----:B----4-:R-:W-:-:S04]  /*11830*/  IMAD.WIDE.U32 R4, R5, -0x2daee0ad, RZ ;  /* 0xd2511f5305047825 */ /* 0x010fc800078e00ff */
[----:B-----5:R-:W-:Y:S01]  /*11840*/  IMAD.WIDE.U32 R10, R8, -0x326172a9, RZ ;  /* 0xcd9e8d57080a7825 */ /* 0x020fe200078e00ff */
[----:B------:R-:W-:-:S04]  /*11850*/  LOP3.LUT R2, R5, UR32, R3, 0x96, !PT ;  /* 0x0000002005027c12 */ /* 0x000fc8000f8e9603 */
[----:B--2---:R-:W-:Y:S01]  /*11860*/  LOP3.LUT R6, R11, R6, RZ, 0x3c, !PT ;  /* 0x000000060b067212 */ /* 0x004fe200078e3cff */
[----:B------:R-:W-:-:S04]  /*11870*/  IMAD.WIDE.U32 R2, R2, -0x326172a9, RZ ;  /* 0xcd9e8d5702027825 */ /* 0x000fc800078e00ff */
[----:B---3--:R-:W-:Y:S01]  /*11880*/  IMAD R8, R7, -0x326172a9, RZ ;  /* 0xcd9e8d5707087824 */ /* 0x008fe200078e02ff */
[----:B------:R-:W-:Y:S01]  /*11890*/  LOP3.LUT R16, R25, UR14, R2, 0x96, !PT ;  /* 0x0000000e19107c12 */ /* 0x000fe2000f8e9602 */
[----:B------:R-:W-:-:S03]  /*118a0*/  IMAD.WIDE.U32 R6, R6, -0x2daee0ad, RZ ;  /* 0xd2511f5306067825 */ /* 0x000fc600078e00ff */
[----:B------:R-:W-:Y:S01]  /*118b0*/  LOP3.LUT R5, R3, UR16, R8, 0x96, !PT ;  /* 0x0000001003057c12 */ /* 0x000fe2000f8e9608 */
[----:B------:R-:W-:Y:S01]  /*118c0*/  IMAD.WIDE.U32 R16, R16, -0x2daee0ad, RZ ;  /* 0xd2511f5310107825 */ /* 0x000fe200078e00ff */
[----:B------:R-:W-:-:S03]  /*118d0*/  LOP3.LUT R9, R7, UR15, R4, 0x96, !PT ;  /* 0x0000000f07097c12 */ /* 0x000fc6000f8e9604 */
[----:B------:R-:W-:Y:S01]  /*118e0*/  IMAD.WIDE.U32 R4, R5, -0x2daee0ad, RZ ;  /* 0xd2511f5305047825 */ /* 0x000fe200078e00ff */
[----:B------:R-:W-:-:S03]  /*118f0*/  LOP3.LUT R10, R3, UR16, R10, 0x96, !PT ;  /* 0x00000010030a7c12 */ /* 0x000fc6000f8e960a */
[----:B------:R-:W-:Y:S01]  /*11900*/  FFMA.FTZ R8, R22, c[0x0][0x23c], -R0 ;  /* 0x00008f0016087a23 */ /* 0x000fe20000010800 */
[----:B------:R-:W-:Y:S02]  /*11910*/  LOP3.LUT R14, R17, UR11, R4, 0x96, !PT ;  /* 0x0000000b110e7c12 */ /* 0x000fe4000f8e9604 */
[----:B------:R-:W1:Y:S01]  /*11920*/  SHFL.BFLY PT, R17, R134, 0x1, 0x1f ;  /* 0x0c201f0086117f89 */ /* 0x000e6200000e0000 */
[----:B------:R2:W-:Y:S01]  /*11930*/  MUFU.EX2 R175, R8 ;  /* 0x0000000800af7308 */ /* 0x0005e20000000800 */
[----:B------:R-:W-:Y:S01]  /*11940*/  IMAD.WIDE.U32 R10, R10, -0x2daee0ad, RZ ;  /* 0xd2511f530a0a7825 */ /* 0x000fe200078e00ff */
[----:B------:R-:W-:-:S03]  /*11950*/  LOP3.LUT R5, R5, UR13, R26, 0x96, !PT ;  /* 0x0000000d05057c12 */ /* 0x000fc6000f8e961a */
[--C-:B------:R-:W-:Y:S02]  /*11960*/  FFMA.FTZ R4, R138, c[0x0][0x23c], -R0.reuse ;  /* 0x00008f008a047a23 */ /* 0x100fe40000010800 */
[----:B------:R-:W-:Y:S01]  /*11970*/  FFMA.FTZ R3, R137, c[0x0][0x23c], -R0 ;  /* 0x00008f0089037a23 */ /* 0x000fe20000010800 */
[----:B------:R-:W-:Y:S01]  /*11980*/  LOP3.LUT R6, R11, UR13, R6, 0x96, !PT ;  /* 0x0000000d0b067c12 */ /* 0x000fe2000f8e9606 */
[----:B------:R3:W-:Y:S01]  /*11990*/  MUFU.EX2 R181, R4 ;  /* 0x0000000400b57308 */ /* 0x0007e20000000800 */
[----:B--2---:R-:W-:-:S07]  /*119a0*/  IMAD.WIDE.U32 R8, R9, -0x326172a9, RZ ;  /* 0xcd9e8d5709087825 */ /* 0x004fce00078e00ff */
[----:B------:R2:W-:Y:S01]  /*119b0*/  MUFU.EX2 R188, R3 ;  /* 0x0000000300bc7308 */ /* 0x0005e20000000800 */
[----:B------:R-:W-:Y:S01]  /*119c0*/  LOP3.LUT R7, R9, UR14, R2, 0x96, !PT ;  /* 0x0000000e09077c12 */ /* 0x000fe2000f8e9602 */
[----:B------:R-:W-:-:S04]  /*119d0*/  IMAD.WIDE.U32 R14, R14, -0x326172a9, RZ ;  /* 0xcd9e8d570e0e7825 */ /* 0x000fc800078e00ff */
[----:B---3--:R-:W-:-:S04]  /*119e0*/  FFMA.FTZ R4, R139, c[0x0][0x23c], -R0 ;  /* 0x00008f008b047a23 */ /* 0x008fc80000010800 */
[----:B------:R3:W-:Y:S01]  /*119f0*/  MUFU.EX2 R180, R4 ;  /* 0x0000000400b47308 */ /* 0x0007e20000000800 */
[----:B--2---:R-:W-:-:S05]  /*11a00*/  IMAD.WIDE.U32 R2, R5, -0x326172a9, RZ ;  /* 0xcd9e8d5705027825 */ /* 0x004fca00078e00ff */
[----:B------:R-:W-:Y:S02]  /*11a10*/  LOP3.LUT R3, R3, UR12, R24, 0x96, !PT ;  /* 0x0000000c03037c12 */ /* 0x000fe4000f8e9618 */
[----:B------:R-:W-:Y:S01]  /*11a20*/  LOP3.LUT R9, R15, UR10, R2, 0x96, !PT ;  /* 0x0000000a0f097c12 */ /* 0x000fe2000f8e9602 */
[----:B---3--:R-:W-:-:S04]  /*11a30*/  IMAD.WIDE.U32 R4, R6, -0x326172a9, RZ ;  /* 0xcd9e8d5706047825 */ /* 0x008fc800078e00ff */
[----:B------:R-:W-:Y:S01]  /*11a40*/  IMAD.WIDE.U32 R6, R7, -0x2daee0ad, RZ ;  /* 0xd2511f5307067825 */ /* 0x000fe200078e00ff */
[----:B------:R-:W-:-:S03]  /*11a50*/  LOP3.LUT R8, R5, UR12, R8, 0x96, !PT ;  /* 0x0000000c05087c12 */ /* 0x000fc6000f8e9608 */
[----:B------:R-:W-:Y:S01]  /*11a60*/  IMAD.WIDE.U32 R2, R3, -0x2daee0ad, RZ ;  /* 0xd2511f5303027825 */ /* 0x000fe200078e00ff */
[----:B------:R-:W-:-:S03]  /*11a70*/  LOP3.LUT R10, R7, UR11, R10, 0x96, !PT ;  /* 0x0000000b070a7c12 */ /* 0x000fc6000f8e960a */
[----:B------:R-:W-:Y:S01]  /*11a80*/  IMAD.WIDE.U32 R138, R9, -0x2daee0ad, RZ ;  /* 0xd2511f53098a7825 */ /* 0x000fe200078e00ff */
[----:B-1----:R-:W-:-:S03]  /*11a90*/  FMNMX.FTZ R134, R134, R17, !PT ;  /* 0x0000001186867209 */ /* 0x002fc60007810000 */
[----:B------:R-:W-:Y:S02]  /*11aa0*/  FFMA.FTZ R11, R132, c[0x0][0x23c], -R12 ;  /* 0x00008f00840b7a23 */ /* 0x000fe4000001080c */
[----:B------:R-:W-:Y:S01]  /*11ab0*/  IMAD.WIDE.U32 R8, R8, -0x2daee0ad, RZ ;  /* 0xd2511f5308087825 */ /* 0x000fe200078e00ff */
[----:B------:R-:W-:-:S03]  /*11ac0*/  LOP3.LUT R7, R3, UR9, R16, 0x96, !PT ;  /* 0x0000000903077c12 */ /* 0x000fc6000f8e9610 */
[----:B------:R-:W-:Y:S01]  /*11ad0*/  IMAD.WIDE.U32 R184, R10, -0x326172a9, RZ ;  /* 0xcd9e8d570ab87825 */ /* 0x000fe200078e00ff */
[----:B------:R-:W-:Y:S01]  /*11ae0*/  LOP3.LUT R10, R139, UR5, R2, 0x96, !PT ;  /* 0x000000058b0a7c12 */ /* 0x000fe2000f8e9602 */
[----:B------:R1:W-:Y:S02]  /*11af0*/  MUFU.EX2 R35, R11 ;  /* 0x0000000b00237308 */ /* 0x0003e40000000800 */
[--C-:B------:R-:W-:Y:S01]  /*11b00*/  FFMA.FTZ R5, R172, c[0x0][0x23c], -R12.reuse ;  /* 0x00008f00ac057a23 */ /* 0x100fe2000001080c */
[----:B------:R-:W-:Y:S01]  /*11b10*/  FMNMX.FTZ R2, R13, R18, !PT ;  /* 0x000000120d027209 */ /* 0x000fe20007810000 */
[----:B------:R-:W-:Y:S01]  /*11b20*/  FFMA.FTZ R3, R23, c[0x0][0x23c], -R12 ;  /* 0x00008f0017037a23 */ /* 0x000fe2000001080c */
[C---:B------:R-:W-:Y:S01]  /*11b30*/  FSETP.NEU.FTZ.AND P1, PT, R134.reuse, -INF , PT ;  /* 0xff8000008600780b */ /* 0x040fe20003f3d000 */
[----:B------:R-:W-:Y:S02]  /*11b40*/  FMUL.FTZ R13, R134, c[0x0][0x23c] ;  /* 0x00008f00860d7a20 */ /* 0x000fe40000410000 */
[----:B------:R2:W-:Y:S01]  /*11b50*/  MUFU.EX2 R174, R5 ;  /* 0x0000000500ae7308 */ /* 0x0005e20000000800 */
[----:B-1----:R-:W-:Y:S01]  /*11b60*/  LOP3.LUT R11, R9, UR9, R6, 0x96, !PT ;  /* 0x00000009090b7c12 */ /* 0x002fe2000f8e9606 */
[----:B------:R-:W-:Y:S01]  /*11b70*/  IMAD.WIDE.U32 R6, R7, -0x326172a9, RZ ;  /* 0xcd9e8d5707067825 */ /* 0x000fe200078e00ff */
[----:B------:R-:W-:-:S05]  /*11b80*/  LOP3.LUT R9, R185, UR10, R4, 0x96, !PT ;  /* 0x0000000ab9097c12 */ /* 0x000fca000f8e9604 */
[----:B------:R1:W-:Y:S01]  /*11b90*/  MUFU.EX2 R189, R3 ;  /* 0x0000000300bd7308 */ /* 0x0003e20000000800 */
[----:B------:R-:W-:Y:S01]  /*11ba0*/  FSEL R13, R13, RZ, P1 ;  /* 0x000000ff0d0d7208 */ /* 0x000fe20000800000 */
[----:B--2---:R-:W-:Y:S01]  /*11bb0*/  IMAD.WIDE.U32 R4, R10, -0x326172a9, RZ ;  /* 0xcd9e8d570a047825 */ /* 0x004fe200078e00ff */
[----:B------:R-:W-:-:S03]  /*11bc0*/  LOP3.LUT R132, R7, UR8, R14, 0x96, !PT ;  /* 0x0000000807847c12 */ /* 0x000fc6000f8e960e */
[----:B------:R-:W-:Y:S01]  /*11bd0*/  IMAD.WIDE.U32 R178, R9, -0x2daee0ad, RZ ;  /* 0xd2511f5309b27825 */ /* 0x000fe200078e00ff */
[----:B------:R-:W-:-:S03]  /*11be0*/  SHF.R.U32.HI R7, RZ, 0x10, R4 ;  /* 0x00000010ff077819 */ /* 0x000fc60000011604 */
[----:B-1----:R-:W-:Y:S01]  /*11bf0*/  FFMA.FTZ R3, R173, c[0x0][0x23c], -R12 ;  /* 0x00008f00ad037a23 */ /* 0x002fe2000001080c */
[----:B------:R-:W-:Y:S02]  /*11c00*/  LOP3.LUT R6, R5, UR17, R6, 0x96, !PT ;  /* 0x0000001105067c12 */ /* 0x000fe4000f8e9606 */
[----:B------:R-:W-:Y:S01]  /*11c10*/  LOP3.LUT R10, R4, 0xff, RZ, 0xc0, !PT ;  /* 0x000000ff040a7812 */ /* 0x000fe200078ec0ff */
[----:B------:R1:W2:Y:S01]  /*11c20*/  MUFU.EX2 R22, R3 ;  /* 0x0000000300167308 */ /* 0x0002a20000000800 */
[----:B------:R-:W-:Y:S02]  /*11c30*/  SHF.R.U32.HI R9, RZ, 0x18, R4 ;  /* 0x00000018ff097819 */ /* 0x000fe40000011604 */
[----:B------:R-:W-:Y:S01]  /*11c40*/  LOP3.LUT R7, R7, 0xff, RZ, 0xc0, !PT ;  /* 0x000000ff07077812 */ /* 0x000fe200078ec0ff */
[----:B------:R-:W-:Y:S02]  /*11c50*/  FMUL.FTZ R14, R2, c[0x0][0x23c] ;  /* 0x00008f00020e7a20 */ /* 0x000fe40000410000 */
[----:B------:R-:W-:Y:S01]  /*11c60*/  IMAD.WIDE.U32 R176, R11, -0x326172a9, RZ ;  /* 0xcd9e8d570bb07825 */ /* 0x000fe200078e00ff */
[----:B-1----:R-:W-:-:S03]  /*11c70*/  LOP3.LUT R3, R4, 0xffff, RZ, 0xc0, !PT ;  /* 0x0000ffff04037812 */ /* 0x002fc600078ec0ff */
[----:B------:R-:W-:Y:S01]  /*11c80*/  FFMA.FTZ R5, R19, c[0x0][0x23c], -R13 ;  /* 0x00008f0013057a23 */ /* 0x000fe2000001080d */
[----:B------:R-:W-:Y:S02]  /*11c90*/  LOP3.LUT R4, R179, UR5, R8, 0x96, !PT ;  /* 0x00000005b3047c12 */ /* 0x000fe4000f8e9608 */
[----:B------:R-:W-:Y:S01]  /*11ca0*/  PRMT R19, R7, 0x5410, R9 ;  /* 0x0000541007137816 */ /* 0x000fe20000000009 */
[----:B------:R1:W-:Y:S01]  /*11cb0*/  MUFU.EX2 R190, R5 ;  /* 0x0000000500be7308 */ /* 0x0003e20000000800 */
[----:B------:R-:W-:Y:S01]  /*11cc0*/  SHF.R.U32.HI R8, RZ, 0x8, R3 ;  /* 0x00000008ff087819 */ /* 0x000fe20000011603 */
[----:B------:R-:W-:Y:S01]  /*11cd0*/  FFMA.FTZ R3, R20, c[0x0][0x23c], -R13 ;  /* 0x00008f0014037a23 */ /* 0x000fe2000001080d */
[----:B------:R-:W-:Y:S02]  /*11ce0*/  FSEL R7, R135, RZ, P2 ;  /* 0x000000ff87077208 */ /* 0x000fe40001000000 */
[----:B------:R-:W-:-:S03]  /*11cf0*/  FSETP.NEU.FTZ.AND P2, PT, R2, -INF , PT ;  /* 0xff8000000200780b */ /* 0x000fc60003f5d000 */
[----:B------:R3:W-:Y:S01]  /*11d00*/  MUFU.EX2 R137, R3 ;  /* 0x0000000300897308 */ /* 0x0007e20000000800 */
[----:B------:R-:W-:Y:S01]  /*11d10*/  FSEL R14, R14, RZ, P2 ;  /* 0x000000ff0e0e7208 */ /* 0x000fe20001000000 */
[----:B-1----:R-:W-:-:S05]  /*11d20*/  IMAD.WIDE.U32 R4, R4, -0x326172a9, RZ ;  /* 0xcd9e8d5704047825 */ /* 0x002fca00078e00ff */
[C---:B------:R-:W-:Y:S02]  /*11d30*/  LOP3.LUT R11, R4.reuse, 0xffff, RZ, 0xc0, !PT ;  /* 0x0000ffff040b7812 */ /* 0x040fe400078ec0ff */
[----:B------:R-:W-:Y:S02]  /*11d40*/  LOP3.LUT R15, R4, 0xff, RZ, 0xc0, !PT ;  /* 0x000000ff040f7812 */ /* 0x000fe400078ec0ff */
[--C-:B------:R-:W-:Y:S02]  /*11d50*/  SHF.R.U32.HI R17, RZ, 0x10, R4.reuse ;  /* 0x00000010ff117819 */ /* 0x100fe40000011604 */
[----:B------:R-:W-:Y:S01]  /*11d60*/  SHF.R.U32.HI R18, RZ, 0x18, R4 ;  /* 0x00000018ff127819 */ /* 0x000fe20000011604 */
[--C-:B------:R-:W-:Y:S01]  /*11d70*/  FFMA.FTZ R4, R21, c[0x0][0x23c], -R13.reuse ;  /* 0x00008f0015047a23 */ /* 0x100fe2000001080d */
[----:B---3--:R-:W-:Y:S01]  /*11d80*/  LOP3.LUT R3, R5, UR17, R176, 0x96, !PT ;  /* 0x0000001105037c12 */ /* 0x008fe2000f8e96b0 */
[----:B------:R-:W-:Y:S02]  /*11d90*/  FFMA.FTZ R5, R32, c[0x0][0x23c], -R13 ;  /* 0x00008f0020057a23 */ /* 0x000fe4000001080d */
[----:B------:R1:W3:Y:S01]  /*11da0*/  MUFU.EX2 R27, R4 ;  /* 0x00000004001b7308 */ /* 0x0002e20000000800 */
[----:B------:R-:W-:Y:S01]  /*11db0*/  PRMT R23, R10, 0x5410, R8 ;  /* 0x000054100a177816 */ /* 0x000fe20000000008 */
[----:B------:R-:W-:Y:S01]  /*11dc0*/  FADD.FTZ R25, R230, -R7 ;  /* 0x80000007e6197221 */ /* 0x000fe20000010000 */
[----:B------:R-:W-:-:S05]  /*11dd0*/  LOP3.LUT R7, R6, 0xffff, RZ, 0xc0, !PT ;  /* 0x0000ffff06077812 */ /* 0x000fca00078ec0ff */
[----:B------:R4:W5:Y:S01]  /*11de0*/  MUFU.EX2 R26, R5 ;  /* 0x00000005001a7308 */ /* 0x0009620000000800 */
[----:B------:R-:W-:Y:S02]  /*11df0*/  LOP3.LUT R10, R6, 0xff, RZ, 0xc0, !PT ;  /* 0x000000ff060a7812 */ /* 0x000fe400078ec0ff */
[----:B------:R-:W-:Y:S01]  /*11e00*/  SHF.R.U32.HI R9, RZ, 0x18, R6 ;  /* 0x00000018ff097819 */ /* 0x000fe20000011606 */
[----:B-1----:R-:W-:Y:S01]  /*11e10*/  FFMA.FTZ R4, R33, c[0x0][0x23c], -R14 ;  /* 0x00008f0021047a23 */ /* 0x002fe2000001080e */
[----:B------:R-:W-:-:S03]  /*11e20*/  FSEL R8, R136, RZ, P3 ;  /* 0x000000ff88087208 */ /* 0x000fc60001800000 */
[----:B------:R1:W-:Y:S01]  /*11e30*/  MUFU.EX2 R227, R4 ;  /* 0x0000000400e37308 */ /* 0x0003e20000000800 */
[----:B----4-:R-:W-:-:S04]  /*11e40*/  SHF.R.U32.HI R5, RZ, 0x10, R6 ;  /* 0x00000010ff057819 */ /* 0x010fc80000011606 */
[----:B------:R-:W-:Y:S01]  /*11e50*/  LOP3.LUT R6, R5, 0xff, RZ, 0xc0, !PT ;  /* 0x000000ff05067812 */ /* 0x000fe200078ec0ff */
[----:B------:R-:W-:Y:S01]  /*11e60*/  FFMA.FTZ R5, R133, c[0x0][0x23c], -R14 ;  /* 0x00008f0085057a23 */ /* 0x000fe2000001080e */
[----:B--2---:R-:W-:Y:S02]  /*11e70*/  MOV R133, R22 ;  /* 0x0000001600857202 */ /* 0x004fe40000000f00 */
[----:B-1----:R-:W-:Y:S01]  /*11e80*/  SHF.R.U32.HI R4, RZ, 0x8, R11 ;  /* 0x00000008ff047819 */ /* 0x002fe2000001160b */
[----:B------:R-:W-:-:S03]  /*11e90*/  FADD.FTZ R20, R231, -R8 ;  /* 0x80000008e7147221 */ /* 0x000fc60000010000 */
[----:B------:R-:W-:Y:S02]  /*11ea0*/  PRMT R22, R15, 0x5410, R4 ;  /* 0x000054100f167816 */ /* 0x000fe40000000004 */
[C---:B------:R-:W-:Y:S02]  /*11eb0*/  LOP3.LUT R4, R3.reuse, 0xffff, RZ, 0xc0, !PT ;  /* 0x0000ffff03047812 */ /* 0x040fe400078ec0ff */
[----:B------:R-:W-:Y:S02]  /*11ec0*/  FSEL R8, R134, RZ, P1 ;  /* 0x000000ff86087208 */ /* 0x000fe40000800000 */
[----:B------:R-:W-:Y:S02]  /*11ed0*/  SHF.R.U32.HI R7, RZ, 0x8, R7 ;  /* 0x00000008ff077819 */ /* 0x000fe40000011607 */
[----:B------:R-:W-:Y:S02]  /*11ee0*/  PRMT R16, R6, 0x5410, R9 ;  /* 0x0000541006107816 */ /* 0x000fe40000000009 */
[----:B------:R-:W-:-:S02]  /*11ef0*/  LOP3.LUT R9, R3, 0xff, RZ, 0xc0, !PT ;  /* 0x000000ff03097812 */ /* 0x000fc400078ec0ff */
[----:B------:R-:W-:Y:S02]  /*11f00*/  SHF.R.U32.HI R4, RZ, 0x8, R4 ;  /* 0x00000008ff047819 */ /* 0x000fe40000011604 */
[----:B------:R-:W-:Y:S01]  /*11f10*/  SHF.R.U32.HI R6, RZ, 0x10, R3 ;  /* 0x00000010ff067819 */ /* 0x000fe20000011603 */
[----:B------:R-:W-:Y:S01]  /*11f20*/  FADD.FTZ R24, R228, -R8 ;  /* 0x80000008e4187221 */ /* 0x000fe20000010000 */
[----:B------:R-:W-:Y:S01]  /*11f30*/  PRMT R11, R10, 0x5410, R7 ;  /* 0x000054100a0b7816 */ /* 0x000fe20000000007 */
[----:B------:R1:W-:Y:S01]  /*11f40*/  MUFU.EX2 R226, R5 ;  /* 0x0000000500e27308 */ /* 0x0003e20000000800 */
[----:B------:R-:W-:Y:S02]  /*11f50*/  FSEL R7, R2, RZ, P2 ;  /* 0x000000ff02077208 */ /* 0x000fe40001000000 */
[----:B------:R-:W-:Y:S02]  /*11f60*/  SHF.R.U32.HI R8, RZ, 0x18, R3 ;  /* 0x00000018ff087819 */ /* 0x000fe40000011603 */
[----:B------:R-:W-:Y:S01]  /*11f70*/  PRMT R9, R9, 0x5410, R4 ;  /* 0x0000541009097816 */ /* 0x000fe20000000004 */
[--C-:B------:R-:W-:Y:S01]  /*11f80*/  FFMA.FTZ R4, R28, c[0x0][0x23c], -R14.reuse ;  /* 0x00008f001c047a23 */ /* 0x100fe2000001080e */
[----:B------:R-:W-:Y:S01]  /*11f90*/  LOP3.LUT R3, R6, 0xff, RZ, 0xc0, !PT ;  /* 0x000000ff06037812 */ /* 0x000fe200078ec0ff */
[--C-:B------:R-:W-:Y:S01]  /*11fa0*/  HSET2.LE.AND R6, R23, R182.reuse, PT ;  /* 0x000000b617067233 */ /* 0x100fe20003803000 */
[----:B------:R-:W-:Y:S01]  /*11fb0*/  FFMA.FTZ R10, R34, c[0x0][0x23c], -R14 ;  /* 0x00008f00220a7a23 */ /* 0x000fe2000001080e */
[----:B------:R2:W-:Y:S01]  /*11fc0*/  MUFU.EX2 R179, R4 ;  /* 0x0000000400b37308 */ /* 0x0005e20000000800 */
[----:B------:R-:W-:Y:S01]  /*11fd0*/  PRMT R21, R3, 0x5410, R8 ;  /* 0x0000541003157816 */ /* 0x000fe20000000008 */
[----:B------:R-:W4:Y:S01]  /*11fe0*/  LDSM.16.MT88.4 R28, [R205+0xa000] ;  /* 0x00a00000cd1c783b */ /* 0x000f220000004200 */
[----:B-1----:R-:W-:Y:S01]  /*11ff0*/  LOP3.LUT R5, R17, 0xff, RZ, 0xc0, !PT ;  /* 0x000000ff11057812 */ /* 0x002fe200078ec0ff */
[----:B------:R-:W-:Y:S01]  /*12000*/  FADD.FTZ R17, R229, -R7 ;  /* 0x80000007e5117221 */ /* 0x000fe20000010000 */
[----:B------:R-:W-:Y:S01]  /*12010*/  HSET2.LE.AND R7, R19, R182, PT ;  /* 0x000000b613077233 */ /* 0x000fe20003803000 */
[----:B------:R-:W-:-:S02]  /*12020*/  F2FP.PACK_AB R3, R180, R181 ;  /* 0x000000b5b403723e */ /* 0x000fc400000000ff */
[----:B------:R-:W-:Y:S01]  /*12030*/  PRMT R15, R5, 0x5410, R18 ;  /* 0x00005410050f7816 */ /* 0x000fe20000000012 */
[--C-:B------:R-:W-:Y:S01]  /*12040*/  HSET2.LE.AND R5, R11, R182.reuse, PT ;  /* 0x000000b60b057233 */ /* 0x100fe20003803000 */
[----:B------:R-:W-:Y:S02]  /*12050*/  F2FP.PACK_AB R8, R188, R175 ;  /* 0x000000afbc08723e */ /* 0x000fe400000000ff */
[----:B--2---:R-:W-:Y:S02]  /*12060*/  F2FP.PACK_AB R4, R133, R189 ;  /* 0x000000bd8504723e */ /* 0x004fe400000000ff */
[----:B------:R-:W-:Y:S01]  /*12070*/  LOP3.LUT R6, R6, R3, RZ, 0xc0, !PT ;  /* 0x0000000306067212 */ /* 0x000fe200078ec0ff */
[----:B------:R-:W-:Y:S01]  /*12080*/  HSET2.LE.AND R3, R16, R182, PT ;  /* 0x000000b610037233 */ /* 0x000fe20003803000 */
[----:B------:R-:W-:Y:S02]  /*12090*/  LOP3.LUT R7, R7, R4, RZ, 0xc0, !PT ;  /* 0x0000000407077212 */ /* 0x000fe400078ec0ff */
[----:B------:R-:W-:-:S02]  /*120a0*/  LOP3.LUT R4, R5, R8, RZ, 0xc0, !PT ;  /* 0x0000000805047212 */ /* 0x000fc400078ec0ff */
[----:B------:R-:W-:Y:S01]  /*120b0*/  F2FP.PACK_AB R5, R174, R35 ;  /* 0x00000023ae05723e */ /* 0x000fe200000000ff */
[----:B------:R-:W-:Y:S01]  /*120c0*/  FMUL.FTZ R19, R25, c[0x0][0x23c] ;  /* 0x00008f0019137a20 */ /* 0x000fe20000410000 */
[----:B---3--:R-:W-:Y:S02]  /*120d0*/  MOV R23, R27 ;  /* 0x0000001b00177202 */ /* 0x008fe40000000f00 */
[----:B------:R-:W-:Y:S01]  /*120e0*/  LOP3.LUT R5, R3, R5, RZ, 0xc0, !PT ;  /* 0x0000000503057212 */ /* 0x000fe200078ec0ff */
[----:B------:R-:W-:Y:S01]  /*120f0*/  HSET2.LE.AND R3, R22, R182, PT ;  /* 0x000000b616037233 */ /* 0x000fe20003803000 */
[----:B------:R-:W-:Y:S01]  /*12100*/  FMUL.FTZ R18, R24, c[0x0][0x23c] ;  /* 0x00008f0018127a20 */ /* 0x000fe20000410000 */
[----:B-----5:R-:W-:Y:S01]  /*12110*/  MOV R22, R26 ;  /* 0x0000001a00167202 */ /* 0x020fe20000000f00 */
[----:B------:R1:W2:Y:S01]  /*12120*/  MUFU.EX2 R185, R10 ;  /* 0x0000000a00b97308 */ /* 0x0002a20000000800 */
[----:B------:R-:W3:Y:S01]  /*12130*/  LDSM.16.MT88.4 R24, [R207+0xa000] ;  /* 0x00a00000cf18783b */ /* 0x000ee20000004200 */
[----:B------:R-:W-:-:S02]  /*12140*/  FMUL.FTZ R17, R17, c[0x0][0x23c] ;  /* 0x00008f0011117a20 */ /* 0x000fc40000410000 */
[----:B------:R-:W-:-:S04]  /*12150*/  FMUL.FTZ R20, R20, c[0x0][0x23c] ;  /* 0x00008f0014147a20 */ /* 0x000fc80000410000 */
[----:B------:R-:W5:Y:S01]  /*12160*/  MUFU.EX2 R18, R18 ;  /* 0x0000001200127308 */ /* 0x000f620000000800 */
[----:B-1----:R-:W-:-:S07]  /*12170*/  F2FP.PACK_AB R10, R23, R22 ;  /* 0x00000016170a723e */ /* 0x002fce00000000ff */
[----:B------:R-:W1:Y:S01]  /*12180*/  MUFU.EX2 R17, R17 ;  /* 0x0000001100117308 */ /* 0x000e620000000800 */
[----:B--2---:R-:W-:Y:S02]  /*12190*/  F2FP.PACK_AB R11, R179, R185 ;  /* 0x000000b9b30b723e */ /* 0x004fe400000000ff */
[----:B------:R-:W-:Y:S01]  /*121a0*/  LOP3.LUT R10, R3, R10, RZ, 0xc0, !PT ;  /* 0x0000000a030a7212 */ /* 0x000fe200078ec0ff */
[----:B------:R-:W-:-:S04]  /*121b0*/  HSET2.LE.AND R3, R15, R182, PT ;  /* 0x000000b60f037233 */ /* 0x000fc80003803000 */
[----:B------:R-:W2:Y:S01]  /*121c0*/  MUFU.EX2 R20, R20 ;  /* 0x0000001400147308 */ /* 0x000ea20000000800 */
[----:B------:R-:W-:Y:S01]  /*121d0*/  LOP3.LUT R11, R3, R11, RZ, 0xc0, !PT ;  /* 0x0000000b030b7212 */ /* 0x000fe200078ec0ff */
[----:B------:R-:W-:-:S06]  /*121e0*/  HSET2.LE.AND R3, R9, R182, PT ;  /* 0x000000b609037233 */ /* 0x000fcc0003803000 */
[----:B------:R-:W2:Y:S01]  /*121f0*/  MUFU.EX2 R19, R19 ;  /* 0x0000001300137308 */ /* 0x000ea20000000800 */
[----:B------:R-:W-:Y:S01]  /*12200*/  F2FP.PACK_AB R8, R137, R190 ;  /* 0x000000be8908723e */ /* 0x000fe200000000ff */
[----:B------:R-:W-:-:S03]  /*12210*/  HSET2.LE.AND R9, R21, R182, PT ;  /* 0x000000b615097233 */ /* 0x000fc60003803000 */
[----:B------:R-:W-:Y:S02]  /*12220*/  LOP3.LUT R8, R3, R8, RZ, 0xc0, !PT ;  /* 0x0000000803087212 */ /* 0x000fe400078ec0ff */
[----:B------:R-:W-:Y:S01]  /*12230*/  F2FP.PACK_AB R3, R226, R227 ;  /* 0x000000e3e203723e */ /* 0x000fe200000000ff */
[-C--:B-----5:R-:W-:Y:S02]  /*12240*/  FMUL.FTZ R144, R144, R18.reuse ;  /* 0x0000001290907220 */ /* 0x0a0fe40000410000 */
[-C--:B------:R-:W-:Y:S01]  /*12250*/  FMUL.FTZ R145, R145, R18.reuse ;  /* 0x0000001291917220 */ /* 0x080fe20000410000 */
[----:B------:R-:W-:Y:S01]  /*12260*/  LOP3.LUT R9, R9, R3, RZ, 0xc0, !PT ;  /* 0x0000000309097212 */ /* 0x000fe200078ec0ff */
[-C--:B-1----:R-:W-:Y:S02]  /*12270*/  FMUL.FTZ R146, R146, R17.reuse ;  /* 0x0000001192927220 */ /* 0x082fe40000410000 */
[----:B------:R-:W-:Y:S02]  /*12280*/  FMUL.FTZ R147, R147, R17 ;  /* 0x0000001193937220 */ /* 0x000fe40000410000 */
[----:B------:R-:W-:-:S02]  /*12290*/  FMUL.FTZ R148, R148, R18 ;  /* 0x0000001294947220 */ /* 0x000fc40000410000 */
[----:B------:R-:W-:Y:S02]  /*122a0*/  FMUL.FTZ R149, R149, R18 ;  /* 0x0000001295957220 */ /* 0x000fe40000410000 */
[-C--:B------:R-:W-:Y:S02]  /*122b0*/  FMUL.FTZ R150, R150, R17.reuse ;  /* 0x0000001196967220 */ /* 0x080fe40000410000 */
[----:B------:R-:W-:Y:S02]  /*122c0*/  FMUL.FTZ R151, R151, R17 ;  /* 0x0000001197977220 */ /* 0x000fe40000410000 */
[-C--:B--2---:R-:W-:Y:S02]  /*122d0*/  FMUL.FTZ R36, R36, R20.reuse ;  /* 0x0000001424247220 */ /* 0x084fe40000410000 */
        /* <DEDUP_REMOVED lines=23> */
[C---:B----4-:R-:W-:Y:S08]  /*12450*/  HMMA.16816.F32 R244, R8.reuse, R28, R144 ;  /* 0x0000001c08f4723c */ /* 0x050ff00000001890 */
[----:B------:R-:W-:Y:S07]  /*12460*/  HMMA.16816.F32 R240, R8, R30, R148 ;  /* 0x0000001e08f0723c */ /* 0x000fee0000001894 */
[----:B------:R-:W-:Y:S01]  /*12470*/  MOV R148, R35 ;  /* 0x0000002300947202 */ /* 0x000fe20000000f00 */
[C---:B---3--:R-:W-:Y:S01]  /*12480*/  HMMA.16816.F32 R144, R4.reuse, R24, R36 ;  /* 0x000000180490723c */ /* 0x048fe20000001824 */
[----:B------:R-:W1:Y:S04]  /*12490*/  LDSM.16.MT88.4 R36, [R210+0xa000] ;  /* 0x00a00000d224783b */ /* 0x000e680000004200 */
[----:B------:R-:W2:Y:S03]  /*124a0*/  LDSM.16.MT88.4 R32, [R209+0xa000] ;  /* 0x00a00000d120783b */ /* 0x000ea60000004200 */
[C---:B------:R-:W-:Y:S08]  /*124b0*/  HMMA.16816.F32 R140, R4.reuse, R28, R140 ;  /* 0x0000001c048c723c */ /* 0x040ff0000000188c */
[----:B------:R-:W-:Y:S01]  /*124c0*/  HMMA.16816.F32 R152, R4, R30, R152 ;  /* 0x0000001e0498723c */ /* 0x000fe20000001898 */
[----:B------:R-:W3:Y:S07]  /*124d0*/  LDSM.16.MT88.4 R28, [R205+0xb000] ;  /* 0x00b00000cd1c783b */ /* 0x000eee0000004200 */
[----:B------:R-:W-:Y:S01]  /*124e0*/  HMMA.16816.F32 R236, R8, R24, R40 ;  /* 0x0000001808ec723c */ /* 0x000fe20000001828 */
[----:B------:R-:W-:Y:S07]  /*124f0*/  LDSM.16.MT88.4 R40, [R210+0xb000] ;  /* 0x00b00000d228783b */ /* 0x000fee0000004200 */
[-C--:B------:R-:W-:Y:S08]  /*12500*/  HMMA.16816.F32 R48, R4, R26.reuse, R48 ;  /* 0x0000001a0430723c */ /* 0x080ff00000001830 */
[----:B------:R-:W-:Y:S01]  /*12510*/  HMMA.16816.F32 R232, R8, R26, R44 ;  /* 0x0000001a08e8723c */ /* 0x000fe2000000182c */
[----:B------:R-:W4:Y:S04]  /*12520*/  LDSM.16.MT88.4 R24, [R207+0xb000] ;  /* 0x00b00000cf18783b */ /* 0x000f280000004200 */
[----:B------:R-:W5:Y:S01]  /*12530*/  LDSM.16.MT88.4 R44, [R209+0xb000] ;  /* 0x00b00000d12c783b */ /* 0x000f620000004200 */
[----:B------:R-:W-:Y:S01]  /*12540*/  FFMA.FTZ R3, R200, c[0x0][0x23c], -R0 ;  /* 0x00008f00c8037a23 */ /* 0x000fe20000010800 */
[----:B------:R-:W-:Y:S01]  /*12550*/  MOV R150, R137 ;  /* 0x0000008900967202 */ /* 0x000fe20000000f00 */
[----:B------:R-:W-:-:S02]  /*12560*/  FMUL.FTZ R56, R56, R18 ;  /* 0x0000001238387220 */ /* 0x000fc40000410000 */
[----:B------:R-:W-:Y:S01]  /*12570*/  FMUL.FTZ R57, R57, R18 ;  /* 0x0000001239397220 */ /* 0x000fe20000410000 */
[----:B------:R1:W-:Y:S01]  /*12580*/  MUFU.EX2 R137, R3 ;  /* 0x0000000300897308 */ /* 0x0003e20000000800 */
        /* <DEDUP_REMOVED lines=50> */
[----:B-1----:R-:W-:Y:S02]  /*128b0*/  FFMA.FTZ R3, R199, c[0x0][0x23c], -R0 ;  /* 0x00008f00c7037a23 */ /* 0x002fe40000010800 */
[-C--:B------:R-:W-:Y:S02]  /*128c0*/  FMUL.FTZ R160, R160, R18.reuse ;  /* 0x00000012a0a07220 */ /* 0x080fe40000410000 */
[----:B------:R-:W-:Y:S01]  /*128d0*/  FMUL.FTZ R161, R161, R18 ;  /* 0x00000012a1a17220 */ /* 0x000fe20000410000 */
[----:B------:R1:W-:Y:S01]  /*128e0*/  MUFU.EX2 R176, R3 ;  /* 0x0000000300b07308 */ /* 0x0003e20000000800 */
[----:B------:R-:W-:-:S02]  /*128f0*/  FMUL.FTZ R162, R162, R17 ;  /* 0x00000011a2a27220 */ /* 0x000fc40000410000 */
[----:B------:R-:W-:Y:S01]  /*12900*/  FMUL.FTZ R163, R163, R17 ;  /* 0x00000011a3a37220 */ /* 0x000fe20000410000 */
[----:B------:R-:W-:Y:S01]  /*12910*/  HMMA.16816.F32 R228, R8, R36, R56 ;  /* 0x0000002408e4723c */ /* 0x000fe20000001838 */
[----:B------:R-:W-:Y:S02]  /*12920*/  MOV R151, R174 ;  /* 0x000000ae00977202 */ /* 0x000fe40000000f00 */
[----:B------:R-:W-:Y:S02]  /*12930*/  MOV R16, R180 ;  /* 0x000000b400107202 */ /* 0x000fe40000000f00 */
[----:B------:R-:W-:-:S03]  /*12940*/  MOV R15, R175 ;  /* 0x000000af000f7202 */ /* 0x000fc60000000f00 */
[----:B------:R-:W-:Y:S01]  /*12950*/  HMMA.16816.F32 R52, R4, R36, R52 ;  /* 0x000000240434723c */ /* 0x000fe20000001834 */
[----:B-1----:R-:W-:-:S07]  /*12960*/  FFMA.FTZ R3, R197, c[0x0][0x23c], -R0 ;  /* 0x00008f00c5037a23 */ /* 0x002fce0000010800 */
[C---:B------:R-:W-:Y:S01]  /*12970*/  HMMA.16816.F32 R64, R4.reuse, R38, R64 ;  /* 0x000000260440723c */ /* 0x040fe20000001840 */
[----:B------:R1:W-:Y:S07]  /*12980*/  MUFU.EX2 R139, R3 ;  /* 0x00000003008b7308 */ /* 0x0003ee0000000800 */
[----:B--2---:R-:W-:Y:S01]  /*12990*/  HMMA.16816.F32 R68, R4, R32, R68 ;  /* 0x000000200444723c */ /* 0x004fe20000001844 */
[----:B------:R-:W-:-:S07]  /*129a0*/  MOV R149, R15 ;  /* 0x0000000f00957202 */ /* 0x000fce0000000f00 */
[----:B------:R-:W-:Y:S01]  /*129b0*/  HMMA.16816.F32 R80, R4, R34, R80 ;  /* 0x000000220450723c */ /* 0x000fe20000001850 */
[----:B-1----:R-:W-:-:S07]  /*129c0*/  FFMA.FTZ R3, R198, c[0x0][0x23c], -R12 ;  /* 0x00008f00c6037a23 */ /* 0x002fce000001080c */
[C---:B---3--:R-:W-:Y:S08]  /*129d0*/  HMMA.16816.F32 R84, R4.reuse, R28, R84 ;  /* 0x0000001c0454723c */ /* 0x048ff00000001854 */
[C---:B------:R-:W-:Y:S08]  /*129e0*/  HMMA.16816.F32 R96, R4.reuse, R30, R96 ;  /* 0x0000001e0460723c */ /* 0x040ff00000001860 */
[C---:B----4-:R-:W-:Y:S08]  /*129f0*/  HMMA.16816.F32 R100, R4.reuse, R24, R100 ;  /* 0x000000180464723c */ /* 0x050ff00000001864 */
[C---:B------:R-:W-:Y:S08]  /*12a00*/  HMMA.16816.F32 R108, R4.reuse, R26, R108 ;  /* 0x0000001a046c723c */ /* 0x040ff0000000186c */
[C---:B------:R-:W-:Y:S08]  /*12a10*/  HMMA.16816.F32 R112, R4.reuse, R40, R112 ;  /* 0x000000280470723c */ /* 0x040ff00000001870 */
[C---:B------:R-:W-:Y:S08]  /*12a20*/  HMMA.16816.F32 R120, R4.reuse, R42, R120 ;  /* 0x0000002a0478723c */ /* 0x040ff00000001878 */
[C---:B-----5:R-:W-:Y:S08]  /*12a30*/  HMMA.16816.F32 R164, R4.reuse, R44, R164 ;  /* 0x0000002c04a4723c */ /* 0x060ff000000018a4 */
[----:B------:R-:W-:Y:S07]  /*12a40*/  HMMA.16816.F32 R56, R4, R46, R168 ;  /* 0x0000002e0438723c */ /* 0x000fee00000018a8 */
[----:B------:R-:W-:Y:S01]  /*12a50*/  IMAD.WIDE.U32 R4, R132, -0x2daee0ad, RZ ;  /* 0xd2511f5384047825 */ /* 0x000fe200078e00ff */
[----:B------:R-:W-:Y:S03]  /*12a60*/  HMMA.16816.F32 R160, R8, R40, R160 ;  /* 0x0000002808a0723c */ /* 0x000fe600000018a0 */
[----:B------:R-:W-:Y:S01]  /*12a70*/  FFMA.FTZ R6, R196, c[0x0][0x23c], -R0 ;  /* 0x00008f00c4067a23 */ /* 0x000fe20000010800 */
[----:B------:R-:W-:-:S03]  /*12a80*/  LOP3.LUT R0, R5, UR18, R138, 0x96, !PT ;  /* 0x0000001205007c12 */ /* 0x000fc6000f8e968a */
[----:B------:R-:W-:Y:S01]  /*12a90*/  MOV R41, R150 ;  /* 0x0000009600297202 */ /* 0x000fe20000000f00 */
[----:B------:R1:W2:Y:S01]  /*12aa0*/  MUFU.EX2 R138, R6 ;  /* 0x00000006008a7308 */ /* 0x0002a20000000800 */
[----:B------:R-:W-:Y:S02]  /*12ab0*/  MOV R40, R151 ;  /* 0x0000009700287202 */ /* 0x000fe40000000f00 */
[----:B------:R-:W-:Y:S02]  /*12ac0*/  MOV R150, R22 ;  /* 0x0000001600967202 */ /* 0x000fe40000000f00 */
[----:B------:R-:W-:Y:S02]  /*12ad0*/  MOV R151, R16 ;  /* 0x0000001000977202 */ /* 0x000fe40000000f00 */
[----:B------:R-:W-:Y:S02]  /*12ae0*/  MOV R22, R133 ;  /* 0x0000008500167202 */ /* 0x000fe40000000f00 */
[C---:B------:R-:W-:Y:S01]  /*12af0*/  LOP3.LUT R5, R4.reuse, 0xffff, RZ, 0xc0, !PT ;  /* 0x0000ffff04057812 */ /* 0x040fe200078ec0ff */
[----:B------:R3:W-:Y:S01]  /*12b00*/  MUFU.EX2 R133, R3 ;  /* 0x0000000300857308 */ /* 0x0007e20000000800 */
[----:B------:R-:W-:-:S02]  /*12b10*/  LOP3.LUT R16, R4, 0xff, RZ, 0xc0, !PT ;  /* 0x000000ff04107812 */ /* 0x000fc400078ec0ff */
[--C-:B------:R-:W-:Y:S02]  /*12b20*/  SHF.R.U32.HI R15, RZ, 0x18, R4.reuse ;  /* 0x00000018ff0f7819 */ /* 0x100fe40000011604 */
[----:B-1----:R-:W-:Y:S01]  /*12b30*/  SHF.R.U32.HI R6, RZ, 0x10, R4 ;  /* 0x00000010ff067819 */ /* 0x002fe20000011604 */
[--C-:B------:R-:W-:Y:S01]  /*12b40*/  FFMA.FTZ R4, R186, c[0x0][0x23c], -R12.reuse ;  /* 0x00008f00ba047a23 */ /* 0x100fe2000001080c */
[----:B------:R-:W-:Y:S02]  /*12b50*/  MOV R200, R23 ;  /* 0x0000001700c87202 */ /* 0x000fe40000000f00 */
[----:B------:R-:W-:Y:S01]  /*12b60*/  SHF.R.U32.HI R5, RZ, 0x8, R5 ;  /* 0x00000008ff057819 */ /* 0x000fe20000011605 */
[----:B------:R-:W-:Y:S01]  /*12b70*/  MUFU.EX2 R23, R4 ;  /* 0x0000000400177308 */ /* 0x000fe20000000800 */
[----:B---3--:R-:W-:-:S07]  /*12b80*/  FFMA.FTZ R3, R201, c[0x0][0x23c], -R12 ;  /* 0x00008f00c9037a23 */ /* 0x008fce000001080c */
[----:B------:R1:W3:Y:S01]  /*12b90*/  MUFU.EX2 R132, R3 ;  /* 0x0000000300847308 */ /* 0x0002e20000000800 */
[-C--:B------:R-:W-:Y:S02]  /*12ba0*/  FMUL.FTZ R88, R88, R18.reuse ;  /* 0x0000001258587220 */ /* 0x080fe40000410000 */
[-C--:B------:R-:W-:Y:S02]  /*12bb0*/  FMUL.FTZ R89, R89, R18.reuse ;  /* 0x0000001259597220 */ /* 0x080fe40000410000 */
[-C--:B------:R-:W-:Y:S02]  /*12bc0*/  FMUL.FTZ R90, R90, R17.reuse ;  /* 0x000000115a5a7220 */ /* 0x080fe40000410000 */
[-C--:B------:R-:W-:Y:S02]  /*12bd0*/  FMUL.FTZ R91, R91, R17.reuse ;  /* 0x000000115b5b7220 */ /* 0x080fe40000410000 */
[-C--:B------:R-:W-:Y:S02]  /*12be0*/  FMUL.FTZ R92, R92, R18.reuse ;  /* 0x000000125c5c7220 */ /* 0x080fe40000410000 */
[-C--:B------:R-:W-:Y:S01]  /*12bf0*/  FMUL.FTZ R93, R93, R18.reuse ;  /* 0x000000125d5d7220 */ /* 0x080fe20000410000 */
[----:B-1----:R-:W-:Y:S01]  /*12c00*/  LOP3.LUT R3, R6, 0xff, RZ, 0xc0, !PT ;  /* 0x000000ff06037812 */ /* 0x002fe200078ec0ff */
[-C--:B------:R-:W-:Y:S01]  /*12c10*/  FMUL.FTZ R94, R94, R17.reuse ;  /* 0x000000115e5e7220 */ /* 0x080fe20000410000 */
[----:B------:R-:W-:Y:S01]  /*12c20*/  PRMT R6, R16, 0x5410, R5 ;  /* 0x0000541010067816 */ /* 0x000fe20000000005 */
[----:B------:R-:W-:Y:S01]  /*12c30*/  FMUL.FTZ R95, R95, R17 ;  /* 0x000000115f5f7220 */ /* 0x000fe20000410000 */
[----:B------:R-:W-:Y:S01]  /*12c40*/  PRMT R5, R3, 0x5410, R15 ;  /* 0x0000541003057816 */ /* 0x000fe2000000000f */
[-C--:B------:R-:W-:Y:S01]  /*12c50*/  FMUL.FTZ R128, R128, R18.reuse ;  /* 0x0000001280807220 */ /* 0x080fe20000410000 */
[----:B------:R-:W-:Y:S01]  /*12c60*/  LOP3.LUT R3, R0, 0xffff, RZ, 0xc0, !PT ;  /* 0x0000ffff00037812 */ /* 0x000fe200078ec0ff */
[----:B------:R-:W-:-:S02]  /*12c70*/  FMUL.FTZ R129, R129, R18 ;  /* 0x0000001281817220 */ /* 0x000fc40000410000 */
[-C--:B------:R-:W-:Y:S02]  /*12c80*/  FMUL.FTZ R130, R130, R17.reuse ;  /* 0x0000001182827220 */ /* 0x080fe40000410000 */
[-C--:B------:R-:W-:Y:S01]  /*12c90*/  FMUL.FTZ R131, R131, R17.reuse ;  /* 0x0000001183837220 */ /* 0x080fe20000410000 */
[----:B------:R-:W-:Y:S01]  /*12ca0*/  MOV R21, R182 ;  /* 0x000000b600157202 */ /* 0x000fe20000000f00 */
[----:B------:R-:W-:Y:S01]  /*12cb0*/  FFMA.FTZ R7, R202, c[0x0][0x23c], -R12 ;  /* 0x00008f00ca077a23 */ /* 0x000fe2000001080c */
[----:B------:R-:W-:Y:S01]  /*12cc0*/  SHF.R.U32.HI R4, RZ, 0x10, R0 ;  /* 0x00000010ff047819 */ /* 0x000fe20000011600 */
[----:B------:R-:W-:Y:S01]  /*12cd0*/  FMUL.FTZ R72, R72, R18 ;  /* 0x0000001248487220 */ /* 0x000fe20000410000 */
[----:B------:R-:W-:Y:S01]  /*12ce0*/  MOV R199, R22 ;  /* 0x0000001600c77202 */ /* 0x000fe20000000f00 */
[----:B------:R-:W-:Y:S01]  /*12cf0*/  FMUL.FTZ R73, R73, R18 ;  /* 0x0000001249497220 */ /* 0x000fe20000410000 */
[----:B------:R-:W-:Y:S01]  /*12d00*/  LOP3.LUT R16, R0, 0xff, RZ, 0xc0, !PT ;  /* 0x000000ff00107812 */ /* 0x000fe200078ec0ff */
[-C--:B------:R-:W-:Y:S01]  /*12d10*/  FMUL.FTZ R74, R74, R17.reuse ;  /* 0x000000114a4a7220 */ /* 0x080fe20000410000 */
[----:B------:R-:W-:Y:S01]  /*12d20*/  SHF.R.U32.HI R12, RZ, 0x8, R3 ;  /* 0x00000008ff0c7819 */ /* 0x000fe20000011603 */
[----:B------:R-:W-:-:S02]  /*12d30*/  FMUL.FTZ R75, R75, R17 ;  /* 0x000000114b4b7220 */ /* 0x000fc40000410000 */
[-C--:B------:R-:W-:Y:S02]  /*12d40*/  FMUL.FTZ R76, R76, R18.reuse ;  /* 0x000000124c4c7220 */ /* 0x080fe40000410000 */
[-C--:B------:R-:W-:Y:S02]  /*12d50*/  FMUL.FTZ R77, R77, R18.reuse ;  /* 0x000000124d4d7220 */ /* 0x080fe40000410000 */
[-C--:B------:R-:W-:Y:S02]  /*12d60*/  FMUL.FTZ R78, R78, R17.reuse ;  /* 0x000000114e4e7220 */ /* 0x080fe40000410000 */
[----:B------:R-:W-:Y:S01]  /*12d70*/  FMUL.FTZ R79, R79, R17 ;  /* 0x000000114f4f7220 */ /* 0x000fe20000410000 */
[----:B------:R-:W-:Y:S01]  /*12d80*/  MOV R170, R181 ;  /* 0x000000b500aa7202 */ /* 0x000fe20000000f00 */
[-C--:B------:R-:W-:Y:S01]  /*12d90*/  FMUL.FTZ R116, R116, R18.reuse ;  /* 0x0000001274747220 */ /* 0x080fe20000410000 */
[----:B------:R1:W4:Y:S01]  /*12da0*/  MUFU.EX2 R22, R7 ;  /* 0x0000000700167308 */ /* 0x0003220000000800 */
[----:B------:R-:W-:-:S02]  /*12db0*/  FMUL.FTZ R117, R117, R18 ;  /* 0x0000001275757220 */ /* 0x000fc40000410000 */
[-C--:B------:R-:W-:Y:S02]  /*12dc0*/  FMUL.FTZ R118, R118, R17.reuse ;  /* 0x0000001176767220 */ /* 0x080fe40000410000 */
[----:B------:R-:W-:Y:S01]  /*12dd0*/  FMUL.FTZ R119, R119, R17 ;  /* 0x0000001177777220 */ /* 0x000fe20000410000 */
[----:B------:R-:W-:Y:S01]  /*12de0*/  HMMA.16816.F32 R88, R8, R28, R88 ;  /* 0x0000001c0858723c */ /* 0x000fe20000001858 */
[----:B------:R-:W-:Y:S01]  /*12df0*/  SHF.R.U32.HI R15, RZ, 0x18, R0 ;  /* 0x00000018ff0f7819 */ /* 0x000fe20000011600 */
[----:B------:R-:W-:Y:S01]  /*12e00*/  HSET2.LE.AND R5, R5, R21, PT ;  /* 0x0000001505057233 */ /* 0x000fe20003803000 */
[----:B------:R-:W-:Y:S02]  /*12e10*/  MOV R171, R188 ;  /* 0x000000bc00ab7202 */ /* 0x000fe40000000f00 */
[----:B--2---:R-:W-:-:S03]  /*12e20*/  F2FP.PACK_AB R0, R138, R139 ;  /* 0x0000008b8a00723e */ /* 0x004fc600000000ff */
[C---:B------:R-:W-:Y:S01]  /*12e30*/  HMMA.16816.F32 R180, R8.reuse, R30, R92 ;  /* 0x0000001e08b4723c */ /* 0x040fe2000000185c */
[----:B------:R-:W-:Y:S01]  /*12e40*/  MOV R37, R190 ;  /* 0x000000be00257202 */ /* 0x000fe20000000f00 */
[-C--:B------:R-:W-:Y:S01]  /*12e50*/  FMUL.FTZ R60, R60, R18.reuse ;  /* 0x000000123c3c7220 */ /* 0x080fe20000410000 */
[----:B-1----:R-:W-:Y:S01]  /*12e60*/  LOP3.LUT R7, R4, 0xff, RZ, 0xc0, !PT ;  /* 0x000000ff04077812 */ /* 0x002fe200078ec0ff */
[----:B------:R-:W-:Y:S01]  /*12e70*/  HSET2.LE.AND R4, R6, R21, PT ;  /* 0x0000001506047233 */ /* 0x000fe20003803000 */
[----:B------:R-:W-:Y:S01]  /*12e80*/  PRMT R6, R16, 0x5410, R12 ;  /* 0x0000541010067816 */ /* 0x000fe2000000000c */
[----:B------:R-:W-:Y:S02]  /*12e90*/  FMUL.FTZ R61, R61, R18 ;  /* 0x000000123d3d7220 */ /* 0x000fe40000410000 */
[C---:B------:R-:W-:Y:S01]  /*12ea0*/  HMMA.16816.F32 R28, R8.reuse, R46, R128 ;  /* 0x0000002e081c723c */ /* 0x040fe20000001880 */
[----:B------:R-:W-:Y:S01]  /*12eb0*/  MOV R36, R189 ;  /* 0x000000bd00247202 */ /* 0x000fe20000000f00 */
[-C--:B------:R-:W-:Y:S01]  /*12ec0*/  FMUL.FTZ R62, R62, R17.reuse ;  /* 0x000000113e3e7220 */ /* 0x080fe20000410000 */
[----:B---3--:R-:W-:Y:S01]  /*12ed0*/  F2FP.PACK_AB R3, R23, R132 ;  /* 0x000000841703723e */ /* 0x008fe200000000ff */
[----:B------:R-:W-:Y:S01]  /*12ee0*/  FMUL.FTZ R63, R63, R17 ;  /* 0x000000113f3f7220 */ /* 0x000fe20000410000 */
[----:B------:R-:W-:Y:S01]  /*12ef0*/  MOV R201, R170 ;  /* 0x000000aa00c97202 */ /* 0x000fe20000000f00 */
[----:B------:R-:W-:Y:S01]  /*12f00*/  FMUL.FTZ R156, R156, R18 ;  /* 0x000000129c9c7220 */ /* 0x000fe20000410000 */
[----:B------:R-:W-:Y:S01]  /*12f10*/  MOV R131, R21 ;  /* 0x0000001500837202 */ /* 0x000fe20000000f00 */
[----:B------:R-:W-:Y:S01]  /*12f20*/  HMMA.16816.F32 R72, R8, R32, R72 ;  /* 0x000000200848723c */ /* 0x000fe20000001848 */
[----:B------:R-:W-:Y:S01]  /*12f30*/  LOP3.LUT R170, R4, R0, RZ, 0xc0, !PT ;  /* 0x0000000004aa7212 */ /* 0x000fe200078ec0ff */
[----:B------:R-:W-:-:S02]  /*12f40*/  FMUL.FTZ R157, R157, R18 ;  /* 0x000000129d9d7220 */ /* 0x000fc40000410000 */
[-C--:B------:R-:W-:Y:S01]  /*12f50*/  FMUL.FTZ R158, R158, R17.reuse ;  /* 0x000000119e9e7220 */ /* 0x080fe20000410000 */
[----:B------:R-:W-:Y:S01]  /*12f60*/  HSET2.LE.AND R0, R6, R131, PT ;  /* 0x0000008306007233 */ /* 0x000fe20003803000 */
[-C--:B------:R-:W-:Y:S02]  /*12f70*/  FMUL.FTZ R159, R159, R17.reuse ;  /* 0x000000119f9f7220 */ /* 0x080fe40000410000 */
[-C--:B------:R-:W-:Y:S01]  /*12f80*/  FMUL.FTZ R104, R104, R18.reuse ;  /* 0x0000001268687220 */ /* 0x080fe20000410000 */
[----:B------:R-:W-:Y:S01]  /*12f90*/  HMMA.16816.F32 R188, R8, R34, R76 ;  /* 0x0000002208bc723c */ /* 0x000fe2000000184c */
[----:B------:R-:W-:Y:S01]  /*12fa0*/  PRMT R7, R7, 0x5410, R15 ;  /* 0x0000541007077816 */ /* 0x000fe2000000000f */
[----:B------:R-:W-:Y:S02]  /*12fb0*/  FMUL.FTZ R105, R105, R18 ;  /* 0x0000001269697220 */ /* 0x000fe40000410000 */
[-C--:B------:R-:W-:Y:S02]  /*12fc0*/  FMUL.FTZ R106, R106, R17.reuse ;  /* 0x000000116a6a7220 */ /* 0x080fe40000410000 */
[----:B------:R-:W-:-:S02]  /*12fd0*/  FMUL.FTZ R107, R107, R17 ;  /* 0x000000116b6b7220 */ /* 0x000fc40000410000 */
[-C--:B------:R-:W-:Y:S01]  /*12fe0*/  FMUL.FTZ R124, R124, R18.reuse ;  /* 0x000000127c7c7220 */ /* 0x080fe20000410000 */
[C---:B------:R-:W-:Y:S01]  /*12ff0*/  HMMA.16816.F32 R32, R8.reuse, R42, R116 ;  /* 0x0000002a0820723c */ /* 0x040fe20000001874 */
[----:B------:R-:W-:Y:S01]  /*13000*/  HSET2.LE.AND R4, R7, R131, PT ;  /* 0x0000008307047233 */ /* 0x000fe20003803000 */
[----:B------:R-:W-:Y:S02]  /*13010*/  FMUL.FTZ R125, R125, R18 ;  /* 0x000000127d7d7220 */ /* 0x000fe40000410000 */
[-C--:B------:R-:W-:Y:S02]  /*13020*/  FMUL.FTZ R126, R126, R17.reuse ;  /* 0x000000117e7e7220 */ /* 0x080fe40000410000 */
[----:B------:R-:W-:Y:S01]  /*13030*/  FMUL.FTZ R127, R127, R17 ;  /* 0x000000117f7f7220 */ /* 0x000fe20000410000 */
[----:B------:R-:W-:Y:S01]  /*13040*/  MOV R43, R171 ;  /* 0x000000ab002b7202 */ /* 0x000fe20000000f00 */
[C---:B------:R-:W-:Y:S01]  /*13050*/  HMMA.16816.F32 R192, R8.reuse, R38, R60 ;  /* 0x0000002608c0723c */ /* 0x040fe2000000183c */
[----:B------:R-:W-:Y:S01]  /*13060*/  LOP3.LUT R171, R5, R3, RZ, 0xc0, !PT ;  /* 0x0000000305ab7212 */ /* 0x000fe200078ec0ff */
[--C-:B------:R-:W-:Y:S01]  /*13070*/  FFMA.FTZ R6, R187, c[0x0][0x23c], -R13.reuse ;  /* 0x00008f00bb067a23 */ /* 0x100fe2000001080d */
[----:B------:R-:W-:Y:S01]  /*13080*/  F2FP.PACK_AB R3, R176, R137 ;  /* 0x00000089b003723e */ /* 0x000fe200000000ff */
[----:B------:R-:W-:Y:S01]  /*13090*/  FFMA.FTZ R7, R222, c[0x0][0x23c], -R14 ;  /* 0x00008f00de077a23 */ /* 0x000fe2000001080e */
[----:B------:R-:W-:Y:S01]  /*130a0*/  MOV R186, R148 ;  /* 0x0000009400ba7202 */ /* 0x000fe20000000f00 */
[----:B------:R-:W-:Y:S01]  /*130b0*/  LDSM.16.MT88.4 R60, [R210+0xa800] ;  /* 0x00a80000d23c783b */ /* 0x000fe20000004200 */
[----:B------:R-:W-:Y:S01]  /*130c0*/  LOP3.LUT R168, R0, R3, RZ, 0xc0, !PT ;  /* 0x0000000300a87212 */ /* 0x000fe200078ec0ff */
[----:B------:R-:W-:Y:S01]  /*130d0*/  FFMA.FTZ R0, R224, c[0x0][0x23c], -R13 ;  /* 0x00008f00e0007a23 */ /* 0x000fe2000001080d */
[----:B----4-:R-:W-:Y:S01]  /*130e0*/  F2FP.PACK_AB R5, R22, R133 ;  /* 0x000000851605723e */ /* 0x010fe200000000ff */
[----:B------:R-:W-:Y:S01]  /*130f0*/  HMMA.16816.F32 R156, R8, R24, R156 ;  /* 0x00000018089c723c */ /* 0x000fe2000000189c */
[----:B------:R-:W-:Y:S01]  /*13100*/  LOP3.LUT R3, R177, UR8, R184, 0x96, !PT ;  /* 0x00000008b1037c12 */ /* 0x000fe2000f8e96b8 */
[----:B------:R1:W-:Y:S01]  /*13110*/  MUFU.EX2 R15, R0 ;  /* 0x00000000000f7308 */ /* 0x0003e20000000800 */
[----:B------:R-:W-:Y:S01]  /*13120*/  LOP3.LUT R169, R4, R5, RZ, 0xc0, !PT ;  /* 0x0000000504a97212 */ /* 0x000fe200078ec0ff */
[----:B------:R-:W-:Y:S02]  /*13130*/  LDSM.16.MT88.4 R76, [R209+0xa800] ;  /* 0x00a80000d14c783b */ /* 0x000fe40000004200 */
[----:B------:R-:W-:-:S02]  /*13140*/  IMAD.WIDE.U32 R4, R3, -0x2daee0ad, RZ ;  /* 0xd2511f5303047825 */ /* 0x000fc400078e00ff */
[C---:B------:R-:W-:Y:S01]  /*13150*/  HMMA.16816.F32 R172, R8.reuse, R26, R104 ;  /* 0x0000001a08ac723c */ /* 0x040fe20000001868 */
[----:B------:R-:W-:Y:S01]  /*13160*/  MOV R202, R149 ;  /* 0x0000009500ca7202 */ /* 0x000fe20000000f00 */
[----:B------:R-:W-:Y:S01]  /*13170*/  LDSM.16.MT88.4 R92, [R205+0xb800] ;  /* 0x00b80000cd5c783b */ /* 0x000fe20000004200 */
[----:B------:R-:W-:Y:S02]  /*13180*/  MOV R196, R150 ;  /* 0x0000009600c47202 */ /* 0x000fe40000000f00 */
[----:B------:R-:W-:Y:S01]  /*13190*/  MOV R197, R151 ;  /* 0x0000009700c57202 */ /* 0x000fe20000000f00 */
[----:B------:R-:W-:Y:S01]  /*131a0*/  LDSM.16.MT88.4 R116, [R210+0xb800] ;  /* 0x00b80000d274783b */ /* 0x000fe20000004200 */
[----:B-1----:R-:W-:Y:S01]  /*131b0*/  FFMA.FTZ R0, R220, c[0x0][0x23c], -R13 ;  /* 0x00008f00dc007a23 */ /* 0x002fe2000001080d */
[----:B------:R-:W-:Y:S01]  /*131c0*/  HMMA.16816.F32 R124, R8, R44, R124 ;  /* 0x0000002c087c723c */ /* 0x000fe2000000187c */
[C---:B------:R-:W-:Y:S01]  /*131d0*/  LOP3.LUT R3, R4.reuse, 0xffff, RZ, 0xc0, !PT ;  /* 0x0000ffff04037812 */ /* 0x040fe200078ec0ff */
[----:B------:R-:W-:Y:S01]  /*131e0*/  MUFU.EX2 R12, R7 ;  /* 0x00000007000c7308 */ /* 0x000fe20000000800 */
[----:B------:R-:W1:Y:S04]  /*131f0*/  LDSM.16.MT88.4 R148, [R205+0xa800] ;  /* 0x00a80000cd94783b */ /* 0x000e680000004200 */
[----:B------:R-:W-:Y:S03]  /*13200*/  LDSM.16.MT88.4 R104, [R207+0xb800] ;  /* 0x00b80000cf68783b */ /* 0x000fe60000004200 */
[----:B------:R2:W-:Y:S01]  /*13210*/  MUFU.EX2 R16, R0 ;  /* 0x0000000000107308 */ /* 0x0005e20000000800 */
[----:B------:R-:W-:Y:S01]  /*13220*/  SHF.R.U32.HI R8, RZ, 0x10, R4 ;  /* 0x00000010ff087819 */ /* 0x000fe20000011604 */
[----:B------:R-:W-:Y:S01]  /*13230*/  LDSM.16.MT88.4 R24, [R209+0xb800] ;  /* 0x00b80000d118783b */ /* 0x000fe20000004200 */
[----:B------:R-:W-:Y:S01]  /*13240*/  LOP3.LUT R9, R4, 0xff, RZ, 0xc0, !PT ;  /* 0x000000ff04097812 */ /* 0x000fe200078ec0ff */
[----:B------:R-:W-:-:S02]  /*13250*/  FFMA.FTZ R10, R225, c[0x0][0x23c], -R14 ;  /* 0x00008f00e10a7a23 */ /* 0x000fc4000001080e */
[----:B------:R-:W-:Y:S01]  /*13260*/  FFMA.FTZ R11, R223, c[0x0][0x23c], -R14 ;  /* 0x00008f00df0b7a23 */ /* 0x000fe2000001080e */
[----:B------:R-:W3:Y:S01]  /*13270*/  LDSM.16.MT88.4 R44, [R207+0xa800] ;  /* 0x00a80000cf2c783b */ /* 0x000ee20000004200 */
[----:B--2---:R-:W-:-:S04]  /*13280*/  FFMA.FTZ R0, R203, c[0x0][0x23c], -R13 ;  /* 0x00008f00cb007a23 */ /* 0x004fc8000001080d */
[----:B------:R2:W-:Y:S08]  /*13290*/  MUFU.EX2 R21, R0 ;  /* 0x0000000000157308 */ /* 0x0005f00000000800 */
[----:B------:R4:W5:Y:S01]  /*132a0*/  MUFU.EX2 R13, R6 ;  /* 0x00000006000d7308 */ /* 0x0009620000000800 */
[----:B--2---:R-:W-:Y:S02]  /*132b0*/  LOP3.LUT R0, R5, UR18, R178, 0x96, !PT ;  /* 0x0000001205007c12 */ /* 0x004fe4000f8e96b2 */
[----:B------:R-:W-:-:S02]  /*132c0*/  SHF.R.U32.HI R5, RZ, 0x18, R4 ;  /* 0x00000018ff057819 */ /* 0x000fc40000011604 */
[----:B------:R-:W-:Y:S02]  /*132d0*/  SHF.R.U32.HI R4, RZ, 0x8, R3 ;  /* 0x00000008ff047819 */ /* 0x000fe40000011603 */
[----:B------:R-:W-:Y:S01]  /*132e0*/  LOP3.LUT R3, R8, 0xff, RZ, 0xc0, !PT ;  /* 0x000000ff08037812 */ /* 0x000fe200078ec0ff */
[----:B----4-:R-:W-:-:S03]  /*132f0*/  FFMA.FTZ R6, R221, c[0x0][0x23c], -R14 ;  /* 0x00008f00dd067a23 */ /* 0x010fc6000001080e */
[----:B------:R-:W-:Y:S02]  /*13300*/  PRMT R7, R3, 0x5410, R5 ;  /* 0x0000541003077816 */ /* 0x000fe40000000005 */
[C---:B------:R-:W-:Y:S02]  /*13310*/  LOP3.LUT R3, R0.reuse, 0xffff, RZ, 0xc0, !PT ;  /* 0x0000ffff00037812 */ /* 0x040fe400078ec0ff */
[----:B------:R-:W-:Y:S01]  /*13320*/  PRMT R9, R9, 0x5410, R4 ;  /* 0x0000541009097816 */ /* 0x000fe20000000004 */
[----:B------:R2:W4:Y:S01]  /*13330*/  MUFU.EX2 R8, R6 ;  /* 0x0000000600087308 */ /* 0x0005220000000800 */
[----:B------:R-:W-:Y:S02]  /*13340*/  SHF.R.U32.HI R4, RZ, 0x10, R0 ;  /* 0x00000010ff047819 */ /* 0x000fe40000011600 */
[----:B------:R-:W-:Y:S02]  /*13350*/  LOP3.LUT R5, R0, 0xff, RZ, 0xc0, !PT ;  /* 0x000000ff00057812 */ /* 0x000fe400078ec0ff */
[----:B--2---:R-:W-:-:S02]  /*13360*/  SHF.R.U32.HI R6, RZ, 0x8, R3 ;  /* 0x00000008ff067819 */ /* 0x004fc40000011603 */
[----:B------:R-:W-:Y:S02]  /*13370*/  SHF.R.U32.HI R3, RZ, 0x18, R0 ;  /* 0x00000018ff037819 */ /* 0x000fe40000011600 */
[----:B------:R-:W-:-:S04]  /*13380*/  LOP3.LUT R0, R4, 0xff, RZ, 0xc0, !PT ;  /* 0x000000ff04007812 */ /* 0x000fc800078ec0ff */
[----:B------:R-:W-:Y:S01]  /*13390*/  PRMT R3, R0, 0x5410, R3 ;  /* 0x0000541000037816 */ /* 0x000fe20000000003 */
[--C-:B------:R-:W-:Y:S01]  /*133a0*/  HSET2.LE.AND R4, R7, R131.reuse, PT ;  /* 0x0000008307047233 */ /* 0x100fe20003803000 */
[----:B------:R-:W-:Y:S01]  /*133b0*/  PRMT R5, R5, 0x5410, R6 ;  /* 0x0000541005057816 */ /* 0x000fe20000000006 */
[----:B------:R-:W-:Y:S01]  /*133c0*/  MUFU.EX2 R10, R10 ;  /* 0x0000000a000a7308 */ /* 0x000fe20000000800 */
[--C-:B------:R-:W-:Y:S02]  /*133d0*/  HSET2.LE.AND R0, R9, R131.reuse, PT ;  /* 0x0000008309007233 */ /* 0x100fe40003803000 */
[----:B------:R-:W-:Y:S01]  /*133e0*/  HSET2.LE.AND R6, R3, R131, PT ;  /* 0x0000008303067233 */ /* 0x000fe20003803000 */
[----:B-----5:R-:W-:-:S04]  /*133f0*/  F2FP.PACK_AB R3, R13, R21 ;  /* 0x000000150d03723e */ /* 0x020fc800000000ff */
[----:B------:R-:W2:Y:S01]  /*13400*/  MUFU.EX2 R7, R11 ;  /* 0x0000000b00077308 */ /* 0x000ea20000000800 */
[----:B------:R-:W-:Y:S02]  /*13410*/  LOP3.LUT R130, R0, R3, RZ, 0xc0, !PT ;  /* 0x0000000300827212 */ /* 0x000fe400078ec0ff */
[----:B----4-:R-:W-:Y:S01]  /*13420*/  F2FP.PACK_AB R0, R8, R12 ;  /* 0x0000000c0800723e */ /* 0x010fe200000000ff */
[----:B------:R-:W-:-:S03]  /*13430*/  HSET2.LE.AND R5, R5, R131, PT ;  /* 0x0000008305057233 */ /* 0x000fc60003803000 */
[----:B------:R-:W-:Y:S02]  /*13440*/  LOP3.LUT R131, R4, R0, RZ, 0xc0, !PT ;  /* 0x0000000004837212 */ /* 0x000fe400078ec0ff */
[----:B------:R-:W-:Y:S02]  /*13450*/  F2FP.PACK_AB R0, R16, R15 ;  /* 0x0000000f1000723e */ /* 0x000fe400000000ff */
[----:B------:R-:W-:Y:S02]  /*13460*/  MOV R42, R37 ;  /* 0x00000025002a7202 */ /* 0x000fe40000000f00 */
[----:B------:R-:W-:Y:S02]  /*13470*/  LOP3.LUT R128, R5, R0, RZ, 0xc0, !PT ;  /* 0x0000000005807212 */ /* 0x000fe400078ec0ff */
[----:B------:R-:W-:Y:S02]  /*13480*/  MOV R220, R202 ;  /* 0x000000ca00dc7202 */ /* 0x000fe40000000f00 */
[----:B--2---:R-:W-:-:S02]  /*13490*/  F2FP.PACK_AB R0, R7, R10 ;  /* 0x0000000a0700723e */ /* 0x004fc400000000ff */
[----:B------:R-:W-:Y:S02]  /*134a0*/  MOV R224, R186 ;  /* 0x000000ba00e07202 */ /* 0x000fe40000000f00 */
[----:B------:R-:W-:Y:S02]  /*134b0*/  MOV R177, R42 ;  /* 0x0000002a00b17202 */ /* 0x000fe40000000f00 */
        /* <DEDUP_REMOVED lines=8> */
[----:B------:R-:W-:-:S02]  /*13540*/  FFMA.FTZ R3, R250, R17, R227 ;  /* 0x00000011fa037223 */ /* 0x000fc400000100e3 */
        /* <DEDUP_REMOVED lines=19> */
[----:B-1----:R-:W-:Y:S01]  /*13680*/  HMMA.16816.F32 R140, R168, R148, R140 ;  /* 0x00000094a88c723c */ /* 0x002fe2000000188c */
[----:B------:R-:W-:Y:S02]  /*13690*/  FADD.FTZ R5, R7, R5 ;  /* 0x0000000507057221 */ /* 0x000fe40000010000 */
[----:B------:R-:W-:Y:S02]  /*136a0*/  FADD.FTZ R6, R139, R4 ;  /* 0x000000048b067221 */ /* 0x000fe40000010000 */
[----:B------:R-:W-:-:S03]  /*136b0*/  FADD.FTZ R4, R132, R3 ;  /* 0x0000000384047221 */ /* 0x000fc60000010000 */
[----:B------:R-:W-:Y:S01]  /*136c0*/  HMMA.16816.F32 R152, R168, R150, R152 ;  /* 0x00000096a898723c */ /* 0x000fe20000001898 */
[----:B------:R-:W-:Y:S01]  /*136d0*/  FADD.FTZ R3, R21, R0 ;  /* 0x0000000015037221 */ /* 0x000fe20000010000 */
[----:B------:R-:W-:Y:S01]  /*136e0*/  @UP0 UIADD3 UR27, UR27, -0x6, URZ ;  /* 0xfffffffa1b1b0890 */ /* 0x000fe2000fffe03f */
[----:B------:R-:W-:-:S05]  /*136f0*/  FADD.FTZ R0, R12, R5 ;  /* 0x000000050c007221 */ /* 0x000fca0000010000 */
        /* <DEDUP_REMOVED lines=35> */
.L_x_1009:
[----:B------:R-:W-:-:S12]  /*13930*/  UIADD3 UR27, UR32, -0x1, URZ ;  /* 0xffffffff201b7890 */ /* 0x000fd8000fffe03f */
.L_x_1022:
        /* <DEDUP_REMOVED lines=27> */
.L_x_1026:
        /* <DEDUP_REMOVED lines=46> */
.L_x_1024:
        /* <DEDUP_REMOVED lines=139> */
.L_x_1025:
[----:B------:R-:W2:Y:S01]  /*14680*/  S2R R132, SR_TID.X ;  /* 0x0000000000847919 */ /* 0x000ea20000002100 */
[----:B------:R-:W-:Y:S02]  /*14690*/  MOV R2, UR27 ;  /* 0x0000001b00027c02 */ /* 0x000fe40008000f00 */
[----:B--2---:R-:W-:Y:S04]  /*146a0*/  SHF.L.U32 R132, R132, 0x1, RZ ;  /* 0x0000000184847819 */ /* 0x004fe800000006ff */
[----:B------:R-:W-:Y:S04]  /*146b0*/  LOP3.LUT R132, R132, 0x6, RZ, 0xc0, !PT ;  /* 0x0000000684847812 */ /* 0x000fe800078ec0ff */
[----:B------:R-:W-:Y:S04]  /*146c0*/  LEA R2, R2, R132, 0x5 ;  /* 0x0000008402027211 */ /* 0x000fe800078e28ff */
[----:B------:R-:W2:Y:S01]  /*146d0*/  I2F R132, R2 ;  /* 0x0000000200847306 */ /* 0x000ea20000201400 */
[C---:B-1----:R-:W-:Y:S02]  /*146e0*/  IADD3 R134, R2.reuse, 0x1, RZ ;  /* 0x0000000102867810 */ /* 0x042fe40007ffe0ff */
[C---:B------:R-:W-:Y:S02]  /*146f0*/  IADD3 R139, R2.reuse, 0x8, RZ ;  /* 0x00000008028b7810 */ /* 0x040fe40007ffe0ff */
[C---:B------:R-:W-:Y:S02]  /*14700*/  IADD3 R172, R2.reuse, 0x9, RZ ;  /* 0x0000000902ac7810 */ /* 0x040fe40007ffe0ff */
[C---:B------:R-:W-:Y:S02]  /*14710*/  IADD3 R173, R2.reuse, 0x10, RZ ;  /* 0x0000001002ad7810 */ /* 0x040fe40007ffe0ff */
[C---:B------:R-:W-:Y:S01]  /*14720*/  IADD3 R175, R2.reuse, 0x11, RZ ;  /* 0x0000001102af7810 */ /* 0x040fe20007ffe0ff */
[----:B------:R-:W1:Y:S01]  /*14730*/  I2F R134, R134 ;  /* 0x0000008600867306 */ /* 0x000e620000201400 */
[----:B------:R-:W-:Y:S09]  /*14740*/  IADD3 R174, R2, 0x18, RZ ;  /* 0x0000001802ae7810 */ /* 0x000ff20007ffe0ff */
[----:B------:R-:W3:Y:S01]  /*14750*/  I2F R139, R139 ;  /* 0x0000008b008b7306 */ /* 0x000ee20000201400 */
[----:B--2---:R-:W-:Y:S01]  /*14760*/  FFMA.FTZ R4, R132, UR4, R4 ;  /* 0x0000000484047c23 */ /* 0x004fe20008010004 */
[----:B------:R-:W-:Y:S01]  /*14770*/  IADD3 R2, R2, 0x19, RZ ;  /* 0x0000001902027810 */ /* 0x000fe20007ffe0ff */
[C---:B------:R-:W-:Y:S02]  /*14780*/  FFMA.FTZ R6, R132.reuse, UR4, R6 ;  /* 0x0000000484067c23 */ /* 0x040fe40008010006 */
[----:B------:R-:W-:Y:S01]  /*14790*/  FFMA.FTZ R8, R132, UR4, R8 ;  /* 0x0000000484087c23 */ /* 0x000fe20008010008 */
[----:B------:R-:W-:Y:S01]  /*147a0*/  FMNMX.FTZ R136, R4, R0, !PT ;  /* 0x0000000004887209 */ /* 0x000fe20007810000 */
[----:B------:R-:W-:Y:S03]  /*147b0*/  FFMA.FTZ R10, R132, UR4, R10 ;  /* 0x00000004840a7c23 */ /* 0x000fe6000801000a */
[----:B------:R-:W2:Y:S01]  /*147c0*/  I2F R172, R172 ;  /* 0x000000ac00ac7306 */ /* 0x000ea20000201400 */
[----:B------:R-:W-:Y:S01]  /*147d0*/  FMNMX.FTZ R135, R6, R3, !PT ;  /* 0x0000000306877209 */ /* 0x000fe20007810000 */
[----:B-1----:R-:W-:Y:S01]  /*147e0*/  FFMA.FTZ R5, R134, UR4, R5 ;  /* 0x0000000486057c23 */ /* 0x002fe20008010005 */
[----:B------:R-:W-:Y:S01]  /*147f0*/  FMNMX.FTZ R133, R8, R137, !PT ;  /* 0x0000008908857209 */ /* 0x000fe20007810000 */
[C---:B------:R-:W-:Y:S02]  /*14800*/  FFMA.FTZ R7, R134.reuse, UR4, R7 ;  /* 0x0000000486077c23 */ /* 0x040fe40008010007 */
[C---:B------:R-:W-:Y:S01]  /*14810*/  FFMA.FTZ R9, R134.reuse, UR4, R9 ;  /* 0x0000000486097c23 */ /* 0x040fe20008010009 */
[----:B------:R-:W-:Y:S01]  /*14820*/  FMNMX.FTZ R136, R5, R136, !PT ;  /* 0x0000008805887209 */ /* 0x000fe20007810000 */
[----:B------:R-:W-:Y:S02]  /*14830*/  FFMA.FTZ R11, R134, UR4, R11 ;  /* 0x00000004860b7c23 */ /* 0x000fe4000801000b */
[----:B------:R-:W1:Y:S01]  /*14840*/  I2F R173, R173 ;  /* 0x000000ad00ad7306 */ /* 0x000e620000201400 */
[----:B------:R-:W-:Y:S01]  /*14850*/  FMNMX.FTZ R135, R7, R135, !PT ;  /* 0x0000008707877209 */ /* 0x000fe20007810000 */
[----:B---3--:R-:W-:Y:S01]  /*14860*/  FFMA.FTZ R16, R139, UR4, R16 ;  /* 0x000000048b107c23 */ /* 0x008fe20008010010 */
[----:B------:R-:W-:Y:S01]  /*14870*/  FMNMX.FTZ R133, R9, R133, !PT ;  /* 0x0000008509857209 */ /* 0x000fe20007810000 */
[C---:B------:R-:W-:Y:S02]  /*14880*/  FFMA.FTZ R18, R139.reuse, UR4, R18 ;  /* 0x000000048b127c23 */ /* 0x040fe40008010012 */
[C---:B------:R-:W-:Y:S01]  /*14890*/  FFMA.FTZ R12, R139.reuse, UR4, R12 ;  /* 0x000000048b0c7c23 */ /* 0x040fe2000801000c */
[----:B------:R-:W-:Y:S01]  /*148a0*/  FMNMX.FTZ R136, R16, R136, !PT ;  /* 0x0000008810887209 */ /* 0x000fe20007810000 */
[----:B------:R-:W-:Y:S02]  /*148b0*/  FFMA.FTZ R14, R139, UR4, R14 ;  /* 0x000000048b0e7c23 */ /* 0x000fe4000801000e */
[----:B------:R-:W3:Y:S01]  /*148c0*/  I2F R175, R175 ;  /* 0x000000af00af7306 */ /* 0x000ee20000201400 */
[----:B------:R-:W-:Y:S02]  /*148d0*/  FMNMX.FTZ R135, R18, R135, !PT ;  /* 0x0000008712877209 */ /* 0x000fe40007810000 */
[----:B------:R-:W-:Y:S01]  /*148e0*/  FMNMX.FTZ R133, R12, R133, !PT ;  /* 0x000000850c857209 */ /* 0x000fe20007810000 */
[C---:B--2---:R-:W-:Y:S02]  /*148f0*/  FFMA.FTZ R17, R172.reuse, UR4, R17 ;  /* 0x00000004ac117c23 */ /* 0x044fe40008010011 */
[C---:B------:R-:W-:Y:S02]  /*14900*/  FFMA.FTZ R19, R172.reuse, UR4, R19 ;  /* 0x00000004ac137c23 */ /* 0x040fe40008010013 */
[C---:B------:R-:W-:Y:S01]  /*14910*/  FFMA.FTZ R13, R172.reuse, UR4, R13 ;  /* 0x00000004ac0d7c23 */ /* 0x040fe2000801000d */
[----:B------:R-:W-:Y:S01]  /*14920*/  FMNMX.FTZ R136, R17, R136, !PT ;  /* 0x0000008811887209 */ /* 0x000fe20007810000 */
[----:B------:R-:W-:Y:S01]  /*14930*/  FFMA.FTZ R15, R172, UR4, R15 ;  /* 0x00000004ac0f7c23 */ /* 0x000fe2000801000f */
        /* <DEDUP_REMOVED lines=10> */
[C---:B---3--:R-:W-:Y:S01]  /*149e0*/  FFMA.FTZ R21, R175.reuse, UR4, R21 ;  /* 0x00000004af157c23 */ /* 0x048fe20008010015 */
[----:B------:R-:W-:Y:S01]  /*149f0*/  FMNMX.FTZ R133, R24, R133, !PT ;  /* 0x0000008518857209 */ /* 0x000fe20007810000 */
[C---:B------:R-:W-:Y:S02]  /*14a00*/  FFMA.FTZ R23, R175.reuse, UR4, R23 ;  /* 0x00000004af177c23 */ /* 0x040fe40008010017 */
[----:B------:R-:W-:Y:S01]  /*14a10*/  FFMA.FTZ R25, R175, UR4, R25 ;  /* 0x00000004af197c23 */ /* 0x000fe20008010019 */
[----:B------:R-:W-:Y:S01]  /*14a20*/  FMNMX.FTZ R136, R21, R136, !PT ;  /* 0x0000008815887209 */ /* 0x000fe20007810000 */
[----:B------:R-:W-:Y:S01]  /*14a30*/  FFMA.FTZ R27, R175, UR4, R27 ;  /* 0x00000004af1b7c23 */ /* 0x000fe2000801001b */
[----:B------:R-:W-:Y:S02]  /*14a40*/  FMNMX.FTZ R135, R23, R135, !PT ;  /* 0x0000008717877209 */ /* 0x000fe40007810000 */
[----:B------:R-:W-:Y:S01]  /*14a50*/  FMNMX.FTZ R133, R25, R133, !PT ;  /* 0x0000008519857209 */ /* 0x000fe20007810000 */
[C---:B--2---:R-:W-:Y:S02]  /*14a60*/  FFMA.FTZ R32, R174.reuse, UR4, R32 ;  /* 0x00000004ae207c23 */ /* 0x044fe40008010020 */
[C---:B------:R-:W-:Y:S02]  /*14a70*/  FFMA.FTZ R34, R174.reuse, UR4, R34 ;  /* 0x00000004ae227c23 */ /* 0x040fe40008010022 */
[----:B------:R-:W-:Y:S01]  /*14a80*/  FFMA.FTZ R28, R174, UR4, R28 ;  /* 0x00000004ae1c7c23 */ /* 0x000fe2000801001c */
[----:B------:R-:W-:Y:S01]  /*14a90*/  FMNMX.FTZ R136, R32, R136, !PT ;  /* 0x0000008820887209 */ /* 0x000fe20007810000 */
[----:B------:R-:W-:Y:S01]  /*14aa0*/  FFMA.FTZ R30, R174, UR4, R30 ;  /* 0x00000004ae1e7c23 */ /* 0x000fe2000801001e */
[----:B------:R-:W-:Y:S02]  /*14ab0*/  FMNMX.FTZ R135, R34, R135, !PT ;  /* 0x0000008722877209 */ /* 0x000fe40007810000 */
[----:B------:R-:W-:Y:S01]  /*14ac0*/  FMNMX.FTZ R133, R28, R133, !PT ;  /* 0x000000851c857209 */ /* 0x000fe20007810000 */
[C---:B-1----:R-:W-:Y:S02]  /*14ad0*/  FFMA.FTZ R33, R2.reuse, UR4, R33 ;  /* 0x0000000402217c23 */ /* 0x042fe40008010021 */
[C---:B------:R-:W-:Y:S02]  /*14ae0*/  FFMA.FTZ R35, R2.reuse, UR4, R35 ;  /* 0x0000000402237c23 */ /* 0x040fe40008010023 */
[C---:B------:R-:W-:Y:S01]  /*14af0*/  FFMA.FTZ R29, R2.reuse, UR4, R29 ;  /* 0x00000004021d7c23 */ /* 0x040fe2000801001d */
[----:B------:R-:W-:Y:S01]  /*14b00*/  FMNMX.FTZ R136, R33, R136, !PT ;  /* 0x0000008821887209 */ /* 0x000fe20007810000 */
[----:B------:R-:W-:Y:S01]  /*14b10*/  FFMA.FTZ R31, R2, UR4, R31 ;  /* 0x00000004021f7c23 */ /* 0x000fe2000801001f */
[----:B------:R-:W-:Y:S02]  /*14b20*/  FMNMX.FTZ R135, R35, R135, !PT ;  /* 0x0000008723877209 */ /* 0x000fe40007810000 */
[----:B------:R-:W-:Y:S01]  /*14b30*/  FMNMX.FTZ R133, R29, R133, !PT ;  /* 0x000000851d857209 */ /* 0x000fe20007810000 */
[----:B------:R-:W1:Y:S08]  /*14b40*/  SHFL.BFLY PT, R178, R136, 0x2, 0x1f ;  /* 0x0c401f0088b27f89 */ /* 0x000e7000000e0000 */
[----:B------:R-:W2:Y:S08]  /*14b50*/  SHFL.BFLY PT, R177, R135, 0x2, 0x1f ;  /* 0x0c401f0087b17f89 */ /* 0x000eb000000e0000 */
[----:B------:R-:W3:Y:S01]  /*14b60*/  SHFL.BFLY PT, R176, R133, 0x2, 0x1f ;  /* 0x0c401f0085b07f89 */ /* 0x000ee200000e0000 */
[----:B-1----:R-:W-:Y:S07]  /*14b70*/  FMNMX.FTZ R136, R136, R178, !PT ;  /* 0x000000b288887209 */ /* 0x002fee0007810000 */
[----:B------:R-:W1:Y:S01]  /*14b80*/  SHFL.BFLY PT, R178, R136, 0x1, 0x1f ;  /* 0x0c201f0088b27f89 */ /* 0x000e6200000e0000 */
[----:B--2---:R-:W-:Y:S07]  /*14b90*/  FMNMX.FTZ R135, R135, R177, !PT ;  /* 0x000000b187877209 */ /* 0x004fee0007810000 */
[----:B------:R-:W2:Y:S01]  /*14ba0*/  SHFL.BFLY PT, R177, R135, 0x1, 0x1f ;  /* 0x0c201f0087b17f89 */ /* 0x000ea200000e0000 */
[----:B---3--:R-:W-:Y:S07]  /*14bb0*/  FMNMX.FTZ R176, R133, R176, !PT ;  /* 0x000000b085b07209 */ /* 0x008fee0007810000 */
[----:B------:R-:W3:Y:S01]  /*14bc0*/  SHFL.BFLY PT, R179, R176, 0x1, 0x1f ;  /* 0x0c201f00b0b37f89 */ /* 0x000ee200000e0000 */
[----:B-1----:R-:W-:Y:S04]  /*14bd0*/  FMNMX.FTZ R136, R136, R178, !PT ;  /* 0x000000b288887209 */ /* 0x002fe80007810000 */
[C---:B------:R-:W-:Y:S01]  /*14be0*/  FSETP.NEU.FTZ.AND P0, PT, R136.reuse, -INF , PT ;  /* 0xff8000008800780b */ /* 0x040fe20003f1d000 */
[----:B------:R-:W-:Y:S01]  /*14bf0*/  FADD.FTZ R0, -R136, R0 ;  /* 0x0000000088007221 */ /* 0x000fe20000010100 */
[----:B--2---:R-:W-:Y:S03]  /*14c00*/  FMNMX.FTZ R135, R135, R177, !PT ;  /* 0x000000b187877209 */ /* 0x004fe60007810000 */
[----:B------:R-:W-:Y:S04]  /*14c10*/  FMUL.FTZ R0, R0, c[0x0][0x23c] ;  /* 0x00008f0000007a20 */ /* 0x000fe80000410000 */
[----:B------:R1:W2:Y:S01]  /*14c20*/  MUFU.EX2 R133, R0 ;  /* 0x0000000000857308 */ /* 0x0002a20000000800 */
[C---:B------:R-:W-:Y:S01]  /*14c30*/  FMUL.FTZ R184, R135.reuse, c[0x0][0x23c] ;  /* 0x00008f0087b87a20 */ /* 0x040fe20000410000 */
[----:B---3--:R-:W-:Y:S02]  /*14c40*/  FMNMX.FTZ R134, R176, R179, !PT ;  /* 0x000000b3b0867209 */ /* 0x008fe40007810000 */
[----:B------:R-:W-:Y:S03]  /*14c50*/  LDSM.16.MT88.4 R176, [R205+0xa000] ;  /* 0x00a00000cdb0783b */ /* 0x000fe60000004200 */
[----:B------:R-:W-:Y:S02]  /*14c60*/  FMUL.FTZ R185, R134, c[0x0][0x23c] ;  /* 0x00008f0086b97a20 */ /* 0x000fe40000410000 */
[----:B-1----:R-:W-:Y:S01]  /*14c70*/  FADD.FTZ R0, -R135, R3 ;  /* 0x0000000387007221 */ /* 0x002fe20000010100 */
[----:B------:R-:W-:Y:S01]  /*14c80*/  FMNMX.FTZ R3, R10, R138, !PT ;  /* 0x0000008a0a037209 */ /* 0x000fe20007810000 */
[----:B--2---:R-:W-:Y:S02]  /*14c90*/  FMUL.FTZ R36, R133, R36 ;  /* 0x0000002485247220 */ /* 0x004fe40000410000 */
[----:B------:R-:W-:Y:S01]  /*14ca0*/  FMUL.FTZ R0, R0, c[0x0][0x23c] ;  /* 0x00008f0000007a20 */ /* 0x000fe20000410000 */
[----:B------:R-:W-:Y:S01]  /*14cb0*/  FMNMX.FTZ R139, R11, R3, !PT ;  /* 0x000000030b8b7209 */ /* 0x000fe20007810000 */
[C---:B------:R-:W-:Y:S02]  /*14cc0*/  FMUL.FTZ R37, R133.reuse, R37 ;  /* 0x0000002585257220 */ /* 0x040fe40000410000 */
[----:B------:R1:W2:Y:S01]  /*14cd0*/  MUFU.EX2 R132, R0 ;  /* 0x0000000000847308 */ /* 0x0002a20000000800 */
[----:B------:R-:W-:Y:S01]  /*14ce0*/  FMNMX.FTZ R139, R14, R139, !PT ;  /* 0x0000008b0e8b7209 */ /* 0x000fe20007810000 */
[C---:B------:R-:W-:Y:S02]  /*14cf0*/  FMUL.FTZ R48, R133.reuse, R48 ;  /* 0x0000003085307220 */ /* 0x040fe40000410000 */
[----:B------:R-:W-:Y:S01]  /*14d00*/  FMUL.FTZ R49, R133, R49 ;  /* 0x0000003185317220 */ /* 0x000fe20000410000 */
[----:B------:R-:W-:Y:S01]  /*14d10*/  FMNMX.FTZ R139, R15, R139, !PT ;  /* 0x0000008b0f8b7209 */ /* 0x000fe20007810000 */
        /* <DEDUP_REMOVED lines=23> */
[--C-:B------:R-:W-:Y:S01]  /*14e90*/  FFMA.FTZ R18, R18, c[0x0][0x23c], -R184.reuse ;  /* 0x00008f0012127a23 */ /* 0x100fe200000108b8 */
[----:B------:R-:W-:Y:S01]  /*14ea0*/  FSEL R185, R185, RZ, P0 ;  /* 0x000000ffb9b97208 */ /* 0x000fe20000000000 */
[--C-:B------:R-:W-:Y:S02]  /*14eb0*/  FFMA.FTZ R19, R19, c[0x0][0x23c], -R184.reuse ;  /* 0x00008f0013137a23 */ /* 0x100fe400000108b8 */
[----:B------:R-:W-:Y:S02]  /*14ec0*/  FFMA.FTZ R6, R6, c[0x0][0x23c], -R184 ;  /* 0x00008f0006067a23 */ /* 0x000fe400000108b8 */
[----:B------:R-:W-:Y:S02]  /*14ed0*/  FFMA.FTZ R5, R5, c[0x0][0x23c], -R137 ;  /* 0x00008f0005057a23 */ /* 0x000fe40000010889 */
[--C-:B------:R-:W-:Y:S01]  /*14ee0*/  FFMA.FTZ R8, R8, c[0x0][0x23c], -R185.reuse ;  /* 0x00008f0008087a23 */ /* 0x100fe200000108b9 */
[----:B------:R4:W-:Y:S01]  /*14ef0*/  MUFU.EX2 R233, R17 ;  /* 0x0000001100e97308 */ /* 0x0009e20000000800 */
[--C-:B------:R-:W-:Y:S02]  /*14f00*/  FFMA.FTZ R12, R12, c[0x0][0x23c], -R185.reuse ;  /* 0x00008f000c0c7a23 */ /* 0x100fe400000108b9 */
[--C-:B------:R-:W-:Y:S01]  /*14f10*/  FFMA.FTZ R13, R13, c[0x0][0x23c], -R185.reuse ;  /* 0x00008f000d0d7a23 */ /* 0x100fe200000108b9 */
[----:B-1----:R-:W-:Y:S01]  /*14f20*/  FMNMX.FTZ R0, R26, R139, !PT ;  /* 0x0000008b1a007209 */ /* 0x002fe20007810000 */
[C---:B--2---:R-:W-:Y:S02]  /*14f30*/  FMUL.FTZ R40, R3.reuse, R40 ;  /* 0x0000002803287220 */ /* 0x044fe40000410000 */
[----:B------:R-:W-:Y:S01]  /*14f40*/  FMUL.FTZ R41, R3, R41 ;  /* 0x0000002903297220 */ /* 0x000fe20000410000 */
[----:B------:R-:W-:Y:S01]  /*14f50*/  FMNMX.FTZ R0, R27, R0, !PT ;  /* 0x000000001b007209 */ /* 0x000fe20007810000 */
[C---:B------:R-:W-:Y:S01]  /*14f60*/  FMUL.FTZ R44, R3.reuse, R44 ;  /* 0x0000002c032c7220 */ /* 0x040fe20000410000 */
[----:B------:R1:W-:Y:S01]  /*14f70*/  MUFU.EX2 R231, R18 ;  /* 0x0000001200e77308 */ /* 0x0003e20000000800 */
[----:B------:R-:W-:Y:S01]  /*14f80*/  FMUL.FTZ R45, R3, R45 ;  /* 0x0000002d032d7220 */ /* 0x000fe20000410000 */
[----:B------:R-:W-:Y:S01]  /*14f90*/  FMNMX.FTZ R0, R30, R0, !PT ;  /* 0x000000001e007209 */ /* 0x000fe20007810000 */
[C---:B------:R-:W-:Y:S01]  /*14fa0*/  FMUL.FTZ R50, R132.reuse, R50 ;  /* 0x0000003284327220 */ /* 0x040fe20000410000 */
[----:B---3--:R-:W-:Y:S01]  /*14fb0*/  MOV R16, UR31 ;  /* 0x0000001f00107c02 */ /* 0x008fe20008000f00 */
[C---:B------:R-:W-:Y:S01]  /*14fc0*/  FMUL.FTZ R51, R132.reuse, R51 ;  /* 0x0000003384337220 */ /* 0x040fe20000410000 */
[----:B------:R-:W-:Y:S01]  /*14fd0*/  FMNMX.FTZ R0, R31, R0, !PT ;  /* 0x000000001f007209 */ /* 0x000fe20007810000 */
[C---:B------:R-:W-:Y:S01]  /*14fe0*/  FMUL.FTZ R54, R132.reuse, R54 ;  /* 0x0000003684367220 */ /* 0x040fe20000410000 */
[----:B------:R-:W-:Y:S01]  /*14ff0*/  LOP3.LUT R16, R237, UR27, R16, 0x96, !PT ;  /* 0x0000001bed107c12 */ /* 0x000fe2000f8e9610 */
[----:B------:R-:W-:Y:S01]  /*15000*/  FMUL.FTZ R55, R132, R55 ;  /* 0x0000003784377220 */ /* 0x000fe20000410000 */
[----:B------:R2:W3:Y:S01]  /*15010*/  MUFU.EX2 R232, R19 ;  /* 0x0000001300e87308 */ /* 0x0004e20000000800 */
[----:B------:R-:W5:Y:S01]  /*15020*/  SHFL.BFLY PT, R2, R0, 0x2, 0x1f ;  /* 0x0c401f0000027f89 */ /* 0x000f6200000e0000 */
[----:B------:R-:W-:Y:S01]  /*15030*/  FMUL.FTZ R56, R3, R56 ;  /* 0x0000003803387220 */ /* 0x000fe20000410000 */
[----:B------:R-:W-:Y:S01]  /*15040*/  UIADD3 UR27, UR27, -0x1, URZ ;  /* 0xffffffff1b1b7890 */ /* 0x000fe2000fffe03f */
[----:B------:R-:W-:Y:S01]  /*15050*/  IMAD.WIDE.U32 R174, R16, -0x326172a9, RZ ;  /* 0xcd9e8d5710ae7825 */ /* 0x000fe200078e00ff */
[--C-:B------:R-:W-:Y:S03]  /*15060*/  LOP3.LUT R16, R239, UR15, R236.reuse, 0x96, !PT ;  /* 0x0000000fef107c12 */ /* 0x100fe6000f8e96ec */
[----:B------:R-:W-:Y:S02]  /*15070*/  FMUL.FTZ R57, R3, R57 ;  /* 0x0000003903397220 */ /* 0x000fe40000410000 */
[----:B------:R3:W-:Y:S01]  /*15080*/  MUFU.EX2 R228, R6 ;  /* 0x0000000600e47308 */ /* 0x0007e20000000800 */
[----:B----4-:R-:W-:Y:S01]  /*15090*/  IMAD.WIDE.U32 R16, R16, -0x326172a9, RZ ;  /* 0xcd9e8d5710107825 */ /* 0x010fe200078e00ff */
[----:B-1----:R-:W-:Y:S03]  /*150a0*/  LOP3.LUT R18, R241, UR15, R236, 0x96, !PT ;  /* 0x0000000ff1127c12 */ /* 0x002fe6000f8e96ec */
[C---:B------:R-:W-:Y:S02]  /*150b0*/  FMUL.FTZ R60, R3.reuse, R60 ;  /* 0x0000003c033c7220 */ /* 0x040fe40000410000 */
[----:B------:R-:W-:Y:S02]  /*150c0*/  FMUL.FTZ R61, R3, R61 ;  /* 0x0000003d033d7220 */ /* 0x000fe40000410000 */
[C---:B------:R-:W-:Y:S01]  /*150d0*/  FMUL.FTZ R66, R132.reuse, R66 ;  /* 0x0000004284427220 */ /* 0x040fe20000410000 */
[----:B------:R1:W-:Y:S01]  /*150e0*/  MUFU.EX2 R230, R4 ;  /* 0x0000000400e67308 */ /* 0x0003e20000000800 */
[C---:B------:R-:W-:Y:S02]  /*150f0*/  FMUL.FTZ R67, R132.reuse, R67 ;  /* 0x0000004384437220 */ /* 0x040fe40000410000 */
[----:B------:R-:W-:Y:S01]  /*15100*/  FMUL.FTZ R70, R132, R70 ;  /* 0x0000004684467220 */ /* 0x000fe20000410000 */
[----:B-----5:R-:W-:Y:S01]  /*15110*/  FMNMX.FTZ R0, R0, R2, !PT ;  /* 0x0000000200007209 */ /* 0x020fe20007810000 */
[----:B--2---:R-:W-:Y:S04]  /*15120*/  IMAD.WIDE.U32 R18, R18, -0x326172a9, RZ ;  /* 0xcd9e8d5712127825 */ /* 0x004fe800078e00ff */
[----:B------:R-:W2:Y:S01]  /*15130*/  SHFL.BFLY PT, R2, R0, 0x1, 0x1f ;  /* 0x0c201f0000027f89 */ /* 0x000ea200000e0000 */
[----:B------:R4:W-:Y:S01]  /*15140*/  MUFU.EX2 R229, R5 ;  /* 0x0000000500e57308 */ /* 0x0009e20000000800 */
[--C-:B------:R-:W-:Y:S01]  /*15150*/  LOP3.LUT R172, R19, UR14, R174.reuse, 0x96, !PT ;  /* 0x0000000e13ac7c12 */ /* 0x100fe2000f8e96ae */
[----:B------:R-:W-:Y:S01]  /*15160*/  FMUL.FTZ R71, R132, R71 ;  /* 0x0000004784477220 */ /* 0x000fe20000410000 */
[----:B---3--:R-:W-:Y:S01]  /*15170*/  LOP3.LUT R6, R17, UR14, R174, 0x96, !PT ;  /* 0x0000000e11067c12 */ /* 0x008fe2000f8e96ae */
[----:B------:R-:W-:Y:S01]  /*15180*/  FFMA.FTZ R17, R7, c[0x0][0x23c], -R184 ;  /* 0x00008f0007117a23 */ /* 0x000fe200000108b8 */
[C---:B------:R-:W-:Y:S01]  /*15190*/  LOP3.LUT R19, R175.reuse, UR16, R242, 0x96, !PT ;  /* 0x00000010af137c12 */ /* 0x040fe2000f8e96f2 */
[----:B------:R-:W-:Y:S04]  /*151a0*/  IMAD.WIDE.U32 R172, R172, -0x2daee0ad, RZ ;  /* 0xd2511f53acac7825 */ /* 0x000fe800078e00ff */
[----:B------:R3:W5:Y:S01]  /*151b0*/  MUFU.EX2 R227, R17 ;  /* 0x0000001100e37308 */ /* 0x0007620000000800 */
[----:B------:R-:W-:Y:S01]  /*151c0*/  IMAD.WIDE.U32 R6, R6, -0x2daee0ad, RZ ;  /* 0xd2511f5306067825 */ /* 0x000fe200078e00ff */
[----:B-1----:R-:W-:Y:S03]  /*151d0*/  LOP3.LUT R4, R175, UR16, R244, 0x96, !PT ;  /* 0x00000010af047c12 */ /* 0x002fe6000f8e96f4 */
[----:B------:R-:W-:Y:S04]  /*151e0*/  IMAD.WIDE.U32 R174, R19, -0x2daee0ad, RZ ;  /* 0xd2511f5313ae7825 */ /* 0x000fe800078e00ff */
[----:B------:R-:W-:Y:S01]  /*151f0*/  FMUL.FTZ R72, R3, R72 ;  /* 0x0000004803487220 */ /* 0x000fe20000410000 */
[----:B------:R1:W-:Y:S01]  /*15200*/  MUFU.EX2 R226, R8 ;  /* 0x0000000800e27308 */ /* 0x0003e20000000800 */
[----:B------:R-:W-:Y:S01]  /*15210*/  LOP3.LUT R7, R7, UR11, R174, 0x96, !PT ;  /* 0x0000000b07077c12 */ /* 0x000fe2000f8e96ae */
[----:B------:R-:W-:Y:S01]  /*15220*/  FMUL.FTZ R73, R3, R73 ;  /* 0x0000004903497220 */ /* 0x000fe20000410000 */
[----:B--2---:R-:W-:Y:S01]  /*15230*/  FMNMX.FTZ R2, R0, R2, !PT ;  /* 0x0000000200027209 */ /* 0x004fe20007810000 */
[----:B----4-:R-:W-:Y:S03]  /*15240*/  IMAD.WIDE.U32 R4, R4, -0x2daee0ad, RZ ;  /* 0xd2511f5304047825 */ /* 0x010fe600078e00ff */
[C---:B------:R-:W-:Y:S01]  /*15250*/  FSETP.NEU.FTZ.AND P0, PT, R2.reuse, -INF , PT ;  /* 0xff8000000200780b */ /* 0x040fe20003f1d000 */
[----:B------:R-:W-:Y:S01]  /*15260*/  FMUL.FTZ R186, R2, c[0x0][0x23c] ;  /* 0x00008f0002ba7a20 */ /* 0x000fe20000410000 */
[----:B------:R-:W-:Y:S01]  /*15270*/  LOP3.LUT R5, R5, UR13, R240, 0x96, !PT ;  /* 0x0000000d05057c12 */ /* 0x000fe2000f8e96f0 */
[----:B------:R-:W-:Y:S01]  /*15280*/  IMAD.WIDE.U32 R194, R7, -0x326172a9, RZ ;  /* 0xcd9e8d5707c27825 */ /* 0x000fe200078e00ff */
[----:B------:R-:W-:Y:S01]  /*15290*/  LOP3.LUT R139, R173, UR11, R4, 0x96, !PT ;  /* 0x0000000bad8b7c12 */ /* 0x000fe2000f8e9604 */
[----:B------:R-:W-:Y:S01]  /*152a0*/  MUFU.EX2 R222, R12 ;  /* 0x0000000c00de7308 */ /* 0x000fe20000000800 */
[----:B------:R-:W-:Y:S01]  /*152b0*/  FSEL R186, R186, RZ, P0 ;  /* 0x000000ffbaba7208 */ /* 0x000fe20000000000 */
[----:B------:R-:W-:Y:S01]  /*152c0*/  FFMA.FTZ R7, R9, c[0x0][0x23c], -R185 ;  /* 0x00008f0009077a23 */ /* 0x000fe200000108b9 */
[----:B---3--:R-:W-:Y:S01]  /*152d0*/  LOP3.LUT R17, R175, UR13, R238, 0x96, !PT ;  /* 0x0000000daf117c12 */ /* 0x008fe2000f8e96ee */
[----:B------:R-:W-:Y:S01]  /*152e0*/  IMAD.WIDE.U32 R4, R5, -0x326172a9, RZ ;  /* 0xcd9e8d5705047825 */ /* 0x000fe200078e00ff */
[----:B------:R-:W-:Y:S02]  /*152f0*/  F2FP.PACK_AB R175, R232, R231 ;  /* 0x000000e7e8af723e */ /* 0x000fe400000000ff */
[----:B-----5:R-:W-:Y:S01]  /*15300*/  F2FP.PACK_AB R173, R227, R228 ;  /* 0x000000e4e3ad723e */ /* 0x020fe200000000ff */
[----:B------:R-:W-:Y:S01]  /*15310*/  FFMA.FTZ R10, R10, c[0x0][0x23c], -R186 ;  /* 0x00008f000a0a7a23 */ /* 0x000fe200000108ba */
[----:B------:R-:W-:Y:S01]  /*15320*/  LOP3.LUT R5, R5, UR12, R18, 0x96, !PT ;  /* 0x0000000c05057c12 */ /* 0x000fe2000f8e9612 */
[----:B------:R2:W-:Y:S01]  /*15330*/  MUFU.EX2 R225, R7 ;  /* 0x0000000700e17308 */ /* 0x0005e20000000800 */
[----:B------:R-:W-:Y:S04]  /*15340*/  IMAD.WIDE.U32 R18, R17, -0x326172a9, RZ ;  /* 0xcd9e8d5711127825 */ /* 0x000fe800078e00ff */
[----:B------:R-:W-:Y:S01]  /*15350*/  IMAD.WIDE.U32 R190, R139, -0x326172a9, RZ ;  /* 0xcd9e8d578bbe7825 */ /* 0x000fe200078e00ff */
[----:B-1----:R-:W-:Y:S02]  /*15360*/  LOP3.LUT R8, R19, UR12, R16, 0x96, !PT ;  /* 0x0000000c13087c12 */ /* 0x002fe4000f8e9610 */
[----:B------:R-:W-:Y:S01]  /*15370*/  LOP3.LUT R16, R195, UR10, R18, 0x96, !PT ;  /* 0x0000000ac3107c12 */ /* 0x000fe2000f8e9612 */
[----:B------:R-:W-:Y:S01]  /*15380*/  FFMA.FTZ R11, R11, c[0x0][0x23c], -R186 ;  /* 0x00008f000b0b7a23 */ /* 0x000fe200000108ba */
[----:B------:R1:W-:Y:S01]  /*15390*/  MUFU.EX2 R224, R10 ;  /* 0x0000000a00e07308 */ /* 0x0003e20000000800 */
[----:B------:R-:W-:Y:S01]  /*153a0*/  LOP3.LUT R0, R191, UR10, R4, 0x96, !PT ;  /* 0x0000000abf007c12 */ /* 0x000fe2000f8e9604 */
[----:B------:R-:W-:Y:S04]  /*153b0*/  IMAD.WIDE.U32 R4, R5, -0x2daee0ad, RZ ;  /* 0xd2511f5305047825 */ /* 0x000fe800078e00ff */
[----:B------:R-:W-:Y:S01]  /*153c0*/  IMAD.WIDE.U32 R198, R16, -0x2daee0ad, RZ ;  /* 0xd2511f5310c67825 */ /* 0x000fe200078e00ff */
[----:B------:R-:W-:Y:S02]  /*153d0*/  LOP3.LUT R5, R5, UR9, R172, 0x96, !PT ;  /* 0x0000000905057c12 */ /* 0x000fe4000f8e96ac */
[----:B------:R-:W-:Y:S01]  /*153e0*/  F2FP.PACK_AB R172, R229, R230 ;  /* 0x000000e6e5ac723e */ /* 0x000fe200000000ff */
[----:B------:R-:W-:Y:S01]  /*153f0*/  IMAD.WIDE.U32 R8, R8, -0x2daee0ad, RZ ;  /* 0xd2511f5308087825 */ /* 0x000fe200078e00ff */
[----:B------:R-:W3:Y:S03]  /*15400*/  MUFU.EX2 R223, R11 ;  /* 0x0000000b00df7308 */ /* 0x000ee60000000800 */
[----:B------:R-:W-:Y:S04]  /*15410*/  IMAD.WIDE.U32 R192, R0, -0x2daee0ad, RZ ;  /* 0xd2511f5300c07825 */ /* 0x000fe800078e00ff */
[----:B------:R-:W-:Y:S01]  /*15420*/  IMAD.WIDE.U32 R188, R5, -0x326172a9, RZ ;  /* 0xcd9e8d5705bc7825 */ /* 0x000fe200078e00ff */
[----:B--2---:R-:W-:Y:S02]  /*15430*/  LOP3.LUT R7, R193, UR5, R4, 0x96, !PT ;  /* 0x00000005c1077c12 */ /* 0x004fe4000f8e9604 */
[----:B------:R-:W-:Y:S01]  /*15440*/  LOP3.LUT R4, R199, UR5, R8, 0x96, !PT ;  /* 0x00000005c7047c12 */ /* 0x000fe2000f8e9608 */
[----:B------:R-:W-:Y:S01]  /*15450*/  FFMA.FTZ R14, R14, c[0x0][0x23c], -R186 ;  /* 0x00008f000e0e7a23 */ /* 0x000fe200000108ba */
[----:B------:R-:W-:Y:S01]  /*15460*/  LOP3.LUT R8, R9, UR9, R6, 0x96, !PT ;  /* 0x0000000909087c12 */ /* 0x000fe2000f8e9606 */
[----:B------:R-:W-:Y:S01]  /*15470*/  IMAD.WIDE.U32 R6, R7, -0x326172a9, RZ ;  /* 0xcd9e8d5707067825 */ /* 0x000fe200078e00ff */
[----:B------:R2:W4:Y:S03]  /*15480*/  MUFU.EX2 R221, R13 ;  /* 0x0000000d00dd7308 */ /* 0x0005260000000800 */
[----:B------:R-:W-:Y:S01]  /*15490*/  IMAD.WIDE.U32 R4, R4, -0x326172a9, RZ ;  /* 0xcd9e8d5704047825 */ /* 0x000fe200078e00ff */
[C---:B------:R-:W-:Y:S02]  /*154a0*/  LOP3.LUT R18, R6.reuse, 0xff, RZ, 0xc0, !PT ;  /* 0x000000ff06127812 */ /* 0x040fe400078ec0ff */
[----:B-1----:R-:W-:Y:S01]  /*154b0*/  LOP3.LUT R10, R6, 0xffff, RZ, 0xc0, !PT ;  /* 0x0000ffff060a7812 */ /* 0x002fe200078ec0ff */
[----:B------:R-:W-:Y:S01]  /*154c0*/  IMAD.WIDE.U32 R202, R8, -0x326172a9, RZ ;  /* 0xcd9e8d5708ca7825 */ /* 0x000fe200078e00ff */
[--C-:B------:R-:W-:Y:S02]  /*154d0*/  SHF.R.U32.HI R16, RZ, 0x10, R6.reuse ;  /* 0x00000010ff107819 */ /* 0x100fe40000011606 */
[----:B------:R-:W-:Y:S01]  /*154e0*/  SHF.R.U32.HI R17, RZ, 0x18, R6 ;  /* 0x00000018ff117819 */ /* 0x000fe20000011606 */
[----:B------:R-:W-:Y:S01]  /*154f0*/  FFMA.FTZ R15, R15, c[0x0][0x23c], -R186 ;  /* 0x00008f000f0f7a23 */ /* 0x000fe200000108ba */
[----:B------:R-:W-:Y:S01]  /*15500*/  LOP3.LUT R6, R7, UR17, R188, 0x96, !PT ;  /* 0x0000001107067c12 */ /* 0x000fe2000f8e96bc */
[----:B------:R-:W-:Y:S01]  /*15510*/  MUFU.EX2 R220, R14 ;  /* 0x0000000e00dc7308 */ /* 0x000fe20000000800 */
[----:B------:R-:W-:Y:S01]  /*15520*/  LOP3.LUT R0, R5, UR17, R202, 0x96, !PT ;  /* 0x0000001105007c12 */ /* 0x000fe2000f8e96ca */
[----:B------:R-:W-:Y:S01]  /*15530*/  FMUL.FTZ R19, R132, R155 ;  /* 0x0000009b84137220 */ /* 0x000fe20000410000 */
[----:B------:R-:W-:Y:S01]  /*15540*/  LOP3.LUT R7, R4, 0xffff, RZ, 0xc0, !PT ;  /* 0x0000ffff04077812 */ /* 0x000fe200078ec0ff */
[C---:B------:R-:W-:Y:S01]  /*15550*/  FMUL.FTZ R76, R3.reuse, R76 ;  /* 0x0000004c034c7220 */ /* 0x040fe20000410000 */
[----:B------:R-:W-:Y:S01]  /*15560*/  SHF.R.U32.HI R10, RZ, 0x8, R10 ;  /* 0x00000008ff0a7819 */ /* 0x000fe2000001160a */
[C---:B------:R-:W-:Y:S01]  /*15570*/  FMUL.FTZ R77, R3.reuse, R77 ;  /* 0x0000004d034d7220 */ /* 0x040fe20000410000 */
[--C-:B------:R-:W-:Y:S01]  /*15580*/  SHF.R.U32.HI R12, RZ, 0x18, R4.reuse ;  /* 0x00000018ff0c7819 */ /* 0x100fe20000011604 */
[----:B------:R-:W-:Y:S01]  /*15590*/  FMUL.FTZ R82, R132, R82 ;  /* 0x0000005284527220 */ /* 0x000fe20000410000 */
[----:B------:R-:W-:Y:S01]  /*155a0*/  LOP3.LUT R9, R4, 0xff, RZ, 0xc0, !PT ;  /* 0x000000ff04097812 */ /* 0x000fe200078ec0ff */
[----:B------:R-:W1:Y:S01]  /*155b0*/  MUFU.EX2 R202, R15 ;  /* 0x0000000f00ca7308 */ /* 0x000e620000000800 */
[----:B------:R-:W-:Y:S01]  /*155c0*/  SHF.R.U32.HI R8, RZ, 0x10, R4 ;  /* 0x00000010ff087819 */ /* 0x000fe20000011604 */
[----:B--2---:R-:W-:Y:S01]  /*155d0*/  FMUL.FTZ R13, R3, R149 ;  /* 0x00000095030d7220 */ /* 0x004fe20000410000 */
[----:B------:R-:W-:Y:S01]  /*155e0*/  LOP3.LUT R5, R16, 0xff, RZ, 0xc0, !PT ;  /* 0x000000ff10057812 */ /* 0x000fe200078ec0ff */
[----:B------:R-:W-:Y:S01]  /*155f0*/  FMUL.FTZ R83, R132, R83 ;  /* 0x0000005384537220 */ /* 0x000fe20000410000 */
[----:B------:R-:W-:Y:S01]  /*15600*/  SHF.R.U32.HI R7, RZ, 0x8, R7 ;  /* 0x00000008ff077819 */ /* 0x000fe20000011607 */
[----:B------:R-:W-:Y:S01]  /*15610*/  FMUL.FTZ R85, R133, R85 ;  /* 0x0000005585557220 */ /* 0x000fe20000410000 */
[----:B------:R-:W-:Y:S01]  /*15620*/  LOP3.LUT R4, R0, 0xffff, RZ, 0xc0, !PT ;  /* 0x0000ffff00047812 */ /* 0x000fe200078ec0ff */
[----:B------:R-:W-:Y:S01]  /*15630*/  FMUL.FTZ R86, R132, R86 ;  /* 0x0000005684567220 */ /* 0x000fe20000410000 */
[----:B------:R-:W-:Y:S01]  /*15640*/  PRMT R18, R18, 0x5410, R10 ;  /* 0x0000541012127816 */ /* 0x000fe2000000000a */
[----:B------:R-:W-:Y:S01]  /*15650*/  FMUL.FTZ R87, R132, R87 ;  /* 0x0000005784577220 */ /* 0x000fe20000410000 */
[----:B------:R-:W-:Y:S01]  /*15660*/  PRMT R17, R5, 0x5410, R17 ;  /* 0x0000541005117816 */ /* 0x000fe20000000011 */
[----:B------:R-:W-:Y:S01]  /*15670*/  FMUL.FTZ R88, R3, R88 ;  /* 0x0000005803587220 */ /* 0x000fe20000410000 */
[----:B------:R-:W-:Y:S01]  /*15680*/  PRMT R16, R9, 0x5410, R7 ;  /* 0x0000541009107816 */ /* 0x000fe20000000007 */
[--C-:B------:R-:W-:Y:S01]  /*15690*/  HSET2.LE.AND R174, R18, R235.reuse, PT ;  /* 0x000000eb12ae7233 */ /* 0x100fe20003803000 */
[----:B------:R-:W-:Y:S01]  /*156a0*/  LOP3.LUT R10, R8, 0xff, RZ, 0xc0, !PT ;  /* 0x000000ff080a7812 */ /* 0x000fe200078ec0ff */
[----:B------:R-:W-:Y:S01]  /*156b0*/  FMUL.FTZ R18, R132, R154 ;  /* 0x0000009a84127220 */ /* 0x000fe20000410000 */
[----:B------:R-:W-:Y:S01]  /*156c0*/  LOP3.LUT R5, R6, 0xffff, RZ, 0xc0, !PT ;  /* 0x0000ffff06057812 */ /* 0x000fe200078ec0ff */
[----:B------:R-:W-:Y:S01]  /*156d0*/  FMUL.FTZ R89, R3, R89 ;  /* 0x0000005903597220 */ /* 0x000fe20000410000 */
[----:B------:R-:W-:Y:S01]  /*156e0*/  SHF.R.U32.HI R7, RZ, 0x10, R6 ;  /* 0x00000010ff077819 */ /* 0x000fe20000011606 */
[--C-:B------:R-:W-:Y:S01]  /*156f0*/  FFMA.FTZ R32, R32, c[0x0][0x23c], -R137.reuse ;  /* 0x00008f0020207a23 */ /* 0x100fe20000010889 */
[----:B------:R-:W-:Y:S01]  /*15700*/  LOP3.LUT R8, R0, 0xff, RZ, 0xc0, !PT ;  /* 0x000000ff00087812 */ /* 0x000fe200078ec0ff */
[----:B------:R-:W-:Y:S01]  /*15710*/  FFMA.FTZ R33, R33, c[0x0][0x23c], -R137 ;  /* 0x00008f0021217a23 */ /* 0x000fe20000010889 */
[----:B------:R-:W-:Y:S01]  /*15720*/  SHF.R.U32.HI R4, RZ, 0x8, R4 ;  /* 0x00000008ff047819 */ /* 0x000fe20000011604 */
[--C-:B------:R-:W-:Y:S01]  /*15730*/  FFMA.FTZ R34, R34, c[0x0][0x23c], -R184.reuse ;  /* 0x00008f0022227a23 */ /* 0x100fe200000108b8 */
[----:B------:R-:W-:Y:S01]  /*15740*/  LOP3.LUT R11, R6, 0xff, RZ, 0xc0, !PT ;  /* 0x000000ff060b7812 */ /* 0x000fe200078ec0ff */
[----:B------:R-:W-:Y:S01]  /*15750*/  FFMA.FTZ R35, R35, c[0x0][0x23c], -R184 ;  /* 0x00008f0023237a23 */ /* 0x000fe200000108b8 */
[----:B------:R-:W-:Y:S01]  /*15760*/  PRMT R8, R8, 0x5410, R4 ;  /* 0x0000541008087816 */ /* 0x000fe20000000004 */
[----:B------:R2:W-:Y:S01]  /*15770*/  MUFU.EX2 R201, R32 ;  /* 0x0000002000c97308 */ /* 0x0005e20000000800 */
[----:B------:R-:W-:Y:S01]  /*15780*/  SHF.R.U32.HI R4, RZ, 0x10, R0 ;  /* 0x00000010ff047819 */ /* 0x000fe20000011600 */
[----:B------:R-:W-:Y:S01]  /*15790*/  FMUL.FTZ R92, R3, R92 ;  /* 0x0000005c035c7220 */ /* 0x000fe20000410000 */
[----:B------:R-:W-:Y:S01]  /*157a0*/  SHF.R.U32.HI R9, RZ, 0x18, R6 ;  /* 0x00000018ff097819 */ /* 0x000fe20000011606 */
[--C-:B------:R-:W-:Y:S01]  /*157b0*/  HSET2.LE.AND R180, R8, R235.reuse, PT ;  /* 0x000000eb08b47233 */ /* 0x100fe20003803000 */
[----:B------:R-:W-:Y:S01]  /*157c0*/  SHF.R.U32.HI R6, RZ, 0x8, R5 ;  /* 0x00000008ff067819 */ /* 0x000fe20000011605 */
[--C-:B------:R-:W-:Y:S01]  /*157d0*/  HSET2.LE.AND R8, R16, R235.reuse, PT ;  /* 0x000000eb10087233 */ /* 0x100fe20003803000 */
[----:B------:R-:W-:Y:S01]  /*157e0*/  LOP3.LUT R5, R7, 0xff, RZ, 0xc0, !PT ;  /* 0x000000ff07057812 */ /* 0x000fe200078ec0ff */
[----:B------:R-:W-:Y:S01]  /*157f0*/  FMUL.FTZ R16, R133, R152 ;  /* 0x0000009885107220 */ /* 0x000fe20000410000 */
[----:B------:R-:W-:Y:S01]  /*15800*/  SHF.R.U32.HI R7, RZ, 0x18, R0 ;  /* 0x00000018ff077819 */ /* 0x000fe20000011600 */
[----:B------:R-:W-:Y:S01]  /*15810*/  FADD.FTZ R0, -R2, R138 ;  /* 0x0000008a02007221 */ /* 0x000fe20000010100 */
[----:B------:R-:W-:Y:S01]  /*15820*/  PRMT R11, R11, 0x5410, R6 ;  /* 0x000054100b0b7816 */ /* 0x000fe20000000006 */
[----:B------:R-:W-:Y:S01]  /*15830*/  FMUL.FTZ R93, R3, R93 ;  /* 0x0000005d035d7220 */ /* 0x000fe20000410000 */
[----:B------:R-:W-:Y:S01]  /*15840*/  LOP3.LUT R6, R4, 0xff, RZ, 0xc0, !PT ;  /* 0x000000ff04067812 */ /* 0x000fe200078ec0ff */
[----:B------:R-:W-:Y:S01]  /*15850*/  FMUL.FTZ R0, R0, c[0x0][0x23c] ;  /* 0x00008f0000007a20 */ /* 0x000fe20000410000 */
[----:B------:R-:W-:Y:S01]  /*15860*/  PRMT R9, R5, 0x5410, R9 ;  /* 0x0000541005097816 */ /* 0x000fe20000000009 */
[--C-:B------:R-:W-:Y:S01]  /*15870*/  HSET2.LE.AND R5, R17, R235.reuse, PT ;  /* 0x000000eb11057233 */ /* 0x100fe20003803000 */
[----:B------:R-:W-:Y:S01]  /*15880*/  PRMT R6, R6, 0x5410, R7 ;  /* 0x0000541006067816 */ /* 0x000fe20000000007 */
[----:B------:R-:W-:Y:S01]  /*15890*/  FMUL.FTZ R17, R133, R153 ;  /* 0x0000009985117220 */ /* 0x000fe20000410000 */
[----:B------:R-:W-:Y:S01]  /*158a0*/  F2FP.PACK_AB R4, R233, R234 ;  /* 0x000000eae904723e */ /* 0x000fe200000000ff */
[----:B------:R-:W5:Y:S01]  /*158b0*/  MUFU.EX2 R0, R0 ;  /* 0x0000000000007308 */ /* 0x000f620000000800 */
[----:B------:R-:W-:Y:S01]  /*158c0*/  LOP3.LUT R175, R5, R175, RZ, 0xc0, !PT ;  /* 0x000000af05af7212 */ /* 0x000fe200078ec0ff */
[--C-:B------:R-:W-:Y:S01]  /*158d0*/  HSET2.LE.AND R5, R9, R235.reuse, PT ;  /* 0x000000eb09057233 */ /* 0x100fe20003803000 */
[----:B------:R-:W-:Y:S01]  /*158e0*/  LOP3.LUT R174, R174, R4, RZ, 0xc0, !PT ;  /* 0x00000004aeae7212 */ /* 0x000fe200078ec0ff */
[--C-:B------:R-:W-:Y:S01]  /*158f0*/  HSET2.LE.AND R4, R11, R235.reuse, PT ;  /* 0x000000eb0b047233 */ /* 0x100fe20003803000 */
[----:B---3--:R-:W-:Y:S01]  /*15900*/  F2FP.PACK_AB R7, R223, R224 ;  /* 0x000000e0df07723e */ /* 0x008fe200000000ff */
[--C-:B------:R-:W-:Y:S01]  /*15910*/  HSET2.LE.AND R181, R6, R235.reuse, PT ;  /* 0x000000eb06b57233 */ /* 0x100fe20003803000 */
[----:B------:R-:W-:Y:S01]  /*15920*/  F2FP.PACK_AB R6, R225, R226 ;  /* 0x000000e2e106723e */ /* 0x000fe200000000ff */
[----:B--2---:R-:W-:Y:S01]  /*15930*/  FMUL.FTZ R32, R3, R156 ;  /* 0x0000009c03207220 */ /* 0x004fe20000410000 */
        /* <DEDUP_REMOVED lines=9> */
[----:B------:R-:W2:Y:S01]  /*159d0*/  LDSM.16.MT88.4 R140, [R207+0xa000] ;  /* 0x00a00000cf8c783b */ /* 0x000ea20000004200 */
[----:B----4-:R-:W-:Y:S01]  /*159e0*/  F2FP.PACK_AB R182, R221, R222 ;  /* 0x000000deddb6723e */ /* 0x010fe200000000ff */
[C---:B------:R-:W-:Y:S01]  /*159f0*/  FMUL.FTZ R12, R3.reuse, R148 ;  /* 0x00000094030c7220 */ /* 0x040fe20000410000 */
[----:B-1----:R-:W-:Y:S01]  /*15a00*/  F2FP.PACK_AB R183, R202, R220 ;  /* 0x000000dccab7723e */ /* 0x002fe200000000ff */
[--C-:B------:R-:W-:Y:S01]  /*15a10*/  HSET2.LE.AND R9, R10, R235.reuse, PT ;  /* 0x000000eb0a097233 */ /* 0x100fe20003803000 */
[-C--:B------:R-:W-:Y:S01]  /*15a20*/  HMMA.16816.F32 R4, R172, R176.reuse, R4 ;  /* 0x000000b0ac04723c */ /* 0x080fe20000001804 */
[----:B-----5:R-:W-:Y:S01]  /*15a30*/  FMUL.FTZ R10, R0, R146 ;  /* 0x00000092000a7220 */ /* 0x020fe20000410000 */
[----:B------:R-:W-:Y:S01]  /*15a40*/  LOP3.LUT R182, R8, R182, RZ, 0xc0, !PT ;  /* 0x000000b608b67212 */ /* 0x000fe200078ec0ff */
[----:B------:R-:W-:Y:S01]  /*15a50*/  FMUL.FTZ R8, R3, R144 ;  /* 0x0000009003087220 */ /* 0x000fe20000410000 */
[----:B------:R-:W-:Y:S01]  /*15a60*/  LOP3.LUT R183, R9, R183, RZ, 0xc0, !PT ;  /* 0x000000b709b77212 */ /* 0x000fe200078ec0ff */
[----:B------:R-:W-:Y:S01]  /*15a70*/  FMUL.FTZ R9, R3, R145 ;  /* 0x0000009103097220 */ /* 0x000fe20000410000 */
[----:B------:R1:W-:Y:S01]  /*15a80*/  MUFU.EX2 R200, R33 ;  /* 0x0000002100c87308 */ /* 0x0003e20000000800 */
[C---:B------:R-:W-:Y:S01]  /*15a90*/  FMUL.FTZ R11, R0.reuse, R147 ;  /* 0x00000093000b7220 */ /* 0x040fe20000410000 */
[----:B------:R-:W-:Y:S01]  /*15aa0*/  LOP3.LUT R138, R189, UR8, R190, 0x96, !PT ;  /* 0x00000008bd8a7c12 */ /* 0x000fe2000f8e96be */
[----:B------:R-:W3:Y:S03]  /*15ab0*/  LDSM.16.MT88.4 R144, [R210+0xa000] ;  /* 0x00a00000d290783b */ /* 0x000ee60000004200 */
[C---:B------:R-:W-:Y:S01]  /*15ac0*/  FMUL.FTZ R14, R0.reuse, R150 ;  /* 0x00000096000e7220 */ /* 0x040fe20000410000 */
[----:B------:R-:W-:Y:S01]  /*15ad0*/  LOP3.LUT R148, R203, UR8, R194, 0x96, !PT ;  /* 0x00000008cb947c12 */ /* 0x000fe2000f8e96c2 */
[C---:B------:R-:W-:Y:S01]  /*15ae0*/  HMMA.16816.F32 R8, R180.reuse, R176, R8 ;  /* 0x000000b0b408723c */ /* 0x040fe20000001808 */
[C---:B------:R-:W-:Y:S01]  /*15af0*/  FMUL.FTZ R15, R0.reuse, R151 ;  /* 0x00000097000f7220 */ /* 0x040fe20000410000 */
[----:B------:R4:W-:Y:S01]  /*15b00*/  MUFU.EX2 R197, R34 ;  /* 0x0000002200c57308 */ /* 0x0009e20000000800 */
[C---:B------:R-:W-:Y:S02]  /*15b10*/  FMUL.FTZ R42, R0.reuse, R42 ;  /* 0x0000002a002a7220 */ /* 0x040fe40000410000 */
[C---:B------:R-:W-:Y:S02]  /*15b20*/  FMUL.FTZ R43, R0.reuse, R43 ;  /* 0x0000002b002b7220 */ /* 0x040fe40000410000 */
[C---:B------:R-:W-:Y:S01]  /*15b30*/  FMUL.FTZ R46, R0.reuse, R46 ;  /* 0x0000002e002e7220 */ /* 0x040fe20000410000 */
[-C--:B------:R-:W-:Y:S01]  /*15b40*/  HMMA.16816.F32 R12, R180, R178.reuse, R12 ;  /* 0x000000b2b40c723c */ /* 0x080fe2000000180c */
[C---:B------:R-:W-:Y:S03]  /*15b50*/  FMUL.FTZ R47, R0.reuse, R47 ;  /* 0x0000002f002f7220 */ /* 0x040fe60000410000 */
[C---:B------:R-:W-:Y:S01]  /*15b60*/  FMUL.FTZ R58, R0.reuse, R58 ;  /* 0x0000003a003a7220 */ /* 0x040fe20000410000 */
[----:B------:R-:W5:Y:S01]  /*15b70*/  MUFU.EX2 R199, R35 ;  /* 0x0000002300c77308 */ /* 0x000f620000000800 */
[C---:B------:R-:W-:Y:S02]  /*15b80*/  FMUL.FTZ R59, R0.reuse, R59 ;  /* 0x0000003b003b7220 */ /* 0x040fe40000410000 */
[C---:B------:R-:W-:Y:S01]  /*15b90*/  HMMA.16816.F32 R16, R172.reuse, R178, R16 ;  /* 0x000000b2ac10723c */ /* 0x040fe20000001810 */
[----:B-1----:R-:W-:Y:S03]  /*15ba0*/  FMUL.FTZ R33, R3, R157 ;  /* 0x0000009d03217220 */ /* 0x002fe60000410000 */
[C---:B------:R-:W-:Y:S02]  /*15bb0*/  FMUL.FTZ R62, R0.reuse, R62 ;  /* 0x0000003e003e7220 */ /* 0x040fe40000410000 */
[C---:B------:R-:W-:Y:S02]  /*15bc0*/  FMUL.FTZ R63, R0.reuse, R63 ;  /* 0x0000003f003f7220 */ /* 0x040fe40000410000 */
[-C--:B--2---:R-:W-:Y:S01]  /*15bd0*/  HMMA.16816.F32 R36, R172, R140.reuse, R36 ;  /* 0x0000008cac24723c */ /* 0x084fe20000001824 */
[C---:B------:R-:W-:Y:S03]  /*15be0*/  FMUL.FTZ R74, R0.reuse, R74 ;  /* 0x0000004a004a7220 */ /* 0x040fe60000410000 */
[C---:B----4-:R-:W-:Y:S02]  /*15bf0*/  FMUL.FTZ R34, R0.reuse, R158 ;  /* 0x0000009e00227220 */ /* 0x050fe40000410000 */
[C---:B------:R-:W-:Y:S02]  /*15c00*/  FMUL.FTZ R75, R0.reuse, R75 ;  /* 0x0000004b004b7220 */ /* 0x040fe40000410000 */
[C---:B------:R-:W-:Y:S01]  /*15c10*/  HMMA.16816.F32 R40, R180.reuse, R140, R40 ;  /* 0x0000008cb428723c */ /* 0x040fe20000001828 */
[C---:B------:R-:W-:Y:S03]  /*15c20*/  FMUL.FTZ R78, R0.reuse, R78 ;  /* 0x0000004e004e7220 */ /* 0x040fe60000410000 */
[C---:B------:R-:W-:Y:S01]  /*15c30*/  FMUL.FTZ R79, R0.reuse, R79 ;  /* 0x0000004f004f7220 */ /* 0x040fe20000410000 */
[----:B-----5:R-:W-:Y:S01]  /*15c40*/  F2FP.PACK_AB R179, R199, R197 ;  /* 0x000000c5c7b3723e */ /* 0x020fe200000000ff */
[C---:B------:R-:W-:Y:S02]  /*15c50*/  FMUL.FTZ R35, R0.reuse, R159 ;  /* 0x0000009f00237220 */ /* 0x040fe40000410000 */
[-C--:B------:R-:W-:Y:S01]  /*15c60*/  HMMA.16816.F32 R44, R180, R142.reuse, R44 ;  /* 0x0000008eb42c723c */ /* 0x080fe2000000182c */
[----:B------:R-:W-:Y:S03]  /*15c70*/  LDSM.16.MT88.4 R156, [R207+0xa800] ;  /* 0x00a80000cf9c783b */ /* 0x000fe60000004200 */
[C---:B------:R-:W-:Y:S02]  /*15c80*/  FMUL.FTZ R90, R0.reuse, R90 ;  /* 0x0000005a005a7220 */ /* 0x040fe40000410000 */
[C---:B------:R-:W-:Y:S02]  /*15c90*/  FMUL.FTZ R91, R0.reuse, R91 ;  /* 0x0000005b005b7220 */ /* 0x040fe40000410000 */
[C---:B------:R-:W-:Y:S01]  /*15ca0*/  HMMA.16816.F32 R48, R172.reuse, R142, R48 ;  /* 0x0000008eac30723c */ /* 0x040fe20000001830 */
[----:B------:R-:W1:Y:S03]  /*15cb0*/  LDSM.16.MT88.4 R140, [R209+0xa000] ;  /* 0x00a00000d18c783b */ /* 0x000e660000004200 */
[C---:B------:R-:W-:Y:S02]  /*15cc0*/  FMUL.FTZ R94, R0.reuse, R94 ;  /* 0x0000005e005e7220 */ /* 0x040fe40000410000 */
[----:B------:R-:W-:Y:S02]  /*15cd0*/  FMUL.FTZ R95, R0, R95 ;  /* 0x0000005f005f7220 */ /* 0x000fe40000410000 */
[-C--:B---3--:R-:W-:Y:S01]  /*15ce0*/  HMMA.16816.F32 R52, R172, R144.reuse, R52 ;  /* 0x00000090ac34723c */ /* 0x088fe20000001834 */
        /* <DEDUP_REMOVED lines=8> */
[C---:B------:R-:W-:Y:S03]  /*15d70*/  FMUL.FTZ R102, R132.reuse, R102 ;  /* 0x0000006684667220 */ /* 0x040fe60000410000 */
[----:B------:R-:W-:Y:S02]  /*15d80*/  FMUL.FTZ R103, R132, R103 ;  /* 0x0000006784677220 */ /* 0x000fe40000410000 */
[----:B------:R-:W-:Y:S02]  /*15d90*/  IMAD.WIDE.U32 R138, R138, -0x2daee0ad, RZ ;  /* 0xd2511f538a8a7825 */ /* 0x000fe400078e00ff */
[C---:B------:R-:W-:Y:S01]  /*15da0*/  HMMA.16816.F32 R64, R172.reuse, R146, R64 ;  /* 0x00000092ac40723c */ /* 0x040fe20000001840 */
[----:B------:R-:W2:Y:S03]  /*15db0*/  LDSM.16.MT88.4 R144, [R205+0xb000] ;  /* 0x00b00000cd90783b */ /* 0x000ea60000004200 */
[----:B------:R-:W-:Y:S01]  /*15dc0*/  LOP3.LUT R153, R138, 0xff, RZ, 0xc0, !PT ;  /* 0x000000ff8a997812 */ /* 0x000fe200078ec0ff */
[C---:B------:R-:W-:Y:S01]  /*15dd0*/  FMUL.FTZ R104, R3.reuse, R104 ;  /* 0x0000006803687220 */ /* 0x040fe20000410000 */
[--C-:B------:R-:W-:Y:S01]  /*15de0*/  SHF.R.U32.HI R152, RZ, 0x18, R138.reuse ;  /* 0x00000018ff987819 */ /* 0x100fe2000001168a */
[----:B------:R-:W-:Y:S01]  /*15df0*/  FMUL.FTZ R105, R3, R105 ;  /* 0x0000006903697220 */ /* 0x000fe20000410000 */
[----:B------:R-:W-:Y:S01]  /*15e00*/  SHF.R.U32.HI R151, RZ, 0x10, R138 ;  /* 0x00000010ff977819 */ /* 0x000fe2000001168a */
[-C--:B-1----:R-:W-:Y:S03]  /*15e10*/  HMMA.16816.F32 R68, R172, R140.reuse, R68 ;  /* 0x0000008cac44723c */ /* 0x082fe60000001844 */
[C---:B------:R-:W-:Y:S01]  /*15e20*/  FMUL.FTZ R106, R0.reuse, R106 ;  /* 0x0000006a006a7220 */ /* 0x040fe20000410000 */
[----:B------:R-:W-:Y:S01]  /*15e30*/  LOP3.LUT R150, R139, UR18, R192, 0x96, !PT ;  /* 0x000000128b967c12 */ /* 0x000fe2000f8e96c0 */
[----:B------:R-:W-:Y:S01]  /*15e40*/  FMUL.FTZ R107, R0, R107 ;  /* 0x0000006b006b7220 */ /* 0x000fe20000410000 */
[----:B------:R-:W-:Y:S01]  /*15e50*/  LOP3.LUT R139, R138, 0xffff, RZ, 0xc0, !PT ;  /* 0x0000ffff8a8b7812 */ /* 0x000fe200078ec0ff */
[C---:B------:R-:W-:Y:S01]  /*15e60*/  FMUL.FTZ R108, R133.reuse, R108 ;  /* 0x0000006c856c7220 */ /* 0x040fe20000410000 */
[C---:B------:R-:W-:Y:S01]  /*15e70*/  HMMA.16816.F32 R72, R180.reuse, R140, R72 ;  /* 0x0000008cb448723c */ /* 0x040fe20000001848 */
[----:B------:R-:W-:Y:S03]  /*15e80*/  FMUL.FTZ R109, R133, R109 ;  /* 0x0000006d856d7220 */ /* 0x000fe60000410000 */
[C---:B------:R-:W-:Y:S01]  /*15e90*/  FMUL.FTZ R110, R132.reuse, R110 ;  /* 0x0000006e846e7220 */ /* 0x040fe20000410000 */
[----:B------:R-:W-:Y:S01]  /*15ea0*/  SHF.R.U32.HI R138, RZ, 0x8, R139 ;  /* 0x00000008ff8a7819 */ /* 0x000fe2000001168b */
[----:B------:R-:W-:Y:S01]  /*15eb0*/  FMUL.FTZ R111, R132, R111 ;  /* 0x0000006f846f7220 */ /* 0x000fe20000410000 */
[----:B------:R-:W-:Y:S01]  /*15ec0*/  SHF.R.U32.HI R139, RZ, 0x10, R150 ;  /* 0x00000010ff8b7819 */ /* 0x000fe20000011696 */
[-C--:B------:R-:W-:Y:S01]  /*15ed0*/  HMMA.16816.F32 R76, R180, R142.reuse, R76 ;  /* 0x0000008eb44c723c */ /* 0x080fe2000000184c */
[----:B------:R-:W-:Y:S03]  /*15ee0*/  PRMT R178, R153, 0x5410, R138 ;  /* 0x0000541099b27816 */ /* 0x000fe6000000008a */
[C---:B------:R-:W-:Y:S01]  /*15ef0*/  FMUL.FTZ R112, R133.reuse, R112 ;  /* 0x0000007085707220 */ /* 0x040fe20000410000 */
[----:B------:R-:W-:Y:S01]  /*15f00*/  LOP3.LUT R138, R150, 0xffff, RZ, 0xc0, !PT ;  /* 0x0000ffff968a7812 */ /* 0x000fe200078ec0ff */
[----:B------:R-:W-:Y:S01]  /*15f10*/  FMUL.FTZ R113, R133, R113 ;  /* 0x0000007185717220 */ /* 0x000fe20000410000 */
[--C-:B------:R-:W-:Y:S01]  /*15f20*/  HSET2.LE.AND R178, R178, R235.reuse, PT ;  /* 0x000000ebb2b27233 */ /* 0x100fe20003803000 */
[C---:B------:R-:W-:Y:S01]  /*15f30*/  HMMA.16816.F32 R80, R172.reuse, R142, R80 ;  /* 0x0000008eac50723c */ /* 0x040fe20000001850 */
[----:B------:R-:W1:Y:S03]  /*15f40*/  LDSM.16.MT88.4 R140, [R207+0xb000] ;  /* 0x00b00000cf8c783b */ /* 0x000e660000004200 */
[C---:B------:R-:W-:Y:S01]  /*15f50*/  FMUL.FTZ R114, R132.reuse, R114 ;  /* 0x0000007284727220 */ /* 0x040fe20000410000 */
[----:B------:R-:W-:Y:S01]  /*15f60*/  SHF.R.U32.HI R138, RZ, 0x8, R138 ;  /* 0x00000008ff8a7819 */ /* 0x000fe2000001168a */
[----:B------:R-:W-:Y:S02]  /*15f70*/  FMUL.FTZ R115, R132, R115 ;  /* 0x0000007384737220 */ /* 0x000fe40000410000 */
[-C--:B--2---:R-:W-:Y:S01]  /*15f80*/  HMMA.16816.F32 R84, R172, R144.reuse, R84 ;  /* 0x00000090ac54723c */ /* 0x084fe20000001854 */
[--C-:B------:R-:W-:Y:S03]  /*15f90*/  FFMA.FTZ R25, R25, c[0x0][0x23c], -R185.reuse ;  /* 0x00008f0019197a23 */ /* 0x100fe600000108b9 */
[--C-:B------:R-:W-:Y:S01]  /*15fa0*/  FFMA.FTZ R26, R26, c[0x0][0x23c], -R186.reuse ;  /* 0x00008f001a1a7a23 */ /* 0x100fe200000108ba */
[----:B------:R2:W-:Y:S01]  /*15fb0*/  MUFU.EX2 R191, R25 ;  /* 0x0000001900bf7308 */ /* 0x0005e20000000800 */
[----:B------:R-:W-:Y:S02]  /*15fc0*/  FFMA.FTZ R27, R27, c[0x0][0x23c], -R186 ;  /* 0x00008f001b1b7a23 */ /* 0x000fe400000108ba */
[C---:B------:R-:W-:Y:S01]  /*15fd0*/  HMMA.16816.F32 R88, R180.reuse, R144, R88 ;  /* 0x00000090b458723c */ /* 0x040fe20000001858 */
[C---:B------:R-:W-:Y:S03]  /*15fe0*/  FMUL.FTZ R120, R133.reuse, R120 ;  /* 0x0000007885787220 */ /* 0x040fe60000410000 */
[----:B------:R-:W-:Y:S02]  /*15ff0*/  FMUL.FTZ R121, R133, R121 ;  /* 0x0000007985797220 */ /* 0x000fe40000410000 */
[C---:B------:R-:W-:Y:S01]  /*16000*/  FMUL.FTZ R122, R132.reuse, R122 ;  /* 0x0000007a847a7220 */ /* 0x040fe20000410000 */
[----:B------:R3:W-:Y:S01]  /*16010*/  MUFU.EX2 R189, R26 ;  /* 0x0000001a00bd7308 */ /* 0x0007e20000000800 */
[-C--:B------:R-:W-:Y:S01]  /*16020*/  HMMA.16816.F32 R92, R180, R146.reuse, R92 ;  /* 0x00000092b45c723c */ /* 0x080fe2000000185c */
[----:B------:R-:W-:Y:S03]  /*16030*/  FMUL.FTZ R123, R132, R123 ;  /* 0x0000007b847b7220 */ /* 0x000fe60000410000 */
[----:B------:R-:W-:Y:S02]  /*16040*/  FFMA.FTZ R24, R24, c[0x0][0x23c], -R185 ;  /* 0x00008f0018187a23 */ /* 0x000fe400000108b9 */
[C---:B------:R-:W-:Y:S02]  /*16050*/  FMUL.FTZ R116, R3.reuse, R116 ;  /* 0x0000007403747220 */ /* 0x040fe40000410000 */
[C---:B------:R-:W-:Y:S01]  /*16060*/  HMMA.16816.F32 R96, R172.reuse, R146, R96 ;  /* 0x00000092ac60723c */ /* 0x040fe20000001860 */
[----:B------:R-:W4:Y:S01]  /*16070*/  LDSM.16.MT88.4 R144, [R210+0xb000] ;  /* 0x00b00000d290783b */ /* 0x000f220000004200 */
[----:B------:R5:W-:Y:S02]  /*16080*/  MUFU.EX2 R187, R27 ;  /* 0x0000001b00bb7308 */ /* 0x000be40000000800 */
[----:B------:R-:W-:Y:S02]  /*16090*/  FMUL.FTZ R117, R3, R117 ;  /* 0x0000007503757220 */ /* 0x000fe40000410000 */
[----:B--2---:R-:W-:Y:S02]  /*160a0*/  FMUL.FTZ R25, R133, R165 ;  /* 0x000000a585197220 */ /* 0x004fe40000410000 */
[----:B------:R-:W-:Y:S01]  /*160b0*/  FMUL.FTZ R118, R0, R118 ;  /* 0x0000007600767220 */ /* 0x000fe20000410000 */
[-C--:B-1----:R-:W-:Y:S03]  /*160c0*/  HMMA.16816.F32 R100, R172, R140.reuse, R100 ;  /* 0x0000008cac64723c */ /* 0x082fe60000001864 */
[--C-:B------:R-:W-:Y:S01]  /*160d0*/  FFMA.FTZ R20, R20, c[0x0][0x23c], -R137.reuse ;  /* 0x00008f0014147a23 */ /* 0x100fe20000010889 */
[----:B------:R1:W-:Y:S01]  /*160e0*/  MUFU.EX2 R190, R24 ;  /* 0x0000001800be7308 */ /* 0x0003e20000000800 */
[----:B------:R-:W-:Y:S02]  /*160f0*/  FFMA.FTZ R22, R22, c[0x0][0x23c], -R184 ;  /* 0x00008f0016167a23 */ /* 0x000fe400000108b8 */
[----:B---3--:R-:W-:Y:S01]  /*16100*/  FMUL.FTZ R26, R132, R166 ;  /* 0x000000a6841a7220 */ /* 0x008fe20000410000 */
[C---:B------:R-:W-:Y:S01]  /*16110*/  HMMA.16816.F32 R32, R180.reuse, R140, R32 ;  /* 0x0000008cb420723c */ /* 0x040fe20000001820 */
[----:B------:R-:W-:Y:S03]  /*16120*/  FMUL.FTZ R119, R0, R119 ;  /* 0x0000007700777220 */ /* 0x000fe60000410000 */
[--C-:B------:R-:W-:Y:S02]  /*16130*/  FFMA.FTZ R30, R30, c[0x0][0x23c], -R186.reuse ;  /* 0x00008f001e1e7a23 */ /* 0x100fe400000108ba */
[----:B------:R2:W-:Y:S01]  /*16140*/  MUFU.EX2 R196, R20 ;  /* 0x0000001400c47308 */ /* 0x0005e20000000800 */
[----:B------:R-:W-:Y:S01]  /*16150*/  IMAD.WIDE.U32 R148, R148, -0x2daee0ad, RZ ;  /* 0xd2511f5394947825 */ /* 0x000fe200078e00ff */
[-C--:B------:R-:W-:Y:S04]  /*16160*/  HMMA.16816.F32 R104, R180, R142.reuse, R104 ;  /* 0x0000008eb468723c */ /* 0x080fe80000001868 */
[C---:B-----5:R-:W-:Y:S02]  /*16170*/  FMUL.FTZ R27, R132.reuse, R167 ;  /* 0x000000a7841b7220 */ /* 0x060fe40000410000 */
[----:B------:R-:W-:Y:S02]  /*16180*/  FFMA.FTZ R186, R31, c[0x0][0x23c], -R186 ;  /* 0x00008f001fba7a23 */ /* 0x000fe400000108ba */
[C---:B------:R-:W-:Y:S01]  /*16190*/  HMMA.16816.F32 R108, R172.reuse, R142, R108 ;  /* 0x0000008eac6c723c */ /* 0x040fe2000000186c */
[----:B------:R3:W-:Y:S01]  /*161a0*/  MUFU.EX2 R192, R22 ;  /* 0x0000001600c07308 */ /* 0x0007e20000000800 */
[----:B------:R-:W5:Y:S02]  /*161b0*/  LDSM.16.MT88.4 R140, [R209+0xb000] ;  /* 0x00b00000d18c783b */ /* 0x000f640000004200 */
[----:B-1----:R-:W-:Y:S01]  /*161c0*/  LOP3.LUT R24, R151, 0xff, RZ, 0xc0, !PT ;  /* 0x000000ff97187812 */ /* 0x002fe200078ec0ff */
[----:B------:R-:W-:Y:S02]  /*161d0*/  FMUL.FTZ R31, R132, R171 ;  /* 0x000000ab841f7220 */ /* 0x000fe40000410000 */
[----:B------:R-:W-:Y:S01]  /*161e0*/  FMUL.FTZ R128, R3, R128 ;  /* 0x0000008003807220 */ /* 0x000fe20000410000 */
[-C--:B----4-:R-:W-:Y:S01]  /*161f0*/  HMMA.16816.F32 R112, R172, R144.reuse, R112 ;  /* 0x00000090ac70723c */ /* 0x090fe20000001870 */
[----:B------:R-:W-:Y:S02]  /*16200*/  FFMA.FTZ R137, R21, c[0x0][0x23c], -R137 ;  /* 0x00008f0015897a23 */ /* 0x000fe40000010889 */
[----:B------:R-:W-:Y:S01]  /*16210*/  MUFU.EX2 R186, R186 ;  /* 0x000000ba00ba7308 */ /* 0x000fe20000000800 */
[----:B------:R-:W-:Y:S01]  /*16220*/  FFMA.FTZ R184, R23, c[0x0][0x23c], -R184 ;  /* 0x00008f0017b87a23 */ /* 0x000fe200000108b8 */
[----:B------:R-:W-:Y:S01]  /*16230*/  PRMT R151, R24, 0x5410, R152 ;  /* 0x0000541018977816 */ /* 0x000fe20000000098 */
[C---:B--2---:R-:W-:Y:S01]  /*16240*/  FMUL.FTZ R20, R3.reuse, R160 ;  /* 0x000000a003147220 */ /* 0x044fe20000410000 */
[----:B------:R-:W1:Y:S01]  /*16250*/  LDSM.16.MT88.4 R152, [R205+0xa800] ;  /* 0x00a80000cd98783b */ /* 0x000e620000004200 */
[----:B------:R-:W-:Y:S04]  /*16260*/  FMUL.FTZ R21, R3, R161 ;  /* 0x000000a103157220 */ /* 0x000fe80000410000 */
[----:B------:R-:W-:Y:S01]  /*16270*/  FMUL.FTZ R23, R0, R163 ;  /* 0x000000a300177220 */ /* 0x000fe20000410000 */
[----:B------:R2:W4:Y:S01]  /*16280*/  MUFU.EX2 R195, R137 ;  /* 0x0000008900c37308 */ /* 0x0005220000000800 */
[--C-:B------:R-:W-:Y:S02]  /*16290*/  FFMA.FTZ R28, R28, c[0x0][0x23c], -R185.reuse ;  /* 0x00008f001c1c7a23 */ /* 0x100fe400000108b9 */
[----:B------:R-:W-:Y:S02]  /*162a0*/  FMUL.FTZ R24, R133, R164 ;  /* 0x000000a485187220 */ /* 0x000fe40000410000 */
[C---:B---3--:R-:W-:Y:S01]  /*162b0*/  FMUL.FTZ R22, R0.reuse, R162 ;  /* 0x000000a200167220 */ /* 0x048fe20000410000 */
[----:B------:R-:W-:Y:S01]  /*162c0*/  LDSM.16.MT88.4 R164, [R210+0xb800] ;  /* 0x00b80000d2a4783b */ /* 0x000fe20000004200 */
[C---:B------:R-:W-:Y:S02]  /*162d0*/  FMUL.FTZ R129, R3.reuse, R129 ;  /* 0x0000008103817220 */ /* 0x040fe40000410000 */
[C---:B------:R-:W-:Y:S01]  /*162e0*/  FMUL.FTZ R130, R0.reuse, R130 ;  /* 0x0000008200827220 */ /* 0x040fe20000410000 */
[----:B------:R3:W-:Y:S01]  /*162f0*/  MUFU.EX2 R188, R28 ;  /* 0x0000001c00bc7308 */ /* 0x0007e20000000800 */
[C---:B------:R-:W-:Y:S01]  /*16300*/  FMUL.FTZ R131, R0.reuse, R131 ;  /* 0x0000008300837220 */ /* 0x040fe20000410000 */
[C---:B------:R-:W-:Y:S01]  /*16310*/  HMMA.16816.F32 R20, R180.reuse, R144, R20 ;  /* 0x00000090b414723c */ /* 0x040fe20000001814 */
[C---:B------:R-:W-:Y:S02]  /*16320*/  FMUL.FTZ R124, R3.reuse, R124 ;  /* 0x0000007c037c7220 */ /* 0x040fe40000410000 */
[----:B------:R-:W-:Y:S02]  /*16330*/  FMUL.FTZ R125, R3, R125 ;  /* 0x0000007d037d7220 */ /* 0x000fe40000410000 */
[----:B------:R-:W-:Y:S02]  /*16340*/  FMUL.FTZ R126, R0, R126 ;  /* 0x0000007e007e7220 */ /* 0x000fe40000410000 */
[----:B------:R-:W-:Y:S01]  /*16350*/  LOP3.LUT R144, R148, 0xffff, RZ, 0xc0, !PT ;  /* 0x0000ffff94907812 */ /* 0x000fe200078ec0ff */
[-C--:B------:R-:W-:Y:S01]  /*16360*/  HMMA.16816.F32 R116, R180, R146.reuse, R116 ;  /* 0x00000092b474723c */ /* 0x080fe20000001874 */
[----:B------:R-:W-:Y:S01]  /*16370*/  SHF.R.U32.HI R145, RZ, 0x10, R148 ;  /* 0x00000010ff917819 */ /* 0x000fe20000011694 */
[----:B------:R-:W1:Y:S02]  /*16380*/  MUFU.EX2 R193, R184 ;  /* 0x000000b800c17308 */ /* 0x000e640000000800 */
[----:B--2---:R-:W-:Y:S01]  /*16390*/  LOP3.LUT R137, R149, UR18, R198, 0x96, !PT ;  /* 0x0000001295897c12 */ /* 0x004fe2000f8e96c6 */
[----:B------:R-:W-:Y:S01]  /*163a0*/  FMUL.FTZ R127, R0, R127 ;  /* 0x0000007f007f7220 */ /* 0x000fe20000410000 */
[----:B------:R-:W-:Y:S01]  /*163b0*/  LOP3.LUT R149, R148, 0xff, RZ, 0xc0, !PT ;  /* 0x000000ff94957812 */ /* 0x000fe200078ec0ff */
[----:B------:R-:W-:Y:S01]  /*163c0*/  FFMA.FTZ R185, R29, c[0x0][0x23c], -R185 ;  /* 0x00008f001db97a23 */ /* 0x000fe200000108b9 */
[C---:B------:R-:W-:Y:S01]  /*163d0*/  HMMA.16816.F32 R120, R172.reuse, R146, R120 ;  /* 0x00000092ac78723c */ /* 0x040fe20000001878 */
[----:B------:R-:W-:Y:S03]  /*163e0*/  SHF.R.U32.HI R148, RZ, 0x18, R148 ;  /* 0x00000018ff947819 */ /* 0x000fe60000011694 */
[----:B------:R2:W-:Y:S01]  /*163f0*/  MUFU.EX2 R184, R30 ;  /* 0x0000001e00b87308 */ /* 0x0005e20000000800 */
[----:B------:R-:W-:Y:S01]  /*16400*/  LOP3.LUT R145, R145, 0xff, RZ, 0xc0, !PT ;  /* 0x000000ff91917812 */ /* 0x000fe200078ec0ff */
[----:B------:R-:W-:Y:S01]  /*16410*/  FFMA.FTZ R3, R3, R251, R226 ;  /* 0x000000fb03037223 */ /* 0x000fe200000100e2 */
[----:B------:R-:W-:Y:S01]  /*16420*/  SHF.R.U32.HI R146, RZ, 0x8, R144 ;  /* 0x00000008ff927819 */ /* 0x000fe20000011690 */
[-C--:B-----5:R-:W-:Y:S01]  /*16430*/  HMMA.16816.F32 R24, R172, R140.reuse, R24 ;  /* 0x0000008cac18723c */ /* 0x0a0fe20000001818 */
[----:B------:R-:W-:Y:S03]  /*16440*/  LOP3.LUT R144, R150, 0xff, RZ, 0xc0, !PT ;  /* 0x000000ff96907812 */ /* 0x000fe600078ec0ff */
[----:B------:R-:W-:Y:S01]  /*16450*/  SHF.R.U32.HI R150, RZ, 0x18, R150 ;  /* 0x00000018ff967819 */ /* 0x000fe20000011696 */
[----:B------:R-:W-:Y:S01]  /*16460*/  FFMA.FTZ R0, R0, R250, R224 ;  /* 0x000000fa00007223 */ /* 0x000fe200000100e0 */
[----:B---3--:R-:W-:Y:S01]  /*16470*/  LOP3.LUT R28, R139, 0xff, RZ, 0xc0, !PT ;  /* 0x000000ff8b1c7812 */ /* 0x008fe200078ec0ff */
[----:B------:R-:W3:Y:S01]  /*16480*/  MUFU.EX2 R185, R185 ;  /* 0x000000b900b97308 */ /* 0x000ee20000000800 */
[C---:B------:R-:W-:Y:S01]  /*16490*/  HMMA.16816.F32 R124, R180.reuse, R140, R124 ;  /* 0x0000008cb47c723c */ /* 0x040fe2000000187c */
[--C-:B------:R-:W-:Y:S03]  /*164a0*/  SHF.R.U32.HI R29, RZ, 0x10, R137.reuse ;  /* 0x00000010ff1d7819 */ /* 0x100fe60000011689 */
[----:B------:R-:W-:Y:S01]  /*164b0*/  PRMT R150, R28, 0x5410, R150 ;  /* 0x000054101c967816 */ /* 0x000fe20000000096 */
[----:B------:R-:W-:Y:S01]  /*164c0*/  FADD.FTZ R0, R223, R0 ;  /* 0x00000000df007221 */ /* 0x000fe20000010000 */
[C---:B------:R-:W-:Y:S02]  /*164d0*/  LOP3.LUT R28, R137.reuse, 0xffff, RZ, 0xc0, !PT ;  /* 0x0000ffff891c7812 */ /* 0x040fe400078ec0ff */
[-C--:B------:R-:W-:Y:S01]  /*164e0*/  HMMA.16816.F32 R128, R180, R142.reuse, R128 ;  /* 0x0000008eb480723c */ /* 0x080fe20000001880 */
[----:B------:R-:W-:Y:S03]  /*164f0*/  PRMT R144, R144, 0x5410, R138 ;  /* 0x0000541090907816 */ /* 0x000fe6000000008a */
[----:B------:R-:W-:Y:S01]  /*16500*/  LOP3.LUT R139, R137, 0xff, RZ, 0xc0, !PT ;  /* 0x000000ff898b7812 */ /* 0x000fe200078ec0ff */
[C---:B--2---:R-:W-:Y:S01]  /*16510*/  FMUL.FTZ R30, R132.reuse, R170 ;  /* 0x000000aa841e7220 */ /* 0x044fe20000410000 */
[----:B------:R-:W-:Y:S01]  /*16520*/  SHF.R.U32.HI R138, RZ, 0x18, R137 ;  /* 0x00000018ff8a7819 */ /* 0x000fe20000011689 */
[----:B------:R-:W-:Y:S01]  /*16530*/  FFMA.FTZ R132, R132, R249, R228 ;  /* 0x000000f984847223 */ /* 0x000fe200000100e4 */
[----:B------:R-:W-:Y:S01]  /*16540*/  SHF.R.U32.HI R137, RZ, 0x8, R28 ;  /* 0x00000008ff897819 */ /* 0x000fe2000001161c */
[----:B------:R-:W-:Y:S03]  /*16550*/  FADD.FTZ R0, R220, R0 ;  /* 0x00000000dc007221 */ /* 0x000fe60000010000 */
[----:B------:R-:W-:Y:S01]  /*16560*/  LOP3.LUT R29, R29, 0xff, RZ, 0xc0, !PT ;  /* 0x000000ff1d1d7812 */ /* 0x000fe200078ec0ff */
[----:B------:R-:W-:Y:S01]  /*16570*/  FADD.FTZ R132, R227, R132 ;  /* 0x00000084e3847221 */ /* 0x000fe20000010000 */
[----:B------:R-:W-:Y:S01]  /*16580*/  F2FP.PACK_AB R28, R200, R201 ;  /* 0x000000c9c81c723e */ /* 0x000fe200000000ff */
[----:B------:R-:W-:Y:S01]  /*16590*/  FADD.FTZ R0, R202, R0 ;  /* 0x00000000ca007221 */ /* 0x000fe20000010000 */
[----:B------:R-:W-:Y:S01]  /*165a0*/  PRMT R141, R29, 0x5410, R138 ;  /* 0x000054101d8d7816 */ /* 0x000fe2000000008a */
[C---:B------:R-:W-:Y:S01]  /*165b0*/  FMUL.FTZ R29, R133.reuse, R169 ;  /* 0x000000a9851d7220 */ /* 0x040fe20000410000 */
[----:B------:R-:W-:Y:S01]  /*165c0*/  LOP3.LUT R178, R178, R28, RZ, 0xc0, !PT ;  /* 0x0000001cb2b27212 */ /* 0x000fe200078ec0ff */
[----:B------:R-:W-:Y:S01]  /*165d0*/  FMUL.FTZ R28, R133, R168 ;  /* 0x000000a8851c7220 */ /* 0x000fe20000410000 */
[--C-:B------:R-:W-:Y:S01]  /*165e0*/  HSET2.LE.AND R138, R144, R235.reuse, PT ;  /* 0x000000eb908a7233 */ /* 0x100fe20003803000 */
[----:B------:R-:W-:Y:S01]  /*165f0*/  PRMT R140, R139, 0x5410, R137 ;  /* 0x000054108b8c7816 */ /* 0x000fe20000000089 */
[--C-:B------:R-:W-:Y:S01]  /*16600*/  HSET2.LE.AND R137, R151, R235.reuse, PT ;  /* 0x000000eb97897233 */ /* 0x100fe20003803000 */
[----:B----4-:R-:W-:Y:S01]  /*16610*/  F2FP.PACK_AB R176, R195, R196 ;  /* 0x000000c4c3b0723e */ /* 0x010fe200000000ff */
[--C-:B------:R-:W-:Y:S01]  /*16620*/  HSET2.LE.AND R139, R150, R235.reuse, PT ;  /* 0x000000eb968b7233 */ /* 0x100fe20003803000 */
[----:B-1----:R-:W-:Y:S01]  /*16630*/  F2FP.PACK_AB R177, R193, R192 ;  /* 0x000000c0c1b1723e */ /* 0x002fe200000000ff */
[----:B------:R-:W-:Y:S01]  /*16640*/  HMMA.16816.F32 R28, R172, R142, R28 ;  /* 0x0000008eac1c723c */ /* 0x000fe2000000181c */
[----:B------:R-:W-:Y:S01]  /*16650*/  PRMT R146, R149, 0x5410, R146 ;  /* 0x0000541095927816 */ /* 0x000fe20000000092 */
[--C-:B------:R-:W-:Y:S01]  /*16660*/  HSET2.LE.AND R140, R140, R235.reuse, PT ;  /* 0x000000eb8c8c7233 */ /* 0x100fe20003803000 */
[----:B------:R-:W-:Y:S01]  /*16670*/  PRMT R145, R145, 0x5410, R148 ;  /* 0x0000541091917816 */ /* 0x000fe20000000094 */
[--C-:B------:R-:W-:Y:S01]  /*16680*/  HSET2.LE.AND R169, R141, R235.reuse, PT ;  /* 0x000000eb8da97233 */ /* 0x100fe20003803000 */
[----:B------:R-:W-:Y:S01]  /*16690*/  LOP3.LUT R179, R137, R179, RZ, 0xc0, !PT ;  /* 0x000000b389b37212 */ /* 0x000fe200078ec0ff */
[--C-:B------:R-:W-:Y:S01]  /*166a0*/  HSET2.LE.AND R170, R146, R235.reuse, PT ;  /* 0x000000eb92aa7233 */ /* 0x100fe20003803000 */
[----:B------:R-:W-:Y:S01]  /*166b0*/  LOP3.LUT R176, R138, R176, RZ, 0xc0, !PT ;  /* 0x000000b08ab07212 */ /* 0x000fe200078ec0ff */
[----:B------:R-:W-:Y:S01]  /*166c0*/  HSET2.LE.AND R171, R145, R235, PT ;  /* 0x000000eb91ab7233 */ /* 0x000fe20003803000 */
[----:B------:R-:W-:Y:S01]  /*166d0*/  LOP3.LUT R177, R139, R177, RZ, 0xc0, !PT ;  /* 0x000000b18bb17212 */ /* 0x000fe200078ec0ff */
[----:B------:R-:W-:Y:S02]  /*166e0*/  LDSM.16.MT88.4 R172, [R209+0xb800] ;  /* 0x00b80000d1ac783b */ /* 0x000fe40000004200 */
[----:B------:R-:W-:Y:S01]  /*166f0*/  F2FP.PACK_AB R168, R191, R190 ;  /* 0x000000bebfa8723e */ /* 0x000fe200000000ff */
[----:B------:R-:W-:Y:S01]  /*16700*/  FFMA.FTZ R133, R133, R248, R230 ;  /* 0x000000f885857223 */ /* 0x000fe200000100e6 */
[----:B------:R-:W-:Y:S02]  /*16710*/  F2FP.PACK_AB R137, R187, R189 ;  /* 0x000000bdbb89723e */ /* 0x000fe400000000ff */
[----:B---3--:R-:W-:Y:S02]  /*16720*/  F2FP.PACK_AB R138, R185, R188 ;  /* 0x000000bcb98a723e */ /* 0x008fe400000000ff */
[----:B------:R-:W-:Y:S02]  /*16730*/  F2FP.PACK_AB R139, R186, R184 ;  /* 0x000000b8ba8b723e */ /* 0x000fe400000000ff */
[----:B------:R-:W-:Y:S02]  /*16740*/  LOP3.LUT R168, R140, R168, RZ, 0xc0, !PT ;  /* 0x000000a88ca87212 */ /* 0x000fe400078ec0ff */
[-C--:B------:R-:W-:Y:S01]  /*16750*/  HMMA.16816.F32 R140, R176, R152.reuse, R4 ;  /* 0x00000098b08c723c */ /* 0x080fe20000001804 */
[----:B------:R-:W-:Y:S01]  /*16760*/  LOP3.LUT R169, R169, R137, RZ, 0xc0, !PT ;  /* 0x00000089a9a97212 */ /* 0x000fe200078ec0ff */
[----:B------:R-:W1:Y:S01]  /*16770*/  LDSM.16.MT88.4 R4, [R210+0xa800] ;  /* 0x00a80000d204783b */ /* 0x000e620000004200 */
[----:B------:R-:W-:Y:S02]  /*16780*/  LOP3.LUT R170, R170, R138, RZ, 0xc0, !PT ;  /* 0x0000008aaaaa7212 */ /* 0x000fe400078ec0ff */
        /* <DEDUP_REMOVED lines=9> */
[-C--:B------:R-:W-:Y:S08]  /*16820*/  HMMA.16816.F32 R36, R176, R156.reuse, R36 ;  /* 0x0000009cb024723c */ /* 0x080ff00000001824 */
[C---:B------:R-:W-:Y:S08]  /*16830*/  HMMA.16816.F32 R40, R168.reuse, R156, R40 ;  /* 0x0000009ca828723c */ /* 0x040ff00000001828 */
[-C--:B------:R-:W-:Y:S08]  /*16840*/  HMMA.16816.F32 R44, R168, R158.reuse, R44 ;  /* 0x0000009ea82c723c */ /* 0x080ff0000000182c */
[C---:B------:R-:W-:Y:S08]  /*16850*/  HMMA.16816.F32 R48, R176.reuse, R158, R48 ;  /* 0x0000009eb030723c */ /* 0x040ff00000001830 */
[-C--:B-1----:R-:W-:Y:S08]  /*16860*/  HMMA.16816.F32 R52, R176, R4.reuse, R52 ;  /* 0x00000004b034723c */ /* 0x082ff00000001834 */
[C---:B------:R-:W-:Y:S07]  /*16870*/  HMMA.16816.F32 R56, R168.reuse, R4, R56 ;  /* 0x00000004a838723c */ /* 0x040fee0000001838 */
[----:B------:R-:W-:Y:S01]  /*16880*/  FADD.FTZ R4, R229, R133 ;  /* 0x00000085e5047221 */ /* 0x000fe20000010000 */
[-C--:B------:R-:W-:Y:S01]  /*16890*/  HMMA.16816.F32 R60, R168, R6.reuse, R60 ;  /* 0x00000006a83c723c */ /* 0x080fe2000000183c */
[----:B------:R-:W-:Y:S03]  /*168a0*/  FADD.FTZ R5, R225, R3 ;  /* 0x00000003e1057221 */ /* 0x000fe60000010000 */
[----:B------:R-:W-:Y:S02]  /*168b0*/  FADD.FTZ R4, R234, R4 ;  /* 0x00000004ea047221 */ /* 0x000fe40000010000 */
[----:B------:R-:W-:Y:S02]  /*168c0*/  FADD.FTZ R3, R231, R132 ;  /* 0x00000084e7037221 */ /* 0x000fe40000010000 */
[C---:B------:R-:W-:Y:S01]  /*168d0*/  HMMA.16816.F32 R64, R176.reuse, R6, R64 ;  /* 0x00000006b040723c */ /* 0x040fe20000001840 */
[----:B------:R-:W-:Y:S03]  /*168e0*/  FADD.FTZ R5, R222, R5 ;  /* 0x00000005de057221 */ /* 0x000fe60000010000 */
[----:B------:R-:W-:Y:S03]  /*168f0*/  FADD.FTZ R4, R233, R4 ;  /* 0x00000004e9047221 */ /* 0x000fe60000010000 */
[----:B------:R-:W-:Y:S01]  /*16900*/  FADD.FTZ R7, R232, R3 ;  /* 0x00000003e8077221 */ /* 0x000fe20000010000 */
[-C--:B--2---:R-:W-:Y:S01]  /*16910*/  HMMA.16816.F32 R68, R176, R8.reuse, R68 ;  /* 0x00000008b044723c */ /* 0x084fe20000001844 */
        /* <DEDUP_REMOVED lines=17> */
[----:B------:R-:W-:Y:S02]  /*16a30*/  FADD.FTZ R248, R200, R6 ;  /* 0x00000006c8f87221 */ /* 0x000fe40000010000 */
[----:B------:R-:W-:Y:S02]  /*16a40*/  FADD.FTZ R249, R199, R5 ;  /* 0x00000005c7f97221 */ /* 0x000fe40000010000 */
[C---:B------:R-:W-:Y:S01]  /*16a50*/  HMMA.16816.F32 R88, R168.reuse, R12, R88 ;  /* 0x0000000ca858723c */ /* 0x040fe20000001858 */
[----:B------:R-:W-:Y:S03]  /*16a60*/  FADD.FTZ R251, R185, R3 ;  /* 0x00000003b9fb7221 */ /* 0x000fe60000010000 */
[----:B------:R-:W-:Y:S01]  /*16a70*/  FADD.FTZ R250, R186, R0 ;  /* 0x00000000bafa7221 */ /* 0x000fe20000010000 */
[----:B------:R-:W-:Y:S02]  /*16a80*/  MOV R3, R135 ;  /* 0x0000008700037202 */ /* 0x000fe40000000f00 */
        /* <DEDUP_REMOVED lines=16> */
.L_x_1023:
[----:B------:R-:W1:Y:S01]  /*16b90*/  SHFL.BFLY PT, R3, R248, 0x2, 0x1f ;  /* 0x0c401f00f8037f89 */ /* 0x000e6200000e0000 */
[----:B------:R-:W2:Y:S01]  /*16ba0*/  S2UR UR6, SR_CTAID.Y ;  /* 0x00000000000679c3 */ /* 0x000ea20000002600 */
[----:B------:R-:W-:Y:S01]  /*16bb0*/  UISETP.NE.AND UP0, UPT, UR26, -0x1, UPT ;  /* 0xffffffff1a00788c */ /* 0x000fe2000bf05270 */
[----:B------:R-:W-:Y:S01]  /*16bc0*/  BSSY B0, `(.L_x_1027) ;  /* 0x00001b6000007945 */ /* 0x000fe20003800000 */
[----:B------:R-:W3:Y:S01]  /*16bd0*/  SHFL.BFLY PT, R0, R249, 0x2, 0x1f ;  /* 0x0c401f00f9007f89 */ /* 0x000ee200000e0000 */
[----:B------:R-:W-:-:S02]  /*16be0*/  ULDC.64 UR4, c[0x0][0x1e8] ;  /* 0x00007a0000047ab9 */ /* 0x000fc40000000a00 */
[----:B------:R-:W-:Y:S01]  /*16bf0*/  ULDC.U8 UR9, c[0x0][0x328] ;  /* 0x0000ca0000097ab9 */ /* 0x000fe20000000000 */
[----:B------:R-:W-:Y:S01]  /*16c00*/  SHFL.BFLY PT, R4, R251, 0x2, 0x1f ;  /* 0x0c401f00fb047f89 */ /* 0x000fe200000e0000 */
[----:B------:R-:W-:Y:S01]  /*16c10*/  UISETP.NE.AND UP3, UPT, UR9, URZ, UPT ;  /* 0x0000003f0900728c */ /* 0x000fe2000bf65270 */
[----:B------:R-:W4:Y:S01]  /*16c20*/  S2UR UR10, SR_CTAID.Z ;  /* 0x00000000000a79c3 */ /* 0x000f220000002700 */
[----:B------:R-:W-:Y:S01]  /*16c30*/  ULDC UR8, c[0x0][0x214] ;  /* 0x0000850000087ab9 */ /* 0x000fe20000000800 */
[----:B------:R-:W-:Y:S01]  /*16c40*/  SHFL.BFLY PT, R6, R250, 0x2, 0x1f ;  /* 0x0c401f00fa067f89 */ /* 0x000fe200000e0000 */
[----:B------:R-:W-:-:S03]  /*16c50*/  @UP0 UIMAD.WIDE.U32 UR12, UR26, UR4, URZ ;  /* 0x000000041a0c02a5 */ /* 0x000fc6000f8e003f */
[----:B------:R-:W5:Y:S01]  /*16c60*/  S2R R172, SR_TID.X ;  /* 0x0000000000ac7919 */ /* 0x000f620000002100 */
[----:B------:R-:W-:-:S03]  /*16c70*/  @UP0 UIMAD UR7, UR26, UR5, UR13 ;  /* 0x000000051a0702a4 */ /* 0x000fc6000f8e020d */
[----:B------:R-:W-:Y:S01]  /*16c80*/  ULDC.64 UR4, c[0x0][0x1e0] ;  /* 0x0000780000047ab9 */ /* 0x000fe20000000a00 */
[----:B-1----:R-:W-:Y:S01]  /*16c90*/  FADD.FTZ R3, R3, R248 ;  /* 0x000000f803037221 */ /* 0x002fe20000010000 */
[----:B--2---:R-:W-:Y:S02]  /*16ca0*/  @!UP0 USHF.R.S32.HI UR11, URZ, 0x1f, UR6 ;  /* 0x0000001f3f0b8899 */ /* 0x004fe40008011406 */
[----:B------:R-:W-:Y:S01]  /*16cb0*/  @!UP0 UIMAD.WIDE.U32 UR20, UR6, UR4, URZ ;  /* 0x00000004061482a5 */ /* 0x000fe2000f8e003f */
[----:B---3--:R-:W-:Y:S01]  /*16cc0*/  FADD.FTZ R0, R0, R249 ;  /* 0x000000f900007221 */ /* 0x008fe20000010000 */
[----:B------:R-:W1:Y:S01]  /*16cd0*/  SHFL.BFLY PT, R7, R3, 0x1, 0x1f ;  /* 0x0c201f0003077f89 */ /* 0x000e6200000e0000 */
[----:B------:R-:W-:-:S03]  /*16ce0*/  @!UP0 UIMAD UR11, UR11, UR4, URZ ;  /* 0x000000040b0b82a4 */ /* 0x000fc6000f8e023f */
[----:B------:R-:W2:Y:S01]  /*16cf0*/  SHFL.BFLY PT, R5, R0, 0x1, 0x1f ;  /* 0x0c201f0000057f89 */ /* 0x000ea200000e0000 */
[----:B------:R-:W-:Y:S02]  /*16d00*/  ULDC.U8 UR4, c[0x0][0x329] ;  /* 0x0000ca4000047ab9 */ /* 0x000fe40000000000 */
[----:B------:R-:W-:Y:S02]  /*16d10*/  UISETP.NE.AND UP2, UPT, UR4, URZ, UPT ;  /* 0x0000003f0400728c */ /* 0x000fe4000bf45270 */
[----:B------:R-:W-:Y:S01]  /*16d20*/  UISETP.EQ.AND UP3, UPT, UR4, URZ, UP3 ;  /* 0x0000003f0400728c */ /* 0x000fe20009f62270 */
[----:B-----5:R-:W-:Y:S01]  /*16d30*/  SHF.R.S32.HI R173, RZ, 0x1f, R172 ;  /* 0x0000001fffad7819 */ /* 0x020fe200000114ac */
[----:B------:R-:W-:Y:S02]  /*16d40*/  @!UP0 UIMAD UR11, UR6, UR5, UR11 ;  /* 0x00000005060b82a4 */ /* 0x000fe4000f8e020b */
[----:B------:R-:W-:Y:S01]  /*16d50*/  ULDC UR4, c[0x0][0x1c0] ;  /* 0x0000700000047ab9 */ /* 0x000fe20000000800 */
[----:B------:R-:W-:Y:S01]  /*16d60*/  LEA.HI R139, R173, R172, RZ, 0x2 ;  /* 0x000000acad8b7211 */ /* 0x000fe200078f10ff */
[----:B------:R-:W-:-:S03]  /*16d70*/  ULDC UR5, c[0x0][0x234] ;  /* 0x00008d0000057ab9 */ /* 0x000fc60000000800 */
[----:B------:R-:W-:Y:S01]  /*16d80*/  @!UP2 UISETP.NE.AND UP1, UPT, UR9, URZ, UPT ;  /* 0x0000003f0900a28c */ /* 0x000fe2000bf25270 */
[----:B------:R-:W-:Y:S01]  /*16d90*/  SHF.R.S32.HI R26, RZ, 0x2, R139 ;  /* 0x00000002ff1a7819 */ /* 0x000fe2000001148b */
[----:B------:R-:W3:Y:S01]  /*16da0*/  S2UR UR9, SR_CTAID.X ;  /* 0x00000000000979c3 */ /* 0x000ee20000002500 */
[----:B------:R-:W-:Y:S02]  /*16db0*/  @UP2 ULDC UR14, c[0x0][0x210] ;  /* 0x00008400000e2ab9 */ /* 0x000fe40000000800 */
[----:B------:R-:W-:Y:S01]  /*16dc0*/  @UP2 UIMAD UR14, UR14, UR8, URZ ;  /* 0x000000080e0e22a4 */ /* 0x000fe2000f8e023f */
[----:B-1----:R-:W-:Y:S01]  /*16dd0*/  FADD.FTZ R133, R3, R7 ;  /* 0x0000000703857221 */ /* 0x002fe20000010000 */
[----:B------:R-:W-:Y:S01]  /*16de0*/  @!UP2 USEL UR14, UR8, UR5, !UP1 ;  /* 0x00000005080ea287 */ /* 0x000fe2000c800000 */
[----:B------:R-:W-:Y:S01]  /*16df0*/  FADD.FTZ R3, R4, R251 ;  /* 0x000000fb04037221 */ /* 0x000fe20000010000 */
[----:B------:R-:W-:Y:S01]  /*16e00*/  MOV R4, 0x3f800000 ;  /* 0x3f80000000047802 */ /* 0x000fe20000000f00 */
[----:B--2---:R-:W-:Y:S01]  /*16e10*/  FADD.FTZ R132, R0, R5 ;  /* 0x0000000500847221 */ /* 0x004fe20000010000 */
[----:B------:R-:W-:Y:S01]  /*16e20*/  FSETP.NE.FTZ.AND P6, PT, R133, RZ, PT ;  /* 0x000000ff8500720b */ /* 0x000fe20003fd5000 */
[----:B------:R-:W-:Y:S01]  /*16e30*/  FADD.FTZ R5, R6, R250 ;  /* 0x000000fa06057221 */ /* 0x000fe20000010000 */
[----:B------:R-:W1:Y:S01]  /*16e40*/  SHFL.BFLY PT, R7, R3, 0x1, 0x1f ;  /* 0x0c201f0003077f89 */ /* 0x000e6200000e0000 */
[----:B------:R-:W-:Y:S01]  /*16e50*/  MOV R0, 0x3f800000 ;  /* 0x3f80000000007802 */ /* 0x000fe20000000f00 */
[----:B------:R-:W-:Y:S01]  /*16e60*/  @UP2 UMOV UR13, 0x1 ;  /* 0x00000001000d2882 */ /* 0x000fe20000000000 */
[----:B------:R-:W-:Y:S01]  /*16e70*/  SHF.R.S32.HI R6, RZ, 0x1f, R139 ;  /* 0x0000001fff067819 */ /* 0x000fe2000001148b */
[----:B------:R-:W2:Y:S01]  /*16e80*/  SHFL.BFLY PT, R8, R5, 0x1, 0x1f ;  /* 0x0c201f0005087f89 */ /* 0x000ea200000e0000 */
[----:B------:R-:W-:Y:S01]  /*16e90*/  FSETP.NE.FTZ.AND P5, PT, R132, RZ, PT ;  /* 0x000000ff8400720b */ /* 0x000fe20003fb5000 */
[----:B------:R-:W-:Y:S01]  /*16ea0*/  @!UP2 UIMAD UR13, UR14, UR4, URZ ;  /* 0x000000040e0da2a4 */ /* 0x000fe2000f8e023f */
[----:B------:R-:W-:Y:S01]  /*16eb0*/  LEA.HI R6, R6, R26, RZ, 0x3 ;  /* 0x0000001a06067211 */ /* 0x000fe200078f18ff */
[----:B------:R-:W-:-:S02]  /*16ec0*/  @UP3 UIMAD UR16, UR6, UR8, URZ ;  /* 0x00000008061032a4 */ /* 0x000fc4000f8e023f */
[----:B------:R-:W-:Y:S01]  /*16ed0*/  @UP2 ULDC UR15, c[0x0][0x210] ;  /* 0x00008400000f2ab9 */ /* 0x000fe20000000800 */
[----:B------:R-:W5:Y:S01]  /*16ee0*/  @P6 MUFU.RCP R0, R133 ;  /* 0x0000008500006308 */ /* 0x000f620000001000 */
[----:B------:R-:W-:Y:S01]  /*16ef0*/  LOP3.LUT R6, R6, 0xfffffff8, RZ, 0xc0, !PT ;  /* 0xfffffff806067812 */ /* 0x000fe200078ec0ff */
[----:B------:R-:W-:Y:S02]  /*16f00*/  UIMAD UR4, UR6, UR13, URZ ;  /* 0x0000000d060472a4 */ /* 0x000fe4000f8e023f */
[----:B------:R-:W-:Y:S01]  /*16f10*/  @!UP2 UMOV UR15, 0x1 ;  /* 0x00000001000fa882 */ /* 0x000fe20000000000 */
[----:B------:R-:W-:Y:S01]  /*16f20*/  IADD3 R26, R26, -R6, RZ ;  /* 0x800000061a1a7210 */ /* 0x000fe20007ffe0ff */
[----:B------:R-:W-:Y:S02]  /*16f30*/  @UP3 USEL UR16, UR16, UR26, !UP0 ;  /* 0x0000001a10103287 */ /* 0x000fe4000c000000 */
[----:B------:R-:W-:Y:S01]  /*16f40*/  @P5 MUFU.RCP R4, R132 ;  /* 0x0000008400045308 */ /* 0x000fe20000001000 */
[----:B---3--:R-:W-:-:S02]  /*16f50*/  UIMAD UR9, UR9, UR15, URZ ;  /* 0x0000000f090972a4 */ /* 0x008fc4000f8e023f */
[----:B------:R-:W-:Y:S01]  /*16f60*/  USEL UR4, UR4, URZ, !UP3 ;  /* 0x0000003f04047287 */ /* 0x000fe2000d800000 */
[----:B-1----:R-:W-:Y:S01]  /*16f70*/  FADD.FTZ R138, R3, R7 ;  /* 0x00000007038a7221 */ /* 0x002fe20000010000 */
[----:B------:R-:W-:Y:S01]  /*16f80*/  MOV R3, 0x3f800000 ;  /* 0x3f80000000037802 */ /* 0x000fe20000000f00 */
[----:B------:R-:W-:Y:S01]  /*16f90*/  USHF.L.U32 UR9, UR9, 0x7, URZ ;  /* 0x0000000709097899 */ /* 0x000fe2000800063f */
[----:B-----5:R-:W-:Y:S01]  /*16fa0*/  FMUL.FTZ R0, R0, c[0x0][0x2dc] ;  /* 0x0000b70000007a20 */ /* 0x020fe20000410000 */
[----:B----4-:R-:W-:Y:S01]  /*16fb0*/  UIMAD UR14, UR10, UR14, UR4 ;  /* 0x0000000e0a0e72a4 */ /* 0x010fe2000f8e0204 */
[----:B------:R-:W-:Y:S01]  /*16fc0*/  FSETP.NE.FTZ.AND P4, PT, R138, RZ, PT ;  /* 0x000000ff8a00720b */ /* 0x000fe20003f95000 */
[----:B--2---:R-:W-:Y:S01]  /*16fd0*/  FADD.FTZ R137, R5, R8 ;  /* 0x0000000805897221 */ /* 0x004fe20000010000 */
[----:B------:R-:W-:Y:S01]  /*16fe0*/  @!UP3 UMOV UR22, URZ ;  /* 0x0000003f0016bc82 */ /* 0x000fe20008000000 */
[C---:B------:R-:W-:Y:S01]  /*16ff0*/  FMUL.FTZ R140, R0.reuse, R140 ;  /* 0x0000008c008c7220 */ /* 0x040fe20000410000 */
[----:B------:R-:W-:Y:S01]  /*17000*/  @UP3 UMOV UR22, UR16 ;  /* 0x0000001000163c82 */ /* 0x000fe20008000000 */
[C---:B------:R-:W-:Y:S01]  /*17010*/  FMUL.FTZ R6, R0.reuse, R141 ;  /* 0x0000008d00067220 */ /* 0x040fe20000410000 */
[----:B------:R-:W-:Y:S01]  /*17020*/  FSETP.NE.FTZ.AND P3, PT, R137, RZ, PT ;  /* 0x000000ff8900720b */ /* 0x000fe20003f75000 */
[C---:B------:R-:W-:Y:S01]  /*17030*/  FMUL.FTZ R152, R0.reuse, R152 ;  /* 0x0000009800987220 */ /* 0x040fe20000410000 */
[----:B------:R-:W-:Y:S01]  /*17040*/  @!UP3 UMOV UR23, URZ ;  /* 0x0000003f0017bc82 */ /* 0x000fe20008000000 */
[----:B------:R-:W-:Y:S01]  /*17050*/  FMUL.FTZ R153, R0, R153 ;  /* 0x0000009900997220 */ /* 0x000fe20000410000 */
[----:B------:R-:W-:Y:S01]  /*17060*/  R2P PR, R26, 0x6 ;  /* 0x000000061a007804 */ /* 0x000fe20000000000 */
[----:B------:R-:W-:Y:S01]  /*17070*/  FMUL.FTZ R36, R0, R36 ;  /* 0x0000002400247220 */ /* 0x000fe20000410000 */
[----:B------:R-:W-:Y:S01]  /*17080*/  F2FP.PACK_AB R6, R6, R140 ;  /* 0x0000008c0606723e */ /* 0x000fe200000000ff */
[C---:B------:R-:W-:Y:S01]  /*17090*/  FMUL.FTZ R11, R0.reuse, R37 ;  /* 0x00000025000b7220 */ /* 0x040fe20000410000 */
[----:B------:R-:W1:Y:S01]  /*170a0*/  @P4 MUFU.RCP R3, R138 ;  /* 0x0000008a00034308 */ /* 0x000e620000001000 */
[C---:B------:R-:W-:Y:S01]  /*170b0*/  FMUL.FTZ R48, R0.reuse, R48 ;  /* 0x0000003000307220 */ /* 0x040fe20000410000 */
[----:B------:R-:W-:Y:S01]  /*170c0*/  USHF.R.S32.HI UR4, URZ, 0x1f, UR9 ;  /* 0x0000001f3f047899 */ /* 0x000fe20008011409 */
[C---:B------:R-:W-:Y:S01]  /*170d0*/  FMUL.FTZ R14, R0.reuse, R49 ;  /* 0x00000031000e7220 */ /* 0x040fe20000410000 */
[----:B------:R-:W-:Y:S01]  /*170e0*/  F2FP.PACK_AB R11, R11, R36 ;  /* 0x000000240b0b723e */ /* 0x000fe200000000ff */
[C---:B------:R-:W-:Y:S01]  /*170f0*/  FMUL.FTZ R52, R0.reuse, R52 ;  /* 0x0000003400347220 */ /* 0x040fe20000410000 */
[----:B------:R-:W-:Y:S01]  /*17100*/  @UP3 USHF.R.S32.HI UR23, URZ, 0x1f, UR16 ;  /* 0x0000001f3f173899 */ /* 0x000fe20008011410 */
[----:B------:R-:W-:Y:S01]  /*17110*/  FMUL.FTZ R21, R0, R53 ;  /* 0x0000003500157220 */ /* 0x000fe20000410000 */
[----:B------:R-:W-:Y:S01]  /*17120*/  F2FP.PACK_AB R14, R14, R48 ;  /* 0x000000300e0e723e */ /* 0x000fe200000000ff */
[C---:B------:R-:W-:Y:S01]  /*17130*/  FMUL.FTZ R64, R0.reuse, R64 ;  /* 0x0000004000407220 */ /* 0x040fe20000410000 */
[----:B------:R-:W-:Y:S01]  /*17140*/  USHF.R.S32.HI UR5, URZ, 0x1f, UR14 ;  /* 0x0000001f3f057899 */ /* 0x000fe2000801140e */
[C---:B------:R-:W-:Y:S01]  /*17150*/  FMUL.FTZ R28, R0.reuse, R65 ;  /* 0x00000041001c7220 */ /* 0x040fe20000410000 */
[----:B------:R-:W-:Y:S01]  /*17160*/  F2FP.PACK_AB R21, R21, R52 ;  /* 0x000000341515723e */ /* 0x000fe200000000ff */
[C---:B------:R-:W-:Y:S01]  /*17170*/  FMUL.FTZ R32, R0.reuse, R68 ;  /* 0x0000004400207220 */ /* 0x040fe20000410000 */
[----:B------:R-:W-:Y:S01]  /*17180*/  UIADD3 UR9, UP2, UP1, UR9, UR22, UR14 ;  /* 0x0000001609097290 */ /* 0x000fe2000f95e00e */
[C---:B------:R-:W-:Y:S01]  /*17190*/  FMUL.FTZ R69, R0.reuse, R69 ;  /* 0x0000004500457220 */ /* 0x040fe20000410000 */
[----:B------:R-:W-:Y:S01]  /*171a0*/  @!UP0 UIADD3 UR7, UR21, UR11, URZ ;  /* 0x0000000b15078290 */ /* 0x000fe2000fffe03f */
[C---:B------:R-:W-:Y:S01]  /*171b0*/  FMUL.FTZ R80, R0.reuse, R80 ;  /* 0x0000005000507220 */ /* 0x040fe20000410000 */
[----:B------:R-:W-:Y:S01]  /*171c0*/  UIADD3.X UR4, UR4, UR23, UR5, UP2, UP1 ;  /* 0x0000001704047290 */ /* 0x000fe200097e2405 */
[C---:B------:R-:W-:Y:S01]  /*171d0*/  FMUL.FTZ R81, R0.reuse, R81 ;  /* 0x0000005100517220 */ /* 0x040fe20000410000 */
[----:B------:R-:W-:Y:S01]  /*171e0*/  @!UP0 UMOV UR12, UR20 ;  /* 0x00000014000c8c82 */ /* 0x000fe20008000000 */
[----:B------:R-:W-:-:S02]  /*171f0*/  FMUL.FTZ R84, R0, R84 ;  /* 0x0000005400547220 */ /* 0x000fc40000410000 */
        /* <DEDUP_REMOVED lines=19> */
[----:B-1----:R-:W-:Y:S02]  /*17330*/  FMUL.FTZ R3, R3, c[0x0][0x2dc] ;  /* 0x0000b70003037a20 */ /* 0x002fe40000410000 */
[----:B------:R-:W-:Y:S02]  /*17340*/  FMUL.FTZ R4, R4, c[0x0][0x2dc] ;  /* 0x0000b70004047a20 */ /* 0x000fe40000410000 */
[C---:B------:R-:W-:Y:S01]  /*17350*/  FMUL.FTZ R56, R3.reuse, R56 ;  /* 0x0000003803387220 */ /* 0x040fe20000410000 */
[----:B------:R-:W1:Y:S01]  /*17360*/  @P3 MUFU.RCP R0, R137 ;  /* 0x0000008900003308 */ /* 0x000e620000001000 */
[----:B------:R-:W-:-:S02]  /*17370*/  FMUL.FTZ R19, R3, R57 ;  /* 0x0000003903137220 */ /* 0x000fc40000410000 */
[C---:B------:R-:W-:Y:S02]  /*17380*/  FMUL.FTZ R13, R4.reuse, R38 ;  /* 0x00000026040d7220 */ /* 0x040fe40000410000 */
[C---:B------:R-:W-:Y:S01]  /*17390*/  FMUL.FTZ R10, R4.reuse, R39 ;  /* 0x00000027040a7220 */ /* 0x040fe20000410000 */
[----:B------:R-:W-:Y:S01]  /*173a0*/  F2FP.PACK_AB R19, R19, R56 ;  /* 0x000000381313723e */ /* 0x000fe200000000ff */
[C---:B------:R-:W-:Y:S01]  /*173b0*/  FMUL.FTZ R17, R4.reuse, R50 ;  /* 0x0000003204117220 */ /* 0x040fe20000410000 */
[----:B------:R-:W-:Y:S01]  /*173c0*/  F2FP.PACK_AB R56, R85, R84 ;  /* 0x000000545538723e */ /* 0x000fe200000000ff */
[C---:B------:R-:W-:Y:S01]  /*173d0*/  FMUL.FTZ R51, R4.reuse, R51 ;  /* 0x0000003304337220 */ /* 0x040fe20000410000 */
[----:B------:R-:W-:Y:S01]  /*173e0*/  LEA.HI R84, R173, R172, RZ, 0x5 ;  /* 0x000000acad547211 */ /* 0x000fe200078f28ff */
[----:B------:R-:W-:Y:S01]  /*173f0*/  FMUL.FTZ R27, R4, R66 ;  /* 0x00000042041b7220 */ /* 0x000fe20000410000 */
[----:B------:R-:W-:Y:S01]  /*17400*/  F2FP.PACK_AB R10, R10, R13 ;  /* 0x0000000d0a0a723e */ /* 0x000fe200000000ff */
[C---:B------:R-:W-:Y:S01]  /*17410*/  FMUL.FTZ R18, R4.reuse, R54 ;  /* 0x0000003604127220 */ /* 0x040fe20000410000 */
[----:B------:R-:W-:Y:S01]  /*17420*/  F2FP.PACK_AB R13, R51, R17 ;  /* 0x00000011330d723e */ /* 0x000fe200000000ff */
[----:B------:R-:W-:-:S02]  /*17430*/  FMUL.FTZ R24, R4, R67 ;  /* 0x0000004304187220 */ /* 0x000fc40000410000 */
[----:B-1----:R-:W-:Y:S02]  /*17440*/  FMUL.FTZ R0, R0, c[0x0][0x2dc] ;  /* 0x0000b70000007a20 */ /* 0x002fe40000410000 */
[C---:B------:R-:W-:Y:S01]  /*17450*/  FMUL.FTZ R15, R3.reuse, R41 ;  /* 0x00000029030f7220 */ /* 0x040fe20000410000 */
[----:B------:R-:W-:Y:S01]  /*17460*/  F2FP.PACK_AB R17, R24, R27 ;  /* 0x0000001b1811723e */ /* 0x000fe200000000ff */
[C---:B------:R-:W-:Y:S01]  /*17470*/  FMUL.FTZ R23, R3.reuse, R45 ;  /* 0x0000002d03177220 */ /* 0x040fe20000410000 */
[----:B------:R-:W-:Y:S01]  /*17480*/  SHF.R.S32.HI R24, RZ, 0x5, R84 ;  /* 0x00000005ff187819 */ /* 0x000fe20000011454 */
[C---:B------:R-:W-:Y:S02]  /*17490*/  FMUL.FTZ R66, R3.reuse, R61 ;  /* 0x0000003d03427220 */ /* 0x040fe40000410000 */
[C---:B------:R-:W-:Y:S02]  /*174a0*/  FMUL.FTZ R144, R3.reuse, R144 ;  /* 0x0000009003907220 */ /* 0x040fe40000410000 */
[----:B------:R-:W-:-:S02]  /*174b0*/  FMUL.FTZ R67, R3, R145 ;  /* 0x0000009103437220 */ /* 0x000fc40000410000 */
        /* <DEDUP_REMOVED lines=18> */
[----:B------:R-:W-:-:S02]  /*175e0*/  FMUL.FTZ R54, R3, R89 ;  /* 0x0000005903367220 */ /* 0x000fc40000410000 */
[C---:B------:R-:W-:Y:S02]  /*175f0*/  FMUL.FTZ R92, R3.reuse, R92 ;  /* 0x0000005c035c7220 */ /* 0x040fe40000410000 */
[C---:B------:R-:W-:Y:S01]  /*17600*/  FMUL.FTZ R50, R3.reuse, R93 ;  /* 0x0000005d03327220 */ /* 0x040fe20000410000 */
[----:B------:R-:W-:Y:S01]  /*17610*/  F2FP.PACK_AB R54, R54, R88 ;  /* 0x000000583636723e */ /* 0x000fe200000000ff */
[C---:B------:R-:W-:Y:S02]  /*17620*/  FMUL.FTZ R156, R3.reuse, R156 ;  /* 0x0000009c039c7220 */ /* 0x040fe40000410000 */
[C---:B------:R-:W-:Y:S01]  /*17630*/  FMUL.FTZ R157, R3.reuse, R157 ;  /* 0x0000009d039d7220 */ /* 0x040fe20000410000 */
[----:B------:R-:W-:Y:S01]  /*17640*/  F2FP.PACK_AB R50, R50, R92 ;  /* 0x0000005c3232723e */ /* 0x000fe200000000ff */
[C---:B------:R-:W-:Y:S02]  /*17650*/  FMUL.FTZ R104, R3.reuse, R104 ;  /* 0x0000006803687220 */ /* 0x040fe40000410000 */
[----:B------:R-:W-:-:S02]  /*17660*/  FMUL.FTZ R105, R3, R105 ;  /* 0x0000006903697220 */ /* 0x000fc40000410000 */
[C---:B------:R-:W-:Y:S02]  /*17670*/  FMUL.FTZ R160, R3.reuse, R160 ;  /* 0x000000a003a07220 */ /* 0x040fe40000410000 */
[C---:B------:R-:W-:Y:S02]  /*17680*/  FMUL.FTZ R38, R3.reuse, R161 ;  /* 0x000000a103267220 */ /* 0x040fe40000410000 */
        /* <DEDUP_REMOVED lines=8> */
[----:B------:R-:W-:Y:S01]  /*17710*/  SHF.L.U32 R3, R26, 0x6, RZ ;  /* 0x000000061a037819 */ /* 0x000fe200000006ff */
[----:B------:R-:W-:Y:S01]  /*17720*/  FMUL.FTZ R146, R0, R146 ;  /* 0x0000009200927220 */ /* 0x000fe20000410000 */
[----:B------:R-:W-:Y:S01]  /*17730*/  LOP3.LUT R26, R26, 0x1, RZ, 0xc0, !PT ;  /* 0x000000011a1a7812 */ /* 0x000fe200078ec0ff */
[C---:B------:R-:W-:Y:S01]  /*17740*/  FMUL.FTZ R8, R0.reuse, R147 ;  /* 0x0000009300087220 */ /* 0x040fe20000410000 */
[----:B------:R-:W-:Y:S01]  /*17750*/  LOP3.LUT R3, R3, 0x1c0, RZ, 0xc0, !PT ;  /* 0x000001c003037812 */ /* 0x000fe200078ec0ff */
[----:B------:R-:W-:Y:S01]  /*17760*/  FMUL.FTZ R150, R0, R150 ;  /* 0x0000009600967220 */ /* 0x000fe20000410000 */
[----:B------:R-:W-:Y:S01]  /*17770*/  ISETP.NE.U32.AND P0, PT, R26, 0x1, PT ;  /* 0x000000011a00780c */ /* 0x000fe20003f05070 */
        /* <DEDUP_REMOVED lines=50> */
[----:B------:R-:W-:Y:S01]  /*17aa0*/  LOP3.LUT R0, R139, 0x3ffffffc, RZ, 0xc0, !PT ;  /* 0x3ffffffc8b007812 */ /* 0x000fe200078ec0ff */
[C---:B------:R-:W-:Y:S01]  /*17ab0*/  FMUL.FTZ R142, R4.reuse, R142 ;  /* 0x0000008e048e7220 */ /* 0x040fe20000410000 */
[----:B------:R-:W-:Y:S01]  /*17ac0*/  F2FP.PACK_AB R29, R29, R126 ;  /* 0x0000007e1d1d723e */ /* 0x000fe200000000ff */
[----:B------:R-:W-:Y:S01]  /*17ad0*/  FMUL.FTZ R5, R4, R143 ;  /* 0x0000008f04057220 */ /* 0x000fe20000410000 */
[----:B------:R-:W-:Y:S01]  /*17ae0*/  IADD3 R0, -R0, R172, RZ ;  /* 0x000000ac00007210 */ /* 0x000fe20007ffe1ff */
[----:B------:R-:W-:Y:S01]  /*17af0*/  FMUL.FTZ R20, R4, R55 ;  /* 0x0000003704147220 */ /* 0x000fe20000410000 */
[----:B------:R-:W-:Y:S01]  /*17b00*/  F2FP.PACK_AB R68, R68, R130 ;  /* 0x000000824444723e */ /* 0x000fe200000000ff */
[----:B------:R-:W-:Y:S01]  /*17b10*/  FMUL.FTZ R154, R4, R154 ;  /* 0x0000009a049a7220 */ /* 0x000fe20000410000 */
[----:B------:R-:W-:Y:S01]  /*17b20*/  LEA R0, R24, R0, 0x9 ;  /* 0x0000000018007211 */ /* 0x000fe200078e48ff */
[C---:B------:R-:W-:Y:S01]  /*17b30*/  FMUL.FTZ R7, R4.reuse, R155 ;  /* 0x0000009b04077220 */ /* 0x040fe20000410000 */
[----:B------:R-:W-:Y:S01]  /*17b40*/  F2FP.PACK_AB R5, R5, R142 ;  /* 0x0000008e0505723e */ /* 0x000fe200000000ff */
[----:B------:R-:W-:Y:S01]  /*17b50*/  FMUL.FTZ R70, R4, R70 ;  /* 0x0000004604467220 */ /* 0x000fe20000410000 */
[----:B------:R-:W-:Y:S01]  /*17b60*/  LEA R0, R0, R3, 0x1 ;  /* 0x0000000300007211 */ /* 0x000fe200078e08ff */
[----:B------:R-:W-:Y:S01]  /*17b70*/  FMUL.FTZ R71, R4, R71 ;  /* 0x0000004704477220 */ /* 0x000fe20000410000 */
[----:B------:R-:W-:Y:S01]  /*17b80*/  F2FP.PACK_AB R20, R20, R18 ;  /* 0x000000121414723e */ /* 0x000fe200000000ff */
[----:B------:R-:W-:Y:S01]  /*17b90*/  FMUL.FTZ R82, R4, R82 ;  /* 0x0000005204527220 */ /* 0x000fe20000410000 */
[----:B------:R-:W-:Y:S01]  /*17ba0*/  SHF.L.U32 R0, R0, 0x1, RZ ;  /* 0x0000000100007819 */ /* 0x000fe200000006ff */
[----:B------:R-:W-:Y:S01]  /*17bb0*/  FMUL.FTZ R83, R4, R83 ;  /* 0x0000005304537220 */ /* 0x000fe20000410000 */
[----:B------:R-:W-:Y:S01]  /*17bc0*/  F2FP.PACK_AB R18, R28, R64 ;  /* 0x000000401c12723e */ /* 0x000fe200000000ff */
[----:B------:R-:W-:Y:S01]  /*17bd0*/  FMUL.FTZ R86, R4, R86 ;  /* 0x0000005604567220 */ /* 0x000fe20000410000 */
[----:B------:R-:W-:Y:S01]  /*17be0*/  IADD3 R3, R0, -0x10, RZ ;  /* 0xfffffff000037810 */ /* 0x000fe20007ffe0ff */
[----:B------:R-:W-:Y:S01]  /*17bf0*/  FMUL.FTZ R55, R4, R87 ;  /* 0x0000005704377220 */ /* 0x000fe20000410000 */
[----:B------:R-:W-:Y:S01]  /*17c00*/  @P0 IADD3 R3, R0, 0x10, RZ ;  /* 0x0000001000030810 */ /* 0x000fe20007ffe0ff */
[C---:B------:R-:W-:Y:S01]  /*17c10*/  FMUL.FTZ R98, R4.reuse, R98 ;  /* 0x0000006204627220 */ /* 0x040fe20000410000 */
[----:B------:R-:W-:Y:S01]  /*17c20*/  F2FP.PACK_AB R64, R69, R32 ;  /* 0x000000204540723e */ /* 0x000fe200000000ff */
[C---:B------:R-:W-:Y:S01]  /*17c30*/  FMUL.FTZ R99, R4.reuse, R99 ;  /* 0x0000006304637220 */ /* 0x040fe20000410000 */
[----:B------:R-:W-:Y:S01]  /*17c40*/  MOV R69, 0x20 ;  /* 0x0000002000457802 */ /* 0x000fe20000000f00 */
[C---:B------:R-:W-:Y:S01]  /*17c50*/  FMUL.FTZ R102, R4.reuse, R102 ;  /* 0x0000006604667220 */ /* 0x040fe20000410000 */
[----:B------:R1:W-:Y:S01]  /*17c60*/  STS [R0], R6 ;  /* 0x0000000600007388 */ /* 0x0003e20000000800 */
        /* <DEDUP_REMOVED lines=23> */
[----:B-1----:R-:W-:Y:S01]  /*17de0*/  MOV R6, 0x40 ;  /* 0x0000004000067802 */ /* 0x002fe20000000f00 */
[----:B------:R1:W-:Y:S01]  /*17df0*/  STS [R3], R4 ;  /* 0x0000000403007388 */ /* 0x0003e20000000800 */
[----:B------:R-:W-:Y:S02]  /*17e00*/  F2FP.PACK_AB R32, R165, R164 ;  /* 0x000000a4a520723e */ /* 0x000fe400000000ff */
[----:B------:R-:W-:Y:S01]  /*17e10*/  SEL R6, R6, 0xffffffc0, !P2 ;  /* 0xffffffc006067807 */ /* 0x000fe20005000000 */
[----:B------:R-:W-:Y:S01]  /*17e20*/  STS [R0+0x2000], R67 ;  /* 0x0020004300007388 */ /* 0x000fe20000000800 */
[----:B------:R-:W-:Y:S02]  /*17e30*/  F2FP.PACK_AB R31, R31, R166 ;  /* 0x000000a61f1f723e */ /* 0x000fe400000000ff */
[----:B------:R-:W-:Y:S01]  /*17e40*/  F2FP.PACK_AB R28, R169, R168 ;  /* 0x000000a8a91c723e */ /* 0x000fe200000000ff */
[----:B------:R2:W-:Y:S01]  /*17e50*/  STS [R0+0x2400], R8 ;  /* 0x0024000800007388 */ /* 0x0005e20000000800 */
[----:B------:R-:W-:-:S03]  /*17e60*/  F2FP.PACK_AB R27, R171, R170 ;  /* 0x000000aaab1b723e */ /* 0x000fc600000000ff */
[----:B------:R3:W-:Y:S04]  /*17e70*/  STS [R3+0x2000], R9 ;  /* 0x0020000903007388 */ /* 0x0007e80000000800 */
[----:B------:R4:W-:Y:S01]  /*17e80*/  STS [R3+0x2400], R12 ;  /* 0x0024000c03007388 */ /* 0x0009e20000000800 */
[----:B-1----:R-:W-:-:S04]  /*17e90*/  SEL R4, R69, 0xffffffe0, !P1 ;  /* 0xffffffe045047807 */ /* 0x002fc80004800000 */
[----:B------:R-:W-:Y:S02]  /*17ea0*/  IADD3 R5, R0, R4, RZ ;  /* 0x0000000400057210 */ /* 0x000fe40007ffe0ff */
[-C--:B------:R-:W-:Y:S02]  /*17eb0*/  IADD3 R4, R4, R3.reuse, RZ ;  /* 0x0000000304047210 */ /* 0x080fe40007ffe0ff */
[-C--:B--2---:R-:W-:Y:S01]  /*17ec0*/  IADD3 R8, R0, R6.reuse, RZ ;  /* 0x0000000600087210 */ /* 0x084fe20007ffe0ff */
[----:B------:R-:W-:Y:S01]  /*17ed0*/  STS [R5], R11 ;  /* 0x0000000b05007388 */ /* 0x000fe20000000800 */
[-C--:B------:R-:W-:Y:S02]  /*17ee0*/  IADD3 R7, R5, R6.reuse, RZ ;  /* 0x0000000605077210 */ /* 0x080fe40007ffe0ff */
[----:B---3--:R-:W-:Y:S01]  /*17ef0*/  IADD3 R9, R6, R3, RZ ;  /* 0x0000000306097210 */ /* 0x008fe20007ffe0ff */
[----:B------:R-:W-:Y:S01]  /*17f00*/  STS [R5+0x400], R10 ;  /* 0x0004000a05007388 */ /* 0x000fe20000000800 */
[----:B------:R-:W-:-:S02]  /*17f10*/  IADD3 R6, R4, R6, RZ ;  /* 0x0000000604067210 */ /* 0x000fc40007ffe0ff */
[----:B----4-:R-:W-:Y:S01]  /*17f20*/  MOV R12, 0x7f800000 ;  /* 0x7f800000000c7802 */ /* 0x010fe20000000f00 */
[----:B------:R1:W-:Y:S04]  /*17f30*/  STS [R4], R14 ;  /* 0x0000000e04007388 */ /* 0x0003e80000000800 */
[----:B------:R2:W-:Y:S04]  /*17f40*/  STS [R4+0x400], R13 ;  /* 0x0004000d04007388 */ /* 0x0005e80000000800 */
[----:B------:R-:W-:Y:S04]  /*17f50*/  STS [R5+0x2000], R15 ;  /* 0x0020000f05007388 */ /* 0x000fe80000000800 */
[----:B------:R-:W-:Y:S04]  /*17f60*/  STS [R5+0x2400], R16 ;  /* 0x0024001005007388 */ /* 0x000fe80000000800 */
[----:B------:R-:W-:Y:S04]  /*17f70*/  STS [R4+0x2000], R23 ;  /* 0x0020001704007388 */ /* 0x000fe80000000800 */
[----:B------:R-:W-:Y:S04]  /*17f80*/  STS [R4+0x2400], R22 ;  /* 0x0024001604007388 */ /* 0x000fe80000000800 */
[----:B------:R-:W-:Y:S01]  /*17f90*/  STS [R8], R21 ;  /* 0x0000001508007388 */ /* 0x000fe20000000800 */
[----:B-1----:R-:W-:-:S03]  /*17fa0*/  MOV R14, 0x7f800000 ;  /* 0x7f800000000e7802 */ /* 0x002fc60000000f00 */
        /* <DEDUP_REMOVED lines=119> */
.L_x_1028:
[----:B--234-:R-:W-:Y:S05]  /*18720*/  BSYNC B0 ;  /* 0x0000000000007941 */ /* 0x01cfea0003800000 */
.L_x_1027:
        /* <DEDUP_REMOVED lines=30> */
.L_x_1030:
[----:B-1----:R-:W-:Y:S05]  /*18910*/  BSYNC B0 ;  /* 0x0000000000007941 */ /* 0x002fea0003800000 */
.L_x_1029:
        /* <DEDUP_REMOVED lines=18> */
.L_x_1032:
[----:B------:R-:W-:Y:S05]  /*18a40*/  BSYNC B0 ;  /* 0x0000000000007941 */ /* 0x000fea0003800000 */
.L_x_1031:
        /* <DEDUP_REMOVED lines=18> */
.L_x_1034:
[----:B------:R-:W-:Y:S05]  /*18b70*/  BSYNC B0 ;  /* 0x0000000000007941 */ /* 0x000fea0003800000 */
.L_x_1033:
        /* <DEDUP_REMOVED lines=18> */
.L_x_1036:
[----:B------:R-:W-:Y:S05]  /*18ca0*/  BSYNC B0 ;  /* 0x0000000000007941 */ /* 0x000fea0003800000 */
.L_x_1035:
        /* <DEDUP_REMOVED lines=18> */
.L_x_1038:
[----:B------:R-:W-:Y:S05]  /*18dd0*/  BSYNC B0 ;  /* 0x0000000000007941 */ /* 0x000fea0003800000 */
.L_x_1037:
        /* <DEDUP_REMOVED lines=18> */
.L_x_1040:
[----:B------:R-:W-:Y:S05]  /*18f00*/  BSYNC B0 ;  /* 0x0000000000007941 */ /* 0x000fea0003800000 */
.L_x_1039:
        /* <DEDUP_REMOVED lines=18> */
.L_x_1042:
[----:B------:R-:W-:Y:S05]  /*19030*/  BSYNC B0 ;  /* 0x0000000000007941 */ /* 0x000fea0003800000 */
.L_x_1041:
        /* <DEDUP_REMOVED lines=19> */
.L_x_979:
        /* <DEDUP_REMOVED lines=8> */
[----:B------:R-:W-:Y:S01]  /*191f0*/  ULDC.64 UR6, c[0x0][0x1e8] ;  /* 0x00007a0000067ab9 */ /* 0x000fe20000000a00 */
[----:B------:R-:W-:Y:S01]  /*19200*/  SHF.R.S32.HI R8, RZ, 0x3, R8 ;  /* 0x00000003ff087819 */ /* 0x000fe20000011408 */
[----:B------:R-:W-:Y:S01]  /*19210*/  USHF.R.S32.HI UR15, URZ, 0x1f, UR14 ;  /* 0x0000001f3f0f7899 */ /* 0x000fe2000801140e */
[----:B------:R-:W-:Y:S01]  /*19220*/  IMAD.IADD R15, R22, 0x1, -R0 ;  /* 0x00000001160f7824 */ /* 0x000fe200078e0a00 */
[----:B------:R-:W-:Y:S01]  /*19230*/  @!UP4 USHF.R.S32.HI UR18, URZ, 0x1f, UR13 ;  /* 0x0000001f3f12c899 */ /* 0x000fe2000801140d */
[----:B------:R-:W-:Y:S01]  /*19240*/  SHF.R.S32.HI R9, RZ, 0x1f, R8 ;  /* 0x0000001fff097819 */ /* 0x000fe20000011408 */
[----:B------:R-:W-:Y:S01]  /*19250*/  @UP4 UIMAD.WIDE.U32 UR8, UR26, UR6, URZ ;  /* 0x000000061a0842a5 */ /* 0x000fe2000f8e003f */
[----:B------:R-:W-:Y:S01]  /*19260*/  IMAD.SHL.U32 R14, R15, 0x8, RZ ;  /* 0x000000080f0e7824 */ /* 0x000fe200078e00ff */
[----:B------:R-:W-:Y:S01]  /*19270*/  @!UP4 UIMAD UR18, UR18, UR4, URZ ;  /* 0x000000041212c2a4 */ /* 0x000fe2000f8e023f */
[----:B------:R-:W-:Y:S01]  /*19280*/  BSSY B0, `(.L_x_1043) ;  /* 0x000003a000007945 */ /* 0x000fe20003800000 */
[----:B------:R-:W-:-:S02]  /*19290*/  ULDC.U8 UR17, c[0x0][0x328] ;  /* 0x0000ca0000117ab9 */ /* 0x000fc40000000000 */
[----:B------:R-:W-:Y:S01]  /*192a0*/  @!UP4 UIMAD.WIDE.U32 UR20, UR13, UR4, URZ ;  /* 0x000000040d14c2a5 */ /* 0x000fe2000f8e003f */
[----:B------:R-:W-:Y:S01]  /*192b0*/  IADD3 R23, R14, 0x40, RZ ;  /* 0x000000400e177810 */ /* 0x000fe20007ffe0ff */
[----:B------:R-:W-:Y:S02]  /*192c0*/  @!UP4 UIMAD UR18, UR13, UR5, UR18 ;  /* 0x000000050d12c2a4 */ /* 0x000fe4000f8e0212 */
[----:B------:R-:W-:Y:S02]  /*192d0*/  UISETP.NE.AND UP2, UPT, UR17, URZ, UPT ;  /* 0x0000003f1100728c */ /* 0x000fe4000bf45270 */
[----:B------:R-:W-:Y:S02]  /*192e0*/  ULDC.64 UR4, c[0x0][0x1f0] ;  /* 0x00007c0000047ab9 */ /* 0x000fe40000000a00 */
[----:B------:R-:W-:Y:S02]  /*192f0*/  UIMAD UR4, UR15, UR4, URZ ;  /* 0x000000040f0472a4 */ /* 0x000fe4000f8e023f */
[----:B------:R-:W-:Y:S01]  /*19300*/  @!UP3 UISETP.NE.AND UP1, UPT, UR17, URZ, UPT ;  /* 0x0000003f1100b28c */ /* 0x000fe2000bf25270 */
[----:B--2---:R-:W-:Y:S01]  /*19310*/  IMAD.WIDE R6, R6, 0x80, R8 ;  /* 0x0000008006067825 */ /* 0x004fe200078e0208 */
[----:B------:R-:W-:-:S02]  /*19320*/  @UP4 UMOV UR15, UR8 ;  /* 0x00000008000f4c82 */ /* 0x000fc40008000000 */
[----:B------:R-:W-:Y:S02]  /*19330*/  @UP4 UIMAD UR7, UR26, UR7, UR9 ;  /* 0x000000071a0742a4 */ /* 0x000fe4000f8e0209 */
[----:B------:R-:W-:Y:S02]  /*19340*/  ULDC UR12, c[0x0][0x214] ;  /* 0x00008500000c7ab9 */ /* 0x000fe40000000800 */
[----:B------:R-:W-:Y:S02]  /*19350*/  @UP3 ULDC UR8, c[0x0][0x210] ;  /* 0x0000840000083ab9 */ /* 0x000fe40000000800 */
[----:B------:R-:W-:Y:S02]  /*19360*/  UISETP.EQ.AND UP2, UPT, UR16, URZ, UP2 ;  /* 0x0000003f1000728c */ /* 0x000fe40009742270 */
[----:B------:R-:W-:Y:S02]  /*19370*/  ULDC UR9, c[0x0][0x234] ;  /* 0x00008d0000097ab9 */ /* 0x000fe40000000800 */
[----:B------:R-:W-:-:S02]  /*19380*/  @UP3 UIMAD UR8, UR8, UR12, URZ ;  /* 0x0000000c080832a4 */ /* 0x000fc4000f8e023f */
[----:B------:R-:W-:Y:S02]  /*19390*/  @!UP3 USEL UR8, UR12, UR9, !UP1 ;  /* 0x000000090c08b287 */ /* 0x000fe4000c800000 */
[----:B------:R-:W-:Y:S02]  /*193a0*/  UISETP.NE.OR UP0, UPT, UR26, -0x1, !UP2 ;  /* 0xffffffff1a00788c */ /* 0x000fe4000d705670 */
[----:B------:R-:W-:Y:S02]  /*193b0*/  ULDC UR6, c[0x0][0x1c0] ;  /* 0x0000700000067ab9 */ /* 0x000fe40000000800 */
[----:B------:R-:W-:Y:S02]  /*193c0*/  @UP3 UMOV UR19, 0x1 ;  /* 0x0000000100133882 */ /* 0x000fe40000000000 */
[----:B------:R-:W-:Y:S02]  /*193d0*/  @!UP3 UIMAD UR19, UR8, UR6, URZ ;  /* 0x000000060813b2a4 */ /* 0x000fe4000f8e023f */
[----:B------:R-:W-:-:S02]  /*193e0*/  @!UP4 UMOV UR15, UR20 ;  /* 0x00000014000fcc82 */ /* 0x000fc40008000000 */
[----:B------:R-:W-:Y:S01]  /*193f0*/  @!UP4 UIADD3 UR7, UR21, UR18, URZ ;  /* 0x000000121507c290 */ /* 0x000fe2000fffe03f */
[C---:B------:R-:W-:Y:S01]  /*19400*/  IADD3 R2, P0, R14.reuse, UR15, RZ ;  /* 0x0000000f0e027c10 */ /* 0x040fe2000ff1e0ff */
[----:B------:R-:W-:Y:S02]  /*19410*/  UIADD3 UR11, -UR10, UR11, URZ ;  /* 0x0000000b0a0b7290 */ /* 0x000fe4000fffe13f */
[----:B------:R-:W-:Y:S02]  /*19420*/  UIMAD UR19, UR13, UR19, URZ ;  /* 0x000000130d1372a4 */ /* 0x000fe4000f8e023f */
[----:B------:R-:W-:Y:S01]  /*19430*/  @!UP0 UIMAD UR26, UR13, UR12, URZ ;  /* 0x0000000c0d1a82a4 */ /* 0x000fe2000f8e023f */
[----:B------:R-:W-:Y:S01]  /*19440*/  LEA.HI.X.SX32 R3, R14, UR7, 0x1, P0 ;  /* 0x000000070e037c11 */ /* 0x000fe200080f0eff */
[----:B------:R-:W-:Y:S01]  /*19450*/  USEL UR19, UR19, URZ, !UP2 ;  /* 0x0000003f13137287 */ /* 0x000fe2000d000000 */
[----:B------:R-:W-:Y:S01]  /*19460*/  ISETP.GE.AND P0, PT, R8, UR11, PT ;  /* 0x0000000b08007c0c */ /* 0x000fe2000bf06270 */
[----:B------:R-:W-:-:S02]  /*19470*/  @UP3 ULDC UR22, c[0x0][0x210] ;  /* 0x0000840000163ab9 */ /* 0x000fc40000000800 */
[----:B------:R-:W-:Y:S01]  /*19480*/  @!UP3 UMOV UR22, 0x1 ;  /* 0x000000010016b882 */ /* 0x000fe20000000000 */
[----:B-1----:R-:W-:Y:S01]  /*19490*/  IMAD.WIDE.U32 R12, R12, c[0x0][0x1f0], R2 ;  /* 0x00007c000c0c7a25 */ /* 0x002fe200078e0002 */
[----:B------:R-:W-:Y:S02]  /*194a0*/  UIMAD UR8, UR14, UR8, UR19 ;  /* 0x000000080e0872a4 */ /* 0x000fe4000f8e0213 */
[----:B------:R-:W-:Y:S02]  /*194b0*/  UIMAD UR10, UR10, UR22, URZ ;  /* 0x000000160a0a72a4 */ /* 0x000fe4000f8e023f */
        /* <DEDUP_REMOVED lines=22> */
.L_x_1044:
[----:B------:R-:W-:Y:S05]  /*19620*/  BSYNC B0 ;  /* 0x0000000000007941 */ /* 0x000fea0003800000 */
.L_x_1043:
        /* <DEDUP_REMOVED lines=18> */
.L_x_1046:
[----:B------:R-:W-:Y:S05]  /*19750*/  BSYNC B0 ;  /* 0x0000000000007941 */ /* 0x000fea0003800000 */
.L_x_1045:
        /* <DEDUP_REMOVED lines=18> */
.L_x_1048:
[----:B------:R-:W-:Y:S05]  /*19880*/  BSYNC B0 ;  /* 0x0000000000007941 */ /* 0x000fea0003800000 */
.L_x_1047:
        /* <DEDUP_REMOVED lines=18> */
.L_x_1050:
[----:B------:R-:W-:Y:S05]  /*199b0*/  BSYNC B0 ;  /* 0x0000000000007941 */ /* 0x000fea0003800000 */
.L_x_1049:
        /* <DEDUP_REMOVED lines=18> */
.L_x_1052:
[----:B------:R-:W-:Y:S05]  /*19ae0*/  BSYNC B0 ;  /* 0x0000000000007941 */ /* 0x000fea0003800000 */
.L_x_1051:
        /* <DEDUP_REMOVED lines=18> */
.L_x_1054:
[----:B------:R-:W-:Y:S05]  /*19c10*/  BSYNC B0 ;  /* 0x0000000000007941 */ /* 0x000fea0003800000 */
.L_x_1053:
        /* <DEDUP_REMOVED lines=18> */
.L_x_1056:
[----:B------:R-:W-:Y:S05]  /*19d40*/  BSYNC B0 ;  /* 0x0000000000007941 */ /* 0x000fea0003800000 */
.L_x_1055:
        /* <DEDUP_REMOVED lines=18> */
.L_x_1058:
[----:B------:R-:W-:Y:S05]  /*19e70*/  BSYNC B0 ;  /* 0x0000000000007941 */ /* 0x000fea0003800000 */
.L_x_1057:
        /* <DEDUP_REMOVED lines=67> */
.L_x_1059:
        /* <DEDUP_REMOVED lines=13> */
.L_x_1413:


//--------------------- .text._ZN5flash16flash_fwd_kernelI23Flash_fwd_kernel_traitsILi128ELi128ELi32ELi4ELb0ELb0EN7cutlass6half_tE19Flash_kernel_traitsILi128ELi128ELi32ELi4ES3_EELb1ELb1ELb0ELb0ELb0ELb0ELb0ELb1EEEvNS_16Flash_fwd_paramsE --------------------------
	.section	.text._ZN5flash16flash_fwd_kernelI23Flash_fwd_kernel_traitsILi128ELi128ELi32ELi4ELb0ELb0EN7cutlass6half_tE19Flash_kernel_traitsILi128ELi128ELi32ELi4ES3_EELb1ELb1ELb0ELb0ELb0ELb0ELb0ELb1EEEvNS_16Flash_fwd_paramsE,"ax",@progbits
	.sectioninfo	@"SHI_REGISTERS=255"
	.align	128
        .global         _ZN5flash16flash_fwd_kernelI23Flash_fwd_kernel_traitsILi128ELi128ELi32ELi4ELb0ELb0EN7cutlass6half_tE19Flash_kernel_traitsILi128ELi128ELi32ELi4ES3_EELb1ELb1ELb0ELb0ELb0ELb0ELb0ELb1EEEvNS_16Flash_fwd_paramsE
        .type           _ZN5flash16flash_fwd_kernelI23Flash_fwd_kernel_traitsILi128ELi128ELi32ELi4ELb0ELb0EN7cutlass6half_tE19Flash_kernel_traitsILi128ELi128ELi32ELi4ES3_EELb1ELb1ELb0ELb0ELb0ELb0ELb0ELb1EEEvNS_16Flash_fwd_paramsE,@function
        .size           _ZN5flash16flash_fwd_kernelI23Flash_fwd_kernel_traitsILi128ELi128ELi32ELi4ELb0ELb0EN7cutlass6half_tE19Flash_kernel_traitsILi128ELi128ELi32ELi4ES3_EELb1ELb1ELb0ELb0ELb0ELb0ELb0ELb1EEEvNS_16Flash_fwd_paramsE,(.L_x_1414 - _ZN5flash16flash_fwd_kernelI23Flash_fwd_kernel_traitsILi128ELi128ELi32ELi4ELb0ELb0EN7cutlass6half_tE19Flash_kernel_traitsILi128ELi128ELi32ELi4ES3_EELb1ELb1ELb0ELb0ELb0ELb0ELb0ELb1EEEvNS_16Flash_fwd_paramsE)
        .other          _ZN5flash16flash_fwd_kernelI23Flash_fwd_kernel_traitsILi128ELi128ELi32ELi4ELb0ELb0EN7cutlass6half_tE19Flash_kernel_traitsILi128ELi128ELi32ELi4ES3_EELb1ELb1ELb0ELb0ELb0ELb0ELb0ELb1EEEvNS_16Flash_fwd_paramsE,@"STO_CUDA_ENTRY STV_DEFAULT"
_ZN5flash16flash_fwd_kernelI23Flash_fwd_kernel_traitsILi128ELi128ELi32ELi4ELb0ELb0EN7cutlass6half_tE19Flash_kernel_traitsILi128ELi128ELi32ELi4ES3_EELb1ELb1ELb0ELb0ELb0ELb0ELb0ELb1EEEvNS_16Flash_fwd_paramsE:
.text._ZN5flash16flash_fwd_kernelI23Flash_fwd_kernel_traitsILi128ELi128ELi32ELi4ELb0ELb0EN7cutlass6half_tE19Flash_kernel_traitsILi128ELi128ELi32ELi4ES3_EELb1ELb1ELb0ELb0ELb0ELb0ELb0ELb1EEEvNS_16Flash_fwd_paramsE:
        /* <DEDUP_REMOVED lines=12> */
[----:B------:R-:W-:-:S06]  /*00c0*/  ULDC.64 UR4, c[0x0][0x240] ;  /* 0x0000900000047ab9 */ /* 0x000fcc0000000a00 */
[----:B------:R-:W1:Y:S01]  /*00d0*/  S2UR UR12, SR_CTAID.Y ;  /* 0x00000000000c79c3 */ /* 0x000e620000002600 */
[----:B------:R3:W4:Y:S07]  /*00e0*/  @P2 LDG.E.64 R4, [R2.64] ;  /* 0x0000001c02042981 */ /* 0x00072e000c1e1b00 */
[----:B------:R-:W1:Y:S01]  /*00f0*/  S2UR UR11, SR_CTAID.Z ;  /* 0x00000000000b79c3 */ /* 0x000e620000002700 */
[----:B------:R-:W-:Y:S02]  /*0100*/  UMOV UR7, 0x4 ;  /* 0x0000000400077882 */ /* 0x000fe40000000000 */
[----:B------:R-:W-:-:S02]  /*0110*/  ULDC.64 UR14, c[0x0][0x240] ;  /* 0x00009000000e7ab9 */ /* 0x000fc40000000a00 */
[----:B------:R-:W-:Y:S01]  /*0120*/  ULDC.64 UR8, c[0x0][0x248] ;  /* 0x0000920000087ab9 */ /* 0x000fe20000000a00 */
[----:B---3--:R-:W-:Y:S01]  /*0130*/  @P2 MOV R2, R7 ;  /* 0x0000000700022202 */ /* 0x008fe20000000f00 */
[----:B------:R-:W-:-:S06]  /*0140*/  @P2 IMAD.MOV.U32 R3, RZ, RZ, R8 ;  /* 0x000000ffff032224 */ /* 0x000fcc00078e0008 */
[----:B------:R-:W3:Y:S01]  /*0150*/  @P2 LDG.E.64 R2, [R2.64] ;  /* 0x0000001c02022981 */ /* 0x000ee2000c1e1b00 */
[----:B-1----:R-:W-:Y:S02]  /*0160*/  ULOP3.LUT UR6, UR11, UR25, UR12, 0xfe, !UPT ;  /* 0x000000190b067292 */ /* 0x002fe4000f8efe0c */
[----:B------:R-:W-:Y:S02]  /*0170*/  UISETP.NE.U32.AND UP2, UPT, URZ, UR4, UPT ;  /* 0x000000043f00728c */ /* 0x000fe4000bf45070 */
[----:B------:R-:W-:Y:S02]  /*0180*/  UIMAD.WIDE UR14, UR12, UR7, UR14 ;  /* 0x000000070c0e72a5 */ /* 0x000fe4000f8e020e */
[----:B--2---:R-:W-:Y:S01]  /*0190*/  LOP3.LUT P3, RZ, R22, UR6, RZ, 0xfc, !PT ;  /* 0x0000000616ff7c12 */ /* 0x004fe2000f86fcff */
[----:B------:R-:W-:Y:S02]  /*01a0*/  UISETP.NE.AND.EX UP2, UPT, URZ, UR5, UPT, UP2 ;  /* 0x000000053f00728c */ /* 0x000fe4000bf45320 */
[----:B------:R-:W-:-:S02]  /*01b0*/  ULDC.U8 UR6, c[0x0][0x312] ;  /* 0x0000c48000067ab9 */ /* 0x000fc40000000000 */
[----:B------:R-:W-:Y:S02]  /*01c0*/  ULDC.64 UR4, c[0x0][0x250] ;  /* 0x0000940000047ab9 */ /* 0x000fe40000000a00 */
[----:B------:R-:W-:Y:S01]  /*01d0*/  PLOP3.LUT P0, PT, PT, PT, UP2, 0x80, 0x0 ;  /* 0x000000000000781c */ /* 0x000fe20003f0f028 */
[----:B------:R-:W-:Y:S02]  /*01e0*/  UISETP.NE.U32.AND UP0, UPT, URZ, UR4, UPT ;  /* 0x000000043f00728c */ /* 0x000fe4000bf05070 */
[----:B------:R-:W-:Y:S02]  /*01f0*/  UISETP.NE.AND UP3, UPT, UR6, URZ, UPT ;  /* 0x0000003f0600728c */ /* 0x000fe4000bf65270 */
[----:B------:R-:W-:Y:S01]  /*0200*/  UISETP.EQ.U32.AND UP1, UPT, URZ, UR8, UPT ;  /* 0x000000083f00728c */ /* 0x000fe2000bf22070 */
[----:B------:R-:W-:Y:S01]  /*0210*/  @!P3 IMAD.MOV.U32 R10, RZ, RZ, c[0x0][0x308] ;  /* 0x0000c200ff0ab624 */ /* 0x000fe200078e00ff */
[----:B------:R-:W-:Y:S01]  /*0220*/  UISETP.NE.AND.EX UP0, UPT, URZ, UR5, UPT, UP0 ;  /* 0x000000053f00728c */ /* 0x000fe2000bf05300 */
[----:B------:R-:W-:Y:S01]  /*0230*/  @!P3 IMAD.MOV.U32 R11, RZ, RZ, c[0x0][0x30c] ;  /* 0x0000c300ff0bb624 */ /* 0x000fe200078e00ff */
[----:B------:R-:W-:-:S02]  /*0240*/  UISETP.EQ.OR.EX UP1, UPT, URZ, UR9, !UP3, UP1 ;  /* 0x000000093f00728c */ /* 0x000fc4000df22710 */
[----:B------:R-:W-:Y:S02]  /*0250*/  ULDC.64 UR4, c[0x0][0x250] ;  /* 0x0000940000047ab9 */ /* 0x000fe40000000a00 */
[----:B------:R-:W-:Y:S02]  /*0260*/  ULDC.64 UR8, c[0x0][0x248] ;  /* 0x0000920000087ab9 */ /* 0x000fe40000000a00 */
[----:B------:R-:W-:-:S03]  /*0270*/  UIMAD.WIDE UR8, UR12, UR7, UR8 ;  /* 0x000000070c0872a5 */ /* 0x000fc6000f8e0208 */
[----:B------:R-:W-:Y:S01]  /*0280*/  @UP0 UIMAD.WIDE UR4, UR12, UR7, UR4 ;  /* 0x000000070c0402a5 */ /* 0x000fe2000f8e0204 */
[----:B----4-:R-:W1:Y:S08]  /*0290*/  @P2 R2UR UR30, R4 ;  /* 0x00000000041e23c2 */ /* 0x010e7000000e0000 */
[----:B------:R-:W2:Y:S01]  /*02a0*/  @P2 R2UR UR31, R5 ;  /* 0x00000000051f23c2 */ /* 0x000ea200000e0000 */
[----:B-1----:R-:W-:-:S02]  /*02b0*/  MOV R4, UR30 ;  /* 0x0000001e00047c02 */ /* 0x002fc40008000f00 */
[----:B---3--:R-:W-:Y:S01]  /*02c0*/  @P2 IADD3 R7, P1, R2, c[0x0][0x300], RZ ;  /* 0x0000c00002072a10 */ /* 0x008fe20007f3e0ff */
[----:B--2---:R-:W-:Y:S02]  /*02d0*/  IMAD.U32 R5, RZ, RZ, UR31 ;  /* 0x0000001fff057e24 */ /* 0x004fe4000f8e00ff */
[----:B------:R-:W-:Y:S02]  /*02e0*/  IMAD.U32 R2, RZ, RZ, UR14 ;  /* 0x0000000eff027e24 */ /* 0x000fe4000f8e00ff */
[----:B------:R-:W-:Y:S01]  /*02f0*/  @P2 IMAD.X R8, RZ, RZ, R3, P1 ;  /* 0x000000ffff082224 */ /* 0x000fe200008e0603 */
[----:B------:R1:W-:Y:S01]  /*0300*/  @!P3 STG.E.64 [R10.64], R4 ;  /* 0x000000040a00b986 */ /* 0x0003e2000c101b1c */
[----:B------:R-:W-:Y:S02]  /*0310*/  MOV R3, UR15 ;  /* 0x0000000f00037c02 */ /* 0x000fe40008000f00 */
[----:B------:R-:W-:Y:S02]  /*0320*/  PLOP3.LUT P2, PT, PT, PT, UP1, 0x80, 0x0 ;  /* 0x000000000000781c */ /* 0x000fe40003f4f018 */
[----:B------:R-:W-:Y:S01]  /*0330*/  PLOP3.LUT P1, PT, PT, PT, UP0, 0x80, 0x0 ;  /* 0x000000000000781c */ /* 0x000fe20003f2f008 */
[----:B-1----:R-:W-:-:S02]  /*0340*/  @!P3 IMAD.MOV.U32 R4, RZ, RZ, R7 ;  /* 0x000000ffff04b224 */ /* 0x002fc400078e0007 */
[----:B------:R-:W-:-:S05]  /*0350*/  @!P3 IMAD.MOV.U32 R5, RZ, RZ, R8 ;  /* 0x000000ffff05b224 */ /* 0x000fca00078e0008 */
[----:B------:R1:W-:Y:S04]  /*0360*/  @!P3 STG.E.64 [R10.64+0x8], R4 ;  /* 0x000008040a00b986 */ /* 0x0003e8000c101b1c */
[----:B------:R2:W3:Y:S04]  /*0370*/  @P0 LDG.E R9, [R2.64] ;  /* 0x0000001c02090981 */ /* 0x0004e8000c1e1900 */
[----:B------:R2:W4:Y:S01]  /*0380*/  @P0 LDG.E R6, [R2.64+0x4] ;  /* 0x0000041c02060981 */ /* 0x000522000c1e1900 */
[----:B-1----:R-:W-:Y:S01]  /*0390*/  MOV R4, UR4 ;  /* 0x0000000400047c02 */ /* 0x002fe20008000f00 */
[----:B------:R-:W-:-:S02]  /*03a0*/  IMAD.U32 R5, RZ, RZ, UR5 ;  /* 0x00000005ff057e24 */ /* 0x000fc4000f8e00ff */
[----:B--2---:R-:W-:Y:S01]  /*03b0*/  IMAD.U32 R2, RZ, RZ, UR8 ;  /* 0x00000008ff027e24 */ /* 0x004fe2000f8e00ff */
[----:B------:R-:W-:Y:S02]  /*03c0*/  MOV R3, UR9 ;  /* 0x0000000900037c02 */ /* 0x000fe40008000f00 */
[----:B------:R-:W2:Y:S04]  /*03d0*/  @P1 LDG.E R4, [R4.64] ;  /* 0x0000001c04041981 */ /* 0x000ea8000c1e1900 */
[----:B------:R-:W5:Y:S01]  /*03e0*/  @!P2 LDG.E R0, [R2.64] ;  /* 0x0000001c0200a981 */ /* 0x000f62000c1e1900 */
[----:B------:R-:W-:Y:S01]  /*03f0*/  UMOV UR24, 0xffffffff ;  /* 0xffffffff00187882 */ /* 0x000fe20000000000 */
[----:B------:R-:W1:Y:S01]  /*0400*/  LDC.U8 R165, c[0x0][0x2d8] ;  /* 0x0000b600ffa57b82 */ /* 0x000e620000000000 */
[----:B------:R-:W-:-:S02]  /*0410*/  UMOV UR15, 0xffffffff ;  /* 0xffffffff000f7882 */ /* 0x000fc40000000000 */
[----:B------:R-:W-:-:S05]  /*0420*/  UMOV UR14, URZ ;  /* 0x0000003f000e7c82 */ /* 0x000fca0008000000 */
[----:B---3--:R3:W1:Y:S08]  /*0430*/  @P0 R2UR UR24, R9 ;  /* 0x00000000091803c2 */ /* 0x00867000000e0000 */
[----:B----4-:R-:W1:Y:S01]  /*0440*/  @P0 R2UR UR26, R6 ;  /* 0x00000000061a03c2 */ /* 0x010e6200000e0000 */
[----:B------:R-:W-:-:S04]  /*0450*/  ISETP.NE.U32.AND P0, PT, RZ, c[0x0][0x248], PT ;  /* 0x00009200ff007a0c */ /* 0x000fc80003f05070 */
[----:B------:R-:W-:Y:S02]  /*0460*/  ISETP.NE.AND.EX P0, PT, RZ, c[0x0][0x24c], PT, P0 ;  /* 0x00009300ff007a0c */ /* 0x000fe40003f05300 */
[----:B---3--:R-:W-:-:S04]  /*0470*/  SHF.R.S32.HI R9, RZ, 0x1f, R22 ;  /* 0x0000001fff097819 */ /* 0x008fc80000011416 */
[----:B------:R-:W-:Y:S01]  /*0480*/  LEA.HI R16, R9, R22, RZ, 0x5 ;  /* 0x0000001609107211 */ /* 0x000fe200078f28ff */
[----:B--2---:R2:W3:Y:S01]  /*0490*/  @P1 R2UR UR14, R4 ;  /* 0x00000000040e13c2 */ /* 0x0044e200000e0000 */
[----:B-1----:R-:W-:-:S07]  /*04a0*/  @UP2 UIADD3 UR26, UR26, -UR24, URZ ;  /* 0x800000181a1a2290 */ /* 0x002fce000fffe03f */
[----:B-----5:R1:W4:Y:S01]  /*04b0*/  @!P2 R2UR UR15, R0 ;  /* 0x00000000000fa3c2 */ /* 0x02032200000e0000 */
[----:B------:R-:W-:Y:S01]  /*04c0*/  @!UP2 ULDC UR26, c[0x0][0x214] ;  /* 0x00008500001aaab9 */ /* 0x000fe20000000800 */
[----:B-1----:R-:W-:-:S05]  /*04d0*/  LOP3.LUT R0, R16, 0xffffffe0, RZ, 0xc0, !PT ;  /* 0xffffffe010007812 */ /* 0x002fca00078ec0ff */
[----:B------:R-:W-:Y:S01]  /*04e0*/  IMAD.IADD R91, R22, 0x1, -R0 ;  /* 0x00000001165b7824 */ /* 0x000fe200078e0a00 */
        /* <DEDUP_REMOVED lines=8> */
.L_x_1060:
[----:B------:R-:W-:Y:S02]  /*0570*/  ULDC UR8, c[0x0][0x218] ;  /* 0x0000860000087ab9 */ /* 0x000fe40000000800 */
.L_x_1061:
        /* <DEDUP_REMOVED lines=37> */
[----:B------:R-:W-:Y:S01]  /*07d0*/  SHF.R.S32.HI R0, RZ, 0x1f, R91 ;  /* 0x0000001fff007819 */ /* 0x000fe2000001145b */
[----:B------:R-:W-:Y:S02]  /*07e0*/  UISETP.NE.AND UP0, UPT, UR15, -0x1, UPT ;  /* 0xffffffff0f00788c */ /* 0x000fe4000bf05270 */
[----:B------:R-:W-:Y:S02]  /*07f0*/  ULDC.64 UR4, c[0x0][0x190] ;  /* 0x0000640000047ab9 */ /* 0x000fe40000000a00 */
[----:B------:R-:W-:Y:S02]  /*0800*/  ULDC.64 UR8, c[0x0][0x178] ;  /* 0x00005e0000087ab9 */ /* 0x000fe40000000a00 */
[----:B------:R-:W-:Y:S01]  /*0810*/  PLOP3.LUT P0, PT, PT, PT, UP0, 0x80, 0x0 ;  /* 0x000000000000781c */ /* 0x000fe20003f0f008 */
[----:B------:R-:W-:Y:S02]  /*0820*/  ULDC UR33, c[0x0][0x228] ;  /* 0x00008a0000217ab9 */ /* 0x000fe40000000800 */
[----:B------:R-:W-:-:S02]  /*0830*/  @UP1 UIMAD.WIDE.U32 UR18, UR24, UR4, URZ ;  /* 0x00000004181212a5 */ /* 0x000fc4000f8e003f */
[----:B------:R-:W-:Y:S02]  /*0840*/  @!UP1 USHF.R.S32.HI UR16, URZ, 0x1f, UR12 ;  /* 0x0000001f3f109899 */ /* 0x000fe4000801140c */
[----:B------:R-:W-:Y:S02]  /*0850*/  @UP0 UIADD3 UR17, UR14, UR15, URZ ;  /* 0x0000000f0e110290 */ /* 0x000fe4000fffe03f */
[----:B------:R-:W-:Y:S02]  /*0860*/  @UP1 UIMAD UR13, UR24, UR5, UR19 ;  /* 0x00000005180d12a4 */ /* 0x000fe4000f8e0213 */
[----:B------:R-:W-:Y:S02]  /*0870*/  @!UP1 UIMAD UR16, UR16, UR8, URZ ;  /* 0x00000008101092a4 */ /* 0x000fe4000f8e023f */
[----:B------:R-:W-:Y:S02]  /*0880*/  ULDC.64 UR4, c[0x0][0x198] ;  /* 0x0000660000047ab9 */ /* 0x000fe40000000a00 */
[----:B------:R-:W-:-:S02]  /*0890*/  @UP0 UIMAD.WIDE.U32 UR20, UR17, UR4, URZ ;  /* 0x00000004111402a5 */ /* 0x000fc4000f8e003f */
[----:B------:R-:W-:Y:S02]  /*08a0*/  @!UP1 UIMAD UR16, UR12, UR9, UR16 ;  /* 0x000000090c1092a4 */ /* 0x000fe4000f8e0210 */
[----:B------:R-:W-:Y:S02]  /*08b0*/  @UP0 UIMAD UR9, UR17, UR5, UR21 ;  /* 0x00000005110902a4 */ /* 0x000fe4000f8e0215 */
[----:B------:R-:W-:Y:S02]  /*08c0*/  ULDC UR4, c[0x0][0x224] ;  /* 0x0000890000047ab9 */ /* 0x000fe40000000800 */
[----:B------:R-:W-:Y:S02]  /*08d0*/  ULDC UR5, c[0x0][0x1c0] ;  /* 0x0000700000057ab9 */ /* 0x000fe40000000800 */
[----:B------:R-:W-:Y:S02]  /*08e0*/  UIMAD UR5, UR12, UR5, UR11 ;  /* 0x000000050c0572a4 */ /* 0x000fe4000f8e020b */
[----:B------:R-:W-:-:S02]  /*08f0*/  @!UP1 UIMAD.WIDE.U32 UR22, UR12, UR8, URZ ;  /* 0x000000080c1692a5 */ /* 0x000fc4000f8e003f */
[----:B------:R-:W-:Y:S02]  /*0900*/  UIMAD UR4, UR5, UR4, UR10 ;  /* 0x00000004050472a4 */ /* 0x000fe4000f8e020a */
[----:B------:R-:W-:Y:S02]  /*0910*/  USHF.L.U32 UR5, UR5, 0x5, URZ ;  /* 0x0000000505057899 */ /* 0x000fe4000800063f */
[----:B------:R-:W-:Y:S02]  /*0920*/  UIMAD UR33, UR4, UR33, URZ ;  /* 0x00000021042172a4 */ /* 0x000fe4000f8e023f */
[----:B------:R-:W-:Y:S02]  /*0930*/  USHF.R.S32.HI UR4, URZ, 0x1f, UR5 ;  /* 0x0000001f3f047899 */ /* 0x000fe40008011405 */
[----:B------:R-:W-:Y:S01]  /*0940*/  IADD3 R94, P2, P1, R7, UR5, R91 ;  /* 0x00000005075e7c10 */ /* 0x000fe2000f95e05b */
[----:B------:R-:W-:Y:S02]  /*0950*/  @UP1 UMOV UR8, UR18 ;  /* 0x0000001200081c82 */ /* 0x000fe40008000000 */
[----:B------:R-:W-:Y:S01]  /*0960*/  @!UP1 UIADD3 UR13, UR23, UR16, URZ ;  /* 0x00000010170d9290 */ /* 0x000fe2000fffe03f */
[----:B------:R-:W-:Y:S01]  /*0970*/  IADD3.X R92, R8, UR4, R0, P2, P1 ;  /* 0x00000004085c7c10 */ /* 0x000fe200097e2400 */
[----:B------:R1:W-:Y:S01]  /*0980*/  STL [R1+0xc0], R94 ;  /* 0x0000c05e01007387 */ /* 0x0003e20000100800 */
[----:B------:R-:W-:Y:S01]  /*0990*/  @!UP1 UMOV UR8, UR22 ;  /* 0x0000001600089c82 */ /* 0x000fe20008000000 */
[----:B------:R-:W-:Y:S05]  /*09a0*/  @P0 BRA `(.L_x_1063) ;  /* 0x000000d000000947 */ /* 0x000fea0003800000 */
[----:B------:R-:W-:Y:S02]  /*09b0*/  USHF.R.S32.HI UR16, URZ, 0x1f, UR14 ;  /* 0x0000001f3f107899 */ /* 0x000fe4000801140e */
[----:B------:R-:W-:-:S02]  /*09c0*/  ULDC.64 UR4, c[0x0][0x198] ;  /* 0x0000660000047ab9 */ /* 0x000fc40000000a00 */
[----:B------:R-:W-:Y:S02]  /*09d0*/  UIMAD UR16, UR16, UR4, URZ ;  /* 0x00000004101072a4 */ /* 0x000fe4000f8e023f */
[----:B------:R-:W-:Y:S02]  /*09e0*/  UIMAD.WIDE.U32 UR18, UR14, UR4, URZ ;  /* 0x000000040e1272a5 */ /* 0x000fe4000f8e003f */
[----:B------:R-:W-:Y:S02]  /*09f0*/  UIMAD UR16, UR14, UR5, UR16 ;  /* 0x000000050e1072a4 */ /* 0x000fe4000f8e0210 */
[----:B------:R-:W-:Y:S02]  /*0a00*/  USHF.R.S32.HI UR9, URZ, 0x1f, UR12 ;  /* 0x0000001f3f097899 */ /* 0x000fe4000801140c */
[----:B------:R-:W-:Y:S02]  /*0a10*/  ULDC.64 UR4, c[0x0][0x180] ;  /* 0x0000600000047ab9 */ /* 0x000fe40000000a00 */
[----:B------:R-:W-:-:S02]  /*0a20*/  UIADD3 UR17, UR19, UR16, URZ ;  /* 0x0000001013117290 */ /* 0x000fc4000fffe03f */
[----:B------:R-:W-:Y:S02]  /*0a30*/  UIMAD UR9, UR9, UR4, URZ ;  /* 0x00000004090972a4 */ /* 0x000fe4000f8e023f */
[----:B------:R-:W-:Y:S02]  /*0a40*/  UMOV UR16, UR18 ;  /* 0x0000001200107c82 */ /* 0x000fe40008000000 */
[----:B------:R-:W-:Y:S02]  /*0a50*/  UIMAD UR9, UR12, UR5, UR9 ;  /* 0x000000050c0972a4 */ /* 0x000fe4000f8e0209 */
[----:B------:R-:W-:-:S04]  /*0a60*/  UIMAD.WIDE.U32 UR20, UR12, UR4, UR16 ;  /* 0x000000040c1472a5 */ /* 0x000fc8000f8e0010 */
[----:B------:R-:W-:Y:S02]  /*0a70*/  UIADD3 UR9, UR21, UR9, URZ ;  /* 0x0000000915097290 */ /* 0x000fe4000fffe03f */
.L_x_1063:
[----:B------:R-:W-:Y:S01]  /*0a80*/  IABS R4, c[0x0][0x1c8] ;  /* 0x0000720000047a13 */ /* 0x000fe20000000000 */
[----:B------:R-:W2:Y:S01]  /*0a90*/  S2R R5, SR_CTAID.Z ;  /* 0x0000000000057919 */ /* 0x000ea20000002700 */
[----:B------:R-:W-:Y:S02]  /*0aa0*/  ULDC UR4, c[0x0][0x1c8] ;  /* 0x0000720000047ab9 */ /* 0x000fe40000000800 */
[----:B------:R-:W3:Y:S01]  /*0ab0*/  I2F.RP R2, R4 ;  /* 0x0000000400027306 */ /* 0x000ee20000209400 */
[----:B------:R-:W-:Y:S02]  /*0ac0*/  ULOP3.LUT UR4, UR11, UR4, URZ, 0x3c, !UPT ;  /* 0x000000040b047292 */ /* 0x000fe4000f8e3c3f */
[----:B------:R-:W-:-:S04]  /*0ad0*/  @UP0 UIADD3 UR15, UR14, UR15, URZ ;  /* 0x0000000f0e0f0290 */ /* 0x000fc8000fffe03f */
[----:B------:R-:W-:Y:S01]  /*0ae0*/  ISETP.LE.AND P1, PT, RZ, UR4, PT ;  /* 0x00000004ff007c0c */ /* 0x000fe2000bf23270 */
[----:B------:R-:W-:Y:S02]  /*0af0*/  ULDC.64 UR4, c[0x0][0x1a0] ;  /* 0x0000680000047ab9 */ /* 0x000fe40000000a00 */
[----:B------:R-:W-:-:S04]  /*0b00*/  @UP0 UIMAD.WIDE.U32 UR16, UR15, UR4, URZ ;  /* 0x000000040f1002a5 */ /* 0x000fc8000f8e003f */
[----:B------:R-:W-:Y:S01]  /*0b10*/  @UP0 UIMAD UR5, UR15, UR5, UR17 ;  /* 0x000000050f0502a4 */ /* 0x000fe2000f8e0211 */
[----:B---3--:R-:W3:Y:S01]  /*0b20*/  MUFU.RCP R2, R2 ;  /* 0x0000000200027308 */ /* 0x008ee20000001000 */
[----:B------:R-:W-:Y:S01]  /*0b30*/  USHF.R.S32.HI UR15, URZ, 0x1f, UR11 ;  /* 0x0000001f3f0f7899 */ /* 0x000fe2000801140b */
[----:B--2---:R-:W-:Y:S02]  /*0b40*/  IABS R5, R5 ;  /* 0x0000000500057213 */ /* 0x004fe40000000000 */
[----:B---3--:R-:W-:-:S04]  /*0b50*/  IADD3 R2, R2, 0xffffffe, RZ ;  /* 0x0ffffffe02027810 */ /* 0x008fc80007ffe0ff */
[----:B------:R-:W2:Y:S02]  /*0b60*/  F2I.FTZ.U32.TRUNC.NTZ R3, R2 ;  /* 0x0000000200037305 */ /* 0x000ea4000021f000 */
[----:B--2---:R-:W-:Y:S02]  /*0b70*/  IMAD.MOV R0, RZ, RZ, -R3 ;  /* 0x000000ffff007224 */ /* 0x004fe400078e0a03 */
        /* <DEDUP_REMOVED lines=29> */
.L_x_1064:
[CC--:B------:R-:W-:Y:S01]  /*0d50*/  LEA.HI R3, R9.reuse, R22.reuse, RZ, 0x3 ;  /* 0x0000001609037211 */ /* 0x0c0fe200078f18ff */
[----:B------:R-:W2:Y:S01]  /*0d60*/  S2R R14, SR_CTAID.Z ;  /* 0x00000000000e7919 */ /* 0x000ea20000002700 */
[-C--:B------:R-:W-:Y:S01]  /*0d70*/  LEA.HI R19, R9, R22.reuse, RZ, 0x4 ;  /* 0x0000001609137211 */ /* 0x080fe200078f20ff */
[----:B------:R-:W-:Y:S01]  /*0d80*/  IMAD.U32 R10, RZ, RZ, UR25 ;  /* 0x00000019ff0a7e24 */ /* 0x000fe2000f8e00ff */
[----:B------:R-:W-:Y:S01]  /*0d90*/  SHF.R.S32.HI R2, RZ, 0x3, R3 ;  /* 0x00000003ff027819 */ /* 0x000fe20000011403 */
[----:B------:R-:W-:Y:S01]  /*0da0*/  UIADD3 UR17, -UR10, UR26, URZ ;  /* 0x0000001a0a117290 */ /* 0x000fe2000fffe13f */
[----:B------:R-:W-:Y:S01]  /*0db0*/  LOP3.LUT R3, R3, 0xfffffff8, RZ, 0xc0, !PT ;  /* 0xfffffff803037812 */ /* 0x000fe200078ec0ff */
[----:B------:R-:W-:Y:S01]  /*0dc0*/  BSSY B0, `(.L_x_1065) ;  /* 0x000005c000007945 */ /* 0x000fe20003800000 */
        /* <DEDUP_REMOVED lines=8> */
[----:B------:R-:W-:Y:S01]  /*0e50*/  SHF.R.S32.HI R17, RZ, 0x5, R16 ;  /* 0x00000005ff117819 */ /* 0x000fe20000011410 */
[----:B------:R-:W-:Y:S01]  /*0e60*/  IMAD.SHL.U32 R9, R9, 0x8, RZ ;  /* 0x0000000809097824 */ /* 0x000fe200078e00ff */
[----:B------:R-:W-:Y:S01]  /*0e70*/  SHF.R.S32.HI R7, RZ, 0x1f, R4 ;  /* 0x0000001fff077819 */ /* 0x000fe20000011404 */
[----:B------:R-:W-:Y:S01]  /*0e80*/  IMAD R12, R3, c[0x0][0x1a0], RZ ;  /* 0x00006800030c7a24 */ /* 0x000fe200078e02ff */
[----:B------:R-:W-:Y:S01]  /*0e90*/  LOP3.LUT R6, R5, 0x38, R102, 0xf8, !PT ;  /* 0x0000003805067812 */ /* 0x000fe200078ef866 */
[----:B------:R-:W-:Y:S01]  /*0ea0*/  IMAD R13, R3, c[0x0][0x198], RZ ;  /* 0x00006600030d7a24 */ /* 0x000fe200078e02ff */
[----:B------:R-:W-:Y:S01]  /*0eb0*/  SHF.R.U32.HI R5, RZ, 0x3, R5 ;  /* 0x00000003ff057819 */ /* 0x000fe20000011605 */
[C---:B------:R-:W-:Y:S01]  /*0ec0*/  IMAD R12, R2.reuse, c[0x0][0x1a4], R12 ;  /* 0x00006900020c7a24 */ /* 0x040fe200078e020c */
[----:B------:R-:W-:Y:S01]  /*0ed0*/  LEA.HI R21, R7, R4, RZ, 0x3 ;  /* 0x0000000407157211 */ /* 0x000fe200078f18ff */
[----:B------:R-:W-:Y:S01]  /*0ee0*/  IMAD R13, R2, c[0x0][0x19c], R13 ;  /* 0x00006700020d7a24 */ /* 0x000fe200078e020d */
[----:B------:R-:W-:Y:S01]  /*0ef0*/  LOP3.LUT R8, R6, R5, RZ, 0x3c, !PT ;  /* 0x0000000506087212 */ /* 0x000fe200078e3cff */
[----:B------:R-:W-:Y:S01]  /*0f00*/  IMAD.WIDE R6, R10, 0x80, R2 ;  /* 0x000000800a067825 */ /* 0x000fe200078e0202 */
[----:B------:R-:W-:-:S02]  /*0f10*/  LOP3.LUT R5, R21, 0xfffffff8, RZ, 0xc0, !PT ;  /* 0xfffffff815057812 */ /* 0x000fc400078ec0ff */
[--C-:B------:R-:W-:Y:S02]  /*0f20*/  SHF.R.S32.HI R103, RZ, 0x1f, R102.reuse ;  /* 0x0000001fff677819 */ /* 0x100fe40000011466 */
[----:B------:R-:W-:Y:S01]  /*0f30*/  IADD3 R10, P0, R102, UR8, RZ ;  /* 0x00000008660a7c10 */ /* 0x000fe2000ff1e0ff */
[----:B------:R-:W-:Y:S01]  /*0f40*/  IMAD.IADD R20, R4, 0x1, -R5 ;  /* 0x0000000104147824 */ /* 0x000fe200078e0a05 */
[----:B------:R-:W-:Y:S01]  /*0f50*/  LOP3.LUT R215, R8, 0xfffffe00, R9, 0xf8, !PT ;  /* 0xfffffe0008d77812 */ /* 0x000fe200078ef809 */
[--C-:B------:R-:W-:Y:S01]  /*0f60*/  IMAD.WIDE.U32 R4, R2, c[0x0][0x1a0], R102.reuse ;  /* 0x0000680002047a25 */ /* 0x100fe200078e0066 */
[----:B------:R-:W-:Y:S01]  /*0f70*/  IADD3.X R11, R103, UR13, RZ, P0, !PT ;  /* 0x0000000d670b7c10 */ /* 0x000fe200087fe4ff */
[----:B------:R3:W-:Y:S01]  /*0f80*/  STL.64 [R1+0x88], R102 ;  /* 0x0000886601007387 */ /* 0x0007e20000100a00 */
[----:B------:R-:W-:Y:S01]  /*0f90*/  IADD3 R100, R102, 0x40, RZ ;  /* 0x0000004066647810 */ /* 0x000fe20007ffe0ff */
[----:B------:R-:W-:Y:S01]  /*0fa0*/  IMAD.WIDE.U32 R8, R2, c[0x0][0x198], R102 ;  /* 0x0000660002087a25 */ /* 0x000fe200078e0066 */
[----:B------:R-:W-:-:S03]  /*0fb0*/  IADD3 R4, P0, R4, UR16, RZ ;  /* 0x0000001004047c10 */ /* 0x000fc6000ff1e0ff */
[----:B--2---:R-:W-:Y:S01]  /*0fc0*/  IMAD.WIDE.U32 R14, R14, c[0x0][0x1a8], R10 ;  /* 0x00006a000e0e7a25 */ /* 0x004fe200078e000a */
[----:B------:R-:W-:Y:S02]  /*0fd0*/  SHF.R.S32.HI R10, RZ, 0x1f, R0 ;  /* 0x0000001fff0a7819 */ /* 0x000fe40000011400 */
[----:B------:R-:W-:Y:S01]  /*0fe0*/  IADD3 R8, P1, R8, UR20, RZ ;  /* 0x0000001408087c10 */ /* 0x000fe2000ff3e0ff */
[----:B------:R-:W-:Y:S01]  /*0ff0*/  IMAD.SHL.U32 R215, R215, 0x2, RZ ;  /* 0x00000002d7d77824 */ /* 0x000fe200078e00ff */
[----:B------:R-:W-:Y:S01]  /*1000*/  IADD3.X R5, R5, UR5, R12, P0, !PT ;  /* 0x0000000505057c10 */ /* 0x000fe200087fe40c */
[C---:B------:R-:W-:Y:S01]  /*1010*/  IMAD R12, R10.reuse, c[0x0][0x1b0], RZ ;  /* 0x00006c000a0c7a24 */ /* 0x040fe200078e02ff */
[----:B------:R-:W-:Y:S01]  /*1020*/  IADD3.X R9, R9, UR9, R13, P1, !PT ;  /* 0x0000000909097c10 */ /* 0x000fe20008ffe40d */
[----:B------:R-:W-:Y:S01]  /*1030*/  IMAD R10, R10, c[0x0][0x1b8], RZ ;  /* 0x00006e000a0a7a24 */ /* 0x000fe200078e02ff */
[----:B------:R-:W-:Y:S01]  /*1040*/  SHF.R.S32.HI R11, RZ, 0x1f, R16 ;  /* 0x0000001fff0b7819 */ /* 0x000fe20000011410 */
[----:B------:R-:W-:Y:S01]  /*1050*/  IMAD.WIDE.U32 R24, R0, c[0x0][0x1b8], R4 ;  /* 0x00006e0000187a25 */ /* 0x000fe200078e0004 */
[----:B------:R-:W-:Y:S01]  /*1060*/  R2P PR, R20, 0x6 ;  /* 0x0000000614007804 */ /* 0x000fe20000000000 */
[----:B------:R-:W-:Y:S01]  /*1070*/  ULDC.64 UR4, c[0x0][0x1a8] ;  /* 0x00006a0000047ab9 */ /* 0x000fe20000000a00 */
[----:B------:R-:W-:Y:S01]  /*1080*/  ISETP.GE.AND P0, PT, R2, UR17, PT ;  /* 0x0000001102007c0c */ /* 0x000fe2000bf06270 */
[C---:B------:R-:W-:Y:S01]  /*1090*/  IMAD R10, R0.reuse, c[0x0][0x1bc], R10 ;  /* 0x00006f00000a7a24 */ /* 0x040fe200078e020a */
[----:B------:R-:W-:Y:S01]  /*10a0*/  SHF.R.S32.HI R13, RZ, 0x1f, R91 ;  /* 0x0000001fff0d7819 */ /* 0x000fe2000001145b */
[C---:B------:R-:W-:Y:S01]  /*10b0*/  IMAD R12, R0.reuse, c[0x0][0x1b4], R12 ;  /* 0x00006d00000c7a24 */ /* 0x040fe200078e020c */
[----:B------:R-:W-:Y:S01]  /*10c0*/  UIMAD UR4, UR15, UR4, URZ ;  /* 0x000000040f0472a4 */ /* 0x000fe2000f8e023f */
[----:B------:R-:W-:Y:S01]  /*10d0*/  IMAD.WIDE.U32 R30, R0, c[0x0][0x1b0], R8 ;  /* 0x00006c00001e7a25 */ /* 0x000fe200078e0008 */
[----:B------:R-:W-:-:S02]  /*10e0*/  LEA.HI R11, R11, R17, RZ, 0x2 ;  /* 0x000000110b0b7211 */ /* 0x000fc400078f10ff */
[----:B------:R-:W-:Y:S01]  /*10f0*/  UIMAD UR4, UR11, UR5, UR4 ;  /* 0x000000050b0472a4 */ /* 0x000fe2000f8e0204 */
[----:B------:R-:W-:Y:S01]  /*1100*/  IMAD.IADD R27, R25, 0x1, R10 ;  /* 0x00000001191b7824 */ /* 0x000fe200078e020a */
[----:B------:R3:W-:Y:S01]  /*1110*/  STL.64 [R1+0xa0], R30 ;  /* 0x0000a01e01007387 */ /* 0x0007e20000100a00 */
[----:B------:R-:W-:Y:S01]  /*1120*/  IMAD.IADD R33, R31, 0x1, R12 ;  /* 0x000000011f217824 */ /* 0x000fe200078e020c */
[----:B------:R-:W-:Y:S01]  /*1130*/  LEA.HI R96, R13, R91, RZ, 0x2 ;  /* 0x0000005b0d607211 */ /* 0x000fe200078f10ff */
[----:B------:R-:W-:Y:S01]  /*1140*/  IMAD.MOV.U32 R4, RZ, RZ, 0x10 ;  /* 0x00000010ff047424 */ /* 0x000fe200078e00ff */
[----:B------:R3:W-:Y:S01]  /*1150*/  STL.64 [R1+0xb8], R24 ;  /* 0x0000b81801007387 */ /* 0x0007e20000100a00 */
[----:B------:R-:W-:Y:S01]  /*1160*/  LOP3.LUT R0, R11, 0xffffffc, RZ, 0xc0, !PT ;  /* 0x0ffffffc0b007812 */ /* 0x000fe200078ec0ff */
[----:B------:R-:W-:Y:S01]  /*1170*/  IMAD.MOV.U32 R5, RZ, RZ, 0x20 ;  /* 0x00000020ff057424 */ /* 0x000fe200078e00ff */
[----:B------:R-:W-:Y:S01]  /*1180*/  SHF.R.S32.HI R18, RZ, 0x2, R96 ;  /* 0x00000002ff127819 */ /* 0x000fe20000011460 */
[----:B------:R3:W-:Y:S01]  /*1190*/  STL [R1+0x98], R100 ;  /* 0x0000986401007387 */ /* 0x0007e20000100800 */
[----:B------:R-:W-:Y:S01]  /*11a0*/  IADD3 R9, R15, UR4, RZ ;  /* 0x000000040f097c10 */ /* 0x000fe2000fffe0ff */
[----:B------:R-:W-:Y:S01]  /*11b0*/  IMAD.IADD R0, R17, 0x1, -R0 ;  /* 0x0000000111007824 */ /* 0x000fe200078e0a00 */
[----:B------:R-:W-:Y:S01]  /*11c0*/  SEL R4, R4, 0xfffffff0, !P1 ;  /* 0xfffffff004047807 */ /* 0x000fe20004800000 */
[----:B------:R3:W-:Y:S01]  /*11d0*/  STL [R1+0xb4], R27 ;  /* 0x0000b41b01007387 */ /* 0x0007e20000100800 */
[----:B------:R-:W-:Y:S01]  /*11e0*/  SEL R5, R5, 0xffffffe0, !P2 ;  /* 0xffffffe005057807 */ /* 0x000fe20005000000 */
[----:B------:R-:W-:-:S02]  /*11f0*/  IMAD R97, R0, 0x10, R18 ;  /* 0x0000001000617824 */ /* 0x000fc400078e0212 */
[----:B------:R3:W-:Y:S01]  /*1200*/  STL [R1+0x94], R33 ;  /* 0x0000942101007387 */ /* 0x0007e20000100800 */
        /* <DEDUP_REMOVED lines=23> */
.L_x_1066:
[----:B------:R-:W-:Y:S05]  /*1380*/  BSYNC B0 ;  /* 0x0000000000007941 */ /* 0x000fea0003800000 */
.L_x_1065:
[----:B------:R-:W-:Y:S01]  /*1390*/  IADD3 R16, R2, 0x10, RZ ;  /* 0x0000001002107810 */ /* 0x000fe20007ffe0ff */
[----:B------:R-:W-:Y:S03]  /*13a0*/  BSSY B0, `(.L_x_1067) ;  /* 0x000001c000007945 */ /* 0x000fe60003800000 */
[----:B------:R-:W-:-:S13]  /*13b0*/  ISETP.GE.AND P0, PT, R16, UR17, PT ;  /* 0x0000001110007c0c */ /* 0x000fda000bf06270 */
[----:B------:R-:W-:Y:S05]  /*13c0*/  @P0 BRA `(.L_x_1068) ;  /* 0x0000019000000947 */ /* 0x000fea0003800000 */
[----:B------:R-:W-:Y:S02]  /*13d0*/  IADD3 R0, P0, R6, 0x10, RZ ;  /* 0x0000001006007810 */ /* 0x000fe40007f1e0ff */
[----:B------:R-:W-:Y:S02]  /*13e0*/  ISETP.GE.AND P1, PT, R102, c[0x0][0x220], PT ;  /* 0x0000880066007a0c */ /* 0x000fe40003f26270 */
[----:B--2---:R-:W-:Y:S01]  /*13f0*/  MOV R11, R9 ;  /* 0x00000009000b7202 */ /* 0x004fe20000000f00 */
        /* <DEDUP_REMOVED lines=22> */
.L_x_1068:
[----:B------:R-:W-:Y:S05]  /*1560*/  BSYNC B0 ;  /* 0x0000000000007941 */ /* 0x000fea0003800000 */
.L_x_1067:
        /* <DEDUP_REMOVED lines=29> */
.L_x_1070:
[----:B------:R-:W-:Y:S05]  /*1740*/  BSYNC B0 ;  /* 0x0000000000007941 */ /* 0x000fea0003800000 */
.L_x_1069:
        /* <DEDUP_REMOVED lines=29> */
.L_x_1072:
[----:B------:R-:W-:Y:S05]  /*1920*/  BSYNC B0 ;  /* 0x0000000000007941 */ /* 0x000fea0003800000 */
.L_x_1071:
        /* <DEDUP_REMOVED lines=29> */
.L_x_1074:
[----:B------:R-:W-:Y:S05]  /*1b00*/  BSYNC B0 ;  /* 0x0000000000007941 */ /* 0x000fea0003800000 */
.L_x_1073:
        /* <DEDUP_REMOVED lines=29> */
.L_x_1076:
[----:B------:R-:W-:Y:S05]  /*1ce0*/  BSYNC B0 ;  /* 0x0000000000007941 */ /* 0x000fea0003800000 */
.L_x_1075:
        /* <DEDUP_REMOVED lines=29> */
.L_x_1078:
[----:B------:R-:W-:Y:S05]  /*1ec0*/  BSYNC B0 ;  /* 0x0000000000007941 */ /* 0x000fea0003800000 */
.L_x_1077:
        /* <DEDUP_REMOVED lines=26> */
[----:B----4-:R-:W-:-:S04]  /*2070*/  LEA R6, P0, R8, c[0x0][0x160], 0x1 ;  /* 0x0000580008067a11 */ /* 0x010fc800078008ff */
[----:B------:R-:W-:-:S05]  /*2080*/  LEA.HI.X R7, R8, c[0x0][0x164], R0, 0x1, P0 ;  /* 0x0000590008077a11 */ /* 0x000fca00000f0c00 */
[----:B------:R-:W-:Y:S01]  /*2090*/  @!PT LDS RZ, [RZ] ;  /* 0x00000000fffff984 */ /* 0x000fe20000000800 */
[----:B------:R-:W-:Y:S01]  /*20a0*/  @!PT LDS RZ, [RZ] ;  /* 0x00000000fffff984 */ /* 0x000fe20000000800 */
[----:B------:R-:W-:Y:S01]  /*20b0*/  @!PT LDS RZ, [RZ] ;  /* 0x00000000fffff984 */ /* 0x000fe20000000800 */
[----:B------:R4:W-:Y:S04]  /*20c0*/  LDGSTS.E.BYPASS.LTC128B.128 [R215+0x7800], [R6.64+0x80] ;  /* 0x0780008006d77fae */ /* 0x0009e8000b901d5c */
.L_x_1080:
[----:B------:R-:W-:Y:S05]  /*20d0*/  BSYNC B0 ;  /* 0x0000000000007941 */ /* 0x000fea0003800000 */
.L_x_1079:
[----:B------:R-:W-:Y:S01]  /*20e0*/  IMAD.MOV.U32 R98, RZ, RZ, R32 ;  /* 0x000000ffff627224 */ /* 0x000fe200078e0020 */
[----:B------:R-:W-:Y:S01]  /*20f0*/  UIADD3 UR32, UR27, -0x1, URZ ;  /* 0xffffffff1b207890 */ /* 0x000fe2000fffe03f */
[----:B------:R-:W-:Y:S01]  /*2100*/  IMAD.MOV.U32 R99, RZ, RZ, R33 ;  /* 0x000000ffff637224 */ /* 0x000fe200078e0021 */
[----:B------:R-:W-:Y:S01]  /*2110*/  MOV R98, R30 ;  /* 0x0000001e00627202 */ /* 0x000fe20000000f00 */
[----:B------:R-:W-:Y:S01]  /*2120*/  BSSY B0, `(.L_x_1081) ;  /* 0x000001c000007945 */ /* 0x000fe20003800000 */
[----:B------:R-:W-:Y:S02]  /*2130*/  UIMAD UR8, UR32, -0x20, UR6 ;  /* 0xffffffe0200878a4 */ /* 0x000fe4000f8e0206 */
[----:B------:R-:W-:Y:S01]  /*2140*/  USHF.R.S32.HI UR9, URZ, 0x1f, UR32 ;  /* 0x0000001f3f097899 */ /* 0x000fe20008011420 */
[----:B------:R1:W-:Y:S01]  /*2150*/  STL.64 [R1+0x90], R98 ;  /* 0x0000906201007387 */ /* 0x0003e20000100a00 */
[----:B------:R-:W-:Y:S01]  /*2160*/  UIMAD UR11, UR4, UR32, URZ ;  /* 0x00000020040b72a4 */ /* 0x000fe2000f8e023f */
[----:B--2---:R-:W-:-:S02]  /*2170*/  MOV R11, UR32 ;  /* 0x00000020000b7c02 */ /* 0x004fc40008000f00 */
[----:B------:R-:W-:Y:S01]  /*2180*/  ISETP.GE.AND P0, PT, R2, UR8, PT ;  /* 0x0000000802007c0c */ /* 0x000fe2000bf06270 */
[----:B------:R-:W-:Y:S02]  /*2190*/  UIMAD UR11, UR9, UR5, UR11 ;  /* 0x00000005090b72a4 */ /* 0x000fe4000f8e020b */
[----:B----4-:R-:W-:-:S05]  /*21a0*/  IMAD.WIDE.U32 R6, R11, UR5, R98 ;  /* 0x000000050b067c25 */ /* 0x010fca000f8e0062 */
        /* <DEDUP_REMOVED lines=19> */
.L_x_1082:
[----:B------:R-:W-:Y:S05]  /*22e0*/  BSYNC B0 ;  /* 0x0000000000007941 */ /* 0x000fea0003800000 */
.L_x_1081:
        /* <DEDUP_REMOVED lines=28> */
.L_x_1084:
[----:B------:R-:W-:Y:S05]  /*24b0*/  BSYNC B0 ;  /* 0x0000000000007941 */ /* 0x000fea0003800000 */
.L_x_1083:
[----:B------:R-:W0:Y:S01]  /*24c0*/  LDGDEPBAR ;  /* 0x00000000000079af */ /* 0x000e220000000000 */
[----:B------:R-:W-:Y:S01]  /*24d0*/  ISETP.GE.AND P0, PT, R2, UR8, PT ;  /* 0x0000000802007c0c */ /* 0x000fe2000bf06270 */
[----:B--2---:R-:W-:Y:S01]  /*24e0*/  IMAD.U32 R9, RZ, RZ, UR25 ;  /* 0x00000019ff097e24 */ /* 0x004fe2000f8e00ff */
[----:B------:R-:W-:Y:S01]  /*24f0*/  LEA R8, R17, UR10, 0x4 ;  /* 0x0000000a11087c11 */ /* 0x000fe2000f8e20ff */
[----:B----4-:R-:W-:Y:S01]  /*2500*/  IMAD.MOV.U32 R6, RZ, RZ, R26 ;  /* 0x000000ffff067224 */ /* 0x010fe200078e001a */
[----:B------:R-:W-:Y:S01]  /*2510*/  UIMAD UR10, UR18, UR32, URZ ;  /* 0x00000020120a72a4 */ /* 0x000fe2000f8e023f */
[----:B------:R-:W-:Y:S01]  /*2520*/  IMAD.MOV.U32 R7, RZ, RZ, R27 ;  /* 0x000000ffff077224 */ /* 0x000fe200078e001b */
[----:B------:R-:W-:Y:S01]  /*2530*/  LEA R93, R9, R17, 0x3 ;  /* 0x00000011095d7211 */ /* 0x000fe200078e18ff */
[----:B------:R-:W-:Y:S01]  /*2540*/  IMAD.MOV.U32 R6, RZ, RZ, R24 ;  /* 0x000000ffff067224 */ /* 0x000fe200078e0018 */
[----:B------:R-:W-:Y:S01]  /*2550*/  UIMAD UR9, UR9, UR19, UR10 ;  /* 0x00000013090972a4 */ /* 0x000fe2000f8e020a */
[----:B------:R-:W-:Y:S01]  /*2560*/  IADD3 R8, R8, 0x1, R18 ;  /* 0x0000000108087810 */ /* 0x000fe20007ffe012 */
[----:B------:R-:W-:Y:S01]  /*2570*/  IMAD.SHL.U32 R22, R22, 0x2, RZ ;  /* 0x0000000216167824 */ /* 0x000fe200078e00ff */
[----:B------:R-:W-:Y:S01]  /*2580*/  MOV R0, UR6 ;  /* 0x0000000600007c02 */ /* 0x000fe20008000f00 */
[----:B------:R2:W-:Y:S01]  /*2590*/  STL.64 [R1+0xb0], R6 ;  /* 0x0000b00601007387 */ /* 0x0005e20000100a00 */
[----:B------:R-:W-:Y:S01]  /*25a0*/  UIADD3 UR16, UR31, 0x646e171e, URZ ;  /* 0x646e171e1f107890 */ /* 0x000fe2000fffe03f */
[----:B------:R-:W-:Y:S01]  /*25b0*/  BSSY B0, `(.L_x_1085) ;  /* 0x000001d000007945 */ /* 0x000fe20003800000 */
[----:B------:R-:W-:Y:S01]  /*25c0*/  IADD3 R0, R0, -UR26, R8 ;  /* 0x8000001a00007c10 */ /* 0x000fe2000fffe008 */
[----:B------:R4:W-:Y:S01]  /*25d0*/  STL [R1+0x9c], R93 ;  /* 0x00009c5d01007387 */ /* 0x0009e20000100800 */
[----:B------:R-:W-:-:S02]  /*25e0*/  LOP3.LUT R95, R22, 0x6, RZ, 0xc0, !PT ;  /* 0x00000006165f7812 */ /* 0x000fc400078ec0ff */
[----:B------:R-:W-:Y:S01]  /*25f0*/  IADD3 R88, R0, c[0x0][0x2e8], RZ ;  /* 0x0000ba0000587a10 */ /* 0x000fe20007ffe0ff */
[----:B------:R-:W-:-:S04]  /*2600*/  DEPBAR.LE SB0, 0x0 ;  /* 0x000080000000791a */ /* 0x000fc80000000000 */
[----:B------:R-:W-:Y:S01]  /*2610*/  BAR.SYNC.DEFER_BLOCKING 0x0 ;  /* 0x0000000000007b1d */ /* 0x000fe20000010000 */
[----:B--2---:R-:W-:-:S05]  /*2620*/  IMAD.WIDE.U32 R6, R11, UR19, R6 ;  /* 0x000000130b067c25 */ /* 0x004fca000f8e0006 */
[----:B------:R-:W-:Y:S01]  /*2630*/  IADD3 R10, R7, UR9, RZ ;  /* 0x00000009070a7c10 */ /* 0x000fe2000fffe0ff */
[----:B------:R4:W-:Y:S04]  /*2640*/  @P0 STS.128 [R215+0xa000], RZ ;  /* 0x00a000ffd7000388 */ /* 0x0009e80000000c00 */
        /* <DEDUP_REMOVED lines=19> */
.L_x_1086:
[----:B------:R-:W-:Y:S05]  /*2780*/  BSYNC B0 ;  /* 0x0000000000007941 */ /* 0x000fea0003800000 */
.L_x_1085:
        /* <DEDUP_REMOVED lines=27> */
.L_x_1088:
[----:B------:R-:W-:Y:S05]  /*2940*/  BSYNC B0 ;  /* 0x0000000000007941 */ /* 0x000fea0003800000 */
.L_x_1087:
[----:B-1----:R-:W-:Y:S01]  /*2950*/  SHF.R.S32.HI R7, RZ, 0x4, R19 ;  /* 0x00000004ff077819 */ /* 0x002fe20000011413 */
[----:B------:R-:W-:Y:S01]  /*2960*/  IMAD.SHL.U32 R6, R20, 0x40, RZ ;  /* 0x0000004014067824 */ /* 0x000fe200078e00ff */
[C---:B------:R-:W-:Y:S01]  /*2970*/  R2P PR, R28.reuse, 0x6 ;  /* 0x000000061c007804 */ /* 0x040fe20000000000 */
[----:B--2---:R-:W-:Y:S01]  /*2980*/  IMAD.SHL.U32 R9, R28, 0x40, RZ ;  /* 0x000000401c097824 */ /* 0x004fe200078e00ff */
[----:B------:R-:W-:Y:S01]  /*2990*/  LEA.HI R0, R19, R7, RZ, 0x1 ;  /* 0x0000000713007211 */ /* 0x000fe200078f08ff */
[----:B------:R-:W-:Y:S01]  /*29a0*/  IMAD.SHL.U32 R8, R21, 0x40, RZ ;  /* 0x0000004015087824 */ /* 0x000fe200078e00ff */
[----:B------:R-:W0:Y:S01]  /*29b0*/  LDGDEPBAR ;  /* 0x00000000000079af */ /* 0x000e220000000000 */
[----:B------:R-:W-:Y:S01]  /*29c0*/  IMAD.SHL.U32 R3, R2, 0x8, RZ ;  /* 0x0000000802037824 */ /* 0x000fe200078e00ff */
[----:B------:R-:W-:Y:S01]  /*29d0*/  LOP3.LUT R0, R0, 0xfffffffe, RZ, 0xc0, !PT ;  /* 0xfffffffe00007812 */ /* 0x000fe200078ec0ff */
[----:B------:R-:W-:Y:S01]  /*29e0*/  UISETP.GE.AND UP0, UPT, UR27, 0x2, UPT ;  /* 0x000000021b00788c */ /* 0x000fe2000bf06270 */
[----:B------:R-:W-:-:S02]  /*29f0*/  LOP3.LUT R2, R6, 0x1c0, RZ, 0xc0, !PT ;  /* 0x000001c006027812 */ /* 0x000fc400078ec0ff */
[----:B------:R-:W-:Y:S01]  /*2a00*/  LOP3.LUT R90, R8, 0xfffffe00, RZ, 0xc0, !PT ;  /* 0xfffffe00085a7812 */ /* 0x000fe200078ec0ff */
[----:B------:R-:W-:Y:S01]  /*2a10*/  IMAD.IADD R7, R7, 0x1, -R0 ;  /* 0x0000000107077824 */ /* 0x000fe200078e0a00 */
[----:B------:R-:W-:Y:S02]  /*2a20*/  LOP3.LUT R0, R9, 0x1c0, RZ, 0xc0, !PT ;  /* 0x000001c009007812 */ /* 0x000fe400078ec0ff */
[----:B------:R-:W-:Y:S01]  /*2a30*/  PLOP3.LUT P0, PT, PT, PT, UP0, 0x80, 0x0 ;  /* 0x000000000000781c */ /* 0x000fe20003f0f008 */
[----:B------:R-:W-:Y:S01]  /*2a40*/  IMAD.SHL.U32 R6, R7, 0x8, RZ ;  /* 0x0000000807067824 */ /* 0x000fe200078e00ff */
[----:B------:R-:W-:Y:S02]  /*2a50*/  LOP3.LUT R8, R0, 0x8, R3, 0xf8, !PT ;  /* 0x0000000800087812 */ /* 0x000fe400078ef803 */
[----:B------:R-:W-:Y:S02]  /*2a60*/  SHF.R.U32.HI R0, RZ, 0x3, R0 ;  /* 0x00000003ff007819 */ /* 0x000fe40000011600 */
[----:B------:R-:W-:-:S02]  /*2a70*/  LOP3.LUT R6, R2, 0x8, R6, 0xf8, !PT ;  /* 0x0000000802067812 */ /* 0x000fc400078ef806 */
[----:B------:R-:W-:Y:S01]  /*2a80*/  SHF.R.U32.HI R3, RZ, 0x3, R2 ;  /* 0x00000003ff037819 */ /* 0x000fe20000011602 */
[----:B------:R-:W-:Y:S01]  /*2a90*/  IMAD R2, R17, 0x400, R90 ;  /* 0x0000040011027824 */ /* 0x000fe200078e025a */
[----:B------:R-:W-:Y:S02]  /*2aa0*/  LOP3.LUT R0, R8, R0, RZ, 0x3c, !PT ;  /* 0x0000000008007212 */ /* 0x000fe400078e3cff */
[----:B------:R-:W-:Y:S02]  /*2ab0*/  LOP3.LUT R89, R6, R3, RZ, 0x3c, !PT ;  /* 0x0000000306597212 */ /* 0x000fe400078e3cff */
[C---:B------:R-:W-:Y:S01]  /*2ac0*/  IADD3 R3, R88.reuse, 0x8, RZ ;  /* 0x0000000858037810 */ /* 0x040fe20007ffe0ff */
[----:B------:R-:W-:Y:S01]  /*2ad0*/  IMAD R0, R7, 0x200, R0 ;  /* 0x0000020007007824 */ /* 0x000fe200078e0200 */
[----:B------:R-:W-:Y:S01]  /*2ae0*/  IMNMX R172, R88, UR6, PT ;  /* 0x0000000658ac7c17 */ /* 0x000fe2000b800200 */
[----:B------:R-:W-:Y:S01]  /*2af0*/  IMAD.IADD R2, R89, 0x1, R2 ;  /* 0x0000000159027824 */ /* 0x000fe200078e0202 */
[----:B------:R-:W-:Y:S01]  /*2b00*/  IMNMX R173, R3, UR6, PT ;  /* 0x0000000603ad7c17 */ /* 0x000fe2000b800200 */
[----:B------:R-:W-:-:S02]  /*2b10*/  IMAD.SHL.U32 R200, R0, 0x2, RZ ;  /* 0x0000000200c87824 */ /* 0x000fc400078e00ff */
[----:B------:R-:W-:Y:S01]  /*2b20*/  IMAD.SHL.U32 R202, R2, 0x2, RZ ;  /* 0x0000000202ca7824 */ /* 0x000fe200078e00ff */
[----:B------:R-:W-:Y:S02]  /*2b30*/  IADD3 R2, R88, 0x40, RZ ;  /* 0x0000004058027810 */ /* 0x000fe40007ffe0ff */
[----:B------:R-:W-:Y:S01]  /*2b40*/  LDSM.16.M88.4 R20, [R200+0x8000] ;  /* 0x00800000c814783b */ /* 0x000fe20000000200 */
[----:B------:R-:W-:Y:S01]  /*2b50*/  IADD3 R0, R200, 0x8000, RZ ;  /* 0x00008000c8007810 */ /* 0x000fe20007ffe0ff */
[--C-:B------:R-:W-:Y:S01]  /*2b60*/  IMAD R204, R4, 0x2, R202.reuse ;  /* 0x0000000204cc7824 */ /* 0x100fe200078e02ca */
[----:B------:R-:W-:Y:S01]  /*2b70*/  IADD3 R211, R200, 0x8020, RZ ;  /* 0x00008020c8d37810 */ /* 0x000fe20007ffe0ff */
[----:B------:R-:W1:Y:S01]  /*2b80*/  LDSM.16.M88.4 R12, [R202] ;  /* 0x00000000ca0c783b */ /* 0x000e620000000200 */
[----:B------:R-:W-:Y:S01]  /*2b90*/  @P1 IADD3 R211, R0, -0x20, RZ ;  /* 0xffffffe000d31810 */ /* 0x000fe20007ffe0ff */
[----:B------:R-:W-:Y:S01]  /*2ba0*/  IMAD.MOV.U32 R0, RZ, RZ, 0x40 ;  /* 0x00000040ff007424 */ /* 0x000fe200078e00ff */
[----:B------:R-:W-:Y:S01]  /*2bb0*/  IMNMX R175, R2, UR6, PT ;  /* 0x0000000602af7c17 */ /* 0x000fe2000b800200 */
[----:B------:R-:W2:Y:S01]  /*2bc0*/  LDSM.16.M88.4 R8, [R202+0x2000] ;  /* 0x00200000ca08783b */ /* 0x000ea20000000200 */
[----:B------:R-:W-:Y:S01]  /*2bd0*/  IMAD R210, R5, 0x2, R202 ;  /* 0x0000000205d27824 */ /* 0x000fe200078e02ca */
[----:B------:R-:W-:Y:S01]  /*2be0*/  IADD3 R214, R211, 0x800, RZ ;  /* 0x00000800d3d67810 */ /* 0x000fe20007ffe0ff */
[----:B------:R-:W-:Y:S01]  /*2bf0*/  IMAD R208, R5, 0x2, R204 ;  /* 0x0000000205d07824 */ /* 0x000fe200078e02cc */
[----:B---3--:R-:W3:Y:S01]  /*2c00*/  LDSM.16.M88.4 R24, [R200+0x8800] ;  /* 0x00880000c818783b */ /* 0x008ee20000000200 */
[----:B------:R-:W-:-:S02]  /*2c10*/  SEL R0, R0, 0xffffffc0, !P2 ;  /* 0xffffffc000007807 */ /* 0x000fc40005000000 */
[C---:B------:R-:W-:Y:S01]  /*2c20*/  IADD3 R213, R211.reuse, 0x1000, RZ ;  /* 0x00001000d3d57810 */ /* 0x040fe20007ffe0ff */
[----:B------:R-:W-:Y:S01]  /*2c30*/  LDSM.16.M88.4 R28, [R211] ;  /* 0x00000000d31c783b */ /* 0x000fe20000000200 */
[----:B------:R-:W-:Y:S01]  /*2c40*/  IADD3 R212, R211, 0x1800, RZ ;  /* 0x00001800d3d47810 */ /* 0x000fe20007ffe0ff */
[----:B------:R-:W-:Y:S02]  /*2c50*/  IMAD.IADD R209, R200, 0x1, R0 ;  /* 0x00000001c8d17824 */ /* 0x000fe400078e0200 */
[----:B------:R-:W5:Y:S01]  /*2c60*/  LDSM.16.M88.4 R16, [R204+0x2000] ;  /* 0x00200000cc10783b */ /* 0x000f620000000200 */
[----:B------:R-:W-:Y:S01]  /*2c70*/  IMAD.IADD R207, R0, 0x1, R211 ;  /* 0x0000000100cf7824 */ /* 0x000fe200078e02d3 */
[----:B------:R-:W-:Y:S02]  /*2c80*/  IADD3 R0, R88, 0x48, RZ ;  /* 0x0000004858007810 */ /* 0x000fe40007ffe0ff */
[----:B------:R-:W4:Y:S02]  /*2c90*/  LDSM.16.M88.4 R32, [R211+0x800] ;  /* 0x00080000d320783b */ /* 0x000f240000000200 */
[----:B------:R-:W-:-:S02]  /*2ca0*/  IMNMX R174, R0, UR6, PT ;  /* 0x0000000600ae7c17 */ /* 0x000fc4000b800200 */
[----:B------:R-:W-:Y:S04]  /*2cb0*/  LDSM.16.M88.4 R40, [R209+0x8000] ;  /* 0x00800000d128783b */ /* 0x000fe80000000200 */
[----:B------:R-:W-:Y:S01]  /*2cc0*/  LDSM.16.M88.4 R36, [R209+0x8800] ;  /* 0x00880000d124783b */ /* 0x000fe20000000200 */
[-C--:B-1----:R-:W-:Y:S08]  /*2cd0*/  HMMA.16816.F32 R64, R12, R20.reuse, RZ ;  /* 0x000000140c40723c */ /* 0x082ff000000018ff */
[C---:B--2---:R-:W-:Y:S08]  /*2ce0*/  HMMA.16816.F32 R60, R8.reuse, R20, RZ ;  /* 0x00000014083c723c */ /* 0x044ff000000018ff */
[-C--:B------:R-:W-:Y:S08]  /*2cf0*/  HMMA.16816.F32 R56, R8, R22.reuse, RZ ;  /* 0x000000160838723c */ /* 0x080ff000000018ff */
[----:B------:R-:W-:Y:S01]  /*2d00*/  HMMA.16816.F32 R68, R12, R22, RZ ;  /* 0x000000160c44723c */ /* 0x000fe200000018ff */
[----:B------:R-:W1:Y:S07]  /*2d10*/  LDSM.16.M88.4 R20, [R204] ;  /* 0x00000000cc14783b */ /* 0x000e6e0000000200 */
[C---:B---3--:R-:W-:Y:S08]  /*2d20*/  HMMA.16816.F32 R52, R8.reuse, R24, RZ ;  /* 0x000000180834723c */ /* 0x048ff000000018ff */
[----:B------:R-:W-:Y:S01]  /*2d30*/  HMMA.16816.F32 R48, R8, R26, RZ ;  /* 0x0000001a0830723c */ /* 0x000fe200000018ff */
[----:B------:R-:W2:Y:S07]  /*2d40*/  LDSM.16.M88.4 R8, [R210+0x2000] ;  /* 0x00200000d208783b */ /* 0x000eae0000000200 */
[C---:B------:R-:W-:Y:S08]  /*2d50*/  HMMA.16816.F32 R44, R12.reuse, R24, RZ ;  /* 0x000000180c2c723c */ /* 0x040ff000000018ff */
[----:B------:R-:W-:Y:S01]  /*2d60*/  HMMA.16816.F32 R24, R12, R26, RZ ;  /* 0x0000001a0c18723c */ /* 0x000fe200000018ff */
[----:B------:R-:W3:Y:S07]  /*2d70*/  LDSM.16.M88.4 R12, [R210] ;  /* 0x00000000d20c783b */ /* 0x000eee0000000200 */
[C---:B-----5:R-:W-:Y:S08]  /*2d80*/  HMMA.16816.F32 R80, R16.reuse, R28, R60 ;  /* 0x0000001c1050723c */ /* 0x060ff0000000183c */
[C---:B------:R-:W-:Y:S08]  /*2d90*/  HMMA.16816.F32 R60, R16.reuse, R30, R56 ;  /* 0x0000001e103c723c */ /* 0x040ff00000001838 */
[C---:B----4-:R-:W-:Y:S08]  /*2da0*/  HMMA.16816.F32 R72, R16.reuse, R32, R52 ;  /* 0x000000201048723c */ /* 0x050ff00000001834 */
[----:B------:R-:W-:Y:S01]  /*2db0*/  HMMA.16816.F32 R56, R16, R34, R48 ;  /* 0x000000221038723c */ /* 0x000fe20000001830 */
[----:B------:R-:W-:Y:S07]  /*2dc0*/  LDSM.16.M88.4 R16, [R208+0x2000] ;  /* 0x00200000d010783b */ /* 0x000fee0000000200 */
[C---:B-1----:R-:W-:Y:S08]  /*2dd0*/  HMMA.16816.F32 R52, R20.reuse, R28, R64 ;  /* 0x0000001c1434723c */ /* 0x042ff00000001840 */
[C---:B------:R-:W-:Y:S08]  /*2de0*/  HMMA.16816.F32 R48, R20.reuse, R32, R44 ;  /* 0x000000201430723c */ /* 0x040ff0000000182c */
[C---:B------:R-:W-:Y:S01]  /*2df0*/  HMMA.16816.F32 R44, R20.reuse, R30, R68 ;  /* 0x0000001e142c723c */ /* 0x040fe20000001844 */
[----:B------:R-:W1:Y:S07]  /*2e00*/  LDSM.16.M88.4 R28, [R207] ;  /* 0x00000000cf1c783b */ /* 0x000e6e0000000200 */
[----:B------:R-:W-:Y:S01]  /*2e10*/  HMMA.16816.F32 R32, R20, R34, R24 ;  /* 0x000000221420723c */ /* 0x000fe20000001818 */
[----:B------:R-:W4:Y:S04]  /*2e20*/  LDSM.16.M88.4 R24, [R207+0x800] ;  /* 0x00080000cf18783b */ /* 0x000f280000000200 */
[----:B------:R-:W5:Y:S03]  /*2e30*/  LDSM.16.M88.4 R20, [R208] ;  /* 0x00000000d014783b */ /* 0x000f660000000200 */
[C---:B--2---:R-:W-:Y:S08]  /*2e40*/  HMMA.16816.F32 R64, R8.reuse, R42, R60 ;  /* 0x0000002a0840723c */ /* 0x044ff0000000183c */
[C---:B------:R-:W-:Y:S08]  /*2e50*/  HMMA.16816.F32 R60, R8.reuse, R38, R56 ;  /* 0x00000026083c723c */ /* 0x040ff00000001838 */
[C---:B------:R-:W-:Y:S08]  /*2e60*/  HMMA.16816.F32 R80, R8.reuse, R40, R80 ;  /* 0x000000280850723c */ /* 0x040ff00000001850 */
[----:B------:R-:W-:Y:S01]  /*2e70*/  HMMA.16816.F32 R72, R8, R36, R72 ;  /* 0x000000240848723c */ /* 0x000fe20000001848 */
[----:B------:R-:W-:Y:S07]  /*2e80*/  LDSM.16.M88.4 R8, [R202+0x6000] ;  /* 0x00600000ca08783b */ /* 0x000fee0000000200 */
[C---:B---3--:R-:W-:Y:S08]  /*2e90*/  HMMA.16816.F32 R56, R12.reuse, R40, R52 ;  /* 0x000000280c38723c */ /* 0x048ff00000001834 */
[C---:B------:R-:W-:Y:S01]  /*2ea0*/  HMMA.16816.F32 R52, R12.reuse, R42, R44 ;  /* 0x0000002a0c34723c */ /* 0x040fe2000000182c */
[----:B------:R-:W2:Y:S04]  /*2eb0*/  LDSM.16.M88.4 R44, [R200+0x9000] ;  /* 0x00900000c82c783b */ /* 0x000ea80000000200 */
[----:B------:R-:W3:Y:S03]  /*2ec0*/  LDSM.16.M88.4 R40, [R200+0x9800] ;  /* 0x00980000c828783b */ /* 0x000ee60000000200 */
[C---:B------:R-:W-:Y:S08]  /*2ed0*/  HMMA.16816.F32 R48, R12.reuse, R36, R48 ;  /* 0x000000240c30723c */ /* 0x040ff00000001830 */
        /* <DEDUP_REMOVED lines=8> */
[C---:B------:R-:W-:Y:S01]  /*2f60*/  HMMA.16816.F32 R52, R20.reuse, R30, R52 ;  /* 0x0000001e1434723c */ /* 0x040fe20000001834 */
[----:B------:R-:W-:Y:S07]  /*2f70*/  LDSM.16.M88.4 R28, [R204+0x4000] ;  /* 0x00400000cc1c783b */ /* 0x000fee0000000200 */
[C---:B------:R-:W-:Y:S08]  /*2f80*/  HMMA.16816.F32 R16, R20.reuse, R24, R48 ;  /* 0x000000181410723c */ /* 0x040ff00000001830 */
[----:B------:R-:W-:Y:S01]  /*2f90*/  HMMA.16816.F32 R20, R20, R26, R36 ;  /* 0x0000001a1414723c */ /* 0x000fe20000001824 */
[----:B------:R-:W-:Y:S04]  /*2fa0*/  LDSM.16.M88.4 R36, [R211+0x1000] ;  /* 0x00100000d324783b */ /* 0x000fe80000000200 */
[----:B------:R-:W1:Y:S03]  /*2fb0*/  LDSM.16.M88.4 R24, [R204+0x6000] ;  /* 0x00600000cc18783b */ /* 0x000e660000000200 */
[C---:B--2---:R-:W-:Y:S08]  /*2fc0*/  HMMA.16816.F32 R64, R8.reuse, R46, R64 ;  /* 0x0000002e0840723c */ /* 0x044ff00000001840 */
[C---:B------:R-:W-:Y:S08]  /*2fd0*/  HMMA.16816.F32 R80, R8.reuse, R44, R80 ;  /* 0x0000002c0850723c */ /* 0x040ff00000001850 */
[C---:B---3--:R-:W-:Y:S08]  /*2fe0*/  HMMA.16816.F32 R84, R8.reuse, R40, R84 ;  /* 0x000000280854723c */ /* 0x048ff00000001854 */
[----:B------:R-:W-:Y:S08]  /*2ff0*/  HMMA.16816.F32 R60, R8, R42, R60 ;  /* 0x0000002a083c723c */ /* 0x000ff0000000183c */
[C---:B------:R-:W-:Y:S08]  /*3000*/  HMMA.16816.F32 R56, R12.reuse, R44, R56 ;  /* 0x0000002c0c38723c */ /* 0x040ff00000001838 */
[C---:B------:R-:W-:Y:S01]  /*3010*/  HMMA.16816.F32 R48, R12.reuse, R46, R52 ;  /* 0x0000002e0c30723c */ /* 0x040fe20000001834 */
[----:B------:R-:W-:Y:S07]  /*3020*/  LDSM.16.M88.4 R44, [R209+0x9000] ;  /* 0x00900000d12c783b */ /* 0x000fee0000000200 */
[C---:B------:R-:W-:Y:S01]  /*3030*/  HMMA.16816.F32 R8, R12.reuse, R40, R16 ;  /* 0x000000280c08723c */ /* 0x040fe20000001810 */
[----:B------:R-:W2:Y:S07]  /*3040*/  LDSM.16.M88.4 R16, [R210+0x6000] ;  /* 0x00600000d210783b */ /* 0x000eae0000000200 */
        /* <DEDUP_REMOVED lines=13> */
[----:B------:R-:W1:Y:S04]  /*3120*/  LDSM.16.M88.4 R28, [R207+0x1000] ;  /* 0x00100000cf1c783b */ /* 0x000e680000000200 */
[----:B------:R-:W5:Y:S01]  /*3130*/  LDSM.16.M88.4 R12, [R208+0x4000] ;  /* 0x00400000d00c783b */ /* 0x000f620000000200 */
[----:B------:R-:W-:-:S04]  /*3140*/  DEPBAR.LE SB0, 0x0 ;  /* 0x000080000000791a */ /* 0x000fc80000000000 */
[C---:B--2---:R-:W-:Y:S08]  /*3150*/  HMMA.16816.F32 R56, R16.reuse, R46, R52 ;  /* 0x0000002e1038723c */ /* 0x044ff00000001834 */
[C---:B------:R-:W-:Y:S08]  /*3160*/  HMMA.16816.F32 R60, R16.reuse, R44, R80 ;  /* 0x0000002c103c723c */ /* 0x040ff00000001850 */
[C---:B---3--:R-:W-:Y:S08]  /*3170*/  HMMA.16816.F32 R52, R16.reuse, R40, R84 ;  /* 0x000000281034723c */ /* 0x048ff00000001854 */
[----:B------:R-:W-:Y:S08]  /*3180*/  HMMA.16816.F32 R36, R16, R42, R76 ;  /* 0x0000002a1024723c */ /* 0x000ff0000000184c */
[C---:B----4-:R-:W-:Y:S08]  /*3190*/  HMMA.16816.F32 R32, R20.reuse, R44, R72 ;  /* 0x0000002c1420723c */ /* 0x050ff00000001848 */
[C---:B------:R-:W-:Y:S08]  /*31a0*/  HMMA.16816.F32 R44, R20.reuse, R46, R68 ;  /* 0x0000002e142c723c */ /* 0x040ff00000001844 */
[C---:B------:R-:W-:Y:S08]  /*31b0*/  HMMA.16816.F32 R16, R20.reuse, R40, R64 ;  /* 0x000000281410723c */ /* 0x040ff00000001840 */
[----:B------:R-:W-:Y:S08]  /*31c0*/  HMMA.16816.F32 R20, R20, R42, R48 ;  /* 0x0000002a1414723c */ /* 0x000ff00000001830 */
[C---:B-1----:R-:W-:Y:S08]  /*31d0*/  HMMA.16816.F32 R60, R8.reuse, R28, R60 ;  /* 0x0000001c083c723c */ /* 0x042ff0000000183c */
[----:B------:R-:W-:Y:S08]  /*31e0*/  HMMA.16816.F32 R56, R8, R30, R56 ;  /* 0x0000001e0838723c */ /* 0x000ff00000001838 */
[C---:B-----5:R-:W-:Y:S08]  /*31f0*/  HMMA.16816.F32 R32, R12.reuse, R28, R32 ;  /* 0x0000001c0c20723c */ /* 0x060ff00000001820 */
[----:B------:R-:W-:Y:S08]  /*3200*/  HMMA.16816.F32 R44, R12, R30, R44 ;  /* 0x0000001e0c2c723c */ /* 0x000ff0000000182c */
[C---:B------:R-:W-:Y:S08]  /*3210*/  HMMA.16816.F32 R52, R8.reuse, R24, R52 ;  /* 0x000000180834723c */ /* 0x040ff00000001834 */
[----:B------:R-:W-:Y:S08]  /*3220*/  HMMA.16816.F32 R48, R8, R26, R36 ;  /* 0x0000001a0830723c */ /* 0x000ff00000001824 */
[C---:B------:R-:W-:Y:S08]  /*3230*/  HMMA.16816.F32 R28, R12.reuse, R24, R16 ;  /* 0x000000180c1c723c */ /* 0x040ff00000001810 */
[----:B------:R-:W-:Y:S01]  /*3240*/  HMMA.16816.F32 R20, R12, R26, R20 ;  /* 0x0000001a0c14723c */ /* 0x000fe20000001814 */
[----:B------:R-:W-:Y:S06]  /*3250*/  BAR.SYNC.DEFER_BLOCKING 0x0 ;  /* 0x0000000000007b1d */ /* 0x000fec0000010000 */
[----:B------:R-:W-:Y:S05]  /*3260*/  @!P0 BRA `(.L_x_1089) ;  /* 0x000002b000008947 */ /* 0x000fea0003800000 */
[----:B------:R-:W-:Y:S01]  /*3270*/  UIADD3 UR8, UR27, -0x2, URZ ;  /* 0xfffffffe1b087890 */ /* 0x000fe2000fffe03f */
[----:B------:R-:W-:Y:S01]  /*3280*/  ISETP.GE.AND P3, PT, R102, c[0x0][0x220], PT ;  /* 0x0000880066007a0c */ /* 0x000fe20003f66270 */
[----:B------:R-:W-:Y:S01]  /*3290*/  BSSY B0, `(.L_x_1090) ;  /* 0x0000027000007945 */ /* 0x000fe20003800000 */
[----:B------:R-:W-:Y:S01]  /*32a0*/  ISETP.GE.AND P2, PT, R100, c[0x0][0x220], PT ;  /* 0x0000880064007a0c */ /* 0x000fe20003f46270 */
[----:B------:R-:W-:-:S02]  /*32b0*/  USHF.R.S32.HI UR7, URZ, 0x1f, UR8 ;  /* 0x0000001f3f077899 */ /* 0x000fc40008011408 */
[----:B------:R-:W-:Y:S01]  /*32c0*/  UIMAD UR6, UR4, UR8, URZ ;  /* 0x00000008040672a4 */ /* 0x000fe2000f8e023f */
[----:B------:R-:W-:-:S03]  /*32d0*/  IMAD.U32 R2, RZ, RZ, UR8 ;  /* 0x00000008ff027e24 */ /* 0x000fc6000f8e00ff */
[----:B------:R-:W-:Y:S01]  /*32e0*/  UIMAD UR6, UR7, UR5, UR6 ;  /* 0x00000005070672a4 */ /* 0x000fe2000f8e0206 */
[----:B------:R-:W-:-:S03]  /*32f0*/  IMAD.WIDE.U32 R2, R2, UR5, R98 ;  /* 0x0000000502027c25 */ /* 0x000fc6000f8e0062 */
[----:B------:R1:W-:Y:S02]  /*3300*/  @P3 STS.128 [R215+0x8000], RZ ;  /* 0x008000ffd7003388 */ /* 0x0003e40000000c00 */
[----:B------:R-:W-:Y:S02]  /*3310*/  IADD3 R3, R3, UR6, RZ ;  /* 0x0000000603037c10 */ /* 0x000fe4000fffe0ff */
[C---:B------:R-:W-:Y:S02]  /*3320*/  IADD3 R0, P4, R2.reuse, UR21, RZ ;  /* 0x0000001502007c10 */ /* 0x040fe4000ff9e0ff */
[C---:B------:R-:W-:Y:S02]  /*3330*/  @!P3 LEA R10, P5, R2.reuse, c[0x0][0x168], 0x1 ;  /* 0x00005a00020aba11 */ /* 0x040fe400078a08ff */
[----:B------:R-:W-:Y:S02]  /*3340*/  @!P2 LEA R6, P1, R2, c[0x0][0x168], 0x1 ;  /* 0x00005a000206aa11 */ /* 0x000fe400078208ff */
[----:B------:R-:W-:-:S02]  /*3350*/  IADD3.X R12, R3, UR20, RZ, P4, !PT ;  /* 0x00000014030c7c10 */ /* 0x000fc4000a7fe4ff */
[----:B------:R-:W-:Y:S02]  /*3360*/  @!P3 LEA R8, P4, R0, c[0x0][0x168], 0x1 ;  /* 0x00005a000008ba11 */ /* 0x000fe400078808ff */
        /* <DEDUP_REMOVED lines=25> */
.L_x_1091:
[----:B------:R-:W-:Y:S05]  /*3500*/  BSYNC B0 ;  /* 0x0000000000007941 */ /* 0x000fea0003800000 */
.L_x_1090:
[----:B------:R-:W0:Y:S02]  /*3510*/  LDGDEPBAR ;  /* 0x00000000000079af */ /* 0x000e240000000000 */
.L_x_1089:
[----:B--2---:R-:W-:Y:S01]  /*3520*/  IMAD.U32 R2, RZ, RZ, UR32 ;  /* 0x00000020ff027e24 */ /* 0x004fe2000f8e00ff */
[----:B------:R-:W-:Y:S01]  /*3530*/  ULOP3.LUT UR6, UR32, UR31, URZ, 0x3c, !UPT ;  /* 0x0000001f20067292 */ /* 0x000fe2000f8e3c3f */
[----:B------:R-:W-:Y:S01]  /*3540*/  IMAD.WIDE.U32 R36, R94, -0x2daee0ad, RZ ;  /* 0xd2511f535e247825 */ /* 0x000fe200078e00ff */
[----:B------:R-:W-:Y:S01]  /*3550*/  UIADD3 UR34, UR31, -0x4498517b, URZ ;  /* 0xbb67ae851f227890 */ /* 0x000fe2000fffe03f */
[----:B------:R-:W-:Y:S01]  /*3560*/  IADD3 R252, R93, 0x4, RZ ;  /* 0x000000045dfc7810 */ /* 0x000fe20007ffe0ff */
[----:B------:R-:W-:Y:S01]  /*3570*/  UIADD3 UR13, UR30, 0x3c6ef372, URZ ;  /* 0x3c6ef3721e0d7890 */ /* 0x000fe2000fffe03f */
[----:B------:R-:W-:Y:S01]  /*3580*/  IMAD R2, R2, 0x20, R95 ;  /* 0x0000002002027824 */ /* 0x000fe200078e025f */
[----:B------:R-:W-:Y:S01]  /*3590*/  UIADD3 UR14, UR30, -0x61c88647, URZ ;  /* 0x9e3779b91e0e7890 */ /* 0x000fe2000fffe03f */
[----:B------:R-:W-:Y:S01]  /*35a0*/  STL.64 [R1+0x20], R36 ;  /* 0x0000202401007387 */ /* 0x000fe20000100a00 */
[----:B-1----:R-:W-:Y:S01]  /*35b0*/  IMAD.WIDE.U32 R10, R252, -0x326172a9, RZ ;  /* 0xcd9e8d57fc0a7825 */ /* 0x002fe200078e00ff */
[----:B------:R-:W-:Y:S01]  /*35c0*/  UIADD3 UR12, UR31, 0x76cf5d0a, URZ ;  /* 0x76cf5d0a1f0c7890 */ /* 0x000fe2000fffe03f */
[C---:B------:R-:W-:Y:S01]  /*35d0*/  IADD3 R3, R2.reuse, 0x1, RZ ;  /* 0x0000000102037810 */ /* 0x040fe20007ffe0ff */
[----:B------:R-:W-:Y:S01]  /*35e0*/  UIADD3 UR10, UR31, 0x32370b8f, URZ ;  /* 0x32370b8f1f0a7890 */ /* 0x000fe2000fffe03f */
[-C--:B------:R-:W-:Y:S01]  /*35f0*/  ISETP.GE.AND P3, PT, R2, R173.reuse, PT ;  /* 0x000000ad0200720c */ /* 0x080fe20003f66270 */
[----:B------:R-:W-:Y:S01]  /*3600*/  IMAD.WIDE.U32 R16, R252, -0x326172a9, RZ ;  /* 0xcd9e8d57fc107825 */ /* 0x000fe200078e00ff */
[C---:B------:R-:W-:Y:S01]  /*3610*/  ISETP.GE.AND P5, PT, R3.reuse, R172, PT ;  /* 0x000000ac0300720c */ /* 0x040fe20003fa6270 */
[----:B------:R-:W-:Y:S01]  /*3620*/  UIADD3 UR11, UR30, -0x255992d5, URZ ;  /* 0xdaa66d2b1e0b7890 */ /* 0x000fe2000fffe03f */
[C---:B------:R-:W-:Y:S01]  /*3630*/  ISETP.GE.AND P1, PT, R3.reuse, R173, PT ;  /* 0x000000ad0300720c */ /* 0x040fe20003f26270 */
[----:B------:R-:W-:Y:S01]  /*3640*/  UIADD3 UR8, UR31, -0x126145ec, URZ ;  /* 0xed9eba141f087890 */ /* 0x000fe2000fffe03f */
[CC--:B------:R-:W-:Y:S01]  /*3650*/  ISETP.GE.AND P4, PT, R3.reuse, R175.reuse, PT ;  /* 0x000000af0300720c */ /* 0x0c0fe20003f86270 */
[----:B------:R-:W-:Y:S01]  /*3660*/  UIADD3 UR9, UR30, 0x78dde6e4, URZ ;  /* 0x78dde6e41e097890 */ /* 0x000fe2000fffe03f */
[----:B------:R-:W-:Y:S01]  /*3670*/  ISETP.GE.AND P2, PT, R3, R174, PT ;  /* 0x000000ae0300720c */ /* 0x000fe20003f46270 */
[----:B------:R-:W-:Y:S01]  /*3680*/  UIADD3 UR7, UR30, 0x1715609d, URZ ;  /* 0x1715609d1e077890 */ /* 0x000fe2000fffe03f */
[----:B------:R-:W-:Y:S01]  /*3690*/  IADD3 R3, R2, 0x8, RZ ;  /* 0x0000000802037810 */ /* 0x000fe20007ffe0ff */
[----:B------:R-:W-:Y:S01]  /*36a0*/  UIADD3 UR15, UR30, -0x4ab325aa, URZ ;  /* 0xb54cda561e0f7890 */ /* 0x000fe2000fffe03f */
[----:B------:R-:W-:Y:S01]  /*36b0*/  FSEL R34, R34, -INF , !P3 ;  /* 0xff80000022227808 */ /* 0x000fe20005800000 */
[----:B------:R-:W-:Y:S01]  /*36c0*/  IMAD.IADD R0, R90, 0x1, R89 ;  /* 0x000000015a007824 */ /* 0x000fe200078e0259 */
[----:B------:R-:W-:Y:S01]  /*36d0*/  FSEL R19, R33, -INF , !P5 ;  /* 0xff80000021137808 */ /* 0x000fe20006800000 */
[----:B------:R-:W-:Y:S01]  /*36e0*/  ULEA UR33, UR27, UR33, 0x5 ;  /* 0x000000211b217291 */ /* 0x000fe2000f8e283f */
[----:B------:R-:W-:Y:S01]  /*36f0*/  FSEL R35, R35, -INF , !P1 ;  /* 0xff80000023237808 */ /* 0x000fe20004800000 */
[----:B------:R-:W-:Y:S01]  /*3700*/  IMAD.SHL.U32 R201, R0, 0x2, RZ ;  /* 0x0000000200c97824 */ /* 0x000fe200078e00ff */
[C---:B------:R-:W-:Y:S01]  /*3710*/  ISETP.GE.AND P6, PT, R2.reuse, R172, PT ;  /* 0x000000ac0200720c */ /* 0x040fe20003fc6270 */
[----:B------:R-:W-:Y:S01]  /*3720*/  UIADD3 UR33, UR33, -0x20, URZ ;  /* 0xffffffe021217890 */ /* 0x000fe2000fffe03f */
[----:B------:R-:W-:Y:S01]  /*3730*/  ISETP.GE.AND P3, PT, R2, R175, PT ;  /* 0x000000af0200720c */ /* 0x000fe20003f66270 */
[--C-:B------:R-:W-:Y:S01]  /*3740*/  IMAD R203, R4, 0x2, R201.reuse ;  /* 0x0000000204cb7824 */ /* 0x100fe200078e02c9 */
[C---:B------:R-:W-:Y:S01]  /*3750*/  ISETP.GE.AND P1, PT, R2.reuse, R174, PT ;  /* 0x000000ae0200720c */ /* 0x040fe20003f26270 */
[----:B------:R-:W-:Y:S01]  /*3760*/  IMAD R206, R5, 0x2, R201 ;  /* 0x0000000205ce7824 */ /* 0x000fe200078e02c9 */
[----:B------:R-:W-:Y:S01]  /*3770*/  ISETP.GE.AND P5, PT, R3, R172, PT ;  /* 0x000000ac0300720c */ /* 0x000fe20003fa6270 */
[----:B------:R-:W-:Y:S01]  /*3780*/  IMAD R205, R5, 0x2, R203 ;  /* 0x0000000205cd7824 */ /* 0x000fe200078e02cb */
[----:B------:R-:W-:Y:S01]  /*3790*/  IADD3 R6, R2, 0x9, RZ ;  /* 0x0000000902067810 */ /* 0x000fe20007ffe0ff */
[----:B------:R-:W-:Y:S01]  /*37a0*/  LDSM.16.MT88.4 R148, [R201+0xa000] ;  /* 0x00a00000c994783b */ /* 0x000fe20000004200 */
[----:B------:R-:W-:-:S02]  /*37b0*/  FSEL R18, R32, -INF , !P6 ;  /* 0xff80000020127808 */ /* 0x000fc40007000000 */
[----:B------:R-:W-:Y:S01]  /*37c0*/  FSEL R38, R60, -INF , !P3 ;  /* 0xff8000003c267808 */ /* 0x000fe20005800000 */
[----:B------:R-:W-:Y:S01]  /*37d0*/  LDSM.16.MT88.4 R192, [R203+0xa000] ;  /* 0x00a00000cbc0783b */ /* 0x000fe20000004200 */
[----:B------:R-:W-:Y:S02]  /*37e0*/  FSEL R62, R62, -INF , !P1 ;  /* 0xff8000003e3e7808 */ /* 0x000fe40004800000 */
[----:B------:R-:W-:Y:S01]  /*37f0*/  FSEL R63, R63, -INF , !P2 ;  /* 0xff8000003f3f7808 */ /* 0x000fe20005000000 */
[----:B------:R-:W-:Y:S01]  /*3800*/  LDSM.16.MT88.4 R184, [R206+0xa000] ;  /* 0x00a00000ceb8783b */ /* 0x000fe20000004200 */
[----:B------:R-:W-:Y:S02]  /*3810*/  FSEL R24, R44, -INF , !P5 ;  /* 0xff8000002c187808 */ /* 0x000fe40006800000 */
[C---:B------:R-:W-:Y:S01]  /*3820*/  ISETP.GE.AND P6, PT, R3.reuse, R173, PT ;  /* 0x000000ad0300720c */ /* 0x040fe20003fc6270 */
[----:B------:R-:W-:Y:S01]  /*3830*/  LDSM.16.MT88.4 R176, [R205+0xa000] ;  /* 0x00a00000cdb0783b */ /* 0x000fe20000004200 */
[----:B------:R-:W-:-:S02]  /*3840*/  ISETP.GE.AND P3, PT, R3, R175, PT ;  /* 0x000000af0300720c */ /* 0x000fc40003f66270 */
[----:B------:R-:W-:Y:S01]  /*3850*/  ISETP.GE.AND P1, PT, R3, R174, PT ;  /* 0x000000ae0300720c */ /* 0x000fe20003f26270 */
[----:B------:R-:W-:Y:S01]  /*3860*/  LDSM.16.MT88.4 R136, [R201+0xb000] ;  /* 0x00b00000c988783b */ /* 0x000fe20000004200 */
[C---:B------:R-:W-:Y:S02]  /*3870*/  ISETP.GE.AND P2, PT, R6.reuse, R172, PT ;  /* 0x000000ac0600720c */ /* 0x040fe40003f46270 */
[----:B------:R-:W-:Y:S01]  /*3880*/  ISETP.GE.AND P5, PT, R6, R173, PT ;  /* 0x000000ad0600720c */ /* 0x000fe20003fa6270 */
[----:B------:R-:W-:Y:S01]  /*3890*/  LDSM.16.MT88.4 R188, [R201+0xa800] ;  /* 0x00a80000c9bc783b */ /* 0x000fe20000004200 */
[----:B------:R-:W-:Y:S02]  /*38a0*/  IADD3 R3, R2, 0x10, RZ ;  /* 0x0000001002037810 */ /* 0x000fe40007ffe0ff */
[----:B------:R-:W-:Y:S01]  /*38b0*/  FSEL R43, R61, -INF , !P4 ;  /* 0xff8000003d2b7808 */ /* 0x000fe20006000000 */
        /* <DEDUP_REMOVED lines=8> */
[C---:B------:R-:W-:Y:S02]  /*3940*/  ISETP.GE.AND P4, PT, R6.reuse, R175, PT ;  /* 0x000000af0600720c */ /* 0x040fe40003f86270 */
[----:B------:R-:W-:-:S02]  /*3950*/  ISETP.GE.AND P2, PT, R6, R174, PT ;  /* 0x000000ae0600720c */ /* 0x000fc40003f46270 */
[C---:B------:R-:W-:Y:S02]  /*3960*/  ISETP.GE.AND P6, PT, R3.reuse, R172, PT ;  /* 0x000000ac0300720c */ /* 0x040fe40003fc6270 */
[C---:B------:R-:W-:Y:S02]  /*3970*/  ISETP.GE.AND P5, PT, R3.reuse, R173, PT ;  /* 0x000000ad0300720c */ /* 0x040fe40003fa6270 */
[C---:B------:R-:W-:Y:S02]  /*3980*/  ISETP.GE.AND P3, PT, R3.reuse, R175, PT ;  /* 0x000000af0300720c */ /* 0x040fe40003f66270 */
[----:B------:R-:W-:Y:S02]  /*3990*/  ISETP.GE.AND P1, PT, R3, R174, PT ;  /* 0x000000ae0300720c */ /* 0x000fe40003f26270 */
[C---:B------:R-:W-:Y:S02]  /*39a0*/  IADD3 R3, R2.reuse, 0x11, RZ ;  /* 0x0000001102037810 */ /* 0x040fe40007ffe0ff */
[----:B------:R-:W-:-:S02]  /*39b0*/  IADD3 R6, R2, 0x18, RZ ;  /* 0x0000001802067810 */ /* 0x000fc40007ffe0ff */
[----:B------:R-:W-:Y:S02]  /*39c0*/  IADD3 R7, R2, 0x19, RZ ;  /* 0x0000001902077810 */ /* 0x000fe40007ffe0ff */
[----:B------:R-:W-:Y:S02]  /*39d0*/  FMNMX.FTZ R2, R18, R19, !PT ;  /* 0x0000001312027209 */ /* 0x000fe40007810000 */
[----:B------:R-:W-:Y:S02]  /*39e0*/  FSEL R60, R59, -INF , !P2 ;  /* 0xff8000003b3c7808 */ /* 0x000fe40005000000 */
[----:B------:R-:W-:Y:S02]  /*39f0*/  FMNMX.FTZ R2, R24, R2, !PT ;  /* 0x0000000218027209 */ /* 0x000fe40007810000 */
[----:B------:R-:W-:Y:S02]  /*3a00*/  ISETP.GE.AND P2, PT, R3, R172, PT ;  /* 0x000000ac0300720c */ /* 0x000fe40003f46270 */
[----:B------:R-:W-:-:S02]  /*3a10*/  FSEL R26, R28, -INF , !P6 ;  /* 0xff8000001c1a7808 */ /* 0x000fc40007000000 */
[----:B------:R-:W-:Y:S02]  /*3a20*/  FMNMX.FTZ R2, R25, R2, !PT ;  /* 0x0000000219027209 */ /* 0x000fe40007810000 */
[----:B------:R-:W-:Y:S02]  /*3a30*/  FSEL R45, R57, -INF , !P4 ;  /* 0xff800000392d7808 */ /* 0x000fe40006000000 */
[----:B------:R-:W-:Y:S02]  /*3a40*/  ISETP.GE.AND P4, PT, R6, R172, PT ;  /* 0x000000ac0600720c */ /* 0x000fe40003f86270 */
[----:B------:R-:W-:Y:S02]  /*3a50*/  FSEL R27, R29, -INF , !P2 ;  /* 0xff8000001d1b7808 */ /* 0x000fe40005000000 */
[----:B------:R-:W-:Y:S02]  /*3a60*/  FMNMX.FTZ R2, R26, R2, !PT ;  /* 0x000000021a027209 */ /* 0x000fe40007810000 */
[----:B------:R-:W-:-:S02]  /*3a70*/  ISETP.GE.AND P2, PT, R7, R172, PT ;  /* 0x000000ac0700720c */ /* 0x000fc40003f46270 */
[----:B------:R-:W-:Y:S02]  /*3a80*/  FSEL R59, R20, -INF , !P4 ;  /* 0xff800000143b7808 */ /* 0x000fe40006000000 */
[----:B------:R-:W-:Y:S02]  /*3a90*/  FMNMX.FTZ R2, R27, R2, !PT ;  /* 0x000000021b027209 */ /* 0x000fe40007810000 */
[----:B------:R-:W-:Y:S01]  /*3aa0*/  FSEL R57, R21, -INF , !P2 ;  /* 0xff80000015397808 */ /* 0x000fe20005000000 */
[----:B------:R-:W-:Y:S01]  /*3ab0*/  IMAD.WIDE.U32 R20, R93, -0x326172a9, RZ ;  /* 0xcd9e8d575d147825 */ /* 0x000fe200078e00ff */
[----:B------:R-:W-:Y:S02]  /*3ac0*/  FMNMX.FTZ R2, R59, R2, !PT ;  /* 0x000000023b027209 */ /* 0x000fe40007810000 */
[----:B------:R-:W-:Y:S02]  /*3ad0*/  ISETP.GE.AND P6, PT, R3, R173, PT ;  /* 0x000000ad0300720c */ /* 0x000fe40003fc6270 */
[----:B------:R-:W-:-:S02]  /*3ae0*/  FMNMX.FTZ R2, R57, R2, !PT ;  /* 0x0000000239027209 */ /* 0x000fc40007810000 */
[C---:B------:R-:W-:Y:S02]  /*3af0*/  ISETP.GE.AND P4, PT, R3.reuse, R175, PT ;  /* 0x000000af0300720c */ /* 0x040fe40003f86270 */
[----:B------:R-:W-:Y:S02]  /*3b00*/  ISETP.GE.AND P2, PT, R3, R174, PT ;  /* 0x000000ae0300720c */ /* 0x000fe40003f46270 */
[----:B------:R-:W-:Y:S02]  /*3b10*/  FSEL R56, R30, -INF , !P5 ;  /* 0xff8000001e387808 */ /* 0x000fe40006800000 */
[----:B------:R-:W-:Y:S02]  /*3b20*/  FSEL R40, R52, -INF , !P3 ;  /* 0xff80000034287808 */ /* 0x000fe40005800000 */
[----:B------:R-:W-:Y:S02]  /*3b30*/  FSEL R54, R54, -INF , !P1 ;  /* 0xff80000036367808 */ /* 0x000fe40004800000 */
[----:B------:R-:W-:-:S02]  /*3b40*/  ISETP.GE.AND P5, PT, R6, R173, PT ;  /* 0x000000ad0600720c */ /* 0x000fc40003fa6270 */
[C---:B------:R-:W-:Y:S02]  /*3b50*/  ISETP.GE.AND P3, PT, R6.reuse, R175, PT ;  /* 0x000000af0600720c */ /* 0x040fe40003f66270 */
[----:B------:R-:W-:Y:S02]  /*3b60*/  ISETP.GE.AND P1, PT, R6, R174, PT ;  /* 0x000000ae0600720c */ /* 0x000fe40003f26270 */
[----:B------:R-:W-:Y:S01]  /*3b70*/  LOP3.LUT R3, R37, UR6, RZ, 0x3c, !PT ;  /* 0x0000000625037c12 */ /* 0x000fe2000f8e3cff */
[----:B------:R-:W1:Y:S01]  /*3b80*/  SHFL.BFLY PT, R6, R2, 0x2, 0x1f ;  /* 0x0c401f0002067f89 */ /* 0x000e6200000e0000 */
[----:B------:R-:W-:Y:S01]  /*3b90*/  FSEL R52, R31, -INF , !P6 ;  /* 0xff8000001f347808 */ /* 0x000fe20007000000 */
[----:B------:R-:W-:Y:S01]  /*3ba0*/  UIADD3 UR6, UR31, -0x56f99767, URZ ;  /* 0xa90668991f067890 */ /* 0x000fe2000fffe03f */
[----:B------:R-:W-:Y:S01]  /*3bb0*/  LOP3.LUT R28, R92, UR30, RZ, 0x3c, !PT ;  /* 0x0000001e5c1c7c12 */ /* 0x000fe2000f8e3cff */
[----:B------:R-:W-:Y:S01]  /*3bc0*/  IMAD.WIDE.U32 R14, R3, -0x326172a9, RZ ;  /* 0xcd9e8d57030e7825 */ /* 0x000fe200078e00ff */
[----:B------:R-:W-:-:S02]  /*3bd0*/  FMNMX.FTZ R3, R34, R35, !PT ;  /* 0x0000002322037209 */ /* 0x000fc40007810000 */
[----:B------:R-:W-:Y:S01]  /*3be0*/  ISETP.GE.AND P6, PT, R7, R173, PT ;  /* 0x000000ad0700720c */ /* 0x000fe20003fc6270 */
[----:B------:R-:W-:Y:S01]  /*3bf0*/  STL [R1+0xa8], R28 ;  /* 0x0000a81c01007387 */ /* 0x000fe20000100800 */
[----:B------:R-:W-:Y:S02]  /*3c00*/  FMNMX.FTZ R3, R32, R3, !PT ;  /* 0x0000000320037209 */ /* 0x000fe40007810000 */
[----:B------:R-:W-:Y:S01]  /*3c10*/  FSEL R47, R22, -INF , !P5 ;  /* 0xff800000162f7808 */ /* 0x000fe20006800000 */
[----:B------:R2:W-:Y:S01]  /*3c20*/  STL.64 [R1+0xc8], R20 ;  /* 0x0000c81401007387 */ /* 0x0005e20000100a00 */
[----:B------:R-:W-:Y:S02]  /*3c30*/  FMNMX.FTZ R3, R33, R3, !PT ;  /* 0x0000000321037209 */ /* 0x000fe40007810000 */
[----:B------:R-:W-:Y:S02]  /*3c40*/  FSEL R42, R53, -INF , !P4 ;  /* 0xff800000352a7808 */ /* 0x000fe40006000000 */
[----:B------:R-:W-:-:S02]  /*3c50*/  FMNMX.FTZ R3, R56, R3, !PT ;  /* 0x0000000338037209 */ /* 0x000fc40007810000 */
[----:B------:R-:W-:Y:S02]  /*3c60*/  FSEL R55, R55, -INF , !P2 ;  /* 0xff80000037377808 */ /* 0x000fe40005000000 */
[----:B------:R-:W-:Y:S02]  /*3c70*/  FMNMX.FTZ R3, R52, R3, !PT ;  /* 0x0000000334037209 */ /* 0x000fe40007810000 */
[C---:B------:R-:W-:Y:S02]  /*3c80*/  ISETP.GE.AND P4, PT, R7.reuse, R175, PT ;  /* 0x000000af0700720c */ /* 0x040fe40003f86270 */
[----:B------:R-:W-:Y:S02]  /*3c90*/  ISETP.GE.AND P2, PT, R7, R174, PT ;  /* 0x000000ae0700720c */ /* 0x000fe40003f46270 */
[----:B-1----:R-:W-:Y:S02]  /*3ca0*/  FMNMX.FTZ R133, R2, R6, !PT ;  /* 0x0000000602857209 */ /* 0x002fe40007810000 */
[----:B------:R-:W-:-:S02]  /*3cb0*/  FSEL R46, R23, -INF , !P6 ;  /* 0xff800000172e7808 */ /* 0x000fc40007000000 */
[-C--:B------:R-:W-:Y:S02]  /*3cc0*/  LOP3.LUT R7, R21, R28.reuse, RZ, 0x3c, !PT ;  /* 0x0000001c15077212 */ /* 0x080fe400078e3cff */
[----:B------:R-:W-:Y:S02]  /*3cd0*/  FMNMX.FTZ R6, R47, R3, !PT ;  /* 0x000000032f067209 */ /* 0x000fe40007810000 */
[----:B------:R-:W-:Y:S01]  /*3ce0*/  LOP3.LUT R8, R11, R28, RZ, 0x3c, !PT ;  /* 0x0000001c0b087212 */ /* 0x000fe200078e3cff */
        /* <DEDUP_REMOVED lines=8> */
[----:B------:R-:W-:Y:S01]  /*3d70*/  LOP3.LUT R3, R3, UR34, R36, 0x96, !PT ;  /* 0x0000002203037c12 */ /* 0x000fe2000f8e9624 */
[----:B------:R-:W3:Y:S01]  /*3d80*/  SHFL.BFLY PT, R10, R133, 0x1, 0x1f ;  /* 0x0c201f00850a7f89 */ /* 0x000ee200000e0000 */
[----:B------:R-:W-:Y:S01]  /*3d90*/  FSEL R39, R48, -INF , !P3 ;  /* 0xff80000030277808 */ /* 0x000fe20005800000 */
[----:B------:R-:W-:Y:S01]  /*3da0*/  IMAD.WIDE.U32 R246, R7, -0x326172a9, RZ ;  /* 0xcd9e8d5707f67825 */ /* 0x000fe200078e00ff */
[----:B------:R-:W-:Y:S01]  /*3db0*/  LOP3.LUT R9, R13, UR12, R2, 0x96, !PT ;  /* 0x0000000c0d097c12 */ /* 0x000fe2000f8e9602 */
[----:B------:R4:W-:Y:S01]  /*3dc0*/  STL.64 [R1+0x28], R22 ;  /* 0x0000281601007387 */ /* 0x0009e20000100a00 */
[----:B------:R-:W-:Y:S01]  /*3dd0*/  LOP3.LUT R11, R15, UR14, R16, 0x96, !PT ;  /* 0x0000000e0f0b7c12 */ /* 0x000fe2000f8e9610 */
[----:B------:R-:W-:Y:S01]  /*3de0*/  IMAD.WIDE.U32 R2, R3, -0x326172a9, RZ ;  /* 0xcd9e8d5703027825 */ /* 0x000fe200078e00ff */
[----:B------:R-:W-:-:S02]  /*3df0*/  LOP3.LUT R7, R247, UR13, R14, 0x96, !PT ;  /* 0x0000000df7077c12 */ /* 0x000fc4000f8e960e */
[----:B------:R-:W-:Y:S01]  /*3e00*/  FSEL R41, R49, -INF , !P4 ;  /* 0xff80000031297808 */ /* 0x000fe20006000000 */
[----:B------:R-:W-:Y:S01]  /*3e10*/  IMAD.WIDE.U32 R74, R9, -0x326172a9, RZ ;  /* 0xcd9e8d57094a7825 */ /* 0x000fe200078e00ff */
[----:B------:R-:W-:Y:S02]  /*3e20*/  LOP3.LUT R3, R3, UR13, R14, 0x96, !PT ;  /* 0x0000000d03037c12 */ /* 0x000fe4000f8e960e */
[----:B------:R-:W-:Y:S01]  /*3e30*/  FSEL R50, R50, -INF , !P1 ;  /* 0xff80000032327808 */ /* 0x000fe20004800000 */
[----:B--2---:R-:W-:Y:S01]  /*3e40*/  IMAD.WIDE.U32 R20, R7, -0x2daee0ad, RZ ;  /* 0xd2511f5307147825 */ /* 0x004fe200078e00ff */
[----:B------:R-:W-:Y:S02]  /*3e50*/  FMNMX.FTZ R7, R38, R43, !PT ;  /* 0x0000002b26077209 */ /* 0x000fe40007810000 */
[----:B------:R-:W-:Y:S01]  /*3e60*/  LOP3.LUT R13, R75, UR11, R2, 0x96, !PT ;  /* 0x0000000b4b0d7c12 */ /* 0x000fe2000f8e9602 */
[----:B------:R-:W-:Y:S01]  /*3e70*/  IMAD.WIDE.U32 R8, R8, -0x2daee0ad, RZ ;  /* 0xd2511f5308087825 */ /* 0x000fe200078e00ff */
[----:B------:R-:W-:-:S02]  /*3e80*/  FMNMX.FTZ R7, R44, R7, !PT ;  /* 0x000000072c077209 */ /* 0x000fc40007810000 */
[----:B-1----:R-:W-:Y:S01]  /*3e90*/  FMNMX.FTZ R132, R132, R6, !PT ;  /* 0x0000000684847209 */ /* 0x002fe20007810000 */
[----:B------:R-:W-:Y:S01]  /*3ea0*/  IMAD.WIDE.U32 R2, R3, -0x2daee0ad, RZ ;  /* 0xd2511f5303027825 */ /* 0x000fe200078e00ff */
[----:B------:R-:W-:Y:S02]  /*3eb0*/  FMNMX.FTZ R6, R45, R7, !PT ;  /* 0x000000072d067209 */ /* 0x000fe40007810000 */
[----:B------:R-:W-:Y:S01]  /*3ec0*/  LOP3.LUT R9, R9, UR12, R22, 0x96, !PT ;  /* 0x0000000c09097c12 */ /* 0x000fe2000f8e9616 */
[----:B------:R-:W1:Y:S01]  /*3ed0*/  SHFL.BFLY PT, R14, R132, 0x1, 0x1f ;  /* 0x0c201f00840e7f89 */ /* 0x000e6200000e0000 */
[----:B------:R-:W-:Y:S01]  /*3ee0*/  FMNMX.FTZ R6, R40, R6, !PT ;  /* 0x0000000628067209 */ /* 0x000fe20007810000 */
[----:B------:R-:W-:Y:S01]  /*3ef0*/  IMAD.WIDE.U32 R70, R13, -0x2daee0ad, RZ ;  /* 0xd2511f530d467825 */ /* 0x000fe200078e00ff */
[----:B------:R-:W-:Y:S02]  /*3f00*/  LOP3.LUT R15, R21, UR10, R8, 0x96, !PT ;  /* 0x0000000a150f7c12 */ /* 0x000fe4000f8e9608 */
[----:B------:R-:W-:Y:S01]  /*3f10*/  FMNMX.FTZ R6, R42, R6, !PT ;  /* 0x000000062a067209 */ /* 0x000fe20007810000 */
[----:B------:R-:W-:Y:S01]  /*3f20*/  IMAD.WIDE.U32 R66, R9, -0x326172a9, RZ ;  /* 0xcd9e8d5709427825 */ /* 0x000fe200078e00ff */
[----:B------:R-:W-:-:S02]  /*3f30*/  LOP3.LUT R8, R17, R28, RZ, 0x3c, !PT ;  /* 0x0000001c11087212 */ /* 0x000fc400078e3cff */
[----:B------:R-:W-:Y:S01]  /*3f40*/  FMNMX.FTZ R6, R39, R6, !PT ;  /* 0x0000000627067209 */ /* 0x000fe20007810000 */
[----:B------:R-:W-:Y:S01]  /*3f50*/  IMAD.WIDE.U32 R16, R11, -0x2daee0ad, RZ ;  /* 0xd2511f530b107825 */ /* 0x000fe200078e00ff */
[----:B---3--:R-:W-:Y:S02]  /*3f60*/  FMNMX.FTZ R133, R133, R10, !PT ;  /* 0x0000000a85857209 */ /* 0x008fe40007810000 */
[----:B------:R-:W-:Y:S01]  /*3f70*/  FMNMX.FTZ R6, R41, R6, !PT ;  /* 0x0000000629067209 */ /* 0x000fe20007810000 */
[----:B----4-:R-:W-:Y:S01]  /*3f80*/  IMAD.WIDE.U32 R22, R8, -0x2daee0ad, RZ ;  /* 0xd2511f5308167825 */ /* 0x010fe200078e00ff */
[----:B------:R-:W-:Y:S02]  /*3f90*/  LOP3.LUT R9, R67, UR11, R246, 0x96, !PT ;  /* 0x0000000b43097c12 */ /* 0x000fe4000f8e96f6 */
[C---:B------:R-:W-:Y:S01]  /*3fa0*/  FSETP.NEU.FTZ.AND P1, PT, R133.reuse, -INF , PT ;  /* 0xff8000008500780b */ /* 0x040fe20003f3d000 */
[----:B------:R-:W-:Y:S01]  /*3fb0*/  FMUL.FTZ R7, R133, c[0x0][0x23c] ;  /* 0x00008f0085077a20 */ /* 0x000fe20000410000 */
[----:B------:R-:W-:Y:S01]  /*3fc0*/  LOP3.LUT R11, R23, UR34, R36, 0x96, !PT ;  /* 0x00000022170b7c12 */ /* 0x000fe2000f8e9624 */
[----:B------:R-:W2:Y:S01]  /*3fd0*/  SHFL.BFLY PT, R134, R6, 0x2, 0x1f ;  /* 0x0c401f0006867f89 */ /* 0x000ea200000e0000 */
[----:B------:R-:W-:Y:S01]  /*3fe0*/  LOP3.LUT R8, R17, UR12, R22, 0x96, !PT ;  /* 0x0000000c11087c12 */ /* 0x000fe2000f8e9616 */
[----:B------:R-:W-:Y:S01]  /*3ff0*/  IMAD.WIDE.U32 R64, R9, -0x2daee0ad, RZ ;  /* 0xd2511f5309407825 */ /* 0x000fe200078e00ff */
[----:B------:R-:W-:Y:S01]  /*4000*/  LOP3.LUT R72, R3, UR10, R12, 0x96, !PT ;  /* 0x0000000a03487c12 */ /* 0x000fe2000f8e960c */
[----:B------:R3:W-:Y:S01]  /*4010*/  STL.64 [R1+0x8], R22 ;  /* 0x0000081601007387 */ /* 0x0007e20000100a00 */
[----:B------:R-:W-:Y:S01]  /*4020*/  FSEL R7, R7, RZ, P1 ;  /* 0x000000ff07077208 */ /* 0x000fe20000800000 */
[----:B------:R-:W-:Y:S01]  /*4030*/  IMAD.WIDE.U32 R8, R8, -0x326172a9, RZ ;  /* 0xcd9e8d5708087825 */ /* 0x000fe200078e00ff */
[----:B------:R-:W-:-:S02]  /*4040*/  FMNMX.FTZ R12, R62, R63, !PT ;  /* 0x0000003f3e0c7209 */ /* 0x000fc40007810000 */
[----:B------:R-:W-:Y:S01]  /*4050*/  LOP3.LUT R53, R71, UR8, R2, 0x96, !PT ;  /* 0x0000000847357c12 */ /* 0x000fe2000f8e9602 */
[----:B------:R-:W-:Y:S01]  /*4060*/  FFMA.FTZ R10, R18, c[0x0][0x23c], -R7 ;  /* 0x00008f00120a7a23 */ /* 0x000fe20000010807 */
[----:B------:R-:W-:Y:S01]  /*4070*/  FSEL R51, R51, -INF , !P2 ;  /* 0xff80000033337808 */ /* 0x000fe20005000000 */
[----:B------:R-:W-:Y:S01]  /*4080*/  IMAD.WIDE.U32 R68, R15, -0x326172a9, RZ ;  /* 0xcd9e8d570f447825 */ /* 0x000fe200078e00ff */
[----:B-1----:R-:W-:Y:S01]  /*4090*/  FMNMX.FTZ R132, R132, R14, !PT ;  /* 0x0000000e84847209 */ /* 0x002fe20007810000 */
[----:B------:R1:W-:Y:S01]  /*40a0*/  MUFU.EX2 R116, R10 ;  /* 0x0000000a00747308 */ /* 0x0003e20000000800 */
[----:B------:R-:W-:Y:S02]  /*40b0*/  LOP3.LUT R20, R65, UR8, R20, 0x96, !PT ;  /* 0x0000000841147c12 */ /* 0x000fe4000f8e9614 */
[----:B------:R-:W-:Y:S02]  /*40c0*/  FSETP.NEU.FTZ.AND P1, PT, R132, -INF , PT ;  /* 0xff8000008400780b */ /* 0x000fe40003f3d000 */
[----:B------:R-:W-:Y:S01]  /*40d0*/  LOP3.LUT R14, R69, UR9, R66, 0x96, !PT ;  /* 0x00000009450e7c12 */ /* 0x000fe2000f8e9642 */
[----:B------:R-:W-:Y:S01]  /*40e0*/  IMAD.WIDE.U32 R36, R20, -0x326172a9, RZ ;  /* 0xcd9e8d5714247825 */ /* 0x000fe200078e00ff */
[----:B--2---:R-:W-:-:S03]  /*40f0*/  FMNMX.FTZ R134, R134, R6, !PT ;  /* 0x0000000686867209 */ /* 0x004fc60007810000 */
[----:B------:R-:W-:Y:S02]  /*4100*/  FMUL.FTZ R6, R132, c[0x0][0x23c] ;  /* 0x00008f0084067a20 */ /* 0x000fe40000410000 */
[----:B------:R-:W-:-:S03]  /*4110*/  IMAD.WIDE.U32 R14, R14, -0x2daee0ad, RZ ;  /* 0xd2511f530e0e7825 */ /* 0x000fc600078e00ff */
[----:B------:R-:W-:Y:S01]  /*4120*/  FSEL R6, R6, RZ, P1 ;  /* 0x000000ff06067208 */ /* 0x000fe20000800000 */
[----:B---3--:R-:W-:Y:S01]  /*4130*/  IMAD.WIDE.U32 R22, R11, -0x326172a9, RZ ;  /* 0xcd9e8d570b167825 */ /* 0x008fe200078e00ff */
[----:B------:R-:W-:Y:S02]  /*4140*/  LOP3.LUT R11, R3, UR10, R16, 0x96, !PT ;  /* 0x0000000a030b7c12 */ /* 0x000fe4000f8e9610 */
[----:B------:R-:W-:Y:S01]  /*4150*/  FMNMX.FTZ R3, R58, R12, !PT ;  /* 0x0000000c3a037209 */ /* 0x000fe20007810000 */
[--C-:B-1----:R-:W-:Y:S01]  /*4160*/  FFMA.FTZ R10, R19, c[0x0][0x23c], -R7.reuse ;  /* 0x00008f00130a7a23 */ /* 0x102fe20000010807 */
[----:B------:R-:W-:Y:S01]  /*4170*/  LOP3.LUT R12, R9, UR11, R22, 0x96, !PT ;  /* 0x0000000b090c7c12 */ /* 0x000fe2000f8e9616 */
[----:B------:R-:W-:Y:S01]  /*4180*/  FFMA.FTZ R9, R25, c[0x0][0x23c], -R7 ;  /* 0x00008f0019097a23 */ /* 0x000fe20000010807 */
[----:B------:R-:W-:Y:S01]  /*4190*/  FMNMX.FTZ R3, R60, R3, !PT ;  /* 0x000000033c037209 */ /* 0x000fe20007810000 */
[----:B------:R1:W2:Y:S01]  /*41a0*/  MUFU.EX2 R109, R10 ;  /* 0x0000000a006d7308 */ /* 0x0002a20000000800 */
[----:B------:R3:W-:Y:S01]  /*41b0*/  STL.64 [R1], R22 ;  /* 0x0000001601007387 */ /* 0x0007e20000100a00 */
[----:B------:R-:W-:Y:S01]  /*41c0*/  IMAD.WIDE.U32 R12, R12, -0x2daee0ad, RZ ;  /* 0xd2511f530c0c7825 */ /* 0x000fe200078e00ff */
[----:B------:R-:W-:-:S04]  /*41d0*/  FMNMX.FTZ R3, R54, R3, !PT ;  /* 0x0000000336037209 */ /* 0x000fc80007810000 */
[----:B------:R-:W-:Y:S01]  /*41e0*/  LOP3.LUT R18, R13, UR8, R2, 0x96, !PT ;  /* 0x000000080d127c12 */ /* 0x000fe2000f8e9602 */
[----:B------:R-:W-:Y:S01]  /*41f0*/  MUFU.EX2 R111, R9 ;  /* 0x00000009006f7308 */ /* 0x000fe20000000800 */
[----:B------:R-:W-:Y:S01]  /*4200*/  FMNMX.FTZ R2, R55, R3, !PT ;  /* 0x0000000337027209 */ /* 0x000fe20007810000 */
[----:B------:R-:W-:Y:S02]  /*4210*/  FFMA.FTZ R3, R26, c[0x0][0x23c], -R7 ;  /* 0x00008f001a037a23 */ /* 0x000fe40000010807 */
[----:B------:R-:W-:Y:S01]  /*4220*/  IMAD.WIDE.U32 R18, R18, -0x326172a9, RZ ;  /* 0xcd9e8d5712127825 */ /* 0x000fe200078e00ff */
[----:B------:R-:W-:-:S03]  /*4230*/  FMNMX.FTZ R2, R50, R2, !PT ;  /* 0x0000000232027209 */ /* 0x000fc60007810000 */
[----:B-1----:R-:W-:Y:S01]  /*4240*/  FFMA.FTZ R10, R24, c[0x0][0x23c], -R7 ;  /* 0x00008f00180a7a23 */ /* 0x002fe20000010807 */
[----:B------:R-:W-:Y:S01]  /*4250*/  FMNMX.FTZ R2, R51, R2, !PT ;  /* 0x0000000233027209 */ /* 0x000fe20007810000 */
[----:B------:R1:W-:Y:S01]  /*4260*/  MUFU.EX2 R110, R3 ;  /* 0x00000003006e7308 */ /* 0x0003e20000000800 */
[----:B--2---:R-:W-:-:S03]  /*4270*/  F2FP.PACK_AB R0, R109, R116 ;  /* 0x000000746d00723e */ /* 0x004fc600000000ff */
[----:B------:R-:W-:Y:S04]  /*4280*/  SHFL.BFLY PT, R13, R2, 0x2, 0x1f ;  /* 0x0c401f00020d7f89 */ /* 0x000fe800000e0000 */
[----:B------:R2:W4:Y:S01]  /*4290*/  MUFU.EX2 R108, R10 ;  /* 0x0000000a006c7308 */ /* 0x0005220000000800 */
[----:B-1----:R-:W-:-:S07]  /*42a0*/  FFMA.FTZ R3, R27, c[0x0][0x23c], -R7 ;  /* 0x00008f001b037a23 */ /* 0x002fce0000010807 */
[----:B------:R1:W-:Y:S01]  /*42b0*/  MUFU.EX2 R251, R3 ;  /* 0x0000000300fb7308 */ /* 0x0003e20000000800 */
[----:B--2---:R-:W-:-:S05]  /*42c0*/  IMAD.WIDE.U32 R10, R11, -0x326172a9, RZ ;  /* 0xcd9e8d570b0a7825 */ /* 0x004fca00078e00ff */
[----:B------:R-:W-:Y:S01]  /*42d0*/  LOP3.LUT R16, R11, UR9, R8, 0x96, !PT ;  /* 0x000000090b107c12 */ /* 0x000fe2000f8e9608 */
[----:B------:R-:W-:Y:S01]  /*42e0*/  FFMA.FTZ R8, R34, c[0x0][0x23c], -R6 ;  /* 0x00008f0022087a23 */ /* 0x000fe20000010806 */
[----:B------:R-:W2:Y:S01]  /*42f0*/  SHFL.BFLY PT, R11, R134, 0x1, 0x1f ;  /* 0x0c201f00860b7f89 */ /* 0x000ea200000e0000 */
[----:B------:R-:W-:Y:S01]  /*4300*/  LOP3.LUT R19, R19, UR7, R10, 0x96, !PT ;  /* 0x0000000713137c12 */ /* 0x000fe2000f8e960a */
[----:B------:R-:W-:Y:S01]  /*4310*/  FFMA.FTZ R10, R32, c[0x0][0x23c], -R6 ;  /* 0x00008f00200a7a23 */ /* 0x000fe20000010806 */
[----:B------:R5:W-:Y:S01]  /*4320*/  MUFU.EX2 R94, R8 ;  /* 0x00000008005e7308 */ /* 0x000be20000000800 */
[----:B------:R-:W-:Y:S01]  /*4330*/  IMAD.WIDE.U32 R16, R16, -0x2daee0ad, RZ ;  /* 0xd2511f5310107825 */ /* 0x000fe200078e00ff */
[----:B-1----:R-:W-:-:S04]  /*4340*/  LOP3.LUT R3, R67, UR11, R246, 0x96, !PT ;  /* 0x0000000b43037c12 */ /* 0x002fc8000f8e96f6 */
[----:B---3--:R-:W-:Y:S01]  /*4350*/  LOP3.LUT R23, R17, UR6, R12, 0x96, !PT ;  /* 0x0000000611177c12 */ /* 0x008fe2000f8e960c */
[----:B------:R-:W-:Y:S01]  /*4360*/  IMAD R9, R3, -0x2daee0ad, RZ ;  /* 0xd2511f5303097824 */ /* 0x000fe200078e02ff */
[----:B------:R1:W-:Y:S01]  /*4370*/  MUFU.EX2 R92, R10 ;  /* 0x0000000a005c7308 */ /* 0x0003e20000000800 */
[----:B------:R-:W-:Y:S01]  /*4380*/  FFMA.FTZ R3, R35, c[0x0][0x23c], -R6 ;  /* 0x00008f0023037a23 */ /* 0x000fe20000010806 */
[----:B------:R-:W-:-:S06]  /*4390*/  LOP3.LUT R12, R37, UR7, R68, 0x96, !PT ;  /* 0x00000007250c7c12 */ /* 0x000fcc000f8e9644 */
[----:B------:R3:W-:Y:S01]  /*43a0*/  MUFU.EX2 R93, R3 ;  /* 0x00000003005d7308 */ /* 0x0007e20000000800 */
[----:B-----5:R-:W-:Y:S02]  /*43b0*/  LOP3.LUT R8, R15, UR6, R9, 0x96, !PT ;  /* 0x000000060f087c12 */ /* 0x020fe4000f8e9609 */
[----:B--2---:R-:W-:-:S03]  /*43c0*/  FMNMX.FTZ R134, R134, R11, !PT ;  /* 0x0000000b86867209 */ /* 0x004fc60007810000 */
[----:B------:R-:W-:Y:S01]  /*43d0*/  IMAD.WIDE.U32 R8, R8, -0x326172a9, RZ ;  /* 0xcd9e8d5708087825 */ /* 0x000fe200078e00ff */
[----:B------:R-:W-:-:S03]  /*43e0*/  FSETP.NEU.FTZ.AND P1, PT, R134, -INF , PT ;  /* 0xff8000008600780b */ /* 0x000fc60003f3d000 */
[----:B-1----:R-:W-:Y:S01]  /*43f0*/  FFMA.FTZ R10, R33, c[0x0][0x23c], -R6 ;  /* 0x00008f00210a7a23 */ /* 0x002fe20000010806 */
[C---:B------:R-:W-:Y:S02]  /*4400*/  LOP3.LUT R27, R8.reuse, 0xffff, RZ, 0xc0, !PT ;  /* 0x0000ffff081b7812 */ /* 0x040fe400078ec0ff */
[----:B------:R-:W-:Y:S01]  /*4410*/  LOP3.LUT R30, R8, 0xff, RZ, 0xc0, !PT ;  /* 0x000000ff081e7812 */ /* 0x000fe200078ec0ff */
[----:B------:R1:W-:Y:S01]  /*4420*/  MUFU.EX2 R95, R10 ;  /* 0x0000000a005f7308 */ /* 0x0003e20000000800 */
[--C-:B------:R-:W-:Y:S02]  /*4430*/  SHF.R.U32.HI R26, RZ, 0x10, R8.reuse ;  /* 0x00000010ff1a7819 */ /* 0x100fe40000011608 */
[----:B---3--:R-:W-:Y:S01]  /*4440*/  FMNMX.FTZ R3, R13, R2, !PT ;  /* 0x000000020d037209 */ /* 0x008fe20007810000 */
[----:B------:R-:W-:Y:S01]  /*4450*/  FMUL.FTZ R2, R134, c[0x0][0x23c] ;  /* 0x00008f0086027a20 */ /* 0x000fe20000410000 */
[----:B------:R-:W-:Y:S01]  /*4460*/  SHF.R.U32.HI R29, RZ, 0x18, R8 ;  /* 0x00000018ff1d7819 */ /* 0x000fe20000011608 */
[----:B------:R-:W-:Y:S01]  /*4470*/  IMAD.WIDE.U32 R12, R12, -0x2daee0ad, RZ ;  /* 0xd2511f530c0c7825 */ /* 0x000fe200078e00ff */
[----:B------:R-:W-:Y:S01]  /*4480*/  LOP3.LUT R15, R9, UR15, R36, 0x96, !PT ;  /* 0x0000000f090f7c12 */ /* 0x000fe2000f8e9624 */
[----:B------:R-:W2:Y:S01]  /*4490*/  SHFL.BFLY PT, R17, R3, 0x1, 0x1f ;  /* 0x0c201f0003117f89 */ /* 0x000ea200000e0000 */
[----:B------:R-:W-:-:S02]  /*44a0*/  FSEL R2, R2, RZ, P1 ;  /* 0x000000ff02027208 */ /* 0x000fc40000800000 */
[----:B------:R-:W-:Y:S02]  /*44b0*/  LOP3.LUT R14, R13, UR16, R14, 0x96, !PT ;  /* 0x000000100d0e7c12 */ /* 0x000fe4000f8e960e */
[----:B------:R-:W-:Y:S01]  /*44c0*/  LOP3.LUT R22, R12, 0xff, RZ, 0xc0, !PT ;  /* 0x000000ff0c167812 */ /* 0x000fe200078ec0ff */
[----:B------:R-:W-:Y:S01]  /*44d0*/  FFMA.FTZ R8, R38, c[0x0][0x23c], -R2 ;  /* 0x00008f0026087a23 */ /* 0x000fe20000010802 */
[--C-:B------:R-:W-:Y:S01]  /*44e0*/  SHF.R.U32.HI R21, RZ, 0x10, R12.reuse ;  /* 0x00000010ff157819 */ /* 0x100fe2000001160c */
[----:B-1----:R-:W-:Y:S01]  /*44f0*/  IMAD.WIDE.U32 R10, R19, -0x2daee0ad, RZ ;  /* 0xd2511f53130a7825 */ /* 0x002fe200078e00ff */
[----:B------:R-:W-:Y:S01]  /*4500*/  LOP3.LUT R19, R12, 0xffff, RZ, 0xc0, !PT ;  /* 0x0000ffff0c137812 */ /* 0x000fe200078ec0ff */
[----:B------:R1:W-:Y:S01]  /*4510*/  MUFU.EX2 R78, R8 ;  /* 0x00000008004e7308 */ /* 0x0003e20000000800 */
[----:B------:R-:W-:Y:S01]  /*4520*/  SHF.R.U32.HI R20, RZ, 0x18, R12 ;  /* 0x00000018ff147819 */ /* 0x000fe2000001160c */
[----:B------:R-:W-:Y:S01]  /*4530*/  FFMA.FTZ R13, R43, c[0x0][0x23c], -R2 ;  /* 0x00008f002b0d7a23 */ /* 0x000fe20000010802 */
[----:B------:R-:W-:-:S02]  /*4540*/  LOP3.LUT R28, R10, 0xff, RZ, 0xc0, !PT ;  /* 0x000000ff0a1c7812 */ /* 0x000fc400078ec0ff */
[--C-:B------:R-:W-:Y:S02]  /*4550*/  SHF.R.U32.HI R24, RZ, 0x10, R10.reuse ;  /* 0x00000010ff187819 */ /* 0x100fe4000001160a */
[----:B------:R-:W-:Y:S01]  /*4560*/  SHF.R.U32.HI R25, RZ, 0x18, R10 ;  /* 0x00000018ff197819 */ /* 0x000fe2000001160a */
[----:B------:R3:W5:Y:S01]  /*4570*/  MUFU.EX2 R76, R13 ;  /* 0x0000000d004c7308 */ /* 0x0007620000000800 */
[----:B------:R-:W-:Y:S02]  /*4580*/  LOP3.LUT R12, R11, UR16, R16, 0x96, !PT ;  /* 0x000000100b0c7c12 */ /* 0x000fe4000f8e9610 */
[----:B------:R-:W-:Y:S02]  /*4590*/  LOP3.LUT R16, R15, 0xffff, RZ, 0xc0, !PT ;  /* 0x0000ffff0f107812 */ /* 0x000fe400078ec0ff */
[----:B--2---:R-:W-:Y:S01]  /*45a0*/  FMNMX.FTZ R3, R3, R17, !PT ;  /* 0x0000001103037209 */ /* 0x004fe20007810000 */
[----:B-1----:R-:W-:Y:S01]  /*45b0*/  IMAD.WIDE.U32 R8, R23, -0x326172a9, RZ ;  /* 0xcd9e8d5717087825 */ /* 0x002fe200078e00ff */
[----:B------:R-:W-:-:S02]  /*45c0*/  LOP3.LUT R23, R10, 0xffff, RZ, 0xc0, !PT ;  /* 0x0000ffff0a177812 */ /* 0x000fc400078ec0ff */
[----:B------:R-:W-:Y:S01]  /*45d0*/  LOP3.LUT R17, R15, 0xff, RZ, 0xc0, !PT ;  /* 0x000000ff0f117812 */ /* 0x000fe200078ec0ff */
[----:B------:R-:W-:Y:S01]  /*45e0*/  FFMA.FTZ R11, R44, c[0x0][0x23c], -R2 ;  /* 0x00008f002c0b7a23 */ /* 0x000fe20000010802 */
[----:B------:R-:W-:Y:S02]  /*45f0*/  LOP3.LUT R10, R9, UR15, R18, 0x96, !PT ;  /* 0x0000000f090a7c12 */ /* 0x000fe4000f8e9612 */
[C---:B------:R-:W-:Y:S01]  /*4600*/  LOP3.LUT R18, R8.reuse, 0xffff, RZ, 0xc0, !PT ;  /* 0x0000ffff08127812 */ /* 0x040fe200078ec0ff */
[----:B------:R1:W-:Y:S01]  /*4610*/  MUFU.EX2 R79, R11 ;  /* 0x0000000b004f7308 */ /* 0x0003e20000000800 */
[----:B------:R-:W-:Y:S02]  /*4620*/  LOP3.LUT R33, R8, 0xff, RZ, 0xc0, !PT ;  /* 0x000000ff08217812 */ /* 0x000fe400078ec0ff */
[--C-:B------:R-:W-:Y:S02]  /*4630*/  SHF.R.U32.HI R31, RZ, 0x10, R8.reuse ;  /* 0x00000010ff1f7819 */ /* 0x100fe40000011608 */
[----:B------:R-:W-:Y:S01]  /*4640*/  SHF.R.U32.HI R32, RZ, 0x18, R8 ;  /* 0x00000018ff207819 */ /* 0x000fe20000011608 */
[----:B------:R-:W-:Y:S01]  /*4650*/  FFMA.FTZ R8, R45, c[0x0][0x23c], -R2 ;  /* 0x00008f002d087a23 */ /* 0x000fe20000010802 */
[----:B------:R-:W-:-:S02]  /*4660*/  LOP3.LUT R9, R26, 0xff, RZ, 0xc0, !PT ;  /* 0x000000ff1a097812 */ /* 0x000fc400078ec0ff */
[----:B---3--:R-:W-:Y:S01]  /*4670*/  SHF.R.U32.HI R13, RZ, 0x8, R19 ;  /* 0x00000008ff0d7819 */ /* 0x008fe20000011613 */
[----:B------:R2:W3:Y:S01]  /*4680*/  MUFU.EX2 R77, R8 ;  /* 0x00000008004d7308 */ /* 0x0004e20000000800 */
[----:B------:R-:W-:Y:S01]  /*4690*/  PRMT R19, R9, 0x5410, R29 ;  /* 0x0000541009137816 */ /* 0x000fe2000000001d */
[--C-:B------:R-:W-:Y:S01]  /*46a0*/  FFMA.FTZ R9, R40, c[0x0][0x23c], -R2.reuse ;  /* 0x00008f0028097a23 */ /* 0x100fe20000010802 */
[----:B------:R-:W-:Y:S02]  /*46b0*/  PRMT R26, R22, 0x5410, R13 ;  /* 0x00005410161a7816 */ /* 0x000fe4000000000d */
[----:B------:R-:W-:Y:S02]  /*46c0*/  SHF.R.U32.HI R13, RZ, 0x10, R15 ;  /* 0x00000010ff0d7819 */ /* 0x000fe4000001160f */
[----:B-1----:R-:W-:Y:S01]  /*46d0*/  SHF.R.U32.HI R11, RZ, 0x8, R27 ;  /* 0x00000008ff0b7819 */ /* 0x002fe2000001161b */
[----:B------:R1:W-:Y:S01]  /*46e0*/  MUFU.EX2 R250, R9 ;  /* 0x0000000900fa7308 */ /* 0x0003e20000000800 */
[----:B------:R-:W-:Y:S01]  /*46f0*/  SHF.R.U32.HI R15, RZ, 0x18, R15 ;  /* 0x00000018ff0f7819 */ /* 0x000fe2000001160f */
[----:B------:R-:W-:Y:S01]  /*4700*/  FFMA.FTZ R27, R57, c[0x0][0x23c], -R7 ;  /* 0x00008f00391b7a23 */ /* 0x000fe20000010807 */
[----:B------:R-:W-:Y:S01]  /*4710*/  PRMT R38, R30, 0x5410, R11 ;  /* 0x000054101e267816 */ /* 0x000fe2000000000b */
[----:B------:R-:W-:Y:S01]  /*4720*/  FFMA.FTZ R11, R42, c[0x0][0x23c], -R2 ;  /* 0x00008f002a0b7a23 */ /* 0x000fe20000010802 */
[----:B------:R-:W-:Y:S01]  /*4730*/  SHF.R.U32.HI R16, RZ, 0x8, R16 ;  /* 0x00000008ff107819 */ /* 0x000fe20000011610 */
[----:B------:R-:W-:Y:S01]  /*4740*/  FFMA.FTZ R30, R47, c[0x0][0x23c], -R6 ;  /* 0x00008f002f1e7a23 */ /* 0x000fe20000010806 */
[----:B------:R-:W-:Y:S01]  /*4750*/  FSETP.NEU.FTZ.AND P1, PT, R3, -INF , PT ;  /* 0xff8000000300780b */ /* 0x000fe20003f3d000 */
[----:B------:R3:W3:Y:S01]  /*4760*/  MUFU.EX2 R249, R11 ;  /* 0x0000000b00f97308 */ /* 0x0006e20000000800 */
[----:B--2---:R-:W-:-:S02]  /*4770*/  LOP3.LUT R8, R21, 0xff, RZ, 0xc0, !PT ;  /* 0x000000ff15087812 */ /* 0x004fc400078ec0ff */
[----:B------:R-:W-:Y:S02]  /*4780*/  PRMT R44, R0, 0x7610, R44 ;  /* 0x00007610002c7816 */ /* 0x000fe4000000002c */
[----:B------:R-:W-:Y:S02]  /*4790*/  PRMT R35, R8, 0x5410, R20 ;  /* 0x0000541008237816 */ /* 0x000fe40000000014 */
[----:B------:R-:W-:Y:S01]  /*47a0*/  LOP3.LUT R8, R24, 0xff, RZ, 0xc0, !PT ;  /* 0x000000ff18087812 */ /* 0x000fe200078ec0ff */
[----:B------:R-:W-:Y:S01]  /*47b0*/  MUFU.EX2 R236, R30 ;  /* 0x0000001e00ec7308 */ /* 0x000fe20000000800 */
[----:B-1----:R-:W-:Y:S01]  /*47c0*/  SHF.R.U32.HI R9, RZ, 0x8, R23 ;  /* 0x00000008ff097819 */ /* 0x002fe20000011617 */
[----:B------:R-:W-:Y:S01]  /*47d0*/  FFMA.FTZ R23, R59, c[0x0][0x23c], -R7 ;  /* 0x00008f003b177a23 */ /* 0x000fe20000010807 */
[----:B------:R-:W-:Y:S01]  /*47e0*/  PRMT R34, R8, 0x5410, R25 ;  /* 0x0000541008227816 */ /* 0x000fe20000000019 */
[--C-:B------:R-:W-:Y:S01]  /*47f0*/  FFMA.FTZ R8, R39, c[0x0][0x23c], -R2.reuse ;  /* 0x00008f0027087a23 */ /* 0x100fe20000010802 */
[----:B------:R-:W-:Y:S01]  /*4800*/  PRMT R29, R28, 0x5410, R9 ;  /* 0x000054101c1d7816 */ /* 0x000fe20000000009 */
[----:B------:R-:W-:Y:S01]  /*4810*/  FFMA.FTZ R9, R41, c[0x0][0x23c], -R2 ;  /* 0x00008f0029097a23 */ /* 0x000fe20000010802 */
[----:B------:R-:W-:Y:S01]  /*4820*/  PRMT R25, R17, 0x5410, R16 ;  /* 0x0000541011197816 */ /* 0x000fe20000000010 */
[----:B------:R1:W-:Y:S01]  /*4830*/  MUFU.EX2 R245, R8 ;  /* 0x0000000800f57308 */ /* 0x0003e20000000800 */
[----:B---3--:R-:W-:Y:S01]  /*4840*/  LOP3.LUT R11, R13, 0xff, RZ, 0xc0, !PT ;  /* 0x000000ff0d0b7812 */ /* 0x008fe200078ec0ff */
[----:B------:R-:W-:Y:S01]  /*4850*/  FMUL.FTZ R2, R3, c[0x0][0x23c] ;  /* 0x00008f0003027a20 */ /* 0x000fe20000410000 */
[----:B------:R-:W-:-:S02]  /*4860*/  LOP3.LUT R16, R14, 0xff, RZ, 0xc0, !PT ;  /* 0x000000ff0e107812 */ /* 0x000fc400078ec0ff */
[----:B------:R-:W-:Y:S02]  /*4870*/  PRMT R24, R11, 0x5410, R15 ;  /* 0x000054100b187816 */ /* 0x000fe4000000000f */
[--C-:B------:R-:W-:Y:S01]  /*4880*/  SHF.R.U32.HI R11, RZ, 0x10, R14.reuse ;  /* 0x00000010ff0b7819 */ /* 0x100fe2000001160e */
[----:B------:R2:W3:Y:S01]  /*4890*/  MUFU.EX2 R248, R9 ;  /* 0x0000000900f87308 */ /* 0x0004e20000000800 */
[----:B------:R-:W-:Y:S02]  /*48a0*/  SHF.R.U32.HI R15, RZ, 0x18, R14 ;  /* 0x00000018ff0f7819 */ /* 0x000fe4000001160e */
[----:B------:R-:W-:Y:S02]  /*48b0*/  FSEL R2, R2, RZ, P1 ;  /* 0x000000ff02027208 */ /* 0x000fe40000800000 */
[----:B------:R-:W-:Y:S02]  /*48c0*/  LOP3.LUT R11, R11, 0xff, RZ, 0xc0, !PT ;  /* 0x000000ff0b0b7812 */ /* 0x000fe400078ec0ff */
[----:B------:R-:W-:Y:S01]  /*48d0*/  LOP3.LUT R17, R10, 0xff, RZ, 0xc0, !PT ;  /* 0x000000ff0a117812 */ /* 0x000fe200078ec0ff */
[--C-:B------:R-:W-:Y:S01]  /*48e0*/  FFMA.FTZ R13, R62, c[0x0][0x23c], -R2.reuse ;  /* 0x00008f003e0d7a23 */ /* 0x100fe20000010802 */
[----:B-1----:R-:W-:Y:S01]  /*48f0*/  LOP3.LUT R8, R14, 0xffff, RZ, 0xc0, !PT ;  /* 0x0000ffff0e087812 */ /* 0x002fe200078ec0ff */
[----:B------:R-:W-:Y:S01]  /*4900*/  FFMA.FTZ R7, R54, c[0x0][0x23c], -R2 ;  /* 0x00008f0036077a23 */ /* 0x000fe20000010802 */
[----:B------:R-:W-:Y:S01]  /*4910*/  PRMT R45, R0, 0x7632, R45 ;  /* 0x00007632002d7816 */ /* 0x000fe2000000002d */
[----:B------:R1:W-:Y:S01]  /*4920*/  MUFU.EX2 R62, R13 ;  /* 0x0000000d003e7308 */ /* 0x0003e20000000800 */
[----:B------:R-:W-:-:S02]  /*4930*/  SHF.R.U32.HI R14, RZ, 0x8, R8 ;  /* 0x00000008ff0e7819 */ /* 0x000fc40000011608 */
[----:B------:R-:W-:Y:S02]  /*4940*/  LOP3.LUT R8, R31, 0xff, RZ, 0xc0, !PT ;  /* 0x000000ff1f087812 */ /* 0x000fe400078ec0ff */
[----:B--2---:R-:W-:Y:S02]  /*4950*/  SHF.R.U32.HI R9, RZ, 0x8, R18 ;  /* 0x00000008ff097819 */ /* 0x004fe40000011612 */
[----:B------:R-:W-:Y:S01]  /*4960*/  PRMT R21, R8, 0x5410, R32 ;  /* 0x0000541008157816 */ /* 0x000fe20000000020 */
[----:B------:R-:W-:Y:S01]  /*4970*/  FFMA.FTZ R8, R63, c[0x0][0x23c], -R2 ;  /* 0x00008f003f087a23 */ /* 0x000fe20000010802 */
[----:B------:R-:W-:Y:S01]  /*4980*/  PRMT R18, R11, 0x5410, R15 ;  /* 0x000054100b127816 */ /* 0x000fe2000000000f */
[----:B------:R2:W-:Y:S01]  /*4990*/  MUFU.EX2 R244, R7 ;  /* 0x0000000700f47308 */ /* 0x0005e20000000800 */
[----:B------:R-:W-:Y:S01]  /*49a0*/  LOP3.LUT R11, R12, 0xffff, RZ, 0xc0, !PT ;  /* 0x0000ffff0c0b7812 */ /* 0x000fe200078ec0ff */
[----:B------:R-:W-:Y:S01]  /*49b0*/  FFMA.FTZ R32, R46, c[0x0][0x23c], -R6 ;  /* 0x00008f002e207a23 */ /* 0x000fe20000010806 */
[----:B------:R-:W-:-:S02]  /*49c0*/  PRMT R22, R16, 0x5410, R14 ;  /* 0x0000541010167816 */ /* 0x000fc4000000000e */
[----:B------:R-:W-:Y:S01]  /*49d0*/  PRMT R20, R33, 0x5410, R9 ;  /* 0x0000541021147816 */ /* 0x000fe20000000009 */
[----:B------:R-:W-:Y:S01]  /*49e0*/  FFMA.FTZ R9, R58, c[0x0][0x23c], -R2 ;  /* 0x00008f003a097a23 */ /* 0x000fe20000010802 */
[----:B------:R-:W-:Y:S01]  /*49f0*/  LOP3.LUT R14, R12, 0xff, RZ, 0xc0, !PT ;  /* 0x000000ff0c0e7812 */ /* 0x000fe200078ec0ff */
[----:B------:R3:W-:Y:S01]  /*4a00*/  MUFU.EX2 R61, R8 ;  /* 0x00000008003d7308 */ /* 0x0007e20000000800 */
[--C-:B-1----:R-:W-:Y:S02]  /*4a10*/  SHF.R.U32.HI R13, RZ, 0x10, R12.reuse ;  /* 0x00000010ff0d7819 */ /* 0x102fe4000001160c */
[----:B------:R-:W-:Y:S02]  /*4a20*/  SHF.R.U32.HI R15, RZ, 0x18, R12 ;  /* 0x00000018ff0f7819 */ /* 0x000fe4000001160c */
[--C-:B------:R-:W-:Y:S02]  /*4a30*/  SHF.R.U32.HI R12, RZ, 0x10, R10.reuse ;  /* 0x00000010ff0c7819 */ /* 0x100fe4000001160a */
[----:B------:R-:W-:Y:S01]  /*4a40*/  SHF.R.U32.HI R16, RZ, 0x18, R10 ;  /* 0x00000018ff107819 */ /* 0x000fe2000001160a */
[----:B------:R1:W-:Y:S01]  /*4a50*/  MUFU.EX2 R63, R9 ;  /* 0x00000009003f7308 */ /* 0x0003e20000000800 */
[----:B--2---:R-:W-:Y:S01]  /*4a60*/  FFMA.FTZ R7, R55, c[0x0][0x23c], -R2 ;  /* 0x00008f0037077a23 */ /* 0x004fe20000010802 */
[----:B----4-:R-:W-:-:S04]  /*4a70*/  F2FP.PACK_AB R0, R111, R108 ;  /* 0x0000006c6f00723e */ /* 0x010fc800000000ff */
[----:B------:R-:W-:Y:S02]  /*4a80*/  PRMT R222, R0, 0x7610, R222 ;  /* 0x0000761000de7816 */ /* 0x000fe400000000de */
[----:B---3--:R-:W-:Y:S01]  /*4a90*/  LOP3.LUT R8, R10, 0xffff, RZ, 0xc0, !PT ;  /* 0x0000ffff0a087812 */ /* 0x008fe200078ec0ff */
[----:B------:R2:W-:Y:S01]  /*4aa0*/  MUFU.EX2 R243, R7 ;  /* 0x0000000700f37308 */ /* 0x0005e20000000800 */
[----:B------:R-:W-:Y:S02]  /*4ab0*/  SHF.R.U32.HI R10, RZ, 0x8, R11 ;  /* 0x00000008ff0a7819 */ /* 0x000fe4000001160b */
[----:B------:R-:W-:Y:S02]  /*4ac0*/  LOP3.LUT R11, R13, 0xff, RZ, 0xc0, !PT ;  /* 0x000000ff0d0b7812 */ /* 0x000fe400078ec0ff */
[----:B------:R-:W-:Y:S01]  /*4ad0*/  PRMT R13, R14, 0x5410, R10 ;  /* 0x000054100e0d7816 */ /* 0x000fe2000000000a */
[----:B------:R-:W-:Y:S01]  /*4ae0*/  FFMA.FTZ R10, R60, c[0x0][0x23c], -R2 ;  /* 0x00008f003c0a7a23 */ /* 0x000fe20000010802 */
[----:B-1----:R-:W-:Y:S01]  /*4af0*/  SHF.R.U32.HI R9, RZ, 0x8, R8 ;  /* 0x00000008ff097819 */ /* 0x002fe20000011608 */
[--C-:B------:R-:W-:Y:S01]  /*4b00*/  FFMA.FTZ R14, R56, c[0x0][0x23c], -R6.reuse ;  /* 0x00008f00380e7a23 */ /* 0x100fe20000010806 */
[----:B------:R-:W-:Y:S01]  /*4b10*/  LOP3.LUT R8, R12, 0xff, RZ, 0xc0, !PT ;  /* 0x000000ff0c087812 */ /* 0x000fe200078ec0ff */
[----:B------:R1:W-:Y:S01]  /*4b20*/  MUFU.EX2 R60, R10 ;  /* 0x0000000a003c7308 */ /* 0x0003e20000000800 */
[----:B------:R-:W-:Y:S01]  /*4b30*/  PRMT R9, R17, 0x5410, R9 ;  /* 0x0000541011097816 */ /* 0x000fe20000000009 */
[----:B------:R-:W-:Y:S01]  /*4b40*/  FFMA.FTZ R17, R52, c[0x0][0x23c], -R6 ;  /* 0x00008f0034117a23 */ /* 0x000fe20000010806 */
[----:B------:R-:W-:Y:S01]  /*4b50*/  PRMT R12, R8, 0x5410, R16 ;  /* 0x00005410080c7816 */ /* 0x000fe20000000010 */
[--C-:B------:R-:W-:Y:S01]  /*4b60*/  FFMA.FTZ R6, R50, c[0x0][0x23c], -R2.reuse ;  /* 0x00008f0032067a23 */ /* 0x100fe20000010802 */
[----:B------:R-:W-:Y:S01]  /*4b70*/  PRMT R221, R0, 0x7632, R221 ;  /* 0x0000763200dd7816 */ /* 0x000fe200000000dd */
[----:B------:R-:W-:Y:S01]  /*4b80*/  FFMA.FTZ R8, R51, c[0x0][0x23c], -R2 ;  /* 0x00008f0033087a23 */ /* 0x000fe20000010802 */
[----:B-----5:R-:W-:Y:S01]  /*4b90*/  F2FP.PACK_AB R2, R76, R78 ;  /* 0x0000004e4c02723e */ /* 0x020fe200000000ff */
[----:B------:R-:W-:Y:S01]  /*4ba0*/  MUFU.EX2 R239, R14 ;  /* 0x0000000e00ef7308 */ /* 0x000fe20000000800 */
[----:B------:R-:W-:Y:S01]  /*4bb0*/  IMAD R16, R165, 0x10000, R165 ;  /* 0x00010000a5107824 */ /* 0x000fe200078e02a5 */
[----:B------:R-:W-:-:S02]  /*4bc0*/  PRMT R11, R11, 0x5410, R15 ;  /* 0x000054100b0b7816 */ /* 0x000fc4000000000f */
[C---:B------:R-:W-:Y:S02]  /*4bd0*/  PRMT R49, R2.reuse, 0x7610, R49 ;  /* 0x0000761002317816 */ /* 0x040fe40000000031 */
[----:B------:R-:W-:Y:S01]  /*4be0*/  PRMT R48, R2, 0x7632, R48 ;  /* 0x0000763202307816 */ /* 0x000fe20000000030 */
[--C-:B--2---:R-:W-:Y:S01]  /*4bf0*/  HSET2.LE.AND R7, R25, R16.reuse, PT ;  /* 0x0000001019077233 */ /* 0x104fe20003803000 */
[----:B------:R-:W2:Y:S01]  /*4c00*/  MUFU.EX2 R238, R17 ;  /* 0x0000001100ee7308 */ /* 0x000ea20000000800 */
[----:B------:R-:W-:Y:S01]  /*4c10*/  F2FP.PACK_AB R2, R77, R79 ;  /* 0x0000004f4d02723e */ /* 0x000fe200000000ff */
[--C-:B-1----:R-:W-:Y:S02]  /*4c20*/  HSET2.LE.AND R10, R24, R16.reuse, PT ;  /* 0x00000010180a7233 */ /* 0x102fe40003803000 */
[--C-:B------:R-:W-:Y:S01]  /*4c30*/  HSET2.LE.AND R15, R38, R16.reuse, PT ;  /* 0x00000010260f7233 */ /* 0x100fe20003803000 */
[C---:B------:R-:W-:Y:S01]  /*4c40*/  PRMT R234, R2.reuse, 0x7610, R234 ;  /* 0x0000761002ea7816 */ /* 0x040fe200000000ea */
[--C-:B------:R-:W-:Y:S01]  /*4c50*/  HSET2.LE.AND R19, R19, R16.reuse, PT ;  /* 0x0000001013137233 */ /* 0x100fe20003803000 */
[----:B------:R-:W-:Y:S01]  /*4c60*/  PRMT R233, R2, 0x7632, R233 ;  /* 0x0000763202e97816 */ /* 0x000fe200000000e9 */
[----:B------:R1:W-:Y:S01]  /*4c70*/  MUFU.EX2 R241, R6 ;  /* 0x0000000600f17308 */ /* 0x0003e20000000800 */
[----:B------:R-:W-:Y:S01]  /*4c80*/  F2FP.PACK_AB R2, R249, R250 ;  /* 0x000000faf902723e */ /* 0x000fe200000000ff */
[----:B------:R-:W-:-:S02]  /*4c90*/  HSET2.LE.AND R26, R26, R16, PT ;  /* 0x000000101a1a7233 */ /* 0x000fc40003803000 */
[--C-:B------:R-:W-:Y:S01]  /*4ca0*/  HSET2.LE.AND R28, R35, R16.reuse, PT ;  /* 0x00000010231c7233 */ /* 0x100fe20003803000 */
[C---:B------:R-:W-:Y:S01]  /*4cb0*/  PRMT R230, R2.reuse, 0x7610, R230 ;  /* 0x0000761002e67816 */ /* 0x040fe200000000e6 */
[--C-:B------:R-:W-:Y:S01]  /*4cc0*/  HSET2.LE.AND R29, R29, R16.reuse, PT ;  /* 0x000000101d1d7233 */ /* 0x100fe20003803000 */
[----:B------:R-:W-:Y:S01]  /*4cd0*/  PRMT R229, R2, 0x7632, R229 ;  /* 0x0000763202e57816 */ /* 0x000fe200000000e5 */
[----:B------:R-:W3:Y:S01]  /*4ce0*/  MUFU.EX2 R240, R8 ;  /* 0x0000000800f07308 */ /* 0x000ee20000000800 */
[----:B------:R-:W-:Y:S01]  /*4cf0*/  F2FP.PACK_AB R2, R248, R245 ;  /* 0x000000f5f802723e */ /* 0x000fe200000000ff */
[--C-:B------:R-:W-:Y:S01]  /*4d00*/  HSET2.LE.AND R31, R34, R16.reuse, PT ;  /* 0x00000010221f7233 */ /* 0x100fe20003803000 */
[----:B--2---:R-:W-:Y:S01]  /*4d10*/  F2FP.PACK_AB R0, R238, R239 ;  /* 0x000000efee00723e */ /* 0x004fe200000000ff */
[--C-:B------:R-:W-:Y:S01]  /*4d20*/  HSET2.LE.AND R22, R22, R16.reuse, PT ;  /* 0x0000001016167233 */ /* 0x100fe20003803000 */
[C---:B------:R-:W-:Y:S01]  /*4d30*/  PRMT R226, R2.reuse, 0x7610, R226 ;  /* 0x0000761002e27816 */ /* 0x040fe200000000e2 */
[--C-:B------:R-:W-:Y:S01]  /*4d40*/  HSET2.LE.AND R24, R18, R16.reuse, PT ;  /* 0x0000001012187233 */ /* 0x100fe20003803000 */
[----:B------:R-:W-:Y:S01]  /*4d50*/  PRMT R225, R2, 0x7632, R225 ;  /* 0x0000763202e17816 */ /* 0x000fe200000000e1 */
[--C-:B------:R-:W-:Y:S01]  /*4d60*/  HSET2.LE.AND R20, R20, R16.reuse, PT ;  /* 0x0000001014147233 */ /* 0x100fe20003803000 */
[----:B-1----:R-:W-:Y:S01]  /*4d70*/  F2FP.PACK_AB R6, R61, R62 ;  /* 0x0000003e3d06723e */ /* 0x002fe200000000ff */
[--C-:B------:R-:W-:Y:S01]  /*4d80*/  HSET2.LE.AND R21, R21, R16.reuse, PT ;  /* 0x0000001015157233 */ /* 0x100fe20003803000 */
[----:B------:R-:W-:Y:S01]  /*4d90*/  F2FP.PACK_AB R2, R93, R94 ;  /* 0x0000005e5d02723e */ /* 0x000fe200000000ff */
[--C-:B------:R-:W-:Y:S01]  /*4da0*/  HSET2.LE.AND R13, R13, R16.reuse, PT ;  /* 0x000000100d0d7233 */ /* 0x100fe20003803000 */
[C---:B------:R-:W-:Y:S01]  /*4db0*/  PRMT R51, R6.reuse, 0x7632, R51 ;  /* 0x0000763206337816 */ /* 0x040fe20000000033 */
[--C-:B------:R-:W-:Y:S01]  /*4dc0*/  HSET2.LE.AND R25, R11, R16.reuse, PT ;  /* 0x000000100b197233 */ /* 0x100fe20003803000 */
[----:B------:R-:W-:Y:S01]  /*4dd0*/  PRMT R50, R6, 0x7610, R50 ;  /* 0x0000761006327816 */ /* 0x000fe20000000032 */
[--C-:B------:R-:W-:Y:S01]  /*4de0*/  HSET2.LE.AND R9, R9, R16.reuse, PT ;  /* 0x0000001009097233 */ /* 0x100fe20003803000 */
[----:B------:R-:W-:Y:S01]  /*4df0*/  F2FP.PACK_AB R6, R60, R63 ;  /* 0x0000003f3c06723e */ /* 0x000fe200000000ff */
[----:B------:R-:W-:Y:S01]  /*4e00*/  HSET2.LE.AND R12, R12, R16, PT ;  /* 0x000000100c0c7233 */ /* 0x000fe20003803000 */
[----:B------:R-:W-:Y:S01]  /*4e10*/  PRMT R216, R0, 0x7610, R216 ;  /* 0x0000761000d87816 */ /* 0x000fe200000000d8 */
[----:B------:R1:W-:Y:S01]  /*4e20*/  MUFU.EX2 R235, R32 ;  /* 0x0000002000eb7308 */ /* 0x0003e20000000800 */
[----:B------:R-:W-:-:S02]  /*4e30*/  PRMT R232, R6, 0x7632, R232 ;  /* 0x0000763206e87816 */ /* 0x000fc400000000e8 */
[----:B------:R-:W-:Y:S02]  /*4e40*/  PRMT R231, R6, 0x7610, R231 ;  /* 0x0000761006e77816 */ /* 0x000fe400000000e7 */
[----:B------:R-:W-:Y:S02]  /*4e50*/  F2FP.PACK_AB R6, R243, R244 ;  /* 0x000000f4f306723e */ /* 0x000fe400000000ff */
[----:B------:R-:W-:Y:S01]  /*4e60*/  PRMT R199, R0, 0x7632, R199 ;  /* 0x0000763200c77816 */ /* 0x000fe200000000c7 */
[----:B------:R-:W-:Y:S01]  /*4e70*/  MUFU.EX2 R237, R23 ;  /* 0x0000001700ed7308 */ /* 0x000fe20000000800 */
[----:B------:R-:W-:Y:S02]  /*4e80*/  PRMT R0, R44, 0x5410, R45 ;  /* 0x000054102c007816 */ /* 0x000fe4000000002d */
[C---:B------:R-:W-:Y:S02]  /*4e90*/  PRMT R228, R6.reuse, 0x7610, R228 ;  /* 0x0000761006e47816 */ /* 0x040fe400000000e4 */
[----:B------:R-:W-:-:S02]  /*4ea0*/  PRMT R227, R6, 0x7632, R227 ;  /* 0x0000763206e37816 */ /* 0x000fc400000000e3 */
[C---:B------:R-:W-:Y:S01]  /*4eb0*/  PRMT R47, R2.reuse, 0x7610, R47 ;  /* 0x00007610022f7816 */ /* 0x040fe2000000002f */
[----:B------:R-:W2:Y:S01]  /*4ec0*/  MUFU.EX2 R242, R27 ;  /* 0x0000001b00f27308 */ /* 0x000ea20000000800 */
[----:B------:R-:W-:Y:S01]  /*4ed0*/  PRMT R46, R2, 0x7632, R46 ;  /* 0x00007632022e7816 */ /* 0x000fe2000000002e */
[----:B-1----:R-:W-:Y:S01]  /*4ee0*/  LDSM.16.MT88.4 R32, [R203+0xb000] ;  /* 0x00b00000cb20783b */ /* 0x002fe20000004200 */
[----:B---3--:R-:W-:Y:S02]  /*4ef0*/  F2FP.PACK_AB R6, R240, R241 ;  /* 0x000000f1f006723e */ /* 0x008fe400000000ff */
[----:B------:R-:W-:Y:S02]  /*4f00*/  LOP3.LUT R16, R7, R0, RZ, 0xc0, !PT ;  /* 0x0000000007107212 */ /* 0x000fe400078ec0ff */
[----:B------:R-:W-:Y:S02]  /*4f10*/  PRMT R0, R47, 0x5410, R46 ;  /* 0x000054102f007816 */ /* 0x000fe4000000002e */
[----:B------:R-:W-:-:S02]  /*4f20*/  PRMT R224, R6, 0x7610, R224 ;  /* 0x0000761006e07816 */ /* 0x000fc400000000e0 */
[----:B------:R-:W-:Y:S02]  /*4f30*/  PRMT R223, R6, 0x7632, R223 ;  /* 0x0000763206df7816 */ /* 0x000fe400000000df */
[----:B------:R-:W-:Y:S02]  /*4f40*/  F2FP.PACK_AB R6, R95, R92 ;  /* 0x0000005c5f06723e */ /* 0x000fe400000000ff */
[----:B------:R-:W-:Y:S02]  /*4f50*/  LOP3.LUT R17, R10, R0, RZ, 0xc0, !PT ;  /* 0x000000000a117212 */ /* 0x000fe400078ec0ff */
[----:B------:R-:W-:Y:S02]  /*4f60*/  PRMT R0, R222, 0x5410, R221 ;  /* 0x00005410de007816 */ /* 0x000fe400000000dd */
[C---:B------:R-:W-:Y:S02]  /*4f70*/  PRMT R220, R6.reuse, 0x7610, R220 ;  /* 0x0000761006dc7816 */ /* 0x040fe400000000dc */
[----:B------:R-:W-:Y:S01]  /*4f80*/  PRMT R219, R6, 0x7632, R219 ;  /* 0x0000763206db7816 */ /* 0x000fe200000000db */
[----:B------:R-:W-:Y:S01]  /*4f90*/  IMAD.WIDE.U32 R6, R72, -0x326172a9, RZ ;  /* 0xcd9e8d5748067825 */ /* 0x000fe200078e00ff */
[----:B------:R-:W-:-:S02]  /*4fa0*/  LOP3.LUT R18, R15, R0, RZ, 0xc0, !PT ;  /* 0x000000000f127212 */ /* 0x000fc400078ec0ff */
[----:B------:R-:W-:Y:S02]  /*4fb0*/  PRMT R0, R220, 0x5410, R219 ;  /* 0x00005410dc007816 */ /* 0x000fe400000000db */
[----:B------:R-:W-:Y:S02]  /*4fc0*/  F2FP.PACK_AB R2, R251, R110 ;  /* 0x0000006efb02723e */ /* 0x000fe400000000ff */
[----:B------:R-:W-:Y:S02]  /*4fd0*/  LOP3.LUT R19, R19, R0, RZ, 0xc0, !PT ;  /* 0x0000000013137212 */ /* 0x000fe400078ec0ff */
[----:B------:R-:W-:Y:S02]  /*4fe0*/  PRMT R0, R234, 0x5410, R233 ;  /* 0x00005410ea007816 */ /* 0x000fe400000000e9 */
[----:B------:R-:W-:Y:S02]  /*4ff0*/  PRMT R218, R2, 0x7610, R218 ;  /* 0x0000761002da7816 */ /* 0x000fe400000000da */
[----:B------:R-:W-:Y:S01]  /*5000*/  LOP3.LUT R10, R20, R0, RZ, 0xc0, !PT ;  /* 0x00000000140a7212 */ /* 0x000fe200078ec0ff */
[----:B------:R-:W-:Y:S01]  /*5010*/  HMMA.16816.F32 R144, R16, R192, RZ ;  /* 0x000000c01090723c */ /* 0x000fe200000018ff */
[----:B------:R-:W-:-:S02]  /*5020*/  PRMT R0, R231, 0x5410, R232 ;  /* 0x00005410e7007816 */ /* 0x000fc400000000e8 */
[----:B------:R-:W-:Y:S02]  /*5030*/  PRMT R217, R2, 0x7632, R217 ;  /* 0x0000763202d97816 */ /* 0x000fe400000000d9 */
[----:B------:R-:W-:Y:S01]  /*5040*/  LOP3.LUT R11, R21, R0, RZ, 0xc0, !PT ;  /* 0x00000000150b7212 */ /* 0x000fe200078ec0ff */
[----:B------:R-:W-:Y:S01]  /*5050*/  IMAD.WIDE.U32 R20, R53, -0x326172a9, RZ ;  /* 0xcd9e8d5735147825 */ /* 0x000fe200078e00ff */
[----:B------:R-:W-:Y:S01]  /*5060*/  PRMT R0, R49, 0x5410, R48 ;  /* 0x0000541031007816 */ /* 0x000fe20000000030 */
[----:B------:R-:W-:Y:S01]  /*5070*/  HMMA.16816.F32 R152, R16, R148, RZ ;  /* 0x000000941098723c */ /* 0x000fe200000018ff */
[----:B--2---:R-:W-:Y:S02]  /*5080*/  F2FP.PACK_AB R2, R242, R237 ;  /* 0x000000edf202723e */ /* 0x004fe400000000ff */
[----:B------:R-:W-:Y:S02]  /*5090*/  LOP3.LUT R8, R9, R0, RZ, 0xc0, !PT ;  /* 0x0000000009087212 */ /* 0x000fe400078ec0ff */
[----:B------:R-:W-:-:S02]  /*50a0*/  PRMT R0, R50, 0x5410, R51 ;  /* 0x0000541032007816 */ /* 0x000fc40000000033 */
[----:B------:R-:W-:Y:S01]  /*50b0*/  PRMT R198, R2, 0x7610, R198 ;  /* 0x0000761002c67816 */ /* 0x000fe200000000c6 */
[----:B------:R-:W-:Y:S01]  /*50c0*/  HMMA.16816.F32 R52, R16, R176, RZ ;  /* 0x000000b01034723c */ /* 0x000fe200000018ff */
[----:B------:R-:W-:Y:S02]  /*50d0*/  LOP3.LUT R9, R12, R0, RZ, 0xc0, !PT ;  /* 0x000000000c097212 */ /* 0x000fe400078ec0ff */
[----:B------:R-:W-:Y:S02]  /*50e0*/  F2FP.PACK_AB R0, R235, R236 ;  /* 0x000000eceb00723e */ /* 0x000fe400000000ff */
[----:B------:R-:W-:Y:S02]  /*50f0*/  PRMT R197, R2, 0x7632, R197 ;  /* 0x0000763202c57816 */ /* 0x000fe400000000c5 */
[C---:B------:R-:W-:Y:S01]  /*5100*/  PRMT R196, R0.reuse, 0x7610, R196 ;  /* 0x0000761000c47816 */ /* 0x040fe200000000c4 */
[----:B------:R-:W-:Y:S01]  /*5110*/  HMMA.16816.F32 R168, R8, R148, RZ ;  /* 0x0000009408a8723c */ /* 0x000fe200000018ff */
[----:B------:R-:W-:-:S02]  /*5120*/  PRMT R135, R0, 0x7632, R135 ;  /* 0x0000763200877816 */ /* 0x000fc40000000087 */
[----:B------:R-:W-:Y:S02]  /*5130*/  PRMT R0, R218, 0x5410, R217 ;  /* 0x00005410da007816 */ /* 0x000fe400000000d9 */
[----:B------:R-:W-:Y:S02]  /*5140*/  LOP3.LUT R12, R69, UR9, R66, 0x96, !PT ;  /* 0x00000009450c7c12 */ /* 0x000fe4000f8e9642 */
[----:B------:R-:W-:Y:S01]  /*5150*/  LOP3.LUT R128, R22, R0, RZ, 0xc0, !PT ;  /* 0x0000000016807212 */ /* 0x000fe200078ec0ff */
[----:B------:R-:W-:Y:S01]  /*5160*/  HMMA.16816.F32 R160, R8, R192, RZ ;  /* 0x000000c008a0723c */ /* 0x000fe200000018ff */
[----:B------:R-:W-:Y:S01]  /*5170*/  PRMT R0, R216, 0x5410, R199 ;  /* 0x00005410d8007816 */ /* 0x000fe200000000c7 */
[----:B------:R-:W-:Y:S01]  /*5180*/  IMAD.WIDE.U32 R22, R12, -0x2daee0ad, RZ ;  /* 0xd2511f530c167825 */ /* 0x000fe200078e00ff */
[----:B------:R-:W-:Y:S02]  /*5190*/  LOP3.LUT R2, R96, 0x7ffffffc, RZ, 0xc0, !PT ;  /* 0x7ffffffc60027812 */ /* 0x000fe400078ec0ff */
[----:B------:R-:W-:-:S02]  /*51a0*/  LOP3.LUT R129, R24, R0, RZ, 0xc0, !PT ;  /* 0x0000000018817212 */ /* 0x000fc400078ec0ff */
[----:B------:R-:W-:Y:S01]  /*51b0*/  PRMT R0, R198, 0x5410, R197 ;  /* 0x00005410c6007816 */ /* 0x000fe200000000c5 */
[----:B------:R-:W-:Y:S01]  /*51c0*/  IMAD.IADD R2, R91, 0x1, -R2 ;  /* 0x000000015b027824 */ /* 0x000fe200078e0a02 */
[----:B------:R-:W-:Y:S01]  /*51d0*/  LOP3.LUT R4, R7, UR9, R74, 0x96, !PT ;  /* 0x0000000907047c12 */ /* 0x000fe2000f8e964a */
[----:B------:R-:W-:Y:S01]  /*51e0*/  HMMA.16816.F32 R40, R8, R184, RZ ;  /* 0x000000b80828723c */ /* 0x000fe200000018ff */
[----:B------:R-:W-:Y:S01]  /*51f0*/  LOP3.LUT R130, R26, R0, RZ, 0xc0, !PT ;  /* 0x000000001a827212 */ /* 0x000fe200078ec0ff */
[----:B------:R-:W-:Y:S01]  /*5200*/  IMAD.SHL.U32 R2, R2, 0x2, RZ ;  /* 0x0000000202027824 */ /* 0x000fe200078e00ff */
[----:B------:R-:W-:-:S04]  /*5210*/  PRMT R0, R196, 0x5410, R135 ;  /* 0x00005410c4007816 */ /* 0x000fc80000000087 */
[----:B------:R-:W-:Y:S01]  /*5220*/  LOP3.LUT R131, R28, R0, RZ, 0xc0, !PT ;  /* 0x000000001c837212 */ /* 0x000fe200078ec0ff */
[----:B------:R-:W-:Y:S01]  /*5230*/  IMAD R28, R97, c[0x0][0x228], R2 ;  /* 0x00008a00611c7a24 */ /* 0x000fe200078e0202 */
[----:B------:R-:W-:Y:S01]  /*5240*/  PRMT R0, R230, 0x5410, R229 ;  /* 0x00005410e6007816 */ /* 0x000fe200000000e5 */
[----:B------:R-:W-:Y:S01]  /*5250*/  LDSM.16.MT88.4 R96, [R203+0xb800] ;  /* 0x00b80000cb60783b */ /* 0x000fe20000004200 */
[----:B------:R-:W-:Y:S02]  /*5260*/  HMMA.16816.F32 R56, R8, R176, RZ ;  /* 0x000000b00838723c */ /* 0x000fe400000018ff */
[----:B------:R-:W-:Y:S01]  /*5270*/  LOP3.LUT R124, R13, R0, RZ, 0xc0, !PT ;  /* 0x000000000d7c7212 */ /* 0x000fe200078ec0ff */
[----:B------:R-:W-:Y:S01]  /*5280*/  IMAD.WIDE.U32 R12, R4, -0x2daee0ad, RZ ;  /* 0xd2511f53040c7825 */ /* 0x000fe200078e00ff */
[----:B------:R-:W-:-:S04]  /*5290*/  PRMT R0, R228, 0x5410, R227 ;  /* 0x00005410e4007816 */ /* 0x000fc800000000e3 */
[----:B------:R-:W-:Y:S01]  /*52a0*/  LOP3.LUT R125, R25, R0, RZ, 0xc0, !PT ;  /* 0x00000000197d7212 */ /* 0x000fe200078ec0ff */
[C---:B------:R-:W-:Y:S01]  /*52b0*/  HMMA.16816.F32 R144, R128.reuse, R140, R144 ;  /* 0x0000008c8090723c */ /* 0x040fe20000001890 */
[----:B------:R-:W-:Y:S02]  /*52c0*/  PRMT R0, R226, 0x5410, R225 ;  /* 0x00005410e2007816 */ /* 0x000fe400000000e1 */
[----:B------:R-:W-:Y:S02]  /*52d0*/  LOP3.LUT R4, R13, UR6, R70, 0x96, !PT ;  /* 0x000000060d047c12 */ /* 0x000fe4000f8e9646 */
[----:B------:R-:W-:Y:S02]  /*52e0*/  LOP3.LUT R126, R29, R0, RZ, 0xc0, !PT ;  /* 0x000000001d7e7212 */ /* 0x000fe400078ec0ff */
[----:B------:R-:W-:Y:S01]  /*52f0*/  PRMT R0, R224, 0x5410, R223 ;  /* 0x00005410e0007816 */ /* 0x000fe200000000df */
[----:B------:R-:W-:Y:S03]  /*5300*/  HMMA.16816.F32 R152, R128, R188, R152 ;  /* 0x000000bc8098723c */ /* 0x000fe60000001898 */
[----:B------:R-:W-:-:S02]  /*5310*/  LOP3.LUT R127, R31, R0, RZ, 0xc0, !PT ;  /* 0x000000001f7f7212 */ /* 0x000fc400078ec0ff */
[----:B------:R-:W-:Y:S02]  /*5320*/  LOP3.LUT R0, R21, UR7, R6, 0x96, !PT ;  /* 0x0000000715007c12 */ /* 0x000fe4000f8e9606 */
[----:B------:R-:W-:Y:S02]  /*5330*/  LOP3.LUT R21, R37, UR7, R68, 0x96, !PT ;  /* 0x0000000725157c12 */ /* 0x000fe4000f8e9644 */
[----:B------:R-:W-:Y:S01]  /*5340*/  HMMA.16816.F32 R68, R16, R136, RZ ;  /* 0x000000881044723c */ /* 0x000fe200000018ff */
[----:B------:R-:W-:Y:S01]  /*5350*/  IMAD.WIDE.U32 R6, R0, -0x2daee0ad, RZ ;  /* 0xd2511f5300067825 */ /* 0x000fe200078e00ff */
[----:B------:R-:W-:Y:S02]  /*5360*/  LOP3.LUT R0, R23, UR6, R64, 0x96, !PT ;  /* 0x0000000617007c12 */ /* 0x000fe4000f8e9640 */
[----:B------:R-:W1:Y:S02]  /*5370*/  LDSM.16.MT88.4 R64, [R205+0xa800] ;  /* 0x00a80000cd40783b */ /* 0x000e640000004200 */
[----:B------:R-:W-:Y:S01]  /*5380*/  LOP3.LUT R2, R7, UR16, R12, 0x96, !PT ;  /* 0x0000001007027c12 */ /* 0x000fe2000f8e960c */
[----:B------:R-:W-:Y:S01]  /*5390*/  IMAD.WIDE.U32 R12, R4, -0x326172a9, RZ ;  /* 0xcd9e8d57040c7825 */ /* 0x000fe200078e00ff */
[C---:B------:R-:W-:Y:S01]  /*53a0*/  LOP3.LUT R23, R6.reuse, 0xff, RZ, 0xc0, !PT ;  /* 0x000000ff06177812 */ /* 0x040fe200078ec0ff */
[----:B------:R-:W-:Y:S01]  /*53b0*/  HMMA.16816.F32 R168, R124, R188, R168 ;  /* 0x000000bc7ca8723c */ /* 0x000fe200000018a8 */
[----:B------:R-:W-:Y:S01]  /*53c0*/  LOP3.LUT R24, R6, 0xffff, RZ, 0xc0, !PT ;  /* 0x0000ffff06187812 */ /* 0x000fe200078ec0ff */
[----:B------:R-:W-:Y:S01]  /*53d0*/  IMAD.WIDE.U32 R14, R0, -0x326172a9, RZ ;  /* 0xcd9e8d57000e7825 */ /* 0x000fe200078e00ff */
[----:B------:R-:W-:-:S02]  /*53e0*/  LOP3.LUT R0, R13, UR15, R20, 0x96, !PT ;  /* 0x0000000f0d007c12 */ /* 0x000fc4000f8e9614 */
[----:B------:R-:W-:Y:S02]  /*53f0*/  SHF.R.U32.HI R26, RZ, 0x10, R6 ;  /* 0x00000010ff1a7819 */ /* 0x000fe40000011606 */
[C---:B------:R-:W-:Y:S01]  /*5400*/  LOP3.LUT R27, R14.reuse, 0xff, RZ, 0xc0, !PT ;  /* 0x000000ff0e1b7812 */ /* 0x040fe200078ec0ff */
[C---:B------:R-:W-:Y:S01]  /*5410*/  HMMA.16816.F32 R160, R124.reuse, R140, R160 ;  /* 0x0000008c7ca0723c */ /* 0x040fe200000018a0 */
[----:B------:R-:W-:Y:S02]  /*5420*/  LOP3.LUT R29, R14, 0xffff, RZ, 0xc0, !PT ;  /* 0x0000ffff0e1d7812 */ /* 0x000fe400078ec0ff */
[--C-:B------:R-:W-:Y:S02]  /*5430*/  SHF.R.U32.HI R31, RZ, 0x10, R14.reuse ;  /* 0x00000010ff1f7819 */ /* 0x100fe4000001160e */
[----:B------:R-:W-:Y:S02]  /*5440*/  SHF.R.U32.HI R30, RZ, 0x18, R14 ;  /* 0x00000018ff1e7819 */ /* 0x000fe4000001160e */
[----:B------:R-:W-:Y:S01]  /*5450*/  SHF.R.U32.HI R25, RZ, 0x18, R6 ;  /* 0x00000018ff197819 */ /* 0x000fe20000011606 */
[----:B------:R-:W-:Y:S01]  /*5460*/  IMAD.WIDE.U32 R6, R21, -0x2daee0ad, RZ ;  /* 0xd2511f5315067825 */ /* 0x000fe200078e00ff */
[----:B------:R-:W-:Y:S01]  /*5470*/  LOP3.LUT R14, R0, 0xffff, RZ, 0xc0, !PT ;  /* 0x0000ffff000e7812 */ /* 0x000fe200078ec0ff */
[----:B------:R-:W-:Y:S01]  /*5480*/  HMMA.16816.F32 R40, R124, R180, R40 ;  /* 0x000000b47c28723c */ /* 0x000fe20000001828 */
[----:B------:R-:W-:-:S02]  /*5490*/  LOP3.LUT R4, R15, UR15, R36, 0x96, !PT ;  /* 0x0000000f0f047c12 */ /* 0x000fc4000f8e9624 */
[----:B------:R-:W-:Y:S02]  /*54a0*/  LOP3.LUT R15, R0, 0xff, RZ, 0xc0, !PT ;  /* 0x000000ff000f7812 */ /* 0x000fe400078ec0ff */
[----:B------:R-:W-:Y:S02]  /*54b0*/  SHF.R.U32.HI R14, RZ, 0x8, R14 ;  /* 0x00000008ff0e7819 */ /* 0x000fe4000001160e */
[----:B------:R-:W-:Y:S01]  /*54c0*/  LOP3.LUT R5, R7, UR16, R22, 0x96, !PT ;  /* 0x0000001007057c12 */ /* 0x000fe2000f8e9616 */
[----:B------:R-:W-:Y:S01]  /*54d0*/  HMMA.16816.F32 R36, R16, R184, RZ ;  /* 0x000000b81024723c */ /* 0x000fe200000018ff */
[----:B------:R-:W-:Y:S02]  /*54e0*/  LOP3.LUT R22, R6, 0xffff, RZ, 0xc0, !PT ;  /* 0x0000ffff06167812 */ /* 0x000fe400078ec0ff */
[----:B------:R-:W-:Y:S02]  /*54f0*/  ISETP.GE.U32.AND P2, PT, R165, R15, PT ;  /* 0x0000000fa500720c */ /* 0x000fe40003f46070 */
[----:B------:R-:W-:-:S02]  /*5500*/  LOP3.LUT R7, R14, 0xffff, RZ, 0xc0, !PT ;  /* 0x0000ffff0e077812 */ /* 0x000fc400078ec0ff */
[--C-:B------:R-:W-:Y:S02]  /*5510*/  SHF.R.U32.HI R14, RZ, 0x18, R0.reuse ;  /* 0x00000018ff0e7819 */ /* 0x100fe40000011600 */
[----:B------:R-:W-:Y:S01]  /*5520*/  SHF.R.U32.HI R0, RZ, 0x10, R0 ;  /* 0x00000010ff007819 */ /* 0x000fe20000011600 */
[-C--:B-1----:R-:W-:Y:S01]  /*5530*/  HMMA.16816.F32 R56, R124, R64.reuse, R56 ;  /* 0x000000407c38723c */ /* 0x082fe20000001838 */
[----:B------:R-:W-:Y:S02]  /*5540*/  LOP3.LUT R20, R6, 0xff, RZ, 0xc0, !PT ;  /* 0x000000ff06147812 */ /* 0x000fe400078ec0ff */
[--C-:B------:R-:W-:Y:S02]  /*5550*/  SHF.R.U32.HI R21, RZ, 0x10, R6.reuse ;  /* 0x00000010ff157819 */ /* 0x100fe40000011606 */
[----:B------:R-:W-:Y:S01]  /*5560*/  SHF.R.U32.HI R15, RZ, 0x18, R6 ;  /* 0x00000018ff0f7819 */ /* 0x000fe20000011606 */
[----:B------:R-:W-:Y:S01]  /*5570*/  @!P2 HADD2 R80, -R49.H0_H0, -RZ.H0_H0 ;  /* 0xa00000ff3150a230 */ /* 0x000fe20000000900 */
[----:B------:R-:W-:Y:S01]  /*5580*/  ISETP.GE.U32.AND P5, PT, R165, R14, PT ;  /* 0x0000000ea500720c */ /* 0x000fe20003fa6070 */
[----:B------:R-:W-:Y:S01]  /*5590*/  HMMA.16816.F32 R52, R128, R64, R52 ;  /* 0x000000408034723c */ /* 0x000fe20000001834 */
[----:B------:R-:W-:-:S02]  /*55a0*/  LOP3.LUT R6, R0, 0xff, RZ, 0xc0, !PT ;  /* 0x000000ff00067812 */ /* 0x000fc400078ec0ff */
[C---:B------:R-:W-:Y:S02]  /*55b0*/  LOP3.LUT R0, R12.reuse, 0xffff, RZ, 0xc0, !PT ;  /* 0x0000ffff0c007812 */ /* 0x040fe400078ec0ff */
[C---:B------:R-:W-:Y:S02]  /*55c0*/  ISETP.GE.U32.AND P4, PT, R165.reuse, R7, PT ;  /* 0x00000007a500720c */ /* 0x040fe40003f86070 */
[----:B------:R-:W-:Y:S01]  /*55d0*/  SHF.R.U32.HI R0, RZ, 0x8, R0 ;  /* 0x00000008ff007819 */ /* 0x000fe20000011600 */
[----:B------:R-:W-:Y:S01]  /*55e0*/  HMMA.16816.F32 R36, R128, R180, R36 ;  /* 0x000000b48024723c */ /* 0x000fe20000001824 */
[----:B------:R-:W-:Y:S02]  /*55f0*/  LOP3.LUT R7, R12, 0xff, RZ, 0xc0, !PT ;  /* 0x000000ff0c077812 */ /* 0x000fe400078ec0ff */
[----:B------:R-:W-:Y:S01]  /*5600*/  ISETP.GE.U32.AND P3, PT, R165, R6, PT ;  /* 0x00000006a500720c */ /* 0x000fe20003f66070 */
[----:B------:R-:W-:Y:S01]  /*5610*/  @!P5 HADD2 R81, -R51.H0_H0, -RZ.H0_H0 ;  /* 0xa00000ff3351d230 */ /* 0x000fe20000000900 */
[----:B------:R-:W-:-:S02]  /*5620*/  LOP3.LUT R0, R0, 0xffff, RZ, 0xc0, !PT ;  /* 0x0000ffff00007812 */ /* 0x000fc400078ec0ff */
[C---:B------:R-:W-:Y:S02]  /*5630*/  ISETP.GE.U32.AND P1, PT, R165.reuse, R7, PT ;  /* 0x00000007a500720c */ /* 0x040fe40003f26070 */
[----:B------:R-:W-:Y:S01]  /*5640*/  @!P2 PRMT R49, R80, 0x5410, RZ ;  /* 0x000054105031a816 */ /* 0x000fe200000000ff */
[----:B------:R-:W-:Y:S01]  /*5650*/  @!P4 HADD2 R73, -R48.H0_H0, -RZ.H0_H0 ;  /* 0xa00000ff3049c230 */ /* 0x000fe20000000900 */
[----:B------:R-:W-:Y:S02]  /*5660*/  ISETP.GE.U32.AND P2, PT, R165, R0, PT ;  /* 0x00000000a500720c */ /* 0x000fe40003f46070 */
[----:B------:R-:W-:Y:S02]  /*5670*/  LOP3.LUT R0, R2, 0xff, RZ, 0xc0, !PT ;  /* 0x000000ff02007812 */ /* 0x000fe400078ec0ff */
[----:B------:R-:W-:Y:S01]  /*5680*/  @!P5 PRMT R51, R81, 0x5410, RZ ;  /* 0x000054105133d816 */ /* 0x000fe200000000ff */
[----:B------:R-:W-:Y:S01]  /*5690*/  @!P3 HADD2 R82, -R50.H0_H0, -RZ.H0_H0 ;  /* 0xa00000ff3252b230 */ /* 0x000fe20000000900 */
[----:B------:R-:W-:-:S02]  /*56a0*/  ISETP.GE.U32.AND P5, PT, R165, R0, PT ;  /* 0x00000000a500720c */ /* 0x000fc40003fa6070 */
[----:B------:R-:W-:Y:S01]  /*56b0*/  SHF.R.U32.HI R13, RZ, 0x10, R12 ;  /* 0x00000010ff0d7819 */ /* 0x000fe2000001160c */
[----:B------:R-:W-:Y:S01]  /*56c0*/  @!P1 HADD2 R85, -R234.H0_H0, -RZ.H0_H0 ;  /* 0xa00000ffea559230 */ /* 0x000fe20000000900 */
[----:B------:R-:W-:Y:S02]  /*56d0*/  LOP3.LUT R0, R2, 0xffff, RZ, 0xc0, !PT ;  /* 0x0000ffff02007812 */ /* 0x000fe400078ec0ff */
[----:B------:R-:W-:Y:S01]  /*56e0*/  LOP3.LUT R6, R13, 0xff, RZ, 0xc0, !PT ;  /* 0x000000ff0d067812 */ /* 0x000fe200078ec0ff */
[----:B------:R-:W-:Y:S01]  /*56f0*/  @!P2 HADD2 R84, -R233.H0_H0, -RZ.H0_H0 ;  /* 0xa00000ffe954a230 */ /* 0x000fe20000000900 */
[----:B------:R-:W-:Y:S02]  /*5700*/  SHF.R.U32.HI R0, RZ, 0x8, R0 ;  /* 0x00000008ff007819 */ /* 0x000fe40000011600 */
[----:B------:R-:W-:Y:S02]  /*5710*/  @!P3 PRMT R50, R82, 0x5410, RZ ;  /* 0x000054105232b816 */ /* 0x000fe400000000ff */
[----:B------:R-:W-:Y:S01]  /*5720*/  ISETP.GE.U32.AND P3, PT, R165, R6, PT ;  /* 0x00000006a500720c */ /* 0x000fe20003f66070 */
[----:B------:R-:W-:Y:S01]  /*5730*/  @!P5 HADD2 R87, -R230.H0_H0, -RZ.H0_H0 ;  /* 0xa00000ffe657d230 */ /* 0x000fe20000000900 */
[----:B------:R-:W-:Y:S01]  /*5740*/  LOP3.LUT R0, R0, 0xffff, RZ, 0xc0, !PT ;  /* 0x0000ffff00007812 */ /* 0x000fe200078ec0ff */
[----:B------:R-:W1:Y:S01]  /*5750*/  LDSM.16.MT88.4 R80, [R201+0xb800] ;  /* 0x00b80000c950783b */ /* 0x000e620000004200 */
[----:B------:R-:W-:-:S02]  /*5760*/  SHF.R.U32.HI R6, RZ, 0x10, R2 ;  /* 0x00000010ff067819 */ /* 0x000fc40000011602 */
[----:B------:R-:W-:Y:S02]  /*5770*/  @!P1 PRMT R234, R85, 0x5410, RZ ;  /* 0x0000541055ea9816 */ /* 0x000fe400000000ff */
[----:B------:R-:W-:Y:S02]  /*5780*/  SHF.R.U32.HI R12, RZ, 0x18, R12 ;  /* 0x00000018ff0c7819 */ /* 0x000fe4000001160c */
[----:B------:R-:W-:Y:S02]  /*5790*/  ISETP.GE.U32.AND P1, PT, R165, R0, PT ;  /* 0x00000000a500720c */ /* 0x000fe40003f26070 */
[----:B------:R-:W-:Y:S01]  /*57a0*/  LOP3.LUT R0, R6, 0xff, RZ, 0xc0, !PT ;  /* 0x000000ff06007812 */ /* 0x000fe200078ec0ff */
[----:B------:R-:W-:Y:S01]  /*57b0*/  @!P3 HADD2 R88, -R231.H0_H0, -RZ.H0_H0 ;  /* 0xa00000ffe758b230 */ /* 0x000fe20000000900 */
[----:B------:R-:W-:Y:S02]  /*57c0*/  @!P4 PRMT R48, R73, 0x5410, RZ ;  /* 0x000054104930c816 */ /* 0x000fe400000000ff */
[----:B------:R-:W-:Y:S01]  /*57d0*/  ISETP.GE.U32.AND P4, PT, R165, R12, PT ;  /* 0x0000000ca500720c */ /* 0x000fe20003f86070 */
[----:B------:R-:W-:Y:S01]  /*57e0*/  HMMA.16816.F32 R72, R8, R136, RZ ;  /* 0x000000880848723c */ /* 0x000fe200000018ff */
[----:B------:R-:W-:-:S02]  /*57f0*/  @!P2 PRMT R233, R84, 0x5410, RZ ;  /* 0x0000541054e9a816 */ /* 0x000fc400000000ff */
[----:B------:R-:W-:Y:S02]  /*5800*/  ISETP.GE.U32.AND P2, PT, R165, R0, PT ;  /* 0x00000000a500720c */ /* 0x000fe40003f46070 */
[----:B------:R-:W-:Y:S01]  /*5810*/  SHF.R.U32.HI R0, RZ, 0x8, R24 ;  /* 0x00000008ff007819 */ /* 0x000fe20000011618 */
[----:B------:R-:W-:Y:S01]  /*5820*/  @!P1 HADD2 R90, -R229.H0_H0, -RZ.H0_H0 ;  /* 0xa00000ffe55a9230 */ /* 0x000fe20000000900 */
[----:B------:R-:W-:Y:S02]  /*5830*/  @!P5 PRMT R230, R87, 0x5410, RZ ;  /* 0x0000541057e6d816 */ /* 0x000fe400000000ff */
[----:B------:R-:W-:Y:S02]  /*5840*/  LOP3.LUT R0, R0, 0xffff, RZ, 0xc0, !PT ;  /* 0x0000ffff00007812 */ /* 0x000fe400078ec0ff */
[----:B------:R-:W-:Y:S01]  /*5850*/  SHF.R.U32.HI R2, RZ, 0x18, R2 ;  /* 0x00000018ff027819 */ /* 0x000fe20000011602 */
[----:B------:R-:W-:Y:S01]  /*5860*/  @!P4 HADD2 R86, -R232.H0_H0, -RZ.H0_H0 ;  /* 0xa00000ffe856c230 */ /* 0x000fe20000000900 */
[----:B------:R-:W-:-:S02]  /*5870*/  ISETP.GE.U32.AND P5, PT, R165, R0, PT ;  /* 0x00000000a500720c */ /* 0x000fc40003fa6070 */
[----:B------:R-:W-:Y:S01]  /*5880*/  LOP3.LUT R0, R26, 0xff, RZ, 0xc0, !PT ;  /* 0x000000ff1a007812 */ /* 0x000fe200078ec0ff */
[----:B------:R-:W-:Y:S01]  /*5890*/  @!P2 HADD2 R89, -R228.H0_H0, -RZ.H0_H0 ;  /* 0xa00000ffe459a230 */ /* 0x000fe20000000900 */
[----:B------:R-:W-:Y:S02]  /*58a0*/  @!P4 PRMT R232, R86, 0x5410, RZ ;  /* 0x0000541056e8c816 */ /* 0x000fe400000000ff */
[----:B------:R-:W-:Y:S01]  /*58b0*/  ISETP.GE.U32.AND P4, PT, R165, R2, PT ;  /* 0x00000002a500720c */ /* 0x000fe20003f86070 */
[----:B------:R-:W-:Y:S01]  /*58c0*/  HMMA.16816.F32 R84, R16, R32, RZ ;  /* 0x000000201054723c */ /* 0x000fe200000018ff */
[----:B------:R-:W-:Y:S02]  /*58d0*/  @!P2 PRMT R228, R89, 0x5410, RZ ;  /* 0x0000541059e4a816 */ /* 0x000fe400000000ff */
[C---:B------:R-:W-:Y:S02]  /*58e0*/  ISETP.GE.U32.AND P2, PT, R165.reuse, R0, PT ;  /* 0x00000000a500720c */ /* 0x040fe40003f46070 */
[----:B------:R-:W-:Y:S01]  /*58f0*/  SHF.R.U32.HI R0, RZ, 0x10, R4 ;  /* 0x00000010ff007819 */ /* 0x000fe20000011604 */
[----:B------:R-:W-:Y:S01]  /*5900*/  @!P5 HADD2 R101, -R225.H0_H0, -RZ.H0_H0 ;  /* 0xa00000ffe165d230 */ /* 0x000fe20000000900 */
[----:B------:R-:W-:Y:S01]  /*5910*/  LOP3.LUT R2, R4, 0xffff, RZ, 0xc0, !PT ;  /* 0x0000ffff04027812 */ /* 0x000fe200078ec0ff */
[----:B-1----:R-:W-:Y:S01]  /*5920*/  HMMA.16816.F32 R72, R124, R80, R72 ;  /* 0x000000507c48723c */ /* 0x002fe20000001848 */
[----:B------:R-:W-:Y:S01]  /*5930*/  ISETP.GE.U32.AND P6, PT, R165, R23, PT ;  /* 0x00000017a500720c */ /* 0x000fe20003fc6070 */
[----:B------:R-:W-:Y:S01]  /*5940*/  FADD.FTZ R23, R62, R61 ;  /* 0x0000003d3e177221 */ /* 0x000fe20000010000 */
[----:B------:R-:W-:Y:S01]  /*5950*/  LOP3.LUT R6, R0, 0xff, RZ, 0xc0, !PT ;  /* 0x000000ff00067812 */ /* 0x000fe200078ec0ff */
[----:B------:R-:W-:Y:S01]  /*5960*/  @!P4 HADD2 R91, -R227.H0_H0, -RZ.H0_H0 ;  /* 0xa00000ffe35bc230 */ /* 0x000fe20000000900 */
[----:B------:R-:W-:-:S02]  /*5970*/  SHF.R.U32.HI R0, RZ, 0x8, R2 ;  /* 0x00000008ff007819 */ /* 0x000fc40000011602 */
[----:B------:R-:W-:Y:S01]  /*5980*/  @!P5 PRMT R225, R101, 0x5410, RZ ;  /* 0x0000541065e1d816 */ /* 0x000fe200000000ff */
[----:B------:R-:W-:Y:S01]  /*5990*/  @!P2 HADD2 R102, -R224.H0_H0, -RZ.H0_H0 ;  /* 0xa00000ffe066a230 */ /* 0x000fe20000000900 */
[----:B------:R-:W-:Y:S01]  /*59a0*/  LOP3.LUT R0, R0, 0xffff, RZ, 0xc0, !PT ;  /* 0x0000ffff00007812 */ /* 0x000fe200078ec0ff */
[C---:B------:R-:W-:Y:S01]  /*59b0*/  HMMA.16816.F32 R68, R128.reuse, R80, R68 ;  /* 0x000000508044723c */ /* 0x040fe20000001844 */
[----:B------:R-:W-:Y:S02]  /*59c0*/  LOP3.LUT R7, R4, 0xff, RZ, 0xc0, !PT ;  /* 0x000000ff04077812 */ /* 0x000fe400078ec0ff */
[----:B------:R-:W-:Y:S01]  /*59d0*/  ISETP.GE.U32.AND P5, PT, R165, R0, PT ;  /* 0x00000000a500720c */ /* 0x000fe20003fa6070 */
[----:B------:R-:W-:Y:S01]  /*59e0*/  @!P6 HADD2 R100, -R226.H0_H0, -RZ.H0_H0 ;  /* 0xa00000ffe264e230 */ /* 0x000fe20000000900 */
[----:B------:R-:W-:Y:S02]  /*59f0*/  SHF.R.U32.HI R0, RZ, 0x18, R4 ;  /* 0x00000018ff007819 */ /* 0x000fe40000011604 */
[----:B------:R-:W-:Y:S01]  /*5a00*/  @!P4 PRMT R227, R91, 0x5410, RZ ;  /* 0x000054105be3c816 */ /* 0x000fe200000000ff */
[----:B------:R-:W-:Y:S01]  /*5a10*/  HMMA.16816.F32 R84, R128, R96, R84 ;  /* 0x000000608054723c */ /* 0x000fe20000001854 */
[----:B------:R-:W-:-:S02]  /*5a20*/  ISETP.GE.U32.AND P4, PT, R165, R7, PT ;  /* 0x00000007a500720c */ /* 0x000fc40003f86070 */
[----:B------:R-:W-:Y:S02]  /*5a30*/  @!P2 PRMT R224, R102, 0x5410, RZ ;  /* 0x0000541066e0a816 */ /* 0x000fe400000000ff */
[C---:B------:R-:W-:Y:S02]  /*5a40*/  ISETP.GE.U32.AND P2, PT, R165.reuse, R0, PT ;  /* 0x00000000a500720c */ /* 0x040fe40003f46070 */
[----:B------:R-:W-:Y:S01]  /*5a50*/  @!P1 PRMT R229, R90, 0x5410, RZ ;  /* 0x000054105ae59816 */ /* 0x000fe200000000ff */
[----:B------:R-:W-:Y:S01]  /*5a60*/  @!P5 HADD2 R106, -R45.H0_H0, -RZ.H0_H0 ;  /* 0xa00000ff2d6ad230 */ /* 0x000fe20000000900 */
[C---:B------:R-:W-:Y:S02]  /*5a70*/  ISETP.GE.U32.AND P1, PT, R165.reuse, R27, PT ;  /* 0x0000001ba500720c */ /* 0x040fe40003f26070 */
[----:B------:R-:W-:Y:S02]  /*5a80*/  @!P6 PRMT R226, R100, 0x5410, RZ ;  /* 0x0000541064e2e816 */ /* 0x000fe400000000ff */
[----:B------:R-:W-:Y:S01]  /*5a90*/  ISETP.GE.U32.AND P6, PT, R165, R6, PT ;  /* 0x00000006a500720c */ /* 0x000fe20003fc6070 */
[----:B------:R-:W-:Y:S01]  /*5aa0*/  @!P4 HADD2 R104, -R44.H0_H0, -RZ.H0_H0 ;  /* 0xa00000ff2c68c230 */ /* 0x000fe20000000900 */
[----:B------:R-:W-:-:S02]  /*5ab0*/  @!P3 PRMT R231, R88, 0x5410, RZ ;  /* 0x0000541058e7b816 */ /* 0x000fc400000000ff */
[----:B------:R-:W-:Y:S01]  /*5ac0*/  ISETP.GE.U32.AND P3, PT, R165, R25, PT ;  /* 0x00000019a500720c */ /* 0x000fe20003f66070 */
[----:B------:R-:W-:Y:S01]  /*5ad0*/  @!P2 HADD2 R107, -R46.H0_H0, -RZ.H0_H0 ;  /* 0xa00000ff2e6ba230 */ /* 0x000fe20000000900 */
[----:B------:R-:W-:Y:S01]  /*5ae0*/  SHF.R.U32.HI R0, RZ, 0x8, R29 ;  /* 0x00000008ff007819 */ /* 0x000fe2000001161d */
[----:B------:R-:W1:Y:S01]  /*5af0*/  LDSM.16.MT88.4 R24, [R206+0xb000] ;  /* 0x00b00000ce18783b */ /* 0x000e620000004200 */
[----:B------:R-:W-:Y:S01]  /*5b00*/  @!P4 PRMT R44, R104, 0x5410, RZ ;  /* 0x00005410682cc816 */ /* 0x000fe200000000ff */
[----:B------:R-:W-:Y:S01]  /*5b10*/  @!P1 HADD2 R118, -R222.H0_H0, -RZ.H0_H0 ;  /* 0xa00000ffde769230 */ /* 0x000fe20000000900 */
[----:B------:R-:W-:Y:S01]  /*5b20*/  LOP3.LUT R0, R0, 0xffff, RZ, 0xc0, !PT ;  /* 0x0000ffff00007812 */ /* 0x000fe200078ec0ff */
[----:B------:R-:W-:Y:S01]  /*5b30*/  HMMA.16816.F32 R88, R8, R32, RZ ;  /* 0x000000200858723c */ /* 0x000fe200000018ff */
[----:B------:R-:W-:Y:S01]  /*5b40*/  @!P2 PRMT R46, R107, 0x5410, RZ ;  /* 0x000054106b2ea816 */ /* 0x000fe200000000ff */
[----:B------:R-:W-:Y:S01]  /*5b50*/  @!P6 HADD2 R105, -R47.H0_H0, -RZ.H0_H0 ;  /* 0xa00000ff2f69e230 */ /* 0x000fe20000000900 */
[----:B------:R-:W-:-:S02]  /*5b60*/  ISETP.GE.U32.AND P4, PT, R165, R0, PT ;  /* 0x00000000a500720c */ /* 0x000fc40003f86070 */
[----:B------:R-:W-:Y:S01]  /*5b70*/  LOP3.LUT R2, R5, 0xff, RZ, 0xc0, !PT ;  /* 0x000000ff05027812 */ /* 0x000fe200078ec0ff */
[----:B------:R-:W-:Y:S01]  /*5b80*/  @!P3 HADD2 R103, -R223.H0_H0, -RZ.H0_H0 ;  /* 0xa00000ffdf67b230 */ /* 0x000fe20000000900 */
[----:B------:R-:W-:Y:S02]  /*5b90*/  LOP3.LUT R0, R31, 0xff, RZ, 0xc0, !PT ;  /* 0x000000ff1f007812 */ /* 0x000fe400078ec0ff */
[----:B------:R-:W-:Y:S02]  /*5ba0*/  ISETP.GE.U32.AND P2, PT, R165, R15, PT ;  /* 0x0000000fa500720c */ /* 0x000fe40003f46070 */
[----:B------:R-:W2:Y:S01]  /*5bb0*/  LDSM.16.MT88.4 R12, [R205+0xb000] ;  /* 0x00b00000cd0c783b */ /* 0x000ea20000004200 */
[----:B------:R-:W-:Y:S02]  /*5bc0*/  @!P1 PRMT R222, R118, 0x5410, RZ ;  /* 0x0000541076de9816 */ /* 0x000fe400000000ff */
[----:B------:R-:W-:Y:S02]  /*5bd0*/  @!P6 PRMT R47, R105, 0x5410, RZ ;  /* 0x00005410692fe816 */ /* 0x000fe400000000ff */
[C---:B------:R-:W-:Y:S01]  /*5be0*/  ISETP.GE.U32.AND P1, PT, R165.reuse, R2, PT ;  /* 0x00000002a500720c */ /* 0x040fe20003f26070 */
[----:B------:R-:W-:Y:S01]  /*5bf0*/  @!P4 HADD2 R117, -R221.H0_H0, -RZ.H0_H0 ;  /* 0xa00000ffdd75c230 */ /* 0x000fe20000000900 */
[----:B------:R-:W-:-:S02]  /*5c00*/  ISETP.GE.U32.AND P6, PT, R165, R0, PT ;  /* 0x00000000a500720c */ /* 0x000fc40003fc6070 */
[----:B------:R-:W-:Y:S02]  /*5c10*/  LOP3.LUT R0, R5, 0xffff, RZ, 0xc0, !PT ;  /* 0x0000ffff05007812 */ /* 0x000fe400078ec0ff */
[----:B------:R-:W-:Y:S01]  /*5c20*/  @!P3 PRMT R223, R103, 0x5410, RZ ;  /* 0x0000541067dfb816 */ /* 0x000fe200000000ff */
[----:B------:R-:W-:Y:S01]  /*5c30*/  @!P2 HADD2 R159, -R135.H0_H0, -RZ.H0_H0 ;  /* 0xa00000ff879fa230 */ /* 0x000fe20000000900 */
[----:B------:R-:W-:Y:S01]  /*5c40*/  ISETP.GE.U32.AND P3, PT, R165, R30, PT ;  /* 0x0000001ea500720c */ /* 0x000fe20003f66070 */
[----:B------:R-:W-:Y:S01]  /*5c50*/  HMMA.16816.F32 R88, R124, R96, R88 ;  /* 0x000000607c58723c */ /* 0x000fe20000001858 */
[----:B------:R-:W-:Y:S02]  /*5c60*/  SHF.R.U32.HI R0, RZ, 0x8, R0 ;  /* 0x00000008ff007819 */ /* 0x000fe40000011600 */
[----:B------:R-:W-:Y:S01]  /*5c70*/  SHF.R.U32.HI R2, RZ, 0x10, R5 ;  /* 0x00000010ff027819 */ /* 0x000fe20000011605 */
[----:B------:R-:W-:Y:S01]  /*5c80*/  @!P1 HADD2 R121, -R218.H0_H0, -RZ.H0_H0 ;  /* 0xa00000ffda799230 */ /* 0x000fe20000000900 */
[----:B------:R-:W-:Y:S01]  /*5c90*/  LOP3.LUT R0, R0, 0xffff, RZ, 0xc0, !PT ;  /* 0x0000ffff00007812 */ /* 0x000fe200078ec0ff */
[----:B------:R-:W-:Y:S01]  /*5ca0*/  @!P6 HADD2 R120, -R220.H0_H0, -RZ.H0_H0 ;  /* 0xa00000ffdc78e230 */ /* 0x000fe20000000900 */
[----:B------:R-:W-:-:S02]  /*5cb0*/  @!P4 PRMT R221, R117, 0x5410, RZ ;  /* 0x0000541075ddc816 */ /* 0x000fc400000000ff */
[----:B------:R-:W-:Y:S02]  /*5cc0*/  ISETP.GE.U32.AND P4, PT, R165, R0, PT ;  /* 0x00000000a500720c */ /* 0x000fe40003f86070 */
[----:B------:R-:W-:Y:S01]  /*5cd0*/  LOP3.LUT R2, R2, 0xff, RZ, 0xc0, !PT ;  /* 0x000000ff02027812 */ /* 0x000fe200078ec0ff */
[----:B------:R-:W-:Y:S01]  /*5ce0*/  @!P3 HADD2 R119, -R219.H0_H0, -RZ.H0_H0 ;  /* 0xa00000ffdb77b230 */ /* 0x000fe20000000900 */
[----:B------:R-:W-:Y:S01]  /*5cf0*/  SHF.R.U32.HI R0, RZ, 0x18, R5 ;  /* 0x00000018ff007819 */ /* 0x000fe20000011605 */
[----:B-1----:R-:W-:Y:S01]  /*5d00*/  HMMA.16816.F32 R100, R16, R24, RZ ;  /* 0x000000181064723c */ /* 0x002fe200000018ff */
[----:B------:R-:W-:Y:S01]  /*5d10*/  @!P1 PRMT R218, R121, 0x5410, RZ ;  /* 0x0000541079da9816 */ /* 0x000fe200000000ff */
[----:B------:R-:W1:Y:S01]  /*5d20*/  LDSM.16.MT88.4 R4, [R205+0xb800] ;  /* 0x00b80000cd04783b */ /* 0x000e620000004200 */
[----:B------:R-:W-:Y:S02]  /*5d30*/  @!P6 PRMT R220, R120, 0x5410, RZ ;  /* 0x0000541078dce816 */ /* 0x000fe400000000ff */
[C---:B------:R-:W-:Y:S01]  /*5d40*/  ISETP.GE.U32.AND P1, PT, R165.reuse, R2, PT ;  /* 0x00000002a500720c */ /* 0x040fe20003f26070 */
[----:B------:R-:W-:Y:S01]  /*5d50*/  FADD.FTZ R2, R116, R109 ;  /* 0x0000006d74027221 */ /* 0x000fe20000010000 */
[----:B------:R-:W-:Y:S01]  /*5d60*/  ISETP.GE.U32.AND P6, PT, R165, R0, PT ;  /* 0x00000000a500720c */ /* 0x000fe20003fc6070 */
[----:B------:R-:W-:Y:S01]  /*5d70*/  @!P4 HADD2 R122, -R217.H0_H0, -RZ.H0_H0 ;  /* 0xa00000ffd97ac230 */ /* 0x000fe20000000900 */
[----:B------:R-:W-:-:S02]  /*5d80*/  LOP3.LUT R0, R21, 0xff, RZ, 0xc0, !PT ;  /* 0x000000ff15007812 */ /* 0x000fc400078ec0ff */
[----:B------:R-:W-:Y:S02]  /*5d90*/  @!P3 PRMT R219, R119, 0x5410, RZ ;  /* 0x0000541077dbb816 */ /* 0x000fe400000000ff */
[----:B------:R-:W-:Y:S01]  /*5da0*/  ISETP.GE.U32.AND P3, PT, R165, R0, PT ;  /* 0x00000000a500720c */ /* 0x000fe20003f66070 */
[----:B--2---:R-:W-:Y:S01]  /*5db0*/  HMMA.16816.F32 R116, R16, R12, RZ ;  /* 0x0000000c1074723c */ /* 0x004fe200000018ff */
[----:B------:R-:W-:Y:S01]  /*5dc0*/  SHF.R.U32.HI R0, RZ, 0x8, R22 ;  /* 0x00000008ff007819 */ /* 0x000fe20000011616 */
[----:B------:R-:W-:Y:S01]  /*5dd0*/  FADD.FTZ R22, R78, R76 ;  /* 0x0000004c4e167221 */ /* 0x000fe20000010000 */
[----:B------:R-:W-:Y:S01]  /*5de0*/  @!P4 PRMT R217, R122, 0x5410, RZ ;  /* 0x000054107ad9c816 */ /* 0x000fe200000000ff */
[----:B------:R-:W-:Y:S01]  /*5df0*/  @!P1 HADD2 R123, -R216.H0_H0, -RZ.H0_H0 ;  /* 0xa00000ffd87b9230 */ /* 0x000fe20000000900 */
[----:B------:R-:W-:Y:S01]  /*5e00*/  LOP3.LUT R0, R0, 0xffff, RZ, 0xc0, !PT ;  /* 0x0000ffff00007812 */ /* 0x000fe200078ec0ff */
[----:B------:R-:W-:Y:S01]  /*5e10*/  @!P6 HADD2 R164, -R199.H0_H0, -RZ.H0_H0 ;  /* 0xa00000ffc7a4e230 */ /* 0x000fe20000000900 */
[----:B------:R-:W-:-:S02]  /*5e20*/  @!P5 PRMT R45, R106, 0x5410, RZ ;  /* 0x000054106a2dd816 */ /* 0x000fc400000000ff */
[----:B------:R-:W-:Y:S01]  /*5e30*/  ISETP.GE.U32.AND P4, PT, R165, R0, PT ;  /* 0x00000000a500720c */ /* 0x000fe20003f86070 */
[----:B------:R-:W-:Y:S01]  /*5e40*/  FADD.FTZ R0, R94, R93 ;  /* 0x0000005d5e007221 */ /* 0x000fe20000010000 */
[----:B------:R-:W-:Y:S01]  /*5e50*/  @!P1 PRMT R216, R123, 0x5410, RZ ;  /* 0x000054107bd89816 */ /* 0x000fe200000000ff */
[C---:B------:R-:W-:Y:S01]  /*5e60*/  HMMA.16816.F32 R104, R8.reuse, R24, RZ ;  /* 0x000000180868723c */ /* 0x040fe200000018ff */
[----:B------:R-:W-:Y:S01]  /*5e70*/  ISETP.GE.U32.AND P5, PT, R165, R20, PT ;  /* 0x00000014a500720c */ /* 0x000fe20003fa6070 */
[----:B------:R-:W-:Y:S01]  /*5e80*/  @!P3 HADD2 R156, -R196.H0_H0, -RZ.H0_H0 ;  /* 0xa00000ffc49cb230 */ /* 0x000fe20000000900 */
[----:B------:R-:W-:Y:S02]  /*5e90*/  @!P6 PRMT R199, R164, 0x5410, RZ ;  /* 0x00005410a4c7e816 */ /* 0x000fe400000000ff */
[----:B------:R-:W-:Y:S02]  /*5ea0*/  @!P2 PRMT R135, R159, 0x5410, RZ ;  /* 0x000054109f87a816 */ /* 0x000fe400000000ff */
[----:B------:R-:W-:Y:S01]  /*5eb0*/  FADD.FTZ R24, R108, R2 ;  /* 0x000000026c187221 */ /* 0x000fe20000010000 */
[----:B------:R-:W-:Y:S01]  /*5ec0*/  HMMA.16816.F32 R120, R8, R12, RZ ;  /* 0x0000000c0878723c */ /* 0x000fe200000018ff */
[----:B------:R-:W-:Y:S01]  /*5ed0*/  FADD.FTZ R25, R92, R0 ;  /* 0x000000005c197221 */ /* 0x000fe20000010000 */
[----:B------:R-:W-:Y:S01]  /*5ee0*/  SHF.R.S32.HI R2, RZ, 0x1f, R28 ;  /* 0x0000001fff027819 */ /* 0x000fe2000001141c */
[----:B------:R-:W-:Y:S01]  /*5ef0*/  @!P4 HADD2 R157, -R197.H0_H0, -RZ.H0_H0 ;  /* 0xa00000ffc59dc230 */ /* 0x000fe20000000900 */
[----:B------:R-:W-:-:S02]  /*5f00*/  IADD3 R0, P1, R28, UR33, RZ ;  /* 0x000000211c007c10 */ /* 0x000fc4000ff3e0ff */
[----:B------:R-:W-:Y:S01]  /*5f10*/  @!P5 HADD2 R158, -R198.H0_H0, -RZ.H0_H0 ;  /* 0xa00000ffc69ed230 */ /* 0x000fe20000000900 */
[----:B------:R-:W-:Y:S01]  /*5f20*/  IMAD.U32 R12, RZ, RZ, UR33 ;  /* 0x00000021ff0c7e24 */ /* 0x000fe2000f8e00ff */
[----:B------:R-:W-:Y:S01]  /*5f30*/  @!P4 PRMT R197, R157, 0x5410, RZ ;  /* 0x000054109dc5c816 */ /* 0x000fe200000000ff */
[C---:B------:R-:W-:Y:S01]  /*5f40*/  HMMA.16816.F32 R164, R8.reuse, R150, RZ ;  /* 0x0000009608a4723c */ /* 0x040fe200000018ff */
[----:B------:R-:W-:Y:S02]  /*5f50*/  @!P3 PRMT R196, R156, 0x5410, RZ ;  /* 0x000054109cc4b816 */ /* 0x000fe400000000ff */
[----:B------:R-:W-:Y:S01]  /*5f60*/  LEA.HI.X.SX32 R2, R12, R2, 0x1, P1 ;  /* 0x000000020c027211 */ /* 0x000fe200008f0eff */
[----:B------:R-:W-:Y:S01]  /*5f70*/  FADD.FTZ R12, R111, R24 ;  /* 0x000000186f0c7221 */ /* 0x000fe20000010000 */
[----:B------:R-:W-:Y:S02]  /*5f80*/  LEA R20, P1, R0, c[0x0][0x1f8], 0x1 ;  /* 0x00007e0000147a11 */ /* 0x000fe400078208ff */
[----:B------:R-:W-:Y:S01]  /*5f90*/  @!P5 PRMT R198, R158, 0x5410, RZ ;  /* 0x000054109ec6d816 */ /* 0x000fe200000000ff */
[----:B------:R-:W-:Y:S01]  /*5fa0*/  FADD.FTZ R12, R110, R12 ;  /* 0x0000000c6e0c7221 */ /* 0x000fe20000010000 */
[----:B------:R-:W-:Y:S01]  /*5fb0*/  LEA.HI.X R21, R0, c[0x0][0x1fc], R2, 0x1, P1 ;  /* 0x00007f0000157a11 */ /* 0x000fe200008f0c02 */
[----:B------:R-:W-:Y:S01]  /*5fc0*/  FADD.FTZ R0, R63, R23 ;  /* 0x000000173f007221 */ /* 0x000fe20000010000 */
[----:B------:R-:W-:Y:S01]  /*5fd0*/  HMMA.16816.F32 R156, R8, R194, RZ ;  /* 0x000000c2089c723c */ /* 0x000fe200000018ff */
[----:B------:R-:W-:-:S02]  /*5fe0*/  FADD.FTZ R2, R79, R22 ;  /* 0x000000164f027221 */ /* 0x000fc40000010000 */
[----:B------:R-:W-:Y:S01]  /*5ff0*/  FADD.FTZ R13, R60, R0 ;  /* 0x000000003c0d7221 */ /* 0x000fe20000010000 */
[----:B------:R-:W-:Y:S01]  /*6000*/  STG.E.U16 [R20.64], R44 ;  /* 0x0000002c14007986 */ /* 0x000fe2000c10151c */
[----:B------:R-:W-:Y:S02]  /*6010*/  IMAD.MOV.U32 R0, RZ, RZ, c[0x0][0x228] ;  /* 0x00008a00ff007624 */ /* 0x000fe400078e00ff */
[----:B------:R-:W-:Y:S01]  /*6020*/  FADD.FTZ R23, R95, R25 ;  /* 0x000000195f177221 */ /* 0x000fe20000010000 */
[----:B------:R-:W-:Y:S01]  /*6030*/  STG.E.U16 [R20.64+0x2], R45 ;  /* 0x0000022d14007986 */ /* 0x000fe2000c10151c */
[----:B------:R-:W-:Y:S01]  /*6040*/  IMAD.SHL.U32 R32, R0, 0x8, RZ ;  /* 0x0000000800207824 */ /* 0x000fe200078e00ff */
[----:B------:R-:W-:Y:S01]  /*6050*/  HMMA.16816.F32 R60, R8, R178, RZ ;  /* 0x000000b2083c723c */ /* 0x000fe200000018ff */
[----:B------:R-:W-:Y:S02]  /*6060*/  FADD.FTZ R22, R77, R2 ;  /* 0x000000024d167221 */ /* 0x000fe40000010000 */
[----:B------:R-:W-:-:S04]  /*6070*/  IMAD.WIDE R32, R32, 0x2, R20 ;  /* 0x0000000220207825 */ /* 0x000fc800078e0214 */
[C---:B------:R-:W-:Y:S01]  /*6080*/  IMAD.SHL.U32 R30, R0.reuse, 0x40, RZ ;  /* 0x00000040001e7824 */ /* 0x040fe200078e00ff */
[----:B------:R-:W-:Y:S01]  /*6090*/  STG.E.U16 [R32.64], R47 ;  /* 0x0000002f20007986 */ /* 0x000fe2000c10151c */
[----:B------:R-:W-:Y:S01]  /*60a0*/  HMMA.16816.F32 R76, R8, R138, RZ ;  /* 0x0000008a084c723c */ /* 0x000fe200000018ff */
[----:B------:R-:W-:Y:S02]  /*60b0*/  IMAD R28, R0, 0x48, RZ ;  /* 0x00000048001c7824 */ /* 0x000fe400078e02ff */
[----:B------:R2:W-:Y:S01]  /*60c0*/  STG.E.U16 [R32.64+0x2], R46 ;  /* 0x0000022e20007986 */ /* 0x0005e2000c10151c */
[----:B------:R-:W-:-:S04]  /*60d0*/  IMAD.WIDE R30, R30, 0x2, R20 ;  /* 0x000000021e1e7825 */ /* 0x000fc800078e0214 */
[C---:B------:R-:W-:Y:S01]  /*60e0*/  HMMA.16816.F32 R92, R8.reuse, R34, RZ ;  /* 0x00000022085c723c */ /* 0x040fe200000018ff */
[----:B------:R-:W-:Y:S01]  /*60f0*/  IMAD.WIDE R28, R28, 0x2, R20 ;  /* 0x000000021c1c7825 */ /* 0x000fe200078e0214 */
[----:B------:R-:W-:Y:S03]  /*6100*/  STG.E.U16 [R30.64], R49 ;  /* 0x000000311e007986 */ /* 0x000fe6000c10151c */
[----:B------:R-:W-:Y:S01]  /*6110*/  FADD.FTZ R2, R239, R23 ;  /* 0x00000017ef027221 */ /* 0x000fe20000010000 */
[----:B------:R-:W-:Y:S01]  /*6120*/  STG.E.U16 [R30.64+0x2], R48 ;  /* 0x000002301e007986 */ /* 0x000fe2000c10151c */
[----:B------:R-:W-:Y:S01]  /*6130*/  FADD.FTZ R0, R250, R22 ;  /* 0x00000016fa007221 */ /* 0x000fe20000010000 */
[----:B------:R-:W-:Y:S02]  /*6140*/  HMMA.16816.F32 R108, R8, R26, RZ ;  /* 0x0000001a086c723c */ /* 0x000fe400000018ff */
[----:B------:R-:W-:Y:S01]  /*6150*/  STG.E.U16 [R28.64], R50 ;  /* 0x000000321c007986 */ /* 0x000fe2000c10151c */
[----:B------:R-:W-:-:S03]  /*6160*/  FADD.FTZ R0, R249, R0 ;  /* 0x00000000f9007221 */ /* 0x000fc60000010000 */
[----:B------:R-:W-:Y:S01]  /*6170*/  STG.E.U16 [R28.64+0x2], R51 ;  /* 0x000002331c007986 */ /* 0x000fe2000c10151c */
[----:B------:R-:W-:Y:S01]  /*6180*/  FADD.FTZ R0, R245, R0 ;  /* 0x00000000f5007221 */ /* 0x000fe20000010000 */
[----:B------:R-:W-:Y:S02]  /*6190*/  HMMA.16816.F32 R104, R124, R112, R104 ;  /* 0x000000707c68723c */ /* 0x000fe40000001868 */
[----:B------:R-:W-:Y:S04]  /*61a0*/  STG.E.U16 [R20.64+0x10], R222 ;  /* 0x000010de14007986 */ /* 0x000fe8000c10151c */
[----:B------:R-:W-:Y:S02]  /*61b0*/  STG.E.U16 [R20.64+0x12], R221 ;  /* 0x000012dd14007986 */ /* 0x000fe4000c10151c */
[C---:B--2---:R-:W-:Y:S02]  /*61c0*/  HMMA.16816.F32 R44, R8.reuse, R186, RZ ;  /* 0x000000ba082c723c */ /* 0x044fe400000018ff */
[----:B------:R-:W-:Y:S04]  /*61d0*/  STG.E.U16 [R32.64+0x10], R220 ;  /* 0x000010dc20007986 */ /* 0x000fe8000c10151c */
[----:B------:R-:W-:Y:S02]  /*61e0*/  STG.E.U16 [R32.64+0x12], R219 ;  /* 0x000012db20007986 */ /* 0x000fe4000c10151c */
[----:B------:R-:W-:Y:S02]  /*61f0*/  HMMA.16816.F32 R8, R8, R14, RZ ;  /* 0x0000000e0808723c */ /* 0x000fe400000018ff */
[----:B------:R-:W-:Y:S04]  /*6200*/  STG.E.U16 [R30.64+0x10], R234 ;  /* 0x000010ea1e007986 */ /* 0x000fe8000c10151c */
[----:B------:R-:W-:Y:S02]  /*6210*/  STG.E.U16 [R30.64+0x12], R233 ;  /* 0x000012e91e007986 */ /* 0x000fe4000c10151c */
[C---:B-1----:R-:W-:Y:S02]  /*6220*/  HMMA.16816.F32 R120, R124.reuse, R4, R120 ;  /* 0x000000047c78723c */ /* 0x042fe40000001878 */
[----:B------:R-:W-:Y:S04]  /*6230*/  STG.E.U16 [R28.64+0x10], R231 ;  /* 0x000010e71c007986 */ /* 0x000fe8000c10151c */
[----:B------:R-:W-:Y:S02]  /*6240*/  STG.E.U16 [R28.64+0x12], R232 ;  /* 0x000012e81c007986 */ /* 0x000fe4000c10151c */
[C---:B------:R-:W-:Y:S02]  /*6250*/  HMMA.16816.F32 R164, R124.reuse, R190, R164 ;  /* 0x000000be7ca4723c */ /* 0x040fe400000018a4 */
[----:B------:R-:W-:Y:S04]  /*6260*/  STG.E.U16 [R20.64+0x20], R218 ;  /* 0x000020da14007986 */ /* 0x000fe8000c10151c */
[----:B------:R-:W-:Y:S02]  /*6270*/  STG.E.U16 [R20.64+0x22], R217 ;  /* 0x000022d914007986 */ /* 0x000fe4000c10151c */
[C---:B------:R-:W-:Y:S02]  /*6280*/  HMMA.16816.F32 R156, R124.reuse, R142, R156 ;  /* 0x0000008e7c9c723c */ /* 0x040fe4000000189c */
[----:B------:R-:W-:Y:S04]  /*6290*/  STG.E.U16 [R32.64+0x20], R216 ;  /* 0x000020d820007986 */ /* 0x000fe8000c10151c */
[----:B------:R-:W-:Y:S02]  /*62a0*/  STG.E.U16 [R32.64+0x22], R199 ;  /* 0x000022c720007986 */ /* 0x000fe4000c10151c */
[C---:B------:R-:W-:Y:S02]  /*62b0*/  HMMA.16816.F32 R44, R124.reuse, R182, R44 ;  /* 0x000000b67c2c723c */ /* 0x040fe4000000182c */
[----:B------:R1:W-:Y:S04]  /*62c0*/  STG.E.U16 [R30.64+0x20], R230 ;  /* 0x000020e61e007986 */ /* 0x0003e8000c10151c */
[----:B------:R2:W-:Y:S02]  /*62d0*/  STG.E.U16 [R30.64+0x22], R229 ;  /* 0x000022e51e007986 */ /* 0x0005e4000c10151c */
[C---:B------:R-:W-:Y:S02]  /*62e0*/  HMMA.16816.F32 R60, R124.reuse, R66, R60 ;  /* 0x000000427c3c723c */ /* 0x040fe4000000183c */
[----:B------:R2:W-:Y:S04]  /*62f0*/  STG.E.U16 [R28.64+0x20], R228 ;  /* 0x000020e41c007986 */ /* 0x0005e8000c10151c */
[----:B------:R2:W-:Y:S02]  /*6300*/  STG.E.U16 [R28.64+0x22], R227 ;  /* 0x000022e31c007986 */ /* 0x0005e4000c10151c */
[C---:B------:R-:W-:Y:S02]  /*6310*/  HMMA.16816.F32 R76, R124.reuse, R82, R76 ;  /* 0x000000527c4c723c */ /* 0x040fe4000000184c */
[----:B------:R2:W-:Y:S04]  /*6320*/  STG.E.U16 [R20.64+0x30], R198 ;  /* 0x000030c614007986 */ /* 0x0005e8000c10151c */
[----:B------:R2:W-:Y:S02]  /*6330*/  STG.E.U16 [R20.64+0x32], R197 ;  /* 0x000032c514007986 */ /* 0x0005e4000c10151c */
[----:B------:R-:W-:Y:S02]  /*6340*/  HMMA.16816.F32 R92, R124, R98, R92 ;  /* 0x000000627c5c723c */ /* 0x000fe4000000185c */
[----:B------:R2:W-:Y:S01]  /*6350*/  STG.E.U16 [R32.64+0x30], R196 ;  /* 0x000030c420007986 */ /* 0x0005e2000c10151c */
[----:B-1----:R-:W-:-:S03]  /*6360*/  FADD.FTZ R230, R248, R0 ;  /* 0x00000000f8e67221 */ /* 0x002fc60000010000 */
[----:B------:R2:W-:Y:S02]  /*6370*/  STG.E.U16 [R32.64+0x32], R135 ;  /* 0x0000328720007986 */ /* 0x0005e4000c10151c */
[C---:B------:R-:W-:Y:S02]  /*6380*/  HMMA.16816.F32 R108, R124.reuse, R114, R108 ;  /* 0x000000727c6c723c */ /* 0x040fe4000000186c */
[----:B------:R2:W-:Y:S04]  /*6390*/  STG.E.U16 [R30.64+0x30], R226 ;  /* 0x000030e21e007986 */ /* 0x0005e8000c10151c */
[----:B------:R2:W-:Y:S02]  /*63a0*/  STG.E.U16 [R30.64+0x32], R225 ;  /* 0x000032e11e007986 */ /* 0x0005e4000c10151c */
[----:B------:R-:W-:Y:S02]  /*63b0*/  HMMA.16816.F32 R124, R124, R6, R8 ;  /* 0x000000067c7c723c */ /* 0x000fe40000001808 */
[----:B------:R2:W-:Y:S04]  /*63c0*/  STG.E.U16 [R28.64+0x30], R224 ;  /* 0x000030e01c007986 */ /* 0x0005e8000c10151c */
[----:B------:R2:W-:Y:S02]  /*63d0*/  STG.E.U16 [R28.64+0x32], R223 ;  /* 0x000032df1c007986 */ /* 0x0005e4000c10151c */
[C---:B------:R-:W-:Y:S08]  /*63e0*/  HMMA.16816.F32 R8, R16.reuse, R194, RZ ;  /* 0x000000c21008723c */ /* 0x040ff000000018ff */
[C---:B------:R-:W-:Y:S08]  /*63f0*/  HMMA.16816.F32 R148, R16.reuse, R150, RZ ;  /* 0x000000961094723c */ /* 0x040ff000000018ff */
[----:B------:R-:W-:Y:S08]  /*6400*/  HMMA.16816.F32 R48, R16, R186, RZ ;  /* 0x000000ba1030723c */ /* 0x000ff000000018ff */
[----:B------:R-:W-:Y:S08]  /*6410*/  HMMA.16816.F32 R140, R128, R142, R8 ;  /* 0x0000008e808c723c */ /* 0x000ff00000001808 */
[C---:B------:R-:W-:Y:S08]  /*6420*/  HMMA.16816.F32 R176, R16.reuse, R178, RZ ;  /* 0x000000b210b0723c */ /* 0x040ff000000018ff */
[C---:B------:R-:W-:Y:S08]  /*6430*/  HMMA.16816.F32 R136, R16.reuse, R138, RZ ;  /* 0x0000008a1088723c */ /* 0x040ff000000018ff */
[C---:B------:R-:W-:Y:S08]  /*6440*/  HMMA.16816.F32 R8, R16.reuse, R34, RZ ;  /* 0x000000221008723c */ /* 0x040ff000000018ff */
[C---:B------:R-:W-:Y:S08]  /*6450*/  HMMA.16816.F32 R24, R16.reuse, R26, RZ ;  /* 0x0000001a1018723c */ /* 0x040ff000000018ff */
[----:B------:R-:W-:Y:S08]  /*6460*/  HMMA.16816.F32 R16, R16, R14, RZ ;  /* 0x0000000e1010723c */ /* 0x000ff000000018ff */
[C---:B------:R-:W-:Y:S07]  /*6470*/  HMMA.16816.F32 R116, R128.reuse, R4, R116 ;  /* 0x000000048074723c */ /* 0x040fee0000001874 */
[----:B------:R-:W-:Y:S01]  /*6480*/  FADD.FTZ R4, R244, R13 ;  /* 0x0000000df4047221 */ /* 0x000fe20000010000 */
[----:B------:R-:W-:Y:S01]  /*6490*/  HMMA.16816.F32 R100, R128, R112, R100 ;  /* 0x000000708064723c */ /* 0x000fe20000001864 */
[----:B------:R-:W-:Y:S01]  /*64a0*/  FADD.FTZ R5, R238, R2 ;  /* 0x00000002ee057221 */ /* 0x000fe20000010000 */
[----:B------:R-:W-:Y:S01]  /*64b0*/  IADD3 R244, P1, R20, -0x40, RZ ;  /* 0xffffffc014f47810 */ /* 0x000fe20007f3e0ff */
[----:B------:R-:W-:-:S02]  /*64c0*/  FADD.FTZ R2, R243, R4 ;  /* 0x00000004f3027221 */ /* 0x000fc40000010000 */
[----:B------:R-:W-:Y:S01]  /*64d0*/  FADD.FTZ R5, R236, R5 ;  /* 0x00000005ec057221 */ /* 0x000fe20000010000 */
[----:B------:R-:W-:Y:S01]  /*64e0*/  IADD3.X R243, R21, -0x1, RZ, P1, !PT ;  /* 0xffffffff15f37810 */ /* 0x000fe20000ffe4ff */
        /* <DEDUP_REMOVED lines=9> */
[----:B------:R-:W-:Y:S07]  /*6580*/  HMMA.16816.F32 R128, R128, R6, R16 ;  /* 0x000000068080723c */ /* 0x000fee0000001810 */
[----:B------:R-:W-:-:S04]  /*6590*/  FADD.FTZ R6, R251, R12 ;  /* 0x0000000cfb067221 */ /* 0x000fc80000010000 */
[----:B------:R-:W-:-:S04]  /*65a0*/  FADD.FTZ R6, R237, R6 ;  /* 0x00000006ed067221 */ /* 0x000fc80000010000 */
[----:B------:R-:W-:Y:S01]  /*65b0*/  FADD.FTZ R242, R242, R6 ;  /* 0x00000006f2f27221 */ /* 0x000fe20000010000 */
[----:B------:R-:W-:Y:S05]  /*65c0*/  @!P0 BRA `(.L_x_1092) ;  /* 0x0001470000008947 */ /* 0x000fea0003800000 */
[----:B--2---:R-:W2:Y:S01]  /*65d0*/  LDL.64 R184, [R1+0x88] ;  /* 0x0000880001b87983 */ /* 0x004ea20000100a00 */
[----:B------:R-:W-:-:S04]  /*65e0*/  DEPBAR.LE SB0, 0x0 ;  /* 0x000080000000791a */ /* 0x000fc80000000000 */
[----:B------:R-:W3:Y:S04]  /*65f0*/  LDL R193, [R1+0x98] ;  /* 0x0000980001c17983 */ /* 0x000ee80000100800 */
[----:B------:R-:W4:Y:S01]  /*6600*/  LDL.64 R188, [R1+0xb0] ;  /* 0x0000b00001bc7983 */ /* 0x000f220000100a00 */
[----:B------:R-:W-:Y:S02]  /*6610*/  UIADD3 UR32, UR27, -0x2, URZ ;  /* 0xfffffffe1b207890 */ /* 0x000fe4000fffe03f */
[----:B------:R-:W-:Y:S02]  /*6620*/  UISETP.GE.AND UP0, UPT, UR27, 0x3, UPT ;  /* 0x000000031b00788c */ /* 0x000fe4000bf06270 */
[----:B------:R-:W-:Y:S02]  /*6630*/  USHF.R.S32.HI UR33, URZ, 0x1f, UR32 ;  /* 0x0000001f3f217899 */ /* 0x000fe40008011420 */
[----:B------:R-:W-:Y:S01]  /*6640*/  UIMAD UR35, UR18, UR32, URZ ;  /* 0x00000020122372a4 */ /* 0x000fe2000f8e023f */
[----:B------:R-:W-:-:S03]  /*6650*/  IMAD.U32 R4, RZ, RZ, UR32 ;  /* 0x00000020ff047e24 */ /* 0x000fc6000f8e00ff */
[----:B------:R-:W-:Y:S01]  /*6660*/  UIMAD UR33, UR33, UR19, UR35 ;  /* 0x00000013212172a4 */ /* 0x000fe2000f8e0223 */
[----:B------:R-:W-:Y:S01]  /*6670*/  BAR.SYNC.DEFER_BLOCKING 0x0 ;  /* 0x0000000000007b1d */ /* 0x000fe20000010000 */
[----:B--2---:R-:W-:Y:S02]  /*6680*/  ISETP.GE.AND P3, PT, R184, c[0x0][0x220], PT ;  /* 0x00008800b8007a0c */ /* 0x004fe40003f66270 */
[----:B---3--:R-:W-:Y:S01]  /*6690*/  ISETP.GE.AND P2, PT, R193, c[0x0][0x220], PT ;  /* 0x00008800c1007a0c */ /* 0x008fe20003f46270 */
[----:B----4-:R-:W-:-:S10]  /*66a0*/  IMAD.WIDE.U32 R4, R4, UR19, R188 ;  /* 0x0000001304047c25 */ /* 0x010fd4000f8e00bc */
[----:B------:R-:W-:Y:S01]  /*66b0*/  @P3 STS.128 [R215+0xa000], RZ ;  /* 0x00a000ffd7003388 */ /* 0x000fe20000000c00 */
[----:B------:R-:W-:Y:S02]  /*66c0*/  IADD3 R2, R5, UR33, RZ ;  /* 0x0000002105027c10 */ /* 0x000fe4000fffe0ff */
[C---:B------:R-:W-:Y:S02]  /*66d0*/  IADD3 R0, P0, R4.reuse, UR23, RZ ;  /* 0x0000001704007c10 */ /* 0x040fe4000ff1e0ff */
[C---:B------:R-:W-:Y:S02]  /*66e0*/  @!P3 LEA R12, P5, R4.reuse, c[0x0][0x170], 0x1 ;  /* 0x00005c00040cba11 */ /* 0x040fe400078a08ff */
[----:B------:R-:W-:Y:S02]  /*66f0*/  @!P2 LEA R8, P1, R4, c[0x0][0x170], 0x1 ;  /* 0x00005c000408aa11 */ /* 0x000fe400078208ff */
[----:B------:R-:W-:Y:S02]  /*6700*/  IADD3.X R5, R2, UR22, RZ, P0, !PT ;  /* 0x0000001602057c10 */ /* 0x000fe400087fe4ff */
[----:B------:R-:W-:-:S02]  /*6710*/  @!P3 LEA R10, P4, R0, c[0x0][0x170], 0x1 ;  /* 0x00005c00000aba11 */ /* 0x000fc400078808ff */
        /* <DEDUP_REMOVED lines=27> */
[----:B-1----:R-:W1:Y:S04]  /*68d0*/  LDSM.16.M88.4 R12, [R202] ;  /* 0x00000000ca0c783b */ /* 0x002e680000000200 */
[----:B------:R-:W-:Y:S04]  /*68e0*/  LDSM.16.M88.4 R16, [R214] ;  /* 0x00000000d610783b */ /* 0x000fe80000000200 */
[----:B--2---:R-:W-:Y:S04]  /*68f0*/  LDSM.16.M88.4 R8, [R204+0x2000] ;  /* 0x00200000cc08783b */ /* 0x004fe80000000200 */
[----:B------:R-:W-:Y:S04]  /*6900*/  LDSM.16.M88.4 R24, [R211] ;  /* 0x00000000d318783b */ /* 0x000fe80000000200 */
[----:B---3--:R-:W2:Y:S04]  /*6910*/  LDSM.16.M88.4 R4, [R202+0x2000] ;  /* 0x00200000ca04783b */ /* 0x008ea80000000200 */
[----:B------:R-:W0:Y:S01]  /*6920*/  LDGDEPBAR ;  /* 0x00000000000079af */ /* 0x000e220000000000 */
[C---:B-1----:R-:W-:Y:S08]  /*6930*/  HMMA.16816.F32 R180, R12.reuse, R176, RZ ;  /* 0x000000b00cb4723c */ /* 0x042ff000000018ff */
[----:B------:R-:W-:Y:S08]  /*6940*/  HMMA.16816.F32 R220, R12, R178, RZ ;  /* 0x000000b20cdc723c */ /* 0x000ff000000018ff */
[C---:B--2---:R-:W-:Y:S08]  /*6950*/  HMMA.16816.F32 R196, R4.reuse, R176, RZ ;  /* 0x000000b004c4723c */ /* 0x044ff000000018ff */
[C---:B------:R-:W-:Y:S08]  /*6960*/  HMMA.16816.F32 R188, R4.reuse, R136, RZ ;  /* 0x0000008804bc723c */ /* 0x040ff000000018ff */
[C---:B------:R-:W-:Y:S08]  /*6970*/  HMMA.16816.F32 R192, R4.reuse, R178, RZ ;  /* 0x000000b204c0723c */ /* 0x040ff000000018ff */
[----:B------:R-:W-:Y:S01]  /*6980*/  HMMA.16816.F32 R184, R4, R138, RZ ;  /* 0x0000008a04b8723c */ /* 0x000fe200000018ff */
[----:B------:R-:W1:Y:S07]  /*6990*/  LDSM.16.M88.4 R4, [R204] ;  /* 0x00000000cc04783b */ /* 0x000e6e0000000200 */
[C---:B------:R-:W-:Y:S08]  /*69a0*/  HMMA.16816.F32 R176, R12.reuse, R136, RZ ;  /* 0x000000880cb0723c */ /* 0x040ff000000018ff */
[----:B------:R-:W-:Y:S08]  /*69b0*/  HMMA.16816.F32 R12, R12, R138, RZ ;  /* 0x0000008a0c0c723c */ /* 0x000ff000000018ff */
[C---:B------:R-:W-:Y:S08]  /*69c0*/  HMMA.16816.F32 R224, R8.reuse, R16, R188 ;  /* 0x0000001008e0723c */ /* 0x040ff000000018bc */
[C---:B------:R-:W-:Y:S08]  /*69d0*/  HMMA.16816.F32 R188, R8.reuse, R18, R184 ;  /* 0x0000001208bc723c */ /* 0x040ff000000018b8 */
[C---:B------:R-:W-:Y:S08]  /*69e0*/  HMMA.16816.F32 R196, R8.reuse, R24, R196 ;  /* 0x0000001808c4723c */ /* 0x040ff000000018c4 */
[----:B------:R-:W-:Y:S01]  /*69f0*/  HMMA.16816.F32 R192, R8, R26, R192 ;  /* 0x0000001a08c0723c */ /* 0x000fe200000018c0 */
[----:B------:R-:W-:Y:S07]  /*6a00*/  LDSM.16.M88.4 R8, [R210] ;  /* 0x00000000d208783b */ /* 0x000fee0000000200 */
[C---:B-1----:R-:W-:Y:S08]  /*6a10*/  HMMA.16816.F32 R184, R4.reuse, R24, R180 ;  /* 0x0000001804b8723c */ /* 0x042ff000000018b4 */
[C---:B------:R-:W-:Y:S08]  /*6a20*/  HMMA.16816.F32 R136, R4.reuse, R26, R220 ;  /* 0x0000001a0488723c */ /* 0x040ff000000018dc */
[C---:B------:R-:W-:Y:S08]  /*6a30*/  HMMA.16816.F32 R180, R4.reuse, R16, R176 ;  /* 0x0000001004b4723c */ /* 0x040ff000000018b0 */
[----:B------:R-:W-:Y:S01]  /*6a40*/  HMMA.16816.F32 R24, R4, R18, R12 ;  /* 0x000000120418723c */ /* 0x000fe2000000180c */
[----:B------:R-:W1:Y:S04]  /*6a50*/  LDSM.16.M88.4 R16, [R209+0x8000] ;  /* 0x00800000d110783b */ /* 0x000e680000000200 */
[----:B------:R-:W2:Y:S04]  /*6a60*/  LDSM.16.M88.4 R4, [R210+0x2000] ;  /* 0x00200000d204783b */ /* 0x000ea80000000200 */
[----:B------:R-:W3:Y:S01]  /*6a70*/  LDSM.16.M88.4 R12, [R209+0x8800] ;  /* 0x00880000d10c783b */ /* 0x000ee20000000200 */
[----:B-1----:R-:W-:Y:S08]  /*6a80*/  HMMA.16816.F32 R176, R8, R18, R136 ;  /* 0x0000001208b0723c */ /* 0x002ff00000001888 */
[C---:B--2---:R-:W-:Y:S08]  /*6a90*/  HMMA.16816.F32 R196, R4.reuse, R16, R196 ;  /* 0x0000001004c4723c */ /* 0x044ff000000018c4 */
[C---:B---3--:R-:W-:Y:S08]  /*6aa0*/  HMMA.16816.F32 R220, R4.reuse, R12, R224 ;  /* 0x0000000c04dc723c */ /* 0x048ff000000018e0 */
[C---:B------:R-:W-:Y:S08]  /*6ab0*/  HMMA.16816.F32 R192, R4.reuse, R18, R192 ;  /* 0x0000001204c0723c */ /* 0x040ff000000018c0 */
[----:B------:R-:W-:Y:S01]  /*6ac0*/  HMMA.16816.F32 R188, R4, R14, R188 ;  /* 0x0000000e04bc723c */ /* 0x000fe200000018bc */
[----:B------:R-:W-:Y:S07]  /*6ad0*/  LDSM.16.M88.4 R4, [R208+0x2000] ;  /* 0x00200000d004783b */ /* 0x000fee0000000200 */
[C---:B------:R-:W-:Y:S01]  /*6ae0*/  HMMA.16816.F32 R184, R8.reuse, R16, R184 ;  /* 0x0000001008b8723c */ /* 0x040fe200000018b8 */
[----:B------:R-:W1:Y:S07]  /*6af0*/  LDSM.16.M88.4 R16, [R207] ;  /* 0x00000000cf10783b */ /* 0x000e6e0000000200 */
[C---:B------:R-:W-:Y:S08]  /*6b00*/  HMMA.16816.F32 R136, R8.reuse, R12, R180 ;  /* 0x0000000c0888723c */ /* 0x040ff000000018b4 */
[----:B------:R-:W-:Y:S01]  /*6b10*/  HMMA.16816.F32 R24, R8, R14, R24 ;  /* 0x0000000e0818723c */ /* 0x000fe20000001818 */
[----:B------:R-:W2:Y:S04]  /*6b20*/  LDSM.16.M88.4 R12, [R207+0x800] ;  /* 0x00080000cf0c783b */ /* 0x000ea80000000200 */
[----:B------:R-:W3:Y:S03]  /*6b30*/  LDSM.16.M88.4 R8, [R208] ;  /* 0x00000000d008783b */ /* 0x000ee60000000200 */
[C---:B-1----:R-:W-:Y:S08]  /*6b40*/  HMMA.16816.F32 R196, R4.reuse, R16, R196 ;  /* 0x0000001004c4723c */ /* 0x042ff000000018c4 */
[C---:B------:R-:W-:Y:S08]  /*6b50*/  HMMA.16816.F32 R192, R4.reuse, R18, R192 ;  /* 0x0000001204c0723c */ /* 0x040ff000000018c0 */
[C---:B--2---:R-:W-:Y:S08]  /*6b60*/  HMMA.16816.F32 R220, R4.reuse, R12, R220 ;  /* 0x0000000c04dc723c */ /* 0x044ff000000018dc */
[----:B------:R-:W-:Y:S01]  /*6b70*/  HMMA.16816.F32 R188, R4, R14, R188 ;  /* 0x0000000e04bc723c */ /* 0x000fe200000018bc */
[----:B------:R-:W-:Y:S07]  /*6b80*/  LDSM.16.M88.4 R4, [R202+0x6000] ;  /* 0x00600000ca04783b */ /* 0x000fee0000000200 */
[C---:B---3--:R-:W-:Y:S08]  /*6b90*/  HMMA.16816.F32 R180, R8.reuse, R16, R184 ;  /* 0x0000001008b4723c */ /* 0x048ff000000018b8 */
[C---:B------:R-:W-:Y:S01]  /*6ba0*/  HMMA.16816.F32 R176, R8.reuse, R18, R176 ;  /* 0x0000001208b0723c */ /* 0x040fe200000018b0 */
[----:B------:R-:W1:Y:S07]  /*6bb0*/  LDSM.16.M88.4 R16, [R200+0x9000] ;  /* 0x00900000c810783b */ /* 0x000e6e0000000200 */
[C---:B------:R-:W-:Y:S08]  /*6bc0*/  HMMA.16816.F32 R136, R8.reuse, R12, R136 ;  /* 0x0000000c0888723c */ /* 0x040ff00000001888 */
[----:B------:R-:W-:Y:S01]  /*6bd0*/  HMMA.16816.F32 R24, R8, R14, R24 ;  /* 0x0000000e0818723c */ /* 0x000fe20000001818 */
[----:B------:R-:W2:Y:S04]  /*6be0*/  LDSM.16.M88.4 R12, [R200+0x9800] ;  /* 0x00980000c80c783b */ /* 0x000ea80000000200 */
[----:B------:R-:W3:Y:S03]  /*6bf0*/  LDSM.16.M88.4 R8, [R202+0x4000] ;  /* 0x00400000ca08783b */ /* 0x000ee60000000200 */
[C---:B-1----:R-:W-:Y:S08]  /*6c00*/  HMMA.16816.F32 R196, R4.reuse, R16, R196 ;  /* 0x0000001004c4723c */ /* 0x042ff000000018c4 */
[C---:B------:R-:W-:Y:S08]  /*6c10*/  HMMA.16816.F32 R192, R4.reuse, R18, R192 ;  /* 0x0000001204c0723c */ /* 0x040ff000000018c0 */
[C---:B--2---:R-:W-:Y:S08]  /*6c20*/  HMMA.16816.F32 R220, R4.reuse, R12, R220 ;  /* 0x0000000c04dc723c */ /* 0x044ff000000018dc */
[----:B------:R-:W-:Y:S01]  /*6c30*/  HMMA.16816.F32 R184, R4, R14, R188 ;  /* 0x0000000e04b8723c */ /* 0x000fe200000018bc */
[----:B------:R-:W-:Y:S07]  /*6c40*/  LDSM.16.M88.4 R4, [R204+0x6000] ;  /* 0x00600000cc04783b */ /* 0x000fee0000000200 */
[C---:B---3--:R-:W-:Y:S08]  /*6c50*/  HMMA.16816.F32 R180, R8.reuse, R16, R180 ;  /* 0x0000001008b4723c */ /* 0x048ff000000018b4 */
[C---:B------:R-:W-:Y:S01]  /*6c60*/  HMMA.16816.F32 R176, R8.reuse, R18, R176 ;  /* 0x0000001208b0723c */ /* 0x040fe200000018b0 */
[----:B------:R-:W1:Y:S07]  /*6c70*/  LDSM.16.M88.4 R16, [R213] ;  /* 0x00000000d510783b */ /* 0x000e6e0000000200 */
[C---:B------:R-:W-:Y:S08]  /*6c80*/  HMMA.16816.F32 R136, R8.reuse, R12, R136 ;  /* 0x0000000c0888723c */ /* 0x040ff00000001888 */
[----:B------:R-:W-:Y:S01]  /*6c90*/  HMMA.16816.F32 R24, R8, R14, R24 ;  /* 0x0000000e0818723c */ /* 0x000fe20000001818 */
[----:B------:R-:W2:Y:S04]  /*6ca0*/  LDSM.16.M88.4 R12, [R212] ;  /* 0x00000000d40c783b */ /* 0x000ea80000000200 */
        /* <DEDUP_REMOVED lines=24> */
[----:B------:R-:W3:Y:S01]  /*6e30*/  LDSM.16.M88.4 R8, [R208+0x4000] ;  /* 0x00400000d008783b */ /* 0x000ee20000000200 */
[----:B------:R-:W-:-:S04]  /*6e40*/  DEPBAR.LE SB0, 0x0 ;  /* 0x000080000000791a */ /* 0x000fc80000000000 */
[C---:B-1----:R-:W-:Y:S08]  /*6e50*/  HMMA.16816.F32 R196, R4.reuse, R16, R196 ;  /* 0x0000001004c4723c */ /* 0x042ff000000018c4 */
[C---:B------:R-:W-:Y:S08]  /*6e60*/  HMMA.16816.F32 R192, R4.reuse, R18, R192 ;  /* 0x0000001204c0723c */ /* 0x040ff000000018c0 */
[C---:B--2---:R-:W-:Y:S08]  /*6e70*/  HMMA.16816.F32 R188, R4.reuse, R12, R188 ;  /* 0x0000000c04bc723c */ /* 0x044ff000000018bc */
[----:B------:R-:W-:Y:S08]  /*6e80*/  HMMA.16816.F32 R184, R4, R14, R184 ;  /* 0x0000000e04b8723c */ /* 0x000ff000000018b8 */
[C---:B---3--:R-:W-:Y:S08]  /*6e90*/  HMMA.16816.F32 R180, R8.reuse, R16, R180 ;  /* 0x0000001008b4723c */ /* 0x048ff000000018b4 */
[C---:B------:R-:W-:Y:S08]  /*6ea0*/  HMMA.16816.F32 R176, R8.reuse, R18, R176 ;  /* 0x0000001208b0723c */ /* 0x040ff000000018b0 */
[C---:B------:R-:W-:Y:S08]  /*6eb0*/  HMMA.16816.F32 R136, R8.reuse, R12, R136 ;  /* 0x0000000c0888723c */ /* 0x040ff00000001888 */
[----:B------:R-:W-:Y:S01]  /*6ec0*/  HMMA.16816.F32 R24, R8, R14, R24 ;  /* 0x0000000e0818723c */ /* 0x000fe20000001818 */
[----:B------:R-:W-:Y:S06]  /*6ed0*/  BAR.SYNC.DEFER_BLOCKING 0x0 ;  /* 0x0000000000007b1d */ /* 0x000fec0000010000 */
[----:B------:R-:W-:Y:S05]  /*6ee0*/  @!P0 BRA `(.L_x_1093) ;  /* 0x000002a000008947 */ /* 0x000fea0003800000 */
[----:B------:R-:W2:Y:S01]  /*6ef0*/  LDL.64 R34, [R1+0x90] ;  /* 0x0000900001227983 */ /* 0x000ea20000100a00 */
[----:B------:R-:W-:Y:S01]  /*6f00*/  UIADD3 UR35, UR27, -0x3, URZ ;  /* 0xfffffffd1b237890 */ /* 0x000fe2000fffe03f */
[----:B------:R-:W-:Y:S02]  /*6f10*/  BSSY B0, `(.L_x_1094) ;  /* 0x0000026000007945 */ /* 0x000fe40003800000 */
[----:B------:R1:W-:Y:S01]  /*6f20*/  @P3 STS.128 [R215+0x8000], RZ ;  /* 0x008000ffd7003388 */ /* 0x0003e20000000c00 */
[----:B------:R-:W-:-:S02]  /*6f30*/  USHF.R.S32.HI UR33, URZ, 0x1f, UR35 ;  /* 0x0000001f3f217899 */ /* 0x000fc40008011423 */
[----:B------:R-:W-:Y:S01]  /*6f40*/  UIMAD UR4, UR4, UR35, URZ ;  /* 0x00000023040472a4 */ /* 0x000fe2000f8e023f */
[----:B------:R-:W-:-:S03]  /*6f50*/  IMAD.U32 R0, RZ, RZ, UR35 ;  /* 0x00000023ff007e24 */ /* 0x000fc6000f8e00ff */
[----:B------:R-:W-:Y:S01]  /*6f60*/  UIMAD UR4, UR33, UR5, UR4 ;  /* 0x00000005210472a4 */ /* 0x000fe2000f8e0204 */
[----:B--2---:R-:W-:-:S05]  /*6f70*/  IMAD.WIDE.U32 R4, R0, UR5, R34 ;  /* 0x0000000500047c25 */ /* 0x004fca000f8e0022 */
[----:B------:R-:W-:Y:S02]  /*6f80*/  IADD3 R2, R5, UR4, RZ ;  /* 0x0000000405027c10 */ /* 0x000fe4000fffe0ff */
[C---:B------:R-:W-:Y:S02]  /*6f90*/  @!P3 LEA R8, P5, R4.reuse, c[0x0][0x168], 0x1 ;  /* 0x00005a000408ba11 */ /* 0x040fe400078a08ff */
        /* <DEDUP_REMOVED lines=9> */
[----:B------:R-:W-:-:S03]  /*7030*/  @!P3 LEA R4, P1, R0, c[0x0][0x168], 0x1 ;  /* 0x00005a000004ba11 */ /* 0x000fc600078208ff */
[----:B------:R1:W-:Y:S01]  /*7040*/  @P2 STS.128 [R215+0x9000], RZ ;  /* 0x009000ffd7002388 */ /* 0x0003e20000000c00 */
[----:B------:R-:W-:-:S03]  /*7050*/  @!P3 LEA.HI.X R5, R0, c[0x0][0x16c], R2, 0x1, P1 ;  /* 0x00005b000005ba11 */ /* 0x000fc600008f0c02 */
        /* <DEDUP_REMOVED lines=17> */
.L_x_1095:
[----:B------:R-:W-:Y:S05]  /*7170*/  BSYNC B0 ;  /* 0x0000000000007941 */ /* 0x000fea0003800000 */
.L_x_1094:
[----:B------:R-:W0:Y:S02]  /*7180*/  LDGDEPBAR ;  /* 0x00000000000079af */ /* 0x000e240000000000 */
.L_x_1093:
[----:B-1----:R-:W2:Y:S04]  /*7190*/  LDL.64 R4, [R1+0x28] ;  /* 0x0000280001047983 */ /* 0x002ea80000100a00 */
[----:B------:R-:W3:Y:S04]  /*71a0*/  LDL R2, [R1+0xa8] ;  /* 0x0000a80001027983 */ /* 0x000ee80000100800 */
[----:B------:R-:W4:Y:S04]  /*71b0*/  LDL.64 R8, [R1+0xc8] ;  /* 0x0000c80001087983 */ /* 0x000f280000100a00 */
[----:B------:R-:W4:Y:S04]  /*71c0*/  LDL.64 R6, [R1+0x20] ;  /* 0x0000200001067983 */ /* 0x000f280000100a00 */
[----:B------:R-:W1:Y:S01]  /*71d0*/  S2R R10, SR_TID.X ;  /* 0x00000000000a7919 */ /* 0x000e620000002100 */
[----:B------:R-:W-:-:S02]  /*71e0*/  IMAD.U32 R0, RZ, RZ, UR32 ;  /* 0x00000020ff007e24 */ /* 0x000fc4000f8e00ff */
[----:B-1----:R-:W-:-:S05]  /*71f0*/  IMAD.SHL.U32 R10, R10, 0x2, RZ ;  /* 0x000000020a0a7824 */ /* 0x002fca00078e00ff */
[----:B------:R-:W-:-:S05]  /*7200*/  LOP3.LUT R10, R10, 0x6, RZ, 0xc0, !PT ;  /* 0x000000060a0a7812 */ /* 0x000fca00078ec0ff */
[----:B------:R-:W-:-:S05]  /*7210*/  IMAD R0, R0, 0x20, R10 ;  /* 0x0000002000007824 */ /* 0x000fca00078e020a */
[CC--:B------:R-:W-:Y:S02]  /*7220*/  ISETP.GE.AND P1, PT, R0.reuse, R172.reuse, PT ;  /* 0x000000ac0000720c */ /* 0x0c0fe40003f26270 */
[----:B------:R-:W-:Y:S02]  /*7230*/  IADD3 R11, R0, 0x8, RZ ;  /* 0x00000008000b7810 */ /* 0x000fe40007ffe0ff */
[----:B------:R-:W-:Y:S02]  /*7240*/  FSEL R12, R180, -INF , !P1 ;  /* 0xff800000b40c7808 */ /* 0x000fe40004800000 */
[----:B------:R-:W-:Y:S02]  /*7250*/  IADD3 R10, R0, 0x9, RZ ;  /* 0x00000009000a7810 */ /* 0x000fe40007ffe0ff */
[-C--:B------:R-:W-:Y:S02]  /*7260*/  ISETP.GE.AND P5, PT, R11, R172.reuse, PT ;  /* 0x000000ac0b00720c */ /* 0x080fe40003fa6270 */
[----:B------:R-:W-:-:S02]  /*7270*/  ISETP.GE.AND P4, PT, R10, R172, PT ;  /* 0x000000ac0a00720c */ /* 0x000fc40003f86270 */
[----:B------:R-:W-:Y:S02]  /*7280*/  FSEL R18, R176, -INF , !P5 ;  /* 0xff800000b0127808 */ /* 0x000fe40006800000 */
[----:B------:R-:W-:Y:S01]  /*7290*/  FSEL R17, R177, -INF , !P4 ;  /* 0xff800000b1117808 */ /* 0x000fe20006000000 */
        /* <DEDUP_REMOVED lines=16> */
[----:B--2---:R-:W-:Y:S01]  /*73a0*/  IMAD.MOV.U32 R219, RZ, RZ, R5 ;  /* 0x000000ffffdb7224 */ /* 0x004fe200078e0005 */
[----:B------:R-:W-:-:S04]  /*73b0*/  IADD3 R5, R0, 0x1, RZ ;  /* 0x0000000100057810 */ /* 0x000fc80007ffe0ff */
[----:B------:R-:W-:Y:S01]  /*73c0*/  ISETP.GE.AND P6, PT, R5, R172, PT ;  /* 0x000000ac0500720c */ /* 0x000fe20003fc6270 */
[----:B---3--:R-:W-:Y:S01]  /*73d0*/  IMAD.MOV.U32 R221, RZ, RZ, R2 ;  /* 0x000000ffffdd7224 */ /* 0x008fe200078e0002 */
[----:B------:R-:W-:Y:S02]  /*73e0*/  FMNMX.FTZ R2, R133, R12, !PT ;  /* 0x0000000c85027209 */ /* 0x000fe40007810000 */
[----:B------:R-:W-:Y:S01]  /*73f0*/  FSEL R19, R181, -INF , !P6 ;  /* 0xff800000b5137808 */ /* 0x000fe20007000000 */
[----:B----4-:R-:W-:Y:S01]  /*7400*/  IMAD.MOV.U32 R223, RZ, RZ, R9 ;  /* 0x000000ffffdf7224 */ /* 0x010fe200078e0009 */
[----:B------:R-:W-:Y:S02]  /*7410*/  IADD3 R9, R0, 0x10, RZ ;  /* 0x0000001000097810 */ /* 0x000fe40007ffe0ff */
[----:B------:R-:W-:Y:S01]  /*7420*/  FMNMX.FTZ R2, R19, R2, !PT ;  /* 0x0000000213027209 */ /* 0x000fe20007810000 */
[----:B------:R-:W-:Y:S01]  /*7430*/  IMAD.MOV.U32 R222, RZ, RZ, R8 ;  /* 0x000000ffffde7224 */ /* 0x000fe200078e0008 */
[----:B------:R-:W-:-:S02]  /*7440*/  ISETP.GE.AND P1, PT, R9, R172, PT ;  /* 0x000000ac0900720c */ /* 0x000fc40003f26270 */
[----:B------:R-:W-:Y:S02]  /*7450*/  IADD3 R8, R0, 0x11, RZ ;  /* 0x0000001100087810 */ /* 0x000fe40007ffe0ff */
[----:B------:R-:W-:Y:S01]  /*7460*/  FMNMX.FTZ R2, R18, R2, !PT ;  /* 0x0000000212027209 */ /* 0x000fe20007810000 */
[----:B------:R-:W-:Y:S01]  /*7470*/  IMAD.MOV.U32 R235, RZ, RZ, R7 ;  /* 0x000000ffffeb7224 */ /* 0x000fe200078e0007 */
[----:B------:R-:W-:Y:S02]  /*7480*/  IADD3 R7, R0, 0x18, RZ ;  /* 0x0000001800077810 */ /* 0x000fe40007ffe0ff */
[----:B------:R-:W-:Y:S02]  /*7490*/  ISETP.GE.AND P5, PT, R8, R172, PT ;  /* 0x000000ac0800720c */ /* 0x000fe40003fa6270 */
[----:B------:R-:W-:Y:S02]  /*74a0*/  FSEL R16, R136, -INF , !P1 ;  /* 0xff80000088107808 */ /* 0x000fe40004800000 */
[----:B------:R-:W-:Y:S01]  /*74b0*/  FMNMX.FTZ R2, R17, R2, !PT ;  /* 0x0000000211027209 */ /* 0x000fe20007810000 */
[----:B------:R-:W-:Y:S01]  /*74c0*/  IMAD.MOV.U32 R234, RZ, RZ, R6 ;  /* 0x000000ffffea7224 */ /* 0x000fe200078e0006 */
[----:B------:R-:W-:-:S02]  /*74d0*/  ISETP.GE.AND P4, PT, R7, R172, PT ;  /* 0x000000ac0700720c */ /* 0x000fc40003f86270 */
[----:B------:R-:W-:Y:S02]  /*74e0*/  FSEL R15, R137, -INF , !P5 ;  /* 0xff800000890f7808 */ /* 0x000fe40006800000 */
[----:B------:R-:W-:Y:S02]  /*74f0*/  IADD3 R6, R0, 0x19, RZ ;  /* 0x0000001900067810 */ /* 0x000fe40007ffe0ff */
[----:B------:R-:W-:Y:S02]  /*7500*/  FMNMX.FTZ R2, R16, R2, !PT ;  /* 0x0000000210027209 */ /* 0x000fe40007810000 */
[----:B------:R-:W-:Y:S02]  /*7510*/  ISETP.GE.AND P1, PT, R6, R172, PT ;  /* 0x000000ac0600720c */ /* 0x000fe40003f26270 */
[----:B------:R-:W-:Y:S02]  /*7520*/  FSEL R14, R24, -INF , !P4 ;  /* 0xff800000180e7808 */ /* 0x000fe40006000000 */
[----:B------:R-:W-:-:S02]  /*7530*/  FMNMX.FTZ R2, R15, R2, !PT ;  /* 0x000000020f027209 */ /* 0x000fc40007810000 */
[----:B------:R-:W-:Y:S02]  /*7540*/  FSEL R13, R25, -INF , !P1 ;  /* 0xff800000190d7808 */ /* 0x000fe40004800000 */
[----:B------:R-:W-:-:S04]  /*7550*/  FMNMX.FTZ R2, R14, R2, !PT ;  /* 0x000000020e027209 */ /* 0x000fc80007810000 */
[----:B------:R-:W-:Y:S01]  /*7560*/  FMNMX.FTZ R2, R13, R2, !PT ;  /* 0x000000020d027209 */ /* 0x000fe20007810000 */
[----:B------:R-:W-:-:S04]  /*7570*/  IMAD.MOV.U32 R218, RZ, RZ, R4 ;  /* 0x000000ffffda7224 */ /* 0x000fc800078e0004 */
[----:B------:R-:W1:Y:S02]  /*7580*/  SHFL.BFLY PT, R4, R2, 0x2, 0x1f ;  /* 0x0c401f0002047f89 */ /* 0x000e6400000e0000 */
[----:B-1----:R-:W-:-:S05]  /*7590*/  FMNMX.FTZ R2, R2, R4, !PT ;  /* 0x0000000402027209 */ /* 0x002fca0007810000 */
[----:B------:R-:W1:Y:S02]  /*75a0*/  SHFL.BFLY PT, R4, R2, 0x1, 0x1f ;  /* 0x0c201f0002047f89 */ /* 0x000e6400000e0000 */
[----:B-1----:R-:W-:-:S04]  /*75b0*/  FMNMX.FTZ R229, R2, R4, !PT ;  /* 0x0000000402e57209 */ /* 0x002fc80007810000 */
[----:B------:R-:W-:-:S04]  /*75c0*/  FSETP.NEU.FTZ.AND P1, PT, R229, -INF , PT ;  /* 0xff800000e500780b */ /* 0x000fc80003f3d000 */
[----:B------:R-:W-:-:S05]  /*75d0*/  FSEL R2, R229, RZ, P1 ;  /* 0x000000ffe5027208 */ /* 0x000fca0000800000 */
[----:B------:R-:W-:-:S04]  /*75e0*/  FADD.FTZ R2, R133, -R2 ;  /* 0x8000000285027221 */ /* 0x000fc80000010000 */
[----:B------:R-:W-:Y:S02]  /*75f0*/  FMUL.FTZ R4, R2, c[0x0][0x23c] ;  /* 0x00008f0002047a20 */ /* 0x000fe40000410000 */
[----:B------:R-:W-:-:S05]  /*7600*/  FMUL.FTZ R2, R229, c[0x0][0x23c] ;  /* 0x00008f00e5027a20 */ /* 0x000fca0000410000 */
[----:B------:R-:W-:Y:S01]  /*7610*/  FSEL R2, R2, RZ, P1 ;  /* 0x000000ff02027208 */ /* 0x000fe20000800000 */
[----:B------:R-:W1:Y:S04]  /*7620*/  MUFU.EX2 R4, R4 ;  /* 0x0000000400047308 */ /* 0x000e680000000800 */
[--C-:B------:R-:W-:Y:S02]  /*7630*/  FFMA.FTZ R12, R12, c[0x0][0x23c], -R2.reuse ;  /* 0x00008f000c0c7a23 */ /* 0x100fe40000010802 */
[--C-:B------:R-:W-:Y:S02]  /*7640*/  FFMA.FTZ R19, R19, c[0x0][0x23c], -R2.reuse ;  /* 0x00008f0013137a23 */ /* 0x100fe40000010802 */
[--C-:B------:R-:W-:Y:S02]  /*7650*/  FFMA.FTZ R133, R18, c[0x0][0x23c], -R2.reuse ;  /* 0x00008f0012857a23 */ /* 0x100fe40000010802 */
[--C-:B------:R-:W-:Y:S01]  /*7660*/  FFMA.FTZ R135, R17, c[0x0][0x23c], -R2.reuse ;  /* 0x00008f0011877a23 */ /* 0x100fe20000010802 */
[----:B------:R-:W-:Y:S01]  /*7670*/  MUFU.EX2 R12, R12 ;  /* 0x0000000c000c7308 */ /* 0x000fe20000000800 */
[----:B------:R-:W-:-:S02]  /*7680*/  FFMA.FTZ R136, R16, c[0x0][0x23c], -R2 ;  /* 0x00008f0010887a23 */ /* 0x000fc40000010802 */
[--C-:B------:R-:W-:Y:S02]  /*7690*/  FFMA.FTZ R137, R15, c[0x0][0x23c], -R2.reuse ;  /* 0x00008f000f897a23 */ /* 0x100fe40000010802 */
[--C-:B------:R-:W-:Y:S02]  /*76a0*/  FFMA.FTZ R176, R14, c[0x0][0x23c], -R2.reuse ;  /* 0x00008f000eb07a23 */ /* 0x100fe40000010802 */
[----:B------:R-:W-:Y:S02]  /*76b0*/  FFMA.FTZ R177, R13, c[0x0][0x23c], -R2 ;  /* 0x00008f000db17a23 */ /* 0x000fe40000010802 */
[----:B------:R-:W2:Y:S01]  /*76c0*/  MUFU.EX2 R2, R19 ;  /* 0x0000001300027308 */ /* 0x000ea20000000800 */
[-C--:B-1----:R-:W-:Y:S01]  /*76d0*/  FMUL.FTZ R248, R148, R4.reuse ;  /* 0x0000000494f87220 */ /* 0x082fe20000410000 */
[----:B------:R-:W-:Y:S01]  /*76e0*/  STL [R1+0x110], R229 ;  /* 0x000110e501007387 */ /* 0x000fe20000100800 */
[----:B------:R-:W-:Y:S01]  /*76f0*/  ISETP.GE.AND P4, PT, R0, R173, PT ;  /* 0x000000ad0000720c */ /* 0x000fe20003f86270 */
[----:B------:R-:W-:-:S02]  /*7700*/  FMUL.FTZ R152, R152, R4 ;  /* 0x0000000498987220 */ /* 0x000fc40000410000 */
[----:B------:R1:W-:Y:S01]  /*7710*/  STL [R1+0x114], R248 ;  /* 0x000114f801007387 */ /* 0x0003e20000100800 */
        /* <DEDUP_REMOVED lines=13> */
[----:B--2---:R-:W-:Y:S01]  /*77f0*/  F2FP.PACK_AB R64, R2, R12 ;  /* 0x0000000c0240723e */ /* 0x004fe200000000ff */
        /* <DEDUP_REMOVED lines=11> */
[-C--:B-1----:R-:W-:Y:S02]  /*78b0*/  FMUL.FTZ R248, R112, R4.reuse ;  /* 0x0000000470f87220 */ /* 0x082fe40000410000 */
[-C--:B------:R-:W-:Y:S02]  /*78c0*/  FMUL.FTZ R229, R113, R4.reuse ;  /* 0x0000000471e57220 */ /* 0x080fe40000410000 */
[-C--:B------:R-:W-:Y:S02]  /*78d0*/  FMUL.FTZ R227, R116, R4.reuse ;  /* 0x0000000474e37220 */ /* 0x080fe40000410000 */
[-C--:B------:R-:W-:Y:S02]  /*78e0*/  FMUL.FTZ R226, R117, R4.reuse ;  /* 0x0000000475e27220 */ /* 0x080fe40000410000 */
[-C--:B------:R-:W-:Y:S02]  /*78f0*/  FMUL.FTZ R238, R128, R4.reuse ;  /* 0x0000000480ee7220 */ /* 0x080fe40000410000 */
[-C--:B------:R-:W-:Y:S01]  /*7900*/  FMUL.FTZ R243, R129, R4.reuse ;  /* 0x0000000481f37220 */ /* 0x080fe20000410000 */
[----:B------:R-:W-:Y:S01]  /*7910*/  ISETP.GE.AND P1, PT, R5, R173, PT ;  /* 0x000000ad0500720c */ /* 0x000fe20003f26270 */
[----:B------:R-:W-:Y:S01]  /*7920*/  FFMA.FTZ R4, R242, R4, R12 ;  /* 0x00000004f2047223 */ /* 0x000fe2000001000c */
[----:B------:R-:W-:-:S02]  /*7930*/  FSEL R12, R182, -INF , !P4 ;  /* 0xff800000b60c7808 */ /* 0x000fc40006000000 */
[----:B------:R-:W-:Y:S01]  /*7940*/  FSEL R19, R183, -INF , !P1 ;  /* 0xff800000b7137808 */ /* 0x000fe20004800000 */
[----:B------:R-:W-:Y:S01]  /*7950*/  FADD.FTZ R52, R2, R4 ;  /* 0x0000000402347221 */ /* 0x000fe20000010000 */
[-C--:B------:R-:W-:Y:S02]  /*7960*/  ISETP.GE.AND P4, PT, R11, R173.reuse, PT ;  /* 0x000000ad0b00720c */ /* 0x080fe40003f86270 */
[----:B------:R-:W-:Y:S02]  /*7970*/  FMNMX.FTZ R2, R132, R12, !PT ;  /* 0x0000000c84027209 */ /* 0x000fe40007810000 */
[----:B------:R-:W-:Y:S02]  /*7980*/  ISETP.GE.AND P1, PT, R10, R173, PT ;  /* 0x000000ad0a00720c */ /* 0x000fe40003f26270 */
[----:B------:R-:W-:Y:S02]  /*7990*/  FSEL R18, R178, -INF , !P4 ;  /* 0xff800000b2127808 */ /* 0x000fe40006000000 */
[----:B------:R-:W-:-:S02]  /*79a0*/  FMNMX.FTZ R2, R19, R2, !PT ;  /* 0x0000000213027209 */ /* 0x000fc40007810000 */
[----:B------:R-:W-:Y:S02]  /*79b0*/  FSEL R17, R179, -INF , !P1 ;  /* 0xff800000b3117808 */ /* 0x000fe40004800000 */
        /* <DEDUP_REMOVED lines=12> */
[----:B------:R-:W-:-:S04]  /*7a80*/  FMNMX.FTZ R2, R14, R2, !PT ;  /* 0x000000020e027209 */ /* 0x000fc80007810000 */
[----:B------:R-:W-:-:S05]  /*7a90*/  FMNMX.FTZ R2, R13, R2, !PT ;  /* 0x000000020d027209 */ /* 0x000fca0007810000 */
        /* <DEDUP_REMOVED lines=11> */
[----:B------:R-:W-:-:S04]  /*7b50*/  FFMA.FTZ R12, R12, c[0x0][0x23c], -R2 ;  /* 0x00008f000c0c7a23 */ /* 0x000fc80000010802 */
[----:B------:R2:W3:Y:S01]  /*7b60*/  MUFU.EX2 R24, R12 ;  /* 0x0000000c00187308 */ /* 0x0004e20000000800 */
[----:B------:R-:W-:Y:S01]  /*7b70*/  ISETP.GE.AND P1, PT, R0, R174, PT ;  /* 0x000000ae0000720c */ /* 0x000fe20003f26270 */
[--C-:B------:R-:W-:Y:S01]  /*7b80*/  FFMA.FTZ R25, R19, c[0x0][0x23c], -R2.reuse ;  /* 0x00008f0013197a23 */ /* 0x100fe20000010802 */
[----:B------:R4:W-:Y:S01]  /*7b90*/  STL [R1+0x118], R249 ;  /* 0x000118f901007387 */ /* 0x0009e20000100800 */
[--C-:B------:R-:W-:Y:S02]  /*7ba0*/  FFMA.FTZ R65, R18, c[0x0][0x23c], -R2.reuse ;  /* 0x00008f0012417a23 */ /* 0x100fe40000010802 */
[--C-:B------:R-:W-:Y:S02]  /*7bb0*/  FFMA.FTZ R80, R17, c[0x0][0x23c], -R2.reuse ;  /* 0x00008f0011507a23 */ /* 0x100fe40000010802 */
[--C-:B------:R-:W-:Y:S02]  /*7bc0*/  FFMA.FTZ R84, R16, c[0x0][0x23c], -R2.reuse ;  /* 0x00008f0010547a23 */ /* 0x100fe40000010802 */
[----:B------:R-:W-:-:S02]  /*7bd0*/  FFMA.FTZ R85, R15, c[0x0][0x23c], -R2 ;  /* 0x00008f000f557a23 */ /* 0x000fc40000010802 */
[--C-:B------:R-:W-:Y:S02]  /*7be0*/  FFMA.FTZ R101, R14, c[0x0][0x23c], -R2.reuse ;  /* 0x00008f000e657a23 */ /* 0x100fe40000010802 */
[----:B------:R-:W-:Y:S02]  /*7bf0*/  FFMA.FTZ R112, R13, c[0x0][0x23c], -R2 ;  /* 0x00008f000d707a23 */ /* 0x000fe40000010802 */
[-C--:B-1----:R-:W-:Y:S02]  /*7c00*/  FMUL.FTZ R250, R150, R4.reuse ;  /* 0x0000000496fa7220 */ /* 0x082fe40000410000 */
[----:B------:R-:W-:Y:S02]  /*7c10*/  FMUL.FTZ R251, R151, R4 ;  /* 0x0000000497fb7220 */ /* 0x000fe40000410000 */
[----:B------:R-:W-:Y:S02]  /*7c20*/  IMAD.MOV.U32 R150, RZ, RZ, R202 ;  /* 0x000000ffff967224 */ /* 0x000fe400078e00ca */
[----:B------:R-:W-:-:S02]  /*7c30*/  IMAD.MOV.U32 R151, RZ, RZ, R200 ;  /* 0x000000ffff977224 */ /* 0x000fc400078e00c8 */
[----:B------:R-:W-:Y:S02]  /*7c40*/  IMAD.MOV.U32 R224, RZ, RZ, R218 ;  /* 0x000000ffffe07224 */ /* 0x000fe400078e00da */
[----:B------:R-:W-:Y:S02]  /*7c50*/  IMAD.MOV.U32 R225, RZ, RZ, R219 ;  /* 0x000000ffffe17224 */ /* 0x000fe400078e00db */
[-C--:B------:R-:W-:Y:S02]  /*7c60*/  FMUL.FTZ R26, R142, R4.reuse ;  /* 0x000000048e1a7220 */ /* 0x080fe40000410000 */
[-C--:B------:R-:W-:Y:S01]  /*7c70*/  FMUL.FTZ R2, R143, R4.reuse ;  /* 0x000000048f027220 */ /* 0x080fe20000410000 */
[----:B------:R-:W-:Y:S01]  /*7c80*/  ISETP.GE.AND P5, PT, R0, R175, PT ;  /* 0x000000af0000720c */ /* 0x000fe20003fa6270 */
[----:B------:R-:W-:Y:S01]  /*7c90*/  FMUL.FTZ R154, R154, R4 ;  /* 0x000000049a9a7220 */ /* 0x000fe20000410000 */
[----:B------:R-:W-:Y:S01]  /*7ca0*/  ISETP.GE.AND P4, PT, R5, R174, PT ;  /* 0x000000ae0500720c */ /* 0x000fe20003f86270 */
[----:B------:R-:W-:-:S02]  /*7cb0*/  FMUL.FTZ R155, R155, R4 ;  /* 0x000000049b9b7220 */ /* 0x000fc40000410000 */
[-C--:B------:R-:W-:Y:S02]  /*7cc0*/  FMUL.FTZ R146, R146, R4.reuse ;  /* 0x0000000492927220 */ /* 0x080fe40000410000 */
[-C--:B------:R-:W-:Y:S02]  /*7cd0*/  FMUL.FTZ R147, R147, R4.reuse ;  /* 0x0000000493937220 */ /* 0x080fe40000410000 */
[-C--:B------:R-:W-:Y:S02]  /*7ce0*/  FMUL.FTZ R129, R38, R4.reuse ;  /* 0x0000000426817220 */ /* 0x080fe40000410000 */
[-C--:B----4-:R-:W-:Y:S02]  /*7cf0*/  FMUL.FTZ R249, R39, R4.reuse ;  /* 0x0000000427f97220 */ /* 0x090fe40000410000 */
[-C--:B------:R-:W-:Y:S02]  /*7d00*/  FMUL.FTZ R27, R50, R4.reuse ;  /* 0x00000004321b7220 */ /* 0x080fe40000410000 */
[----:B--2---:R-:W-:-:S02]  /*7d10*/  FMUL.FTZ R12, R51, R4 ;  /* 0x00000004330c7220 */ /* 0x004fc40000410000 */
        /* <DEDUP_REMOVED lines=20> */
[----:B---3--:R-:W-:Y:S01]  /*7e60*/  FFMA.FTZ R97, R217, R4, R24 ;  /* 0x00000004d9617223 */ /* 0x008fe20000010018 */
[----:B------:R-:W-:Y:S02]  /*7e70*/  FSEL R4, R198, -INF , !P1 ;  /* 0xff800000c6047808 */ /* 0x000fe40004800000 */
[----:B------:R-:W-:Y:S02]  /*7e80*/  FSEL R14, R196, -INF , !P5 ;  /* 0xff800000c40e7808 */ /* 0x000fe40006800000 */
[----:B------:R-:W-:Y:S02]  /*7e90*/  ISETP.GE.AND P1, PT, R11, R174, PT ;  /* 0x000000ae0b00720c */ /* 0x000fe40003f26270 */
[----:B------:R-:W-:-:S02]  /*7ea0*/  FSEL R18, R199, -INF , !P4 ;  /* 0xff800000c7127808 */ /* 0x000fc40006000000 */
[----:B------:R-:W-:Y:S02]  /*7eb0*/  FMNMX.FTZ R0, R3, R4, !PT ;  /* 0x0000000403007209 */ /* 0x000fe40007810000 */
[-C--:B------:R-:W-:Y:S02]  /*7ec0*/  ISETP.GE.AND P5, PT, R11, R175.reuse, PT ;  /* 0x000000af0b00720c */ /* 0x080fe40003fa6270 */
[----:B------:R-:W-:Y:S02]  /*7ed0*/  ISETP.GE.AND P4, PT, R10, R174, PT ;  /* 0x000000ae0a00720c */ /* 0x000fe40003f86270 */
[----:B------:R-:W-:Y:S02]  /*7ee0*/  FSEL R17, R194, -INF , !P1 ;  /* 0xff800000c2117808 */ /* 0x000fe40004800000 */
[----:B------:R-:W-:Y:S02]  /*7ef0*/  FMNMX.FTZ R0, R18, R0, !PT ;  /* 0x0000000012007209 */ /* 0x000fe40007810000 */
[----:B------:R-:W-:Y:S01]  /*7f00*/  FSEL R19, R192, -INF , !P5 ;  /* 0xff800000c0137808 */ /* 0x000fe20006800000 */
[----:B------:R-:W-:Y:S01]  /*7f10*/  IMAD.MOV.U32 R198, RZ, RZ, R15 ;  /* 0x000000ffffc67224 */ /* 0x000fe200078e000f */
[-C--:B------:R-:W-:Y:S01]  /*7f20*/  ISETP.GE.AND P5, PT, R9, R175.reuse, PT ;  /* 0x000000af0900720c */ /* 0x080fe20003fa6270 */
[----:B------:R-:W-:Y:S01]  /*7f30*/  IMAD.MOV.U32 R199, RZ, RZ, R13 ;  /* 0x000000ffffc77224 */ /* 0x000fe200078e000d */
[----:B------:R-:W-:-:S02]  /*7f40*/  ISETP.GE.AND P6, PT, R5, R175, PT ;  /* 0x000000af0500720c */ /* 0x000fc40003fc6270 */
[----:B------:R-:W-:Y:S02]  /*7f50*/  ISETP.GE.AND P1, PT, R9, R174, PT ;  /* 0x000000ae0900720c */ /* 0x000fe40003f26270 */
[----:B------:R-:W-:Y:S02]  /*7f60*/  FSEL R15, R195, -INF , !P4 ;  /* 0xff800000c30f7808 */ /* 0x000fe40006000000 */
[----:B------:R-:W-:Y:S01]  /*7f70*/  FMNMX.FTZ R0, R17, R0, !PT ;  /* 0x0000000011007209 */ /* 0x000fe20007810000 */
[----:B------:R-:W-:Y:S01]  /*7f80*/  IMAD.MOV.U32 R119, RZ, RZ, R22 ;  /* 0x000000ffff777224 */ /* 0x000fe200078e0016 */
[----:B------:R-:W-:Y:S01]  /*7f90*/  FSEL R13, R188, -INF , !P5 ;  /* 0xff800000bc0d7808 */ /* 0x000fe20006800000 */
[----:B------:R-:W-:Y:S01]  /*7fa0*/  IMAD.MOV.U32 R188, RZ, RZ, R12 ;  /* 0x000000ffffbc7224 */ /* 0x000fe200078e000c */
[----:B------:R-:W-:Y:S01]  /*7fb0*/  FSEL R22, R197, -INF , !P6 ;  /* 0xff800000c5167808 */ /* 0x000fe20007000000 */
[----:B------:R-:W-:Y:S01]  /*7fc0*/  IMAD.MOV.U32 R130, RZ, RZ, R2 ;  /* 0x000000ffff827224 */ /* 0x000fe200078e0002 */
[----:B------:R-:W-:-:S02]  /*7fd0*/  ISETP.GE.AND P4, PT, R8, R174, PT ;  /* 0x000000ae0800720c */ /* 0x000fc40003f86270 */
[----:B------:R-:W-:Y:S02]  /*7fe0*/  FSEL R12, R190, -INF , !P1 ;  /* 0xff800000be0c7808 */ /* 0x000fe40004800000 */
[----:B------:R-:W-:Y:S02]  /*7ff0*/  FMNMX.FTZ R0, R15, R0, !PT ;  /* 0x000000000f007209 */ /* 0x000fe40007810000 */
[----:B------:R-:W-:Y:S02]  /*8000*/  ISETP.GE.AND P6, PT, R10, R175, PT ;  /* 0x000000af0a00720c */ /* 0x000fe40003fc6270 */
[----:B------:R-:W-:Y:S02]  /*8010*/  FMNMX.FTZ R2, R134, R14, !PT ;  /* 0x0000000e86027209 */ /* 0x000fe40007810000 */
[----:B------:R-:W-:Y:S02]  /*8020*/  ISETP.GE.AND P1, PT, R7, R174, PT ;  /* 0x000000ae0700720c */ /* 0x000fe40003f26270 */
[----:B------:R-:W-:-:S02]  /*8030*/  FSEL R10, R191, -INF , !P4 ;  /* 0xff800000bf0a7808 */ /* 0x000fc40006000000 */
[----:B------:R-:W-:Y:S02]  /*8040*/  FMNMX.FTZ R0, R12, R0, !PT ;  /* 0x000000000c007209 */ /* 0x000fe40007810000 */
[----:B------:R-:W-:Y:S02]  /*8050*/  FSEL R16, R193, -INF , !P6 ;  /* 0xff800000c1107808 */ /* 0x000fe40007000000 */
[----:B------:R-:W-:Y:S02]  /*8060*/  FMNMX.FTZ R2, R22, R2, !PT ;  /* 0x0000000216027209 */ /* 0x000fe40007810000 */
[-C--:B------:R-:W-:Y:S02]  /*8070*/  ISETP.GE.AND P6, PT, R8, R175.reuse, PT ;  /* 0x000000af0800720c */ /* 0x080fe40003fc6270 */
[----:B------:R-:W-:Y:S02]  /*8080*/  ISETP.GE.AND P5, PT, R7, R175, PT ;  /* 0x000000af0700720c */ /* 0x000fe40003fa6270 */
[----:B------:R-:W-:-:S02]  /*8090*/  ISETP.GE.AND P4, PT, R6, R174, PT ;  /* 0x000000ae0600720c */ /* 0x000fc40003f86270 */
[----:B------:R-:W-:Y:S02]  /*80a0*/  FSEL R7, R186, -INF , !P1 ;  /* 0xff800000ba077808 */ /* 0x000fe40004800000 */
[----:B------:R-:W-:Y:S02]  /*80b0*/  FMNMX.FTZ R0, R10, R0, !PT ;  /* 0x000000000a007209 */ /* 0x000fe40007810000 */
[----:B------:R-:W-:Y:S02]  /*80c0*/  FMNMX.FTZ R2, R19, R2, !PT ;  /* 0x0000000213027209 */ /* 0x000fe40007810000 */
[----:B------:R-:W-:Y:S02]  /*80d0*/  FSEL R11, R189, -INF , !P6 ;  /* 0xff800000bd0b7808 */ /* 0x000fe40007000000 */
[----:B------:R-:W-:Y:S02]  /*80e0*/  ISETP.GE.AND P6, PT, R6, R175, PT ;  /* 0x000000af0600720c */ /* 0x000fe40003fc6270 */
[----:B------:R-:W-:-:S02]  /*80f0*/  FSEL R6, R187, -INF , !P4 ;  /* 0xff800000bb067808 */ /* 0x000fc40006000000 */
[----:B------:R-:W-:Y:S02]  /*8100*/  FMNMX.FTZ R0, R7, R0, !PT ;  /* 0x0000000007007209 */ /* 0x000fe40007810000 */
[----:B------:R-:W-:Y:S02]  /*8110*/  FMNMX.FTZ R2, R16, R2, !PT ;  /* 0x0000000210027209 */ /* 0x000fe40007810000 */
[----:B------:R-:W-:Y:S02]  /*8120*/  FMNMX.FTZ R0, R6, R0, !PT ;  /* 0x0000000006007209 */ /* 0x000fe40007810000 */
[----:B------:R-:W-:Y:S02]  /*8130*/  FMNMX.FTZ R2, R13, R2, !PT ;  /* 0x000000020d027209 */ /* 0x000fe40007810000 */
[----:B------:R-:W-:Y:S01]  /*8140*/  FSEL R9, R184, -INF , !P5 ;  /* 0xff800000b8097808 */ /* 0x000fe20006800000 */
[----:B------:R-:W1:Y:S01]  /*8150*/  SHFL.BFLY PT, R5, R0, 0x2, 0x1f ;  /* 0x0c401f0000057f89 */ /* 0x000e6200000e0000 */
[----:B------:R-:W-:-:S02]  /*8160*/  FMNMX.FTZ R2, R11, R2, !PT ;  /* 0x000000020b027209 */ /* 0x000fc40007810000 */
[----:B------:R-:W-:Y:S02]  /*8170*/  FSEL R8, R185, -INF , !P6 ;  /* 0xff800000b9087808 */ /* 0x000fe40007000000 */
[----:B------:R-:W-:-:S04]  /*8180*/  FMNMX.FTZ R2, R9, R2, !PT ;  /* 0x0000000209027209 */ /* 0x000fc80007810000 */
[----:B------:R-:W-:Y:S01]  /*8190*/  FMNMX.FTZ R2, R8, R2, !PT ;  /* 0x0000000208027209 */ /* 0x000fe20007810000 */
[----:B------:R-:W-:-:S04]  /*81a0*/  IMAD.MOV.U32 R217, RZ, RZ, R23 ;  /* 0x000000ffffd97224 */ /* 0x000fc800078e0017 */
[----:B------:R-:W2:Y:S01]  /*81b0*/  SHFL.BFLY PT, R23, R2, 0x2, 0x1f ;  /* 0x0c401f0002177f89 */ /* 0x000ea200000e0000 */
[----:B-1----:R-:W-:-:S05]  /*81c0*/  FMNMX.FTZ R0, R0, R5, !PT ;  /* 0x0000000500007209 */ /* 0x002fca0007810000 */
[----:B------:R-:W1:Y:S01]  /*81d0*/  SHFL.BFLY PT, R5, R0, 0x1, 0x1f ;  /* 0x0c201f0000057f89 */ /* 0x000e6200000e0000 */
[----:B--2---:R-:W-:-:S05]  /*81e0*/  FMNMX.FTZ R2, R2, R23, !PT ;  /* 0x0000001702027209 */ /* 0x004fca0007810000 */
[----:B------:R-:W2:Y:S01]  /*81f0*/  SHFL.BFLY PT, R23, R2, 0x1, 0x1f ;  /* 0x0c201f0002177f89 */ /* 0x000ea200000e0000 */
[----:B------:R-:W-:Y:S01]  /*8200*/  IMAD.MOV.U32 R189, RZ, RZ, R232 ;  /* 0x000000ffffbd7224 */ /* 0x000fe200078e00e8 */
[----:B-1----:R-:W-:-:S04]  /*8210*/  FMNMX.FTZ R232, R0, R5, !PT ;  /* 0x0000000500e87209 */ /* 0x002fc80007810000 */
[C---:B------:R-:W-:Y:S01]  /*8220*/  FSETP.NEU.FTZ.AND P1, PT, R232.reuse, -INF , PT ;  /* 0xff800000e800780b */ /* 0x040fe20003f3d000 */
[----:B------:R-:W-:-:S03]  /*8230*/  FMUL.FTZ R0, R232, c[0x0][0x23c] ;  /* 0x00008f00e8007a20 */ /* 0x000fc60000410000 */
[----:B------:R-:W-:Y:S01]  /*8240*/  FSEL R5, R232, RZ, P1 ;  /* 0x000000ffe8057208 */ /* 0x000fe20000800000 */
[----:B------:R-:W-:-:S04]  /*8250*/  IMAD.MOV.U32 R195, RZ, RZ, R233 ;  /* 0x000000ffffc37224 */ /* 0x000fc800078e00e9 */
[----:B------:R-:W-:Y:S01]  /*8260*/  FADD.FTZ R3, R3, -R5 ;  /* 0x8000000503037221 */ /* 0x000fe20000010000 */
[----:B--2---:R-:W-:Y:S02]  /*8270*/  FMNMX.FTZ R233, R2, R23, !PT ;  /* 0x0000001702e97209 */ /* 0x004fe40007810000 */
[----:B------:R-:W-:Y:S01]  /*8280*/  FSEL R2, R0, RZ, P1 ;  /* 0x000000ff00027208 */ /* 0x000fe20000800000 */
[----:B------:R-:W-:-:S04]  /*8290*/  FMUL.FTZ R3, R3, c[0x0][0x23c] ;  /* 0x00008f0003037a20 */ /* 0x000fc80000410000 */
[--C-:B------:R-:W-:Y:S02]  /*82a0*/  FFMA.FTZ R0, R4, c[0x0][0x23c], -R2.reuse ;  /* 0x00008f0004007a23 */ /* 0x100fe40000010802 */
[----:B------:R-:W-:Y:S01]  /*82b0*/  FFMA.FTZ R4, R18, c[0x0][0x23c], -R2 ;  /* 0x00008f0012047a23 */ /* 0x000fe20000010802 */
[----:B------:R-:W-:Y:S01]  /*82c0*/  MUFU.EX2 R3, R3 ;  /* 0x0000000300037308 */ /* 0x000fe20000000800 */
[----:B------:R-:W-:-:S07]  /*82d0*/  FSETP.NEU.FTZ.AND P6, PT, R233, -INF , PT ;  /* 0xff800000e900780b */ /* 0x000fce0003fdd000 */
[----:B------:R1:W2:Y:S08]  /*82e0*/  MUFU.EX2 R5, R0 ;  /* 0x0000000000057308 */ /* 0x0002b00000000800 */
[----:B------:R-:W3:Y:S01]  /*82f0*/  MUFU.EX2 R4, R4 ;  /* 0x0000000400047308 */ /* 0x000ee20000000800 */
[----:B-1----:R-:W-:-:S05]  /*8300*/  FMUL.FTZ R0, R233, c[0x0][0x23c] ;  /* 0x00008f00e9007a20 */ /* 0x002fca0000410000 */
[----:B------:R-:W-:Y:S01]  /*8310*/  FSEL R0, R0, RZ, P6 ;  /* 0x000000ff00007208 */ /* 0x000fe20003000000 */
[----:B------:R-:W-:Y:S01]  /*8320*/  IMAD.MOV.U32 R194, RZ, RZ, R69 ;  /* 0x000000ffffc27224 */ /* 0x000fe200078e0045 */
[----:B------:R-:W-:-:S03]  /*8330*/  ULOP3.LUT UR4, UR32, UR31, URZ, 0x3c, !UPT ;  /* 0x0000001f20047292 */ /* 0x000fc6000f8e3c3f */
[--C-:B------:R-:W-:Y:S02]  /*8340*/  FFMA.FTZ R23, R14, c[0x0][0x23c], -R0.reuse ;  /* 0x00008f000e177a23 */ /* 0x100fe40000010800 */
[--C-:B------:R-:W-:Y:S02]  /*8350*/  FFMA.FTZ R55, R22, c[0x0][0x23c], -R0.reuse ;  /* 0x00008f0016377a23 */ /* 0x100fe40000010800 */
[--C-:B------:R-:W-:Y:S02]  /*8360*/  FFMA.FTZ R67, R19, c[0x0][0x23c], -R0.reuse ;  /* 0x00008f0013437a23 */ /* 0x100fe40000010800 */
[--C-:B------:R-:W-:Y:S02]  /*8370*/  FFMA.FTZ R69, R16, c[0x0][0x23c], -R0.reuse ;  /* 0x00008f0010457a23 */ /* 0x100fe40000010800 */
[--C-:B------:R-:W-:Y:S02]  /*8380*/  FFMA.FTZ R81, R13, c[0x0][0x23c], -R0.reuse ;  /* 0x00008f000d517a23 */ /* 0x100fe40000010800 */
[----:B------:R-:W-:-:S02]  /*8390*/  FFMA.FTZ R82, R11, c[0x0][0x23c], -R0 ;  /* 0x00008f000b527a23 */ /* 0x000fc40000010800 */
[--C-:B------:R-:W-:Y:S02]  /*83a0*/  FFMA.FTZ R86, R9, c[0x0][0x23c], -R0.reuse ;  /* 0x00008f0009567a23 */ /* 0x100fe40000010800 */
[----:B------:R-:W-:Y:S02]  /*83b0*/  FFMA.FTZ R83, R8, c[0x0][0x23c], -R0 ;  /* 0x00008f0008537a23 */ /* 0x000fe40000010800 */
[----:B--2---:R-:W-:-:S04]  /*83c0*/  FFMA.FTZ R0, R231, R3, R5 ;  /* 0x00000003e7007223 */ /* 0x004fc80000010005 */
[----:B---3--:R-:W-:Y:S01]  /*83d0*/  FADD.FTZ R11, R4, R0 ;  /* 0x00000000040b7221 */ /* 0x008fe20000010000 */
[----:B------:R-:W-:-:S05]  /*83e0*/  LOP3.LUT R0, R235, UR4, RZ, 0x3c, !PT ;  /* 0x00000004eb007c12 */ /* 0x000fca000f8e3cff */
[----:B------:R-:W-:Y:S01]  /*83f0*/  IMAD.WIDE.U32 R114, R0, -0x326172a9, RZ ;  /* 0xcd9e8d5700727825 */ /* 0x000fe200078e00ff */
[----:B------:R-:W-:-:S04]  /*8400*/  F2FP.PACK_AB R100, R4, R5 ;  /* 0x000000050464723e */ /* 0x000fc800000000ff */
[----:B------:R-:W-:-:S05]  /*8410*/  LOP3.LUT R0, R115, UR14, R222, 0x96, !PT ;  /* 0x0000000e73007c12 */ /* 0x000fca000f8e96de */
[----:B------:R-:W-:-:S05]  /*8420*/  IMAD.WIDE.U32 R4, R0, -0x2daee0ad, RZ ;  /* 0xd2511f5300047825 */ /* 0x000fca00078e00ff */
[----:B------:R-:W-:Y:S01]  /*8430*/  LOP3.LUT R0, R5, UR12, R224, 0x96, !PT ;  /* 0x0000000c05007c12 */ /* 0x000fe2000f8e96e0 */
[--C-:B------:R-:W-:Y:S02]  /*8440*/  FFMA.FTZ R87, R7, c[0x0][0x23c], -R2.reuse ;  /* 0x00008f0007577a23 */ /* 0x100fe40000010802 */
[----:B------:R-:W-:Y:S02]  /*8450*/  FFMA.FTZ R96, R6, c[0x0][0x23c], -R2 ;  /* 0x00008f0006607a23 */ /* 0x000fe40000010802 */
[----:B------:R-:W-:Y:S01]  /*8460*/  IMAD.WIDE.U32 R6, R0, -0x326172a9, RZ ;  /* 0xcd9e8d5700067825 */ /* 0x000fe200078e00ff */
[----:B------:R-:W-:-:S03]  /*8470*/  LOP3.LUT R0, R247, UR13, R114, 0x96, !PT ;  /* 0x0000000df7007c12 */ /* 0x000fc6000f8e9672 */
[--C-:B------:R-:W-:Y:S02]  /*8480*/  FFMA.FTZ R98, R12, c[0x0][0x23c], -R2.reuse ;  /* 0x00008f000c627a23 */ /* 0x100fe40000010802 */
[--C-:B------:R-:W-:Y:S02]  /*8490*/  FFMA.FTZ R9, R17, c[0x0][0x23c], -R2.reuse ;  /* 0x00008f0011097a23 */ /* 0x100fe40000010802 */
[--C-:B------:R-:W-:Y:S02]  /*84a0*/  FFMA.FTZ R15, R15, c[0x0][0x23c], -R2.reuse ;  /* 0x00008f000f0f7a23 */ /* 0x100fe40000010802 */
[----:B------:R-:W-:Y:S01]  /*84b0*/  FFMA.FTZ R99, R10, c[0x0][0x23c], -R2 ;  /* 0x00008f000a637a23 */ /* 0x000fe20000010802 */
[----:B------:R-:W-:Y:S01]  /*84c0*/  LOP3.LUT R2, R7, UR11, R246, 0x96, !PT ;  /* 0x0000000b07027c12 */ /* 0x000fe2000f8e96f6 */
[----:B------:R-:W-:-:S05]  /*84d0*/  IMAD.WIDE.U32 R12, R0, -0x2daee0ad, RZ ;  /* 0xd2511f53000c7825 */ /* 0x000fca00078e00ff */
[----:B------:R-:W-:Y:S01]  /*84e0*/  LOP3.LUT R0, R13, UR10, R4, 0x96, !PT ;  /* 0x0000000a0d007c12 */ /* 0x000fe2000f8e9604 */
[----:B------:R-:W-:-:S05]  /*84f0*/  IMAD.WIDE.U32 R4, R2, -0x2daee0ad, RZ ;  /* 0xd2511f5302047825 */ /* 0x000fca00078e00ff */
[----:B------:R-:W-:Y:S01]  /*8500*/  LOP3.LUT R2, R5, UR8, R12, 0x96, !PT ;  /* 0x0000000805027c12 */ /* 0x000fe2000f8e960c */
[----:B------:R-:W-:-:S05]  /*8510*/  IMAD.WIDE.U32 R12, R0, -0x326172a9, RZ ;  /* 0xcd9e8d57000c7825 */ /* 0x000fca00078e00ff */
[----:B------:R-:W-:Y:S01]  /*8520*/  LOP3.LUT R0, R13, UR9, R6, 0x96, !PT ;  /* 0x000000090d007c12 */ /* 0x000fe2000f8e9606 */
[----:B------:R-:W-:Y:S01]  /*8530*/  IMAD.MOV.U32 R190, RZ, RZ, R27 ;  /* 0x000000ffffbe7224 */ /* 0x000fe200078e001b */
[----:B------:R-:W1:Y:S01]  /*8540*/  LDC.U8 R113, c[0x0][0x2d8] ;  /* 0x0000b600ff717b82 */ /* 0x000e620000000000 */
[----:B------:R-:W-:Y:S02]  /*8550*/  IMAD.MOV.U32 R186, RZ, RZ, R26 ;  /* 0x000000ffffba7224 */ /* 0x000fe400078e001a */
[----:B------:R-:W-:-:S05]  /*8560*/  IMAD.WIDE.U32 R26, R0, -0x2daee0ad, RZ ;  /* 0xd2511f53001a7825 */ /* 0x000fca00078e00ff */
[----:B------:R-:W-:Y:S01]  /*8570*/  LOP3.LUT R0, R27, UR6, R4, 0x96, !PT ;  /* 0x000000061b007c12 */ /* 0x000fe2000f8e9604 */
[----:B------:R-:W-:-:S04]  /*8580*/  IMAD.WIDE.U32 R6, R2, -0x326172a9, RZ ;  /* 0xcd9e8d5702067825 */ /* 0x000fc800078e00ff */
[----:B------:R-:W-:-:S05]  /*8590*/  IMAD.WIDE.U32 R4, R0, -0x326172a9, RZ ;  /* 0xcd9e8d5700047825 */ /* 0x000fca00078e00ff */
[----:B------:R-:W-:Y:S02]  /*85a0*/  LOP3.LUT R0, R5, UR15, R6, 0x96, !PT ;  /* 0x0000000f05007c12 */ /* 0x000fe4000f8e9606 */
[----:B------:R2:W3:Y:S02]  /*85b0*/  MUFU.EX2 R6, R9 ;  /* 0x0000000900067308 */ /* 0x0004e40000000800 */
[----:B------:R-:W-:-:S04]  /*85c0*/  LOP3.LUT R2, R0, 0xff, RZ, 0xc0, !PT ;  /* 0x000000ff00027812 */ /* 0x000fc800078ec0ff */
[----:B-1----:R-:W-:Y:S02]  /*85d0*/  ISETP.GE.U32.AND P5, PT, R113, R2, PT ;  /* 0x000000027100720c */ /* 0x002fe40003fa6070 */
[----:B------:R-:W1:Y:S01]  /*85e0*/  MUFU.EX2 R8, R133 ;  /* 0x0000008500087308 */ /* 0x000e620000000800 */
[----:B--2---:R-:W-:-:S07]  /*85f0*/  LOP3.LUT R9, R0, 0xffff, RZ, 0xc0, !PT ;  /* 0x0000ffff00097812 */ /* 0x004fce00078ec0ff */
[----:B------:R-:W2:Y:S01]  /*8600*/  MUFU.EX2 R2, R15 ;  /* 0x0000000f00027308 */ /* 0x000ea20000000800 */
[----:B------:R-:W-:-:S04]  /*8610*/  SHF.R.U32.HI R9, RZ, 0x8, R9 ;  /* 0x00000008ff097819 */ /* 0x000fc80000011609 */
[----:B------:R-:W-:-:S04]  /*8620*/  LOP3.LUT R9, R9, 0xffff, RZ, 0xc0, !PT ;  /* 0x0000ffff09097812 */ /* 0x000fc800078ec0ff */
[----:B------:R-:W-:Y:S01]  /*8630*/  ISETP.GE.U32.AND P4, PT, R113, R9, PT ;  /* 0x000000097100720c */ /* 0x000fe20003f86070 */
[----:B---3--:R-:W-:Y:S02]  /*8640*/  FADD.FTZ R9, R6, R11 ;  /* 0x0000000b06097221 */ /* 0x008fe40000010000 */
[----:B------:R-:W3:Y:S01]  /*8650*/  MUFU.EX2 R11, R25 ;  /* 0x00000019000b7308 */ /* 0x000ee20000000800 */
[----:B-1----:R-:W-:Y:S01]  /*8660*/  FADD.FTZ R10, R8, R52 ;  /* 0x00000034080a7221 */ /* 0x002fe20000010000 */
[----:B------:R-:W-:Y:S01]  /*8670*/  PRMT R17, R64, 0x7610, R17 ;  /* 0x0000761040117816 */ /* 0x000fe20000000011 */
[C---:B--2---:R-:W-:Y:S01]  /*8680*/  FADD.FTZ R52, R2.reuse, R9 ;  /* 0x0000000902347221 */ /* 0x044fe20000010000 */
[----:B------:R-:W-:Y:S02]  /*8690*/  F2FP.PACK_AB R27, R2, R6 ;  /* 0x00000006021b723e */ /* 0x000fe400000000ff */
[--C-:B------:R-:W-:Y:S02]  /*86a0*/  SHF.R.U32.HI R2, RZ, 0x18, R0.reuse ;  /* 0x00000018ff027819 */ /* 0x100fe40000011600 */
[----:B------:R-:W-:Y:S01]  /*86b0*/  SHF.R.U32.HI R0, RZ, 0x10, R0 ;  /* 0x00000010ff007819 */ /* 0x000fe20000011600 */
[----:B------:R-:W-:Y:S01]  /*86c0*/  @!P5 HADD2 R48, -R17.H0_H0, -RZ.H0_H0 ;  /* 0xa00000ff1130d230 */ /* 0x000fe20000000900 */
[----:B------:R-:W-:-:S02]  /*86d0*/  PRMT R14, R64, 0x7632, R14 ;  /* 0x00007632400e7816 */ /* 0x000fc4000000000e */
[----:B------:R-:W-:Y:S02]  /*86e0*/  LOP3.LUT R0, R0, 0xff, RZ, 0xc0, !PT ;  /* 0x000000ff00007812 */ /* 0x000fe400078ec0ff */
[----:B------:R-:W-:Y:S02]  /*86f0*/  ISETP.GE.U32.AND P1, PT, R113, R2, PT ;  /* 0x000000027100720c */ /* 0x000fe40003f26070 */
[----:B------:R-:W-:Y:S02]  /*8700*/  PRMT R103, R17, 0x5410, R14 ;  /* 0x0000541011677816 */ /* 0x000fe4000000000e */
[----:B------:R-:W-:Y:S02]  /*8710*/  @!P5 PRMT R17, R48, 0x5410, RZ ;  /* 0x000054103011d816 */ /* 0x000fe400000000ff */
[----:B------:R-:W-:Y:S02]  /*8720*/  ISETP.GE.U32.AND P5, PT, R113, R0, PT ;  /* 0x000000007100720c */ /* 0x000fe40003fa6070 */
[----:B---3--:R-:W-:-:S02]  /*8730*/  F2FP.PACK_AB R0, R11, R24 ;  /* 0x000000180b00723e */ /* 0x008fc400000000ff */
[----:B------:R-:W-:Y:S02]  /*8740*/  LOP3.LUT R2, R4, 0xffff, RZ, 0xc0, !PT ;  /* 0x0000ffff04027812 */ /* 0x000fe400078ec0ff */
[C---:B------:R-:W-:Y:S02]  /*8750*/  PRMT R15, R0.reuse, 0x7632, R15 ;  /* 0x00007632000f7816 */ /* 0x040fe4000000000f */
[----:B------:R-:W-:Y:S02]  /*8760*/  SHF.R.U32.HI R5, RZ, 0x8, R2 ;  /* 0x00000008ff057819 */ /* 0x000fe40000011602 */
[----:B------:R-:W-:Y:S01]  /*8770*/  LOP3.LUT R12, R7, UR7, R12, 0x96, !PT ;  /* 0x00000007070c7c12 */ /* 0x000fe2000f8e960c */
[----:B------:R-:W-:Y:S01]  /*8780*/  @!P1 HADD2 R50, -R15.H0_H0, -RZ.H0_H0 ;  /* 0xa00000ff0f329230 */ /* 0x000fe20000000900 */
[----:B------:R-:W1:Y:S01]  /*8790*/  MUFU.EX2 R7, R135 ;  /* 0x0000008700077308 */ /* 0x000e620000000800 */
[----:B------:R-:W-:Y:S02]  /*87a0*/  PRMT R16, R0, 0x7610, R16 ;  /* 0x0000761000107816 */ /* 0x000fe40000000010 */
[----:B------:R-:W-:-:S02]  /*87b0*/  LOP3.LUT R0, R5, 0xffff, RZ, 0xc0, !PT ;  /* 0x0000ffff05007812 */ /* 0x000fc400078ec0ff */
[----:B------:R-:W-:-:S03]  /*87c0*/  PRMT R102, R16, 0x5410, R15 ;  /* 0x0000541010667816 */ /* 0x000fc6000000000f */
[----:B------:R-:W2:Y:S01]  /*87d0*/  MUFU.EX2 R2, R136 ;  /* 0x0000008800027308 */ /* 0x000ea20000000800 */
[----:B------:R-:W-:Y:S02]  /*87e0*/  @!P1 PRMT R15, R50, 0x5410, RZ ;  /* 0x00005410320f9816 */ /* 0x000fe400000000ff */
[----:B------:R-:W-:Y:S01]  /*87f0*/  ISETP.GE.U32.AND P1, PT, R113, R0, PT ;  /* 0x000000007100720c */ /* 0x000fe20003f26070 */
[----:B------:R-:W-:-:S04]  /*8800*/  @!P4 HADD2 R49, -R14.H0_H0, -RZ.H0_H0 ;  /* 0xa00000ff0e31c230 */ /* 0x000fc80000000900 */
[----:B------:R-:W3:Y:S01]  /*8810*/  MUFU.EX2 R0, R137 ;  /* 0x0000008900007308 */ /* 0x000ee20000000800 */
[----:B------:R-:W-:Y:S01]  /*8820*/  LOP3.LUT R6, R4, 0xff, RZ, 0xc0, !PT ;  /* 0x000000ff04067812 */ /* 0x000fe200078ec0ff */
[----:B-1----:R-:W-:Y:S01]  /*8830*/  FADD.FTZ R10, R7, R10 ;  /* 0x0000000a070a7221 */ /* 0x002fe20000010000 */
[----:B------:R-:W-:Y:S02]  /*8840*/  @!P4 PRMT R14, R49, 0x5410, RZ ;  /* 0x00005410310ec816 */ /* 0x000fe400000000ff */
[----:B------:R-:W-:Y:S02]  /*8850*/  ISETP.GE.U32.AND P4, PT, R113, R6, PT ;  /* 0x000000067100720c */ /* 0x000fe40003f86070 */
[----:B------:R-:W-:Y:S02]  /*8860*/  F2FP.PACK_AB R7, R7, R8 ;  /* 0x000000080707723e */ /* 0x000fe400000000ff */
[--C-:B------:R-:W-:Y:S02]  /*8870*/  SHF.R.U32.HI R5, RZ, 0x18, R4.reuse ;  /* 0x00000018ff057819 */ /* 0x100fe40000011604 */
[----:B------:R-:W-:Y:S01]  /*8880*/  SHF.R.U32.HI R9, RZ, 0x10, R4 ;  /* 0x00000010ff097819 */ /* 0x000fe20000011604 */
[----:B--2---:R-:W-:Y:S01]  /*8890*/  FADD.FTZ R4, R2, R10 ;  /* 0x0000000a02047221 */ /* 0x004fe20000010000 */
[----:B------:R-:W1:Y:S01]  /*88a0*/  MUFU.EX2 R6, R176 ;  /* 0x000000b000067308 */ /* 0x000e620000000800 */
[----:B------:R-:W-:-:S02]  /*88b0*/  PRMT R19, R7, 0x7610, R19 ;  /* 0x0000761007137816 */ /* 0x000fc40000000013 */
[----:B------:R-:W-:Y:S01]  /*88c0*/  PRMT R18, R7, 0x7632, R18 ;  /* 0x0000763207127816 */ /* 0x000fe20000000012 */
[C---:B---3--:R-:W-:Y:S01]  /*88d0*/  FADD.FTZ R7, R0.reuse, R4 ;  /* 0x0000000400077221 */ /* 0x048fe20000010000 */
[----:B------:R-:W-:Y:S01]  /*88e0*/  F2FP.PACK_AB R8, R0, R2 ;  /* 0x000000020008723e */ /* 0x000fe200000000ff */
[----:B------:R-:W-:Y:S02]  /*88f0*/  @!P5 HADD2 R51, -R16.H0_H0, -RZ.H0_H0 ;  /* 0xa00000ff1033d230 */ /* 0x000fe40000000900 */
[----:B------:R-:W2:Y:S01]  /*8900*/  MUFU.EX2 R0, R177 ;  /* 0x000000b100007308 */ /* 0x000ea20000000800 */
[----:B------:R-:W-:Y:S02]  /*8910*/  @!P4 HADD2 R54, -R19.H0_H0, -RZ.H0_H0 ;  /* 0xa00000ff1336c230 */ /* 0x000fe40000000900 */
[----:B------:R-:W-:Y:S02]  /*8920*/  @!P5 PRMT R16, R51, 0x5410, RZ ;  /* 0x000054103310d816 */ /* 0x000fe400000000ff */
[----:B------:R-:W-:Y:S01]  /*8930*/  ISETP.GE.U32.AND P5, PT, R113, R5, PT ;  /* 0x000000057100720c */ /* 0x000fe20003fa6070 */
[----:B------:R-:W-:Y:S01]  /*8940*/  IMAD.WIDE.U32 R4, R12, -0x2daee0ad, RZ ;  /* 0xd2511f530c047825 */ /* 0x000fe200078e00ff */
[----:B------:R-:W-:Y:S01]  /*8950*/  LOP3.LUT R2, R9, 0xff, RZ, 0xc0, !PT ;  /* 0x000000ff09027812 */ /* 0x000fe200078ec0ff */
[----:B------:R-:W-:Y:S01]  /*8960*/  MUFU.EX2 R22, R65 ;  /* 0x0000004100167308 */ /* 0x000fe20000000800 */
[----:B------:R-:W-:Y:S01]  /*8970*/  PRMT R64, R19, 0x5410, R18 ;  /* 0x0000541013407816 */ /* 0x000fe20000000012 */
[----:B-1----:R-:W-:Y:S01]  /*8980*/  FADD.FTZ R7, R6, R7 ;  /* 0x0000000706077221 */ /* 0x002fe20000010000 */
[----:B------:R-:W-:-:S02]  /*8990*/  @!P4 PRMT R19, R54, 0x5410, RZ ;  /* 0x000054103613c816 */ /* 0x000fc400000000ff */
[----:B------:R-:W-:-:S03]  /*89a0*/  ISETP.GE.U32.AND P4, PT, R113, R2, PT ;  /* 0x000000027100720c */ /* 0x000fc60003f86070 */
[----:B------:R-:W1:Y:S01]  /*89b0*/  MUFU.EX2 R24, R80 ;  /* 0x0000005000187308 */ /* 0x000e620000000800 */
[----:B------:R-:W-:Y:S01]  /*89c0*/  LOP3.LUT R2, R5, UR16, R26, 0x96, !PT ;  /* 0x0000001005027c12 */ /* 0x000fe2000f8e961a */
[C---:B--2---:R-:W-:Y:S01]  /*89d0*/  FADD.FTZ R242, R0.reuse, R7 ;  /* 0x0000000700f27221 */ /* 0x044fe20000010000 */
[----:B------:R-:W-:Y:S02]  /*89e0*/  F2FP.PACK_AB R12, R0, R6 ;  /* 0x00000006000c723e */ /* 0x000fe400000000ff */
[----:B------:R-:W-:Y:S01]  /*89f0*/  LOP3.LUT R0, R2, 0xff, RZ, 0xc0, !PT ;  /* 0x000000ff02007812 */ /* 0x000fe200078ec0ff */
[----:B------:R-:W-:Y:S01]  /*8a00*/  @!P1 HADD2 R53, -R18.H0_H0, -RZ.H0_H0 ;  /* 0xa00000ff12359230 */ /* 0x000fe20000000900 */
[----:B------:R-:W-:Y:S02]  /*8a10*/  FSEL R6, R233, RZ, P6 ;  /* 0x000000ffe9067208 */ /* 0x000fe40003000000 */
[----:B------:R-:W-:Y:S02]  /*8a20*/  ISETP.GE.U32.AND P6, PT, R113, R0, PT ;  /* 0x000000007100720c */ /* 0x000fe40003fc6070 */
[----:B------:R-:W-:-:S02]  /*8a30*/  SHF.R.U32.HI R0, RZ, 0x18, R2 ;  /* 0x00000018ff007819 */ /* 0x000fc40000011602 */
[----:B------:R-:W-:Y:S02]  /*8a40*/  @!P1 PRMT R18, R53, 0x5410, RZ ;  /* 0x0000541035129816 */ /* 0x000fe400000000ff */
[----:B------:R-:W-:Y:S01]  /*8a50*/  ISETP.GE.U32.AND P1, PT, R113, R0, PT ;  /* 0x000000007100720c */ /* 0x000fe20003f26070 */
[----:B------:R-:W-:Y:S01]  /*8a60*/  FADD.FTZ R6, R134, -R6 ;  /* 0x8000000686067221 */ /* 0x000fe20000010000 */
[----:B-1----:R-:W-:-:S04]  /*8a70*/  F2FP.PACK_AB R0, R24, R22 ;  /* 0x000000161800723e */ /* 0x002fc800000000ff */
[C---:B------:R-:W-:Y:S02]  /*8a80*/  PRMT R183, R0.reuse, 0x7610, R183 ;  /* 0x0000761000b77816 */ /* 0x040fe400000000b7 */
[----:B------:R-:W-:Y:S01]  /*8a90*/  PRMT R182, R0, 0x7632, R182 ;  /* 0x0000763200b67816 */ /* 0x000fe200000000b6 */
[----:B------:R-:W-:-:S06]  /*8aa0*/  FMUL.FTZ R0, R6, c[0x0][0x23c] ;  /* 0x00008f0006007a20 */ /* 0x000fcc0000410000 */
[----:B------:R-:W1:Y:S01]  /*8ab0*/  MUFU.EX2 R0, R0 ;  /* 0x0000000000007308 */ /* 0x000e620000000800 */
[----:B------:R-:W-:Y:S02]  /*8ac0*/  IMAD.MOV.U32 R246, RZ, RZ, R224 ;  /* 0x000000fffff67224 */ /* 0x000fe400078e00e0 */
[----:B------:R-:W-:Y:S02]  /*8ad0*/  IMAD.MOV.U32 R247, RZ, RZ, R225 ;  /* 0x000000fffff77224 */ /* 0x000fe400078e00e1 */
[-C--:B-1----:R-:W-:Y:S02]  /*8ae0*/  FMUL.FTZ R224, R92, R0.reuse ;  /* 0x000000005ce07220 */ /* 0x082fe40000410000 */
[-C--:B------:R-:W-:Y:S02]  /*8af0*/  FMUL.FTZ R225, R93, R0.reuse ;  /* 0x000000005de17220 */ /* 0x080fe40000410000 */
[-C--:B------:R-:W-:Y:S01]  /*8b00*/  FMUL.FTZ R192, R72, R0.reuse ;  /* 0x0000000048c07220 */ /* 0x080fe20000410000 */
[----:B------:R-:W2:Y:S01]  /*8b10*/  LDL.LU.64 R92, [R1+0x8] ;  /* 0x00000800015c7983 */ /* 0x000ea20000300a00 */
[----:B------:R-:W-:-:S03]  /*8b20*/  FMUL.FTZ R193, R73, R0 ;  /* 0x0000000049c17220 */ /* 0x000fc60000410000 */
[----:B------:R-:W3:Y:S01]  /*8b30*/  LDL.LU.64 R72, [R1] ;  /* 0x0000000001487983 */ /* 0x000ee20000300a00 */
[----:B------:R-:W1:Y:S08]  /*8b40*/  MUFU.EX2 R10, R23 ;  /* 0x00000017000a7308 */ /* 0x000e700000000800 */
[----:B------:R-:W-:Y:S08]  /*8b50*/  MUFU.EX2 R23, R84 ;  /* 0x0000005400177308 */ /* 0x000ff00000000800 */
[----:B------:R-:W4:Y:S01]  /*8b60*/  MUFU.EX2 R241, R85 ;  /* 0x0000005500f17308 */ /* 0x000f220000000800 */
[----:B------:R-:W-:Y:S01]  /*8b70*/  IMAD.MOV.U32 R191, RZ, RZ, R140 ;  /* 0x000000ffffbf7224 */ /* 0x000fe200078e008c */
[----:B------:R-:W-:Y:S01]  /*8b80*/  SHF.R.U32.HI R6, RZ, 0x10, R2 ;  /* 0x00000010ff067819 */ /* 0x000fe20000011602 */
[-C--:B-1----:R-:W-:Y:S01]  /*8b90*/  FFMA.FTZ R25, R230, R0.reuse, R10 ;  /* 0x00000000e6197223 */ /* 0x082fe2000001000a */
[----:B------:R-:W-:Y:S01]  /*8ba0*/  @!P4 HADD2 R66, -R183.H0_H0, -RZ.H0_H0 ;  /* 0xa00000ffb742c230 */ /* 0x000fe20000000900 */
[-C--:B------:R-:W-:Y:S01]  /*8bb0*/  FMUL.FTZ R168, R168, R0.reuse ;  /* 0x00000000a8a87220 */ /* 0x080fe20000410000 */
[----:B------:R-:W-:Y:S01]  /*8bc0*/  LOP3.LUT R2, R2, 0xffff, RZ, 0xc0, !PT ;  /* 0x0000ffff02027812 */ /* 0x000fe200078ec0ff */
        /* <DEDUP_REMOVED lines=27> */
[----:B----4-:R-:W-:Y:S02]  /*8d80*/  F2FP.PACK_AB R0, R241, R23 ;  /* 0x00000017f100723e */ /* 0x010fe400000000ff */
[----:B------:R-:W-:Y:S02]  /*8d90*/  LOP3.LUT R6, R6, 0xff, RZ, 0xc0, !PT ;  /* 0x000000ff06067812 */ /* 0x000fe400078ec0ff */
[----:B------:R-:W-:Y:S02]  /*8da0*/  PRMT R50, R183, 0x5410, R182 ;  /* 0x00005410b7327816 */ /* 0x000fe400000000b6 */
[----:B------:R-:W-:Y:S02]  /*8db0*/  SHF.R.U32.HI R2, RZ, 0x8, R2 ;  /* 0x00000008ff027819 */ /* 0x000fe40000011602 */
[----:B------:R-:W-:Y:S01]  /*8dc0*/  PRMT R178, R0, 0x7632, R178 ;  /* 0x0000763200b27816 */ /* 0x000fe200000000b2 */
[----:B------:R-:W-:Y:S01]  /*8dd0*/  @!P5 HADD2 R68, -R182.H0_H0, -RZ.H0_H0 ;  /* 0xa00000ffb644d230 */ /* 0x000fe20000000900 */
[----:B------:R-:W-:Y:S01]  /*8de0*/  @!P4 PRMT R183, R66, 0x5410, RZ ;  /* 0x0000541042b7c816 */ /* 0x000fe200000000ff */
[----:B------:R-:W-:Y:S01]  /*8df0*/  IMAD.WIDE.U32 R48, R252, -0x326172a9, RZ ;  /* 0xcd9e8d57fc307825 */ /* 0x000fe200078e00ff */
[----:B------:R-:W-:Y:S01]  /*8e00*/  ISETP.GE.U32.AND P4, PT, R113, R6, PT ;  /* 0x000000067100720c */ /* 0x000fe20003f86070 */
[----:B------:R-:W-:Y:S01]  /*8e10*/  @!P1 HADD2 R44, -R178.H0_H0, -RZ.H0_H0 ;  /* 0xa00000ffb22c9230 */ /* 0x000fe20000000900 */
[----:B------:R-:W-:-:S02]  /*8e20*/  LOP3.LUT R2, R2, 0xffff, RZ, 0xc0, !PT ;  /* 0x0000ffff02027812 */ /* 0x000fc400078ec0ff */
[----:B------:R-:W-:Y:S02]  /*8e30*/  PRMT R179, R0, 0x7610, R179 ;  /* 0x0000761000b37816 */ /* 0x000fe400000000b3 */
[----:B------:R-:W-:Y:S02]  /*8e40*/  @!P5 PRMT R182, R68, 0x5410, RZ ;  /* 0x0000541044b6d816 */ /* 0x000fe400000000ff */
[----:B------:R-:W-:Y:S02]  /*8e50*/  LOP3.LUT R0, R4, 0xff, RZ, 0xc0, !PT ;  /* 0x000000ff04007812 */ /* 0x000fe400078ec0ff */
[----:B------:R-:W-:Y:S02]  /*8e60*/  ISETP.GE.U32.AND P5, PT, R113, R2, PT ;  /* 0x000000027100720c */ /* 0x000fe40003fa6070 */
[----:B------:R-:W-:Y:S02]  /*8e70*/  LOP3.LUT R7, R115, UR14, R48, 0x96, !PT ;  /* 0x0000000e73077c12 */ /* 0x000fe4000f8e9630 */
[----:B------:R-:W-:-:S02]  /*8e80*/  PRMT R48, R179, 0x5410, R178 ;  /* 0x00005410b3307816 */ /* 0x000fc400000000b2 */
[----:B------:R-:W-:Y:S02]  /*8e90*/  LOP3.LUT R2, R4, 0xffff, RZ, 0xc0, !PT ;  /* 0x0000ffff04027812 */ /* 0x000fe400078ec0ff */
[----:B------:R-:W-:Y:S02]  /*8ea0*/  @!P1 PRMT R178, R44, 0x5410, RZ ;  /* 0x000054102cb29816 */ /* 0x000fe400000000ff */
[----:B------:R-:W-:Y:S02]  /*8eb0*/  PRMT R181, R8, 0x7610, R181 ;  /* 0x0000761008b57816 */ /* 0x000fe400000000b5 */
[----:B------:R-:W-:Y:S02]  /*8ec0*/  ISETP.GE.U32.AND P1, PT, R113, R0, PT ;  /* 0x000000007100720c */ /* 0x000fe40003f26070 */
[--C-:B------:R-:W-:Y:S02]  /*8ed0*/  SHF.R.U32.HI R6, RZ, 0x18, R4.reuse ;  /* 0x00000018ff067819 */ /* 0x100fe40000011604 */
[----:B------:R-:W-:-:S02]  /*8ee0*/  SHF.R.U32.HI R0, RZ, 0x10, R4 ;  /* 0x00000010ff007819 */ /* 0x000fc40000011604 */
[----:B------:R-:W-:Y:S01]  /*8ef0*/  SHF.R.U32.HI R4, RZ, 0x8, R2 ;  /* 0x00000008ff047819 */ /* 0x000fe20000011602 */
[----:B------:R-:W-:Y:S01]  /*8f00*/  @!P4 HADD2 R45, -R179.H0_H0, -RZ.H0_H0 ;  /* 0xa00000ffb32dc230 */ /* 0x000fe20000000900 */
[----:B------:R-:W-:Y:S01]  /*8f10*/  PRMT R180, R8, 0x7632, R180 ;  /* 0x0000763208b47816 */ /* 0x000fe200000000b4 */
[----:B------:R-:W-:Y:S01]  /*8f20*/  @!P6 HADD2 R37, -R181.H0_H0, -RZ.H0_H0 ;  /* 0xa00000ffb525e230 */ /* 0x000fe20000000900 */
[----:B------:R-:W-:Y:S02]  /*8f30*/  LOP3.LUT R2, R0, 0xff, RZ, 0xc0, !PT ;  /* 0x000000ff00027812 */ /* 0x000fe400078ec0ff */
[----:B------:R-:W-:Y:S01]  /*8f40*/  LOP3.LUT R0, R4, 0xffff, RZ, 0xc0, !PT ;  /* 0x0000ffff04007812 */ /* 0x000fe200078ec0ff */
[----:B------:R-:W-:Y:S01]  /*8f50*/  IMAD.MOV.U32 R76, RZ, RZ, R246 ;  /* 0x000000ffff4c7224 */ /* 0x000fe200078e00f6 */
[----:B------:R-:W-:Y:S01]  /*8f60*/  PRMT R49, R181, 0x5410, R180 ;  /* 0x00005410b5317816 */ /* 0x000fe200000000b4 */
[----:B------:R-:W-:Y:S01]  /*8f70*/  IMAD.MOV.U32 R77, RZ, RZ, R247 ;  /* 0x000000ffff4d7224 */ /* 0x000fe200078e00f7 */
[----:B------:R-:W-:Y:S01]  /*8f80*/  @!P4 PRMT R179, R45, 0x5410, RZ ;  /* 0x000054102db3c816 */ /* 0x000fe200000000ff */
[----:B------:R-:W-:Y:S01]  /*8f90*/  IMAD.MOV.U32 R9, RZ, RZ, R191 ;  /* 0x000000ffff097224 */ /* 0x000fe200078e00bf */
[----:B------:R-:W-:Y:S01]  /*8fa0*/  @!P6 PRMT R181, R37, 0x5410, RZ ;  /* 0x0000541025b5e816 */ /* 0x000fe200000000ff */
[----:B------:R-:W-:Y:S01]  /*8fb0*/  IMAD.MOV.U32 R66, RZ, RZ, R189 ;  /* 0x000000ffff427224 */ /* 0x000fe200078e00bd */
[----:B------:R-:W-:Y:S01]  /*8fc0*/  ISETP.GE.U32.AND P4, PT, R113, R0, PT ;  /* 0x000000007100720c */ /* 0x000fe20003f86070 */
[----:B------:R-:W-:-:S02]  /*8fd0*/  IMAD.MOV.U32 R80, RZ, RZ, R190 ;  /* 0x000000ffff507224 */ /* 0x000fc400078e00be */
[----:B------:R-:W-:Y:S01]  /*8fe0*/  IMAD.MOV.U32 R68, RZ, RZ, R188 ;  /* 0x000000ffff447224 */ /* 0x000fe200078e00bc */
[----:B------:R-:W-:Y:S01]  /*8ff0*/  ISETP.GE.U32.AND P6, PT, R113, R2, PT ;  /* 0x000000027100720c */ /* 0x000fe20003fc6070 */
        /* <DEDUP_REMOVED lines=45> */
[----:B------:R-:W-:Y:S01]  /*92d0*/  IMAD.WIDE.U32 R2, R7, -0x2daee0ad, RZ ;  /* 0xd2511f5307027825 */ /* 0x000fe200078e00ff */
[----:B------:R-:W-:-:S05]  /*92e0*/  @!P5 HADD2 R38, -R180.H0_H0, -RZ.H0_H0 ;  /* 0xa00000ffb426d230 */ /* 0x000fca0000000900 */
[----:B------:R-:W-:Y:S02]  /*92f0*/  @!P5 PRMT R180, R38, 0x5410, RZ ;  /* 0x0000541026b4d816 */ /* 0x000fe400000000ff */
[----:B------:R-:W-:Y:S01]  /*9300*/  ISETP.GE.U32.AND P5, PT, R113, R6, PT ;  /* 0x000000067100720c */ /* 0x000fe20003fa6070 */
[----:B------:R-:W-:Y:S02]  /*9310*/  IMAD.MOV.U32 R85, RZ, RZ, R68 ;  /* 0x000000ffff557224 */ /* 0x000fe400078e0044 */
[----:B------:R-:W-:Y:S02]  /*9320*/  IMAD.MOV.U32 R68, RZ, RZ, R9 ;  /* 0x000000ffff447224 */ /* 0x000fe400078e0009 */
[----:B------:R-:W-:Y:S01]  /*9330*/  IMAD.MOV.U32 R230, RZ, RZ, R13 ;  /* 0x000000ffffe67224 */ /* 0x000fe200078e000d */
[C---:B------:R-:W-:Y:S02]  /*9340*/  PRMT R177, R12.reuse, 0x7610, R177 ;  /* 0x000076100cb17816 */ /* 0x040fe400000000b1 */
[----:B------:R-:W-:-:S03]  /*9350*/  PRMT R176, R12, 0x7632, R176 ;  /* 0x000076320cb07816 */ /* 0x000fc600000000b0 */
[----:B------:R-:W-:Y:S01]  /*9360*/  @!P1 HADD2 R34, -R177.H0_H0, -RZ.H0_H0 ;  /* 0xa00000ffb1229230 */ /* 0x000fe20000000900 */
[----:B---3--:R-:W-:Y:S02]  /*9370*/  LOP3.LUT R0, R73, UR13, R114, 0x96, !PT ;  /* 0x0000000d49007c12 */ /* 0x008fe4000f8e9672 */
[----:B--2---:R-:W-:-:S03]  /*9380*/  LOP3.LUT R3, R3, UR12, R92, 0x96, !PT ;  /* 0x0000000c03037c12 */ /* 0x004fc6000f8e965c */
[----:B------:R-:W-:-:S04]  /*9390*/  IMAD.WIDE.U32 R4, R0, -0x2daee0ad, RZ ;  /* 0xd2511f5300047825 */ /* 0x000fc800078e00ff */
[----:B------:R-:W-:Y:S01]  /*93a0*/  IMAD.WIDE.U32 R6, R3, -0x326172a9, RZ ;  /* 0xcd9e8d5703067825 */ /* 0x000fe200078e00ff */
[----:B------:R-:W-:-:S04]  /*93b0*/  LOP3.LUT R2, R5, UR10, R2, 0x96, !PT ;  /* 0x0000000a05027c12 */ /* 0x000fc8000f8e9602 */
[----:B------:R-:W-:Y:S01]  /*93c0*/  LOP3.LUT R0, R7, UR11, R72, 0x96, !PT ;  /* 0x0000000b07007c12 */ /* 0x000fe2000f8e9648 */
[----:B------:R-:W-:-:S05]  /*93d0*/  IMAD.WIDE.U32 R2, R2, -0x326172a9, RZ ;  /* 0xcd9e8d5702027825 */ /* 0x000fca00078e00ff */
[----:B------:R-:W-:Y:S01]  /*93e0*/  LOP3.LUT R3, R3, UR9, R6, 0x96, !PT ;  /* 0x0000000903037c12 */ /* 0x000fe2000f8e9606 */
[----:B------:R-:W-:-:S04]  /*93f0*/  IMAD.WIDE.U32 R6, R0, -0x2daee0ad, RZ ;  /* 0xd2511f5300067825 */ /* 0x000fc800078e00ff */
[----:B------:R-:W-:Y:S01]  /*9400*/  IMAD.WIDE.U32 R8, R3, -0x2daee0ad, RZ ;  /* 0xd2511f5303087825 */ /* 0x000fe200078e00ff */
[----:B------:R-:W-:-:S04]  /*9410*/  LOP3.LUT R0, R7, UR8, R4, 0x96, !PT ;  /* 0x0000000807007c12 */ /* 0x000fc8000f8e9604 */
[----:B------:R-:W-:Y:S01]  /*9420*/  LOP3.LUT R3, R9, UR6, R6, 0x96, !PT ;  /* 0x0000000609037c12 */ /* 0x000fe2000f8e9606 */
[----:B------:R-:W-:-:S05]  /*9430*/  IMAD.WIDE.U32 R4, R0, -0x326172a9, RZ ;  /* 0xcd9e8d5700047825 */ /* 0x000fca00078e00ff */
[----:B------:R-:W-:Y:S01]  /*9440*/  LOP3.LUT R13, R5, UR7, R2, 0x96, !PT ;  /* 0x00000007050d7c12 */ /* 0x000fe2000f8e9602 */
[----:B------:R-:W-:-:S05]  /*9450*/  IMAD.WIDE.U32 R2, R3, -0x326172a9, RZ ;  /* 0xcd9e8d5703027825 */ /* 0x000fca00078e00ff */
[----:B------:R-:W-:-:S04]  /*9460*/  LOP3.LUT R4, R3, UR15, R4, 0x96, !PT ;  /* 0x0000000f03047c12 */ /* 0x000fc8000f8e9604 */
[----:B------:R-:W-:-:S04]  /*9470*/  LOP3.LUT R0, R4, 0xffff, RZ, 0xc0, !PT ;  /* 0x0000ffff04007812 */ /* 0x000fc800078ec0ff */
[----:B------:R-:W-:Y:S01]  /*9480*/  SHF.R.U32.HI R0, RZ, 0x8, R0 ;  /* 0x00000008ff007819 */ /* 0x000fe20000011600 */
[----:B------:R-:W-:-:S03]  /*9490*/  IMAD.MOV.U32 R72, RZ, RZ, R130 ;  /* 0x000000ffff487224 */ /* 0x000fc600078e0082 */
[----:B------:R-:W-:Y:S01]  /*94a0*/  LOP3.LUT R0, R0, 0xffff, RZ, 0xc0, !PT ;  /* 0x0000ffff00007812 */ /* 0x000fe200078ec0ff */
[----:B------:R-:W-:Y:S01]  /*94b0*/  IMAD.MOV.U32 R130, RZ, RZ, R129 ;  /* 0x000000ffff827224 */ /* 0x000fe200078e0081 */
[----:B------:R-:W-:Y:S01]  /*94c0*/  PRMT R37, R177, 0x5410, R176 ;  /* 0x00005410b1257816 */ /* 0x000fe200000000b0 */
[----:B------:R-:W-:Y:S01]  /*94d0*/  IMAD.MOV.U32 R129, RZ, RZ, R240 ;  /* 0x000000ffff817224 */ /* 0x000fe200078e00f0 */
[----:B------:R-:W-:Y:S01]  /*94e0*/  @!P1 PRMT R177, R34, 0x5410, RZ ;  /* 0x0000541022b19816 */ /* 0x000fe200000000ff */
[----:B------:R-:W-:Y:S01]  /*94f0*/  IMAD.MOV.U32 R93, RZ, RZ, R235 ;  /* 0x000000ffff5d7224 */ /* 0x000fe200078e00eb */
[----:B------:R-:W-:Y:S01]  /*9500*/  MUFU.EX2 R240, R112 ;  /* 0x0000007000f07308 */ /* 0x000fe20000000800 */
[----:B------:R-:W-:-:S07]  /*9510*/  ISETP.GE.U32.AND P1, PT, R113, R0, PT ;  /* 0x000000007100720c */ /* 0x000fce0003f26070 */
[----:B------:R-:W1:Y:S01]  /*9520*/  MUFU.EX2 R235, R101 ;  /* 0x0000006500eb7308 */ /* 0x000e620000000800 */
[----:B------:R-:W-:-:S07]  /*9530*/  @!P4 HADD2 R35, -R176.H0_H0, -RZ.H0_H0 ;  /* 0xa00000ffb023c230 */ /* 0x000fce0000000900 */
[----:B------:R-:W2:Y:S01]  /*9540*/  MUFU.EX2 R0, R55 ;  /* 0x0000003700007308 */ /* 0x000ea20000000800 */
[----:B------:R-:W-:Y:S02]  /*9550*/  LOP3.LUT R5, R4, 0xff, RZ, 0xc0, !PT ;  /* 0x000000ff04057812 */ /* 0x000fe400078ec0ff */
[----:B------:R-:W-:Y:S02]  /*9560*/  @!P4 PRMT R176, R35, 0x5410, RZ ;  /* 0x0000541023b0c816 */ /* 0x000fe400000000ff */
[----:B------:R-:W-:Y:S02]  /*9570*/  ISETP.GE.U32.AND P4, PT, R113, R5, PT ;  /* 0x000000057100720c */ /* 0x000fe40003f86070 */
[----:B-1----:R-:W-:-:S04]  /*9580*/  F2FP.PACK_AB R5, R240, R235 ;  /* 0x000000ebf005723e */ /* 0x002fc800000000ff */
[C---:B------:R-:W-:Y:S02]  /*9590*/  PRMT R139, R5.reuse, 0x7610, R139 ;  /* 0x00007610058b7816 */ /* 0x040fe4000000008b */
[----:B--2---:R-:W-:Y:S02]  /*95a0*/  F2FP.PACK_AB R6, R0, R10 ;  /* 0x0000000a0006723e */ /* 0x004fe400000000ff */
[----:B------:R-:W-:Y:S02]  /*95b0*/  PRMT R138, R5, 0x7632, R138 ;  /* 0x00007632058a7816 */ /* 0x000fe4000000008a */
[C---:B------:R-:W-:Y:S01]  /*95c0*/  PRMT R12, R6.reuse, 0x7632, R12 ;  /* 0x00007632060c7816 */ /* 0x040fe2000000000c */
[----:B------:R-:W-:Y:S01]  /*95d0*/  @!P6 HADD2 R41, -R139.H0_H0, -RZ.H0_H0 ;  /* 0xa00000ff8b29e230 */ /* 0x000fe20000000900 */
[----:B------:R-:W-:Y:S01]  /*95e0*/  PRMT R5, R6, 0x7610, R5 ;  /* 0x0000761006057816 */ /* 0x000fe20000000005 */
[----:B------:R-:W-:Y:S01]  /*95f0*/  @!P5 HADD2 R40, -R138.H0_H0, -RZ.H0_H0 ;  /* 0xa00000ff8a28d230 */ /* 0x000fe20000000900 */
[----:B------:R-:W-:Y:S01]  /*9600*/  LOP3.LUT R6, R2, 0xff, RZ, 0xc0, !PT ;  /* 0x000000ff02067812 */ /* 0x000fe200078ec0ff */
[----:B------:R-:W-:Y:S01]  /*9610*/  @!P1 HADD2 R36, -R12.H0_H0, -RZ.H0_H0 ;  /* 0xa00000ff0c249230 */ /* 0x000fe20000000900 */
[----:B------:R-:W-:-:S02]  /*9620*/  PRMT R38, R139, 0x5410, R138 ;  /* 0x000054108b267816 */ /* 0x000fc4000000008a */
[----:B------:R-:W-:Y:S02]  /*9630*/  @!P6 PRMT R139, R41, 0x5410, RZ ;  /* 0x00005410298be816 */ /* 0x000fe400000000ff */
[----:B------:R-:W-:Y:S02]  /*9640*/  SHF.R.U32.HI R7, RZ, 0x18, R2 ;  /* 0x00000018ff077819 */ /* 0x000fe40000011602 */
[----:B------:R-:W-:Y:S02]  /*9650*/  PRMT R41, R5, 0x5410, R12 ;  /* 0x0000541005297816 */ /* 0x000fe4000000000c */
[----:B------:R-:W-:Y:S02]  /*9660*/  LOP3.LUT R3, R2, 0xffff, RZ, 0xc0, !PT ;  /* 0x0000ffff02037812 */ /* 0x000fe400078ec0ff */
[----:B------:R-:W-:Y:S01]  /*9670*/  @!P1 PRMT R12, R36, 0x5410, RZ ;  /* 0x00005410240c9816 */ /* 0x000fe200000000ff */
[----:B------:R-:W-:Y:S01]  /*9680*/  MUFU.EX2 R10, R69 ;  /* 0x00000045000a7308 */ /* 0x000fe20000000800 */
[----:B------:R-:W-:-:S02]  /*9690*/  @!P5 PRMT R138, R40, 0x5410, RZ ;  /* 0x00005410288ad816 */ /* 0x000fc400000000ff */
[C---:B------:R-:W-:Y:S02]  /*96a0*/  ISETP.GE.U32.AND P1, PT, R113.reuse, R6, PT ;  /* 0x000000067100720c */ /* 0x040fe40003f26070 */
[----:B------:R-:W-:Y:S02]  /*96b0*/  SHF.R.U32.HI R2, RZ, 0x10, R2 ;  /* 0x00000010ff027819 */ /* 0x000fe40000011602 */
[----:B------:R-:W-:Y:S01]  /*96c0*/  ISETP.GE.U32.AND P5, PT, R113, R7, PT ;  /* 0x000000077100720c */ /* 0x000fe20003fa6070 */
[----:B------:R-:W1:Y:S01]  /*96d0*/  MUFU.EX2 R6, R67 ;  /* 0x0000004300067308 */ /* 0x000e620000000800 */
[----:B------:R-:W-:Y:S01]  /*96e0*/  SHF.R.U32.HI R7, RZ, 0x8, R3 ;  /* 0x00000008ff077819 */ /* 0x000fe20000011603 */
[----:B------:R-:W-:Y:S01]  /*96f0*/  @!P4 HADD2 R39, -R5.H0_H0, -RZ.H0_H0 ;  /* 0xa00000ff0527c230 */ /* 0x000fe20000000900 */
[----:B------:R-:W-:Y:S02]  /*9700*/  LOP3.LUT R3, R2, 0xff, RZ, 0xc0, !PT ;  /* 0x000000ff02037812 */ /* 0x000fe400078ec0ff */
[----:B------:R-:W-:-:S02]  /*9710*/  LOP3.LUT R2, R7, 0xffff, RZ, 0xc0, !PT ;  /* 0x0000ffff07027812 */ /* 0x000fc400078ec0ff */
[----:B------:R-:W-:Y:S02]  /*9720*/  @!P4 PRMT R5, R39, 0x5410, RZ ;  /* 0x000054102705c816 */ /* 0x000fe400000000ff */
[C---:B------:R-:W-:Y:S02]  /*9730*/  ISETP.GE.U32.AND P6, PT, R113.reuse, R3, PT ;  /* 0x000000037100720c */ /* 0x040fe40003fc6070 */
[----:B------:R-:W-:Y:S01]  /*9740*/  ISETP.GE.U32.AND P4, PT, R113, R2, PT ;  /* 0x000000027100720c */ /* 0x000fe20003f86070 */
[----:B------:R-:W-:-:S04]  /*9750*/  IMAD.WIDE.U32 R2, R13, -0x2daee0ad, RZ ;  /* 0xd2511f530d027825 */ /* 0x000fc800078e00ff */
[----:B------:R-:W-:Y:S01]  /*9760*/  FADD.FTZ R9, R0, R25 ;  /* 0x0000001900097221 */ /* 0x000fe20000010000 */
[----:B------:R-:W-:Y:S02]  /*9770*/  LOP3.LUT R0, R3, UR16, R8, 0x96, !PT ;  /* 0x0000001003007c12 */ /* 0x000fe4000f8e9608 */
[----:B-1----:R-:W-:Y:S02]  /*9780*/  F2FP.PACK_AB R8, R10, R6 ;  /* 0x000000060a08723e */ /* 0x002fe400000000ff */
[----:B------:R-:W-:Y:S01]  /*9790*/  LOP3.LUT R7, R0, 0xffff, RZ, 0xc0, !PT ;  /* 0x0000ffff00077812 */ /* 0x000fe200078ec0ff */
[----:B------:R-:W-:Y:S01]  /*97a0*/  IMAD.MOV.U32 R92, RZ, RZ, R234 ;  /* 0x000000ffff5c7224 */ /* 0x000fe200078e00ea */
[C---:B------:R-:W-:Y:S01]  /*97b0*/  PRMT R137, R8.reuse, 0x7610, R137 ;  /* 0x0000761008897816 */ /* 0x040fe20000000089 */
[----:B------:R-:W-:Y:S01]  /*97c0*/  MUFU.EX2 R234, R82 ;  /* 0x0000005200ea7308 */ /* 0x000fe20000000800 */
[----:B------:R-:W-:Y:S02]  /*97d0*/  PRMT R136, R8, 0x7632, R136 ;  /* 0x0000763208887816 */ /* 0x000fe40000000088 */
[----:B------:R-:W-:Y:S01]  /*97e0*/  SHF.R.U32.HI R7, RZ, 0x8, R7 ;  /* 0x00000008ff077819 */ /* 0x000fe20000011607 */
[----:B------:R-:W-:-:S04]  /*97f0*/  @!P1 HADD2 R42, -R137.H0_H0, -RZ.H0_H0 ;  /* 0xa00000ff892a9230 */ /* 0x000fc80000000900 */
[----:B------:R-:W1:Y:S01]  /*9800*/  MUFU.EX2 R8, R81 ;  /* 0x0000005100087308 */ /* 0x000e620000000800 */
[----:B------:R-:W-:Y:S02]  /*9810*/  LOP3.LUT R7, R7, 0xffff, RZ, 0xc0, !PT ;  /* 0x0000ffff07077812 */ /* 0x000fe400078ec0ff */
[----:B------:R-:W-:Y:S01]  /*9820*/  PRMT R40, R137, 0x5410, R136 ;  /* 0x0000541089287816 */ /* 0x000fe20000000088 */
[----:B------:R-:W-:Y:S01]  /*9830*/  @!P4 HADD2 R43, -R136.H0_H0, -RZ.H0_H0 ;  /* 0xa00000ff882bc230 */ /* 0x000fe20000000900 */
[----:B------:R-:W-:Y:S02]  /*9840*/  @!P1 PRMT R137, R42, 0x5410, RZ ;  /* 0x000054102a899816 */ /* 0x000fe400000000ff */
[----:B------:R-:W-:Y:S01]  /*9850*/  ISETP.GE.U32.AND P1, PT, R113, R7, PT ;  /* 0x000000077100720c */ /* 0x000fe20003f26070 */
[----:B------:R-:W-:Y:S01]  /*9860*/  FADD.FTZ R7, R6, R9 ;  /* 0x0000000906077221 */ /* 0x000fe20000010000 */
[----:B------:R-:W-:Y:S02]  /*9870*/  LOP3.LUT R6, R0, 0xff, RZ, 0xc0, !PT ;  /* 0x000000ff00067812 */ /* 0x000fe400078ec0ff */
[----:B------:R-:W-:-:S02]  /*9880*/  @!P4 PRMT R136, R43, 0x5410, RZ ;  /* 0x000054102b88c816 */ /* 0x000fc400000000ff */
[----:B------:R-:W-:Y:S02]  /*9890*/  ISETP.GE.U32.AND P4, PT, R113, R6, PT ;  /* 0x000000067100720c */ /* 0x000fe40003f86070 */
[C---:B------:R-:W-:Y:S02]  /*98a0*/  PRMT R135, R27.reuse, 0x7610, R135 ;  /* 0x000076101b877816 */ /* 0x040fe40000000087 */
[----:B-1----:R-:W-:Y:S02]  /*98b0*/  F2FP.PACK_AB R6, R234, R8 ;  /* 0x00000008ea06723e */ /* 0x002fe400000000ff */
[----:B------:R-:W-:Y:S01]  /*98c0*/  PRMT R134, R27, 0x7632, R134 ;  /* 0x000076321b867816 */ /* 0x000fe20000000086 */
[----:B------:R-:W-:Y:S01]  /*98d0*/  @!P6 HADD2 R46, -R135.H0_H0, -RZ.H0_H0 ;  /* 0xa00000ff872ee230 */ /* 0x000fe20000000900 */
[C---:B------:R-:W-:Y:S02]  /*98e0*/  PRMT R132, R6.reuse, 0x7632, R132 ;  /* 0x0000763206847816 */ /* 0x040fe40000000084 */
[----:B------:R-:W-:Y:S01]  /*98f0*/  PRMT R133, R6, 0x7610, R133 ;  /* 0x0000761006857816 */ /* 0x000fe20000000085 */
[----:B------:R-:W-:Y:S01]  /*9900*/  IMAD.MOV.U32 R94, RZ, RZ, R76 ;  /* 0x000000ffff5e7224 */ /* 0x000fe200078e004c */
[----:B------:R-:W-:Y:S01]  /*9910*/  LOP3.LUT R6, R2, 0xff, RZ, 0xc0, !PT ;  /* 0x000000ff02067812 */ /* 0x000fe200078ec0ff */
[----:B------:R-:W-:Y:S01]  /*9920*/  IMAD.MOV.U32 R76, RZ, RZ, R230 ;  /* 0x000000ffff4c7224 */ /* 0x000fe200078e00e6 */
[----:B------:R-:W-:Y:S01]  /*9930*/  PRMT R39, R135, 0x5410, R134 ;  /* 0x0000541087277816 */ /* 0x000fe20000000086 */
[----:B------:R-:W-:Y:S01]  /*9940*/  IMAD.MOV.U32 R44, RZ, RZ, R231 ;  /* 0x000000ffff2c7224 */ /* 0x000fe200078e00e7 */
[----:B------:R-:W-:Y:S01]  /*9950*/  @!P1 HADD2 R47, -R132.H0_H0, -RZ.H0_H0 ;  /* 0xa00000ff842f9230 */ /* 0x000fe20000000900 */
[----:B------:R-:W-:Y:S01]  /*9960*/  @!P6 PRMT R135, R46, 0x5410, RZ ;  /* 0x000054102e87e816 */ /* 0x000fe200000000ff */
[----:B------:R-:W-:Y:S01]  /*9970*/  MUFU.EX2 R230, R86 ;  /* 0x0000005600e67308 */ /* 0x000fe20000000800 */
[----:B------:R-:W-:-:S02]  /*9980*/  ISETP.GE.U32.AND P6, PT, R113, R6, PT ;  /* 0x000000067100720c */ /* 0x000fc40003fc6070 */
[----:B------:R-:W-:Y:S02]  /*9990*/  SHF.R.U32.HI R6, RZ, 0x18, R2 ;  /* 0x00000018ff067819 */ /* 0x000fe40000011602 */
[----:B------:R-:W-:-:S03]  /*99a0*/  LOP3.LUT R3, R2, 0xffff, RZ, 0xc0, !PT ;  /* 0x0000ffff02037812 */ /* 0x000fc600078ec0ff */
[----:B------:R-:W1:Y:S01]  /*99b0*/  MUFU.EX2 R231, R83 ;  /* 0x0000005300e77308 */ /* 0x000e620000000800 */
[----:B------:R-:W-:Y:S02]  /*99c0*/  PRMT R67, R133, 0x5410, R132 ;  /* 0x0000541085437816 */ /* 0x000fe40000000084 */
[----:B------:R-:W-:Y:S02]  /*99d0*/  @!P1 PRMT R132, R47, 0x5410, RZ ;  /* 0x000054102f849816 */ /* 0x000fe400000000ff */
[----:B------:R-:W-:Y:S02]  /*99e0*/  SHF.R.U32.HI R2, RZ, 0x10, R2 ;  /* 0x00000010ff027819 */ /* 0x000fe40000011602 */
[----:B------:R-:W-:Y:S02]  /*99f0*/  ISETP.GE.U32.AND P1, PT, R113, R6, PT ;  /* 0x000000067100720c */ /* 0x000fe40003f26070 */
[----:B------:R-:W-:Y:S01]  /*9a00*/  SHF.R.U32.HI R6, RZ, 0x8, R3 ;  /* 0x00000008ff067819 */ /* 0x000fe20000011603 */
[----:B------:R-:W-:Y:S01]  /*9a10*/  @!P5 HADD2 R57, -R134.H0_H0, -RZ.H0_H0 ;  /* 0xa00000ff8639d230 */ /* 0x000fe20000000900 */
[----:B------:R-:W-:-:S02]  /*9a20*/  LOP3.LUT R3, R2, 0xff, RZ, 0xc0, !PT ;  /* 0x000000ff02037812 */ /* 0x000fc400078ec0ff */
[----:B------:R-:W-:Y:S02]  /*9a30*/  LOP3.LUT R2, R6, 0xffff, RZ, 0xc0, !PT ;  /* 0x0000ffff06027812 */ /* 0x000fe400078ec0ff */
[----:B------:R-:W-:Y:S02]  /*9a40*/  @!P5 PRMT R134, R57, 0x5410, RZ ;  /* 0x000054103986d816 */ /* 0x000fe400000000ff */
[----:B------:R-:W-:Y:S02]  /*9a50*/  ISETP.GE.U32.AND P5, PT, R113, R2, PT ;  /* 0x000000027100720c */ /* 0x000fe40003fa6070 */
[----:B-1----:R-:W-:Y:S01]  /*9a60*/  F2FP.PACK_AB R2, R231, R230 ;  /* 0x000000e6e702723e */ /* 0x002fe200000000ff */
[----:B------:R-:W-:Y:S02]  /*9a70*/  IMAD.MOV.U32 R78, RZ, RZ, R222 ;  /* 0x000000ffff4e7224 */ /* 0x000fe400078e00de */
[----:B------:R-:W-:Y:S01]  /*9a80*/  IMAD.MOV.U32 R79, RZ, RZ, R223 ;  /* 0x000000ffff4f7224 */ /* 0x000fe200078e00df */
[C---:B------:R-:W-:Y:S01]  /*9a90*/  PRMT R35, R2.reuse, 0x7610, R35 ;  /* 0x0000761002237816 */ /* 0x040fe20000000023 */
[----:B------:R-:W-:Y:S01]  /*9aa0*/  MUFU.EX2 R223, R87 ;  /* 0x0000005700df7308 */ /* 0x000fe20000000800 */
[----:B------:R-:W-:Y:S01]  /*9ab0*/  FADD.FTZ R11, R11, R97 ;  /* 0x000000610b0b7221 */ /* 0x000fe20000010000 */
[----:B------:R-:W-:Y:S01]  /*9ac0*/  PRMT R34, R2, 0x7632, R34 ;  /* 0x0000763202227816 */ /* 0x000fe20000000022 */
[----:B------:R-:W-:-:S02]  /*9ad0*/  @!P4 HADD2 R56, -R133.H0_H0, -RZ.H0_H0 ;  /* 0xa00000ff8538c230 */ /* 0x000fc40000000900 */
[----:B------:R-:W-:-:S03]  /*9ae0*/  @!P6 HADD2 R58, -R35.H0_H0, -RZ.H0_H0 ;  /* 0xa00000ff233ae230 */ /* 0x000fc60000000900 */
[----:B------:R-:W1:Y:S01]  /*9af0*/  MUFU.EX2 R222, R96 ;  /* 0x0000006000de7308 */ /* 0x000e620000000800 */
[----:B------:R-:W-:Y:S01]  /*9b00*/  IMAD.MOV.U32 R95, RZ, RZ, R77 ;  /* 0x000000ffff5f7224 */ /* 0x000fe200078e004d */
[----:B------:R-:W-:Y:S01]  /*9b10*/  SHF.R.U32.HI R2, RZ, 0x18, R4 ;  /* 0x00000018ff027819 */ /* 0x000fe20000011604 */
[----:B------:R-:W-:Y:S01]  /*9b20*/  IMAD.MOV.U32 R77, RZ, RZ, R66 ;  /* 0x000000ffff4d7224 */ /* 0x000fe200078e0042 */
[----:B------:R-:W-:Y:S01]  /*9b30*/  PRMT R66, R35, 0x5410, R34 ;  /* 0x0000541023427816 */ /* 0x000fe20000000022 */
[----:B------:R-:W-:Y:S01]  /*9b40*/  FADD.FTZ R11, R22, R11 ;  /* 0x0000000b160b7221 */ /* 0x000fe20000010000 */
[----:B------:R-:W-:Y:S02]  /*9b50*/  @!P6 PRMT R35, R58, 0x5410, RZ ;  /* 0x000054103a23e816 */ /* 0x000fe400000000ff */
[----:B------:R-:W-:Y:S02]  /*9b60*/  @!P4 PRMT R133, R56, 0x5410, RZ ;  /* 0x000054103885c816 */ /* 0x000fe400000000ff */
[C---:B------:R-:W-:Y:S01]  /*9b70*/  ISETP.GE.U32.AND P6, PT, R113.reuse, R2, PT ;  /* 0x000000027100720c */ /* 0x040fe20003fc6070 */
[----:B------:R-:W-:Y:S01]  /*9b80*/  IMAD.MOV.U32 R42, RZ, RZ, R92 ;  /* 0x000000ffff2a7224 */ /* 0x000fe200078e005c */
[----:B------:R-:W-:Y:S01]  /*9b90*/  ISETP.GE.U32.AND P4, PT, R113, R3, PT ;  /* 0x000000037100720c */ /* 0x000fe20003f86070 */
[----:B------:R-:W-:Y:S01]  /*9ba0*/  FADD.FTZ R3, R24, R11 ;  /* 0x0000000b18037221 */ /* 0x000fe20000010000 */
[----:B------:R-:W-:Y:S01]  /*9bb0*/  SHF.R.U32.HI R2, RZ, 0x10, R4 ;  /* 0x00000010ff027819 */ /* 0x000fe20000011604 */
[----:B------:R-:W-:Y:S01]  /*9bc0*/  IMAD.MOV.U32 R92, RZ, RZ, R84 ;  /* 0x000000ffff5c7224 */ /* 0x000fe200078e0054 */
[----:B------:R-:W-:Y:S01]  /*9bd0*/  @!P5 HADD2 R59, -R34.H0_H0, -RZ.H0_H0 ;  /* 0xa00000ff223bd230 */ /* 0x000fe20000000900 */
[----:B------:R-:W-:Y:S01]  /*9be0*/  IMAD.MOV.U32 R84, RZ, RZ, R54 ;  /* 0x000000ffff547224 */ /* 0x000fe200078e0036 */
[----:B------:R-:W-:Y:S01]  /*9bf0*/  LOP3.LUT R2, R2, 0xff, RZ, 0xc0, !PT ;  /* 0x000000ff02027812 */ /* 0x000fe200078ec0ff */
[----:B------:R-:W-:-:S02]  /*9c00*/  IMAD.MOV.U32 R54, RZ, RZ, R245 ;  /* 0x000000ffff367224 */ /* 0x000fc400078e00f5 */
[----:B------:R-:W-:Y:S01]  /*9c10*/  FADD.FTZ R245, R23, R3 ;  /* 0x0000000317f57221 */ /* 0x000fe20000010000 */
[----:B-1----:R-:W-:Y:S01]  /*9c20*/  F2FP.PACK_AB R3, R222, R223 ;  /* 0x000000dfde03723e */ /* 0x002fe200000000ff */
[----:B------:R-:W-:Y:S01]  /*9c30*/  IMAD.MOV.U32 R75, RZ, RZ, R128 ;  /* 0x000000ffff4b7224 */ /* 0x000fe200078e0080 */
[----:B------:R-:W-:Y:S01]  /*9c40*/  @!P5 PRMT R34, R59, 0x5410, RZ ;  /* 0x000054103b22d816 */ /* 0x000fe200000000ff */
[----:B------:R-:W-:Y:S01]  /*9c50*/  IMAD.MOV.U32 R128, RZ, RZ, R221 ;  /* 0x000000ffff807224 */ /* 0x000fe200078e00dd */
[----:B------:R-:W-:Y:S01]  /*9c60*/  ISETP.GE.U32.AND P5, PT, R113, R2, PT ;  /* 0x000000027100720c */ /* 0x000fe20003fa6070 */
[----:B------:R-:W-:Y:S01]  /*9c70*/  MUFU.EX2 R221, R99 ;  /* 0x0000006300dd7308 */ /* 0x000fe20000000800 */
[C---:B------:R-:W-:Y:S02]  /*9c80*/  PRMT R27, R3.reuse, 0x7610, R27 ;  /* 0x00007610031b7816 */ /* 0x040fe4000000001b */
[----:B------:R-:W-:Y:S02]  /*9c90*/  PRMT R26, R3, 0x7632, R26 ;  /* 0x00007632031a7816 */ /* 0x000fe4000000001a */
[----:B------:R-:W-:-:S03]  /*9ca0*/  SHF.R.U32.HI R3, RZ, 0x10, R0 ;  /* 0x00000010ff037819 */ /* 0x000fc60000011600 */
[----:B------:R-:W1:Y:S01]  /*9cb0*/  MUFU.EX2 R2, R98 ;  /* 0x0000006200027308 */ /* 0x000e620000000800 */
[----:B------:R-:W-:Y:S01]  /*9cc0*/  @!P4 HADD2 R60, -R27.H0_H0, -RZ.H0_H0 ;  /* 0xa00000ff1b3cc230 */ /* 0x000fe20000000900 */
[----:B------:R-:W-:Y:S01]  /*9cd0*/  IMAD.MOV.U32 R73, RZ, RZ, R72 ;  /* 0x000000ffff497224 */ /* 0x000fe200078e0048 */
[----:B------:R-:W-:Y:S01]  /*9ce0*/  LOP3.LUT R3, R3, 0xff, RZ, 0xc0, !PT ;  /* 0x000000ff03037812 */ /* 0x000fe200078ec0ff */
[----:B------:R-:W-:Y:S01]  /*9cf0*/  IMAD.MOV.U32 R72, RZ, RZ, R65 ;  /* 0x000000ffff487224 */ /* 0x000fe200078e0041 */
[----:B------:R-:W-:Y:S01]  /*9d00*/  PRMT R65, R27, 0x5410, R26 ;  /* 0x000054101b417816 */ /* 0x000fe2000000001a */
[----:B------:R-:W-:Y:S01]  /*9d10*/  @!P1 HADD2 R61, -R26.H0_H0, -RZ.H0_H0 ;  /* 0xa00000ff1a3d9230 */ /* 0x000fe20000000900 */
[----:B------:R-:W-:Y:S02]  /*9d20*/  @!P4 PRMT R27, R60, 0x5410, RZ ;  /* 0x000054103c1bc816 */ /* 0x000fe400000000ff */
[----:B------:R-:W-:Y:S02]  /*9d30*/  ISETP.GE.U32.AND P4, PT, R113, R3, PT ;  /* 0x000000037100720c */ /* 0x000fe40003f86070 */
[----:B------:R-:W-:-:S02]  /*9d40*/  SHF.R.U32.HI R0, RZ, 0x18, R0 ;  /* 0x00000018ff007819 */ /* 0x000fc40000011600 */
[----:B------:R-:W-:Y:S01]  /*9d50*/  @!P1 PRMT R26, R61, 0x5410, RZ ;  /* 0x000054103d1a9816 */ /* 0x000fe200000000ff */
[----:B------:R-:W-:Y:S01]  /*9d60*/  IMAD.MOV.U32 R43, RZ, RZ, R93 ;  /* 0x000000ffff2b7224 */ /* 0x000fe200078e005d */
[----:B------:R-:W-:Y:S01]  /*9d70*/  ISETP.GE.U32.AND P1, PT, R113, R0, PT ;  /* 0x000000007100720c */ /* 0x000fe20003f26070 */
[----:B------:R-:W-:Y:S01]  /*9d80*/  IMAD.MOV.U32 R93, RZ, RZ, R85 ;  /* 0x000000ffff5d7224 */ /* 0x000fe200078e0055 */
[----:B-1----:R-:W-:Y:S01]  /*9d90*/  F2FP.PACK_AB R0, R221, R2 ;  /* 0x00000002dd00723e */ /* 0x002fe200000000ff */
[----:B------:R-:W-:Y:S02]  /*9da0*/  IMAD.MOV.U32 R85, RZ, RZ, R53 ;  /* 0x000000ffff557224 */ /* 0x000fe400078e0035 */
[----:B------:R-:W-:Y:S01]  /*9db0*/  IMAD.MOV.U32 R74, RZ, RZ, R246 ;  /* 0x000000ffff4a7224 */ /* 0x000fe200078e00f6 */
[----:B------:R-:W-:Y:S01]  /*9dc0*/  PRMT R23, R0, 0x7632, R23 ;  /* 0x0000763200177816 */ /* 0x000fe20000000017 */
[----:B------:R-:W-:Y:S02]  /*9dd0*/  IMAD.MOV.U32 R53, RZ, RZ, R247 ;  /* 0x000000ffff357224 */ /* 0x000fe400078e00f7 */
[----:B------:R-:W-:-:S02]  /*9de0*/  IMAD.MOV.U32 R45, RZ, RZ, R80 ;  /* 0x000000ffff2d7224 */ /* 0x000fc400078e0050 */
[----:B------:R-:W-:Y:S02]  /*9df0*/  IMAD.MOV.U32 R247, RZ, RZ, R243 ;  /* 0x000000fffff77224 */ /* 0x000fe400078e00f3 */
[----:B------:R-:W-:Y:S01]  /*9e00*/  FADD.FTZ R243, R2, R52 ;  /* 0x0000003402f37221 */ /* 0x000fe20000010000 */
[----:B------:R-:W-:Y:S01]  /*9e10*/  LOP3.LUT R2, R115, UR14, R78, 0x96, !PT ;  /* 0x0000000e73027c12 */ /* 0x000fe2000f8e964e */
[----:B------:R-:W-:Y:S01]  /*9e20*/  IMAD.MOV.U32 R79, RZ, RZ, R75 ;  /* 0x000000ffff4f7224 */ /* 0x000fe200078e004b */
[----:B------:R-:W-:Y:S01]  /*9e30*/  @!P4 HADD2 R62, -R0.H0_H0, -RZ.H0_H0 ;  /* 0xa00000ff003ec230 */ /* 0x000fe20000000900 */
[----:B------:R-:W-:Y:S01]  /*9e40*/  IMAD.MOV.U32 R80, RZ, RZ, R51 ;  /* 0x000000ffff507224 */ /* 0x000fe200078e0033 */
[C---:B------:R-:W-:Y:S01]  /*9e50*/  @P4 PRMT R220, R0.reuse, 0x7610, R220 ;  /* 0x0000761000dc4816 */ /* 0x040fe200000000dc */
[----:B------:R-:W-:Y:S01]  /*9e60*/  IMAD.MOV.U32 R78, RZ, RZ, R74 ;  /* 0x000000ffff4e7224 */ /* 0x000fe200078e004a */
[----:B------:R-:W-:Y:S01]  /*9e70*/  PRMT R51, R0, 0x5410, R23 ;  /* 0x0000541000337816 */ /* 0x000fe20000000017 */
[----:B------:R-:W-:Y:S01]  /*9e80*/  IMAD.MOV.U32 R75, RZ, RZ, R44 ;  /* 0x000000ffff4b7224 */ /* 0x000fe200078e002c */
[----:B------:R-:W-:Y:S01]  /*9e90*/  LOP3.LUT R0, R95, UR34, R42, 0x96, !PT ;  /* 0x000000225f007c12 */ /* 0x000fe2000f8e962a */
        /* <DEDUP_REMOVED lines=12> */
[----:B------:R-:W-:-:S04]  /*9f60*/  IMAD.WIDE.U32 R2, R2, -0x2daee0ad, RZ ;  /* 0xd2511f5302027825 */ /* 0x000fc800078e00ff */
[----:B------:R-:W-:Y:S01]  /*9f70*/  IMAD.WIDE.U32 R236, R0, -0x326172a9, RZ ;  /* 0xcd9e8d5700ec7825 */ /* 0x000fe200078e00ff */
[----:B------:R-:W-:Y:S01]  /*9f80*/  LOP3.LUT R0, R3, UR12, R94, 0x96, !PT ;  /* 0x0000000c03007c12 */ /* 0x000fe2000f8e965e */
[----:B------:R-:W-:Y:S03]  /*9f90*/  STG.E.U16 [R20.64+-0x40], R17 ;  /* 0xffffc01114007986 */ /* 0x000fe6000c10151c */
[----:B------:R-:W-:Y:S01]  /*9fa0*/  LOP3.LUT R3, R237, UR13, R114, 0x96, !PT ;  /* 0x0000000ded037c12 */ /* 0x000fe2000f8e9672 */
[----:B------:R-:W-:Y:S01]  /*9fb0*/  STG.E.U16 [R20.64+-0x3e], R14 ;  /* 0xffffc20e14007986 */ /* 0x000fe2000c10151c */
[----:B------:R-:W-:-:S03]  /*9fc0*/  FADD.FTZ R6, R10, R7 ;  /* 0x000000070a067221 */ /* 0x000fc60000010000 */
[----:B------:R-:W-:Y:S04]  /*9fd0*/  STG.E.U16 [R32.64+-0x40], R16 ;  /* 0xffffc01020007986 */ /* 0x000fe8000c10151c */
[----:B------:R-:W-:Y:S01]  /*9fe0*/  STG.E.U16 [R32.64+-0x3e], R15 ;  /* 0xffffc20f20007986 */ /* 0x000fe2000c10151c */
[----:B------:R-:W-:-:S03]  /*9ff0*/  IMAD.MOV.U32 R246, RZ, RZ, R244 ;  /* 0x000000fffff67224 */ /* 0x000fc600078e00f4 */
[----:B------:R1:W-:Y:S01]  /*a000*/  STG.E.U16 [R30.64+-0x40], R5 ;  /* 0xffffc0051e007986 */ /* 0x0003e2000c10151c */
[----:B------:R-:W-:Y:S02]  /*a010*/  FADD.FTZ R244, R8, R6 ;  /* 0x0000000608f47221 */ /* 0x000fe40000010000 */
[----:B------:R-:W-:-:S04]  /*a020*/  IMAD.WIDE.U32 R8, R0, -0x326172a9, RZ ;  /* 0xcd9e8d5700087825 */ /* 0x000fc800078e00ff */
[----:B-1----:R-:W-:-:S05]  /*a030*/  IMAD.WIDE.U32 R4, R3, -0x2daee0ad, RZ ;  /* 0xd2511f5303047825 */ /* 0x002fca00078e00ff */
[----:B------:R-:W-:-:S05]  /*a040*/  LOP3.LUT R0, R5, UR10, R2, 0x96, !PT ;  /* 0x0000000a05007c12 */ /* 0x000fca000f8e9602 */
[----:B------:R-:W-:Y:S01]  /*a050*/  IMAD.WIDE.U32 R6, R0, -0x326172a9, RZ ;  /* 0xcd9e8d5700067825 */ /* 0x000fe200078e00ff */
[----:B------:R-:W-:-:S04]  /*a060*/  LOP3.LUT R3, R9, UR11, R236, 0x96, !PT ;  /* 0x0000000b09037c12 */ /* 0x000fc8000f8e96ec */
[----:B------:R-:W-:Y:S01]  /*a070*/  LOP3.LUT R0, R7, UR9, R8, 0x96, !PT ;  /* 0x0000000907007c12 */ /* 0x000fe2000f8e9608 */
[----:B------:R-:W-:-:S04]  /*a080*/  IMAD.WIDE.U32 R2, R3, -0x2daee0ad, RZ ;  /* 0xd2511f5303027825 */ /* 0x000fc800078e00ff */
[----:B------:R-:W-:Y:S01]  /*a090*/  IMAD.WIDE.U32 R8, R0, -0x2daee0ad, RZ ;  /* 0xd2511f5300087825 */ /* 0x000fe200078e00ff */
[----:B------:R-:W-:-:S04]  /*a0a0*/  LOP3.LUT R3, R3, UR8, R4, 0x96, !PT ;  /* 0x0000000803037c12 */ /* 0x000fc8000f8e9604 */
[----:B------:R-:W-:Y:S01]  /*a0b0*/  LOP3.LUT R2, R9, UR6, R2, 0x96, !PT ;  /* 0x0000000609027c12 */ /* 0x000fe2000f8e9602 */
[----:B------:R-:W-:-:S04]  /*a0c0*/  IMAD.WIDE.U32 R4, R3, -0x326172a9, RZ ;  /* 0xcd9e8d5703047825 */ /* 0x000fc800078e00ff */
[----:B------:R-:W-:Y:S01]  /*a0d0*/  IMAD.WIDE.U32 R2, R2, -0x326172a9, RZ ;  /* 0xcd9e8d5702027825 */ /* 0x000fe200078e00ff */
[----:B------:R-:W-:-:S04]  /*a0e0*/  LOP3.LUT R7, R5, UR7, R6, 0x96, !PT ;  /* 0x0000000705077c12 */ /* 0x000fc8000f8e9606 */
[----:B------:R-:W-:Y:S02]  /*a0f0*/  SHF.R.U32.HI R5, RZ, 0x10, R2 ;  /* 0x00000010ff057819 */ /* 0x000fe40000011602 */
[----:B------:R-:W-:Y:S02]  /*a100*/  LOP3.LUT R0, R3, UR15, R4, 0x96, !PT ;  /* 0x0000000f03007c12 */ /* 0x000fe4000f8e9604 */
[C---:B------:R-:W-:Y:S02]  /*a110*/  LOP3.LUT R3, R2.reuse, 0xffff, RZ, 0xc0, !PT ;  /* 0x0000ffff02037812 */ /* 0x040fe400078ec0ff */
[----:B------:R-:W-:Y:S02]  /*a120*/  LOP3.LUT R6, R2, 0xff, RZ, 0xc0, !PT ;  /* 0x000000ff02067812 */ /* 0x000fe400078ec0ff */
[----:B------:R-:W-:Y:S02]  /*a130*/  SHF.R.U32.HI R4, RZ, 0x18, R2 ;  /* 0x00000018ff047819 */ /* 0x000fe40000011602 */
[----:B------:R-:W-:Y:S01]  /*a140*/  LOP3.LUT R2, R5, 0xff, RZ, 0xc0, !PT ;  /* 0x000000ff05027812 */ /* 0x000fe200078ec0ff */
[----:B------:R1:W-:Y:S01]  /*a150*/  STG.E.U16 [R30.64+-0x3e], R12 ;  /* 0xffffc20c1e007986 */ /* 0x0003e2000c10151c */
[----:B------:R-:W-:-:S04]  /*a160*/  SHF.R.U32.HI R3, RZ, 0x8, R3 ;  /* 0x00000008ff037819 */ /* 0x000fc80000011603 */
[----:B------:R-:W-:Y:S02]  /*a170*/  PRMT R13, R6, 0x5410, R3 ;  /* 0x00005410060d7816 */ /* 0x000fe40000000003 */
[----:B------:R-:W-:Y:S02]  /*a180*/  SHF.R.U32.HI R5, RZ, 0x18, R0 ;  /* 0x00000018ff057819 */ /* 0x000fe40000011600 */
[----:B-1----:R-:W-:Y:S02]  /*a190*/  PRMT R12, R2, 0x5410, R4 ;  /* 0x00005410020c7816 */ /* 0x002fe40000000004 */
[----:B------:R-:W-:-:S04]  /*a1a0*/  LOP3.LUT R2, R0, 0xffff, RZ, 0xc0, !PT ;  /* 0x0000ffff00027812 */ /* 0x000fc800078ec0ff */
[----:B------:R-:W-:Y:S02]  /*a1b0*/  SHF.R.U32.HI R3, RZ, 0x8, R2 ;  /* 0x00000008ff037819 */ /* 0x000fe40000011602 */
[----:B------:R-:W-:Y:S02]  /*a1c0*/  LOP3.LUT R2, R0, 0xff, RZ, 0xc0, !PT ;  /* 0x000000ff00027812 */ /* 0x000fe400078ec0ff */
[----:B------:R-:W-:Y:S02]  /*a1d0*/  SHF.R.U32.HI R4, RZ, 0x10, R0 ;  /* 0x00000010ff047819 */ /* 0x000fe40000011600 */
[----:B------:R-:W-:Y:S01]  /*a1e0*/  PRMT R9, R2, 0x5410, R3 ;  /* 0x0000541002097816 */ /* 0x000fe20000000003 */
[----:B------:R-:W-:Y:S01]  /*a1f0*/  IMAD.WIDE.U32 R2, R7, -0x2daee0ad, RZ ;  /* 0xd2511f5307027825 */ /* 0x000fe200078e00ff */
[----:B------:R-:W-:-:S04]  /*a200*/  LOP3.LUT R4, R4, 0xff, RZ, 0xc0, !PT ;  /* 0x000000ff04047812 */ /* 0x000fc800078ec0ff */
[----:B------:R-:W-:Y:S02]  /*a210*/  LOP3.LUT R0, R3, UR16, R8, 0x96, !PT ;  /* 0x0000001003007c12 */ /* 0x000fe4000f8e9608 */
[----:B------:R-:W-:Y:S02]  /*a220*/  PRMT R6, R4, 0x5410, R5 ;  /* 0x0000541004067816 */ /* 0x000fe40000000005 */
[----:B------:R-:W-:-:S04]  /*a230*/  LOP3.LUT R4, R0, 0xffff, RZ, 0xc0, !PT ;  /* 0x0000ffff00047812 */ /* 0x000fc800078ec0ff */
[----:B------:R-:W-:Y:S02]  /*a240*/  SHF.R.U32.HI R5, RZ, 0x8, R4 ;  /* 0x00000008ff057819 */ /* 0x000fe40000011604 */
[----:B------:R-:W-:-:S04]  /*a250*/  LOP3.LUT R4, R0, 0xff, RZ, 0xc0, !PT ;  /* 0x000000ff00047812 */ /* 0x000fc800078ec0ff */
[----:B------:R-:W-:Y:S02]  /*a260*/  PRMT R7, R4, 0x5410, R5 ;  /* 0x0000541004077816 */ /* 0x000fe40000000005 */
[--C-:B------:R-:W-:Y:S02]  /*a270*/  SHF.R.U32.HI R5, RZ, 0x10, R0.reuse ;  /* 0x00000010ff057819 */ /* 0x100fe40000011600 */
[----:B------:R-:W-:Y:S02]  /*a280*/  SHF.R.U32.HI R4, RZ, 0x18, R0 ;  /* 0x00000018ff047819 */ /* 0x000fe40000011600 */
[----:B------:R-:W-:-:S04]  /*a290*/  LOP3.LUT R0, R5, 0xff, RZ, 0xc0, !PT ;  /* 0x000000ff05007812 */ /* 0x000fc800078ec0ff */
[----:B------:R-:W-:Y:S02]  /*a2a0*/  PRMT R5, R0, 0x5410, R4 ;  /* 0x0000541000057816 */ /* 0x000fe40000000004 */
[----:B------:R-:W-:-:S04]  /*a2b0*/  LOP3.LUT R0, R2, 0xffff, RZ, 0xc0, !PT ;  /* 0x0000ffff02007812 */ /* 0x000fc800078ec0ff */
[----:B------:R-:W-:Y:S02]  /*a2c0*/  SHF.R.U32.HI R3, RZ, 0x8, R0 ;  /* 0x00000008ff037819 */ /* 0x000fe40000011600 */
[----:B------:R-:W-:Y:S02]  /*a2d0*/  LOP3.LUT R0, R2, 0xff, RZ, 0xc0, !PT ;  /* 0x000000ff02007812 */ /* 0x000fe400078ec0ff */
[----:B------:R-:W-:Y:S02]  /*a2e0*/  PRMT R10, R100, 0x7632, R10 ;  /* 0x00007632640a7816 */ /* 0x000fe4000000000a */
[----:B------:R-:W-:Y:S02]  /*a2f0*/  PRMT R4, R0, 0x5410, R3 ;  /* 0x0000541000047816 */ /* 0x000fe40000000003 */
[----:B------:R-:W-:Y:S01]  /*a300*/  SHF.R.U32.HI R0, RZ, 0x10, R2 ;  /* 0x00000010ff007819 */ /* 0x000fe20000011602 */
[----:B------:R-:W-:Y:S01]  /*a310*/  @!P6 HADD2 R71, -R10.H0_H0, -RZ.H0_H0 ;  /* 0xa00000ff0a47e230 */ /* 0x000fe20000000900 */
[----:B------:R-:W-:-:S02]  /*a320*/  PRMT R11, R100, 0x7610, R11 ;  /* 0x00007610640b7816 */ /* 0x000fc4000000000b */
[----:B------:R-:W-:Y:S02]  /*a330*/  SHF.R.U32.HI R2, RZ, 0x18, R2 ;  /* 0x00000018ff027819 */ /* 0x000fe40000011602 */
[----:B------:R-:W-:Y:S02]  /*a340*/  LOP3.LUT R0, R0, 0xff, RZ, 0xc0, !PT ;  /* 0x000000ff00007812 */ /* 0x000fe400078ec0ff */
[----:B------:R-:W-:Y:S02]  /*a350*/  PRMT R17, R113, 0x7054, R113 ;  /* 0x0000705471117816 */ /* 0x000fe40000000071 */
[----:B------:R-:W-:Y:S01]  /*a360*/  PRMT R36, R11, 0x5410, R10 ;  /* 0x000054100b247816 */ /* 0x000fe2000000000a */
[----:B------:R-:W-:Y:S01]  /*a370*/  @!P5 HADD2 R63, -R11.H0_H0, -RZ.H0_H0 ;  /* 0xa00000ff0b3fd230 */ /* 0x000fe20000000900 */
[----:B------:R-:W-:Y:S02]  /*a380*/  @!P6 PRMT R10, R71, 0x5410, RZ ;  /* 0x00005410470ae816 */ /* 0x000fe400000000ff */
[----:B------:R-:W-:Y:S01]  /*a390*/  PRMT R14, R0, 0x5410, R2 ;  /* 0x00005410000e7816 */ /* 0x000fe20000000002 */
[----:B------:R-:W-:Y:S01]  /*a3a0*/  HSET2.LE.AND R0, R13, R17, PT ;  /* 0x000000110d007233 */ /* 0x000fe20003803000 */
[----:B------:R-:W-:Y:S01]  /*a3b0*/  @!P5 PRMT R11, R63, 0x5410, RZ ;  /* 0x000054103f0bd816 */ /* 0x000fe200000000ff */
[----:B------:R1:W-:Y:S01]  /*a3c0*/  STG.E.U16 [R28.64+-0x3e], R10 ;  /* 0xffffc20a1c007986 */ /* 0x0003e2000c10151c */
[----:B------:R-:W-:-:S03]  /*a3d0*/  IMAD.MOV.U32 R101, RZ, RZ, R128 ;  /* 0x000000ffff657224 */ /* 0x000fc600078e0080 */
[----:B------:R2:W-:Y:S01]  /*a3e0*/  STG.E.U16 [R28.64+-0x40], R11 ;  /* 0xffffc00b1c007986 */ /* 0x0005e2000c10151c */
[----:B------:R-:W-:-:S04]  /*a3f0*/  IMAD.WIDE.U32 R24, R252, -0x326172a9, RZ ;  /* 0xcd9e8d57fc187825 */ /* 0x000fc800078e00ff */
[----:B------:R-:W-:Y:S02]  /*a400*/  IMAD.MOV.U32 R112, RZ, RZ, R247 ;  /* 0x000000ffff707224 */ /* 0x000fe400078e00f7 */
[----:B------:R-:W-:Y:S02]  /*a410*/  IMAD.MOV.U32 R95, RZ, RZ, R75 ;  /* 0x000000ffff5f7224 */ /* 0x000fe400078e004b */
[----:B------:R-:W-:Y:S02]  /*a420*/  IMAD.MOV.U32 R252, RZ, RZ, R101 ;  /* 0x000000fffffc7224 */ /* 0x000fe400078e0065 */
[----:B------:R-:W-:Y:S02]  /*a430*/  IMAD.MOV.U32 R75, RZ, RZ, R93 ;  /* 0x000000ffff4b7224 */ /* 0x000fe400078e005d */
[----:B------:R-:W-:Y:S01]  /*a440*/  IMAD.MOV.U32 R93, RZ, RZ, R73 ;  /* 0x000000ffff5d7224 */ /* 0x000fe200078e0049 */
[----:B-1----:R-:W-:Y:S01]  /*a450*/  LOP3.LUT R10, R0, R64, RZ, 0xc0, !PT ;  /* 0x00000040000a7212 */ /* 0x002fe200078ec0ff */
[----:B------:R-:W-:-:S05]  /*a460*/  HSET2.LE.AND R0, R12, R17, PT ;  /* 0x000000110c007233 */ /* 0x000fca0003803000 */
[----:B--2---:R-:W-:Y:S01]  /*a470*/  LOP3.LUT R11, R0, R50, RZ, 0xc0, !PT ;  /* 0x00000032000b7212 */ /* 0x004fe200078ec0ff */
[----:B------:R-:W-:Y:S01]  /*a480*/  HSET2.LE.AND R0, R4, R17, PT ;  /* 0x0000001104007233 */ /* 0x000fe20003803000 */
[----:B------:R-:W-:Y:S02]  /*a490*/  IMAD.MOV.U32 R73, RZ, RZ, R130 ;  /* 0x000000ffff497224 */ /* 0x000fe400078e0082 */
[----:B------:R-:W-:Y:S02]  /*a4a0*/  IMAD.MOV.U32 R97, RZ, RZ, R112 ;  /* 0x000000ffff617224 */ /* 0x000fe400078e0070 */
[----:B------:R-:W-:Y:S01]  /*a4b0*/  LOP3.LUT R130, R0, R37, RZ, 0xc0, !PT ;  /* 0x0000002500827212 */ /* 0x000fe200078ec0ff */
[----:B------:R-:W-:Y:S01]  /*a4c0*/  IMAD.MOV.U32 R112, RZ, RZ, R131 ;  /* 0x000000ffff707224 */ /* 0x000fe200078e0083 */
[----:B------:R-:W-:Y:S01]  /*a4d0*/  LOP3.LUT R0, R25, R252, RZ, 0x3c, !PT ;  /* 0x000000fc19007212 */ /* 0x000fe200078e3cff */
[----:B------:R-:W-:Y:S02]  /*a4e0*/  IMAD.MOV.U32 R131, RZ, RZ, R238 ;  /* 0x000000ffff837224 */ /* 0x000fe400078e00ee */
[----:B------:R-:W-:-:S02]  /*a4f0*/  IMAD.MOV.U32 R101, RZ, RZ, R53 ;  /* 0x000000ffff657224 */ /* 0x000fc400078e0035 */
[----:B------:R-:W-:Y:S02]  /*a500*/  IMAD.MOV.U32 R94, RZ, RZ, R79 ;  /* 0x000000ffff5e7224 */ /* 0x000fe400078e004f */
[----:B------:R-:W-:Y:S02]  /*a510*/  IMAD.MOV.U32 R53, RZ, RZ, R246 ;  /* 0x000000ffff357224 */ /* 0x000fe400078e00f6 */
[----:B------:R-:W-:Y:S02]  /*a520*/  IMAD.MOV.U32 R69, RZ, RZ, R131 ;  /* 0x000000ffff457224 */ /* 0x000fe400078e0083 */
[----:B------:R-:W-:Y:S02]  /*a530*/  IMAD.MOV.U32 R79, RZ, RZ, R78 ;  /* 0x000000ffff4f7224 */ /* 0x000fe400078e004e */
[----:B------:R-:W-:-:S04]  /*a540*/  IMAD.WIDE.U32 R246, R0, -0x2daee0ad, RZ ;  /* 0xd2511f5300f67825 */ /* 0x000fc800078e00ff */
[----:B------:R-:W-:Y:S02]  /*a550*/  IMAD.MOV.U32 R55, RZ, RZ, R239 ;  /* 0x000000ffff377224 */ /* 0x000fe400078e00ef */
[----:B------:R-:W-:Y:S02]  /*a560*/  IMAD.MOV.U32 R78, RZ, RZ, R45 ;  /* 0x000000ffff4e7224 */ /* 0x000fe400078e002d */
[----:B------:R-:W-:Y:S02]  /*a570*/  IMAD.MOV.U32 R45, RZ, RZ, R76 ;  /* 0x000000ffff2d7224 */ /* 0x000fe400078e004c */
[----:B------:R-:W-:Y:S02]  /*a580*/  IMAD.MOV.U32 R76, RZ, RZ, R217 ;  /* 0x000000ffff4c7224 */ /* 0x000fe400078e00d9 */
[----:B------:R-:W-:Y:S02]  /*a590*/  IMAD.MOV.U32 R96, RZ, RZ, R69 ;  /* 0x000000ffff607224 */ /* 0x000fe400078e0045 */
[----:B------:R-:W-:Y:S01]  /*a5a0*/  IMAD.MOV.U32 R81, RZ, RZ, R101 ;  /* 0x000000ffff517224 */ /* 0x000fe200078e0065 */
[----:B------:R-:W-:Y:S01]  /*a5b0*/  LOP3.LUT R0, R247, UR34, R42, 0x96, !PT ;  /* 0x00000022f7007c12 */ /* 0x000fe2000f8e962a */
[----:B------:R-:W-:-:S02]  /*a5c0*/  IMAD.MOV.U32 R98, RZ, RZ, R55 ;  /* 0x000000ffff627224 */ /* 0x000fc400078e0037 */
[----:B------:R-:W-:Y:S02]  /*a5d0*/  IMAD.MOV.U32 R69, RZ, RZ, R95 ;  /* 0x000000ffff457224 */ /* 0x000fe400078e005f */
[----:B------:R-:W-:Y:S01]  /*a5e0*/  IMAD.MOV.U32 R101, RZ, RZ, R75 ;  /* 0x000000ffff657224 */ /* 0x000fe200078e004b */
[----:B------:R1:W-:Y:S01]  /*a5f0*/  STL.64 [R1+0x70], R24 ;  /* 0x0000701801007387 */ /* 0x0003e20000100a00 */
        /* <DEDUP_REMOVED lines=9> */
[----:B------:R-:W2:Y:S01]  /*a690*/  LDL.LU R249, [R1+0x118] ;  /* 0x0001180001f97983 */ /* 0x000ea20000300800 */
[----:B------:R-:W-:-:S02]  /*a6a0*/  IMAD.MOV.U32 R79, RZ, RZ, R45 ;  /* 0x000000ffff4f7224 */ /* 0x000fc400078e002d */
[----:B------:R-:W-:Y:S02]  /*a6b0*/  IMAD.MOV.U32 R44, RZ, RZ, R76 ;  /* 0x000000ffff2c7224 */ /* 0x000fe400078e004c */
[----:B------:R-:W-:Y:S02]  /*a6c0*/  IMAD.MOV.U32 R77, RZ, RZ, R248 ;  /* 0x000000ffff4d7224 */ /* 0x000fe400078e00f8 */
[----:B------:R-:W-:Y:S01]  /*a6d0*/  IMAD.MOV.U32 R78, RZ, RZ, R93 ;  /* 0x000000ffff4e7224 */ /* 0x000fe200078e005d */
[----:B------:R-:W2:Y:S01]  /*a6e0*/  LDL.LU R248, [R1+0x114] ;  /* 0x0001140001f87983 */ /* 0x000ea20000300800 */
[----:B------:R-:W-:Y:S02]  /*a6f0*/  IMAD.MOV.U32 R45, RZ, RZ, R73 ;  /* 0x000000ffff2d7224 */ /* 0x000fe400078e0049 */
[----:B------:R-:W-:Y:S02]  /*a700*/  IMAD.MOV.U32 R76, RZ, RZ, R229 ;  /* 0x000000ffff4c7224 */ /* 0x000fe400078e00e5 */
[----:B------:R-:W-:Y:S01]  /*a710*/  IMAD.MOV.U32 R93, RZ, RZ, R68 ;  /* 0x000000ffff5d7224 */ /* 0x000fe200078e0044 */
[----:B------:R-:W3:Y:S01]  /*a720*/  LDL.LU R229, [R1+0x110] ;  /* 0x0001100001e57983 */ /* 0x000ee20000300800 */
[----:B------:R-:W-:-:S02]  /*a730*/  IMAD.MOV.U32 R73, RZ, RZ, R172 ;  /* 0x000000ffff497224 */ /* 0x000fc400078e00ac */
[----:B------:R-:W-:Y:S01]  /*a740*/  IMAD.MOV.U32 R68, RZ, RZ, R203 ;  /* 0x000000ffff447224 */ /* 0x000fe200078e00cb */
[----:B------:R4:W5:Y:S04]  /*a750*/  LDL.LU R172, [R1+0x10c] ;  /* 0x00010c0001ac7983 */ /* 0x0009680000300800 */
[----:B------:R-:W3:Y:S01]  /*a760*/  LDL.LU R203, [R1+0x108] ;  /* 0x0001080001cb7983 */ /* 0x000ee20000300800 */
[----:B------:R-:W-:Y:S02]  /*a770*/  IMAD.MOV.U32 R59, RZ, RZ, R74 ;  /* 0x000000ffff3b7224 */ /* 0x000fe400078e004a */
[----:B------:R-:W-:Y:S02]  /*a780*/  IMAD.MOV.U32 R74, RZ, RZ, R84 ;  /* 0x000000ffff4a7224 */ /* 0x000fe400078e0054 */
[----:B------:R-:W-:-:S02]  /*a790*/  IMAD.MOV.U32 R84, RZ, RZ, R206 ;  /* 0x000000ffff547224 */ /* 0x000fc400078e00ce */
[----:B------:R-:W4:Y:S01]  /*a7a0*/  LDL.LU R206, [R1+0x104] ;  /* 0x0001040001ce7983 */ /* 0x000f220000300800 */
[----:B------:R-:W-:Y:S02]  /*a7b0*/  IMAD.MOV.U32 R58, RZ, RZ, R75 ;  /* 0x000000ffff3a7224 */ /* 0x000fe400078e004b */
[----:B------:R-:W-:Y:S02]  /*a7c0*/  IMAD.MOV.U32 R75, RZ, RZ, R80 ;  /* 0x000000ffff4b7224 */ /* 0x000fe400078e0050 */
[----:B------:R-:W-:Y:S02]  /*a7d0*/  IMAD.MOV.U32 R80, RZ, RZ, R205 ;  /* 0x000000ffff507224 */ /* 0x000fe400078e00cd */
[----:B------:R-:W4:Y:S01]  /*a7e0*/  LDL.LU R205, [R1+0x100] ;  /* 0x0001000001cd7983 */ /* 0x000f220000300800 */
[----:B------:R-:W-:Y:S01]  /*a7f0*/  HSET2.LE.AND R2, R9, R17, PT ;  /* 0x0000001109027233 */ /* 0x000fe20003803000 */
[----:B------:R-:W-:-:S04]  /*a800*/  IMAD.WIDE.U32 R238, R0, -0x326172a9, RZ ;  /* 0xcd9e8d5700ee7825 */ /* 0x000fc800078e00ff */
[----:B------:R-:W-:Y:S01]  /*a810*/  LOP3.LUT R8, R2, R103, RZ, 0xc0, !PT ;  /* 0x0000006702087212 */ /* 0x000fe200078ec0ff */
[----:B------:R-:W-:Y:S01]  /*a820*/  HSET2.LE.AND R2, R5, R17, PT ;  /* 0x0000001105027233 */ /* 0x000fe20003803000 */
[----:B------:R-:W-:Y:S01]  /*a830*/  IMAD.MOV.U32 R217, RZ, RZ, R129 ;  /* 0x000000ffffd97224 */ /* 0x000fe200078e0081 */
[----:B------:R-:W-:-:S03]  /*a840*/  LOP3.LUT R0, R239, UR13, R114, 0x96, !PT ;  /* 0x0000000def007c12 */ /* 0x000fc6000f8e9672 */
[----:B------:R-:W-:Y:S02]  /*a850*/  LOP3.LUT R129, R2, R48, RZ, 0xc0, !PT ;  /* 0x0000003002817212 */ /* 0x000fe400078ec0ff */
[----:B------:R-:W-:Y:S01]  /*a860*/  LOP3.LUT R2, R115, UR14, R24, 0x96, !PT ;  /* 0x0000000e73027c12 */ /* 0x000fe2000f8e9618 */
[----:B------:R-:W-:Y:S01]  /*a870*/  HSET2.LE.AND R3, R6, R17, PT ;  /* 0x0000001106037233 */ /* 0x000fe20003803000 */
[----:B------:R-:W-:-:S04]  /*a880*/  IMAD.WIDE.U32 R12, R0, -0x2daee0ad, RZ ;  /* 0xd2511f53000c7825 */ /* 0x000fc800078e00ff */
[----:B------:R-:W-:Y:S01]  /*a890*/  IMAD.WIDE.U32 R4, R2, -0x2daee0ad, RZ ;  /* 0xd2511f5302047825 */ /* 0x000fe200078e00ff */
[----:B------:R-:W-:Y:S01]  /*a8a0*/  LOP3.LUT R9, R3, R102, RZ, 0xc0, !PT ;  /* 0x0000006603097212 */ /* 0x000fe200078ec0ff */
[----:B------:R-:W-:-:S03]  /*a8b0*/  HSET2.LE.AND R3, R7, R17, PT ;  /* 0x0000001107037233 */ /* 0x000fc60003803000 */
[----:B------:R-:W-:Y:S02]  /*a8c0*/  LOP3.LUT R2, R5, UR12, R246, 0x96, !PT ;  /* 0x0000000c05027c12 */ /* 0x000fe4000f8e96f6 */
[----:B------:R-:W-:Y:S02]  /*a8d0*/  LOP3.LUT R0, R13, UR10, R4, 0x96, !PT ;  /* 0x0000000a0d007c12 */ /* 0x000fe4000f8e9604 */
[----:B------:R-:W-:Y:S01]  /*a8e0*/  LOP3.LUT R128, R3, R49, RZ, 0xc0, !PT ;  /* 0x0000003103807212 */ /* 0x000fe200078ec0ff */
[----:B------:R-:W-:-:S04]  /*a8f0*/  IMAD.WIDE.U32 R2, R2, -0x326172a9, RZ ;  /* 0xcd9e8d5702027825 */ /* 0x000fc800078e00ff */
[----:B------:R-:W-:Y:S01]  /*a900*/  IMAD.WIDE.U32 R6, R0, -0x326172a9, RZ ;  /* 0xcd9e8d5700067825 */ /* 0x000fe200078e00ff */
[----:B------:R-:W-:-:S04]  /*a910*/  LOP3.LUT R0, R3, UR11, R238, 0x96, !PT ;  /* 0x0000000b03007c12 */ /* 0x000fc8000f8e96ee */
[----:B------:R-:W-:Y:S01]  /*a920*/  LOP3.LUT R4, R7, UR9, R2, 0x96, !PT ;  /* 0x0000000907047c12 */ /* 0x000fe2000f8e9602 */
[----:B------:R-:W-:-:S04]  /*a930*/  IMAD.WIDE.U32 R2, R0, -0x2daee0ad, RZ ;  /* 0xd2511f5300027825 */ /* 0x000fc800078e00ff */
[----:B-1----:R-:W-:Y:S01]  /*a940*/  IMAD.WIDE.U32 R24, R4, -0x2daee0ad, RZ ;  /* 0xd2511f5304187825 */ /* 0x002fe200078e00ff */
[----:B------:R-:W-:-:S04]  /*a950*/  LOP3.LUT R3, R3, UR8, R12, 0x96, !PT ;  /* 0x0000000803037c12 */ /* 0x000fc8000f8e960c */
[----:B------:R-:W-:Y:S01]  /*a960*/  LOP3.LUT R2, R25, UR6, R2, 0x96, !PT ;  /* 0x0000000619027c12 */ /* 0x000fe2000f8e9602 */
[----:B------:R-:W-:Y:S01]  /*a970*/  HSET2.LE.AND R0, R14, R17, PT ;  /* 0x000000110e007233 */ /* 0x000fe20003803000 */
[----:B------:R-:W-:Y:S01]  /*a980*/  IMAD.WIDE.U32 R4, R3, -0x326172a9, RZ ;  /* 0xcd9e8d5703047825 */ /* 0x000fe200078e00ff */
[----:B------:R-:W1:Y:S03]  /*a990*/  LDSM.16.MT88.4 R12, [R201+0xa000] ;  /* 0x00a00000c90c783b */ /* 0x000e660000004200 */
[----:B------:R-:W-:Y:S01]  /*a9a0*/  IMAD.WIDE.U32 R2, R2, -0x326172a9, RZ ;  /* 0xcd9e8d5702027825 */ /* 0x000fe200078e00ff */
[----:B------:R-:W-:-:S04]  /*a9b0*/  LOP3.LUT R131, R0, R38, RZ, 0xc0, !PT ;  /* 0x0000002600837212 */ /* 0x000fc800078ec0ff */
[----:B------:R-:W-:Y:S02]  /*a9c0*/  LOP3.LUT R0, R3, UR15, R4, 0x96, !PT ;  /* 0x0000000f03007c12 */ /* 0x000fe4000f8e9604 */
[----:B------:R-:W-:Y:S02]  /*a9d0*/  SHF.R.U32.HI R4, RZ, 0x10, R2 ;  /* 0x00000010ff047819 */ /* 0x000fe40000011602 */
[----:B------:R-:W-:Y:S02]  /*a9e0*/  LOP3.LUT R22, R5, UR7, R6, 0x96, !PT ;  /* 0x0000000705167c12 */ /* 0x000fe4000f8e9606 */
[C---:B------:R-:W-:Y:S02]  /*a9f0*/  LOP3.LUT R3, R2.reuse, 0xffff, RZ, 0xc0, !PT ;  /* 0x0000ffff02037812 */ /* 0x040fe400078ec0ff */
[----:B------:R-:W-:Y:S02]  /*aa00*/  LOP3.LUT R6, R2, 0xff, RZ, 0xc0, !PT ;  /* 0x000000ff02067812 */ /* 0x000fe400078ec0ff */
[----:B------:R-:W-:-:S02]  /*aa10*/  SHF.R.U32.HI R5, RZ, 0x18, R2 ;  /* 0x00000018ff057819 */ /* 0x000fc40000011602 */
[----:B------:R-:W-:Y:S02]  /*aa20*/  LOP3.LUT R2, R4, 0xff, RZ, 0xc0, !PT ;  /* 0x000000ff04027812 */ /* 0x000fe400078ec0ff */
[----:B------:R-:W-:Y:S02]  /*aa30*/  SHF.R.U32.HI R3, RZ, 0x8, R3 ;  /* 0x00000008ff037819 */ /* 0x000fe40000011603 */
[----:B------:R-:W-:Y:S02]  /*aa40*/  PRMT R5, R2, 0x5410, R5 ;  /* 0x0000541002057816 */ /* 0x000fe40000000005 */
[----:B------:R-:W-:Y:S02]  /*aa50*/  LOP3.LUT R2, R0, 0xffff, RZ, 0xc0, !PT ;  /* 0x0000ffff00027812 */ /* 0x000fe400078ec0ff */
[----:B------:R-:W-:Y:S02]  /*aa60*/  PRMT R6, R6, 0x5410, R3 ;  /* 0x0000541006067816 */ /* 0x000fe40000000003 */
[----:B------:R-:W-:-:S02]  /*aa70*/  SHF.R.U32.HI R3, RZ, 0x8, R2 ;  /* 0x00000008ff037819 */ /* 0x000fc40000011602 */
[----:B------:R-:W-:-:S04]  /*aa80*/  LOP3.LUT R2, R0, 0xff, RZ, 0xc0, !PT ;  /* 0x000000ff00027812 */ /* 0x000fc800078ec0ff */
[----:B------:R-:W-:Y:S02]  /*aa90*/  PRMT R4, R2, 0x5410, R3 ;  /* 0x0000541002047816 */ /* 0x000fe40000000003 */
[--C-:B------:R-:W-:Y:S02]  /*aaa0*/  SHF.R.U32.HI R3, RZ, 0x10, R0.reuse ;  /* 0x00000010ff037819 */ /* 0x100fe40000011600 */
[----:B------:R-:W-:Y:S02]  /*aab0*/  SHF.R.U32.HI R2, RZ, 0x18, R0 ;  /* 0x00000018ff027819 */ /* 0x000fe40000011600 */
[----:B------:R-:W-:-:S04]  /*aac0*/  LOP3.LUT R0, R3, 0xff, RZ, 0xc0, !PT ;  /* 0x000000ff03007812 */ /* 0x000fc800078ec0ff */
[----:B------:R-:W-:Y:S01]  /*aad0*/  PRMT R16, R0, 0x5410, R2 ;  /* 0x0000541000107816 */ /* 0x000fe20000000002 */
[--C-:B------:R-:W-:Y:S02]  /*aae0*/  HSET2.LE.AND R0, R6, R17.reuse, PT ;  /* 0x0000001106007233 */ /* 0x100fe40003803000 */
[--C-:B------:R-:W-:Y:S02]  /*aaf0*/  HSET2.LE.AND R2, R5, R17.reuse, PT ;  /* 0x0000001105027233 */ /* 0x100fe40003803000 */
[--C-:B------:R-:W-:Y:S01]  /*ab00*/  HSET2.LE.AND R3, R4, R17.reuse, PT ;  /* 0x0000001104037233 */ /* 0x100fe20003803000 */
[----:B------:R-:W-:Y:S01]  /*ab10*/  LOP3.LUT R6, R0, R40, RZ, 0xc0, !PT ;  /* 0x0000002800067212 */ /* 0x000fe200078ec0ff */
[----:B------:R-:W-:Y:S01]  /*ab20*/  HSET2.LE.AND R0, R16, R17, PT ;  /* 0x0000001110007233 */ /* 0x000fe20003803000 */
[----:B------:R-:W-:Y:S02]  /*ab30*/  LOP3.LUT R7, R2, R39, RZ, 0xc0, !PT ;  /* 0x0000002702077212 */ /* 0x000fe400078ec0ff */
[----:B------:R-:W-:-:S02]  /*ab40*/  LOP3.LUT R4, R3, R41, RZ, 0xc0, !PT ;  /* 0x0000002903047212 */ /* 0x000fc400078ec0ff */
[----:B------:R-:W-:Y:S01]  /*ab50*/  LOP3.LUT R5, R0, R36, RZ, 0xc0, !PT ;  /* 0x0000002400057212 */ /* 0x000fe200078ec0ff */
[-C--:B-1----:R-:W-:Y:S08]  /*ab60*/  HMMA.16816.F32 R152, R8, R12.reuse, R152 ;  /* 0x0000000c0898723c */ /* 0x082ff00000001898 */
[C---:B------:R-:W-:Y:S08]  /*ab70*/  HMMA.16816.F32 R168, R4.reuse, R12, R168 ;  /* 0x0000000c04a8723c */ /* 0x040ff000000018a8 */
[----:B------:R-:W-:Y:S01]  /*ab80*/  HMMA.16816.F32 R164, R4, R14, R164 ;  /* 0x0000000e04a4723c */ /* 0x000fe200000018a4 */
[----:B------:R-:W-:-:S02]  /*ab90*/  IMAD.MOV.U32 R56, RZ, RZ, R79 ;  /* 0x000000ffff387224 */ /* 0x000fc400078e004f */
[----:B------:R-:W-:Y:S02]  /*aba0*/  IMAD.MOV.U32 R57, RZ, RZ, R78 ;  /* 0x000000ffff397224 */ /* 0x000fe400078e004e */
[----:B------:R-:W-:Y:S01]  /*abb0*/  IMAD.MOV.U32 R47, RZ, RZ, R92 ;  /* 0x000000ffff2f7224 */ /* 0x000fe200078e005c */
[----:B------:R-:W-:Y:S01]  /*abc0*/  @!P4 PRMT R220, R62, 0x5410, RZ ;  /* 0x000054103edcc816 */ /* 0x000fe200000000ff */
[----:B------:R-:W-:Y:S02]  /*abd0*/  IMAD.MOV.U32 R46, RZ, RZ, R93 ;  /* 0x000000ffff2e7224 */ /* 0x000fe400078e005d */
[----:B------:R-:W-:Y:S02]  /*abe0*/  IMAD.MOV.U32 R92, RZ, RZ, R215 ;  /* 0x000000ffff5c7224 */ /* 0x000fe400078e00d7 */
[----:B------:R-:W-:Y:S01]  /*abf0*/  IMAD.MOV.U32 R63, RZ, RZ, R94 ;  /* 0x000000ffff3f7224 */ /* 0x000fe200078e005e */
[----:B------:R1:W5:Y:S01]  /*ac00*/  LDL.LU R215, [R1+0xfc] ;  /* 0x0000fc0001d77983 */ /* 0x0003620000300800 */
[----:B------:R-:W-:-:S02]  /*ac10*/  IMAD.MOV.U32 R93, RZ, RZ, R214 ;  /* 0x000000ffff5d7224 */ /* 0x000fc400078e00d6 */
[----:B------:R-:W-:Y:S01]  /*ac20*/  IMAD.MOV.U32 R62, RZ, RZ, R95 ;  /* 0x000000ffff3e7224 */ /* 0x000fe200078e005f */
[----:B------:R1:W5:Y:S01]  /*ac30*/  LDL.LU R214, [R1+0xf8] ;  /* 0x0000f80001d67983 */ /* 0x0003620000300800 */
[----:B------:R-:W-:Y:S02]  /*ac40*/  IMAD.MOV.U32 R94, RZ, RZ, R213 ;  /* 0x000000ffff5e7224 */ /* 0x000fe400078e00d5 */
[----:B------:R-:W-:Y:S01]  /*ac50*/  IMAD.MOV.U32 R95, RZ, RZ, R212 ;  /* 0x000000ffff5f7224 */ /* 0x000fe200078e00d4 */
[----:B------:R1:W5:Y:S01]  /*ac60*/  LDL.LU R213, [R1+0xf4] ;  /* 0x0000f40001d57983 */ /* 0x0003620000300800 */
[----:B------:R-:W-:Y:S02]  /*ac70*/  IMAD.MOV.U32 R61, RZ, RZ, R101 ;  /* 0x000000ffff3d7224 */ /* 0x000fe400078e0065 */
[----:B------:R-:W-:Y:S01]  /*ac80*/  IMAD.MOV.U32 R100, RZ, RZ, R211 ;  /* 0x000000ffff647224 */ /* 0x000fe200078e00d3 */
[----:B------:R1:W5:Y:S01]  /*ac90*/  LDL.LU R212, [R1+0xf0] ;  /* 0x0000f00001d47983 */ /* 0x0003620000300800 */
[----:B------:R-:W-:-:S02]  /*aca0*/  IMAD.MOV.U32 R101, RZ, RZ, R210 ;  /* 0x000000ffff657224 */ /* 0x000fc400078e00d2 */
[----:B------:R-:W-:Y:S01]  /*acb0*/  IMAD.MOV.U32 R102, RZ, RZ, R209 ;  /* 0x000000ffff667224 */ /* 0x000fe200078e00d1 */
[----:B------:R1:W5:Y:S01]  /*acc0*/  LDL.LU R211, [R1+0xec] ;  /* 0x0000ec0001d37983 */ /* 0x0003620000300800 */
[----:B------:R-:W-:-:S03]  /*acd0*/  IMAD.MOV.U32 R103, RZ, RZ, R208 ;  /* 0x000000ffff677224 */ /* 0x000fc600078e00d0 */
[----:B------:R1:W5:Y:S01]  /*ace0*/  LDL.LU R210, [R1+0xe8] ;  /* 0x0000e80001d27983 */ /* 0x0003620000300800 */
[----:B------:R-:W-:-:S03]  /*acf0*/  IMAD.MOV.U32 R16, RZ, RZ, R207 ;  /* 0x000000ffff107224 */ /* 0x000fc600078e00cf */
[----:B------:R1:W5:Y:S01]  /*ad00*/  LDL.LU R209, [R1+0xe4] ;  /* 0x0000e40001d17983 */ /* 0x0003620000300800 */
[----:B------:R-:W-:-:S03]  /*ad10*/  IMAD.MOV.U32 R17, RZ, RZ, R204 ;  /* 0x000000ffff117224 */ /* 0x000fc600078e00cc */
[----:B------:R1:W5:Y:S01]  /*ad20*/  LDL.LU R208, [R1+0xe0] ;  /* 0x0000e00001d07983 */ /* 0x0003620000300800 */
[----:B------:R-:W-:-:S03]  /*ad30*/  IMAD.MOV.U32 R60, RZ, RZ, R112 ;  /* 0x000000ffff3c7224 */ /* 0x000fc600078e0070 */
[----:B------:R1:W-:Y:S04]  /*ad40*/  STG.E.U16 [R20.64+-0x2e], R18 ;  /* 0xffffd21214007986 */ /* 0x0003e8000c10151c */
[----:B------:R1:W5:Y:S04]  /*ad50*/  LDL.LU R207, [R1+0xdc] ;  /* 0x0000dc0001cf7983 */ /* 0x0003680000300800 */
[----:B------:R2:W-:Y:S04]  /*ad60*/  STG.E.U16 [R20.64+-0x30], R19 ;  /* 0xffffd01314007986 */ /* 0x0005e8000c10151c */
[----:B------:R2:W5:Y:S01]  /*ad70*/  LDL.LU R204, [R1+0xd8] ;  /* 0x0000d80001cc7983 */ /* 0x0005620000300800 */
[----:B------:R-:W-:-:S02]  /*ad80*/  IMAD.MOV.U32 R79, RZ, RZ, R77 ;  /* 0x000000ffff4f7224 */ /* 0x000fc400078e004d */
[----:B------:R-:W-:Y:S02]  /*ad90*/  IMAD.MOV.U32 R77, RZ, RZ, R73 ;  /* 0x000000ffff4d7224 */ /* 0x000fe400078e0049 */
[----:B------:R-:W-:Y:S02]  /*ada0*/  IMAD.MOV.U32 R78, RZ, RZ, R76 ;  /* 0x000000ffff4e7224 */ /* 0x000fe400078e004c */
[----:B------:R-:W-:Y:S02]  /*adb0*/  IMAD.MOV.U32 R73, RZ, RZ, R85 ;  /* 0x000000ffff497224 */ /* 0x000fe400078e0055 */
[----:B-1----:R-:W-:Y:S02]  /*adc0*/  IMAD.MOV.U32 R18, RZ, RZ, R202 ;  /* 0x000000ffff127224 */ /* 0x002fe400078e00ca */
[----:B------:R1:W5:Y:S01]  /*add0*/  LDL.LU R202, [R1+0xd4] ;  /* 0x0000d40001ca7983 */ /* 0x0003620000300800 */
[----:B--2---:R-:W-:Y:S03]  /*ade0*/  HMMA.16816.F32 R36, R8, R14, R248 ;  /* 0x0000000e0824723c */ /* 0x004fe600000018f8 */
[----:B---3--:R-:W2:Y:S04]  /*adf0*/  LDSM.16.MT88.4 R12, [R203+0xa000] ;  /* 0x00a00000cb0c783b */ /* 0x008ea80000004200 */
[----:B------:R-:W-:-:S02]  /*ae00*/  IMAD.MOV.U32 R248, RZ, RZ, R42 ;  /* 0x000000fffff87224 */ /* 0x000fc400078e002a */
[----:B------:R-:W-:Y:S02]  /*ae10*/  IMAD.MOV.U32 R19, RZ, RZ, R200 ;  /* 0x000000ffff137224 */ /* 0x000fe400078e00c8 */
[----:B------:R1:W5:Y:S01]  /*ae20*/  LDL.LU R200, [R1+0xd0] ;  /* 0x0000d00001c87983 */ /* 0x0003620000300800 */
[-C--:B--2---:R-:W-:Y:S08]  /*ae30*/  HMMA.16816.F32 R144, R8, R12.reuse, R144 ;  /* 0x0000000c0890723c */ /* 0x084ff00000001890 */
[C---:B------:R-:W-:Y:S08]  /*ae40*/  HMMA.16816.F32 R160, R4.reuse, R12, R160 ;  /* 0x0000000c04a0723c */ /* 0x040ff000000018a0 */
[-C--:B------:R-:W-:Y:S08]  /*ae50*/  HMMA.16816.F32 R156, R4, R14.reuse, R156 ;  /* 0x0000000e049c723c */ /* 0x080ff0000000189c */
[----:B------:R-:W-:Y:S01]  /*ae60*/  HMMA.16816.F32 R40, R8, R14, R56 ;  /* 0x0000000e0828723c */ /* 0x000fe20000001838 */
[----:B----4-:R-:W2:Y:S01]  /*ae70*/  LDSM.16.MT88.4 R12, [R206+0xa000] ;  /* 0x00a00000ce0c783b */ /* 0x010ea20000004200 */
[----:B------:R-:W-:-:S02]  /*ae80*/  IMAD.MOV.U32 R251, RZ, RZ, R55 ;  /* 0x000000fffffb7224 */ /* 0x000fc400078e0037 */
[----:B------:R-:W-:Y:S02]  /*ae90*/  IMAD.MOV.U32 R76, RZ, RZ, R53 ;  /* 0x000000ffff4c7224 */ /* 0x000fe400078e0035 */
[----:B------:R-:W-:Y:S02]  /*aea0*/  IMAD.MOV.U32 R85, RZ, RZ, R54 ;  /* 0x000000ffff557224 */ /* 0x000fe400078e0036 */
[-C--:B--2---:R-:W-:Y:S08]  /*aeb0*/  HMMA.16816.F32 R44, R8, R12.reuse, R44 ;  /* 0x0000000c082c723c */ /* 0x084ff0000000182c */
[C---:B------:R-:W-:Y:S08]  /*aec0*/  HMMA.16816.F32 R52, R4.reuse, R12, R116 ;  /* 0x0000000c0434723c */ /* 0x040ff00000001874 */
[-C--:B------:R-:W-:Y:S08]  /*aed0*/  HMMA.16816.F32 R56, R4, R14.reuse, R140 ;  /* 0x0000000e0438723c */ /* 0x080ff0000000188c */
[----:B------:R-:W-:Y:S01]  /*aee0*/  HMMA.16816.F32 R60, R8, R14, R60 ;  /* 0x0000000e083c723c */ /* 0x000fe2000000183c */
[----:B------:R-:W2:Y:S01]  /*aef0*/  LDSM.16.MT88.4 R12, [R205+0xa000] ;  /* 0x00a00000cd0c783b */ /* 0x000ea20000004200 */
[----:B------:R-:W-:Y:S01]  /*af00*/  @!P1 HADD2 R70, -R23.H0_H0, -RZ.H0_H0 ;  /* 0xa00000ff17469230 */ /* 0x000fe20000000900 */
[----:B------:R-:W-:-:S02]  /*af10*/  IMAD.MOV.U32 R250, RZ, RZ, R69 ;  /* 0x000000fffffa7224 */ /* 0x000fc400078e0045 */
[----:B------:R-:W-:Y:S02]  /*af20*/  IMAD.MOV.U32 R143, RZ, RZ, R68 ;  /* 0x000000ffff8f7224 */ /* 0x000fe400078e0044 */
[----:B------:R-:W-:Y:S01]  /*af30*/  @!P1 PRMT R23, R70, 0x5410, RZ ;  /* 0x0000541046179816 */ /* 0x000fe200000000ff */
[----:B------:R-:W-:Y:S02]  /*af40*/  IMAD.MOV.U32 R249, RZ, RZ, R81 ;  /* 0x000000fffff97224 */ /* 0x000fe400078e0051 */
[----:B------:R-:W-:Y:S02]  /*af50*/  IMAD.MOV.U32 R140, RZ, RZ, R79 ;  /* 0x000000ffff8c7224 */ /* 0x000fe400078e004f */
[----:B------:R-:W-:Y:S02]  /*af60*/  IMAD.MOV.U32 R141, RZ, RZ, R78 ;  /* 0x000000ffff8d7224 */ /* 0x000fe400078e004e */
[----:B------:R-:W-:Y:S01]  /*af70*/  IMAD.MOV.U32 R142, RZ, RZ, R77 ;  /* 0x000000ffff8e7224 */ /* 0x000fe200078e004d */
[-C--:B--2---:R-:W-:Y:S08]  /*af80*/  HMMA.16816.F32 R68, R8, R12.reuse, R72 ;  /* 0x0000000c0844723c */ /* 0x084ff00000001848 */
[----:B------:R-:W-:Y:S07]  /*af90*/  HMMA.16816.F32 R72, R4, R12, R148 ;  /* 0x0000000c0448723c */ /* 0x000fee0000001894 */
[----:B------:R-:W-:-:S02]  /*afa0*/  IMAD.MOV.U32 R148, RZ, RZ, R76 ;  /* 0x000000ffff947224 */ /* 0x000fc400078e004c */
[----:B------:R-:W-:Y:S01]  /*afb0*/  IMAD.MOV.U32 R151, RZ, RZ, R80 ;  /* 0x000000ffff977224 */ /* 0x000fe200078e0050 */
[-C--:B------:R-:W-:Y:S08]  /*afc0*/  HMMA.16816.F32 R76, R4, R14.reuse, R184 ;  /* 0x0000000e044c723c */ /* 0x080ff000000018b8 */
[----:B------:R-:W-:Y:S01]  /*afd0*/  HMMA.16816.F32 R80, R8, R14, R92 ;  /* 0x0000000e0850723c */ /* 0x000fe2000000185c */
[----:B------:R-:W2:Y:S01]  /*afe0*/  LDSM.16.MT88.4 R12, [R201+0xb000] ;  /* 0x00b00000c90c783b */ /* 0x000ea20000004200 */
[----:B------:R-:W-:-:S02]  /*aff0*/  IMAD.MOV.U32 R149, RZ, RZ, R85 ;  /* 0x000000ffff957224 */ /* 0x000fc400078e0055 */
[----:B------:R-:W-:-:S04]  /*b000*/  IMAD.MOV.U32 R150, RZ, RZ, R84 ;  /* 0x000000ffff967224 */ /* 0x000fc800078e0054 */
[-C--:B--2---:R-:W-:Y:S08]  /*b010*/  HMMA.16816.F32 R188, R8, R12.reuse, R188 ;  /* 0x0000000c08bc723c */ /* 0x084ff000000018bc */
[C---:B------:R-:W-:Y:S08]  /*b020*/  HMMA.16816.F32 R84, R4.reuse, R12, R192 ;  /* 0x0000000c0454723c */ /* 0x040ff000000018c0 */
[-C--:B------:R-:W-:Y:S08]  /*b030*/  HMMA.16816.F32 R92, R4, R14.reuse, R196 ;  /* 0x0000000e045c723c */ /* 0x080ff000000018c4 */
[----:B------:R-:W-:Y:S01]  /*b040*/  HMMA.16816.F32 R184, R8, R14, R100 ;  /* 0x0000000e08b8723c */ /* 0x000fe20000001864 */
[----:B------:R-:W2:Y:S01]  /*b050*/  LDSM.16.MT88.4 R12, [R203+0xb000] ;  /* 0x00b00000cb0c783b */ /* 0x000ea20000004200 */
[----:B------:R-:W-:-:S06]  /*b060*/  IMAD.WIDE.U32 R2, R22, -0x2daee0ad, RZ ;  /* 0xd2511f5316027825 */ /* 0x000fcc00078e00ff */
[-C--:B--2---:R-:W-:Y:S08]  /*b070*/  HMMA.16816.F32 R216, R8, R12.reuse, R216 ;  /* 0x0000000c08d8723c */ /* 0x084ff000000018d8 */
[C---:B------:R-:W-:Y:S08]  /*b080*/  HMMA.16816.F32 R88, R4.reuse, R12, R88 ;  /* 0x0000000c0458723c */ /* 0x040ff00000001858 */
[-C--:B------:R-:W-:Y:S08]  /*b090*/  HMMA.16816.F32 R100, R4, R14.reuse, R224 ;  /* 0x0000000e0464723c */ /* 0x080ff000000018e0 */
[----:B------:R-:W-:Y:S01]  /*b0a0*/  HMMA.16816.F32 R196, R8, R14, R16 ;  /* 0x0000000e08c4723c */ /* 0x000fe20000001810 */
[----:B------:R-:W2:Y:S04]  /*b0b0*/  LDSM.16.MT88.4 R16, [R206+0xb000] ;  /* 0x00b00000ce10783b */ /* 0x000ea80000004200 */
[----:B------:R-:W3:Y:S01]  /*b0c0*/  LDSM.16.MT88.4 R12, [R205+0xb000] ;  /* 0x00b00000cd0c783b */ /* 0x000ee20000004200 */
[----:B------:R-:W-:-:S02]  /*b0d0*/  LOP3.LUT R0, R3, UR16, R24, 0x96, !PT ;  /* 0x0000001003007c12 */ /* 0x000fc4000f8e9618 */
[----:B------:R-:W-:-:S04]  /*b0e0*/  LOP3.LUT R3, R2, 0xffff, RZ, 0xc0, !PT ;  /* 0x0000ffff02037812 */ /* 0x000fc800078ec0ff */
[----:B------:R-:W-:Y:S01]  /*b0f0*/  SHF.R.U32.HI R3, RZ, 0x8, R3 ;  /* 0x00000008ff037819 */ /* 0x000fe20000011603 */
[C---:B--2---:R-:W-:Y:S08]  /*b100*/  HMMA.16816.F32 R104, R4.reuse, R16, R104 ;  /* 0x000000100468723c */ /* 0x044ff00000001868 */
[C---:B------:R-:W-:Y:S08]  /*b110*/  HMMA.16816.F32 R108, R4.reuse, R18, R108 ;  /* 0x00000012046c723c */ /* 0x040ff0000000186c */
[C---:B---3--:R-:W-:Y:S08]  /*b120*/  HMMA.16816.F32 R120, R4.reuse, R12, R120 ;  /* 0x0000000c0478723c */ /* 0x048ff00000001878 */
[----:B------:R-:W-:Y:S07]  /*b130*/  HMMA.16816.F32 R116, R4, R14, R124 ;  /* 0x0000000e0474723c */ /* 0x000fee000000187c */
[----:B------:R-:W-:-:S02]  /*b140*/  SHF.R.U32.HI R5, RZ, 0x10, R2 ;  /* 0x00000010ff057819 */ /* 0x000fc40000011602 */
[----:B------:R-:W-:Y:S02]  /*b150*/  LOP3.LUT R7, R2, 0xff, RZ, 0xc0, !PT ;  /* 0x000000ff02077812 */ /* 0x000fe400078ec0ff */
[----:B------:R-:W-:Y:S02]  /*b160*/  SHF.R.U32.HI R4, RZ, 0x18, R2 ;  /* 0x00000018ff047819 */ /* 0x000fe40000011602 */
[----:B------:R-:W-:Y:S01]  /*b170*/  LOP3.LUT R2, R5, 0xff, RZ, 0xc0, !PT ;  /* 0x000000ff05027812 */ /* 0x000fe200078ec0ff */
[----:B------:R-:W-:Y:S01]  /*b180*/  HMMA.16816.F32 R192, R8, R16, R148 ;  /* 0x0000001008c0723c */ /* 0x000fe20000001894 */
[----:B------:R-:W-:Y:S01]  /*b190*/  PRMT R7, R7, 0x5410, R3 ;  /* 0x0000541007077816 */ /* 0x000fe20000000003 */
[----:B------:R-:W2:Y:S01]  /*b1a0*/  LDSM.16.MT88.4 R148, [R201+0xa800] ;  /* 0x00a80000c994783b */ /* 0x000ea20000004200 */
[----:B------:R-:W-:-:S05]  /*b1b0*/  SHF.R.U32.HI R3, RZ, 0x10, R0 ;  /* 0x00000010ff037819 */ /* 0x000fca0000011600 */
[----:B------:R-:W-:Y:S01]  /*b1c0*/  HMMA.16816.F32 R224, R8, R12, R248 ;  /* 0x0000000c08e0723c */ /* 0x000fe200000018f8 */
[----:B------:R-:W-:-:S07]  /*b1d0*/  SHF.R.U32.HI R5, RZ, 0x18, R0 ;  /* 0x00000018ff057819 */ /* 0x000fce0000011600 */
[C---:B------:R-:W-:Y:S08]  /*b1e0*/  HMMA.16816.F32 R16, R8.reuse, R18, R140 ;  /* 0x000000120810723c */ /* 0x040ff0000000188c */
[----:B------:R-:W-:Y:S01]  /*b1f0*/  HMMA.16816.F32 R12, R8, R14, R96 ;  /* 0x0000000e080c723c */ /* 0x000fe20000001860 */
[----:B------:R-:W-:Y:S01]  /*b200*/  PRMT R251, R113, 0x7054, R113 ;  /* 0x0000705471fb7816 */ /* 0x000fe20000000071 */
[----:B------:R-:W3:Y:S01]  /*b210*/  LDSM.16.MT88.4 R140, [R203+0xa800] ;  /* 0x00a80000cb8c783b */ /* 0x000ee20000004200 */
[----:B------:R-:W-:-:S03]  /*b220*/  LOP3.LUT R6, R0, 0xff, RZ, 0xc0, !PT ;  /* 0x000000ff00067812 */ /* 0x000fc600078ec0ff */
[----:B------:R-:W-:Y:S01]  /*b230*/  LDSM.16.MT88.4 R96, [R203+0xb800] ;  /* 0x00b80000cb60783b */ /* 0x000fe20000004200 */
[----:B------:R-:W-:Y:S02]  /*b240*/  PRMT R8, R2, 0x5410, R4 ;  /* 0x0000541002087816 */ /* 0x000fe40000000004 */
[----:B------:R-:W-:Y:S01]  /*b250*/  LOP3.LUT R2, R0, 0xffff, RZ, 0xc0, !PT ;  /* 0x0000ffff00027812 */ /* 0x000fe200078ec0ff */
[----:B------:R-:W-:Y:S03]  /*b260*/  LDSM.16.MT88.4 R112, [R206+0xb800] ;  /* 0x00b80000ce70783b */ /* 0x000fe60000004200 */
[----:B------:R-:W-:Y:S02]  /*b270*/  SHF.R.U32.HI R4, RZ, 0x8, R2 ;  /* 0x00000008ff047819 */ /* 0x000fe40000011602 */
[----:B------:R-:W-:Y:S01]  /*b280*/  LOP3.LUT R2, R3, 0xff, RZ, 0xc0, !PT ;  /* 0x000000ff03027812 */ /* 0x000fe200078ec0ff */
[----:B------:R-:W-:-:S03]  /*b290*/  HSET2.LE.AND R0, R7, R251, PT ;  /* 0x000000fb07007233 */ /* 0x000fc60003803000 */
[----:B------:R-:W-:Y:S02]  /*b2a0*/  PRMT R3, R2, 0x5410, R5 ;  /* 0x0000541002037816 */ /* 0x000fe40000000005 */
[----:B------:R-:W-:-:S03]  /*b2b0*/  PRMT R4, R6, 0x5410, R4 ;  /* 0x0000541006047816 */ /* 0x000fc60000000004 */
[--C-:B------:R-:W-:Y:S01]  /*b2c0*/  HSET2.LE.AND R3, R3, R251.reuse, PT ;  /* 0x000000fb03037233 */ /* 0x100fe20003803000 */
[----:B------:R-:W-:Y:S01]  /*b2d0*/  LOP3.LUT R126, R0, R66, RZ, 0xc0, !PT ;  /* 0x00000042007e7212 */ /* 0x000fe200078ec0ff */
[--C-:B------:R-:W-:Y:S02]  /*b2e0*/  HSET2.LE.AND R0, R8, R251.reuse, PT ;  /* 0x000000fb08007233 */ /* 0x100fe40003803000 */
[----:B------:R-:W-:Y:S01]  /*b2f0*/  HSET2.LE.AND R2, R4, R251, PT ;  /* 0x000000fb04027233 */ /* 0x000fe20003803000 */
[----:B------:R-:W-:Y:S01]  /*b300*/  LOP3.LUT R125, R3, R51, RZ, 0xc0, !PT ;  /* 0x00000033037d7212 */ /* 0x000fe200078ec0ff */
[-C--:B--2---:R-:W-:Y:S01]  /*b310*/  HMMA.16816.F32 R152, R128, R148.reuse, R152 ;  /* 0x000000948098723c */ /* 0x084fe20000001898 */
[----:B------:R-:W2:Y:S01]  /*b320*/  LDSM.16.MT88.4 R48, [R206+0xa800] ;  /* 0x00a80000ce30783b */ /* 0x000ea20000004200 */
[----:B------:R-:W-:Y:S02]  /*b330*/  LOP3.LUT R127, R0, R65, RZ, 0xc0, !PT ;  /* 0x00000041007f7212 */ /* 0x000fe400078ec0ff */
[----:B------:R-:W-:Y:S01]  /*b340*/  LOP3.LUT R124, R2, R67, RZ, 0xc0, !PT ;  /* 0x00000043027c7212 */ /* 0x000fe200078ec0ff */
[----:B------:R-:W-:Y:S04]  /*b350*/  LDSM.16.MT88.4 R4, [R205+0xb800] ;  /* 0x00b80000cd04783b */ /* 0x000fe80000004200 */
[----:B------:R-:W4:Y:S02]  /*b360*/  LDSM.16.MT88.4 R64, [R205+0xa800] ;  /* 0x00a80000cd40783b */ /* 0x000f240000004200 */
[C---:B------:R-:W-:Y:S08]  /*b370*/  HMMA.16816.F32 R168, R124.reuse, R148, R168 ;  /* 0x000000947ca8723c */ /* 0x040ff000000018a8 */
[-C--:B------:R-:W-:Y:S08]  /*b380*/  HMMA.16816.F32 R164, R124, R150.reuse, R164 ;  /* 0x000000967ca4723c */ /* 0x080ff000000018a4 */
[C---:B------:R-:W-:Y:S08]  /*b390*/  HMMA.16816.F32 R148, R128.reuse, R150, R36 ;  /* 0x000000968094723c */ /* 0x040ff00000001824 */
[-C--:B---3--:R-:W-:Y:S08]  /*b3a0*/  HMMA.16816.F32 R144, R128, R140.reuse, R144 ;  /* 0x0000008c8090723c */ /* 0x088ff00000001890 */
[C---:B------:R-:W-:Y:S08]  /*b3b0*/  HMMA.16816.F32 R160, R124.reuse, R140, R160 ;  /* 0x0000008c7ca0723c */ /* 0x040ff000000018a0 */
[-C--:B------:R-:W-:Y:S08]  /*b3c0*/  HMMA.16816.F32 R156, R124, R142.reuse, R156 ;  /* 0x0000008e7c9c723c */ /* 0x080ff0000000189c */
[C---:B------:R-:W-:Y:S08]  /*b3d0*/  HMMA.16816.F32 R140, R128.reuse, R142, R40 ;  /* 0x0000008e808c723c */ /* 0x040ff00000001828 */
[-C--:B--2---:R-:W-:Y:S08]  /*b3e0*/  HMMA.16816.F32 R36, R128, R48.reuse, R44 ;  /* 0x000000308024723c */ /* 0x084ff0000000182c */
[C---:B------:R-:W-:Y:S08]  /*b3f0*/  HMMA.16816.F32 R40, R124.reuse, R48, R52 ;  /* 0x000000307c28723c */ /* 0x040ff00000001834 */
[-C--:B------:R-:W-:Y:S08]  /*b400*/  HMMA.16816.F32 R44, R124, R50.reuse, R56 ;  /* 0x000000327c2c723c */ /* 0x080ff00000001838 */
[C---:B------:R-:W-:Y:S08]  /*b410*/  HMMA.16816.F32 R48, R128.reuse, R50, R60 ;  /* 0x000000328030723c */ /* 0x040ff0000000183c */
[-C--:B----4-:R-:W-:Y:S08]  /*b420*/  HMMA.16816.F32 R52, R128, R64.reuse, R68 ;  /* 0x000000408034723c */ /* 0x090ff00000001844 */
[C---:B------:R-:W-:Y:S08]  /*b430*/  HMMA.16816.F32 R56, R124.reuse, R64, R72 ;  /* 0x000000407c38723c */ /* 0x040ff00000001848 */
[-C--:B------:R-:W-:Y:S08]  /*b440*/  HMMA.16816.F32 R60, R124, R66.reuse, R76 ;  /* 0x000000427c3c723c */ /* 0x080ff0000000184c */
[----:B------:R-:W-:Y:S01]  /*b450*/  HMMA.16816.F32 R64, R128, R66, R80 ;  /* 0x000000428040723c */ /* 0x000fe20000001850 */
[----:B------:R-:W2:Y:S04]  /*b460*/  LDSM.16.MT88.4 R80, [R201+0xb800] ;  /* 0x00b80000c950783b */ /* 0x000ea80000004200 */
[----:B------:R-:W-:Y:S04]  /*b470*/  STG.E.U16 [R32.64+-0x30], R183 ;  /* 0xffffd0b720007986 */ /* 0x000fe8000c10151c */
        /* <DEDUP_REMOVED lines=10> */
[----:B------:R3:W-:Y:S04]  /*b520*/  STG.E.U16 [R30.64+-0x1e], R132 ;  /* 0xffffe2841e007986 */ /* 0x0007e8000c10151c */
        /* <DEDUP_REMOVED lines=9> */
[----:B------:R1:W-:Y:S01]  /*b5c0*/  STG.E.U16 [R28.64+-0xe], R26 ;  /* 0xfffff21a1c007986 */ /* 0x0003e2000c10151c */
[----:B------:R-:W-:-:S02]  /*b5d0*/  FADD.FTZ R3, R241, R245 ;  /* 0x000000f5f1037221 */ /* 0x000fc40000010000 */
[----:B------:R-:W-:Y:S01]  /*b5e0*/  FADD.FTZ R2, R234, R244 ;  /* 0x000000f4ea027221 */ /* 0x000fe20000010000 */
[----:B--2---:R-:W-:Y:S01]  /*b5f0*/  HMMA.16816.F32 R76, R124, R82, R92 ;  /* 0x000000527c4c723c */ /* 0x004fe2000000185c */
[----:B------:R-:W-:Y:S01]  /*b600*/  FADD.FTZ R0, R221, R243 ;  /* 0x000000f3dd007221 */ /* 0x000fe20000010000 */
[----:B------:R-:W-:Y:S01]  /*b610*/  IADD3 R244, P1, R20, -0x80, RZ ;  /* 0xffffff8014f47810 */ /* 0x000fe20007f3e0ff */
[----:B------:R-:W-:Y:S02]  /*b620*/  FADD.FTZ R3, R235, R3 ;  /* 0x00000003eb037221 */ /* 0x000fe40000010000 */
[----:B------:R-:W-:-:S03]  /*b630*/  FADD.FTZ R2, R230, R2 ;  /* 0x00000002e6027221 */ /* 0x000fc60000010000 */
[----:B------:R-:W-:Y:S01]  /*b640*/  HMMA.16816.F32 R72, R124, R80, R84 ;  /* 0x000000507c48723c */ /* 0x000fe20000001854 */
[----:B------:R-:W-:Y:S01]  /*b650*/  FADD.FTZ R0, R223, R0 ;  /* 0x00000000df007221 */ /* 0x000fe20000010000 */
[----:B------:R-:W-:Y:S01]  /*b660*/  IADD3.X R243, R21, -0x1, RZ, P1, !PT ;  /* 0xffffffff15f37810 */ /* 0x000fe20000ffe4ff */
[----:B------:R-:W-:-:S05]  /*b670*/  FADD.FTZ R230, R231, R2 ;  /* 0x00000002e7e67221 */ /* 0x000fca0000010000 */
[----:B------:R-:W-:Y:S01]  /*b680*/  HMMA.16816.F32 R88, R124, R96, R88 ;  /* 0x000000607c58723c */ /* 0x000fe20000001858 */
[----:B------:R-:W-:-:S07]  /*b690*/  FADD.FTZ R231, R222, R0 ;  /* 0x00000000dee77221 */ /* 0x000fce0000010000 */
[----:B------:R-:W-:Y:S01]  /*b6a0*/  HMMA.16816.F32 R92, R124, R98, R100 ;  /* 0x000000627c5c723c */ /* 0x000fe20000001864 */
[----:B---3--:R-:W-:-:S07]  /*b6b0*/  IMAD.MOV.U32 R132, RZ, RZ, R228 ;  /* 0x000000ffff847224 */ /* 0x008fce00078e00e4 */
[----:B------:R-:W-:Y:S01]  /*b6c0*/  HMMA.16816.F32 R104, R124, R112, R104 ;  /* 0x000000707c68723c */ /* 0x000fe20000001868 */
[----:B------:R-:W-:-:S07]  /*b6d0*/  IMAD.MOV.U32 R133, RZ, RZ, R229 ;  /* 0x000000ffff857224 */ /* 0x000fce00078e00e5 */
[----:B------:R-:W-:Y:S01]  /*b6e0*/  HMMA.16816.F32 R108, R124, R114, R108 ;  /* 0x000000727c6c723c */ /* 0x000fe2000000186c */
[----:B------:R-:W-:-:S07]  /*b6f0*/  IMAD.MOV.U32 R134, RZ, RZ, R233 ;  /* 0x000000ffff867224 */ /* 0x000fce00078e00e9 */
[C---:B------:R-:W-:Y:S08]  /*b700*/  HMMA.16816.F32 R120, R124.reuse, R4, R120 ;  /* 0x000000047c78723c */ /* 0x040ff00000001878 */
[----:B------:R-:W-:Y:S08]  /*b710*/  HMMA.16816.F32 R124, R124, R6, R116 ;  /* 0x000000067c7c723c */ /* 0x000ff00000001874 */
[C---:B------:R-:W-:Y:S08]  /*b720*/  HMMA.16816.F32 R68, R128.reuse, R80, R188 ;  /* 0x000000508044723c */ /* 0x040ff000000018bc */
[C---:B------:R-:W-:Y:S08]  /*b730*/  HMMA.16816.F32 R84, R128.reuse, R96, R216 ;  /* 0x000000608054723c */ /* 0x040ff000000018d8 */
[----:B------:R-:W-:Y:S01]  /*b740*/  HMMA.16816.F32 R100, R128, R112, R192 ;  /* 0x000000708064723c */ /* 0x000fe200000018c0 */
[----:B------:R-:W-:-:S02]  /*b750*/  FADD.FTZ R217, R240, R3 ;  /* 0x00000003f0d97221 */ /* 0x000fc40000010000 */
[----:B------:R-:W-:-:S05]  /*b760*/  IMAD.MOV.U32 R3, RZ, RZ, R232 ;  /* 0x000000ffff037224 */ /* 0x000fca00078e00e8 */
[C---:B------:R-:W-:Y:S08]  /*b770*/  HMMA.16816.F32 R80, R128.reuse, R82, R184 ;  /* 0x000000528050723c */ /* 0x040ff000000018b8 */
[C---:B------:R-:W-:Y:S08]  /*b780*/  HMMA.16816.F32 R96, R128.reuse, R98, R196 ;  /* 0x000000628060723c */ /* 0x040ff000000018c4 */
[C---:B------:R-:W-:Y:S08]  /*b790*/  HMMA.16816.F32 R112, R128.reuse, R114, R16 ;  /* 0x000000728070723c */ /* 0x040ff00000001810 */
[C---:B------:R-:W-:Y:S08]  /*b7a0*/  HMMA.16816.F32 R116, R128.reuse, R4, R224 ;  /* 0x000000048074723c */ /* 0x040ff000000018e0 */
[----:B------:R-:W-:Y:S01]  /*b7b0*/  HMMA.16816.F32 R128, R128, R6, R12 ;  /* 0x000000068080723c */ /* 0x000fe2000000180c */
[----:B------:R-:W-:Y:S11]  /*b7c0*/  @!P0 BRA `(.L_x_1092) ;  /* 0x0000f50000008947 */ /* 0x000ff60003800000 */
[----:B-1----:R-:W2:Y:S04]  /*b7d0*/  LDL.64 R10, [R1+0xb8] ;  /* 0x0000b800010a7983 */ /* 0x002ea80000100a00 */
        /* <DEDUP_REMOVED lines=14> */
[----:B-----5:R-:W-:Y:S01]  /*b8c0*/  @P3 STS.128 [R215+0xa000], RZ ;  /* 0x00a000ffd7003388 */ /* 0x020fe20000000c00 */
        /* <DEDUP_REMOVED lines=34> */
[----:B------:R-:W3:Y:S04]  /*baf0*/  LDSM.16.M88.4 R12, [R202] ;  /* 0x00000000ca0c783b */ /* 0x000ee80000000200 */
[----:B------:R-:W-:Y:S04]  /*bb00*/  LDSM.16.M88.4 R16, [R214] ;  /* 0x00000000d610783b */ /* 0x000fe80000000200 */
[----:B-1----:R-:W-:Y:S04]  /*bb10*/  LDSM.16.M88.4 R8, [R204+0x2000] ;  /* 0x00200000cc08783b */ /* 0x002fe80000000200 */
[----:B------:R-:W-:Y:S04]  /*bb20*/  LDSM.16.M88.4 R24, [R211] ;  /* 0x00000000d318783b */ /* 0x000fe80000000200 */
[----:B--2---:R-:W1:Y:S04]  /*bb30*/  LDSM.16.M88.4 R4, [R202+0x2000] ;  /* 0x00200000ca04783b */ /* 0x004e680000000200 */
[----:B------:R-:W0:Y:S01]  /*bb40*/  LDGDEPBAR ;  /* 0x00000000000079af */ /* 0x000e220000000000 */
[C---:B---3--:R-:W-:Y:S08]  /*bb50*/  HMMA.16816.F32 R176, R12.reuse, R136, RZ ;  /* 0x000000880cb0723c */ /* 0x048ff000000018ff */
[----:B------:R-:W-:Y:S08]  /*bb60*/  HMMA.16816.F32 R196, R12, R138, RZ ;  /* 0x0000008a0cc4723c */ /* 0x000ff000000018ff */
[C---:B-1----:R-:W-:Y:S08]  /*bb70*/  HMMA.16816.F32 R192, R4.reuse, R136, RZ ;  /* 0x0000008804c0723c */ /* 0x042ff000000018ff */
        /* <DEDUP_REMOVED lines=135> */
.L_x_1098:
[----:B------:R-:W-:Y:S05]  /*c3f0*/  BSYNC B0 ;  /* 0x0000000000007941 */ /* 0x000fea0003800000 */
.L_x_1097:
[----:B------:R-:W0:Y:S02]  /*c400*/  LDGDEPBAR ;  /* 0x00000000000079af */ /* 0x000e240000000000 */
.L_x_1096:
[----:B------:R-:W-:Y:S01]  /*c410*/  IMAD.MOV.U32 R22, RZ, RZ, R252 ;  /* 0x000000ffff167224 */ /* 0x000fe200078e00fc */
[----:B------:R-:W2:Y:S04]  /*c420*/  LDL.64 R244, [R1+0x28] ;  /* 0x0000280001f47983 */ /* 0x000ea80000100a00 */
[----:B------:R-:W3:Y:S01]  /*c430*/  S2R R252, SR_TID.X ;  /* 0x0000000000fc7919 */ /* 0x000ee20000002100 */
[----:B------:R-:W-:-:S03]  /*c440*/  IMAD.U32 R0, RZ, RZ, UR32 ;  /* 0x00000020ff007e24 */ /* 0x000fc6000f8e00ff */
[----:B------:R-:W4:Y:S04]  /*c450*/  LDL R19, [R1+0x9c] ;  /* 0x00009c0001137983 */ /* 0x000f280000100800 */
[----:B------:R-:W2:Y:S01]  /*c460*/  LDL.64 R198, [R1+0x20] ;  /* 0x0000200001c67983 */ /* 0x000ea20000100a00 */
[----:B---3--:R-:W-:-:S05]  /*c470*/  IMAD.SHL.U32 R252, R252, 0x2, RZ ;  /* 0x00000002fcfc7824 */ /* 0x008fca00078e00ff */
[----:B------:R-:W-:-:S05]  /*c480*/  LOP3.LUT R252, R252, 0x6, RZ, 0xc0, !PT ;  /* 0x00000006fcfc7812 */ /* 0x000fca00078ec0ff */
[----:B------:R-:W-:-:S05]  /*c490*/  IMAD R0, R0, 0x20, R252 ;  /* 0x0000002000007824 */ /* 0x000fca00078e02fc */
[CC--:B------:R-:W-:Y:S02]  /*c4a0*/  ISETP.GE.AND P1, PT, R0.reuse, R172.reuse, PT ;  /* 0x000000ac0000720c */ /* 0x0c0fe40003f26270 */
[----:B-1----:R-:W-:Y:S02]  /*c4b0*/  IADD3 R4, R0, 0x1, RZ ;  /* 0x0000000100047810 */ /* 0x002fe40007ffe0ff */
[----:B------:R-:W-:Y:S02]  /*c4c0*/  FSEL R11, R176, -INF , !P1 ;  /* 0xff800000b00b7808 */ /* 0x000fe40004800000 */
[----:B------:R-:W-:Y:S02]  /*c4d0*/  ISETP.GE.AND P6, PT, R4, R172, PT ;  /* 0x000000ac0400720c */ /* 0x000fe40003fc6270 */
[C---:B------:R-:W-:Y:S02]  /*c4e0*/  IADD3 R10, R0.reuse, 0x8, RZ ;  /* 0x00000008000a7810 */ /* 0x040fe40007ffe0ff */
[----:B------:R-:W-:-:S02]  /*c4f0*/  IADD3 R9, R0, 0x9, RZ ;  /* 0x0000000900097810 */ /* 0x000fc40007ffe0ff */
[-C--:B------:R-:W-:Y:S02]  /*c500*/  ISETP.GE.AND P5, PT, R10, R172.reuse, PT ;  /* 0x000000ac0a00720c */ /* 0x080fe40003fa6270 */
[----:B------:R-:W-:Y:S02]  /*c510*/  FSEL R18, R177, -INF , !P6 ;  /* 0xff800000b1127808 */ /* 0x000fe40007000000 */
[----:B------:R-:W-:Y:S02]  /*c520*/  FMNMX.FTZ R2, R229, R11, !PT ;  /* 0x0000000be5027209 */ /* 0x000fe40007810000 */
[----:B------:R-:W-:Y:S02]  /*c530*/  IADD3 R8, R0, 0x10, RZ ;  /* 0x0000001000087810 */ /* 0x000fe40007ffe0ff */
[----:B------:R-:W-:Y:S02]  /*c540*/  ISETP.GE.AND P4, PT, R9, R172, PT ;  /* 0x000000ac0900720c */ /* 0x000fe40003f86270 */
[----:B------:R-:W-:-:S02]  /*c550*/  FSEL R17, R136, -INF , !P5 ;  /* 0xff80000088117808 */ /* 0x000fc40006800000 */
[----:B------:R-:W-:Y:S02]  /*c560*/  FMNMX.FTZ R2, R18, R2, !PT ;  /* 0x0000000212027209 */ /* 0x000fe40007810000 */
[----:B------:R-:W-:Y:S02]  /*c570*/  ISETP.GE.AND P1, PT, R8, R172, PT ;  /* 0x000000ac0800720c */ /* 0x000fe40003f26270 */
[----:B------:R-:W-:Y:S02]  /*c580*/  FSEL R16, R137, -INF , !P4 ;  /* 0xff80000089107808 */ /* 0x000fe40006000000 */
[C---:B------:R-:W-:Y:S02]  /*c590*/  IADD3 R7, R0.reuse, 0x11, RZ ;  /* 0x0000001100077810 */ /* 0x040fe40007ffe0ff */
[----:B------:R-:W-:Y:S02]  /*c5a0*/  FMNMX.FTZ R2, R17, R2, !PT ;  /* 0x0000000211027209 */ /* 0x000fe40007810000 */
[----:B------:R-:W-:-:S02]  /*c5b0*/  IADD3 R6, R0, 0x18, RZ ;  /* 0x0000001800067810 */ /* 0x000fc40007ffe0ff */
[----:B------:R-:W-:Y:S02]  /*c5c0*/  ISETP.GE.AND P5, PT, R7, R172, PT ;  /* 0x000000ac0700720c */ /* 0x000fe40003fa6270 */
[----:B------:R-:W-:Y:S02]  /*c5d0*/  FSEL R15, R132, -INF , !P1 ;  /* 0xff800000840f7808 */ /* 0x000fe40004800000 */
[----:B------:R-:W-:Y:S02]  /*c5e0*/  FMNMX.FTZ R2, R16, R2, !PT ;  /* 0x0000000210027209 */ /* 0x000fe40007810000 */
[----:B------:R-:W-:Y:S02]  /*c5f0*/  ISETP.GE.AND P4, PT, R6, R172, PT ;  /* 0x000000ac0600720c */ /* 0x000fe40003f86270 */
[----:B------:R-:W-:Y:S02]  /*c600*/  FSEL R14, R133, -INF , !P5 ;  /* 0xff800000850e7808 */ /* 0x000fe40006800000 */
[----:B------:R-:W-:-:S02]  /*c610*/  IADD3 R5, R0, 0x19, RZ ;  /* 0x0000001900057810 */ /* 0x000fc40007ffe0ff */
[----:B------:R-:W-:Y:S02]  /*c620*/  FMNMX.FTZ R2, R15, R2, !PT ;  /* 0x000000020f027209 */ /* 0x000fe40007810000 */
[----:B------:R-:W-:Y:S02]  /*c630*/  ISETP.GE.AND P1, PT, R5, R172, PT ;  /* 0x000000ac0500720c */ /* 0x000fe40003f26270 */
[----:B------:R-:W-:Y:S02]  /*c640*/  FSEL R13, R24, -INF , !P4 ;  /* 0xff800000180d7808 */ /* 0x000fe40006000000 */
[----:B------:R-:W-:Y:S02]  /*c650*/  FMNMX.FTZ R2, R14, R2, !PT ;  /* 0x000000020e027209 */ /* 0x000fe40007810000 */
        /* <DEDUP_REMOVED lines=13> */
[----:B------:R-:W-:Y:S04]  /*c730*/  STL [R1+0x10c], R201 ;  /* 0x00010cc901007387 */ /* 0x000fe80000100800 */
[--C-:B------:R-:W-:Y:S02]  /*c740*/  FFMA.FTZ R11, R11, c[0x0][0x23c], -R2.reuse ;  /* 0x00008f000b0b7a23 */ /* 0x100fe40000010802 */
[--C-:B------:R-:W-:Y:S01]  /*c750*/  FFMA.FTZ R18, R18, c[0x0][0x23c], -R2.reuse ;  /* 0x00008f0012127a23 */ /* 0x100fe20000010802 */
[----:B------:R-:W-:Y:S01]  /*c760*/  STL [R1+0x108], R203 ;  /* 0x000108cb01007387 */ /* 0x000fe20000100800 */
[----:B------:R-:W1:Y:S01]  /*c770*/  MUFU.EX2 R3, R3 ;  /* 0x0000000300037308 */ /* 0x000e620000000800 */
[----:B------:R-:W-:-:S02]  /*c780*/  FFMA.FTZ R136, R17, c[0x0][0x23c], -R2 ;  /* 0x00008f0011887a23 */ /* 0x000fc40000010802 */
[----:B------:R-:W-:Y:S01]  /*c790*/  STL [R1+0x104], R206 ;  /* 0x000104ce01007387 */ /* 0x000fe20000100800 */
[--C-:B------:R-:W-:Y:S02]  /*c7a0*/  FFMA.FTZ R137, R16, c[0x0][0x23c], -R2.reuse ;  /* 0x00008f0010897a23 */ /* 0x100fe40000010802 */
[--C-:B------:R-:W-:Y:S01]  /*c7b0*/  FFMA.FTZ R176, R15, c[0x0][0x23c], -R2.reuse ;  /* 0x00008f000fb07a23 */ /* 0x100fe20000010802 */
[----:B------:R-:W-:Y:S01]  /*c7c0*/  STL [R1+0x100], R205 ;  /* 0x000100cd01007387 */ /* 0x000fe20000100800 */
[--C-:B------:R-:W-:Y:S01]  /*c7d0*/  FFMA.FTZ R177, R14, c[0x0][0x23c], -R2.reuse ;  /* 0x00008f000eb17a23 */ /* 0x100fe20000010802 */
[----:B------:R-:W-:Y:S01]  /*c7e0*/  MUFU.EX2 R11, R11 ;  /* 0x0000000b000b7308 */ /* 0x000fe20000000800 */
[--C-:B------:R-:W-:Y:S02]  /*c7f0*/  FFMA.FTZ R197, R13, c[0x0][0x23c], -R2.reuse ;  /* 0x00008f000dc57a23 */ /* 0x100fe40000010802 */
[----:B------:R-:W-:Y:S01]  /*c800*/  FFMA.FTZ R196, R12, c[0x0][0x23c], -R2 ;  /* 0x00008f000cc47a23 */ /* 0x000fe20000010802 */
[----:B------:R-:W-:Y:S04]  /*c810*/  STL [R1+0xfc], R215 ;  /* 0x0000fcd701007387 */ /* 0x000fe80000100800 */
[----:B------:R-:W3:Y:S01]  /*c820*/  MUFU.EX2 R2, R18 ;  /* 0x0000001200027308 */ /* 0x000ee20000000800 */
[----:B------:R-:W-:Y:S04]  /*c830*/  STL [R1+0xf8], R214 ;  /* 0x0000f8d601007387 */ /* 0x000fe80000100800 */
[----:B------:R-:W-:Y:S04]  /*c840*/  STL [R1+0xf4], R213 ;  /* 0x0000f4d501007387 */ /* 0x000fe80000100800 */
[----:B------:R-:W-:Y:S04]  /*c850*/  STL [R1+0xf0], R212 ;  /* 0x0000f0d401007387 */ /* 0x000fe80000100800 */
[----:B------:R-:W-:Y:S04]  /*c860*/  STL [R1+0xec], R211 ;  /* 0x0000ecd301007387 */ /* 0x000fe80000100800 */
[----:B------:R-:W-:Y:S04]  /*c870*/  STL [R1+0xe8], R210 ;  /* 0x0000e8d201007387 */ /* 0x000fe80000100800 */
[----:B------:R-:W-:Y:S04]  /*c880*/  STL [R1+0xe4], R209 ;  /* 0x0000e4d101007387 */ /* 0x000fe80000100800 */
[----:B------:R-:W-:Y:S04]  /*c890*/  STL [R1+0xe0], R208 ;  /* 0x0000e0d001007387 */ /* 0x000fe80000100800 */
[----:B------:R3:W-:Y:S01]  /*c8a0*/  STL [R1+0xdc], R207 ;  /* 0x0000dccf01007387 */ /* 0x0007e20000100800 */
[----:B------:R-:W-:-:S03]  /*c8b0*/  ISETP.GE.AND P4, PT, R0, R173, PT ;  /* 0x000000ad0000720c */ /* 0x000fc60003f86270 */
[----:B------:R3:W-:Y:S01]  /*c8c0*/  STL [R1+0xd8], R204 ;  /* 0x0000d8cc01007387 */ /* 0x0007e20000100800 */
[----:B-1----:R-:W-:-:S03]  /*c8d0*/  FMUL.FTZ R225, R149, R3 ;  /* 0x0000000395e17220 */ /* 0x002fc60000410000 */
[----:B------:R-:W-:Y:S01]  /*c8e0*/  STL [R1+0xd4], R202 ;  /* 0x0000d4ca01007387 */ /* 0x000fe20000100800 */
[----:B------:R-:W-:-:S03]  /*c8f0*/  FMUL.FTZ R243, R140, R3 ;  /* 0x000000038cf37220 */ /* 0x000fc60000410000 */
[----:B------:R-:W-:Y:S01]  /*c900*/  STL [R1+0xd0], R200 ;  /* 0x0000d0c801007387 */ /* 0x000fe20000100800 */
[----:B------:R-:W-:-:S03]  /*c910*/  FMUL.FTZ R152, R152, R3 ;  /* 0x0000000398987220 */ /* 0x000fc60000410000 */
[----:B------:R1:W-:Y:S01]  /*c920*/  STL [R1+0x110], R252 ;  /* 0x000110fc01007387 */ /* 0x0003e20000100800 */
[-C--:B------:R-:W-:Y:S02]  /*c930*/  FMUL.FTZ R153, R153, R3.reuse ;  /* 0x0000000399997220 */ /* 0x080fe40000410000 */
[-C--:B------:R-:W-:Y:S01]  /*c940*/  FMUL.FTZ R224, R148, R3.reuse ;  /* 0x0000000394e07220 */ /* 0x080fe20000410000 */
[----:B------:R1:W-:Y:S01]  /*c950*/  STL [R1+0x114], R172 ;  /* 0x000114ac01007387 */ /* 0x0003e20000100800 */
        /* <DEDUP_REMOVED lines=9> */
[----:B---3--:R-:W-:-:S02]  /*c9f0*/  FMUL.FTZ R207, R64, R3 ;  /* 0x0000000340cf7220 */ /* 0x008fc40000410000 */
[-C--:B------:R-:W-:Y:S02]  /*ca00*/  FMUL.FTZ R204, R65, R3.reuse ;  /* 0x0000000341cc7220 */ /* 0x080fe40000410000 */
[-C--:B-1----:R-:W-:Y:S02]  /*ca10*/  FMUL.FTZ R252, R68, R3.reuse ;  /* 0x0000000344fc7220 */ /* 0x082fe40000410000 */
[-C--:B------:R-:W-:Y:S02]  /*ca20*/  FMUL.FTZ R172, R69, R3.reuse ;  /* 0x0000000345ac7220 */ /* 0x080fe40000410000 */
[-C--:B------:R-:W-:Y:S02]  /*ca30*/  FMUL.FTZ R216, R80, R3.reuse ;  /* 0x0000000350d87220 */ /* 0x080fe40000410000 */
[----:B------:R-:W-:Y:S01]  /*ca40*/  FMUL.FTZ R221, R81, R3 ;  /* 0x0000000351dd7220 */ /* 0x000fe20000410000 */
[----:B------:R-:W-:Y:S01]  /*ca50*/  F2FP.PACK_AB R81, R2, R11 ;  /* 0x0000000b0251723e */ /* 0x000fe200000000ff */
        /* <DEDUP_REMOVED lines=12> */
[----:B------:R-:W-:Y:S01]  /*cb20*/  ISETP.GE.AND P1, PT, R4, R173, PT ;  /* 0x000000ad0400720c */ /* 0x000fe20003f26270 */
[----:B------:R-:W-:Y:S01]  /*cb30*/  FFMA.FTZ R3, R242, R3, R11 ;  /* 0x00000003f2037223 */ /* 0x000fe2000001000b */
[----:B------:R-:W-:-:S02]  /*cb40*/  FSEL R11, R178, -INF , !P4 ;  /* 0xff800000b20b7808 */ /* 0x000fc40006000000 */
[----:B------:R-:W-:Y:S01]  /*cb50*/  FSEL R18, R179, -INF , !P1 ;  /* 0xff800000b3127808 */ /* 0x000fe20004800000 */
[----:B------:R-:W-:Y:S01]  /*cb60*/  FADD.FTZ R34, R2, R3 ;  /* 0x0000000302227221 */ /* 0x000fe20000010000 */
[----:B------:R-:W-:Y:S02]  /*cb70*/  ISETP.GE.AND P4, PT, R10, R173, PT ;  /* 0x000000ad0a00720c */ /* 0x000fe40003f86270 */
        /* <DEDUP_REMOVED lines=27> */
[----:B------:R-:W-:Y:S01]  /*cd30*/  FMUL.FTZ R2, R132, c[0x0][0x23c] ;  /* 0x00008f0084027a20 */ /* 0x000fe20000410000 */
[-C--:B------:R-:W-:Y:S02]  /*cd40*/  ISETP.GE.AND P6, PT, R0, R175.reuse, PT ;  /* 0x000000af0000720c */ /* 0x080fe40003fc6270 */
[----:B------:R-:W-:Y:S02]  /*cd50*/  ISETP.GE.AND P5, PT, R4, R175, PT ;  /* 0x000000af0400720c */ /* 0x000fe40003fa6270 */
[----:B------:R-:W-:Y:S02]  /*cd60*/  FSEL R2, R2, RZ, P1 ;  /* 0x000000ff02027208 */ /* 0x000fe40000800000 */
[----:B------:R-:W-:-:S03]  /*cd70*/  FSEL R26, R193, -INF , !P5 ;  /* 0xff800000c11a7808 */ /* 0x000fc60006800000 */
[--C-:B------:R-:W-:Y:S01]  /*cd80*/  FFMA.FTZ R80, R17, c[0x0][0x23c], -R2.reuse ;  /* 0x00008f0011507a23 */ /* 0x100fe20000010802 */
[----:B------:R-:W-:Y:S02]  /*cd90*/  FSEL R17, R192, -INF , !P6 ;  /* 0xff800000c0117808 */ /* 0x000fe40007000000 */
[----:B------:R-:W3:Y:S01]  /*cda0*/  LDL.64 R192, [R1+0xc8] ;  /* 0x0000c80001c07983 */ /* 0x000ee20000100a00 */
[----:B------:R-:W1:Y:S01]  /*cdb0*/  MUFU.EX2 R3, R3 ;  /* 0x0000000300037308 */ /* 0x000e620000000800 */
[-C--:B------:R-:W-:Y:S02]  /*cdc0*/  ISETP.GE.AND P1, PT, R0, R174.reuse, PT ;  /* 0x000000ae0000720c */ /* 0x080fe40003f26270 */
[-C--:B------:R-:W-:Y:S02]  /*cdd0*/  ISETP.GE.AND P4, PT, R4, R174.reuse, PT ;  /* 0x000000ae0400720c */ /* 0x080fe40003f86270 */
[----:B------:R-:W-:Y:S01]  /*cde0*/  FSEL R4, R194, -INF , !P1 ;  /* 0xff800000c2047808 */ /* 0x000fe20004800000 */
[----:B------:R-:W-:Y:S01]  /*cdf0*/  FFMA.FTZ R85, R14, c[0x0][0x23c], -R2 ;  /* 0x00008f000e557a23 */ /* 0x000fe20000010802 */
[----:B------:R-:W-:-:S02]  /*ce00*/  ISETP.GE.AND P1, PT, R10, R174, PT ;  /* 0x000000ae0a00720c */ /* 0x000fc40003f26270 */
[----:B------:R-:W-:Y:S02]  /*ce10*/  FSEL R14, R195, -INF , !P4 ;  /* 0xff800000c30e7808 */ /* 0x000fe40006000000 */
[----:B------:R-:W-:Y:S01]  /*ce20*/  FMNMX.FTZ R0, R232, R4, !PT ;  /* 0x00000004e8007209 */ /* 0x000fe20007810000 */
[-C--:B-1----:R-:W-:Y:S02]  /*ce30*/  FMUL.FTZ R227, R151, R3.reuse ;  /* 0x0000000397e37220 */ /* 0x082fe40000410000 */
[----:B--2---:R-:W-:Y:S02]  /*ce40*/  IMAD.MOV.U32 R151, RZ, RZ, R245 ;  /* 0x000000ffff977224 */ /* 0x004fe400078e00f5 */
[----:B------:R-:W-:Y:S01]  /*ce50*/  FMUL.FTZ R245, R118, R3 ;  /* 0x0000000376f57220 */ /* 0x000fe20000410000 */
[----:B------:R-:W-:Y:S01]  /*ce60*/  ISETP.GE.AND P4, PT, R9, R174, PT ;  /* 0x000000ae0900720c */ /* 0x000fe20003f86270 */
[----:B------:R-:W-:Y:S01]  /*ce70*/  IMAD.MOV.U32 R118, RZ, RZ, R23 ;  /* 0x000000ffff767224 */ /* 0x000fe200078e0017 */
[----:B------:R-:W-:-:S02]  /*ce80*/  FSEL R23, R190, -INF , !P1 ;  /* 0xff800000be177808 */ /* 0x000fc40004800000 */
[----:B------:R-:W-:Y:S01]  /*ce90*/  FMNMX.FTZ R0, R14, R0, !PT ;  /* 0x000000000e007209 */ /* 0x000fe20007810000 */
[----:B------:R-:W-:Y:S01]  /*cea0*/  IMAD.MOV.U32 R218, RZ, RZ, R22 ;  /* 0x000000ffffda7224 */ /* 0x000fe200078e0016 */
[----:B------:R-:W-:Y:S02]  /*ceb0*/  ISETP.GE.AND P1, PT, R8, R174, PT ;  /* 0x000000ae0800720c */ /* 0x000fe40003f26270 */
[----:B------:R-:W-:Y:S02]  /*cec0*/  FSEL R22, R191, -INF , !P4 ;  /* 0xff800000bf167808 */ /* 0x000fe40006000000 */
[----:B------:R-:W-:Y:S01]  /*ced0*/  FMNMX.FTZ R0, R23, R0, !PT ;  /* 0x0000000017007209 */ /* 0x000fe20007810000 */
[----:B----4-:R-:W-:Y:S01]  /*cee0*/  IMAD.MOV.U32 R234, RZ, RZ, R19 ;  /* 0x000000ffffea7224 */ /* 0x010fe200078e0013 */
[----:B------:R-:W-:Y:S01]  /*cef0*/  ISETP.GE.AND P4, PT, R7, R174, PT ;  /* 0x000000ae0700720c */ /* 0x000fe20003f86270 */
[----:B------:R-:W-:Y:S01]  /*cf00*/  FFMA.FTZ R11, R11, c[0x0][0x23c], -R2 ;  /* 0x00008f000b0b7a23 */ /* 0x000fe20000010802 */
[----:B------:R-:W-:-:S02]  /*cf10*/  FSEL R19, R186, -INF , !P1 ;  /* 0xff800000ba137808 */ /* 0x000fc40004800000 */
[----:B------:R-:W-:Y:S01]  /*cf20*/  FMNMX.FTZ R0, R22, R0, !PT ;  /* 0x0000000016007209 */ /* 0x000fe20007810000 */
[--C-:B------:R-:W-:Y:S01]  /*cf30*/  FFMA.FTZ R35, R18, c[0x0][0x23c], -R2.reuse ;  /* 0x00008f0012237a23 */ /* 0x100fe20000010802 */
[----:B------:R-:W-:Y:S01]  /*cf40*/  ISETP.GE.AND P1, PT, R6, R174, PT ;  /* 0x000000ae0600720c */ /* 0x000fe20003f26270 */
[----:B------:R-:W1:Y:S01]  /*cf50*/  MUFU.EX2 R27, R11 ;  /* 0x0000000b001b7308 */ /* 0x000e620000000800 */
[----:B------:R-:W-:Y:S02]  /*cf60*/  FSEL R18, R187, -INF , !P4 ;  /* 0xff800000bb127808 */ /* 0x000fe40006000000 */
[----:B------:R-:W-:Y:S01]  /*cf70*/  FMNMX.FTZ R0, R19, R0, !PT ;  /* 0x0000000013007209 */ /* 0x000fe20007810000 */
[--C-:B------:R-:W-:Y:S01]  /*cf80*/  FFMA.FTZ R69, R16, c[0x0][0x23c], -R2.reuse ;  /* 0x00008f0010457a23 */ /* 0x100fe20000010802 */
[----:B------:R-:W-:Y:S01]  /*cf90*/  FSEL R16, R182, -INF , !P1 ;  /* 0xff800000b6107808 */ /* 0x000fe20004800000 */
[----:B------:R-:W-:Y:S01]  /*cfa0*/  FMUL.FTZ R226, R150, R3 ;  /* 0x0000000396e27220 */ /* 0x000fe20000410000 */
[----:B------:R-:W-:Y:S01]  /*cfb0*/  ISETP.GE.AND P1, PT, R5, R174, PT ;  /* 0x000000ae0500720c */ /* 0x000fe20003f26270 */
[--C-:B------:R-:W-:Y:S01]  /*cfc0*/  FFMA.FTZ R84, R15, c[0x0][0x23c], -R2.reuse ;  /* 0x00008f000f547a23 */ /* 0x100fe20000010802 */
[----:B------:R-:W-:Y:S01]  /*cfd0*/  FMNMX.FTZ R0, R18, R0, !PT ;  /* 0x0000000012007209 */ /* 0x000fe20007810000 */
[--C-:B------:R-:W-:Y:S01]  /*cfe0*/  FFMA.FTZ R112, R13, c[0x0][0x23c], -R2.reuse ;  /* 0x00008f000d707a23 */ /* 0x100fe20000010802 */
[----:B------:R-:W-:Y:S01]  /*cff0*/  ISETP.GE.AND P6, PT, R10, R175, PT ;  /* 0x000000af0a00720c */ /* 0x000fe20003fc6270 */
[----:B------:R-:W-:Y:S01]  /*d000*/  FFMA.FTZ R113, R12, c[0x0][0x23c], -R2 ;  /* 0x00008f000c717a23 */ /* 0x000fe20000010802 */
[----:B------:R-:W-:Y:S01]  /*d010*/  FMNMX.FTZ R2, R233, R17, !PT ;  /* 0x00000011e9027209 */ /* 0x000fe20007810000 */
[----:B------:R-:W-:-:S02]  /*d020*/  IMAD.MOV.U32 R150, RZ, RZ, R244 ;  /* 0x000000ffff967224 */ /* 0x000fc400078e00f4 */
[----:B------:R-:W-:Y:S02]  /*d030*/  IMAD.MOV.U32 R25, RZ, RZ, R199 ;  /* 0x000000ffff197224 */ /* 0x000fe400078e00c7 */
[-C--:B------:R-:W-:Y:S01]  /*d040*/  FMUL.FTZ R244, R142, R3.reuse ;  /* 0x000000038ef47220 */ /* 0x080fe20000410000 */
[----:B------:R-:W-:Y:S01]  /*d050*/  FSEL R15, R183, -INF , !P1 ;  /* 0xff800000b70f7808 */ /* 0x000fe20004800000 */
[-C--:B------:R-:W-:Y:S01]  /*d060*/  FMUL.FTZ R142, R115, R3.reuse ;  /* 0x00000003738e7220 */ /* 0x080fe20000410000 */
[----:B------:R-:W-:Y:S01]  /*d070*/  FMNMX.FTZ R0, R16, R0, !PT ;  /* 0x0000000010007209 */ /* 0x000fe20007810000 */
[----:B------:R-:W-:Y:S01]  /*d080*/  FMUL.FTZ R115, R131, R3 ;  /* 0x0000000383737220 */ /* 0x000fe20000410000 */
[----:B------:R-:W-:Y:S01]  /*d090*/  ISETP.GE.AND P5, PT, R9, R175, PT ;  /* 0x000000af0900720c */ /* 0x000fe20003fa6270 */
[----:B------:R-:W-:Y:S01]  /*d0a0*/  IMAD.MOV.U32 R24, RZ, RZ, R198 ;  /* 0x000000ffff187224 */ /* 0x000fe200078e00c6 */
[----:B------:R-:W-:Y:S01]  /*d0b0*/  FMNMX.FTZ R2, R26, R2, !PT ;  /* 0x000000021a027209 */ /* 0x000fe20007810000 */
[----:B------:R-:W-:Y:S01]  /*d0c0*/  IMAD.MOV.U32 R131, RZ, RZ, R25 ;  /* 0x000000ffff837224 */ /* 0x000fe200078e0019 */
[----:B------:R-:W-:Y:S01]  /*d0d0*/  FSEL R25, R188, -INF , !P6 ;  /* 0xff800000bc197808 */ /* 0x000fe20007000000 */
[-C--:B------:R-:W-:Y:S01]  /*d0e0*/  FMUL.FTZ R242, R114, R3.reuse ;  /* 0x0000000372f27220 */ /* 0x080fe20000410000 */
[----:B------:R-:W-:Y:S01]  /*d0f0*/  FMNMX.FTZ R0, R15, R0, !PT ;  /* 0x000000000f007209 */ /* 0x000fe20007810000 */
[----:B------:R-:W-:Y:S01]  /*d100*/  FMUL.FTZ R114, R130, R3 ;  /* 0x0000000382727220 */ /* 0x000fe20000410000 */
[----:B------:R-:W-:Y:S01]  /*d110*/  ISETP.GE.AND P6, PT, R8, R175, PT ;  /* 0x000000af0800720c */ /* 0x000fe20003fc6270 */
[----:B------:R-:W-:Y:S01]  /*d120*/  IMAD.MOV.U32 R130, RZ, RZ, R24 ;  /* 0x000000ffff827224 */ /* 0x000fe200078e0018 */
[----:B------:R-:W-:Y:S01]  /*d130*/  FSEL R24, R189, -INF , !P5 ;  /* 0xff800000bd187808 */ /* 0x000fe20006800000 */
[-C--:B------:R-:W-:Y:S01]  /*d140*/  FMUL.FTZ R117, R143, R3.reuse ;  /* 0x000000038f757220 */ /* 0x080fe20000410000 */
[----:B------:R-:W-:Y:S01]  /*d150*/  FMNMX.FTZ R2, R25, R2, !PT ;  /* 0x0000000219027209 */ /* 0x000fe20007810000 */
        /* <DEDUP_REMOVED lines=23> */
[----:B-1----:R-:W-:Y:S01]  /*d2d0*/  FFMA.FTZ R55, R217, R3, R27 ;  /* 0x00000003d9377223 */ /* 0x002fe2000001001b */
[----:B------:R-:W-:Y:S01]  /*d2e0*/  ISETP.GE.AND P5, PT, R7, R175, PT ;  /* 0x000000af0700720c */ /* 0x000fe20003fa6270 */
[----:B------:R-:W1:Y:S01]  /*d2f0*/  SHFL.BFLY PT, R3, R0, 0x2, 0x1f ;  /* 0x0c401f0000037f89 */ /* 0x000e6200000e0000 */
[----:B------:R-:W-:-:S02]  /*d300*/  FSEL R13, R184, -INF , !P6 ;  /* 0xff800000b80d7808 */ /* 0x000fc40007000000 */
[----:B------:R-:W-:Y:S02]  /*d310*/  FMNMX.FTZ R2, R24, R2, !PT ;  /* 0x0000000218027209 */ /* 0x000fe40007810000 */
[-C--:B------:R-:W-:Y:S02]  /*d320*/  ISETP.GE.AND P4, PT, R6, R175.reuse, PT ;  /* 0x000000af0600720c */ /* 0x080fe40003f86270 */
[----:B------:R-:W-:Y:S02]  /*d330*/  FSEL R12, R185, -INF , !P5 ;  /* 0xff800000b90c7808 */ /* 0x000fe40006800000 */
[----:B------:R-:W-:Y:S02]  /*d340*/  FMNMX.FTZ R2, R13, R2, !PT ;  /* 0x000000020d027209 */ /* 0x000fe40007810000 */
[----:B------:R-:W-:Y:S02]  /*d350*/  ISETP.GE.AND P1, PT, R5, R175, PT ;  /* 0x000000af0500720c */ /* 0x000fe40003f26270 */
[----:B------:R-:W-:-:S02]  /*d360*/  FSEL R11, R180, -INF , !P4 ;  /* 0xff800000b40b7808 */ /* 0x000fc40006000000 */
[----:B------:R-:W-:Y:S02]  /*d370*/  FMNMX.FTZ R2, R12, R2, !PT ;  /* 0x000000020c027209 */ /* 0x000fe40007810000 */
[----:B------:R-:W-:Y:S02]  /*d380*/  FSEL R10, R181, -INF , !P1 ;  /* 0xff800000b50a7808 */ /* 0x000fe40004800000 */
[----:B------:R-:W-:-:S04]  /*d390*/  FMNMX.FTZ R2, R11, R2, !PT ;  /* 0x000000020b027209 */ /* 0x000fc80007810000 */
[----:B------:R-:W-:Y:S02]  /*d3a0*/  FMNMX.FTZ R2, R10, R2, !PT ;  /* 0x000000020a027209 */ /* 0x000fe40007810000 */
[----:B-1----:R-:W-:-:S03]  /*d3b0*/  FMNMX.FTZ R0, R3, R0, !PT ;  /* 0x0000000003007209 */ /* 0x002fc60007810000 */
[----:B------:R-:W1:Y:S04]  /*d3c0*/  SHFL.BFLY PT, R5, R2, 0x2, 0x1f ;  /* 0x0c401f0002057f89 */ /* 0x000e6800000e0000 */
[----:B------:R-:W2:Y:S01]  /*d3d0*/  SHFL.BFLY PT, R3, R0, 0x1, 0x1f ;  /* 0x0c201f0000037f89 */ /* 0x000ea200000e0000 */
[----:B-1----:R-:W-:-:S05]  /*d3e0*/  FMNMX.FTZ R2, R5, R2, !PT ;  /* 0x0000000205027209 */ /* 0x002fca0007810000 */
[----:B------:R-:W1:Y:S01]  /*d3f0*/  SHFL.BFLY PT, R5, R2, 0x1, 0x1f ;  /* 0x0c201f0002057f89 */ /* 0x000e6200000e0000 */
[----:B--2---:R-:W-:-:S04]  /*d400*/  FMNMX.FTZ R3, R0, R3, !PT ;  /* 0x0000000300037209 */ /* 0x004fc80007810000 */
[C---:B------:R-:W-:Y:S01]  /*d410*/  FSETP.NEU.FTZ.AND P1, PT, R3.reuse, -INF , PT ;  /* 0xff8000000300780b */ /* 0x040fe20003f3d000 */
[----:B------:R-:W-:-:S05]  /*d420*/  FMUL.FTZ R0, R3, c[0x0][0x23c] ;  /* 0x00008f0003007a20 */ /* 0x000fca0000410000 */
[----:B------:R-:W-:-:S05]  /*d430*/  FSEL R0, R0, RZ, P1 ;  /* 0x000000ff00007208 */ /* 0x000fca0000800000 */
[----:B------:R-:W-:Y:S01]  /*d440*/  FFMA.FTZ R7, R4, c[0x0][0x23c], -R0 ;  /* 0x00008f0004077a23 */ /* 0x000fe20000010800 */
[----:B------:R-:W-:-:S05]  /*d450*/  FSEL R4, R3, RZ, P1 ;  /* 0x000000ff03047208 */ /* 0x000fca0000800000 */
[----:B------:R-:W-:Y:S01]  /*d460*/  FADD.FTZ R4, R232, -R4 ;  /* 0x80000004e8047221 */ /* 0x000fe20000010000 */
[----:B-1----:R-:W-:Y:S01]  /*d470*/  FMNMX.FTZ R134, R2, R5, !PT ;  /* 0x0000000502867209 */ /* 0x002fe20007810000 */
[--C-:B------:R-:W-:Y:S02]  /*d480*/  FFMA.FTZ R2, R14, c[0x0][0x23c], -R0.reuse ;  /* 0x00008f000e027a23 */ /* 0x100fe40000010800 */
[----:B------:R-:W-:Y:S02]  /*d490*/  FMUL.FTZ R4, R4, c[0x0][0x23c] ;  /* 0x00008f0004047a20 */ /* 0x000fe40000410000 */
[----:B------:R1:W-:Y:S01]  /*d4a0*/  MUFU.EX2 R6, R2 ;  /* 0x0000000200067308 */ /* 0x0003e20000000800 */
[----:B------:R-:W-:Y:S01]  /*d4b0*/  FSETP.NEU.FTZ.AND P4, PT, R134, -INF , PT ;  /* 0xff8000008600780b */ /* 0x000fe20003f9d000 */
[----:B------:R-:W-:-:S06]  /*d4c0*/  FFMA.FTZ R5, R23, c[0x0][0x23c], -R0 ;  /* 0x00008f0017057a23 */ /* 0x000fcc0000010800 */
[----:B------:R-:W-:Y:S01]  /*d4d0*/  MUFU.EX2 R7, R7 ;  /* 0x0000000700077308 */ /* 0x000fe20000000800 */
[----:B-1----:R-:W-:-:S07]  /*d4e0*/  FMUL.FTZ R2, R134, c[0x0][0x23c] ;  /* 0x00008f0086027a20 */ /* 0x002fce0000410000 */
[----:B------:R-:W1:Y:S01]  /*d4f0*/  MUFU.EX2 R4, R4 ;  /* 0x0000000400047308 */ /* 0x000e620000000800 */
[----:B------:R-:W-:-:S07]  /*d500*/  FSEL R2, R2, RZ, P4 ;  /* 0x000000ff02027208 */ /* 0x000fce0002000000 */
[----:B------:R-:W2:Y:S01]  /*d510*/  MUFU.EX2 R5, R5 ;  /* 0x0000000500057308 */ /* 0x000ea20000000800 */
[----:B------:R-:W-:Y:S02]  /*d520*/  FFMA.FTZ R82, R13, c[0x0][0x23c], -R2 ;  /* 0x00008f000d527a23 */ /* 0x000fe40000010802 */
[----:B------:R-:W-:Y:S02]  /*d530*/  FFMA.FTZ R13, R22, c[0x0][0x23c], -R0 ;  /* 0x00008f00160d7a23 */ /* 0x000fe40000010800 */
[--C-:B------:R-:W-:Y:S02]  /*d540*/  FFMA.FTZ R17, R17, c[0x0][0x23c], -R2.reuse ;  /* 0x00008f0011117a23 */ /* 0x100fe40000010802 */
[--C-:B------:R-:W-:Y:S02]  /*d550*/  FFMA.FTZ R48, R26, c[0x0][0x23c], -R2.reuse ;  /* 0x00008f001a307a23 */ /* 0x100fe40000010802 */
[--C-:B------:R-:W-:Y:S02]  /*d560*/  FFMA.FTZ R66, R25, c[0x0][0x23c], -R2.reuse ;  /* 0x00008f0019427a23 */ /* 0x100fe40000010802 */
[----:B------:R-:W-:-:S02]  /*d570*/  FFMA.FTZ R68, R24, c[0x0][0x23c], -R2 ;  /* 0x00008f0018447a23 */ /* 0x000fc40000010802 */
[--C-:B------:R-:W-:Y:S02]  /*d580*/  FFMA.FTZ R83, R12, c[0x0][0x23c], -R2.reuse ;  /* 0x00008f000c537a23 */ /* 0x100fe40000010802 */
[--C-:B------:R-:W-:Y:S02]  /*d590*/  FFMA.FTZ R87, R11, c[0x0][0x23c], -R2.reuse ;  /* 0x00008f000b577a23 */ /* 0x100fe40000010802 */
[----:B------:R-:W-:Y:S02]  /*d5a0*/  FFMA.FTZ R86, R10, c[0x0][0x23c], -R2 ;  /* 0x00008f000a567a23 */ /* 0x000fe40000010802 */
[----:B------:R-:W4:Y:S01]  /*d5b0*/  MUFU.EX2 R2, R13 ;  /* 0x0000000d00027308 */ /* 0x000f220000000800 */
[----:B-1----:R-:W-:Y:S02]  /*d5c0*/  FFMA.FTZ R10, R231, R4, R7 ;  /* 0x00000004e70a7223 */ /* 0x002fe40000010007 */
[--C-:B------:R-:W-:Y:S02]  /*d5d0*/  FFMA.FTZ R99, R19, c[0x0][0x23c], -R0.reuse ;  /* 0x00008f0013637a23 */ /* 0x100fe40000010800 */
[----:B------:R-:W-:-:S02]  /*d5e0*/  FFMA.FTZ R100, R18, c[0x0][0x23c], -R0 ;  /* 0x00008f0012647a23 */ /* 0x000fc40000010800 */
[--C-:B------:R-:W-:Y:S02]  /*d5f0*/  FFMA.FTZ R96, R16, c[0x0][0x23c], -R0.reuse ;  /* 0x00008f0010607a23 */ /* 0x100fe40000010800 */
[----:B------:R-:W-:Y:S02]  /*d600*/  FFMA.FTZ R97, R15, c[0x0][0x23c], -R0 ;  /* 0x00008f000f617a23 */ /* 0x000fe40000010800 */
[----:B------:R-:W-:Y:S01]  /*d610*/  FADD.FTZ R0, R6, R10 ;  /* 0x0000000a06007221 */ /* 0x000fe20000010000 */
[----:B------:R-:W-:-:S03]  /*d620*/  ULOP3.LUT UR4, UR32, UR31, URZ, 0x3c, !UPT ;  /* 0x0000001f20047292 */ /* 0x000fc6000f8e3c3f */
[----:B--2---:R-:W-:Y:S01]  /*d630*/  FADD.FTZ R0, R5, R0 ;  /* 0x0000000005007221 */ /* 0x004fe20000010000 */
[----:B------:R-:W1:Y:S03]  /*d640*/  MUFU.EX2 R9, R136 ;  /* 0x0000008800097308 */ /* 0x000e660000000800 */
[----:B----4-:R-:W-:Y:S01]  /*d650*/  FADD.FTZ R98, R2, R0 ;  /* 0x0000000002627221 */ /* 0x010fe20000010000 */
[----:B------:R-:W-:-:S04]  /*d660*/  LOP3.LUT R0, R131, UR4, RZ, 0x3c, !PT ;  /* 0x0000000483007c12 */ /* 0x000fc8000f8e3cff */
[----:B------:R-:W2:Y:S01]  /*d670*/  MUFU.EX2 R8, R137 ;  /* 0x0000008900087308 */ /* 0x000ea20000000800 */
[----:B------:R-:W-:Y:S01]  /*d680*/  IMAD.WIDE.U32 R102, R0, -0x326172a9, RZ ;  /* 0xcd9e8d5700667825 */ /* 0x000fe200078e00ff */
[----:B------:R-:W-:-:S03]  /*d690*/  F2FP.PACK_AB R101, R6, R7 ;  /* 0x000000070665723e */ /* 0x000fc600000000ff */
[----:B-1----:R-:W-:Y:S01]  /*d6a0*/  FADD.FTZ R6, R9, R34 ;  /* 0x0000002209067221 */ /* 0x002fe20000010000 */
[----:B---3--:R-:W-:-:S05]  /*d6b0*/  LOP3.LUT R0, R103, UR14, R192, 0x96, !PT ;  /* 0x0000000e67007c12 */ /* 0x008fca000f8e96c0 */
[----:B------:R-:W-:Y:S01]  /*d6c0*/  IMAD.WIDE.U32 R22, R0, -0x2daee0ad, RZ ;  /* 0xd2511f5300167825 */ /* 0x000fe200078e00ff */
[----:B------:R-:W-:Y:S02]  /*d6d0*/  LOP3.LUT R0, R237, UR13, R102, 0x96, !PT ;  /* 0x0000000ded007c12 */ /* 0x000fe4000f8e9666 */
[C---:B--2---:R-:W-:Y:S01]  /*d6e0*/  F2FP.PACK_AB R18, R8.reuse, R9 ;  /* 0x000000090812723e */ /* 0x044fe200000000ff */
[----:B------:R-:W-:Y:S02]  /*d6f0*/  FADD.FTZ R14, R8, R6 ;  /* 0x00000006080e7221 */ /* 0x000fe40000010000 */
[----:B------:R-:W-:Y:S01]  /*d700*/  IMAD.WIDE.U32 R8, R0, -0x2daee0ad, RZ ;  /* 0xd2511f5300087825 */ /* 0x000fe200078e00ff */
[----:B------:R-:W-:Y:S02]  /*d710*/  F2FP.PACK_AB R67, R2, R5 ;  /* 0x000000050243723e */ /* 0x000fe400000000ff */
[----:B------:R-:W-:Y:S02]  /*d720*/  LOP3.LUT R2, R23, UR12, R150, 0x96, !PT ;  /* 0x0000000c17027c12 */ /* 0x000fe4000f8e9696 */
[----:B------:R-:W-:-:S03]  /*d730*/  LOP3.LUT R0, R9, UR10, R22, 0x96, !PT ;  /* 0x0000000a09007c12 */ /* 0x000fc6000f8e9616 */
[----:B------:R-:W-:-:S04]  /*d740*/  IMAD.WIDE.U32 R6, R2, -0x326172a9, RZ ;  /* 0xcd9e8d5702067825 */ /* 0x000fc800078e00ff */
[----:B------:R-:W-:Y:S01]  /*d750*/  IMAD.WIDE.U32 R10, R0, -0x326172a9, RZ ;  /* 0xcd9e8d57000a7825 */ /* 0x000fe200078e00ff */
[----:B------:R-:W-:-:S04]  /*d760*/  LOP3.LUT R2, R7, UR11, R236, 0x96, !PT ;  /* 0x0000000b07027c12 */ /* 0x000fc8000f8e96ec */
[----:B------:R-:W-:Y:S01]  /*d770*/  LOP3.LUT R0, R11, UR9, R6, 0x96, !PT ;  /* 0x000000090b007c12 */ /* 0x000fe2000f8e9606 */
[----:B------:R-:W-:Y:S02]  /*d780*/  IMAD.MOV.U32 R217, RZ, RZ, R118 ;  /* 0x000000ffffd97224 */ /* 0x000fe400078e0076 */
[----:B------:R-:W-:Y:S02]  /*d790*/  IMAD.MOV.U32 R118, RZ, RZ, R229 ;  /* 0x000000ffff767224 */ /* 0x000fe400078e00e5 */
[----:B------:R-:W1:Y:S01]  /*d7a0*/  LDC.U8 R229, c[0x0][0x2d8] ;  /* 0x0000b600ffe57b82 */ /* 0x000e620000000000 */
[----:B------:R-:W-:-:S04]  /*d7b0*/  IMAD.WIDE.U32 R6, R2, -0x2daee0ad, RZ ;  /* 0xd2511f5302067825 */ /* 0x000fc800078e00ff */
[----:B------:R-:W-:Y:S01]  /*d7c0*/  IMAD.WIDE.U32 R12, R0, -0x2daee0ad, RZ ;  /* 0xd2511f53000c7825 */ /* 0x000fe200078e00ff */
[----:B------:R-:W-:-:S04]  /*d7d0*/  LOP3.LUT R2, R7, UR8, R8, 0x96, !PT ;  /* 0x0000000807027c12 */ /* 0x000fc8000f8e9608 */
[----:B------:R-:W-:Y:S01]  /*d7e0*/  LOP3.LUT R0, R13, UR6, R6, 0x96, !PT ;  /* 0x000000060d007c12 */ /* 0x000fe2000f8e9606 */
[----:B------:R-:W-:-:S04]  /*d7f0*/  IMAD.WIDE.U32 R8, R2, -0x326172a9, RZ ;  /* 0xcd9e8d5702087825 */ /* 0x000fc800078e00ff */
[----:B------:R-:W-:Y:S01]  /*d800*/  IMAD.WIDE.U32 R6, R0, -0x326172a9, RZ ;  /* 0xcd9e8d5700067825 */ /* 0x000fe200078e00ff */
[----:B------:R-:W-:-:S04]  /*d810*/  LOP3.LUT R16, R9, UR7, R10, 0x96, !PT ;  /* 0x0000000709107c12 */ /* 0x000fc8000f8e960a */
[----:B------:R-:W-:Y:S01]  /*d820*/  LOP3.LUT R0, R7, UR15, R8, 0x96, !PT ;  /* 0x0000000f07007c12 */ /* 0x000fe2000f8e9608 */
[----:B------:R-:W2:Y:S03]  /*d830*/  MUFU.EX2 R9, R176 ;  /* 0x000000b000097308 */ /* 0x000ea60000000800 */
[----:B------:R-:W-:Y:S02]  /*d840*/  LOP3.LUT R2, R0, 0xff, RZ, 0xc0, !PT ;  /* 0x000000ff00027812 */ /* 0x000fe400078ec0ff */
[----:B------:R-:W-:-:S03]  /*d850*/  SHF.R.U32.HI R10, RZ, 0x18, R0 ;  /* 0x00000018ff0a7819 */ /* 0x000fc60000011600 */
[----:B------:R-:W3:Y:S01]  /*d860*/  MUFU.EX2 R8, R177 ;  /* 0x000000b100087308 */ /* 0x000ee20000000800 */
[C---:B-1----:R-:W-:Y:S02]  /*d870*/  ISETP.GE.U32.AND P6, PT, R229.reuse, R2, PT ;  /* 0x00000002e500720c */ /* 0x042fe40003fc6070 */
[----:B------:R-:W-:Y:S02]  /*d880*/  LOP3.LUT R2, R0, 0xffff, RZ, 0xc0, !PT ;  /* 0x0000ffff00027812 */ /* 0x000fe400078ec0ff */
[----:B------:R-:W-:-:S03]  /*d890*/  ISETP.GE.U32.AND P1, PT, R229, R10, PT ;  /* 0x0000000ae500720c */ /* 0x000fc60003f26070 */
[----:B------:R-:W1:Y:S01]  /*d8a0*/  MUFU.EX2 R10, R35 ;  /* 0x00000023000a7308 */ /* 0x000e620000000800 */
[----:B------:R-:W-:Y:S02]  /*d8b0*/  SHF.R.U32.HI R2, RZ, 0x8, R2 ;  /* 0x00000008ff027819 */ /* 0x000fe40000011602 */
[----:B------:R-:W-:Y:S02]  /*d8c0*/  SHF.R.U32.HI R0, RZ, 0x10, R0 ;  /* 0x00000010ff007819 */ /* 0x000fe40000011600 */
[----:B------:R-:W-:Y:S02]  /*d8d0*/  LOP3.LUT R2, R2, 0xffff, RZ, 0xc0, !PT ;  /* 0x0000ffff02027812 */ /* 0x000fe400078ec0ff */
[----:B------:R-:W-:Y:S01]  /*d8e0*/  LOP3.LUT R0, R0, 0xff, RZ, 0xc0, !PT ;  /* 0x000000ff00007812 */ /* 0x000fe200078ec0ff */
[----:B--2---:R-:W-:Y:S01]  /*d8f0*/  FADD.FTZ R11, R9, R14 ;  /* 0x0000000e090b7221 */ /* 0x004fe20000010000 */
[----:B------:R-:W-:Y:S02]  /*d900*/  ISETP.GE.U32.AND P5, PT, R229, R2, PT ;  /* 0x00000002e500720c */ /* 0x000fe40003fa6070 */
[----:B---3--:R-:W-:-:S02]  /*d910*/  F2FP.PACK_AB R34, R8, R9 ;  /* 0x000000090822723e */ /* 0x008fc400000000ff */
[----:B------:R-:W-:Y:S02]  /*d920*/  FSEL R9, R134, RZ, P4 ;  /* 0x000000ff86097208 */ /* 0x000fe40002000000 */
[----:B------:R-:W-:Y:S01]  /*d930*/  ISETP.GE.U32.AND P4, PT, R229, R0, PT ;  /* 0x00000000e500720c */ /* 0x000fe20003f86070 */
[----:B------:R-:W2:Y:S01]  /*d940*/  MUFU.EX2 R5, R197 ;  /* 0x000000c500057308 */ /* 0x000ea20000000800 */
[----:B-1----:R-:W-:Y:S02]  /*d950*/  F2FP.PACK_AB R0, R10, R27 ;  /* 0x0000001b0a00723e */ /* 0x002fe400000000ff */
[----:B------:R-:W-:Y:S02]  /*d960*/  PRMT R19, R81, 0x7632, R19 ;  /* 0x0000763251137816 */ /* 0x000fe40000000013 */
[----:B------:R-:W-:-:S03]  /*d970*/  PRMT R26, R0, 0x7610, R26 ;  /* 0x00007610001a7816 */ /* 0x000fc6000000001a */
[----:B------:R-:W1:Y:S01]  /*d980*/  MUFU.EX2 R2, R196 ;  /* 0x000000c400027308 */ /* 0x000e620000000800 */
[----:B------:R-:W-:Y:S01]  /*d990*/  PRMT R24, R81, 0x7610, R24 ;  /* 0x0000761051187816 */ /* 0x000fe20000000018 */
[----:B------:R-:W-:Y:S01]  /*d9a0*/  @!P5 HADD2 R65, -R19.H0_H0, -RZ.H0_H0 ;  /* 0xa00000ff1341d230 */ /* 0x000fe20000000900 */
[----:B------:R-:W-:Y:S01]  /*d9b0*/  PRMT R25, R0, 0x7632, R25 ;  /* 0x0000763200197816 */ /* 0x000fe20000000019 */
[----:B------:R-:W-:Y:S01]  /*d9c0*/  @!P4 HADD2 R64, -R26.H0_H0, -RZ.H0_H0 ;  /* 0xa00000ff1a40c230 */ /* 0x000fe20000000900 */
[----:B------:R-:W-:Y:S01]  /*d9d0*/  PRMT R81, R24, 0x5410, R19 ;  /* 0x0000541018517816 */ /* 0x000fe20000000013 */
[----:B------:R-:W-:Y:S01]  /*d9e0*/  FADD.FTZ R11, R8, R11 ;  /* 0x0000000b080b7221 */ /* 0x000fe20000010000 */
[----:B------:R-:W-:Y:S01]  /*d9f0*/  @!P5 PRMT R19, R65, 0x5410, RZ ;  /* 0x000054104113d816 */ /* 0x000fe200000000ff */
[----:B------:R-:W-:Y:S01]  /*da00*/  FADD.FTZ R0, R233, -R9 ;  /* 0x80000009e9007221 */ /* 0x000fe20000010000 */
[----:B------:R-:W-:Y:S01]  /*da10*/  PRMT R65, R26, 0x5410, R25 ;  /* 0x000054101a417816 */ /* 0x000fe20000000019 */
[----:B------:R-:W-:Y:S01]  /*da20*/  IMAD.MOV.U32 R9, RZ, RZ, R118 ;  /* 0x000000ffff097224 */ /* 0x000fe200078e0076 */
[----:B------:R-:W-:Y:S01]  /*da30*/  @!P4 PRMT R26, R64, 0x5410, RZ ;  /* 0x00005410401ac816 */ /* 0x000fe200000000ff */
[----:B------:R-:W-:-:S02]  /*da40*/  IMAD.MOV.U32 R64, RZ, RZ, R142 ;  /* 0x000000ffff407224 */ /* 0x000fc400078e008e */
[----:B--2---:R-:W-:Y:S02]  /*da50*/  FADD.FTZ R8, R5, R11 ;  /* 0x0000000b05087221 */ /* 0x004fe40000010000 */
[----:B------:R-:W-:Y:S02]  /*da60*/  IMAD.MOV.U32 R118, RZ, RZ, R117 ;  /* 0x000000ffff767224 */ /* 0x000fe400078e0075 */
[----:B------:R-:W-:Y:S01]  /*da70*/  IMAD.MOV.U32 R142, RZ, RZ, R220 ;  /* 0x000000ffff8e7224 */ /* 0x000fe200078e00dc */
[C---:B-1----:R-:W-:Y:S01]  /*da80*/  F2FP.PACK_AB R36, R2.reuse, R5 ;  /* 0x000000050224723e */ /* 0x042fe200000000ff */
[----:B------:R-:W-:Y:S01]  /*da90*/  IMAD.MOV.U32 R14, RZ, RZ, R242 ;  /* 0x000000ffff0e7224 */ /* 0x000fe200078e00f2 */
[----:B------:R-:W-:Y:S01]  /*daa0*/  @!P6 HADD2 R49, -R24.H0_H0, -RZ.H0_H0 ;  /* 0xa00000ff1831e230 */ /* 0x000fe20000000900 */
[----:B------:R-:W-:Y:S02]  /*dab0*/  FADD.FTZ R242, R2, R8 ;  /* 0x0000000802f27221 */ /* 0x000fe40000010000 */
[----:B------:R-:W-:-:S02]  /*dac0*/  IMAD.MOV.U32 R197, RZ, RZ, R118 ;  /* 0x000000ffffc57224 */ /* 0x000fc400078e0076 */
[----:B------:R-:W-:Y:S02]  /*dad0*/  IMAD.MOV.U32 R13, RZ, RZ, R142 ;  /* 0x000000ffff0d7224 */ /* 0x000fe400078e008e */
[----:B------:R-:W-:Y:S02]  /*dae0*/  IMAD.MOV.U32 R232, RZ, RZ, R222 ;  /* 0x000000ffffe87224 */ /* 0x000fe400078e00de */
[----:B------:R-:W-:Y:S01]  /*daf0*/  FMUL.FTZ R2, R0, c[0x0][0x23c] ;  /* 0x00008f0000027a20 */ /* 0x000fe20000410000 */
[----:B------:R-:W-:Y:S01]  /*db00*/  LOP3.LUT R0, R6, 0xff, RZ, 0xc0, !PT ;  /* 0x000000ff06007812 */ /* 0x000fe200078ec0ff */
[-C--:B------:R-:W-:Y:S02]  /*db10*/  FMUL.FTZ R222, R78, R4.reuse ;  /* 0x000000044ede7220 */ /* 0x080fe40000410000 */
[----:B------:R-:W-:Y:S02]  /*db20*/  IMAD.MOV.U32 R78, RZ, RZ, R223 ;  /* 0x000000ffff4e7224 */ /* 0x000fe400078e00df */
[----:B------:R-:W-:-:S02]  /*db30*/  FMUL.FTZ R223, R79, R4 ;  /* 0x000000044fdf7220 */ /* 0x000fc40000410000 */
[----:B------:R-:W-:Y:S01]  /*db40*/  IMAD.MOV.U32 R79, RZ, RZ, R197 ;  /* 0x000000ffff4f7224 */ /* 0x000fe200078e00c5 */
[----:B------:R-:W-:Y:S01]  /*db50*/  @!P6 PRMT R24, R49, 0x5410, RZ ;  /* 0x000054103118e816 */ /* 0x000fe200000000ff */
[----:B------:R-:W-:Y:S01]  /*db60*/  IMAD.MOV.U32 R197, RZ, RZ, R13 ;  /* 0x000000ffffc57224 */ /* 0x000fe200078e000d */
[----:B------:R-:W-:Y:S01]  /*db70*/  LOP3.LUT R5, R6, 0xffff, RZ, 0xc0, !PT ;  /* 0x0000ffff06057812 */ /* 0x000fe200078ec0ff */
[----:B------:R-:W-:Y:S01]  /*db80*/  MUFU.EX2 R15, R80 ;  /* 0x00000050000f7308 */ /* 0x000fe20000000800 */
[----:B------:R-:W-:Y:S02]  /*db90*/  ISETP.GE.U32.AND P6, PT, R229, R0, PT ;  /* 0x00000000e500720c */ /* 0x000fe40003fc6070 */
[----:B------:R-:W-:-:S05]  /*dba0*/  SHF.R.U32.HI R8, RZ, 0x18, R6 ;  /* 0x00000018ff087819 */ /* 0x000fca0000011606 */
[----:B------:R-:W1:Y:S01]  /*dbb0*/  MUFU.EX2 R13, R69 ;  /* 0x00000045000d7308 */ /* 0x000e620000000800 */
[----:B------:R-:W-:-:S07]  /*dbc0*/  @!P1 HADD2 R54, -R25.H0_H0, -RZ.H0_H0 ;  /* 0xa00000ff19369230 */ /* 0x000fce0000000900 */
[----:B------:R2:W3:Y:S01]  /*dbd0*/  MUFU.EX2 R0, R2 ;  /* 0x0000000200007308 */ /* 0x0004e20000000800 */
[----:B------:R-:W-:Y:S02]  /*dbe0*/  @!P1 PRMT R25, R54, 0x5410, RZ ;  /* 0x0000541036199816 */ /* 0x000fe400000000ff */
[----:B------:R-:W-:Y:S02]  /*dbf0*/  ISETP.GE.U32.AND P4, PT, R229, R8, PT ;  /* 0x00000008e500720c */ /* 0x000fe40003f86070 */
[----:B--2---:R-:W-:Y:S02]  /*dc00*/  SHF.R.U32.HI R2, RZ, 0x10, R6 ;  /* 0x00000010ff027819 */ /* 0x004fe40000011606 */
[----:B------:R-:W-:Y:S02]  /*dc10*/  SHF.R.U32.HI R6, RZ, 0x8, R5 ;  /* 0x00000008ff067819 */ /* 0x000fe40000011605 */
[----:B------:R-:W-:Y:S02]  /*dc20*/  LOP3.LUT R5, R2, 0xff, RZ, 0xc0, !PT ;  /* 0x000000ff02057812 */ /* 0x000fe400078ec0ff */
[----:B------:R-:W-:-:S04]  /*dc30*/  LOP3.LUT R2, R6, 0xffff, RZ, 0xc0, !PT ;  /* 0x0000ffff06027812 */ /* 0x000fc800078ec0ff */
[----:B------:R-:W-:Y:S02]  /*dc40*/  ISETP.GE.U32.AND P1, PT, R229, R2, PT ;  /* 0x00000002e500720c */ /* 0x000fe40003f26070 */
[----:B-1----:R-:W-:Y:S02]  /*dc50*/  F2FP.PACK_AB R6, R13, R15 ;  /* 0x0000000f0d06723e */ /* 0x002fe400000000ff */
[----:B------:R-:W-:Y:S02]  /*dc60*/  PRMT R190, R18, 0x7632, R190 ;  /* 0x0000763212be7816 */ /* 0x000fe400000000be */
[C---:B------:R-:W-:Y:S02]  /*dc70*/  PRMT R189, R6.reuse, 0x7632, R189 ;  /* 0x0000763206bd7816 */ /* 0x040fe400000000bd */
[----:B------:R-:W-:-:S03]  /*dc80*/  PRMT R188, R6, 0x7610, R188 ;  /* 0x0000761006bc7816 */ /* 0x000fc600000000bc */
[----:B------:R-:W-:Y:S02]  /*dc90*/  @!P4 HADD2 R39, -R189.H0_H0, -RZ.H0_H0 ;  /* 0xa00000ffbd27c230 */ /* 0x000fe40000000900 */
[----:B------:R-:W-:Y:S01]  /*dca0*/  @!P1 HADD2 R38, -R190.H0_H0, -RZ.H0_H0 ;  /* 0xa00000ffbe269230 */ /* 0x000fe20000000900 */
[----:B------:R-:W-:Y:S02]  /*dcb0*/  PRMT R54, R18, 0x5410, R190 ;  /* 0x0000541012367816 */ /* 0x000fe400000000be */
[----:B------:R-:W-:Y:S02]  /*dcc0*/  PRMT R49, R188, 0x5410, R189 ;  /* 0x00005410bc317816 */ /* 0x000fe400000000bd */
[----:B------:R-:W-:Y:S02]  /*dcd0*/  @!P1 PRMT R190, R38, 0x5410, RZ ;  /* 0x0000541026be9816 */ /* 0x000fe400000000ff */
[----:B------:R-:W-:Y:S02]  /*dce0*/  @!P4 PRMT R189, R39, 0x5410, RZ ;  /* 0x0000541027bdc816 */ /* 0x000fe400000000ff */
[----:B------:R-:W2:Y:S01]  /*dcf0*/  LDL.LU.64 R38, [R1+0x70] ;  /* 0x0000700001267983 */ /* 0x000ea20000300a00 */
[----:B------:R-:W1:Y:S01]  /*dd00*/  MUFU.EX2 R27, R17 ;  /* 0x00000011001b7308 */ /* 0x000e620000000800 */
[----:B---3--:R-:W-:-:S02]  /*dd10*/  FMUL.FTZ R220, R76, R0 ;  /* 0x000000004cdc7220 */ /* 0x008fc40000410000 */
[----:B------:R-:W-:Y:S02]  /*dd20*/  IMAD.MOV.U32 R194, RZ, RZ, R116 ;  /* 0x000000ffffc27224 */ /* 0x000fe400078e0074 */
[----:B------:R-:W-:Y:S02]  /*dd30*/  IMAD.MOV.U32 R76, RZ, RZ, R221 ;  /* 0x000000ffff4c7224 */ /* 0x000fe400078e00dd */
[----:B------:R-:W-:Y:S02]  /*dd40*/  IMAD.MOV.U32 R231, RZ, RZ, R235 ;  /* 0x000000ffffe77224 */ /* 0x000fe400078e00eb */
[----:B-1----:R-:W-:Y:S02]  /*dd50*/  FFMA.FTZ R35, R230, R0, R27 ;  /* 0x00000000e6237223 */ /* 0x002fe4000001001b */
[----:B------:R-:W-:Y:S02]  /*dd60*/  FMUL.FTZ R230, R94, R4 ;  /* 0x000000045ee67220 */ /* 0x000fe40000410000 */
[----:B------:R-:W1:Y:S01]  /*dd70*/  LDC.U8 R94, c[0x0][0x2d8] ;  /* 0x0000b600ff5e7b82 */ /* 0x000e620000000000 */
[----:B------:R-:W-:Y:S01]  /*dd80*/  FMUL.FTZ R221, R77, R0 ;  /* 0x000000004ddd7220 */ /* 0x000fe20000410000 */
[----:B------:R-:W-:Y:S01]  /*dd90*/  ISETP.GE.U32.AND P5, PT, R229, R5, PT ;  /* 0x00000005e500720c */ /* 0x000fe20003fa6070 */
[----:B------:R-:W-:-:S02]  /*dda0*/  IMAD.MOV.U32 R77, RZ, RZ, R228 ;  /* 0x000000ffff4d7224 */ /* 0x000fc400078e00e4 */
[-C--:B------:R-:W-:Y:S02]  /*ddb0*/  FMUL.FTZ R228, R92, R0.reuse ;  /* 0x000000005ce47220 */ /* 0x080fe40000410000 */
[----:B------:R-:W-:Y:S02]  /*ddc0*/  FMUL.FTZ R229, R93, R0 ;  /* 0x000000005de57220 */ /* 0x000fe40000410000 */
        /* <DEDUP_REMOVED lines=39> */
[----:B------:R-:W-:-:S04]  /*e040*/  IMAD.WIDE.U32 R4, R16, -0x2daee0ad, RZ ;  /* 0xd2511f5310047825 */ /* 0x000fc800078e00ff */
[----:B------:R-:W-:Y:S02]  /*e050*/  IMAD.MOV.U32 R17, RZ, RZ, R141 ;  /* 0x000000ffff117224 */ /* 0x000fe400078e008d */
[----:B------:R-:W-:Y:S02]  /*e060*/  FMUL.FTZ R141, R45, R0 ;  /* 0x000000002d8d7220 */ /* 0x000fe40000410000 */
[----:B------:R-:W-:Y:S02]  /*e070*/  IMAD.MOV.U32 R233, RZ, RZ, R217 ;  /* 0x000000ffffe97224 */ /* 0x000fe400078e00d9 */
[----:B------:R-:W-:Y:S02]  /*e080*/  IMAD.MOV.U32 R7, RZ, RZ, R140 ;  /* 0x000000ffff077224 */ /* 0x000fe400078e008c */
[----:B------:R-:W-:Y:S02]  /*e090*/  IMAD.MOV.U32 R8, RZ, RZ, R149 ;  /* 0x000000ffff087224 */ /* 0x000fe400078e0095 */
[----:B------:R-:W-:-:S02]  /*e0a0*/  IMAD.MOV.U32 R45, RZ, RZ, R148 ;  /* 0x000000ffff2d7224 */ /* 0x000fc400078e0094 */
[----:B------:R-:W-:Y:S02]  /*e0b0*/  IMAD.MOV.U32 R196, RZ, RZ, R216 ;  /* 0x000000ffffc47224 */ /* 0x000fe400078e00d8 */
        /* <DEDUP_REMOVED lines=26> */
[----:B------:R-:W-:Y:S01]  /*e260*/  FMUL.FTZ R125, R125, R0 ;  /* 0x000000007d7d7220 */ /* 0x000fe20000410000 */
[----:B------:R-:W-:Y:S01]  /*e270*/  LOP3.LUT R0, R5, UR16, R12, 0x96, !PT ;  /* 0x0000001005007c12 */ /* 0x000fe2000f8e960c */
[----:B------:R-:W-:-:S03]  /*e280*/  @!P6 HADD2 R37, -R18.H0_H0, -RZ.H0_H0 ;  /* 0xa00000ff1225e230 */ /* 0x000fc60000000900 */
[----:B------:R-:W-:Y:S02]  /*e290*/  LOP3.LUT R2, R0, 0xff, RZ, 0xc0, !PT ;  /* 0x000000ff00027812 */ /* 0x000fe400078ec0ff */
[----:B------:R-:W-:Y:S02]  /*e2a0*/  @!P6 PRMT R18, R37, 0x5410, RZ ;  /* 0x000054102512e816 */ /* 0x000fe400000000ff */
[----:B-1----:R-:W-:Y:S02]  /*e2b0*/  ISETP.GE.U32.AND P6, PT, R94, R2, PT ;  /* 0x000000025e00720c */ /* 0x002fe40003fc6070 */
[----:B------:R-:W-:-:S04]  /*e2c0*/  SHF.R.U32.HI R2, RZ, 0x18, R0 ;  /* 0x00000018ff027819 */ /* 0x000fc80000011600 */
[----:B------:R-:W-:Y:S02]  /*e2d0*/  ISETP.GE.U32.AND P1, PT, R94, R2, PT ;  /* 0x000000025e00720c */ /* 0x000fe40003f26070 */
[----:B------:R-:W-:-:S04]  /*e2e0*/  SHF.R.U32.HI R2, RZ, 0x10, R0 ;  /* 0x00000010ff027819 */ /* 0x000fc80000011600 */
[----:B------:R-:W-:-:S04]  /*e2f0*/  LOP3.LUT R2, R2, 0xff, RZ, 0xc0, !PT ;  /* 0x000000ff02027812 */ /* 0x000fc800078ec0ff */
[----:B------:R-:W-:Y:S01]  /*e300*/  ISETP.GE.U32.AND P4, PT, R94, R2, PT ;  /* 0x000000025e00720c */ /* 0x000fe20003f86070 */
[----:B------:R-:W-:Y:S02]  /*e310*/  IMAD.MOV.U32 R94, RZ, RZ, R78 ;  /* 0x000000ffff5e7224 */ /* 0x000fe400078e004e */
[----:B------:R-:W-:Y:S02]  /*e320*/  IMAD.MOV.U32 R78, RZ, RZ, R77 ;  /* 0x000000ffff4e7224 */ /* 0x000fe400078e004d */
[----:B------:R-:W-:Y:S02]  /*e330*/  IMAD.MOV.U32 R77, RZ, RZ, R17 ;  /* 0x000000ffff4d7224 */ /* 0x000fe400078e0011 */
[----:B------:R1:W-:Y:S01]  /*e340*/  MUFU.EX2 R17, R85 ;  /* 0x0000005500117308 */ /* 0x0003e20000000800 */
[----:B------:R-:W-:Y:S01]  /*e350*/  LOP3.LUT R0, R0, 0xffff, RZ, 0xc0, !PT ;  /* 0x0000ffff00007812 */ /* 0x000fe200078ec0ff */
[----:B-1----:R-:W1:Y:S06]  /*e360*/  LDC.U8 R85, c[0x0][0x2d8] ;  /* 0x0000b600ff557b82 */ /* 0x002e6c0000000000 */
[----:B------:R-:W3:Y:S01]  /*e370*/  MUFU.EX2 R16, R84 ;  /* 0x0000005400107308 */ /* 0x000ee20000000800 */
[----:B------:R-:W-:Y:S01]  /*e380*/  SHF.R.U32.HI R0, RZ, 0x8, R0 ;  /* 0x00000008ff007819 */ /* 0x000fe20000011600 */
[----:B------:R-:W-:-:S03]  /*e390*/  @!P5 HADD2 R40, -R188.H0_H0, -RZ.H0_H0 ;  /* 0xa00000ffbc28d230 */ /* 0x000fc60000000900 */
[----:B------:R-:W-:Y:S02]  /*e3a0*/  LOP3.LUT R0, R0, 0xffff, RZ, 0xc0, !PT ;  /* 0x0000ffff00007812 */ /* 0x000fe400078ec0ff */
[----:B------:R-:W-:Y:S01]  /*e3b0*/  @!P5 PRMT R188, R40, 0x5410, RZ ;  /* 0x0000541028bcd816 */ /* 0x000fe200000000ff */
[----:B------:R-:W-:Y:S02]  /*e3c0*/  IMAD.MOV.U32 R95, RZ, RZ, R79 ;  /* 0x000000ffff5f7224 */ /* 0x000fe400078e004f */
[----:B------:R-:W-:Y:S02]  /*e3d0*/  IMAD.MOV.U32 R79, RZ, RZ, R80 ;  /* 0x000000ffff4f7224 */ /* 0x000fe400078e0050 */
[----:B------:R-:W-:Y:S02]  /*e3e0*/  IMAD.MOV.U32 R80, RZ, RZ, R76 ;  /* 0x000000ffff507224 */ /* 0x000fe400078e004c */
[----:B------:R-:W-:Y:S02]  /*e3f0*/  IMAD.MOV.U32 R76, RZ, RZ, R45 ;  /* 0x000000ffff4c7224 */ /* 0x000fe400078e002d */
[----:B------:R-:W-:Y:S01]  /*e400*/  IMAD.MOV.U32 R45, RZ, RZ, R8 ;  /* 0x000000ffff2d7224 */ /* 0x000fe200078e0008 */
[----:B-1----:R-:W-:-:S02]  /*e410*/  ISETP.GE.U32.AND P5, PT, R85, R0, PT ;  /* 0x000000005500720c */ /* 0x002fc40003fa6070 */
[----:B---3--:R-:W-:Y:S01]  /*e420*/  F2FP.PACK_AB R0, R17, R16 ;  /* 0x000000101100723e */ /* 0x008fe200000000ff */
[----:B------:R-:W-:-:S03]  /*e430*/  IMAD.MOV.U32 R8, RZ, RZ, R7 ;  /* 0x000000ffff087224 */ /* 0x000fc600078e0007 */
[C---:B------:R-:W-:Y:S02]  /*e440*/  PRMT R185, R0.reuse, 0x7610, R185 ;  /* 0x0000761000b97816 */ /* 0x040fe400000000b9 */
[----:B------:R-:W-:Y:S01]  /*e450*/  PRMT R184, R0, 0x7632, R184 ;  /* 0x0000763200b87816 */ /* 0x000fe200000000b8 */
[----:B------:R-:W-:Y:S02]  /*e460*/  IMAD.MOV.U32 R69, RZ, RZ, R78 ;  /* 0x000000ffff457224 */ /* 0x000fe400078e004e */
[----:B------:R-:W-:Y:S02]  /*e470*/  IMAD.MOV.U32 R78, RZ, RZ, R8 ;  /* 0x000000ffff4e7224 */ /* 0x000fe400078e0008 */
[----:B------:R-:W-:Y:S02]  /*e480*/  IMAD.MOV.U32 R84, RZ, RZ, R94 ;  /* 0x000000ffff547224 */ /* 0x000fe400078e005e */
[----:B------:R-:W-:Y:S01]  /*e490*/  IMAD.MOV.U32 R94, RZ, RZ, R92 ;  /* 0x000000ffff5e7224 */ /* 0x000fe200078e005c */
[----:B------:R-:W-:Y:S01]  /*e4a0*/  @!P1 HADD2 R42, -R184.H0_H0, -RZ.H0_H0 ;  /* 0xa00000ffb82a9230 */ /* 0x000fe20000000900 */
[----:B------:R-:W-:-:S02]  /*e4b0*/  IMAD.MOV.U32 R7, RZ, RZ, R14 ;  /* 0x000000ffff077224 */ /* 0x000fc400078e000e */
[----:B------:R-:W-:Y:S01]  /*e4c0*/  IMAD.MOV.U32 R92, RZ, RZ, R233 ;  /* 0x000000ffff5c7224 */ /* 0x000fe200078e00e9 */
[----:B------:R-:W-:Y:S01]  /*e4d0*/  LOP3.LUT R2, R4, 0xff, RZ, 0xc0, !PT ;  /* 0x000000ff04027812 */ /* 0x000fe200078ec0ff */
[----:B------:R-:W-:Y:S01]  /*e4e0*/  FADD.FTZ R14, R10, R55 ;  /* 0x000000370a0e7221 */ /* 0x000fe20000010000 */
[----:B------:R-:W-:Y:S01]  /*e4f0*/  LOP3.LUT R12, R4, 0xffff, RZ, 0xc0, !PT ;  /* 0x0000ffff040c7812 */ /* 0x000fe200078ec0ff */
[----:B------:R-:W-:Y:S01]  /*e500*/  IMAD.MOV.U32 R233, RZ, RZ, R11 ;  /* 0x000000ffffe97224 */ /* 0x000fe200078e000b */
[--C-:B------:R-:W-:Y:S02]  /*e510*/  SHF.R.U32.HI R11, RZ, 0x10, R4.reuse ;  /* 0x00000010ff0b7819 */ /* 0x100fe40000011604 */
[----:B------:R-:W-:Y:S02]  /*e520*/  SHF.R.U32.HI R10, RZ, 0x18, R4 ;  /* 0x00000018ff0a7819 */ /* 0x000fe40000011604 */
[----:B------:R-:W-:Y:S02]  /*e530*/  PRMT R40, R185, 0x5410, R184 ;  /* 0x00005410b9287816 */ /* 0x000fe400000000b8 */
[----:B------:R-:W-:-:S02]  /*e540*/  @!P1 PRMT R184, R42, 0x5410, RZ ;  /* 0x000054102ab89816 */ /* 0x000fc400000000ff */
[----:B------:R-:W-:Y:S01]  /*e550*/  ISETP.GE.U32.AND P1, PT, R85, R2, PT ;  /* 0x000000025500720c */ /* 0x000fe20003f26070 */
[----:B------:R-:W-:Y:S01]  /*e560*/  IMAD.MOV.U32 R37, RZ, RZ, R95 ;  /* 0x000000ffff257224 */ /* 0x000fe200078e005f */
[----:B--2---:R-:W-:Y:S01]  /*e570*/  LOP3.LUT R0, R103, UR14, R38, 0x96, !PT ;  /* 0x0000000e67007c12 */ /* 0x004fe2000f8e9626 */
[----:B------:R-:W-:Y:S02]  /*e580*/  IMAD.MOV.U32 R39, RZ, RZ, R80 ;  /* 0x000000ffff277224 */ /* 0x000fe400078e0050 */
[----:B------:R-:W-:Y:S02]  /*e590*/  IMAD.MOV.U32 R80, RZ, RZ, R77 ;  /* 0x000000ffff507224 */ /* 0x000fe400078e004d */
[----:B------:R-:W-:Y:S02]  /*e5a0*/  IMAD.MOV.U32 R77, RZ, RZ, R9 ;  /* 0x000000ffff4d7224 */ /* 0x000fe400078e0009 */
[----:B------:R-:W-:Y:S01]  /*e5b0*/  IMAD.WIDE.U32 R8, R0, -0x2daee0ad, RZ ;  /* 0xd2511f5300087825 */ /* 0x000fe200078e00ff */
[----:B------:R-:W-:-:S05]  /*e5c0*/  LOP3.LUT R0, R239, UR13, R102, 0x96, !PT ;  /* 0x0000000def007c12 */ /* 0x000fca000f8e9666 */
[----:B------:R-:W-:Y:S01]  /*e5d0*/  IMAD.WIDE.U32 R4, R0, -0x2daee0ad, RZ ;  /* 0xd2511f5300047825 */ /* 0x000fe200078e00ff */
[----:B------:R-:W-:-:S04]  /*e5e0*/  LOP3.LUT R6, R9, UR12, R246, 0x96, !PT ;  /* 0x0000000c09067c12 */ /* 0x000fc8000f8e96f6 */
[----:B------:R-:W-:Y:S01]  /*e5f0*/  LOP3.LUT R2, R5, UR10, R8, 0x96, !PT ;  /* 0x0000000a05027c12 */ /* 0x000fe2000f8e9608 */
[----:B------:R-:W-:Y:S01]  /*e600*/  IMAD.MOV.U32 R95, RZ, RZ, R93 ;  /* 0x000000ffff5f7224 */ /* 0x000fe200078e005d */
[C---:B------:R-:W-:Y:S01]  /*e610*/  PRMT R187, R34.reuse, 0x7610, R187 ;  /* 0x0000761022bb7816 */ /* 0x040fe200000000bb */
[----:B------:R-:W-:Y:S01]  /*e620*/  IMAD.MOV.U32 R93, RZ, RZ, R76 ;  /* 0x000000ffff5d7224 */ /* 0x000fe200078e004c */
[----:B------:R-:W-:Y:S01]  /*e630*/  PRMT R186, R34, 0x7632, R186 ;  /* 0x0000763222ba7816 */ /* 0x000fe200000000ba */
[----:B------:R-:W-:Y:S02]  /*e640*/  IMAD.MOV.U32 R76, RZ, RZ, R7 ;  /* 0x000000ffff4c7224 */ /* 0x000fe400078e0007 */
[----:B------:R-:W-:Y:S01]  /*e650*/  IMAD.WIDE.U32 R8, R6, -0x326172a9, RZ ;  /* 0xcd9e8d5706087825 */ /* 0x000fe200078e00ff */
[----:B------:R-:W-:-:S03]  /*e660*/  @!P6 HADD2 R44, -R187.H0_H0, -RZ.H0_H0 ;  /* 0xa00000ffbb2ce230 */ /* 0x000fc60000000900 */
[----:B------:R-:W-:Y:S01]  /*e670*/  IMAD.WIDE.U32 R6, R2, -0x326172a9, RZ ;  /* 0xcd9e8d5702067825 */ /* 0x000fe200078e00ff */
[----:B------:R-:W-:Y:S01]  /*e680*/  @!P5 HADD2 R41, -R186.H0_H0, -RZ.H0_H0 ;  /* 0xa00000ffba29d230 */ /* 0x000fe20000000900 */
[----:B------:R-:W-:Y:S02]  /*e690*/  LOP3.LUT R9, R9, UR11, R238, 0x96, !PT ;  /* 0x0000000b09097c12 */ /* 0x000fe4000f8e96ee */
[----:B------:R-:W-:Y:S01]  /*e6a0*/  IMAD.MOV.U32 R38, RZ, RZ, R79 ;  /* 0x000000ffff267224 */ /* 0x000fe200078e004f */
[----:B------:R-:W-:Y:S01]  /*e6b0*/  LOP3.LUT R2, R11, 0xff, RZ, 0xc0, !PT ;  /* 0x000000ff0b027812 */ /* 0x000fe200078ec0ff */
[----:B------:R-:W-:Y:S01]  /*e6c0*/  IMAD.MOV.U32 R79, RZ, RZ, R45 ;  /* 0x000000ffff4f7224 */ /* 0x000fe200078e002d */
[----:B------:R-:W-:Y:S02]  /*e6d0*/  LOP3.LUT R5, R7, UR9, R8, 0x96, !PT ;  /* 0x0000000907057c12 */ /* 0x000fe4000f8e9608 */
[----:B------:R-:W-:Y:S02]  /*e6e0*/  PRMT R183, R36, 0x7610, R183 ;  /* 0x0000761024b77816 */ /* 0x000fe400000000b7 */
[----:B------:R-:W-:Y:S01]  /*e6f0*/  PRMT R45, R187, 0x5410, R186 ;  /* 0x00005410bb2d7816 */ /* 0x000fe200000000ba */
[----:B------:R-:W-:Y:S01]  /*e700*/  IMAD.WIDE.U32 R8, R9, -0x2daee0ad, RZ ;  /* 0xd2511f5309087825 */ /* 0x000fe200078e00ff */
[----:B------:R-:W-:-:S02]  /*e710*/  @!P6 PRMT R187, R44, 0x5410, RZ ;  /* 0x000054102cbbe816 */ /* 0x000fc400000000ff */
[----:B------:R-:W-:Y:S02]  /*e720*/  @!P5 PRMT R186, R41, 0x5410, RZ ;  /* 0x0000541029bad816 */ /* 0x000fe400000000ff */
[----:B------:R-:W-:Y:S01]  /*e730*/  ISETP.GE.U32.AND P5, PT, R85, R10, PT ;  /* 0x0000000a5500720c */ /* 0x000fe20003fa6070 */
[----:B------:R-:W-:Y:S01]  /*e740*/  IMAD.WIDE.U32 R10, R5, -0x2daee0ad, RZ ;  /* 0xd2511f53050a7825 */ /* 0x000fe200078e00ff */
[----:B------:R-:W-:Y:S01]  /*e750*/  ISETP.GE.U32.AND P6, PT, R85, R2, PT ;  /* 0x000000025500720c */ /* 0x000fe20003fc6070 */
[----:B------:R-:W-:Y:S01]  /*e760*/  @!P1 HADD2 R47, -R183.H0_H0, -RZ.H0_H0 ;  /* 0xa00000ffb72f9230 */ /* 0x000fe20000000900 */
[----:B------:R-:W-:Y:S01]  /*e770*/  SHF.R.U32.HI R2, RZ, 0x8, R12 ;  /* 0x00000008ff027819 */ /* 0x000fe2000001160c */
[----:B------:R-:W1:Y:S01]  /*e780*/  MUFU.EX2 R0, R48 ;  /* 0x0000003000007308 */ /* 0x000e620000000800 */
[----:B------:R-:W-:Y:S01]  /*e790*/  PRMT R182, R36, 0x7632, R182 ;  /* 0x0000763224b67816 */ /* 0x000fe200000000b6 */
[----:B------:R-:W-:Y:S01]  /*e7a0*/  @!P4 HADD2 R43, -R185.H0_H0, -RZ.H0_H0 ;  /* 0xa00000ffb92bc230 */ /* 0x000fe20000000900 */
[----:B------:R-:W-:-:S02]  /*e7b0*/  LOP3.LUT R5, R2, 0xffff, RZ, 0xc0, !PT ;  /* 0x0000ffff02057812 */ /* 0x000fc400078ec0ff */
[----:B------:R-:W-:Y:S02]  /*e7c0*/  LOP3.LUT R4, R9, UR8, R4, 0x96, !PT ;  /* 0x0000000809047c12 */ /* 0x000fe4000f8e9604 */
[----:B------:R-:W-:Y:S02]  /*e7d0*/  LOP3.LUT R2, R11, UR6, R8, 0x96, !PT ;  /* 0x000000060b027c12 */ /* 0x000fe4000f8e9608 */
[----:B------:R-:W-:Y:S02]  /*e7e0*/  PRMT R36, R183, 0x5410, R182 ;  /* 0x00005410b7247816 */ /* 0x000fe400000000b6 */
[----:B------:R-:W-:Y:S02]  /*e7f0*/  @!P1 PRMT R183, R47, 0x5410, RZ ;  /* 0x000054102fb79816 */ /* 0x000fe400000000ff */
[----:B------:R-:W2:Y:S01]  /*e800*/  LDC.U8 R47, c[0x0][0x2d8] ;  /* 0x0000b600ff2f7b82 */ /* 0x000ea20000000000 */
[----:B------:R-:W-:Y:S01]  /*e810*/  @!P4 PRMT R185, R43, 0x5410, RZ ;  /* 0x000054102bb9c816 */ /* 0x000fe200000000ff */
[----:B------:R-:W-:Y:S01]  /*e820*/  IMAD.WIDE.U32 R8, R4, -0x326172a9, RZ ;  /* 0xcd9e8d5704087825 */ /* 0x000fe200078e00ff */
[----:B------:R-:W-:-:S03]  /*e830*/  ISETP.GE.U32.AND P4, PT, R85, R5, PT ;  /* 0x000000055500720c */ /* 0x000fc60003f86070 */
[----:B------:R-:W-:Y:S01]  /*e840*/  IMAD.WIDE.U32 R4, R2, -0x326172a9, RZ ;  /* 0xcd9e8d5702047825 */ /* 0x000fe200078e00ff */
[----:B-1----:R-:W-:-:S04]  /*e850*/  F2FP.PACK_AB R7, R0, R27 ;  /* 0x0000001b0007723e */ /* 0x002fc800000000ff */
[----:B------:R-:W-:Y:S01]  /*e860*/  LOP3.LUT R2, R5, UR15, R8, 0x96, !PT ;  /* 0x0000000f05027c12 */ /* 0x000fe2000f8e9608 */
[----:B------:R-:W-:-:S03]  /*e870*/  FADD.FTZ R12, R0, R35 ;  /* 0x00000023000c7221 */ /* 0x000fc60000010000 */
[----:B------:R-:W-:Y:S01]  /*e880*/  LOP3.LUT R0, R2, 0xffff, RZ, 0xc0, !PT ;  /* 0x0000ffff02007812 */ /* 0x000fe200078ec0ff */
[----:B------:R-:W-:Y:S02]  /*e890*/  IMAD.MOV.U32 R44, RZ, RZ, R243 ;  /* 0x000000ffff2c7224 */ /* 0x000fe400078e00f3 */
[----:B------:R-:W-:Y:S01]  /*e8a0*/  IMAD.MOV.U32 R43, RZ, RZ, R237 ;  /* 0x000000ffff2b7224 */ /* 0x000fe200078e00ed */
[----:B------:R-:W-:Y:S01]  /*e8b0*/  SHF.R.U32.HI R0, RZ, 0x8, R0 ;  /* 0x00000008ff007819 */ /* 0x000fe20000011600 */
[----:B------:R-:W-:Y:S03]  /*e8c0*/  MUFU.EX2 R243, R112 ;  /* 0x0000007000f37308 */ /* 0x000fe60000000800 */
[----:B------:R-:W-:-:S05]  /*e8d0*/  LOP3.LUT R0, R0, 0xffff, RZ, 0xc0, !PT ;  /* 0x0000ffff00007812 */ /* 0x000fca00078ec0ff */
[----:B------:R-:W1:Y:S01]  /*e8e0*/  MUFU.EX2 R237, R113 ;  /* 0x0000007100ed7308 */ /* 0x000e620000000800 */
[----:B--2---:R-:W-:Y:S01]  /*e8f0*/  ISETP.GE.U32.AND P1, PT, R47, R0, PT ;  /* 0x000000002f00720c */ /* 0x004fe20003f26070 */
[----:B------:R-:W-:Y:S01]  /*e900*/  @!P4 HADD2 R46, -R182.H0_H0, -RZ.H0_H0 ;  /* 0xa00000ffb62ec230 */ /* 0x000fe20000000900 */
[----:B------:R-:W-:Y:S01]  /*e910*/  LOP3.LUT R0, R2, 0xff, RZ, 0xc0, !PT ;  /* 0x000000ff02007812 */ /* 0x000fe200078ec0ff */
[--C-:B------:R-:W-:Y:S01]  /*e920*/  FADD.FTZ R11, R15, R14.reuse ;  /* 0x0000000e0f0b7221 */ /* 0x100fe20000010000 */
[----:B------:R-:W-:Y:S02]  /*e930*/  PRMT R15, R7, 0x7632, R15 ;  /* 0x00007632070f7816 */ /* 0x000fe4000000000f */
[----:B------:R-:W-:Y:S02]  /*e940*/  @!P4 PRMT R182, R46, 0x5410, RZ ;  /* 0x000054102eb6c816 */ /* 0x000fe400000000ff */
[----:B------:R-:W-:Y:S02]  /*e950*/  ISETP.GE.U32.AND P4, PT, R47, R0, PT ;  /* 0x000000002f00720c */ /* 0x000fe40003f86070 */
[----:B------:R-:W-:-:S02]  /*e960*/  PRMT R14, R7, 0x7610, R14 ;  /* 0x00007610070e7816 */ /* 0x000fc4000000000e */
[----:B-1----:R-:W-:Y:S01]  /*e970*/  F2FP.PACK_AB R0, R237, R243 ;  /* 0x000000f3ed00723e */ /* 0x002fe200000000ff */
[----:B------:R-:W-:Y:S01]  /*e980*/  @!P1 HADD2 R52, -R15.H0_H0, -RZ.H0_H0 ;  /* 0xa00000ff0f349230 */ /* 0x000fe20000000900 */
[----:B------:R-:W-:Y:S02]  /*e990*/  LOP3.LUT R9, R9, UR7, R6, 0x96, !PT ;  /* 0x0000000709097c12 */ /* 0x000fe4000f8e9606 */
[----:B------:R-:W-:Y:S02]  /*e9a0*/  PRMT R180, R0, 0x7632, R180 ;  /* 0x0000763200b47816 */ /* 0x000fe400000000b4 */
[----:B------:R-:W-:Y:S02]  /*e9b0*/  LOP3.LUT R6, R4, 0xff, RZ, 0xc0, !PT ;  /* 0x000000ff04067812 */ /* 0x000fe400078ec0ff */
[----:B------:R-:W-:Y:S01]  /*e9c0*/  PRMT R41, R14, 0x5410, R15 ;  /* 0x000054100e297816 */ /* 0x000fe2000000000f */
[----:B------:R-:W-:Y:S01]  /*e9d0*/  @!P5 HADD2 R50, -R180.H0_H0, -RZ.H0_H0 ;  /* 0xa00000ffb432d230 */ /* 0x000fe20000000900 */
[----:B------:R-:W-:-:S02]  /*e9e0*/  @!P1 PRMT R15, R52, 0x5410, RZ ;  /* 0x00005410340f9816 */ /* 0x000fc400000000ff */
[----:B------:R-:W-:Y:S02]  /*e9f0*/  PRMT R181, R0, 0x7610, R181 ;  /* 0x0000761000b57816 */ /* 0x000fe400000000b5 */
[----:B------:R-:W-:Y:S01]  /*ea00*/  ISETP.GE.U32.AND P1, PT, R47, R6, PT ;  /* 0x000000062f00720c */ /* 0x000fe20003f26070 */
[----:B------:R-:W-:Y:S01]  /*ea10*/  IMAD.MOV.U32 R85, RZ, RZ, R84 ;  /* 0x000000ffff557224 */ /* 0x000fe200078e0054 */
[----:B------:R-:W-:Y:S02]  /*ea20*/  LOP3.LUT R5, R4, 0xffff, RZ, 0xc0, !PT ;  /* 0x0000ffff04057812 */ /* 0x000fe400078ec0ff */
[--C-:B------:R-:W-:Y:S01]  /*ea30*/  SHF.R.U32.HI R6, RZ, 0x10, R4.reuse ;  /* 0x00000010ff067819 */ /* 0x100fe20000011604 */
[----:B------:R-:W-:Y:S01]  /*ea40*/  IMAD.MOV.U32 R84, RZ, RZ, R37 ;  /* 0x000000ffff547224 */ /* 0x000fe200078e0025 */
[----:B------:R-:W-:Y:S01]  /*ea50*/  SHF.R.U32.HI R4, RZ, 0x18, R4 ;  /* 0x00000018ff047819 */ /* 0x000fe20000011604 */
[----:B------:R-:W-:Y:S01]  /*ea60*/  MUFU.EX2 R0, R66 ;  /* 0x0000004200007308 */ /* 0x000fe20000000800 */
[----:B------:R-:W-:-:S02]  /*ea70*/  PRMT R37, R181, 0x5410, R180 ;  /* 0x00005410b5257816 */ /* 0x000fc400000000b4 */
[----:B------:R-:W-:Y:S02]  /*ea80*/  @!P5 PRMT R180, R50, 0x5410, RZ ;  /* 0x0000541032b4d816 */ /* 0x000fe400000000ff */
[----:B------:R-:W-:-:S03]  /*ea90*/  ISETP.GE.U32.AND P5, PT, R47, R4, PT ;  /* 0x000000042f00720c */ /* 0x000fc60003fa6070 */
[----:B------:R-:W1:Y:S01]  /*eaa0*/  MUFU.EX2 R7, R68 ;  /* 0x0000004400077308 */ /* 0x000e620000000800 */
[----:B------:R-:W-:Y:S01]  /*eab0*/  SHF.R.U32.HI R4, RZ, 0x8, R5 ;  /* 0x00000008ff047819 */ /* 0x000fe20000011605 */
[----:B------:R-:W-:Y:S02]  /*eac0*/  @!P6 HADD2 R51, -R181.H0_H0, -RZ.H0_H0 ;  /* 0xa00000ffb533e230 */ /* 0x000fe40000000900 */
[----:B------:R-:W-:Y:S01]  /*ead0*/  @!P4 HADD2 R53, -R14.H0_H0, -RZ.H0_H0 ;  /* 0xa00000ff0e35c230 */ /* 0x000fe20000000900 */
[----:B------:R-:W-:Y:S02]  /*eae0*/  LOP3.LUT R5, R6, 0xff, RZ, 0xc0, !PT ;  /* 0x000000ff06057812 */ /* 0x000fe400078ec0ff */
[----:B------:R-:W-:Y:S02]  /*eaf0*/  LOP3.LUT R4, R4, 0xffff, RZ, 0xc0, !PT ;  /* 0x0000ffff04047812 */ /* 0x000fe400078ec0ff */
[----:B------:R-:W-:Y:S02]  /*eb00*/  @!P6 PRMT R181, R51, 0x5410, RZ ;  /* 0x0000541033b5e816 */ /* 0x000fe400000000ff */
[----:B------:R-:W-:-:S02]  /*eb10*/  @!P4 PRMT R14, R53, 0x5410, RZ ;  /* 0x00005410350ec816 */ /* 0x000fc400000000ff */
[C---:B------:R-:W-:Y:S02]  /*eb20*/  ISETP.GE.U32.AND P6, PT, R47.reuse, R5, PT ;  /* 0x000000052f00720c */ /* 0x040fe40003fc6070 */
[----:B------:R-:W-:Y:S01]  /*eb30*/  ISETP.GE.U32.AND P4, PT, R47, R4, PT ;  /* 0x000000042f00720c */ /* 0x000fe20003f86070 */
[----:B------:R-:W-:Y:S01]  /*eb40*/  IMAD.WIDE.U32 R4, R9, -0x2daee0ad, RZ ;  /* 0xd2511f5309047825 */ /* 0x000fe200078e00ff */
[----:B-1----:R-:W-:-:S03]  /*eb50*/  F2FP.PACK_AB R8, R7, R0 ;  /* 0x000000000708723e */ /* 0x002fc600000000ff */
[----:B------:R-:W-:Y:S01]  /*eb60*/  FADD.FTZ R9, R0, R12 ;  /* 0x0000000c00097221 */ /* 0x000fe20000010000 */
[----:B------:R-:W-:-:S04]  /*eb70*/  LOP3.LUT R0, R5, UR16, R10, 0x96, !PT ;  /* 0x0000001005007c12 */ /* 0x000fc8000f8e960a */
[----:B------:R-:W-:-:S04]  /*eb80*/  LOP3.LUT R6, R0, 0xffff, RZ, 0xc0, !PT ;  /* 0x0000ffff00067812 */ /* 0x000fc800078ec0ff */
[----:B------:R-:W-:Y:S01]  /*eb90*/  SHF.R.U32.HI R6, RZ, 0x8, R6 ;  /* 0x00000008ff067819 */ /* 0x000fe20000011606 */
[----:B------:R-:W-:Y:S01]  /*eba0*/  IMAD.MOV.U32 R42, RZ, RZ, R236 ;  /* 0x000000ffff2a7224 */ /* 0x000fe200078e00ec */
[C---:B------:R-:W-:Y:S02]  /*ebb0*/  PRMT R179, R8.reuse, 0x7610, R179 ;  /* 0x0000761008b37816 */ /* 0x040fe400000000b3 */
[----:B------:R-:W-:Y:S01]  /*ebc0*/  PRMT R178, R8, 0x7632, R178 ;  /* 0x0000763208b27816 */ /* 0x000fe200000000b2 */
[----:B------:R-:W-:Y:S01]  /*ebd0*/  MUFU.EX2 R236, R83 ;  /* 0x0000005300ec7308 */ /* 0x000fe20000000800 */
[----:B------:R-:W-:-:S07]  /*ebe0*/  LOP3.LUT R8, R6, 0xffff, RZ, 0xc0, !PT ;  /* 0x0000ffff06087812 */ /* 0x000fce00078ec0ff */
[----:B------:R-:W1:Y:S01]  /*ebf0*/  MUFU.EX2 R6, R82 ;  /* 0x0000005200067308 */ /* 0x000e620000000800 */
[----:B------:R-:W-:Y:S01]  /*ec00*/  @!P4 HADD2 R57, -R178.H0_H0, -RZ.H0_H0 ;  /* 0xa00000ffb239c230 */ /* 0x000fe20000000900 */
[----:B------:R-:W-:Y:S01]  /*ec10*/  FADD.FTZ R9, R7, R9 ;  /* 0x0000000907097221 */ /* 0x000fe20000010000 */
[----:B------:R-:W-:Y:S01]  /*ec20*/  LOP3.LUT R7, R0, 0xff, RZ, 0xc0, !PT ;  /* 0x000000ff00077812 */ /* 0x000fe200078ec0ff */
[----:B------:R-:W-:Y:S01]  /*ec30*/  IMAD.MOV.U32 R55, RZ, RZ, R39 ;  /* 0x000000ffff377224 */ /* 0x000fe200078e0027 */
[----:B------:R-:W-:Y:S01]  /*ec40*/  PRMT R39, R179, 0x5410, R178 ;  /* 0x00005410b3277816 */ /* 0x000fe200000000b2 */
[----:B------:R-:W-:Y:S01]  /*ec50*/  @!P1 HADD2 R56, -R179.H0_H0, -RZ.H0_H0 ;  /* 0xa00000ffb3389230 */ /* 0x000fe20000000900 */
[----:B------:R-:W-:Y:S02]  /*ec60*/  @!P4 PRMT R178, R57, 0x5410, RZ ;  /* 0x0000541039b2c816 */ /* 0x000fe400000000ff */
[----:B------:R-:W-:Y:S02]  /*ec70*/  PRMT R177, R67, 0x7610, R177 ;  /* 0x0000761043b17816 */ /* 0x000fe400000000b1 */
[----:B------:R-:W-:-:S02]  /*ec80*/  ISETP.GE.U32.AND P4, PT, R47, R7, PT ;  /* 0x000000072f00720c */ /* 0x000fc40003f86070 */
[----:B------:R-:W-:Y:S02]  /*ec90*/  @!P1 PRMT R179, R56, 0x5410, RZ ;  /* 0x0000541038b39816 */ /* 0x000fe400000000ff */
[----:B-1----:R-:W-:Y:S01]  /*eca0*/  F2FP.PACK_AB R7, R236, R6 ;  /* 0x00000006ec07723e */ /* 0x002fe200000000ff */
[----:B------:R-:W-:Y:S01]  /*ecb0*/  @!P6 HADD2 R58, -R177.H0_H0, -RZ.H0_H0 ;  /* 0xa00000ffb13ae230 */ /* 0x000fe20000000900 */
[----:B------:R-:W-:Y:S01]  /*ecc0*/  PRMT R176, R67, 0x7632, R176 ;  /* 0x0000763243b07816 */ /* 0x000fe200000000b0 */
[----:B------:R-:W-:Y:S01]  /*ecd0*/  IMAD.MOV.U32 R56, RZ, RZ, R42 ;  /* 0x000000ffff387224 */ /* 0x000fe200078e002a */
[C---:B------:R-:W-:Y:S01]  /*ece0*/  PRMT R139, R7.reuse, 0x7610, R139 ;  /* 0x00007610078b7816 */ /* 0x040fe2000000008b */
[----:B------:R-:W-:Y:S01]  /*ecf0*/  IMAD.MOV.U32 R42, RZ, RZ, R44 ;  /* 0x000000ffff2a7224 */ /* 0x000fe200078e002c */
[----:B------:R-:W-:Y:S01]  /*ed00*/  PRMT R138, R7, 0x7632, R138 ;  /* 0x00007632078a7816 */ /* 0x000fe2000000008a */
[----:B------:R-:W-:Y:S01]  /*ed10*/  IMAD.MOV.U32 R44, RZ, RZ, R38 ;  /* 0x000000ffff2c7224 */ /* 0x000fe200078e0026 */
[----:B------:R-:W-:Y:S01]  /*ed20*/  LOP3.LUT R7, R4, 0xff, RZ, 0xc0, !PT ;  /* 0x000000ff04077812 */ /* 0x000fe200078ec0ff */
[----:B------:R-:W-:Y:S01]  /*ed30*/  IMAD.MOV.U32 R246, RZ, RZ, R130 ;  /* 0x000000fffff67224 */ /* 0x000fe200078e0082 */
[----:B------:R-:W-:Y:S01]  /*ed40*/  PRMT R38, R177, 0x5410, R176 ;  /* 0x00005410b1267816 */ /* 0x000fe200000000b0 */
[----:B------:R-:W-:Y:S01]  /*ed50*/  IMAD.MOV.U32 R130, RZ, RZ, R128 ;  /* 0x000000ffff827224 */ /* 0x000fe200078e0080 */
[----:B------:R-:W-:Y:S01]  /*ed60*/  @!P6 PRMT R177, R58, 0x5410, RZ ;  /* 0x000054103ab1e816 */ /* 0x000fe200000000ff */
[----:B------:R-:W-:Y:S01]  /*ed70*/  IMAD.MOV.U32 R247, RZ, RZ, R235 ;  /* 0x000000fffff77224 */ /* 0x000fe200078e00eb */
[----:B------:R-:W-:Y:S01]  /*ed80*/  ISETP.GE.U32.AND P6, PT, R47, R7, PT ;  /* 0x000000072f00720c */ /* 0x000fe20003fc6070 */
[----:B------:R-:W-:Y:S01]  /*ed90*/  IMAD.MOV.U32 R128, RZ, RZ, R234 ;  /* 0x000000ffff807224 */ /* 0x000fe200078e00ea */
[----:B------:R-:W-:Y:S01]  /*eda0*/  MUFU.EX2 R235, R86 ;  /* 0x0000005600eb7308 */ /* 0x000fe20000000800 */
[----:B------:R-:W-:-:S02]  /*edb0*/  LOP3.LUT R7, R4, 0xffff, RZ, 0xc0, !PT ;  /* 0x0000ffff04077812 */ /* 0x000fc400078ec0ff */
[----:B------:R-:W-:Y:S02]  /*edc0*/  ISETP.GE.U32.AND P1, PT, R47, R8, PT ;  /* 0x000000082f00720c */ /* 0x000fe40003f26070 */
[----:B------:R-:W-:-:S03]  /*edd0*/  SHF.R.U32.HI R8, RZ, 0x18, R4 ;  /* 0x00000018ff087819 */ /* 0x000fc60000011604 */
[----:B------:R-:W1:Y:S01]  /*ede0*/  MUFU.EX2 R234, R87 ;  /* 0x0000005700ea7308 */ /* 0x000e620000000800 */
[----:B------:R-:W-:Y:S02]  /*edf0*/  SHF.R.U32.HI R4, RZ, 0x10, R4 ;  /* 0x00000010ff047819 */ /* 0x000fe40000011604 */
[----:B------:R-:W-:Y:S01]  /*ee00*/  SHF.R.U32.HI R7, RZ, 0x8, R7 ;  /* 0x00000008ff077819 */ /* 0x000fe20000011607 */
[----:B------:R-:W-:Y:S01]  /*ee10*/  @!P5 HADD2 R61, -R176.H0_H0, -RZ.H0_H0 ;  /* 0xa00000ffb03dd230 */ /* 0x000fe20000000900 */
[----:B------:R-:W-:Y:S01]  /*ee20*/  LOP3.LUT R5, R4, 0xff, RZ, 0xc0, !PT ;  /* 0x000000ff04057812 */ /* 0x000fe200078ec0ff */
[----:B------:R-:W-:Y:S01]  /*ee30*/  IMAD.MOV.U32 R57, RZ, RZ, R43 ;  /* 0x000000ffff397224 */ /* 0x000fe200078e002b */
[----:B------:R-:W-:Y:S01]  /*ee40*/  LOP3.LUT R4, R7, 0xffff, RZ, 0xc0, !PT ;  /* 0x0000ffff07047812 */ /* 0x000fe200078ec0ff */
[----:B------:R-:W-:Y:S01]  /*ee50*/  IMAD.MOV.U32 R43, RZ, RZ, R55 ;  /* 0x000000ffff2b7224 */ /* 0x000fe200078e0037 */
[----:B------:R-:W-:Y:S01]  /*ee60*/  @!P5 PRMT R176, R61, 0x5410, RZ ;  /* 0x000054103db0d816 */ /* 0x000fe200000000ff */
[----:B------:R-:W-:Y:S01]  /*ee70*/  IMAD.MOV.U32 R55, RZ, RZ, R69 ;  /* 0x000000ffff377224 */ /* 0x000fe200078e0045 */
[----:B------:R-:W-:Y:S01]  /*ee80*/  ISETP.GE.U32.AND P5, PT, R47, R4, PT ;  /* 0x000000042f00720c */ /* 0x000fe20003fa6070 */
[----:B------:R-:W-:-:S02]  /*ee90*/  IMAD.MOV.U32 R238, RZ, RZ, R94 ;  /* 0x000000ffffee7224 */ /* 0x000fc400078e005e */
[----:B------:R-:W-:Y:S02]  /*eea0*/  IMAD.MOV.U32 R69, RZ, RZ, R79 ;  /* 0x000000ffff457224 */ /* 0x000fe400078e004f */
[----:B------:R-:W-:Y:S02]  /*eeb0*/  IMAD.MOV.U32 R94, RZ, RZ, R80 ;  /* 0x000000ffff5e7224 */ /* 0x000fe400078e0050 */
[----:B------:R-:W-:Y:S02]  /*eec0*/  IMAD.MOV.U32 R79, RZ, RZ, R93 ;  /* 0x000000ffff4f7224 */ /* 0x000fe400078e005d */
[----:B------:R-:W-:Y:S02]  /*eed0*/  IMAD.MOV.U32 R80, RZ, RZ, R77 ;  /* 0x000000ffff507224 */ /* 0x000fe400078e004d */
[----:B------:R-:W-:Y:S01]  /*eee0*/  IMAD.MOV.U32 R93, RZ, RZ, R76 ;  /* 0x000000ffff5d7224 */ /* 0x000fe200078e004c */
[----:B-1----:R-:W-:Y:S01]  /*eef0*/  F2FP.PACK_AB R4, R235, R234 ;  /* 0x000000eaeb04723e */ /* 0x002fe200000000ff */
[----:B------:R-:W-:-:S02]  /*ef00*/  IMAD.MOV.U32 R76, RZ, RZ, R233 ;  /* 0x000000ffff4c7224 */ /* 0x000fc400078e00e9 */
[----:B------:R-:W-:Y:S01]  /*ef10*/  IMAD.MOV.U32 R77, RZ, RZ, R232 ;  /* 0x000000ffff4d7224 */ /* 0x000fe200078e00e8 */
[----:B------:R-:W-:Y:S01]  /*ef20*/  MUFU.EX2 R233, R96 ;  /* 0x0000006000e97308 */ /* 0x000fe20000000800 */
[C---:B------:R-:W-:Y:S02]  /*ef30*/  PRMT R137, R4.reuse, 0x7610, R137 ;  /* 0x0000761004897816 */ /* 0x040fe40000000089 */
[----:B------:R-:W-:-:S05]  /*ef40*/  PRMT R136, R4, 0x7632, R136 ;  /* 0x0000763204887816 */ /* 0x000fca0000000088 */
[----:B------:R-:W1:Y:S01]  /*ef50*/  MUFU.EX2 R232, R97 ;  /* 0x0000006100e87308 */ /* 0x000e620000000800 */
[--C-:B------:R-:W-:Y:S01]  /*ef60*/  SHF.R.U32.HI R4, RZ, 0x18, R2.reuse ;  /* 0x00000018ff047819 */ /* 0x100fe20000011602 */
[----:B------:R-:W-:Y:S01]  /*ef70*/  IMAD.MOV.U32 R239, RZ, RZ, R95 ;  /* 0x000000ffffef7224 */ /* 0x000fe200078e005f */
[----:B------:R-:W-:Y:S01]  /*ef80*/  @!P1 HADD2 R59, -R138.H0_H0, -RZ.H0_H0 ;  /* 0xa00000ff8a3b9230 */ /* 0x000fe20000000900 */
[----:B------:R-:W-:Y:S01]  /*ef90*/  SHF.R.U32.HI R2, RZ, 0x10, R2 ;  /* 0x00000010ff027819 */ /* 0x000fe20000011602 */
[----:B------:R-:W-:Y:S01]  /*efa0*/  IMAD.MOV.U32 R95, RZ, RZ, R78 ;  /* 0x000000ffff5f7224 */ /* 0x000fe200078e004e */
[----:B------:R-:W-:Y:S01]  /*efb0*/  @!P6 HADD2 R62, -R137.H0_H0, -RZ.H0_H0 ;  /* 0xa00000ff893ee230 */ /* 0x000fe20000000900 */
[----:B------:R-:W-:Y:S01]  /*efc0*/  IMAD.MOV.U32 R78, RZ, RZ, R92 ;  /* 0x000000ffff4e7224 */ /* 0x000fe200078e005c */
[----:B------:R-:W-:Y:S01]  /*efd0*/  @!P5 HADD2 R63, -R136.H0_H0, -RZ.H0_H0 ;  /* 0xa00000ff883fd230 */ /* 0x000fe20000000900 */
[----:B------:R-:W-:Y:S01]  /*efe0*/  IMAD.MOV.U32 R92, RZ, RZ, R64 ;  /* 0x000000ffff5c7224 */ /* 0x000fe200078e0040 */
[----:B------:R-:W-:-:S02]  /*eff0*/  PRMT R64, R139, 0x5410, R138 ;  /* 0x000054108b407816 */ /* 0x000fc4000000008a */
[----:B------:R-:W-:Y:S02]  /*f000*/  LOP3.LUT R2, R2, 0xff, RZ, 0xc0, !PT ;  /* 0x000000ff02027812 */ /* 0x000fe400078ec0ff */
[----:B------:R-:W-:Y:S02]  /*f010*/  @!P1 PRMT R138, R59, 0x5410, RZ ;  /* 0x000054103b8a9816 */ /* 0x000fe400000000ff */
[----:B------:R-:W-:Y:S02]  /*f020*/  ISETP.GE.U32.AND P1, PT, R47, R8, PT ;  /* 0x000000082f00720c */ /* 0x000fe40003f26070 */
[----:B------:R-:W-:Y:S01]  /*f030*/  PRMT R51, R137, 0x5410, R136 ;  /* 0x0000541089337816 */ /* 0x000fe20000000088 */
[----:B------:R-:W-:Y:S01]  /*f040*/  IMAD.MOV.U32 R112, RZ, RZ, R191 ;  /* 0x000000ffff707224 */ /* 0x000fe200078e00bf */
[----:B------:R-:W-:Y:S02]  /*f050*/  @!P6 PRMT R137, R62, 0x5410, RZ ;  /* 0x000054103e89e816 */ /* 0x000fe400000000ff */
[----:B------:R-:W-:Y:S01]  /*f060*/  @!P5 PRMT R136, R63, 0x5410, RZ ;  /* 0x000054103f88d816 */ /* 0x000fe200000000ff */
[----:B------:R-:W-:Y:S01]  /*f070*/  MUFU.EX2 R191, R100 ;  /* 0x0000006400bf7308 */ /* 0x000fe20000000800 */
[----:B------:R-:W-:-:S02]  /*f080*/  ISETP.GE.U32.AND P6, PT, R47, R4, PT ;  /* 0x000000042f00720c */ /* 0x000fc40003fc6070 */
[----:B------:R-:W-:Y:S02]  /*f090*/  ISETP.GE.U32.AND P5, PT, R47, R2, PT ;  /* 0x000000022f00720c */ /* 0x000fe40003fa6070 */
[----:B-1----:R-:W-:-:S03]  /*f0a0*/  F2FP.PACK_AB R4, R232, R233 ;  /* 0x000000e9e804723e */ /* 0x002fc600000000ff */
[----:B------:R-:W1:Y:S01]  /*f0b0*/  MUFU.EX2 R2, R99 ;  /* 0x0000006300027308 */ /* 0x000e620000000800 */
[C---:B------:R-:W-:Y:S02]  /*f0c0*/  PRMT R35, R4.reuse, 0x7632, R35 ;  /* 0x0000763204237816 */ /* 0x040fe40000000023 */
[----:B------:R-:W-:Y:S01]  /*f0d0*/  PRMT R135, R4, 0x7610, R135 ;  /* 0x0000761004877816 */ /* 0x000fe20000000087 */
[----:B------:R-:W-:Y:S01]  /*f0e0*/  @!P4 HADD2 R60, -R139.H0_H0, -RZ.H0_H0 ;  /* 0xa00000ff8b3cc230 */ /* 0x000fe20000000900 */
[--C-:B------:R-:W-:Y:S02]  /*f0f0*/  SHF.R.U32.HI R4, RZ, 0x18, R0.reuse ;  /* 0x00000018ff047819 */ /* 0x100fe40000011600 */
[----:B------:R-:W-:Y:S01]  /*f100*/  SHF.R.U32.HI R0, RZ, 0x10, R0 ;  /* 0x00000010ff007819 */ /* 0x000fe20000011600 */
[----:B------:R-:W-:Y:S01]  /*f110*/  @!P1 HADD2 R71, -R35.H0_H0, -RZ.H0_H0 ;  /* 0xa00000ff23479230 */ /* 0x000fe20000000900 */
[----:B------:R-:W-:Y:S02]  /*f120*/  @!P4 PRMT R139, R60, 0x5410, RZ ;  /* 0x000054103c8bc816 */ /* 0x000fe400000000ff */
[----:B------:R-:W-:-:S02]  /*f130*/  LOP3.LUT R0, R0, 0xff, RZ, 0xc0, !PT ;  /* 0x000000ff00007812 */ /* 0x000fc400078ec0ff */
[----:B------:R-:W-:Y:S02]  /*f140*/  ISETP.GE.U32.AND P4, PT, R47, R5, PT ;  /* 0x000000052f00720c */ /* 0x000fe40003f86070 */
[----:B------:R-:W-:Y:S01]  /*f150*/  PRMT R50, R135, 0x5410, R35 ;  /* 0x0000541087327816 */ /* 0x000fe20000000023 */
[----:B------:R-:W-:Y:S01]  /*f160*/  UIADD3 UR4, UR31, -0x4498517b, URZ ;  /* 0xbb67ae851f047890 */ /* 0x000fe2000fffe03f */
[----:B------:R-:W-:Y:S01]  /*f170*/  @!P1 PRMT R35, R71, 0x5410, RZ ;  /* 0x0000541047239816 */ /* 0x000fe200000000ff */
[----:B------:R-:W-:Y:S01]  /*f180*/  IMAD.MOV.U32 R53, RZ, RZ, R239 ;  /* 0x000000ffff357224 */ /* 0x000fe200078e00ef */
[----:B------:R-:W-:Y:S02]  /*f190*/  ISETP.GE.U32.AND P1, PT, R47, R0, PT ;  /* 0x000000002f00720c */ /* 0x000fe40003f26070 */
[----:B-1----:R-:W-:Y:S01]  /*f1a0*/  F2FP.PACK_AB R0, R191, R2 ;  /* 0x00000002bf00723e */ /* 0x002fe200000000ff */
[----:B------:R-:W-:-:S03]  /*f1b0*/  IMAD.MOV.U32 R52, RZ, RZ, R238 ;  /* 0x000000ffff347224 */ /* 0x000fc600078e00ee */
[C---:B------:R-:W-:Y:S02]  /*f1c0*/  PRMT R34, R0.reuse, 0x7610, R34 ;  /* 0x0000761000227816 */ /* 0x040fe40000000022 */
[----:B------:R-:W-:Y:S02]  /*f1d0*/  PRMT R27, R0, 0x7632, R27 ;  /* 0x00007632001b7816 */ /* 0x000fe4000000001b */
[----:B------:R-:W-:Y:S01]  /*f1e0*/  LOP3.LUT R0, R53, UR4, R56, 0x96, !PT ;  /* 0x0000000435007c12 */ /* 0x000fe2000f8e9638 */
[----:B------:R-:W-:-:S04]  /*f1f0*/  @!P4 HADD2 R70, -R135.H0_H0, -RZ.H0_H0 ;  /* 0xa00000ff8746c230 */ /* 0x000fc80000000900 */
[----:B------:R-:W-:Y:S01]  /*f200*/  IMAD.WIDE.U32 R238, R0, -0x326172a9, RZ ;  /* 0xcd9e8d5700ee7825 */ /* 0x000fe200078e00ff */
[----:B------:R-:W-:Y:S02]  /*f210*/  LOP3.LUT R0, R23, UR12, R52, 0x96, !PT ;  /* 0x0000000c17007c12 */ /* 0x000fe4000f8e9634 */
[----:B------:R-:W-:Y:S01]  /*f220*/  @!P4 PRMT R135, R70, 0x5410, RZ ;  /* 0x000054104687c816 */ /* 0x000fe200000000ff */
[----:B------:R-:W-:Y:S01]  /*f230*/  IMAD.MOV.U32 R48, RZ, RZ, R250 ;  /* 0x000000ffff307224 */ /* 0x000fe200078e00fa */
[----:B------:R-:W-:Y:S01]  /*f240*/  ISETP.GE.U32.AND P4, PT, R47, R4, PT ;  /* 0x000000042f00720c */ /* 0x000fe20003f86070 */
[----:B------:R-:W-:Y:S01]  /*f250*/  FADD.FTZ R250, R6, R9 ;  /* 0x0000000906fa7221 */ /* 0x000fe20000010000 */
[----:B------:R-:W-:Y:S01]  /*f260*/  LOP3.LUT R4, R239, UR13, R102, 0x96, !PT ;  /* 0x0000000def047c12 */ /* 0x000fe2000f8e9666 */
[----:B------:R-:W-:-:S04]  /*f270*/  IMAD.WIDE.U32 R8, R0, -0x326172a9, RZ ;  /* 0xcd9e8d5700087825 */ /* 0x000fc800078e00ff */
[----:B------:R-:W-:Y:S01]  /*f280*/  FADD.FTZ R10, R13, R11 ;  /* 0x0000000b0d0a7221 */ /* 0x000fe20000010000 */
[----:B------:R-:W-:-:S03]  /*f290*/  LOP3.LUT R0, R9, UR11, R238, 0x96, !PT ;  /* 0x0000000b09007c12 */ /* 0x000fc6000f8e96ee */
[----:B------:R-:W-:Y:S02]  /*f2a0*/  FADD.FTZ R5, R16, R10 ;  /* 0x0000000a10057221 */ /* 0x000fe40000010000 */
[----:B------:R-:W-:-:S04]  /*f2b0*/  IMAD.WIDE.U32 R10, R4, -0x2daee0ad, RZ ;  /* 0xd2511f53040a7825 */ /* 0x000fc800078e00ff */
[----:B------:R-:W-:Y:S02]  /*f2c0*/  IMAD.MOV.U32 R113, RZ, RZ, R245 ;  /* 0x000000ffff717224 */ /* 0x000fe400078e00f5 */
[----:B------:R-:W-:Y:S01]  /*f2d0*/  FADD.FTZ R245, R17, R5 ;  /* 0x0000000511f57221 */ /* 0x000fe20000010000 */
[----:B------:R-:W-:Y:S01]  /*f2e0*/  LOP3.LUT R7, R11, UR10, R22, 0x96, !PT ;  /* 0x0000000a0b077c12 */ /* 0x000fe2000f8e9616 */
[----:B------:R-:W-:-:S05]  /*f2f0*/  IMAD.WIDE.U32 R4, R0, -0x2daee0ad, RZ ;  /* 0xd2511f5300047825 */ /* 0x000fca00078e00ff */
[----:B------:R-:W-:Y:S01]  /*f300*/  LOP3.LUT R5, R5, UR8, R10, 0x96, !PT ;  /* 0x0000000805057c12 */ /* 0x000fe2000f8e960a */
[----:B------:R-:W-:-:S05]  /*f310*/  IMAD.WIDE.U32 R10, R7, -0x326172a9, RZ ;  /* 0xcd9e8d57070a7825 */ /* 0x000fca00078e00ff */
[----:B------:R-:W-:-:S05]  /*f320*/  LOP3.LUT R0, R11, UR9, R8, 0x96, !PT ;  /* 0x000000090b007c12 */ /* 0x000fca000f8e9608 */
[----:B------:R-:W-:-:S05]  /*f330*/  IMAD.WIDE.U32 R12, R0, -0x2daee0ad, RZ ;  /* 0xd2511f53000c7825 */ /* 0x000fca00078e00ff */
[----:B------:R-:W-:Y:S01]  /*f340*/  LOP3.LUT R0, R13, UR6, R4, 0x96, !PT ;  /* 0x000000060d007c12 */ /* 0x000fe2000f8e9604 */
[----:B------:R-:W-:-:S04]  /*f350*/  IMAD.WIDE.U32 R8, R5, -0x326172a9, RZ ;  /* 0xcd9e8d5705087825 */ /* 0x000fc800078e00ff */
[----:B------:R-:W-:Y:S01]  /*f360*/  IMAD.WIDE.U32 R4, R0, -0x326172a9, RZ ;  /* 0xcd9e8d5700047825 */ /* 0x000fe200078e00ff */
[----:B------:R-:W-:-:S04]  /*f370*/  LOP3.LUT R10, R9, UR7, R10, 0x96, !PT ;  /* 0x00000007090a7c12 */ /* 0x000fc8000f8e960a */
[----:B------:R-:W-:Y:S02]  /*f380*/  LOP3.LUT R0, R5, UR15, R8, 0x96, !PT ;  /* 0x0000000f05007c12 */ /* 0x000fe4000f8e9608 */
[--C-:B------:R-:W-:Y:S02]  /*f390*/  SHF.R.U32.HI R8, RZ, 0x10, R4.reuse ;  /* 0x00000010ff087819 */ /* 0x100fe40000011604 */
[C---:B------:R-:W-:Y:S02]  /*f3a0*/  LOP3.LUT R5, R4.reuse, 0xffff, RZ, 0xc0, !PT ;  /* 0x0000ffff04057812 */ /* 0x040fe400078ec0ff */
[----:B------:R-:W-:Y:S02]  /*f3b0*/  LOP3.LUT R9, R4, 0xff, RZ, 0xc0, !PT ;  /* 0x000000ff04097812 */ /* 0x000fe400078ec0ff */
[----:B------:R-:W-:Y:S02]  /*f3c0*/  SHF.R.U32.HI R7, RZ, 0x18, R4 ;  /* 0x00000018ff077819 */ /* 0x000fe40000011604 */
[----:B------:R-:W-:Y:S01]  /*f3d0*/  LOP3.LUT R4, R8, 0xff, RZ, 0xc0, !PT ;  /* 0x000000ff08047812 */ /* 0x000fe200078ec0ff */
[----:B------:R-:W-:Y:S01]  /*f3e0*/  STG.E.U16 [R20.64+-0x80], R24 ;  /* 0xffff801814007986 */ /* 0x000fe2000c10151c */
[----:B------:R-:W-:-:S02]  /*f3f0*/  SHF.R.U32.HI R5, RZ, 0x8, R5 ;  /* 0x00000008ff057819 */ /* 0x000fc40000011605 */
[----:B------:R-:W-:Y:S01]  /*f400*/  PRMT R13, R4, 0x5410, R7 ;  /* 0x00005410040d7816 */ /* 0x000fe20000000007 */
[----:B------:R-:W-:Y:S01]  /*f410*/  STG.E.U16 [R20.64+-0x7e], R19 ;  /* 0xffff821314007986 */ /* 0x000fe2000c10151c */
[----:B------:R-:W-:-:S03]  /*f420*/  LOP3.LUT R4, R0, 0xffff, RZ, 0xc0, !PT ;  /* 0x0000ffff00047812 */ /* 0x000fc600078ec0ff */
[----:B------:R-:W-:Y:S04]  /*f430*/  STG.E.U16 [R32.64+-0x80], R26 ;  /* 0xffff801a20007986 */ /* 0x000fe8000c10151c */
[----:B------:R-:W-:Y:S04]  /*f440*/  STG.E.U16 [R32.64+-0x7e], R25 ;  /* 0xffff821920007986 */ /* 0x000fe8000c10151c */
[----:B------:R1:W-:Y:S01]  /*f450*/  STG.E.U16 [R30.64+-0x80], R14 ;  /* 0xffff800e1e007986 */ /* 0x0003e2000c10151c */
[--C-:B------:R-:W-:Y:S02]  /*f460*/  SHF.R.U32.HI R7, RZ, 0x10, R0.reuse ;  /* 0x00000010ff077819 */ /* 0x100fe40000011600 */
[----:B------:R-:W-:-:S02]  /*f470*/  SHF.R.U32.HI R8, RZ, 0x18, R0 ;  /* 0x00000018ff087819 */ /* 0x000fc40000011600 */
[----:B------:R-:W-:Y:S02]  /*f480*/  LOP3.LUT R7, R7, 0xff, RZ, 0xc0, !PT ;  /* 0x000000ff07077812 */ /* 0x000fe400078ec0ff */
[----:B-1----:R-:W-:Y:S02]  /*f490*/  PRMT R14, R9, 0x5410, R5 ;  /* 0x00005410090e7816 */ /* 0x002fe40000000005 */
[----:B------:R-:W-:Y:S02]  /*f4a0*/  SHF.R.U32.HI R5, RZ, 0x8, R4 ;  /* 0x00000008ff057819 */ /* 0x000fe40000011604 */
[----:B------:R-:W-:-:S04]  /*f4b0*/  LOP3.LUT R4, R0, 0xff, RZ, 0xc0, !PT ;  /* 0x000000ff00047812 */ /* 0x000fc800078ec0ff */
[----:B------:R-:W-:Y:S01]  /*f4c0*/  PRMT R11, R4, 0x5410, R5 ;  /* 0x00005410040b7816 */ /* 0x000fe20000000005 */
[----:B------:R-:W-:Y:S01]  /*f4d0*/  IMAD.WIDE.U32 R4, R10, -0x2daee0ad, RZ ;  /* 0xd2511f530a047825 */ /* 0x000fe200078e00ff */
[----:B------:R-:W-:-:S04]  /*f4e0*/  PRMT R9, R7, 0x5410, R8 ;  /* 0x0000541007097816 */ /* 0x000fc80000000008 */
[----:B------:R-:W-:-:S04]  /*f4f0*/  LOP3.LUT R0, R5, UR16, R12, 0x96, !PT ;  /* 0x0000001005007c12 */ /* 0x000fc8000f8e960c */
        /* <DEDUP_REMOVED lines=10> */
[----:B------:R-:W-:Y:S01]  /*f5a0*/  LOP3.LUT R0, R4, 0xff, RZ, 0xc0, !PT ;  /* 0x000000ff04007812 */ /* 0x000fe200078ec0ff */
[----:B------:R-:W-:-:S03]  /*f5b0*/  IMAD.MOV.U32 R47, RZ, RZ, R85 ;  /* 0x000000ffff2f7224 */ /* 0x000fc600078e0055 */
[----:B------:R-:W-:Y:S01]  /*f5c0*/  PRMT R5, R0, 0x5410, R5 ;  /* 0x0000541000057816 */ /* 0x000fe20000000005 */
[----:B------:R-:W-:Y:S01]  /*f5d0*/  IMAD.MOV.U32 R85, RZ, RZ, R244 ;  /* 0x000000ffff557224 */ /* 0x000fe200078e00f4 */
[----:B------:R-:W-:Y:S01]  /*f5e0*/  SHF.R.U32.HI R0, RZ, 0x10, R4 ;  /* 0x00000010ff007819 */ /* 0x000fe20000011604 */
[----:B------:R-:W-:Y:S01]  /*f5f0*/  FADD.FTZ R244, R2, R98 ;  /* 0x0000006202f47221 */ /* 0x000fe20000010000 */
[C---:B------:R-:W-:Y:S02]  /*f600*/  PRMT R2, R101.reuse, 0x7632, R2 ;  /* 0x0000763265027816 */ /* 0x040fe40000000002 */
[----:B------:R-:W-:Y:S02]  /*f610*/  SHF.R.U32.HI R4, RZ, 0x18, R4 ;  /* 0x00000018ff047819 */ /* 0x000fe40000011604 */
[----:B------:R-:W-:Y:S01]  /*f620*/  LOP3.LUT R0, R0, 0xff, RZ, 0xc0, !PT ;  /* 0x000000ff00007812 */ /* 0x000fe200078ec0ff */
[----:B------:R-:W-:Y:S01]  /*f630*/  @!P6 HADD2 R75, -R2.H0_H0, -RZ.H0_H0 ;  /* 0xa00000ff024be230 */ /* 0x000fe20000000900 */
[----:B------:R-:W-:-:S02]  /*f640*/  PRMT R6, R101, 0x7610, R6 ;  /* 0x0000761065067816 */ /* 0x000fc40000000006 */
[----:B------:R-:W-:Y:S01]  /*f650*/  PRMT R16, R0, 0x5410, R4 ;  /* 0x0000541000107816 */ /* 0x000fe20000000004 */
[--C-:B------:R-:W-:Y:S01]  /*f660*/  HSET2.LE.AND R0, R14, R251.reuse, PT ;  /* 0x000000fb0e007233 */ /* 0x100fe20003803000 */
[----:B------:R-:W-:Y:S02]  /*f670*/  PRMT R17, R6, 0x5410, R2 ;  /* 0x0000541006117816 */ /* 0x000fe40000000002 */
[----:B------:R-:W-:Y:S02]  /*f680*/  @!P6 PRMT R2, R75, 0x5410, RZ ;  /* 0x000054104b02e816 */ /* 0x000fe400000000ff */
[----:B------:R-:W-:Y:S01]  /*f690*/  LOP3.LUT R10, R0, R54, RZ, 0xc0, !PT ;  /* 0x00000036000a7212 */ /* 0x000fe200078ec0ff */
[----:B------:R-:W-:Y:S01]  /*f6a0*/  HSET2.LE.AND R0, R13, R251, PT ;  /* 0x000000fb0d007233 */ /* 0x000fe20003803000 */
[----:B------:R-:W-:Y:S01]  /*f6b0*/  IMAD.MOV.U32 R46, RZ, RZ, R48 ;  /* 0x000000ffff2e7224 */ /* 0x000fe200078e0030 */
[----:B------:R-:W-:Y:S04]  /*f6c0*/  STG.E.U16 [R30.64+-0x7e], R15 ;  /* 0xffff820f1e007986 */ /* 0x000fe8000c10151c */
[----:B------:R1:W-:Y:S01]  /*f6d0*/  STG.E.U16 [R28.64+-0x7e], R2 ;  /* 0xffff82021c007986 */ /* 0x0003e2000c10151c */
        /* <DEDUP_REMOVED lines=8> */
[--C-:B-1----:R-:W-:Y:S01]  /*f760*/  HSET2.LE.AND R2, R11, R251.reuse, PT ;  /* 0x000000fb0b027233 */ /* 0x102fe20003803000 */
[----:B------:R-:W-:Y:S01]  /*f770*/  LOP3.LUT R11, R0, R49, RZ, 0xc0, !PT ;  /* 0x00000031000b7212 */ /* 0x000fe200078ec0ff */
[----:B------:R-:W-:-:S05]  /*f780*/  HSET2.LE.AND R0, R5, R251, PT ;  /* 0x000000fb05007233 */ /* 0x000fca0003803000 */
[----:B------:R-:W-:Y:S02]  /*f790*/  LOP3.LUT R130, R0, R36, RZ, 0xc0, !PT ;  /* 0x0000002400827212 */ /* 0x000fe400078ec0ff */
[----:B------:R-:W-:Y:S01]  /*f7a0*/  IADD3 R0, R112, 0x4, RZ ;  /* 0x0000000470007810 */ /* 0x000fe20007ffe0ff */
[----:B------:R-:W-:Y:S02]  /*f7b0*/  IMAD.MOV.U32 R113, RZ, RZ, R246 ;  /* 0x000000ffff717224 */ /* 0x000fe400078e00f6 */
[----:B------:R-:W-:Y:S02]  /*f7c0*/  IMAD.MOV.U32 R112, RZ, RZ, R247 ;  /* 0x000000ffff707224 */ /* 0x000fe400078e00f7 */
[----:B------:R-:W-:-:S04]  /*f7d0*/  IMAD.WIDE.U32 R246, R0, -0x326172a9, RZ ;  /* 0xcd9e8d5700f67825 */ /* 0x000fc800078e00ff */
[----:B------:R-:W-:Y:S01]  /*f7e0*/  IMAD.MOV.U32 R82, RZ, RZ, R66 ;  /* 0x000000ffff527224 */ /* 0x000fe200078e0042 */
[----:B------:R-:W-:Y:S01]  /*f7f0*/  LOP3.LUT R0, R247, R68, RZ, 0x3c, !PT ;  /* 0x00000044f7007212 */ /* 0x000fe200078e3cff */
        /* <DEDUP_REMOVED lines=14> */
[----:B------:R1:W5:Y:S01]  /*f8e0*/  LDL.LU R172, [R1+0x114] ;  /* 0x0001140001ac7983 */ /* 0x0003620000300800 */
[----:B------:R-:W-:Y:S02]  /*f8f0*/  IMAD.MOV.U32 R196, RZ, RZ, R252 ;  /* 0x000000ffffc47224 */ /* 0x000fe400078e00fc */
[----:B------:R-:W-:Y:S01]  /*f900*/  IMAD.MOV.U32 R83, RZ, RZ, R201 ;  /* 0x000000ffff537224 */ /* 0x000fe200078e00c9 */
[----:B------:R1:W5:Y:S04]  /*f910*/  LDL.LU R252, [R1+0x110] ;  /* 0x0001100001fc7983 */ /* 0x0003680000300800 */
[----:B------:R-:W2:Y:S01]  /*f920*/  LDL.LU R201, [R1+0x10c] ;  /* 0x00010c0001c97983 */ /* 0x000ea20000300800 */
[----:B------:R-:W-:-:S02]  /*f930*/  IMAD.MOV.U32 R131, RZ, RZ, R248 ;  /* 0x000000ffff837224 */ /* 0x000fc400078e00f8 */
[----:B------:R-:W-:-:S05]  /*f940*/  IMAD.WIDE.U32 R248, R0, -0x2daee0ad, RZ ;  /* 0xd2511f5300f87825 */ /* 0x000fca00078e00ff */
[----:B------:R-:W-:Y:S01]  /*f950*/  LOP3.LUT R0, R249, UR4, R56, 0x96, !PT ;  /* 0x00000004f9007c12 */ /* 0x000fe2000f8e9638 */
[----:B------:R-:W-:Y:S02]  /*f960*/  IMAD.MOV.U32 R56, RZ, RZ, R203 ;  /* 0x000000ffff387224 */ /* 0x000fe400078e00cb */
[----:B------:R-:W3:Y:S01]  /*f970*/  LDL.LU R203, [R1+0x108] ;  /* 0x0001080001cb7983 */ /* 0x000ee20000300800 */
[----:B------:R-:W-:Y:S02]  /*f980*/  IMAD.MOV.U32 R96, RZ, RZ, R82 ;  /* 0x000000ffff607224 */ /* 0x000fe400078e0052 */
[----:B------:R-:W-:Y:S02]  /*f990*/  IMAD.MOV.U32 R82, RZ, RZ, R206 ;  /* 0x000000ffff527224 */ /* 0x000fe400078e00ce */
[----:B------:R-:W4:Y:S01]  /*f9a0*/  LDL.LU R206, [R1+0x104] ;  /* 0x0001040001ce7983 */ /* 0x000f220000300800 */
[----:B------:R-:W-:-:S03]  /*f9b0*/  IMAD.MOV.U32 R57, RZ, RZ, R205 ;  /* 0x000000ffff397224 */ /* 0x000fc600078e00cd */
[----:B------:R-:W3:Y:S01]  /*f9c0*/  LDL.LU R205, [R1+0x100] ;  /* 0x0001000001cd7983 */ /* 0x000ee20000300800 */
[--C-:B------:R-:W-:Y:S01]  /*f9d0*/  HSET2.LE.AND R4, R9, R251.reuse, PT ;  /* 0x000000fb09047233 */ /* 0x100fe20003803000 */
[----:B------:R-:W-:Y:S01]  /*f9e0*/  LOP3.LUT R8, R2, R81, RZ, 0xc0, !PT ;  /* 0x0000005102087212 */ /* 0x000fe200078ec0ff */
[----:B------:R-:W-:Y:S01]  /*f9f0*/  @!P5 HADD2 R72, -R6.H0_H0, -RZ.H0_H0 ;  /* 0xa00000ff0648d230 */ /* 0x000fe20000000900 */
[----:B------:R-:W-:Y:S01]  /*fa00*/  IMAD.MOV.U32 R67, RZ, RZ, R241 ;  /* 0x000000ffff437224 */ /* 0x000fe200078e00f1 */
[--C-:B------:R-:W-:Y:S01]  /*fa10*/  HSET2.LE.AND R2, R7, R251.reuse, PT ;  /* 0x000000fb07027233 */ /* 0x100fe20003803000 */
[----:B------:R-:W-:Y:S02]  /*fa20*/  IMAD.MOV.U32 R60, RZ, RZ, R240 ;  /* 0x000000ffff3c7224 */ /* 0x000fe400078e00f0 */
[----:B------:R-:W-:Y:S01]  /*fa30*/  IMAD.WIDE.U32 R240, R0, -0x326172a9, RZ ;  /* 0xcd9e8d5700f07825 */ /* 0x000fe200078e00ff */
[----:B------:R-:W-:Y:S01]  /*fa40*/  LOP3.LUT R9, R4, R65, RZ, 0xc0, !PT ;  /* 0x0000004104097212 */ /* 0x000fe200078ec0ff */
[----:B------:R-:W-:Y:S01]  /*fa50*/  HSET2.LE.AND R4, R12, R251, PT ;  /* 0x000000fb0c047233 */ /* 0x000fe20003803000 */
[----:B------:R-:W-:-:S02]  /*fa60*/  @!P5 PRMT R6, R72, 0x5410, RZ ;  /* 0x000054104806d816 */ /* 0x000fc400000000ff */
[----:B------:R-:W-:Y:S02]  /*fa70*/  LOP3.LUT R129, R2, R40, RZ, 0xc0, !PT ;  /* 0x0000002802817212 */ /* 0x000fe400078ec0ff */
[----:B------:R-:W-:Y:S02]  /*fa80*/  LOP3.LUT R2, R103, UR14, R246, 0x96, !PT ;  /* 0x0000000e67027c12 */ /* 0x000fe4000f8e96f6 */
[----:B------:R-:W-:Y:S01]  /*fa90*/  LOP3.LUT R0, R241, UR13, R102, 0x96, !PT ;  /* 0x0000000df1007c12 */ /* 0x000fe2000f8e9666 */
[----:B------:R1:W-:Y:S01]  /*faa0*/  STG.E.U16 [R28.64+-0x80], R6 ;  /* 0xffff80061c007986 */ /* 0x0003e2000c10151c */
[----:B------:R-:W-:Y:S01]  /*fab0*/  LOP3.LUT R128, R4, R45, RZ, 0xc0, !PT ;  /* 0x0000002d04807212 */ /* 0x000fe200078ec0ff */
[----:B------:R-:W-:-:S05]  /*fac0*/  IMAD.WIDE.U32 R4, R2, -0x2daee0ad, RZ ;  /* 0xd2511f5302047825 */ /* 0x000fca00078e00ff */
[----:B------:R-:W-:Y:S01]  /*fad0*/  LOP3.LUT R2, R5, UR12, R248, 0x96, !PT ;  /* 0x0000000c05027c12 */ /* 0x000fe2000f8e96f8 */
[----:B-1----:R-:W-:-:S05]  /*fae0*/  IMAD.WIDE.U32 R6, R0, -0x2daee0ad, RZ ;  /* 0xd2511f5300067825 */ /* 0x002fca00078e00ff */
        /* <DEDUP_REMOVED lines=9> */
[----:B------:R-:W-:Y:S01]  /*fb80*/  HSET2.LE.AND R0, R16, R251, PT ;  /* 0x000000fb10007233 */ /* 0x000fe20003803000 */
[----:B------:R-:W-:-:S04]  /*fb90*/  IMAD.WIDE.U32 R6, R6, -0x326172a9, RZ ;  /* 0xcd9e8d5706067825 */ /* 0x000fc800078e00ff */
[----:B------:R-:W-:-:S04]  /*fba0*/  IMAD.WIDE.U32 R4, R2, -0x326172a9, RZ ;  /* 0xcd9e8d5702047825 */ /* 0x000fc800078e00ff */
[----:B------:R-:W-:Y:S02]  /*fbb0*/  IMAD.MOV.U32 R97, RZ, RZ, R68 ;  /* 0x000000ffff617224 */ /* 0x000fe400078e0044 */
[----:B------:R-:W-:Y:S01]  /*fbc0*/  IMAD.MOV.U32 R68, RZ, RZ, R131 ;  /* 0x000000ffff447224 */ /* 0x000fe200078e0083 */
[----:B------:R-:W-:Y:S02]  /*fbd0*/  LOP3.LUT R131, R0, R37, RZ, 0xc0, !PT ;  /* 0x0000002500837212 */ /* 0x000fe400078ec0ff */
[----:B------:R-:W-:Y:S02]  /*fbe0*/  LOP3.LUT R0, R5, UR15, R6, 0x96, !PT ;  /* 0x0000000f05007c12 */ /* 0x000fe4000f8e9606 */
[----:B------:R-:W-:Y:S02]  /*fbf0*/  LOP3.LUT R2, R4, 0xffff, RZ, 0xc0, !PT ;  /* 0x0000ffff04027812 */ /* 0x000fe400078ec0ff */
[----:B------:R-:W-:Y:S02]  /*fc00*/  SHF.R.U32.HI R5, RZ, 0x10, R4 ;  /* 0x00000010ff057819 */ /* 0x000fe40000011604 */
[----:B------:R-:W-:-:S02]  /*fc10*/  LOP3.LUT R22, R7, UR7, R12, 0x96, !PT ;  /* 0x0000000707167c12 */ /* 0x000fc4000f8e960c */
[----:B------:R-:W-:Y:S02]  /*fc20*/  LOP3.LUT R7, R4, 0xff, RZ, 0xc0, !PT ;  /* 0x000000ff04077812 */ /* 0x000fe400078ec0ff */
[----:B------:R-:W-:Y:S02]  /*fc30*/  SHF.R.U32.HI R6, RZ, 0x18, R4 ;  /* 0x00000018ff067819 */ /* 0x000fe40000011604 */
[----:B------:R-:W-:Y:S02]  /*fc40*/  SHF.R.U32.HI R4, RZ, 0x8, R2 ;  /* 0x00000008ff047819 */ /* 0x000fe40000011602 */
[----:B------:R-:W-:-:S04]  /*fc50*/  LOP3.LUT R2, R5, 0xff, RZ, 0xc0, !PT ;  /* 0x000000ff05027812 */ /* 0x000fc800078ec0ff */
[----:B------:R-:W-:Y:S02]  /*fc60*/  PRMT R6, R2, 0x5410, R6 ;  /* 0x0000541002067816 */ /* 0x000fe40000000006 */
[C---:B------:R-:W-:Y:S02]  /*fc70*/  LOP3.LUT R2, R0.reuse, 0xffff, RZ, 0xc0, !PT ;  /* 0x0000ffff00027812 */ /* 0x040fe400078ec0ff */
[----:B------:R-:W-:Y:S02]  /*fc80*/  PRMT R7, R7, 0x5410, R4 ;  /* 0x0000541007077816 */ /* 0x000fe40000000004 */
[----:B------:R-:W-:Y:S02]  /*fc90*/  SHF.R.U32.HI R4, RZ, 0x8, R2 ;  /* 0x00000008ff047819 */ /* 0x000fe40000011602 */
        /* <DEDUP_REMOVED lines=14> */
[----:B------:R-:W-:Y:S02]  /*fd80*/  @!P1 HADD2 R74, -R34.H0_H0, -RZ.H0_H0 ;  /* 0xa00000ff224a9230 */ /* 0x000fe40000000900 */
[----:B------:R-:W-:Y:S01]  /*fd90*/  @!P4 HADD2 R73, -R27.H0_H0, -RZ.H0_H0 ;  /* 0xa00000ff1b49c230 */ /* 0x000fe20000000900 */
[----:B------:R-:W-:Y:S01]  /*fda0*/  PRMT R48, R34, 0x5410, R27 ;  /* 0x0000541022307816 */ /* 0x000fe2000000001b */
[----:B------:R-:W-:Y:S01]  /*fdb0*/  IMAD.MOV.U32 R72, RZ, RZ, R46 ;  /* 0x000000ffff487224 */ /* 0x000fe200078e002e */
[----:B------:R-:W-:Y:S01]  /*fdc0*/  @!P1 PRMT R34, R74, 0x5410, RZ ;  /* 0x000054104a229816 */ /* 0x000fe200000000ff */
[----:B------:R-:W-:Y:S01]  /*fdd0*/  IMAD.MOV.U32 R74, RZ, RZ, R85 ;  /* 0x000000ffff4a7224 */ /* 0x000fe200078e0055 */
[----:B------:R-:W-:Y:S01]  /*fde0*/  @!P4 PRMT R27, R73, 0x5410, RZ ;  /* 0x00005410491bc816 */ /* 0x000fe200000000ff */
[----:B------:R-:W-:Y:S02]  /*fdf0*/  IMAD.MOV.U32 R73, RZ, RZ, R47 ;  /* 0x000000ffff497224 */ /* 0x000fe400078e002f */
[----:B------:R-:W-:-:S02]  /*fe00*/  IMAD.MOV.U32 R75, RZ, RZ, R84 ;  /* 0x000000ffff4b7224 */ /* 0x000fc400078e0054 */
[----:B------:R-:W-:Y:S02]  /*fe10*/  IMAD.MOV.U32 R61, RZ, RZ, R215 ;  /* 0x000000ffff3d7224 */ /* 0x000fe400078e00d7 */
[----:B------:R-:W-:Y:S01]  /*fe20*/  IMAD.MOV.U32 R58, RZ, RZ, R214 ;  /* 0x000000ffff3a7224 */ /* 0x000fe200078e00d6 */
[----:B------:R1:W5:Y:S01]  /*fe30*/  LDL.LU R215, [R1+0xfc] ;  /* 0x0000fc0001d77983 */ /* 0x0003620000300800 */
[----:B------:R-:W-:Y:S02]  /*fe40*/  IMAD.MOV.U32 R16, RZ, RZ, R60 ;  /* 0x000000ffff107224 */ /* 0x000fe400078e003c */
[----:B------:R-:W-:Y:S01]  /*fe50*/  IMAD.MOV.U32 R17, RZ, RZ, R61 ;  /* 0x000000ffff117224 */ /* 0x000fe200078e003d */
[----:B------:R1:W5:Y:S01]  /*fe60*/  LDL.LU R214, [R1+0xf8] ;  /* 0x0000f80001d67983 */ /* 0x0003620000300800 */
[----:B------:R-:W-:Y:S02]  /*fe70*/  IMAD.MOV.U32 R60, RZ, RZ, R68 ;  /* 0x000000ffff3c7224 */ /* 0x000fe400078e0044 */
[----:B------:R-:W-:Y:S01]  /*fe80*/  IMAD.MOV.U32 R86, RZ, RZ, R213 ;  /* 0x000000ffff567224 */ /* 0x000fe200078e00d5 */
[----:B------:R1:W-:Y:S01]  /*fe90*/  STG.E.U16 [R20.64+-0x70], R18 ;  /* 0xffff901214007986 */ /* 0x0003e2000c10151c */
[----:B------:R-:W-:-:S02]  /*fea0*/  IMAD.MOV.U32 R61, RZ, RZ, R66 ;  /* 0x000000ffff3d7224 */ /* 0x000fc400078e0042 */
[----:B------:R-:W-:Y:S01]  /*feb0*/  IMAD.MOV.U32 R68, RZ, RZ, R78 ;  /* 0x000000ffff447224 */ /* 0x000fe200078e004e */
[----:B------:R1:W5:Y:S01]  /*fec0*/  LDL.LU R213, [R1+0xf4] ;  /* 0x0000f40001d57983 */ /* 0x0003620000300800 */
[----:B------:R-:W-:-:S03]  /*fed0*/  IMAD.MOV.U32 R87, RZ, RZ, R212 ;  /* 0x000000ffff577224 */ /* 0x000fc600078e00d4 */
[----:B--2---:R-:W2:Y:S01]  /*fee0*/  LDSM.16.MT88.4 R12, [R201+0xa000] ;  /* 0x00a00000c90c783b */ /* 0x004ea20000004200 */
[----:B-1----:R-:W-:Y:S02]  /*fef0*/  IMAD.MOV.U32 R18, RZ, RZ, R58 ;  /* 0x000000ffff127224 */ /* 0x002fe400078e003a */
[----:B------:R-:W-:Y:S01]  /*ff00*/  IMAD.MOV.U32 R100, RZ, RZ, R57 ;  /* 0x000000ffff647224 */ /* 0x000fe200078e0039 */
[----:B------:R1:W5:Y:S01]  /*ff10*/  LDL.LU R212, [R1+0xf0] ;  /* 0x0000f00001d47983 */ /* 0x0003620000300800 */
[-C--:B--2---:R-:W-:Y:S08]  /*ff20*/  HMMA.16816.F32 R152, R8, R12.reuse, R152 ;  /* 0x0000000c0898723c */ /* 0x084ff00000001898 */
[C---:B------:R-:W-:Y:S08]  /*ff30*/  HMMA.16816.F32 R168, R4.reuse, R12, R168 ;  /* 0x0000000c04a8723c */ /* 0x040ff000000018a8 */
[-C--:B------:R-:W-:Y:S08]  /*ff40*/  HMMA.16816.F32 R164, R4, R14.reuse, R164 ;  /* 0x0000000e04a4723c */ /* 0x080ff000000018a4 */
[----:B------:R-:W-:Y:S01]  /*ff50*/  HMMA.16816.F32 R36, R8, R14, R224 ;  /* 0x0000000e0824723c */ /* 0x000fe200000018e0 */
[----:B---3--:R-:W2:Y:S06]  /*ff60*/  LDSM.16.MT88.4 R12, [R203+0xa000] ;  /* 0x00a00000cb0c783b */ /* 0x008eac0000004200 */
[----:B------:R-:W-:-:S02]  /*ff70*/  IMAD.MOV.U32 R224, RZ, RZ, R42 ;  /* 0x000000ffffe07224 */ /* 0x000fc400078e002a */
[----:B------:R-:W-:Y:S01]  /*ff80*/  IMAD.MOV.U32 R225, RZ, RZ, R43 ;  /* 0x000000ffffe17224 */ /* 0x000fe200078e002b */
        /* <DEDUP_REMOVED lines=8> */
[----:B------:R-:W-:Y:S01]  /*10010*/  IMAD.MOV.U32 R56, RZ, RZ, R69 ;  /* 0x000000ffff387224 */ /* 0x000fe200078e0045 */
[----:B------:R1:W5:Y:S01]  /*10020*/  LDL.LU R211, [R1+0xec] ;  /* 0x0000ec0001d37983 */ /* 0x0003620000300800 */
[----:B------:R-:W-:Y:S02]  /*10030*/  IMAD.MOV.U32 R57, RZ, RZ, R95 ;  /* 0x000000ffff397224 */ /* 0x000fe400078e005f */
[----:B------:R-:W-:Y:S02]  /*10040*/  IMAD.MOV.U32 R58, RZ, RZ, R94 ;  /* 0x000000ffff3a7224 */ /* 0x000fe400078e005e */
        /* <DEDUP_REMOVED lines=19> */
[----:B------:R-:W-:Y:S01]  /*10180*/  IMAD.MOV.U32 R226, RZ, RZ, R44 ;  /* 0x000000ffffe27224 */ /* 0x000fe200078e002c */
[C---:B--2---:R-:W-:Y:S01]  /*10190*/  HMMA.16816.F32 R60, R8.reuse, R14, R60 ;  /* 0x0000000e083c723c */ /* 0x044fe2000000183c */
[----:B------:R-:W-:Y:S01]  /*101a0*/  IMAD.MOV.U32 R227, RZ, RZ, R55 ;  /* 0x000000ffffe37224 */ /* 0x000fe200078e0037 */
[----:B------:R1:W5:Y:S04]  /*101b0*/  LDL.LU R202, [R1+0xd4] ;  /* 0x0000d40001ca7983 */ /* 0x0003680000300800 */
[----:B------:R1:W5:Y:S02]  /*101c0*/  LDL.LU R200, [R1+0xd0] ;  /* 0x0000d00001c87983 */ /* 0x0003640000300800 */
[-C--:B------:R-:W-:Y:S08]  /*101d0*/  HMMA.16816.F32 R44, R8, R12.reuse, R56 ;  /* 0x0000000c082c723c */ /* 0x080ff00000001838 */
[C---:B------:R-:W-:Y:S08]  /*101e0*/  HMMA.16816.F32 R52, R4.reuse, R12, R116 ;  /* 0x0000000c0434723c */ /* 0x040ff00000001874 */
[----:B------:R-:W-:Y:S01]  /*101f0*/  HMMA.16816.F32 R56, R4, R14, R140 ;  /* 0x0000000e0438723c */ /* 0x000fe2000000188c */
[----:B------:R-:W2:Y:S01]  /*10200*/  LDSM.16.MT88.4 R12, [R205+0xa000] ;  /* 0x00a00000cd0c783b */ /* 0x000ea20000004200 */
[----:B------:R-:W-:-:S02]  /*10210*/  IMAD.MOV.U32 R101, RZ, RZ, R83 ;  /* 0x000000ffff657224 */ /* 0x000fc400078e0053 */
[----:B------:R-:W-:-:S03]  /*10220*/  IMAD.MOV.U32 R103, RZ, RZ, R82 ;  /* 0x000000ffff677224 */ /* 0x000fc600078e0052 */
[----:B------:R-:W-:Y:S02]  /*10230*/  IMAD.MOV.U32 R140, RZ, RZ, R68 ;  /* 0x000000ffff8c7224 */ /* 0x000fe400078e0044 */
[----:B------:R-:W-:Y:S02]  /*10240*/  IMAD.MOV.U32 R142, RZ, RZ, R69 ;  /* 0x000000ffff8e7224 */ /* 0x000fe400078e0045 */
[----:B------:R-:W-:Y:S01]  /*10250*/  IMAD.MOV.U32 R143, RZ, RZ, R79 ;  /* 0x000000ffff8f7224 */ /* 0x000fe200078e004f */
[-C--:B--2---:R-:W-:Y:S07]  /*10260*/  HMMA.16816.F32 R72, R4, R12.reuse, R148 ;  /* 0x0000000c0448723c */ /* 0x084fee0000001894 */
[----:B------:R-:W-:Y:S01]  /*10270*/  IMAD.MOV.U32 R148, RZ, RZ, R78 ;  /* 0x000000ffff947224 */ /* 0x000fe200078e004e */
[----:B------:R-:W-:Y:S01]  /*10280*/  HMMA.16816.F32 R68, R8, R12, R84 ;  /* 0x0000000c0844723c */ /* 0x000fe20000001854 */
[----:B------:R-:W-:-:S02]  /*10290*/  IMAD.MOV.U32 R149, RZ, RZ, R80 ;  /* 0x000000ffff957224 */ /* 0x000fc400078e0050 */
[----:B------:R-:W-:Y:S02]  /*102a0*/  IMAD.MOV.U32 R150, RZ, RZ, R77 ;  /* 0x000000ffff967224 */ /* 0x000fe400078e004d */
[----:B------:R-:W-:-:S03]  /*102b0*/  IMAD.MOV.U32 R151, RZ, RZ, R76 ;  /* 0x000000ffff977224 */ /* 0x000fc600078e004c */
[-C--:B------:R-:W-:Y:S08]  /*102c0*/  HMMA.16816.F32 R76, R4, R14.reuse, R192 ;  /* 0x0000000e044c723c */ /* 0x080ff000000018c0 */
[----:B------:R-:W-:Y:S01]  /*102d0*/  HMMA.16816.F32 R80, R8, R14, R92 ;  /* 0x0000000e0850723c */ /* 0x000fe2000000185c */
[----:B------:R-:W2:Y:S01]  /*102e0*/  LDSM.16.MT88.4 R12, [R201+0xb000] ;  /* 0x00b00000c90c783b */ /* 0x000ea20000004200 */
[----:B------:R-:W-:-:S06]  /*102f0*/  IMAD.MOV.U32 R19, RZ, RZ, R67 ;  /* 0x000000ffff137224 */ /* 0x000fcc00078e0043 */
        /* <DEDUP_REMOVED lines=9> */
[----:B------:R-:W2:Y:S04]  /*10390*/  LDSM.16.MT88.4 R16, [R206+0xb000] ;  /* 0x00b00000ce10783b */ /* 0x000ea80000004200 */
[----:B------:R-:W3:Y:S01]  /*103a0*/  LDSM.16.MT88.4 R12, [R205+0xb000] ;  /* 0x00b00000cd0c783b */ /* 0x000ee20000004200 */
[----:B------:R-:W-:-:S02]  /*103b0*/  IMAD.MOV.U32 R141, RZ, RZ, R66 ;  /* 0x000000ffff8d7224 */ /* 0x000fc400078e0042 */
[C---:B--2---:R-:W-:Y:S08]  /*103c0*/  HMMA.16816.F32 R104, R4.reuse, R16, R104 ;  /* 0x000000100468723c */ /* 0x044ff00000001868 */
[C---:B------:R-:W-:Y:S08]  /*103d0*/  HMMA.16816.F32 R108, R4.reuse, R18, R108 ;  /* 0x00000012046c723c */ /* 0x040ff0000000186c */
[C---:B---3--:R-:W-:Y:S08]  /*103e0*/  HMMA.16816.F32 R120, R4.reuse, R12, R120 ;  /* 0x0000000c0478723c */ /* 0x048ff00000001878 */
[----:B------:R-:W-:Y:S07]  /*103f0*/  HMMA.16816.F32 R116, R4, R14, R124 ;  /* 0x0000000e0474723c */ /* 0x000fee000000187c */
[----:B------:R-:W-:-:S05]  /*10400*/  IMAD.WIDE.U32 R4, R22, -0x2daee0ad, RZ ;  /* 0xd2511f5316047825 */ /* 0x000fca00078e00ff */
[C---:B------:R-:W-:Y:S02]  /*10410*/  LOP3.LUT R2, R4.reuse, 0xffff, RZ, 0xc0, !PT ;  /* 0x0000ffff04027812 */ /* 0x040fe400078ec0ff */
[----:B------:R-:W-:Y:S02]  /*10420*/  SHF.R.U32.HI R6, RZ, 0x10, R4 ;  /* 0x00000010ff067819 */ /* 0x000fe40000011604 */
[----:B------:R-:W-:Y:S02]  /*10430*/  LOP3.LUT R0, R5, UR16, R24, 0x96, !PT ;  /* 0x0000001005007c12 */ /* 0x000fe4000f8e9618 */
[----:B------:R-:W-:Y:S02]  /*10440*/  LOP3.LUT R7, R4, 0xff, RZ, 0xc0, !PT ;  /* 0x000000ff04077812 */ /* 0x000fe400078ec0ff */
[----:B------:R-:W-:Y:S02]  /*10450*/  SHF.R.U32.HI R5, RZ, 0x18, R4 ;  /* 0x00000018ff057819 */ /* 0x000fe40000011604 */
[----:B------:R-:W-:-:S02]  /*10460*/  SHF.R.U32.HI R4, RZ, 0x8, R2 ;  /* 0x00000008ff047819 */ /* 0x000fc40000011602 */
[----:B------:R-:W-:Y:S01]  /*10470*/  LOP3.LUT R2, R6, 0xff, RZ, 0xc0, !PT ;  /* 0x000000ff06027812 */ /* 0x000fe200078ec0ff */
[C---:B------:R-:W-:Y:S08]  /*10480*/  HMMA.16816.F32 R216, R8.reuse, R16, R148 ;  /* 0x0000001008d8723c */ /* 0x040ff00000001894 */
[C---:B------:R-:W-:Y:S01]  /*10490*/  HMMA.16816.F32 R228, R8.reuse, R12, R96 ;  /* 0x0000000c08e4723c */ /* 0x040fe20000001860 */
[----:B------:R-:W-:Y:S01]  /*104a0*/  SHF.R.U32.HI R6, RZ, 0x18, R0 ;  /* 0x00000018ff067819 */ /* 0x000fe20000011600 */
[----:B------:R-:W2:Y:S04]  /*104b0*/  LDSM.16.MT88.4 R148, [R201+0xa800] ;  /* 0x00a80000c994783b */ /* 0x000ea80000004200 */
[----:B------:R-:W-:Y:S02]  /*104c0*/  LDSM.16.MT88.4 R96, [R203+0xb800] ;  /* 0x00b80000cb60783b */ /* 0x000fe40000004200 */
[C---:B------:R-:W-:Y:S02]  /*104d0*/  HMMA.16816.F32 R16, R8.reuse, R18, R140 ;  /* 0x000000120810723c */ /* 0x040fe4000000188c */
[----:B------:R-:W3:Y:S06]  /*104e0*/  LDSM.16.MT88.4 R140, [R203+0xa800] ;  /* 0x00a80000cb8c783b */ /* 0x000eec0000004200 */
[----:B------:R-:W-:Y:S01]  /*104f0*/  HMMA.16816.F32 R12, R8, R14, R112 ;  /* 0x0000000e080c723c */ /* 0x000fe20000001870 */
[----:B------:R-:W-:Y:S06]  /*10500*/  LDSM.16.MT88.4 R112, [R206+0xb800] ;  /* 0x00b80000ce70783b */ /* 0x000fec0000004200 */
[----:B------:R-:W-:-:S02]  /*10510*/  PRMT R9, R2, 0x5410, R5 ;  /* 0x0000541002097816 */ /* 0x000fc40000000005 */
[----:B------:R-:W-:Y:S02]  /*10520*/  PRMT R8, R7, 0x5410, R4 ;  /* 0x0000541007087816 */ /* 0x000fe40000000004 */
[----:B------:R-:W-:Y:S02]  /*10530*/  LOP3.LUT R2, R0, 0xffff, RZ, 0xc0, !PT ;  /* 0x0000ffff00027812 */ /* 0x000fe400078ec0ff */
[----:B------:R-:W-:Y:S02]  /*10540*/  SHF.R.U32.HI R4, RZ, 0x10, R0 ;  /* 0x00000010ff047819 */ /* 0x000fe40000011600 */
[----:B------:R-:W-:Y:S02]  /*10550*/  SHF.R.U32.HI R5, RZ, 0x8, R2 ;  /* 0x00000008ff057819 */ /* 0x000fe40000011602 */
[----:B------:R-:W-:Y:S02]  /*10560*/  LOP3.LUT R2, R4, 0xff, RZ, 0xc0, !PT ;  /* 0x000000ff04027812 */ /* 0x000fe400078ec0ff */
[----:B------:R-:W-:Y:S01]  /*10570*/  LOP3.LUT R7, R0, 0xff, RZ, 0xc0, !PT ;  /* 0x000000ff00077812 */ /* 0x000fe200078ec0ff */
[----:B------:R-:W-:Y:S01]  /*10580*/  HSET2.LE.AND R0, R8, R251, PT ;  /* 0x000000fb08007233 */ /* 0x000fe20003803000 */
[----:B------:R-:W-:-:S02]  /*10590*/  PRMT R4, R2, 0x5410, R6 ;  /* 0x0000541002047816 */ /* 0x000fc40000000006 */
[----:B------:R-:W-:Y:S02]  /*105a0*/  PRMT R5, R7, 0x5410, R5 ;  /* 0x0000541007057816 */ /* 0x000fe40000000005 */
[----:B------:R-:W-:Y:S01]  /*105b0*/  LOP3.LUT R126, R0, R51, RZ, 0xc0, !PT ;  /* 0x00000033007e7212 */ /* 0x000fe200078ec0ff */
[--C-:B------:R-:W-:Y:S02]  /*105c0*/  HSET2.LE.AND R0, R9, R251.reuse, PT ;  /* 0x000000fb09007233 */ /* 0x100fe40003803000 */
[--C-:B------:R-:W-:Y:S02]  /*105d0*/  HSET2.LE.AND R4, R4, R251.reuse, PT ;  /* 0x000000fb04047233 */ /* 0x100fe40003803000 */
[----:B------:R-:W-:Y:S01]  /*105e0*/  HSET2.LE.AND R2, R5, R251, PT ;  /* 0x000000fb05027233 */ /* 0x000fe20003803000 */
[----:B------:R-:W-:Y:S02]  /*105f0*/  LOP3.LUT R127, R0, R50, RZ, 0xc0, !PT ;  /* 0x00000032007f7212 */ /* 0x000fe400078ec0ff */
[----:B------:R-:W-:-:S02]  /*10600*/  LOP3.LUT R125, R4, R48, RZ, 0xc0, !PT ;  /* 0x00000030047d7212 */ /* 0x000fc400078ec0ff */
[----:B------:R-:W4:Y:S01]  /*10610*/  LDSM.16.MT88.4 R48, [R206+0xa800] ;  /* 0x00a80000ce30783b */ /* 0x000f220000004200 */
[----:B------:R-:W-:-:S03]  /*10620*/  LOP3.LUT R124, R2, R64, RZ, 0xc0, !PT ;  /* 0x00000040027c7212 */ /* 0x000fc600078ec0ff */
[----:B------:R-:W1:Y:S01]  /*10630*/  LDSM.16.MT88.4 R64, [R205+0xa800] ;  /* 0x00a80000cd40783b */ /* 0x000e620000004200 */
[-C--:B--2---:R-:W-:Y:S03]  /*10640*/  HMMA.16816.F32 R152, R128, R148.reuse, R152 ;  /* 0x000000948098723c */ /* 0x084fe60000001898 */
[----:B------:R-:W-:Y:S05]  /*10650*/  LDSM.16.MT88.4 R4, [R205+0xb800] ;  /* 0x00b80000cd04783b */ /* 0x000fea0000004200 */
[C---:B------:R-:W-:Y:S08]  /*10660*/  HMMA.16816.F32 R168, R124.reuse, R148, R168 ;  /* 0x000000947ca8723c */ /* 0x040ff000000018a8 */
[-C--:B------:R-:W-:Y:S08]  /*10670*/  HMMA.16816.F32 R164, R124, R150.reuse, R164 ;  /* 0x000000967ca4723c */ /* 0x080ff000000018a4 */
[C---:B------:R-:W-:Y:S08]  /*10680*/  HMMA.16816.F32 R148, R128.reuse, R150, R36 ;  /* 0x000000968094723c */ /* 0x040ff00000001824 */
        /* <DEDUP_REMOVED lines=12> */
[----:B------:R-:W1:Y:S04]  /*10750*/  LDSM.16.MT88.4 R80, [R201+0xb800] ;  /* 0x00b80000c950783b */ /* 0x000e680000004200 */
        /* <DEDUP_REMOVED lines=23> */
[----:B------:R-:W-:Y:S01]  /*108d0*/  FADD.FTZ R0, R236, R250 ;  /* 0x000000faec007221 */ /* 0x000fe20000010000 */
[----:B-1----:R-:W-:Y:S01]  /*108e0*/  HMMA.16816.F32 R76, R124, R82, R92 ;  /* 0x000000527c4c723c */ /* 0x002fe2000000185c */
[----:B------:R-:W-:Y:S01]  /*108f0*/  FADD.FTZ R2, R191, R244 ;  /* 0x000000f4bf027221 */ /* 0x000fe20000010000 */
[----:B------:R-:W-:Y:S01]  /*10900*/  IADD3 R244, P1, R20, -0xc0, RZ ;  /* 0xffffff4014f47810 */ /* 0x000fe20007f3e0ff */
        /* <DEDUP_REMOVED lines=11> */
[C---:B------:R-:W-:Y:S07]  /*109c0*/  HMMA.16816.F32 R100, R128.reuse, R112, R216 ;  /* 0x000000708064723c */ /* 0x040fee00000018d8 */
[----:B------:R-:W-:Y:S01]  /*109d0*/  FADD.FTZ R217, R243, R245 ;  /* 0x000000f5f3d97221 */ /* 0x000fe20000010000 */
[----:B------:R-:W-:Y:S01]  /*109e0*/  HMMA.16816.F32 R80, R128, R82, R192 ;  /* 0x000000528050723c */ /* 0x000fe200000018c0 */
[----:B------:R-:W-:-:S02]  /*109f0*/  IADD3.X R243, R21, -0x1, RZ, P1, !PT ;  /* 0xffffffff15f37810 */ /* 0x000fc40000ffe4ff */
[----:B------:R-:W-:-:S05]  /*10a00*/  FADD.FTZ R217, R237, R217 ;  /* 0x000000d9edd97221 */ /* 0x000fca0000010000 */
[C---:B------:R-:W-:Y:S08]  /*10a10*/  HMMA.16816.F32 R96, R128.reuse, R98, R220 ;  /* 0x000000628060723c */ /* 0x040ff000000018dc */
[C---:B------:R-:W-:Y:S08]  /*10a20*/  HMMA.16816.F32 R112, R128.reuse, R114, R16 ;  /* 0x000000728070723c */ /* 0x040ff00000001810 */
[C---:B------:R-:W-:Y:S08]  /*10a30*/  HMMA.16816.F32 R116, R128.reuse, R4, R228 ;  /* 0x000000048074723c */ /* 0x040ff000000018e4 */
[----:B------:R-:W-:Y:S01]  /*10a40*/  HMMA.16816.F32 R128, R128, R6, R12 ;  /* 0x000000068080723c */ /* 0x000fe2000000180c */
[----:B------:R-:W-:-:S02]  /*10a50*/  FADD.FTZ R230, R235, R0 ;  /* 0x00000000ebe67221 */ /* 0x000fc40000010000 */
[----:B------:R-:W-:Y:S01]  /*10a60*/  FADD.FTZ R231, R232, R2 ;  /* 0x00000002e8e77221 */ /* 0x000fe20000010000 */
[----:B------:R-:W-:Y:S08]  /*10a70*/  @!P0 BRA `(.L_x_1092) ;  /* 0x0000a25000008947 */ /* 0x000ff00003800000 */
[----:B--2---:R-:W2:Y:S04]  /*10a80*/  LDL.64 R22, [R1+0xb8] ;  /* 0x0000b80001167983 */ /* 0x004ea80000100a00 */
        /* <DEDUP_REMOVED lines=16> */
[C---:B------:R-:W-:Y:S02]  /*10b90*/  IADD3 R2, P0, R0.reuse, UR23, RZ ;  /* 0x0000001700027c10 */ /* 0x040fe4000ff1e0ff */
        /* <DEDUP_REMOVED lines=176> */
.L_x_1101:
[----:B------:R-:W-:Y:S05]  /*116a0*/  BSYNC B0 ;  /* 0x0000000000007941 */ /* 0x000fea0003800000 */
.L_x_1100:
[----:B------:R-:W0:Y:S02]  /*116b0*/  LDGDEPBAR ;  /* 0x00000000000079af */ /* 0x000e240000000000 */
.L_x_1099:
[----:B------:R-:W-:Y:S01]  /*116c0*/  IMAD.U32 R0, RZ, RZ, UR32 ;  /* 0x00000020ff007e24 */ /* 0x000fe2000f8e00ff */
[----:B------:R-:W-:Y:S03]  /*116d0*/  STL [R1+0x10c], R201 ;  /* 0x00010cc901007387 */ /* 0x000fe60000100800 */
[----:B------:R-:W-:Y:S01]  /*116e0*/  IMAD R0, R0, 0x20, R252 ;  /* 0x0000002000007824 */ /* 0x000fe200078e02fc */
[----:B------:R-:W-:Y:S04]  /*116f0*/  STL [R1+0x108], R203 ;  /* 0x000108cb01007387 */ /* 0x000fe80000100800 */
[C---:B------:R-:W-:Y:S01]  /*11700*/  ISETP.GE.AND P1, PT, R0.reuse, R172, PT ;  /* 0x000000ac0000720c */ /* 0x040fe20003f26270 */
[----:B------:R-:W-:Y:S01]  /*11710*/  STL [R1+0x104], R206 ;  /* 0x000104ce01007387 */ /* 0x000fe20000100800 */
[----:B--2---:R-:W-:-:S02]  /*11720*/  IADD3 R5, R0, 0x1, RZ ;  /* 0x0000000100057810 */ /* 0x004fc40007ffe0ff */
[----:B------:R-:W-:Y:S01]  /*11730*/  FSEL R12, R180, -INF , !P1 ;  /* 0xff800000b40c7808 */ /* 0x000fe20004800000 */
[----:B------:R-:W-:Y:S01]  /*11740*/  STL [R1+0x100], R205 ;  /* 0x000100cd01007387 */ /* 0x000fe20000100800 */
[-C--:B------:R-:W-:Y:S02]  /*11750*/  ISETP.GE.AND P6, PT, R5, R172.reuse, PT ;  /* 0x000000ac0500720c */ /* 0x080fe40003fc6270 */
[C---:B-1----:R-:W-:Y:S01]  /*11760*/  IADD3 R11, R0.reuse, 0x8, RZ ;  /* 0x00000008000b7810 */ /* 0x042fe20007ffe0ff */
[----:B------:R-:W-:Y:S01]  /*11770*/  STL [R1+0xfc], R215 ;  /* 0x0000fcd701007387 */ /* 0x000fe20000100800 */
[----:B------:R-:W-:Y:S02]  /*11780*/  IADD3 R10, R0, 0x9, RZ ;  /* 0x00000009000a7810 */ /* 0x000fe40007ffe0ff */
[----:B------:R-:W-:Y:S01]  /*11790*/  ISETP.GE.AND P5, PT, R11, R172, PT ;  /* 0x000000ac0b00720c */ /* 0x000fe20003fa6270 */
[----:B------:R-:W-:Y:S01]  /*117a0*/  STL [R1+0xf8], R214 ;  /* 0x0000f8d601007387 */ /* 0x000fe20000100800 */
[----:B------:R-:W-:-:S02]  /*117b0*/  FSEL R19, R181, -INF , !P6 ;  /* 0xff800000b5137808 */ /* 0x000fc40007000000 */
[----:B------:R-:W-:Y:S01]  /*117c0*/  FMNMX.FTZ R2, R133, R12, !PT ;  /* 0x0000000c85027209 */ /* 0x000fe20007810000 */
[----:B------:R-:W-:Y:S01]  /*117d0*/  STL [R1+0xf4], R213 ;  /* 0x0000f4d501007387 */ /* 0x000fe20000100800 */
[----:B------:R-:W-:Y:S02]  /*117e0*/  IADD3 R9, R0, 0x10, RZ ;  /* 0x0000001000097810 */ /* 0x000fe40007ffe0ff */
[----:B------:R-:W-:Y:S01]  /*117f0*/  ISETP.GE.AND P4, PT, R10, R172, PT ;  /* 0x000000ac0a00720c */ /* 0x000fe20003f86270 */
[----:B------:R1:W-:Y:S01]  /*11800*/  STL [R1+0xf0], R212 ;  /* 0x0000f0d401007387 */ /* 0x0003e20000100800 */
[----:B------:R-:W-:Y:S02]  /*11810*/  FSEL R18, R176, -INF , !P5 ;  /* 0xff800000b0127808 */ /* 0x000fe40006800000 */
[----:B------:R-:W-:Y:S01]  /*11820*/  FMNMX.FTZ R2, R19, R2, !PT ;  /* 0x0000000213027209 */ /* 0x000fe20007810000 */
[----:B------:R-:W-:Y:S01]  /*11830*/  STL [R1+0xec], R211 ;  /* 0x0000ecd301007387 */ /* 0x000fe20000100800 */
[----:B------:R-:W-:-:S02]  /*11840*/  ISETP.GE.AND P1, PT, R9, R172, PT ;  /* 0x000000ac0900720c */ /* 0x000fc40003f26270 */
[----:B------:R-:W-:Y:S01]  /*11850*/  FSEL R17, R177, -INF , !P4 ;  /* 0xff800000b1117808 */ /* 0x000fe20006000000 */
[----:B------:R-:W-:Y:S01]  /*11860*/  STL [R1+0xe8], R210 ;  /* 0x0000e8d201007387 */ /* 0x000fe20000100800 */
[----:B------:R-:W-:Y:S02]  /*11870*/  IADD3 R8, R0, 0x11, RZ ;  /* 0x0000001100087810 */ /* 0x000fe40007ffe0ff */
[----:B------:R-:W-:Y:S01]  /*11880*/  FMNMX.FTZ R2, R18, R2, !PT ;  /* 0x0000000212027209 */ /* 0x000fe20007810000 */
[----:B------:R-:W-:Y:S01]  /*11890*/  STL [R1+0xe4], R209 ;  /* 0x0000e4d101007387 */ /* 0x000fe20000100800 */
[----:B------:R-:W-:Y:S02]  /*118a0*/  IADD3 R7, R0, 0x18, RZ ;  /* 0x0000001800077810 */ /* 0x000fe40007ffe0ff */
[----:B------:R-:W-:Y:S01]  /*118b0*/  ISETP.GE.AND P5, PT, R8, R172, PT ;  /* 0x000000ac0800720c */ /* 0x000fe20003fa6270 */
[----:B------:R-:W-:Y:S01]  /*118c0*/  STL [R1+0xe0], R208 ;  /* 0x0000e0d001007387 */ /* 0x000fe20000100800 */
[----:B------:R-:W-:-:S02]  /*118d0*/  FSEL R16, R136, -INF , !P1 ;  /* 0xff80000088107808 */ /* 0x000fc40004800000 */
[----:B------:R-:W-:Y:S01]  /*118e0*/  FMNMX.FTZ R2, R17, R2, !PT ;  /* 0x0000000211027209 */ /* 0x000fe20007810000 */
[----:B------:R-:W-:Y:S01]  /*118f0*/  STL [R1+0xdc], R207 ;  /* 0x0000dccf01007387 */ /* 0x000fe20000100800 */
[----:B------:R-:W-:Y:S02]  /*11900*/  ISETP.GE.AND P4, PT, R7, R172, PT ;  /* 0x000000ac0700720c */ /* 0x000fe40003f86270 */
[----:B------:R-:W-:Y:S01]  /*11910*/  FSEL R15, R137, -INF , !P5 ;  /* 0xff800000890f7808 */ /* 0x000fe20006800000 */
[----:B------:R-:W-:Y:S01]  /*11920*/  STL [R1+0xd8], R204 ;  /* 0x0000d8cc01007387 */ /* 0x000fe20000100800 */
[----:B------:R-:W-:Y:S02]  /*11930*/  IADD3 R6, R0, 0x19, RZ ;  /* 0x0000001900067810 */ /* 0x000fe40007ffe0ff */
[----:B------:R-:W-:Y:S01]  /*11940*/  FMNMX.FTZ R2, R16, R2, !PT ;  /* 0x0000000210027209 */ /* 0x000fe20007810000 */
[----:B------:R-:W-:Y:S01]  /*11950*/  STL [R1+0xd4], R202 ;  /* 0x0000d4ca01007387 */ /* 0x000fe20000100800 */
[----:B------:R-:W-:-:S02]  /*11960*/  ISETP.GE.AND P1, PT, R6, R172, PT ;  /* 0x000000ac0600720c */ /* 0x000fc40003f26270 */
[----:B------:R-:W-:Y:S01]  /*11970*/  FSEL R14, R24, -INF , !P4 ;  /* 0xff800000180e7808 */ /* 0x000fe20006000000 */
[----:B------:R-:W-:Y:S01]  /*11980*/  STL [R1+0xd0], R200 ;  /* 0x0000d0c801007387 */ /* 0x000fe20000100800 */
[----:B------:R-:W-:Y:S02]  /*11990*/  FMNMX.FTZ R2, R15, R2, !PT ;  /* 0x000000020f027209 */ /* 0x000fe40007810000 */
[----:B------:R-:W-:Y:S01]  /*119a0*/  FSEL R13, R25, -INF , !P1 ;  /* 0xff800000190d7808 */ /* 0x000fe20004800000 */
[----:B------:R-:W2:Y:S01]  /*119b0*/  LDL.64 R250, [R1+0x28] ;  /* 0x0000280001fa7983 */ /* 0x000ea20000100a00 */
[----:B------:R-:W-:-:S03]  /*119c0*/  FMNMX.FTZ R2, R14, R2, !PT ;  /* 0x000000020e027209 */ /* 0x000fc60007810000 */
[----:B-1----:R-:W3:Y:S01]  /*119d0*/  LDL.64 R212, [R1+0x20] ;  /* 0x0000200001d47983 */ /* 0x002ee20000100a00 */
[----:B------:R-:W-:Y:S02]  /*119e0*/  FMNMX.FTZ R2, R13, R2, !PT ;  /* 0x000000020d027209 */ /* 0x000fe40007810000 */
[C---:B------:R-:W-:Y:S01]  /*119f0*/  ISETP.GE.AND P4, PT, R0.reuse, R173, PT ;  /* 0x000000ad0000720c */ /* 0x040fe20003f86270 */
[----:B------:R-:W-:Y:S01]  /*11a00*/  STL [R1+0x110], R252 ;  /* 0x000110fc01007387 */ /* 0x000fe20000100800 */
[-C--:B------:R-:W-:Y:S02]  /*11a10*/  ISETP.GE.AND P6, PT, R0, R175.reuse, PT ;  /* 0x000000af0000720c */ /* 0x080fe40003fc6270 */
[----:B------:R-:W-:Y:S01]  /*11a20*/  ISETP.GE.AND P5, PT, R5, R175, PT ;  /* 0x000000af0500720c */ /* 0x000fe20003fa6270 */
[----:B------:R-:W1:Y:S03]  /*11a30*/  SHFL.BFLY PT, R4, R2, 0x2, 0x1f ;  /* 0x0c401f0002047f89 */ /* 0x000e6600000e0000 */
[----:B------:R-:W-:Y:S01]  /*11a40*/  FSEL R25, R197, -INF , !P5 ;  /* 0xff800000c5197808 */ /* 0x000fe20006800000 */
[----:B------:R-:W-:Y:S01]  /*11a50*/  STL [R1+0x114], R172 ;  /* 0x000114ac01007387 */ /* 0x000fe20000100800 */
[----:B-1----:R-:W-:-:S05]  /*11a60*/  FMNMX.FTZ R2, R2, R4, !PT ;  /* 0x0000000402027209 */ /* 0x002fca0007810000 */
[----:B------:R-:W1:Y:S02]  /*11a70*/  SHFL.BFLY PT, R4, R2, 0x1, 0x1f ;  /* 0x0c201f0002047f89 */ /* 0x000e6400000e0000 */
[----:B-1----:R-:W-:-:S04]  /*11a80*/  FMNMX.FTZ R237, R2, R4, !PT ;  /* 0x0000000402ed7209 */ /* 0x002fc80007810000 */
[C---:B------:R-:W-:Y:S01]  /*11a90*/  FSETP.NEU.FTZ.AND P1, PT, R237.reuse, -INF , PT ;  /* 0xff800000ed00780b */ /* 0x040fe20003f3d000 */
[----:B------:R1:W-:Y:S03]  /*11aa0*/  STL [R1+0x118], R237 ;  /* 0x000118ed01007387 */ /* 0x0003e60000100800 */
[----:B------:R-:W-:-:S05]  /*11ab0*/  FSEL R2, R237, RZ, P1 ;  /* 0x000000ffed027208 */ /* 0x000fca0000800000 */
[----:B------:R-:W-:-:S04]  /*11ac0*/  FADD.FTZ R2, R133, -R2 ;  /* 0x8000000285027221 */ /* 0x000fc80000010000 */
[----:B------:R-:W-:Y:S02]  /*11ad0*/  FMUL.FTZ R4, R2, c[0x0][0x23c] ;  /* 0x00008f0002047a20 */ /* 0x000fe40000410000 */
[----:B------:R-:W-:-:S04]  /*11ae0*/  FMUL.FTZ R2, R237, c[0x0][0x23c] ;  /* 0x00008f00ed027a20 */ /* 0x000fc80000410000 */
[----:B------:R-:W4:Y:S01]  /*11af0*/  MUFU.EX2 R4, R4 ;  /* 0x0000000400047308 */ /* 0x000f220000000800 */
[----:B------:R-:W-:Y:S02]  /*11b00*/  FSEL R2, R2, RZ, P1 ;  /* 0x000000ff02027208 */ /* 0x000fe40000800000 */
[----:B------:R-:W-:-:S03]  /*11b10*/  ISETP.GE.AND P1, PT, R5, R173, PT ;  /* 0x000000ad0500720c */ /* 0x000fc60003f26270 */
[--C-:B------:R-:W-:Y:S02]  /*11b20*/  FFMA.FTZ R12, R12, c[0x0][0x23c], -R2.reuse ;  /* 0x00008f000c0c7a23 */ /* 0x100fe40000010802 */
[--C-:B------:R-:W-:Y:S02]  /*11b30*/  FFMA.FTZ R19, R19, c[0x0][0x23c], -R2.reuse ;  /* 0x00008f0013137a23 */ /* 0x100fe40000010802 */
[--C-:B------:R-:W-:Y:S02]  /*11b40*/  FFMA.FTZ R133, R18, c[0x0][0x23c], -R2.reuse ;  /* 0x00008f0012857a23 */ /* 0x100fe40000010802 */
[--C-:B------:R-:W-:Y:S01]  /*11b50*/  FFMA.FTZ R135, R17, c[0x0][0x23c], -R2.reuse ;  /* 0x00008f0011877a23 */ /* 0x100fe20000010802 */
[----:B------:R-:W-:Y:S01]  /*11b60*/  MUFU.EX2 R12, R12 ;  /* 0x0000000c000c7308 */ /* 0x000fe20000000800 */
[--C-:B------:R-:W-:Y:S02]  /*11b70*/  FFMA.FTZ R136, R16, c[0x0][0x23c], -R2.reuse ;  /* 0x00008f0010887a23 */ /* 0x100fe40000010802 */
[----:B------:R-:W-:-:S02]  /*11b80*/  FFMA.FTZ R137, R15, c[0x0][0x23c], -R2 ;  /* 0x00008f000f897a23 */ /* 0x000fc40000010802 */
[--C-:B------:R-:W-:Y:S02]  /*11b90*/  FFMA.FTZ R177, R14, c[0x0][0x23c], -R2.reuse ;  /* 0x00008f000eb17a23 */ /* 0x100fe40000010802 */
[----:B------:R-:W-:Y:S02]  /*11ba0*/  FFMA.FTZ R176, R13, c[0x0][0x23c], -R2 ;  /* 0x00008f000db07a23 */ /* 0x000fe40000010802 */
[----:B------:R1:W1:Y:S01]  /*11bb0*/  MUFU.EX2 R2, R19 ;  /* 0x0000001300027308 */ /* 0x0002620000000800 */
[-C--:B----4-:R-:W-:Y:S02]  /*11bc0*/  FMUL.FTZ R152, R152, R4.reuse ;  /* 0x0000000498987220 */ /* 0x090fe40000410000 */
[-C--:B------:R-:W-:Y:S02]  /*11bd0*/  FMUL.FTZ R153, R153, R4.reuse ;  /* 0x0000000499997220 */ /* 0x080fe40000410000 */
[-C--:B------:R-:W-:Y:S01]  /*11be0*/  FMUL.FTZ R220, R148, R4.reuse ;  /* 0x0000000494dc7220 */ /* 0x080fe20000410000 */
[----:B------:R-:W-:Y:S01]  /*11bf0*/  STL [R1+0x11c], R152 ;  /* 0x00011c9801007387 */ /* 0x000fe20000100800 */
[----:B------:R-:W-:-:S02]  /*11c00*/  FMUL.FTZ R235, R141, R4 ;  /* 0x000000048deb7220 */ /* 0x000fc40000410000 */
[-C--:B------:R-:W-:Y:S01]  /*11c10*/  FMUL.FTZ R221, R149, R4.reuse ;  /* 0x0000000495dd7220 */ /* 0x080fe20000410000 */
[----:B------:R-:W-:Y:S01]  /*11c20*/  STL [R1+0x120], R153 ;  /* 0x0001209901007387 */ /* 0x000fe20000100800 */
[-C--:B------:R-:W-:Y:S02]  /*11c30*/  FMUL.FTZ R144, R144, R4.reuse ;  /* 0x0000000490907220 */ /* 0x080fe40000410000 */
[-C--:B------:R-:W-:Y:S01]  /*11c40*/  FMUL.FTZ R145, R145, R4.reuse ;  /* 0x0000000491917220 */ /* 0x080fe20000410000 */
[----:B------:R4:W-:Y:S01]  /*11c50*/  STL [R1+0x124], R220 ;  /* 0x000124dc01007387 */ /* 0x0009e20000100800 */
[-C--:B------:R-:W-:Y:S01]  /*11c60*/  FMUL.FTZ R24, R140, R4.reuse ;  /* 0x000000048c187220 */ /* 0x080fe20000410000 */
[----:B-1----:R-:W-:Y:S01]  /*11c70*/  FSEL R19, R183, -INF , !P1 ;  /* 0xff800000b7137808 */ /* 0x002fe20004800000 */
[-C--:B------:R-:W-:Y:S01]  /*11c80*/  FMUL.FTZ R218, R36, R4.reuse ;  /* 0x0000000424da7220 */ /* 0x080fe20000410000 */
[----:B------:R-:W-:Y:S01]  /*11c90*/  ISETP.GE.AND P1, PT, R10, R173, PT ;  /* 0x000000ad0a00720c */ /* 0x000fe20003f26270 */
[----:B------:R-:W-:-:S02]  /*11ca0*/  FMUL.FTZ R224, R37, R4 ;  /* 0x0000000425e07220 */ /* 0x000fc40000410000 */
[-C--:B------:R-:W-:Y:S01]  /*11cb0*/  FMUL.FTZ R23, R48, R4.reuse ;  /* 0x0000000430177220 */ /* 0x080fe20000410000 */
[----:B------:R-:W-:Y:S01]  /*11cc0*/  FSEL R17, R179, -INF , !P1 ;  /* 0xff800000b3117808 */ /* 0x000fe20004800000 */
[-C--:B------:R-:W-:Y:S01]  /*11cd0*/  FMUL.FTZ R22, R49, R4.reuse ;  /* 0x0000000431167220 */ /* 0x080fe20000410000 */
[-C--:B------:R-:W-:Y:S01]  /*11ce0*/  ISETP.GE.AND P1, PT, R8, R173.reuse, PT ;  /* 0x000000ad0800720c */ /* 0x080fe20003f26270 */
[-C--:B------:R-:W-:Y:S02]  /*11cf0*/  FMUL.FTZ R219, R52, R4.reuse ;  /* 0x0000000434db7220 */ /* 0x080fe40000410000 */
[-C--:B------:R-:W-:Y:S01]  /*11d00*/  FMUL.FTZ R228, R53, R4.reuse ;  /* 0x0000000435e47220 */ /* 0x080fe20000410000 */
[----:B------:R-:W-:Y:S01]  /*11d10*/  FSEL R15, R139, -INF , !P1 ;  /* 0xff8000008b0f7808 */ /* 0x000fe20004800000 */
[-C--:B------:R-:W-:Y:S01]  /*11d20*/  FMUL.FTZ R207, R64, R4.reuse ;  /* 0x0000000440cf7220 */ /* 0x080fe20000410000 */
[----:B------:R-:W-:Y:S01]  /*11d30*/  ISETP.GE.AND P1, PT, R6, R173, PT ;  /* 0x000000ad0600720c */ /* 0x000fe20003f26270 */
[----:B------:R-:W-:-:S02]  /*11d40*/  FMUL.FTZ R204, R65, R4 ;  /* 0x0000000441cc7220 */ /* 0x000fc40000410000 */
[-C--:B------:R-:W-:Y:S01]  /*11d50*/  FMUL.FTZ R237, R68, R4.reuse ;  /* 0x0000000444ed7220 */ /* 0x080fe20000410000 */
[----:B------:R-:W-:Y:S01]  /*11d60*/  FSEL R13, R27, -INF , !P1 ;  /* 0xff8000001b0d7808 */ /* 0x000fe20004800000 */
[-C--:B------:R-:W-:Y:S02]  /*11d70*/  FMUL.FTZ R245, R80, R4.reuse ;  /* 0x0000000450f57220 */ /* 0x080fe40000410000 */
[-C--:B------:R-:W-:Y:S02]  /*11d80*/  FMUL.FTZ R244, R81, R4.reuse ;  /* 0x0000000451f47220 */ /* 0x080fe40000410000 */
[-C--:B----4-:R-:W-:Y:S02]  /*11d90*/  FMUL.FTZ R220, R69, R4.reuse ;  /* 0x0000000445dc7220 */ /* 0x090fe40000410000 */
        /* <DEDUP_REMOVED lines=13> */
[----:B------:R-:W-:Y:S01]  /*11e70*/  FFMA.FTZ R4, R242, R4, R12 ;  /* 0x00000004f2047223 */ /* 0x000fe2000001000c */
[----:B------:R-:W-:Y:S01]  /*11e80*/  FSEL R12, R182, -INF , !P4 ;  /* 0xff800000b60c7808 */ /* 0x000fe20006000000 */
[----:B------:R-:W-:Y:S01]  /*11e90*/  IMAD.MOV.U32 R116, RZ, RZ, R22 ;  /* 0x000000ffff747224 */ /* 0x000fe200078e0016 */
[----:B------:R-:W-:Y:S01]  /*11ea0*/  ISETP.GE.AND P4, PT, R11, R173, PT ;  /* 0x000000ad0b00720c */ /* 0x000fe20003f86270 */
[----:B------:R-:W-:Y:S01]  /*11eb0*/  FADD.FTZ R36, R2, R4 ;  /* 0x0000000402247221 */ /* 0x000fe20000010000 */
[----:B------:R-:W-:Y:S01]  /*11ec0*/  FMNMX.FTZ R2, R132, R12, !PT ;  /* 0x0000000c84027209 */ /* 0x000fe20007810000 */
[----:B------:R-:W-:Y:S01]  /*11ed0*/  IMAD.MOV.U32 R117, RZ, RZ, R23 ;  /* 0x000000ffff757224 */ /* 0x000fe200078e0017 */
[----:B------:R-:W-:Y:S01]  /*11ee0*/  FSEL R18, R178, -INF , !P4 ;  /* 0xff800000b2127808 */ /* 0x000fe20006000000 */
[----:B------:R-:W-:Y:S01]  /*11ef0*/  IMAD.MOV.U32 R242, RZ, RZ, R228 ;  /* 0x000000fffff27224 */ /* 0x000fe200078e00e4 */
[----:B------:R-:W-:-:S02]  /*11f00*/  FMNMX.FTZ R2, R19, R2, !PT ;  /* 0x0000000213027209 */ /* 0x000fc40007810000 */
[-C--:B------:R-:W-:Y:S02]  /*11f10*/  ISETP.GE.AND P4, PT, R9, R173.reuse, PT ;  /* 0x000000ad0900720c */ /* 0x080fe40003f86270 */
[----:B------:R-:W-:Y:S02]  /*11f20*/  FMNMX.FTZ R2, R18, R2, !PT ;  /* 0x0000000212027209 */ /* 0x000fe40007810000 */
[----:B------:R-:W-:Y:S02]  /*11f30*/  FSEL R16, R138, -INF , !P4 ;  /* 0xff8000008a107808 */ /* 0x000fe40006000000 */
[----:B------:R-:W-:Y:S02]  /*11f40*/  FMNMX.FTZ R2, R17, R2, !PT ;  /* 0x0000000211027209 */ /* 0x000fe40007810000 */
[----:B------:R-:W-:Y:S02]  /*11f50*/  ISETP.GE.AND P4, PT, R7, R173, PT ;  /* 0x000000ad0700720c */ /* 0x000fe40003f86270 */
[----:B------:R-:W-:-:S02]  /*11f60*/  FMNMX.FTZ R2, R16, R2, !PT ;  /* 0x0000000210027209 */ /* 0x000fc40007810000 */
[----:B------:R-:W-:Y:S02]  /*11f70*/  FSEL R14, R26, -INF , !P4 ;  /* 0xff8000001a0e7808 */ /* 0x000fe40006000000 */
[----:B------:R-:W-:Y:S02]  /*11f80*/  FMNMX.FTZ R2, R15, R2, !PT ;  /* 0x000000020f027209 */ /* 0x000fe40007810000 */
[----:B------:R-:W-:Y:S02]  /*11f90*/  ISETP.GE.AND P4, PT, R5, R174, PT ;  /* 0x000000ae0500720c */ /* 0x000fe40003f86270 */
        /* <DEDUP_REMOVED lines=10> */
[----:B------:R-:W-:-:S04]  /*12040*/  FMUL.FTZ R2, R236, c[0x0][0x23c] ;  /* 0x00008f00ec027a20 */ /* 0x000fc80000410000 */
[----:B------:R-:W1:Y:S01]  /*12050*/  MUFU.EX2 R4, R4 ;  /* 0x0000000400047308 */ /* 0x000e620000000800 */
[----:B------:R-:W-:Y:S02]  /*12060*/  FSEL R2, R2, RZ, P1 ;  /* 0x000000ff02027208 */ /* 0x000fe40000800000 */
[----:B------:R-:W-:-:S03]  /*12070*/  ISETP.GE.AND P1, PT, R0, R174, PT ;  /* 0x000000ae0000720c */ /* 0x000fc60003f26270 */
[--C-:B------:R-:W-:Y:S01]  /*12080*/  FFMA.FTZ R85, R16, c[0x0][0x23c], -R2.reuse ;  /* 0x00008f0010557a23 */ /* 0x100fe20000010802 */
[----:B------:R-:W-:Y:S01]  /*12090*/  FSEL R16, R196, -INF , !P6 ;  /* 0xff800000c4107808 */ /* 0x000fe20007000000 */
[--C-:B------:R-:W-:Y:S01]  /*120a0*/  FFMA.FTZ R113, R13, c[0x0][0x23c], -R2.reuse ;  /* 0x00008f000d717a23 */ /* 0x100fe20000010802 */
[----:B------:R-:W4:Y:S01]  /*120b0*/  LDL.64 R196, [R1+0xc8] ;  /* 0x0000c80001c47983 */ /* 0x000f220000100a00 */
[----:B------:R-:W-:Y:S01]  /*120c0*/  FSEL R5, R198, -INF , !P1 ;  /* 0xff800000c6057808 */ /* 0x000fe20004800000 */
[--C-:B------:R-:W-:Y:S01]  /*120d0*/  FFMA.FTZ R27, R19, c[0x0][0x23c], -R2.reuse ;  /* 0x00008f00131b7a23 */ /* 0x100fe20000010802 */
[----:B------:R-:W-:Y:S01]  /*120e0*/  ISETP.GE.AND P1, PT, R11, R174, PT ;  /* 0x000000ae0b00720c */ /* 0x000fe20003f26270 */
[--C-:B------:R-:W-:Y:S01]  /*120f0*/  FFMA.FTZ R12, R12, c[0x0][0x23c], -R2.reuse ;  /* 0x00008f000c0c7a23 */ /* 0x100fe20000010802 */
[----:B------:R-:W-:Y:S01]  /*12100*/  FSEL R13, R199, -INF , !P4 ;  /* 0xff800000c70d7808 */ /* 0x000fe20006000000 */
[--C-:B------:R-:W-:Y:S01]  /*12110*/  FFMA.FTZ R81, R18, c[0x0][0x23c], -R2.reuse ;  /* 0x00008f0012517a23 */ /* 0x100fe20000010802 */
[----:B------:R-:W-:Y:S01]  /*12120*/  FMNMX.FTZ R0, R3, R5, !PT ;  /* 0x0000000503007209 */ /* 0x000fe20007810000 */
[----:B-1----:R-:W-:Y:S01]  /*12130*/  FMUL.FTZ R232, R143, R4 ;  /* 0x000000048fe87220 */ /* 0x002fe20000410000 */
[----:B------:R-:W-:Y:S01]  /*12140*/  ISETP.GE.AND P4, PT, R10, R174, PT ;  /* 0x000000ae0a00720c */ /* 0x000fe20003f86270 */
[-C--:B------:R-:W-:Y:S01]  /*12150*/  FMUL.FTZ R243, R142, R4.reuse ;  /* 0x000000048ef37220 */ /* 0x080fe20000410000 */
[----:B------:R-:W-:Y:S01]  /*12160*/  FSEL R22, R194, -INF , !P1 ;  /* 0xff800000c2167808 */ /* 0x000fe20004800000 */
[----:B------:R-:W-:Y:S01]  /*12170*/  FMUL.FTZ R209, R103, R4 ;  /* 0x0000000467d17220 */ /* 0x000fe20000410000 */
[----:B------:R-:W-:Y:S01]  /*12180*/  FMNMX.FTZ R0, R13, R0, !PT ;  /* 0x000000000d007209 */ /* 0x000fe20007810000 */
[--C-:B------:R-:W-:Y:S01]  /*12190*/  FFMA.FTZ R80, R17, c[0x0][0x23c], -R2.reuse ;  /* 0x00008f0011507a23 */ /* 0x100fe20000010802 */
[----:B------:R-:W-:Y:S01]  /*121a0*/  ISETP.GE.AND P1, PT, R9, R174, PT ;  /* 0x000000ae0900720c */ /* 0x000fe20003f26270 */
[--C-:B------:R-:W-:Y:S01]  /*121b0*/  FFMA.FTZ R96, R15, c[0x0][0x23c], -R2.reuse ;  /* 0x00008f000f607a23 */ /* 0x100fe20000010802 */
[----:B------:R-:W-:Y:S01]  /*121c0*/  FSEL R19, R195, -INF , !P4 ;  /* 0xff800000c3137808 */ /* 0x000fe20006000000 */
[----:B------:R-:W-:Y:S01]  /*121d0*/  FFMA.FTZ R112, R14, c[0x0][0x23c], -R2 ;  /* 0x00008f000e707a23 */ /* 0x000fe20000010802 */
[----:B------:R-:W-:Y:S01]  /*121e0*/  FMNMX.FTZ R0, R22, R0, !PT ;  /* 0x0000000016007209 */ /* 0x000fe20007810000 */
[----:B------:R-:W-:Y:S01]  /*121f0*/  IMAD.MOV.U32 R103, RZ, RZ, R232 ;  /* 0x000000ffff677224 */ /* 0x000fe200078e00e8 */
[-C--:B------:R-:W-:Y:S01]  /*12200*/  ISETP.GE.AND P6, PT, R11, R175.reuse, PT ;  /* 0x000000af0b00720c */ /* 0x080fe20003fc6270 */
[----:B------:R-:W-:Y:S01]  /*12210*/  FMUL.FTZ R232, R118, R4 ;  /* 0x0000000476e87220 */ /* 0x000fe20000410000 */
[----:B------:R-:W-:Y:S01]  /*12220*/  ISETP.GE.AND P4, PT, R8, R174, PT ;  /* 0x000000ae0800720c */ /* 0x000fe20003f86270 */
[----:B------:R-:W-:Y:S01]  /*12230*/  IMAD.MOV.U32 R118, RZ, RZ, R243 ;  /* 0x000000ffff767224 */ /* 0x000fe200078e00f3 */
[----:B------:R-:W-:Y:S01]  /*12240*/  FSEL R18, R190, -INF , !P1 ;  /* 0xff800000be127808 */ /* 0x000fe20004800000 */
[----:B------:R-:W-:Y:S01]  /*12250*/  FMUL.FTZ R243, R130, R4 ;  /* 0x0000000482f37220 */ /* 0x000fe20000410000 */
[----:B------:R-:W-:Y:S01]  /*12260*/  FMNMX.FTZ R0, R19, R0, !PT ;  /* 0x0000000013007209 */ /* 0x000fe20007810000 */
[----:B------:R-:W-:Y:S01]  /*12270*/  IMAD.MOV.U32 R130, RZ, RZ, R24 ;  /* 0x000000ffff827224 */ /* 0x000fe200078e0018 */
[----:B------:R-:W-:Y:S01]  /*12280*/  FMNMX.FTZ R2, R134, R16, !PT ;  /* 0x0000001086027209 */ /* 0x000fe20007810000 */
[----:B------:R1:W1:Y:S01]  /*12290*/  MUFU.EX2 R34, R12 ;  /* 0x0000000c00227308 */ /* 0x0002620000000800 */
[----:B------:R-:W-:Y:S01]  /*122a0*/  ISETP.GE.AND P1, PT, R7, R174, PT ;  /* 0x000000ae0700720c */ /* 0x000fe20003f26270 */
[-C--:B------:R-:W-:Y:S01]  /*122b0*/  FMUL.FTZ R223, R151, R4.reuse ;  /* 0x0000000497df7220 */ /* 0x080fe20000410000 */
[-C--:B------:R-:W-:Y:S01]  /*122c0*/  ISETP.GE.AND P5, PT, R10, R175.reuse, PT ;  /* 0x000000af0a00720c */ /* 0x080fe20003fa6270 */
[----:B------:R-:W-:Y:S01]  /*122d0*/  FMUL.FTZ R222, R150, R4 ;  /* 0x0000000496de7220 */ /* 0x000fe20000410000 */
[----:B------:R-:W-:Y:S01]  /*122e0*/  FSEL R24, R192, -INF , !P6 ;  /* 0xff800000c0187808 */ /* 0x000fe20007000000 */
[----:B---3--:R-:W-:Y:S01]  /*122f0*/  IMAD.MOV.U32 R142, RZ, RZ, R212 ;  /* 0x000000ffff8e7224 */ /* 0x008fe200078e00d4 */
[----:B------:R-:W-:Y:S01]  /*12300*/  FSEL R17, R191, -INF , !P4 ;  /* 0xff800000bf117808 */ /* 0x000fe20006000000 */
[----:B------:R-:W-:Y:S01]  /*12310*/  IMAD.MOV.U32 R143, RZ, RZ, R213 ;  /* 0x000000ffff8f7224 */ /* 0x000fe200078e00d5 */
[----:B------:R-:W-:Y:S01]  /*12320*/  FMNMX.FTZ R0, R18, R0, !PT ;  /* 0x0000000012007209 */ /* 0x000fe20007810000 */
[----:B------:R-:W-:Y:S01]  /*12330*/  FMUL.FTZ R151, R54, R4 ;  /* 0x0000000436977220 */ /* 0x000fe20000410000 */
[----:B------:R-:W-:Y:S01]  /*12340*/  FMNMX.FTZ R2, R25, R2, !PT ;  /* 0x0000000219027209 */ /* 0x000fe20007810000 */
[-C--:B------:R-:W-:Y:S01]  /*12350*/  FMUL.FTZ R154, R154, R4.reuse ;  /* 0x000000049a9a7220 */ /* 0x080fe20000410000 */
[----:B------:R-:W-:Y:S01]  /*12360*/  FSEL R15, R186, -INF , !P1 ;  /* 0xff800000ba0f7808 */ /* 0x000fe20004800000 */
[-C--:B------:R-:W-:Y:S01]  /*12370*/  FMUL.FTZ R155, R155, R4.reuse ;  /* 0x000000049b9b7220 */ /* 0x080fe20000410000 */
[-C--:B------:R-:W-:Y:S01]  /*12380*/  ISETP.GE.AND P6, PT, R9, R175.reuse, PT ;  /* 0x000000af0900720c */ /* 0x080fe20003fc6270 */
[-C--:B------:R-:W-:Y:S01]  /*12390*/  FMUL.FTZ R146, R146, R4.reuse ;  /* 0x0000000492927220 */ /* 0x080fe20000410000 */
[----:B------:R-:W-:Y:S01]  /*123a0*/  FSEL R23, R193, -INF , !P5 ;  /* 0xff800000c1177808 */ /* 0x000fe20006800000 */
[----:B------:R-:W-:Y:S01]  /*123b0*/  FMUL.FTZ R147, R147, R4 ;  /* 0x0000000493937220 */ /* 0x000fe20000410000 */
[----:B------:R-:W-:Y:S01]  /*123c0*/  ISETP.GE.AND P1, PT, R6, R174, PT ;  /* 0x000000ae0600720c */ /* 0x000fe20003f26270 */
[----:B------:R-:W-:Y:S01]  /*123d0*/  FMUL.FTZ R140, R38, R4 ;  /* 0x00000004268c7220 */ /* 0x000fe20000410000 */
[----:B------:R-:W-:Y:S01]  /*123e0*/  FMNMX.FTZ R0, R17, R0, !PT ;  /* 0x0000000011007209 */ /* 0x000fe20007810000 */
[----:B------:R-:W-:Y:S01]  /*123f0*/  FMUL.FTZ R216, R39, R4 ;  /* 0x0000000427d87220 */ /* 0x000fe20000410000 */
[----:B------:R-:W-:Y:S01]  /*12400*/  FMNMX.FTZ R2, R24, R2, !PT ;  /* 0x0000000218027209 */ /* 0x000fe20007810000 */
[-C--:B------:R-:W-:Y:S01]  /*12410*/  FMUL.FTZ R213, R50, R4.reuse ;  /* 0x0000000432d57220 */ /* 0x080fe20000410000 */
[-C--:B------:R-:W-:Y:S01]  /*12420*/  ISETP.GE.AND P5, PT, R8, R175.reuse, PT ;  /* 0x000000af0800720c */ /* 0x080fe20003fa6270 */
[-C--:B------:R-:W-:Y:S01]  /*12430*/  FMUL.FTZ R212, R51, R4.reuse ;  /* 0x0000000433d47220 */ /* 0x080fe20000410000 */
[----:B------:R-:W-:Y:S01]  /*12440*/  FSEL R14, R187, -INF , !P1 ;  /* 0xff800000bb0e7808 */ /* 0x000fe20004800000 */
[----:B------:R-:W-:Y:S01]  /*12450*/  FMUL.FTZ R150, R55, R4 ;  /* 0x0000000437967220 */ /* 0x000fe20000410000 */
[----:B------:R-:W-:Y:S01]  /*12460*/  FMNMX.FTZ R0, R15, R0, !PT ;  /* 0x000000000f007209 */ /* 0x000fe20007810000 */
[-C--:B------:R-:W-:Y:S01]  /*12470*/  FMUL.FTZ R202, R66, R4.reuse ;  /* 0x0000000442ca7220 */ /* 0x080fe20000410000 */
[----:B-1----:R-:W-:Y:S01]  /*12480*/  FSEL R12, R188, -INF , !P6 ;  /* 0xff800000bc0c7808 */ /* 0x002fe20007000000 */
[----:B------:R-:W-:Y:S01]  /*12490*/  FMUL.FTZ R200, R67, R4 ;  /* 0x0000000443c87220 */ /* 0x000fe20000410000 */
[----:B------:R-:W-:Y:S01]  /*124a0*/  FMNMX.FTZ R2, R23, R2, !PT ;  /* 0x0000000217027209 */ /* 0x000fe20007810000 */
[-C--:B------:R-:W-:Y:S01]  /*124b0*/  FMUL.FTZ R153, R70, R4.reuse ;  /* 0x0000000446997220 */ /* 0x080fe20000410000 */
[-C--:B------:R-:W-:Y:S01]  /*124c0*/  ISETP.GE.AND P4, PT, R7, R175.reuse, PT ;  /* 0x000000af0700720c */ /* 0x080fe20003f86270 */
[----:B------:R-:W-:Y:S01]  /*124d0*/  FMUL.FTZ R152, R71, R4 ;  /* 0x0000000447987220 */ /* 0x000fe20000410000 */
[----:B------:R-:W-:Y:S01]  /*124e0*/  FMNMX.FTZ R0, R14, R0, !PT ;  /* 0x000000000e007209 */ /* 0x000fe20007810000 */
[-C--:B------:R-:W-:Y:S01]  /*124f0*/  FMUL.FTZ R234, R82, R4.reuse ;  /* 0x0000000452ea7220 */ /* 0x080fe20000410000 */
[----:B------:R-:W-:Y:S01]  /*12500*/  FSEL R11, R189, -INF , !P5 ;  /* 0xff800000bd0b7808 */ /* 0x000fe20006800000 */
[----:B------:R-:W-:Y:S01]  /*12510*/  FMUL.FTZ R128, R83, R4 ;  /* 0x0000000453807220 */ /* 0x000fe20000410000 */
[----:B------:R-:W-:Y:S01]  /*12520*/  FMNMX.FTZ R2, R12, R2, !PT ;  /* 0x000000020c027209 */ /* 0x000fe20007810000 */
[-C--:B------:R-:W-:Y:S01]  /*12530*/  FMUL.FTZ R252, R86, R4.reuse ;  /* 0x0000000456fc7220 */ /* 0x080fe20000410000 */
[----:B------:R-:W-:Y:S01]  /*12540*/  ISETP.GE.AND P1, PT, R6, R175, PT ;  /* 0x000000af0600720c */ /* 0x000fe20003f26270 */
[----:B------:R-:W-:Y:S01]  /*12550*/  FMUL.FTZ R201, R87, R4 ;  /* 0x0000000457c97220 */ /* 0x000fe20000410000 */
[----:B------:R-:W-:Y:S01]  /*12560*/  FSEL R10, R184, -INF , !P4 ;  /* 0xff800000b80a7808 */ /* 0x000fe20006000000 */
[----:B------:R-:W1:Y:S01]  /*12570*/  SHFL.BFLY PT, R6, R0, 0x2, 0x1f ;  /* 0x0c401f0000067f89 */ /* 0x000e6200000e0000 */
[----:B------:R-:W-:Y:S01]  /*12580*/  FMNMX.FTZ R2, R11, R2, !PT ;  /* 0x000000020b027209 */ /* 0x000fe20007810000 */
[-C--:B------:R-:W-:Y:S01]  /*12590*/  FMUL.FTZ R205, R98, R4.reuse ;  /* 0x0000000462cd7220 */ /* 0x080fe20000410000 */
[----:B------:R-:W-:Y:S01]  /*125a0*/  FSEL R9, R185, -INF , !P1 ;  /* 0xff800000b9097808 */ /* 0x000fe20004800000 */
[----:B------:R-:W-:Y:S01]  /*125b0*/  FMUL.FTZ R215, R99, R4 ;  /* 0x0000000463d77220 */ /* 0x000fe20000410000 */
[----:B------:R-:W-:Y:S01]  /*125c0*/  FMNMX.FTZ R2, R10, R2, !PT ;  /* 0x000000020a027209 */ /* 0x000fe20007810000 */
[----:B------:R-:W-:-:S02]  /*125d0*/  FMUL.FTZ R210, R102, R4 ;  /* 0x0000000466d27220 */ /* 0x000fc40000410000 */
[----:B------:R-:W-:Y:S01]  /*125e0*/  FMUL.FTZ R148, R114, R4 ;  /* 0x0000000472947220 */ /* 0x000fe20000410000 */
[----:B------:R-:W-:Y:S01]  /*125f0*/  FMNMX.FTZ R2, R9, R2, !PT ;  /* 0x0000000209027209 */ /* 0x000fe20007810000 */
[-C--:B------:R-:W-:Y:S02]  /*12600*/  FMUL.FTZ R149, R115, R4.reuse ;  /* 0x0000000473957220 */ /* 0x080fe40000410000 */
[-C--:B------:R-:W-:Y:S02]  /*12610*/  FMUL.FTZ R129, R119, R4.reuse ;  /* 0x0000000477817220 */ /* 0x080fe40000410000 */
[-C--:B------:R-:W-:Y:S02]  /*12620*/  FMUL.FTZ R131, R131, R4.reuse ;  /* 0x0000000483837220 */ /* 0x080fe40000410000 */
[----:B------:R-:W-:Y:S02]  /*12630*/  FFMA.FTZ R54, R217, R4, R34 ;  /* 0x00000004d9367223 */ /* 0x000fe40000010022 */
[----:B------:R-:W3:Y:S01]  /*12640*/  SHFL.BFLY PT, R4, R2, 0x2, 0x1f ;  /* 0x0c401f0002047f89 */ /* 0x000ee200000e0000 */
[----:B------:R-:W-:Y:S01]  /*12650*/  IMAD.MOV.U32 R119, RZ, RZ, R235 ;  /* 0x000000ffff777224 */ /* 0x000fe200078e00eb */
[----:B-1----:R-:W-:-:S05]  /*12660*/  FMNMX.FTZ R0, R0, R6, !PT ;  /* 0x0000000600007209 */ /* 0x002fca0007810000 */
[----:B------:R-:W1:Y:S01]  /*12670*/  SHFL.BFLY PT, R6, R0, 0x1, 0x1f ;  /* 0x0c201f0000067f89 */ /* 0x000e6200000e0000 */
[----:B---3--:R-:W-:-:S05]  /*12680*/  FMNMX.FTZ R4, R2, R4, !PT ;  /* 0x0000000402047209 */ /* 0x008fca0007810000 */
[----:B------:R-:W3:Y:S01]  /*12690*/  SHFL.BFLY PT, R26, R4, 0x1, 0x1f ;  /* 0x0c201f00041a7f89 */ /* 0x000ee200000e0000 */
[----:B-1----:R-:W-:-:S04]  /*126a0*/  FMNMX.FTZ R228, R0, R6, !PT ;  /* 0x0000000600e47209 */ /* 0x002fc80007810000 */
[C---:B------:R-:W-:Y:S01]  /*126b0*/  FSETP.NEU.FTZ.AND P1, PT, R228.reuse, -INF , PT ;  /* 0xff800000e400780b */ /* 0x040fe20003f3d000 */
[----:B------:R-:W-:-:S05]  /*126c0*/  FMUL.FTZ R2, R228, c[0x0][0x23c] ;  /* 0x00008f00e4027a20 */ /* 0x000fca0000410000 */
[----:B------:R-:W-:-:S05]  /*126d0*/  FSEL R2, R2, RZ, P1 ;  /* 0x000000ff02027208 */ /* 0x000fca0000800000 */
[----:B------:R-:W-:Y:S01]  /*126e0*/  FFMA.FTZ R0, R5, c[0x0][0x23c], -R2 ;  /* 0x00008f0005007a23 */ /* 0x000fe20000010802 */
[----:B---3--:R-:W-:Y:S02]  /*126f0*/  FMNMX.FTZ R235, R4, R26, !PT ;  /* 0x0000001a04eb7209 */ /* 0x008fe40007810000 */
[----:B------:R-:W-:Y:S01]  /*12700*/  FSEL R4, R228, RZ, P1 ;  /* 0x000000ffe4047208 */ /* 0x000fe20000800000 */
[----:B------:R1:W-:Y:S04]  /*12710*/  MUFU.EX2 R6, R0 ;  /* 0x0000000000067308 */ /* 0x0003e80000000800 */
[----:B------:R-:W-:-:S04]  /*12720*/  FADD.FTZ R3, R3, -R4 ;  /* 0x8000000403037221 */ /* 0x000fc80000010000 */
[----:B------:R-:W-:Y:S01]  /*12730*/  FMUL.FTZ R3, R3, c[0x0][0x23c] ;  /* 0x00008f0003037a20 */ /* 0x000fe20000410000 */
[----:B------:R-:W-:Y:S01]  /*12740*/  FSETP.NEU.FTZ.AND P4, PT, R235, -INF , PT ;  /* 0xff800000eb00780b */ /* 0x000fe20003f9d000 */
[----:B-1----:R-:W-:-:S04]  /*12750*/  FFMA.FTZ R0, R13, c[0x0][0x23c], -R2 ;  /* 0x00008f000d007a23 */ /* 0x002fc80000010802 */
[----:B------:R1:W-:Y:S01]  /*12760*/  MUFU.EX2 R5, R0 ;  /* 0x0000000000057308 */ /* 0x0003e20000000800 */
[----:B------:R-:W-:-:S07]  /*12770*/  FFMA.FTZ R4, R22, c[0x0][0x23c], -R2 ;  /* 0x00008f0016047a23 */ /* 0x000fce0000010802 */
[----:B------:R-:W3:Y:S01]  /*12780*/  MUFU.EX2 R3, R3 ;  /* 0x0000000300037308 */ /* 0x000ee20000000800 */
[----:B-1----:R-:W-:-:S05]  /*12790*/  FMUL.FTZ R0, R235, c[0x0][0x23c] ;  /* 0x00008f00eb007a20 */ /* 0x002fca0000410000 */
[----:B------:R-:W-:Y:S02]  /*127a0*/  FSEL R0, R0, RZ, P4 ;  /* 0x000000ff00007208 */ /* 0x000fe40002000000 */
[----:B------:R-:W1:Y:S03]  /*127b0*/  MUFU.EX2 R4, R4 ;  /* 0x0000000400047308 */ /* 0x000e660000000800 */
[----:B------:R-:W-:Y:S02]  /*127c0*/  FFMA.FTZ R82, R12, c[0x0][0x23c], -R0 ;  /* 0x00008f000c527a23 */ /* 0x000fe40000010800 */
[----:B------:R-:W-:Y:S02]  /*127d0*/  FFMA.FTZ R12, R19, c[0x0][0x23c], -R2 ;  /* 0x00008f00130c7a23 */ /* 0x000fe40000010802 */
[--C-:B------:R-:W-:Y:S02]  /*127e0*/  FFMA.FTZ R13, R16, c[0x0][0x23c], -R0.reuse ;  /* 0x00008f00100d7a23 */ /* 0x100fe40000010800 */
[----:B------:R-:W-:-:S02]  /*127f0*/  FFMA.FTZ R48, R25, c[0x0][0x23c], -R0 ;  /* 0x00008f0019307a23 */ /* 0x000fc40000010800 */
[--C-:B------:R-:W-:Y:S02]  /*12800*/  FFMA.FTZ R66, R24, c[0x0][0x23c], -R0.reuse ;  /* 0x00008f0018427a23 */ /* 0x100fe40000010800 */
[--C-:B------:R-:W-:Y:S02]  /*12810*/  FFMA.FTZ R69, R23, c[0x0][0x23c], -R0.reuse ;  /* 0x00008f0017457a23 */ /* 0x100fe40000010800 */
[--C-:B------:R-:W-:Y:S02]  /*12820*/  FFMA.FTZ R83, R11, c[0x0][0x23c], -R0.reuse ;  /* 0x00008f000b537a23 */ /* 0x100fe40000010800 */
[--C-:B------:R-:W-:Y:S02]  /*12830*/  FFMA.FTZ R87, R10, c[0x0][0x23c], -R0.reuse ;  /* 0x00008f000a577a23 */ /* 0x100fe40000010800 */
[----:B------:R-:W-:Y:S02]  /*12840*/  FFMA.FTZ R86, R9, c[0x0][0x23c], -R0 ;  /* 0x00008f0009567a23 */ /* 0x000fe40000010800 */
[----:B------:R-:W2:Y:S01]  /*12850*/  MUFU.EX2 R0, R12 ;  /* 0x0000000c00007308 */ /* 0x000ea20000000800 */
[----:B---3--:R-:W-:-:S02]  /*12860*/  FFMA.FTZ R9, R231, R3, R6 ;  /* 0x00000003e7097223 */ /* 0x008fc40000010006 */
[--C-:B------:R-:W-:Y:S02]  /*12870*/  FFMA.FTZ R100, R18, c[0x0][0x23c], -R2.reuse ;  /* 0x00008f0012647a23 */ /* 0x100fe40000010802 */
[--C-:B------:R-:W-:Y:S02]  /*12880*/  FFMA.FTZ R102, R17, c[0x0][0x23c], -R2.reuse ;  /* 0x00008f0011667a23 */ /* 0x100fe40000010802 */
[--C-:B------:R-:W-:Y:S02]  /*12890*/  FFMA.FTZ R97, R15, c[0x0][0x23c], -R2.reuse ;  /* 0x00008f000f617a23 */ /* 0x100fe40000010802 */
[----:B------:R-:W-:Y:S02]  /*128a0*/  FFMA.FTZ R98, R14, c[0x0][0x23c], -R2 ;  /* 0x00008f000e627a23 */ /* 0x000fe40000010802 */
[----:B------:R-:W-:Y:S01]  /*128b0*/  FADD.FTZ R2, R5, R9 ;  /* 0x0000000905027221 */ /* 0x000fe20000010000 */
[----:B------:R-:W-:-:S03]  /*128c0*/  ULOP3.LUT UR4, UR32, UR31, URZ, 0x3c, !UPT ;  /* 0x0000001f20047292 */ /* 0x000fc6000f8e3c3f */
[----:B-1----:R-:W-:Y:S01]  /*128d0*/  FADD.FTZ R2, R4, R2 ;  /* 0x0000000204027221 */ /* 0x002fe20000010000 */
[C---:B--2---:R-:W-:Y:S01]  /*128e0*/  F2FP.PACK_AB R68, R0.reuse, R4 ;  /* 0x000000040044723e */ /* 0x044fe200000000ff */
[----:B------:R-:W1:Y:S02]  /*128f0*/  MUFU.EX2 R8, R133 ;  /* 0x0000008500087308 */ /* 0x000e640000000800 */
[----:B------:R-:W-:Y:S01]  /*12900*/  FADD.FTZ R99, R0, R2 ;  /* 0x0000000200637221 */ /* 0x000fe20000010000 */
[----:B------:R-:W-:-:S05]  /*12910*/  LOP3.LUT R0, R143, UR4, RZ, 0x3c, !PT ;  /* 0x000000048f007c12 */ /* 0x000fca000f8e3cff */
[----:B------:R-:W2:Y:S01]  /*12920*/  MUFU.EX2 R7, R135 ;  /* 0x0000008700077308 */ /* 0x000ea20000000800 */
[----:B------:R-:W-:Y:S01]  /*12930*/  IMAD.WIDE.U32 R114, R0, -0x326172a9, RZ ;  /* 0xcd9e8d5700727825 */ /* 0x000fe200078e00ff */
[----:B------:R-:W-:-:S03]  /*12940*/  F2FP.PACK_AB R101, R5, R6 ;  /* 0x000000060565723e */ /* 0x000fc600000000ff */
[----:B-1----:R-:W-:-:S04]  /*12950*/  FADD.FTZ R5, R8, R36 ;  /* 0x0000002408057221 */ /* 0x002fc80000010000 */
[C---:B--2---:R-:W-:Y:S01]  /*12960*/  FADD.FTZ R12, R7.reuse, R5 ;  /* 0x00000005070c7221 */ /* 0x044fe20000010000 */
[----:B------:R-:W-:Y:S01]  /*12970*/  F2FP.PACK_AB R17, R7, R8 ;  /* 0x000000080711723e */ /* 0x000fe200000000ff */
[----:B------:R-:W1:Y:S01]  /*12980*/  LDC.U8 R217, c[0x0][0x2d8] ;  /* 0x0000b600ffd97b82 */ /* 0x000e620000000000 */
[----:B----4-:R-:W-:-:S05]  /*12990*/  LOP3.LUT R0, R115, UR14, R196, 0x96, !PT ;  /* 0x0000000e73007c12 */ /* 0x010fca000f8e96c4 */
[----:B------:R-:W-:Y:S01]  /*129a0*/  IMAD.WIDE.U32 R24, R0, -0x2daee0ad, RZ ;  /* 0xd2511f5300187825 */ /* 0x000fe200078e00ff */
        /* <DEDUP_REMOVED lines=13> */
[----:B------:R-:W-:-:S05]  /*12a80*/  IMAD.WIDE.U32 R4, R0, -0x326172a9, RZ ;  /* 0xcd9e8d5700047825 */ /* 0x000fca00078e00ff */
[----:B------:R-:W-:-:S04]  /*12a90*/  LOP3.LUT R0, R5, UR15, R6, 0x96, !PT ;  /* 0x0000000f05007c12 */ /* 0x000fc8000f8e9606 */
[----:B------:R-:W-:-:S04]  /*12aa0*/  LOP3.LUT R2, R0, 0xff, RZ, 0xc0, !PT ;  /* 0x000000ff00027812 */ /* 0x000fc800078ec0ff */
[----:B-1----:R-:W-:Y:S02]  /*12ab0*/  ISETP.GE.U32.AND P6, PT, R217, R2, PT ;  /* 0x00000002d900720c */ /* 0x002fe40003fc6070 */
[----:B------:R-:W-:-:S04]  /*12ac0*/  LOP3.LUT R2, R0, 0xffff, RZ, 0xc0, !PT ;  /* 0x0000ffff00027812 */ /* 0x000fc800078ec0ff */
[----:B------:R-:W-:-:S04]  /*12ad0*/  SHF.R.U32.HI R2, RZ, 0x8, R2 ;  /* 0x00000008ff027819 */ /* 0x000fc80000011602 */
[----:B------:R-:W-:-:S04]  /*12ae0*/  LOP3.LUT R2, R2, 0xffff, RZ, 0xc0, !PT ;  /* 0x0000ffff02027812 */ /* 0x000fc800078ec0ff */
[----:B------:R-:W-:Y:S02]  /*12af0*/  ISETP.GE.U32.AND P5, PT, R217, R2, PT ;  /* 0x00000002d900720c */ /* 0x000fe40003fa6070 */
[----:B------:R-:W-:Y:S02]  /*12b00*/  SHF.R.U32.HI R9, RZ, 0x18, R0 ;  /* 0x00000018ff097819 */ /* 0x000fe40000011600 */
[----:B------:R-:W-:Y:S02]  /*12b10*/  LOP3.LUT R15, R7, UR7, R8, 0x96, !PT ;  /* 0x00000007070f7c12 */ /* 0x000fe4000f8e9608 */
[----:B------:R-:W1:Y:S01]  /*12b20*/  MUFU.EX2 R8, R136 ;  /* 0x0000008800087308 */ /* 0x000e620000000800 */
[----:B------:R-:W-:Y:S02]  /*12b30*/  PRMT R18, R84, 0x7632, R18 ;  /* 0x0000763254127816 */ /* 0x000fe40000000012 */
[----:B------:R-:W-:-:S05]  /*12b40*/  ISETP.GE.U32.AND P1, PT, R217, R9, PT ;  /* 0x00000009d900720c */ /* 0x000fca0003f26070 */
[----:B------:R-:W2:Y:S01]  /*12b50*/  MUFU.EX2 R7, R137 ;  /* 0x0000008900077308 */ /* 0x000ea20000000800 */
[----:B------:R-:W-:Y:S01]  /*12b60*/  PRMT R19, R84, 0x7610, R19 ;  /* 0x0000761054137816 */ /* 0x000fe20000000013 */
[----:B------:R-:W-:-:S06]  /*12b70*/  @!P5 HADD2 R65, -R18.H0_H0, -RZ.H0_H0 ;  /* 0xa00000ff1241d230 */ /* 0x000fcc0000000900 */
[----:B------:R2:W3:Y:S01]  /*12b80*/  MUFU.EX2 R9, R27 ;  /* 0x0000001b00097308 */ /* 0x0004e20000000800 */
[----:B------:R-:W-:Y:S02]  /*12b90*/  PRMT R84, R19, 0x5410, R18 ;  /* 0x0000541013547816 */ /* 0x000fe40000000012 */
[----:B------:R-:W-:Y:S02]  /*12ba0*/  @!P5 PRMT R18, R65, 0x5410, RZ ;  /* 0x000054104112d816 */ /* 0x000fe400000000ff */
[----:B------:R-:W-:-:S03]  /*12bb0*/  SHF.R.U32.HI R0, RZ, 0x10, R0 ;  /* 0x00000010ff007819 */ /* 0x000fc60000011600 */
[----:B------:R-:W4:Y:S01]  /*12bc0*/  MUFU.EX2 R6, R177 ;  /* 0x000000b100067308 */ /* 0x000f220000000800 */
[----:B------:R-:W4:Y:S01]  /*12bd0*/  LDC.U8 R65, c[0x0][0x2d8] ;  /* 0x0000b600ff417b82 */ /* 0x000f220000000000 */
[----:B------:R-:W-:Y:S01]  /*12be0*/  LOP3.LUT R0, R0, 0xff, RZ, 0xc0, !PT ;  /* 0x000000ff00007812 */ /* 0x000fe200078ec0ff */
[----:B-1----:R-:W-:-:S05]  /*12bf0*/  FADD.FTZ R11, R8, R12 ;  /* 0x0000000c080b7221 */ /* 0x002fca0000010000 */
[----:B------:R-:W1:Y:S01]  /*12c00*/  MUFU.EX2 R2, R176 ;  /* 0x000000b000027308 */ /* 0x000e620000000800 */
[----:B--2---:R-:W-:Y:S02]  /*12c10*/  F2FP.PACK_AB R27, R7, R8 ;  /* 0x00000008071b723e */ /* 0x004fe400000000ff */
[----:B------:R-:W-:Y:S01]  /*12c20*/  FSEL R8, R235, RZ, P4 ;  /* 0x000000ffeb087208 */ /* 0x000fe20002000000 */
[----:B------:R-:W-:Y:S01]  /*12c30*/  FADD.FTZ R11, R7, R11 ;  /* 0x0000000b070b7221 */ /* 0x000fe20000010000 */
[----:B------:R-:W-:Y:S02]  /*12c40*/  ISETP.GE.U32.AND P4, PT, R217, R0, PT ;  /* 0x00000000d900720c */ /* 0x000fe40003f86070 */
[----:B---3--:R-:W-:Y:S01]  /*12c50*/  F2FP.PACK_AB R0, R9, R34 ;  /* 0x000000220900723e */ /* 0x008fe200000000ff */
[----:B----4-:R-:W-:-:S03]  /*12c60*/  FADD.FTZ R7, R6, R11 ;  /* 0x0000000b06077221 */ /* 0x010fc60000010000 */
[C---:B------:R-:W-:Y:S02]  /*12c70*/  PRMT R22, R0.reuse, 0x7632, R22 ;  /* 0x0000763200167816 */ /* 0x040fe40000000016 */
[----:B------:R-:W-:Y:S01]  /*12c80*/  PRMT R23, R0, 0x7610, R23 ;  /* 0x0000761000177816 */ /* 0x000fe20000000017 */
[----:B------:R-:W-:Y:S02]  /*12c90*/  FADD.FTZ R0, R134, -R8 ;  /* 0x8000000886007221 */ /* 0x000fe40000010000 */
[----:B------:R-:W-:Y:S01]  /*12ca0*/  IMAD.MOV.U32 R192, RZ, RZ, R242 ;  /* 0x000000ffffc07224 */ /* 0x000fe200078e00f2 */
[C---:B-1----:R-:W-:Y:S01]  /*12cb0*/  F2FP.PACK_AB R36, R2.reuse, R6 ;  /* 0x000000060224723e */ /* 0x042fe200000000ff */
[----:B------:R-:W-:Y:S01]  /*12cc0*/  FADD.FTZ R242, R2, R7 ;  /* 0x0000000702f27221 */ /* 0x000fe20000010000 */
[----:B------:R-:W-:Y:S01]  /*12cd0*/  @!P6 HADD2 R64, -R19.H0_H0, -RZ.H0_H0 ;  /* 0xa00000ff1340e230 */ /* 0x000fe20000000900 */
[----:B------:R-:W-:Y:S01]  /*12ce0*/  FMUL.FTZ R2, R0, c[0x0][0x23c] ;  /* 0x00008f0000027a20 */ /* 0x000fe20000410000 */
[----:B------:R-:W-:-:S03]  /*12cf0*/  LOP3.LUT R0, R4, 0xff, RZ, 0xc0, !PT ;  /* 0x000000ff04007812 */ /* 0x000fc600078ec0ff */
[----:B------:R-:W-:Y:S02]  /*12d00*/  @!P6 PRMT R19, R64, 0x5410, RZ ;  /* 0x000054104013e816 */ /* 0x000fe400000000ff */
[----:B------:R-:W-:Y:S02]  /*12d10*/  ISETP.GE.U32.AND P6, PT, R65, R0, PT ;  /* 0x000000004100720c */ /* 0x000fe40003fc6070 */
[----:B------:R1:W2:Y:S01]  /*12d20*/  MUFU.EX2 R0, R2 ;  /* 0x0000000200007308 */ /* 0x0002a20000000800 */
[----:B------:R-:W-:Y:S01]  /*12d30*/  IMAD.MOV.U32 R194, RZ, RZ, R117 ;  /* 0x000000ffffc27224 */ /* 0x000fe200078e0075 */
[----:B------:R-:W-:-:S06]  /*12d40*/  LOP3.LUT R5, R4, 0xffff, RZ, 0xc0, !PT ;  /* 0x0000ffff04057812 */ /* 0x000fcc00078ec0ff */
[----:B------:R-:W3:Y:S01]  /*12d50*/  MUFU.EX2 R26, R13 ;  /* 0x0000000d001a7308 */ /* 0x000ee20000000800 */
[----:B------:R-:W-:Y:S02]  /*12d60*/  IMAD.MOV.U32 R16, RZ, RZ, R131 ;  /* 0x000000ffff107224 */ /* 0x000fe400078e0083 */
[----:B------:R-:W-:Y:S02]  /*12d70*/  IMAD.MOV.U32 R186, RZ, RZ, R103 ;  /* 0x000000ffffba7224 */ /* 0x000fe400078e0067 */
[----:B------:R-:W-:Y:S02]  /*12d80*/  IMAD.MOV.U32 R131, RZ, RZ, R151 ;  /* 0x000000ffff837224 */ /* 0x000fe400078e0097 */
[----:B------:R-:W-:Y:S01]  /*12d90*/  IMAD.MOV.U32 R103, RZ, RZ, R150 ;  /* 0x000000ffff677224 */ /* 0x000fe200078e0096 */
[----:B-1----:R-:W-:Y:S01]  /*12da0*/  SHF.R.U32.HI R2, RZ, 0x10, R4 ;  /* 0x00000010ff027819 */ /* 0x002fe20000011604 */
[----:B--2---:R-:W-:Y:S01]  /*12db0*/  FMUL.FTZ R217, R77, R0 ;  /* 0x000000004dd97220 */ /* 0x004fe20000410000 */
[----:B------:R-:W-:Y:S01]  /*12dc0*/  @!P4 HADD2 R55, -R23.H0_H0, -RZ.H0_H0 ;  /* 0xa00000ff1737c230 */ /* 0x000fe20000000900 */
[----:B------:R-:W-:Y:S01]  /*12dd0*/  IMAD.MOV.U32 R77, RZ, RZ, R194 ;  /* 0x000000ffff4d7224 */ /* 0x000fe200078e00c2 */
[----:B------:R-:W-:Y:S01]  /*12de0*/  SHF.R.U32.HI R5, RZ, 0x8, R5 ;  /* 0x00000008ff057819 */ /* 0x000fe20000011605 */
[----:B------:R-:W-:Y:S01]  /*12df0*/  IMAD.MOV.U32 R194, RZ, RZ, R192 ;  /* 0x000000ffffc27224 */ /* 0x000fe200078e00c0 */
[----:B------:R-:W-:Y:S01]  /*12e00*/  @!P1 HADD2 R53, -R22.H0_H0, -RZ.H0_H0 ;  /* 0xa00000ff16359230 */ /* 0x000fe20000000900 */
[----:B------:R-:W-:Y:S01]  /*12e10*/  IMAD.MOV.U32 R192, RZ, RZ, R131 ;  /* 0x000000ffffc07224 */ /* 0x000fe200078e0083 */
[----:B------:R-:W-:Y:S01]  /*12e20*/  SHF.R.U32.HI R6, RZ, 0x18, R4 ;  /* 0x00000018ff067819 */ /* 0x000fe20000011604 */
[----:B------:R-:W-:Y:S01]  /*12e30*/  IMAD.MOV.U32 R131, RZ, RZ, R103 ;  /* 0x000000ffff837224 */ /* 0x000fe200078e0067 */
[----:B------:R-:W-:Y:S01]  /*12e40*/  LOP3.LUT R4, R2, 0xff, RZ, 0xc0, !PT ;  /* 0x000000ff02047812 */ /* 0x000fe200078ec0ff */
[----:B------:R-:W-:Y:S01]  /*12e50*/  IMAD.MOV.U32 R103, RZ, RZ, R219 ;  /* 0x000000ffff677224 */ /* 0x000fe200078e00db */
[----:B------:R-:W-:Y:S01]  /*12e60*/  PRMT R64, R23, 0x5410, R22 ;  /* 0x0000541017407816 */ /* 0x000fe20000000016 */
[----:B------:R-:W-:Y:S01]  /*12e70*/  IMAD.MOV.U32 R14, RZ, RZ, R116 ;  /* 0x000000ffff0e7224 */ /* 0x000fe200078e0074 */
[----:B------:R-:W-:Y:S01]  /*12e80*/  LOP3.LUT R2, R5, 0xffff, RZ, 0xc0, !PT ;  /* 0x0000ffff05027812 */ /* 0x000fe200078ec0ff */
[----:B------:R-:W-:Y:S01]  /*12e90*/  FMUL.FTZ R219, R79, R3 ;  /* 0x000000034fdb7220 */ /* 0x000fe20000410000 */
[----:B------:R-:W-:Y:S01]  /*12ea0*/  @!P4 PRMT R23, R55, 0x5410, RZ ;  /* 0x000054103717c816 */ /* 0x000fe200000000ff */
[----:B------:R-:W-:Y:S01]  /*12eb0*/  IMAD.MOV.U32 R79, RZ, RZ, R226 ;  /* 0x000000ffff4f7224 */ /* 0x000fe200078e00e2 */
[----:B------:R-:W-:Y:S01]  /*12ec0*/  ISETP.GE.U32.AND P4, PT, R65, R6, PT ;  /* 0x000000064100720c */ /* 0x000fe20003f86070 */
[----:B------:R-:W-:Y:S01]  /*12ed0*/  IMAD.MOV.U32 R195, RZ, RZ, R130 ;  /* 0x000000ffffc37224 */ /* 0x000fe200078e0082 */
[----:B------:R-:W-:Y:S01]  /*12ee0*/  @!P1 PRMT R22, R53, 0x5410, RZ ;  /* 0x0000541035169816 */ /* 0x000fe200000000ff */
[----:B---3--:R-:W-:-:S02]  /*12ef0*/  FFMA.FTZ R34, R230, R0, R26 ;  /* 0x00000000e6227223 */ /* 0x008fc4000001001a */
[----:B------:R-:W-:Y:S01]  /*12f00*/  FMUL.FTZ R226, R94, R3 ;  /* 0x000000035ee27220 */ /* 0x000fe20000410000 */
        /* <DEDUP_REMOVED lines=39> */
[----:B------:R-:W-:Y:S01]  /*13180*/  MUFU.EX2 R13, R81 ;  /* 0x00000051000d7308 */ /* 0x000fe20000000800 */
[----:B------:R-:W-:Y:S02]  /*13190*/  IMAD.MOV.U32 R76, RZ, RZ, R14 ;  /* 0x000000ffff4c7224 */ /* 0x000fe400078e000e */
[----:B------:R-:W-:-:S05]  /*131a0*/  IMAD.WIDE.U32 R2, R15, -0x2daee0ad, RZ ;  /* 0xd2511f530f027825 */ /* 0x000fca00078e00ff */
[----:B------:R-:W1:Y:S01]  /*131b0*/  MUFU.EX2 R14, R80 ;  /* 0x00000050000e7308 */ /* 0x000e620000000800 */
        /* <DEDUP_REMOVED lines=36> */
[----:B------:R-:W-:Y:S01]  /*13400*/  LOP3.LUT R0, R3, UR16, R10, 0x96, !PT ;  /* 0x0000001003007c12 */ /* 0x000fe2000f8e960a */
[----:B------:R-:W-:Y:S01]  /*13410*/  @!P6 HADD2 R35, -R17.H0_H0, -RZ.H0_H0 ;  /* 0xa00000ff1123e230 */ /* 0x000fe20000000900 */
[----:B------:R-:W-:-:S02]  /*13420*/  PRMT R185, R17, 0x7632, R185 ;  /* 0x0000763211b97816 */ /* 0x000fc400000000b9 */
[----:B------:R-:W-:Y:S01]  /*13430*/  ISETP.GE.U32.AND P5, PT, R65, R4, PT ;  /* 0x000000044100720c */ /* 0x000fe20003fa6070 */
[----:B------:R-:W-:Y:S01]  /*13440*/  IMAD.MOV.U32 R75, RZ, RZ, R53 ;  /* 0x000000ffff4b7224 */ /* 0x000fe200078e0035 */
[----:B------:R-:W-:Y:S01]  /*13450*/  LOP3.LUT R4, R0, 0xff, RZ, 0xc0, !PT ;  /* 0x000000ff00047812 */ /* 0x000fe200078ec0ff */
[----:B------:R-:W-:Y:S01]  /*13460*/  @!P1 HADD2 R37, -R185.H0_H0, -RZ.H0_H0 ;  /* 0xa00000ffb9259230 */ /* 0x000fe20000000900 */
[----:B------:R-:W-:Y:S02]  /*13470*/  PRMT R53, R17, 0x5410, R185 ;  /* 0x0000541011357816 */ /* 0x000fe400000000b9 */
[----:B------:R-:W-:Y:S02]  /*13480*/  @!P6 PRMT R17, R35, 0x5410, RZ ;  /* 0x000054102311e816 */ /* 0x000fe400000000ff */
[----:B------:R-:W-:Y:S02]  /*13490*/  ISETP.GE.U32.AND P6, PT, R65, R4, PT ;  /* 0x000000044100720c */ /* 0x000fe40003fc6070 */
[----:B------:R-:W-:Y:S01]  /*134a0*/  SHF.R.U32.HI R4, RZ, 0x18, R0 ;  /* 0x00000018ff047819 */ /* 0x000fe20000011600 */
[----:B------:R-:W-:Y:S01]  /*134b0*/  IMAD.MOV.U32 R95, RZ, RZ, R16 ;  /* 0x000000ffff5f7224 */ /* 0x000fe200078e0010 */
[----:B-1----:R-:W-:Y:S01]  /*134c0*/  F2FP.PACK_AB R5, R14, R13 ;  /* 0x0000000d0e05723e */ /* 0x002fe200000000ff */
[----:B------:R-:W-:Y:S01]  /*134d0*/  MUFU.EX2 R15, R85 ;  /* 0x00000055000f7308 */ /* 0x000fe20000000800 */
[----:B------:R-:W-:-:S02]  /*134e0*/  @!P1 PRMT R185, R37, 0x5410, RZ ;  /* 0x0000541025b99816 */ /* 0x000fc400000000ff */
[----:B------:R-:W-:Y:S02]  /*134f0*/  ISETP.GE.U32.AND P1, PT, R65, R4, PT ;  /* 0x000000044100720c */ /* 0x000fe40003f26070 */
[----:B------:R-:W-:-:S03]  /*13500*/  SHF.R.U32.HI R4, RZ, 0x10, R0 ;  /* 0x00000010ff047819 */ /* 0x000fc60000011600 */
[----:B------:R-:W1:Y:S01]  /*13510*/  MUFU.EX2 R16, R96 ;  /* 0x0000006000107308 */ /* 0x000e620000000800 */
[----:B------:R-:W-:Y:S02]  /*13520*/  LOP3.LUT R0, R0, 0xffff, RZ, 0xc0, !PT ;  /* 0x0000ffff00007812 */ /* 0x000fe400078ec0ff */
[C---:B------:R-:W-:Y:S02]  /*13530*/  PRMT R183, R5.reuse, 0x7610, R183 ;  /* 0x0000761005b77816 */ /* 0x040fe400000000b7 */
[----:B------:R-:W-:Y:S02]  /*13540*/  SHF.R.U32.HI R0, RZ, 0x8, R0 ;  /* 0x00000008ff007819 */ /* 0x000fe40000011600 */
[----:B------:R-:W-:Y:S01]  /*13550*/  PRMT R184, R5, 0x7632, R184 ;  /* 0x0000763205b87816 */ /* 0x000fe200000000b8 */
[----:B------:R-:W-:Y:S01]  /*13560*/  @!P5 HADD2 R39, -R183.H0_H0, -RZ.H0_H0 ;  /* 0xa00000ffb727d230 */ /* 0x000fe20000000900 */
[----:B------:R-:W-:Y:S02]  /*13570*/  LOP3.LUT R0, R0, 0xffff, RZ, 0xc0, !PT ;  /* 0x0000ffff00007812 */ /* 0x000fe400078ec0ff */
[----:B------:R-:W-:-:S02]  /*13580*/  PRMT R47, R183, 0x5410, R184 ;  /* 0x00005410b72f7816 */ /* 0x000fc400000000b8 */
[----:B------:R-:W-:Y:S02]  /*13590*/  @!P5 PRMT R183, R39, 0x5410, RZ ;  /* 0x0000541027b7d816 */ /* 0x000fe400000000ff */
[----:B------:R-:W-:Y:S02]  /*135a0*/  ISETP.GE.U32.AND P5, PT, R65, R0, PT ;  /* 0x000000004100720c */ /* 0x000fe40003fa6070 */
[----:B-1----:R-:W-:Y:S02]  /*135b0*/  F2FP.PACK_AB R0, R16, R15 ;  /* 0x0000000f1000723e */ /* 0x002fe400000000ff */
[C---:B------:R-:W-:Y:S01]  /*135c0*/  PRMT R182, R27.reuse, 0x7610, R182 ;  /* 0x000076101bb67816 */ /* 0x040fe200000000b6 */
[----:B------:R-:W-:Y:S01]  /*135d0*/  @!P4 HADD2 R38, -R184.H0_H0, -RZ.H0_H0 ;  /* 0xa00000ffb826c230 */ /* 0x000fe20000000900 */
[----:B------:R-:W-:Y:S02]  /*135e0*/  PRMT R179, R0, 0x7632, R179 ;  /* 0x0000763200b37816 */ /* 0x000fe400000000b3 */
[----:B------:R-:W-:Y:S01]  /*135f0*/  LOP3.LUT R4, R4, 0xff, RZ, 0xc0, !PT ;  /* 0x000000ff04047812 */ /* 0x000fe200078ec0ff */
[----:B------:R-:W-:Y:S01]  /*13600*/  @!P6 HADD2 R43, -R182.H0_H0, -RZ.H0_H0 ;  /* 0xa00000ffb62be230 */ /* 0x000fe20000000900 */
[----:B------:R-:W-:Y:S01]  /*13610*/  PRMT R181, R27, 0x7632, R181 ;  /* 0x000076321bb57816 */ /* 0x000fe200000000b5 */
[----:B------:R-:W-:Y:S01]  /*13620*/  IMAD.MOV.U32 R92, RZ, RZ, R12 ;  /* 0x000000ffff5c7224 */ /* 0x000fe200078e000c */
[----:B------:R-:W-:Y:S01]  /*13630*/  @!P4 PRMT R184, R38, 0x5410, RZ ;  /* 0x0000541026b8c816 */ /* 0x000fe200000000ff */
[----:B------:R-:W-:Y:S01]  /*13640*/  @!P1 HADD2 R41, -R179.H0_H0, -RZ.H0_H0 ;  /* 0xa00000ffb3299230 */ /* 0x000fe20000000900 */
[----:B------:R-:W-:Y:S01]  /*13650*/  PRMT R180, R0, 0x7610, R180 ;  /* 0x0000761000b47816 */ /* 0x000fe200000000b4 */
[----:B------:R-:W-:Y:S01]  /*13660*/  IMAD.MOV.U32 R81, RZ, RZ, R8 ;  /* 0x000000ffff517224 */ /* 0x000fe200078e0008 */
[----:B------:R-:W-:Y:S01]  /*13670*/  ISETP.GE.U32.AND P4, PT, R65, R4, PT ;  /* 0x000000044100720c */ /* 0x000fe20003f86070 */
[----:B------:R-:W-:Y:S01]  /*13680*/  FADD.FTZ R12, R9, R54 ;  /* 0x00000036090c7221 */ /* 0x000fe20000010000 */
[----:B------:R-:W-:-:S02]  /*13690*/  LOP3.LUT R0, R115, UR14, R246, 0x96, !PT ;  /* 0x0000000e73007c12 */ /* 0x000fc4000f8e96f6 */
[----:B------:R-:W-:Y:S02]  /*136a0*/  PRMT R44, R182, 0x5410, R181 ;  /* 0x00005410b62c7816 */ /* 0x000fe400000000b5 */
[C---:B------:R-:W-:Y:S02]  /*136b0*/  LOP3.LUT R4, R2.reuse, 0xff, RZ, 0xc0, !PT ;  /* 0x000000ff02047812 */ /* 0x040fe400078ec0ff */
[----:B------:R-:W-:Y:S02]  /*136c0*/  LOP3.LUT R10, R2, 0xffff, RZ, 0xc0, !PT ;  /* 0x0000ffff020a7812 */ /* 0x000fe400078ec0ff */
[--C-:B------:R-:W-:Y:S02]  /*136d0*/  SHF.R.U32.HI R9, RZ, 0x10, R2.reuse ;  /* 0x00000010ff097819 */ /* 0x100fe40000011602 */
[----:B------:R-:W-:Y:S02]  /*136e0*/  SHF.R.U32.HI R8, RZ, 0x18, R2 ;  /* 0x00000018ff087819 */ /* 0x000fe40000011602 */
[----:B------:R-:W-:-:S02]  /*136f0*/  @!P6 PRMT R182, R43, 0x5410, RZ ;  /* 0x000054102bb6e816 */ /* 0x000fc400000000ff */
[----:B------:R-:W-:Y:S02]  /*13700*/  LOP3.LUT R2, R241, UR13, R114, 0x96, !PT ;  /* 0x0000000df1027c12 */ /* 0x000fe4000f8e9672 */
[----:B------:R-:W-:Y:S02]  /*13710*/  PRMT R43, R180, 0x5410, R179 ;  /* 0x00005410b42b7816 */ /* 0x000fe400000000b3 */
[----:B------:R-:W-:Y:S02]  /*13720*/  @!P1 PRMT R179, R41, 0x5410, RZ ;  /* 0x0000541029b39816 */ /* 0x000fe400000000ff */
[----:B------:R-:W-:Y:S01]  /*13730*/  ISETP.GE.U32.AND P1, PT, R65, R4, PT ;  /* 0x000000044100720c */ /* 0x000fe20003f26070 */
[----:B------:R-:W-:-:S04]  /*13740*/  IMAD.WIDE.U32 R4, R0, -0x2daee0ad, RZ ;  /* 0xd2511f5300047825 */ /* 0x000fc800078e00ff */
[----:B------:R-:W-:Y:S01]  /*13750*/  IMAD.WIDE.U32 R2, R2, -0x2daee0ad, RZ ;  /* 0xd2511f5302027825 */ /* 0x000fe200078e00ff */
[----:B------:R-:W-:-:S04]  /*13760*/  LOP3.LUT R0, R5, UR12, R248, 0x96, !PT ;  /* 0x0000000c05007c12 */ /* 0x000fc8000f8e96f8 */
[----:B------:R-:W-:Y:S01]  /*13770*/  LOP3.LUT R3, R3, UR10, R4, 0x96, !PT ;  /* 0x0000000a03037c12 */ /* 0x000fe2000f8e9604 */
[----:B------:R-:W-:Y:S02]  /*13780*/  IMAD.MOV.U32 R78, RZ, RZ, R6 ;  /* 0x000000ffff4e7224 */ /* 0x000fe400078e0006 */
[----:B------:R-:W-:Y:S02]  /*13790*/  IMAD.MOV.U32 R93, RZ, RZ, R7 ;  /* 0x000000ffff5d7224 */ /* 0x000fe400078e0007 */
[----:B------:R-:W-:-:S04]  /*137a0*/  IMAD.WIDE.U32 R6, R0, -0x326172a9, RZ ;  /* 0xcd9e8d5700067825 */ /* 0x000fc800078e00ff */
[----:B------:R-:W-:Y:S01]  /*137b0*/  IMAD.WIDE.U32 R4, R3, -0x326172a9, RZ ;  /* 0xcd9e8d5703047825 */ /* 0x000fe200078e00ff */
[----:B------:R-:W-:Y:S02]  /*137c0*/  LOP3.LUT R7, R7, UR11, R240, 0x96, !PT ;  /* 0x0000000b07077c12 */ /* 0x000fe4000f8e96f0 */
[----:B------:R-:W-:Y:S02]  /*137d0*/  LOP3.LUT R3, R9, 0xff, RZ, 0xc0, !PT ;  /* 0x000000ff09037812 */ /* 0x000fe400078ec0ff */
[----:B------:R-:W-:Y:S01]  /*137e0*/  LOP3.LUT R5, R5, UR9, R6, 0x96, !PT ;  /* 0x0000000905057c12 */ /* 0x000fe2000f8e9606 */
[----:B------:R-:W-:Y:S01]  /*137f0*/  IMAD.WIDE.U32 R6, R7, -0x2daee0ad, RZ ;  /* 0xd2511f5307067825 */ /* 0x000fe200078e00ff */
[----:B------:R-:W-:Y:S02]  /*13800*/  ISETP.GE.U32.AND P6, PT, R65, R3, PT ;  /* 0x000000034100720c */ /* 0x000fe40003fc6070 */
[----:B------:R-:W-:Y:S01]  /*13810*/  SHF.R.U32.HI R3, RZ, 0x8, R10 ;  /* 0x00000008ff037819 */ /* 0x000fe2000001160a */
[----:B------:R-:W-:Y:S01]  /*13820*/  IMAD.WIDE.U32 R10, R5, -0x2daee0ad, RZ ;  /* 0xd2511f53050a7825 */ /* 0x000fe200078e00ff */
[----:B------:R-:W1:Y:S02]  /*13830*/  MUFU.EX2 R0, R48 ;  /* 0x0000003000007308 */ /* 0x000e640000000800 */
[----:B------:R-:W-:-:S02]  /*13840*/  LOP3.LUT R5, R3, 0xffff, RZ, 0xc0, !PT ;  /* 0x0000ffff03057812 */ /* 0x000fc400078ec0ff */
[----:B------:R-:W-:Y:S02]  /*13850*/  LOP3.LUT R3, R7, UR8, R2, 0x96, !PT ;  /* 0x0000000807037c12 */ /* 0x000fe4000f8e9602 */
[----:B------:R-:W-:Y:S01]  /*13860*/  LOP3.LUT R2, R11, UR6, R6, 0x96, !PT ;  /* 0x000000060b027c12 */ /* 0x000fe2000f8e9606 */
[----:B------:R-:W-:Y:S02]  /*13870*/  @!P4 HADD2 R42, -R180.H0_H0, -RZ.H0_H0 ;  /* 0xa00000ffb42ac230 */ /* 0x000fe40000000900 */
[----:B------:R-:W-:Y:S01]  /*13880*/  IMAD.WIDE.U32 R6, R3, -0x326172a9, RZ ;  /* 0xcd9e8d5703067825 */ /* 0x000fe200078e00ff */
[----:B------:R-:W-:-:S03]  /*13890*/  @!P5 HADD2 R40, -R181.H0_H0, -RZ.H0_H0 ;  /* 0xa00000ffb528d230 */ /* 0x000fc60000000900 */
[----:B------:R-:W-:Y:S01]  /*138a0*/  IMAD.WIDE.U32 R2, R2, -0x326172a9, RZ ;  /* 0xcd9e8d5702027825 */ /* 0x000fe200078e00ff */
[----:B------:R-:W-:Y:S02]  /*138b0*/  @!P4 PRMT R180, R42, 0x5410, RZ ;  /* 0x000054102ab4c816 */ /* 0x000fe400000000ff */
[----:B------:R-:W-:Y:S02]  /*138c0*/  LOP3.LUT R7, R7, UR7, R4, 0x96, !PT ;  /* 0x0000000707077c12 */ /* 0x000fe4000f8e9604 */
[----:B------:R-:W-:Y:S02]  /*138d0*/  ISETP.GE.U32.AND P4, PT, R65, R5, PT ;  /* 0x000000054100720c */ /* 0x000fe40003f86070 */
[----:B------:R-:W-:Y:S02]  /*138e0*/  LOP3.LUT R4, R3, UR15, R6, 0x96, !PT ;  /* 0x0000000f03047c12 */ /* 0x000fe4000f8e9606 */
[----:B------:R-:W-:Y:S02]  /*138f0*/  @!P5 PRMT R181, R40, 0x5410, RZ ;  /* 0x0000541028b5d816 */ /* 0x000fe400000000ff */
[----:B------:R-:W-:Y:S01]  /*13900*/  ISETP.GE.U32.AND P5, PT, R65, R8, PT ;  /* 0x000000084100720c */ /* 0x000fe20003fa6070 */
[C---:B-1----:R-:W-:Y:S01]  /*13910*/  FADD.FTZ R8, R0.reuse, R34 ;  /* 0x0000002200087221 */ /* 0x042fe20000010000 */
[----:B------:R-:W-:Y:S01]  /*13920*/  F2FP.PACK_AB R5, R0, R26 ;  /* 0x0000001a0005723e */ /* 0x000fe200000000ff */
[----:B------:R-:W-:Y:S01]  /*13930*/  IMAD.MOV.U32 R80, RZ, RZ, R243 ;  /* 0x000000ffff507224 */ /* 0x000fe200078e00f3 */
[----:B------:R-:W-:Y:S01]  /*13940*/  LOP3.LUT R0, R4, 0xffff, RZ, 0xc0, !PT ;  /* 0x0000ffff04007812 */ /* 0x000fe200078ec0ff */
[----:B------:R-:W-:Y:S01]  /*13950*/  IMAD.MOV.U32 R247, RZ, RZ, R239 ;  /* 0x000000fffff77224 */ /* 0x000fe200078e00ef */
[C---:B------:R-:W-:Y:S01]  /*13960*/  PRMT R178, R36.reuse, 0x7610, R178 ;  /* 0x0000761024b27816 */ /* 0x040fe200000000b2 */
[----:B------:R-:W-:Y:S01]  /*13970*/  MUFU.EX2 R243, R112 ;  /* 0x0000007000f37308 */ /* 0x000fe20000000800 */
[----:B------:R-:W-:-:S02]  /*13980*/  PRMT R177, R36, 0x7632, R177 ;  /* 0x0000763224b17816 */ /* 0x000fc400000000b1 */
[----:B------:R-:W-:Y:S01]  /*13990*/  SHF.R.U32.HI R0, RZ, 0x8, R0 ;  /* 0x00000008ff007819 */ /* 0x000fe20000011600 */
[----:B------:R-:W-:-:S04]  /*139a0*/  @!P1 HADD2 R46, -R178.H0_H0, -RZ.H0_H0 ;  /* 0xa00000ffb22e9230 */ /* 0x000fc80000000900 */
[----:B------:R-:W1:Y:S01]  /*139b0*/  MUFU.EX2 R239, R113 ;  /* 0x0000007100ef7308 */ /* 0x000e620000000800 */
[----:B------:R-:W-:Y:S01]  /*139c0*/  LOP3.LUT R0, R0, 0xffff, RZ, 0xc0, !PT ;  /* 0x0000ffff00007812 */ /* 0x000fe200078ec0ff */
[----:B------:R-:W-:Y:S01]  /*139d0*/  @!P4 HADD2 R45, -R177.H0_H0, -RZ.H0_H0 ;  /* 0xa00000ffb12dc230 */ /* 0x000fe20000000900 */
[----:B------:R-:W-:Y:S02]  /*139e0*/  PRMT R37, R178, 0x5410, R177 ;  /* 0x00005410b2257816 */ /* 0x000fe400000000b1 */
[----:B------:R-:W-:Y:S02]  /*139f0*/  @!P1 PRMT R178, R46, 0x5410, RZ ;  /* 0x000054102eb29816 */ /* 0x000fe400000000ff */
[----:B------:R-:W-:Y:S02]  /*13a00*/  ISETP.GE.U32.AND P1, PT, R65, R0, PT ;  /* 0x000000004100720c */ /* 0x000fe40003f26070 */
[----:B------:R-:W-:Y:S02]  /*13a10*/  LOP3.LUT R0, R4, 0xff, RZ, 0xc0, !PT ;  /* 0x000000ff04007812 */ /* 0x000fe400078ec0ff */
[----:B------:R-:W-:-:S02]  /*13a20*/  @!P4 PRMT R177, R45, 0x5410, RZ ;  /* 0x000054102db1c816 */ /* 0x000fc400000000ff */
[----:B------:R-:W2:Y:S01]  /*13a30*/  LDL R45, [R1+0x9c] ;  /* 0x00009c00012d7983 */ /* 0x000ea20000100800 */
[----:B------:R-:W-:Y:S02]  /*13a40*/  ISETP.GE.U32.AND P4, PT, R65, R0, PT ;  /* 0x000000004100720c */ /* 0x000fe40003f86070 */
[----:B-1----:R-:W-:-:S04]  /*13a50*/  F2FP.PACK_AB R0, R239, R243 ;  /* 0x000000f3ef00723e */ /* 0x002fc800000000ff */
[C---:B------:R-:W-:Y:S02]  /*13a60*/  PRMT R176, R0.reuse, 0x7610, R176 ;  /* 0x0000761000b07816 */ /* 0x040fe400000000b0 */
[----:B------:R-:W-:Y:S02]  /*13a70*/  PRMT R139, R0, 0x7632, R139 ;  /* 0x00007632008b7816 */ /* 0x000fe4000000008b */
[----:B------:R1:W-:Y:S02]  /*13a80*/  MUFU.EX2 R0, R66 ;  /* 0x0000004200007308 */ /* 0x0003e40000000800 */
[----:B-1----:R-:W3:Y:S01]  /*13a90*/  LDL R66, [R1+0xa8] ;  /* 0x0000a80001427983 */ /* 0x002ee20000100800 */
[--C-:B------:R-:W-:Y:S01]  /*13aa0*/  FADD.FTZ R9, R13, R12.reuse ;  /* 0x0000000c0d097221 */ /* 0x100fe20000010000 */
[C---:B------:R-:W-:Y:S02]  /*13ab0*/  PRMT R13, R5.reuse, 0x7632, R13 ;  /* 0x00007632050d7816 */ /* 0x040fe4000000000d */
[----:B------:R-:W-:-:S03]  /*13ac0*/  PRMT R12, R5, 0x7610, R12 ;  /* 0x00007610050c7816 */ /* 0x000fc6000000000c */
[----:B------:R-:W-:Y:S01]  /*13ad0*/  @!P1 HADD2 R51, -R13.H0_H0, -RZ.H0_H0 ;  /* 0xa00000ff0d339230 */ /* 0x000fe20000000900 */
[----:B------:R-:W-:Y:S02]  /*13ae0*/  LOP3.LUT R5, R2, 0xff, RZ, 0xc0, !PT ;  /* 0x000000ff02057812 */ /* 0x000fe400078ec0ff */
[----:B------:R-:W-:Y:S01]  /*13af0*/  PRMT R41, R12, 0x5410, R13 ;  /* 0x000054100c297816 */ /* 0x000fe2000000000d */
[----:B------:R-:W-:Y:S01]  /*13b00*/  @!P5 HADD2 R49, -R139.H0_H0, -RZ.H0_H0 ;  /* 0xa00000ff8b31d230 */ /* 0x000fe20000000900 */
[----:B------:R-:W-:Y:S02]  /*13b10*/  @!P1 PRMT R13, R51, 0x5410, RZ ;  /* 0x00005410330d9816 */ /* 0x000fe400000000ff */
[----:B------:R-:W-:Y:S02]  /*13b20*/  ISETP.GE.U32.AND P1, PT, R65, R5, PT ;  /* 0x000000054100720c */ /* 0x000fe40003f26070 */
[----:B------:R-:W-:Y:S02]  /*13b30*/  LOP3.LUT R3, R2, 0xffff, RZ, 0xc0, !PT ;  /* 0x0000ffff02037812 */ /* 0x000fe400078ec0ff */
[----:B------:R-:W-:-:S02]  /*13b40*/  SHF.R.U32.HI R5, RZ, 0x10, R2 ;  /* 0x00000010ff057819 */ /* 0x000fc40000011602 */
[----:B------:R-:W-:Y:S01]  /*13b50*/  SHF.R.U32.HI R2, RZ, 0x18, R2 ;  /* 0x00000018ff027819 */ /* 0x000fe20000011602 */
[----:B------:R-:W1:Y:S01]  /*13b60*/  MUFU.EX2 R6, R69 ;  /* 0x0000004500067308 */ /* 0x000e620000000800 */
[----:B------:R-:W-:Y:S02]  /*13b70*/  PRMT R38, R176, 0x5410, R139 ;  /* 0x00005410b0267816 */ /* 0x000fe4000000008b */
[----:B------:R-:W-:Y:S02]  /*13b80*/  @!P5 PRMT R139, R49, 0x5410, RZ ;  /* 0x00005410318bd816 */ /* 0x000fe400000000ff */
[----:B------:R-:W-:Y:S02]  /*13b90*/  ISETP.GE.U32.AND P5, PT, R65, R2, PT ;  /* 0x000000024100720c */ /* 0x000fe40003fa6070 */
[----:B------:R-:W-:Y:S01]  /*13ba0*/  SHF.R.U32.HI R2, RZ, 0x8, R3 ;  /* 0x00000008ff027819 */ /* 0x000fe20000011603 */
[----:B------:R-:W-:Y:S02]  /*13bb0*/  @!P6 HADD2 R50, -R176.H0_H0, -RZ.H0_H0 ;  /* 0xa00000ffb032e230 */ /* 0x000fe40000000900 */
[----:B------:R-:W-:Y:S01]  /*13bc0*/  @!P4 HADD2 R52, -R12.H0_H0, -RZ.H0_H0 ;  /* 0xa00000ff0c34c230 */ /* 0x000fe20000000900 */
[----:B------:R-:W-:-:S02]  /*13bd0*/  LOP3.LUT R3, R5, 0xff, RZ, 0xc0, !PT ;  /* 0x000000ff05037812 */ /* 0x000fc400078ec0ff */
[----:B------:R-:W-:Y:S02]  /*13be0*/  LOP3.LUT R2, R2, 0xffff, RZ, 0xc0, !PT ;  /* 0x0000ffff02027812 */ /* 0x000fe400078ec0ff */
[----:B------:R-:W-:Y:S02]  /*13bf0*/  @!P6 PRMT R176, R50, 0x5410, RZ ;  /* 0x0000541032b0e816 */ /* 0x000fe400000000ff */
[----:B------:R-:W-:Y:S02]  /*13c00*/  @!P4 PRMT R12, R52, 0x5410, RZ ;  /* 0x00005410340cc816 */ /* 0x000fe400000000ff */
        /* <DEDUP_REMOVED lines=12> */
[----:B------:R-:W-:Y:S01]  /*13cd0*/  LOP3.LUT R7, R5, 0xffff, RZ, 0xc0, !PT ;  /* 0x0000ffff05077812 */ /* 0x000fe200078ec0ff */
[----:B------:R-:W-:-:S06]  /*13ce0*/  @!P1 HADD2 R56, -R138.H0_H0, -RZ.H0_H0 ;  /* 0xa00000ff8a389230 */ /* 0x000fcc0000000900 */
[----:B------:R-:W1:Y:S01]  /*13cf0*/  MUFU.EX2 R5, R82 ;  /* 0x0000005200057308 */ /* 0x000e620000000800 */
[----:B------:R-:W-:Y:S01]  /*13d00*/  PRMT R40, R138, 0x5410, R137 ;  /* 0x000054108a287816 */ /* 0x000fe20000000089 */
[----:B------:R-:W-:Y:S01]  /*13d10*/  @!P4 HADD2 R57, -R137.H0_H0, -RZ.H0_H0 ;  /* 0xa00000ff8939c230 */ /* 0x000fe20000000900 */
[----:B------:R-:W-:Y:S02]  /*13d20*/  @!P1 PRMT R138, R56, 0x5410, RZ ;  /* 0x00005410388a9816 */ /* 0x000fe400000000ff */
[----:B------:R-:W-:Y:S01]  /*13d30*/  ISETP.GE.U32.AND P1, PT, R65, R7, PT ;  /* 0x000000074100720c */ /* 0x000fe20003f26070 */
[----:B------:R-:W-:Y:S01]  /*13d40*/  FADD.FTZ R7, R6, R8 ;  /* 0x0000000806077221 */ /* 0x000fe20000010000 */
[----:B------:R-:W-:Y:S02]  /*13d50*/  LOP3.LUT R6, R0, 0xff, RZ, 0xc0, !PT ;  /* 0x000000ff00067812 */ /* 0x000fe400078ec0ff */
[----:B------:R-:W-:Y:S02]  /*13d60*/  @!P4 PRMT R137, R57, 0x5410, RZ ;  /* 0x000054103989c816 */ /* 0x000fe400000000ff */
[----:B------:R-:W-:-:S02]  /*13d70*/  ISETP.GE.U32.AND P4, PT, R65, R6, PT ;  /* 0x000000064100720c */ /* 0x000fc40003f86070 */
[----:B------:R-:W-:Y:S02]  /*13d80*/  PRMT R136, R68, 0x7610, R136 ;  /* 0x0000761044887816 */ /* 0x000fe40000000088 */
[----:B-1----:R-:W-:-:S03]  /*13d90*/  F2FP.PACK_AB R6, R238, R5 ;  /* 0x00000005ee06723e */ /* 0x002fc600000000ff */
[----:B------:R-:W-:Y:S01]  /*13da0*/  @!P6 HADD2 R58, -R136.H0_H0, -RZ.H0_H0 ;  /* 0xa00000ff883ae230 */ /* 0x000fe20000000900 */
[----:B------:R-:W-:Y:S02]  /*13db0*/  PRMT R135, R68, 0x7632, R135 ;  /* 0x0000763244877816 */ /* 0x000fe40000000087 */
        /* <DEDUP_REMOVED lines=8> */
[----:B------:R-:W-:Y:S01]  /*13e40*/  IMAD.MOV.U32 R247, RZ, RZ, R234 ;  /* 0x000000fffff77224 */ /* 0x000fe200078e00ea */
        /* <DEDUP_REMOVED lines=17> */
[----:B------:R-:W-:-:S03]  /*13f60*/  IMAD.MOV.U32 R54, RZ, RZ, R195 ;  /* 0x000000ffff367224 */ /* 0x000fc600078e00c3 */
[C---:B------:R-:W-:Y:S01]  /*13f70*/  PRMT R132, R2.reuse, 0x7610, R132 ;  /* 0x0000761002847816 */ /* 0x040fe20000000084 */
[----:B------:R-:W-:Y:S02]  /*13f80*/  IMAD.MOV.U32 R240, RZ, RZ, R79 ;  /* 0x000000fffff07224 */ /* 0x000fe400078e004f */
[----:B------:R-:W-:Y:S01]  /*13f90*/  IMAD.MOV.U32 R195, RZ, RZ, R128 ;  /* 0x000000ffffc37224 */ /* 0x000fe200078e0080 */
[----:B------:R-:W-:Y:S01]  /*13fa0*/  PRMT R35, R2, 0x7632, R35 ;  /* 0x0000763202237816 */ /* 0x000fe20000000023 */
[----:B------:R-:W-:Y:S01]  /*13fb0*/  IMAD.MOV.U32 R79, RZ, RZ, R231 ;  /* 0x000000ffff4f7224 */ /* 0x000fe200078e00e7 */
[----:B------:R-:W-:Y:S01]  /*13fc0*/  @!P6 HADD2 R62, -R132.H0_H0, -RZ.H0_H0 ;  /* 0xa00000ff843ee230 */ /* 0x000fe20000000900 */
[----:B------:R-:W-:Y:S01]  /*13fd0*/  IMAD.MOV.U32 R128, RZ, RZ, R229 ;  /* 0x000000ffff807224 */ /* 0x000fe200078e00e5 */
[----:B------:R-:W-:Y:S01]  /*13fe0*/  MUFU.EX2 R231, R98 ;  /* 0x0000006200e77308 */ /* 0x000fe20000000800 */
[----:B------:R-:W-:Y:S02]  /*13ff0*/  SHF.R.U32.HI R2, RZ, 0x18, R4 ;  /* 0x00000018ff027819 */ /* 0x000fe40000011604 */
[----:B------:R-:W-:-:S05]  /*14000*/  PRMT R50, R132, 0x5410, R35 ;  /* 0x0000541084327816 */ /* 0x000fca0000000023 */
[----:B------:R-:W1:Y:S01]  /*14010*/  MUFU.EX2 R229, R97 ;  /* 0x0000006100e57308 */ /* 0x000e620000000800 */
[----:B------:R-:W-:Y:S02]  /*14020*/  @!P6 PRMT R132, R62, 0x5410, RZ ;  /* 0x000054103e84e816 */ /* 0x000fe400000000ff */
[----:B------:R-:W-:Y:S02]  /*14030*/  ISETP.GE.U32.AND P6, PT, R65, R2, PT ;  /* 0x000000024100720c */ /* 0x000fe40003fc6070 */
[----:B------:R-:W-:Y:S01]  /*14040*/  SHF.R.U32.HI R2, RZ, 0x10, R4 ;  /* 0x00000010ff027819 */ /* 0x000fe20000011604 */
[----:B------:R-:W-:-:S03]  /*14050*/  @!P5 HADD2 R63, -R35.H0_H0, -RZ.H0_H0 ;  /* 0xa00000ff233fd230 */ /* 0x000fc60000000900 */
[----:B------:R-:W-:Y:S02]  /*14060*/  LOP3.LUT R2, R2, 0xff, RZ, 0xc0, !PT ;  /* 0x000000ff02027812 */ /* 0x000fe400078ec0ff */
[----:B------:R-:W-:Y:S02]  /*14070*/  @!P5 PRMT R35, R63, 0x5410, RZ ;  /* 0x000054103f23d816 */ /* 0x000fe400000000ff */
[----:B------:R-:W-:Y:S01]  /*14080*/  ISETP.GE.U32.AND P5, PT, R65, R2, PT ;  /* 0x000000024100720c */ /* 0x000fe20003fa6070 */
[----:B------:R-:W-:Y:S01]  /*14090*/  @!P4 HADD2 R60, -R134.H0_H0, -RZ.H0_H0 ;  /* 0xa00000ff863cc230 */ /* 0x000fe20000000900 */
[----:B-1----:R-:W-:Y:S01]  /*140a0*/  F2FP.PACK_AB R2, R231, R229 ;  /* 0x000000e5e702723e */ /* 0x002fe200000000ff */
[----:B------:R-:W-:Y:S01]  /*140b0*/  FADD.FTZ R9, R14, R9 ;  /* 0x000000090e097221 */ /* 0x000fe20000010000 */
[----:B------:R-:W-:Y:S02]  /*140c0*/  SHF.R.U32.HI R4, RZ, 0x18, R0 ;  /* 0x00000018ff047819 */ /* 0x000fe40000011600 */
[----:B------:R-:W-:-:S02]  /*140d0*/  PRMT R34, R2, 0x7632, R34 ;  /* 0x0000763202227816 */ /* 0x000fc40000000022 */
[----:B------:R-:W-:Y:S02]  /*140e0*/  @!P4 PRMT R134, R60, 0x5410, RZ ;  /* 0x000054103c86c816 */ /* 0x000fe400000000ff */
[----:B------:R-:W-:Y:S02]  /*140f0*/  ISETP.GE.U32.AND P4, PT, R65, R3, PT ;  /* 0x000000034100720c */ /* 0x000fe40003f86070 */
[----:B------:R-:W-:Y:S01]  /*14100*/  SHF.R.U32.HI R0, RZ, 0x10, R0 ;  /* 0x00000010ff007819 */ /* 0x000fe20000011600 */
[----:B------:R-:W-:Y:S01]  /*14110*/  FADD.FTZ R3, R15, R9 ;  /* 0x000000090f037221 */ /* 0x000fe20000010000 */
[----:B------:R-:W-:Y:S01]  /*14120*/  @!P1 HADD2 R70, -R34.H0_H0, -RZ.H0_H0 ;  /* 0xa00000ff22469230 */ /* 0x000fe20000000900 */
[----:B------:R-:W-:Y:S01]  /*14130*/  UIADD3 UR4, UR31, -0x4498517b, URZ ;  /* 0xbb67ae851f047890 */ /* 0x000fe2000fffe03f */
        /* <DEDUP_REMOVED lines=8> */
[----:B------:R-:W-:-:S02]  /*141c0*/  IMAD.MOV.U32 R94, RZ, RZ, R55 ;  /* 0x000000ffff5e7224 */ /* 0x000fc400078e0037 */
[----:B------:R-:W-:Y:S01]  /*141d0*/  FADD.FTZ R245, R16, R3 ;  /* 0x0000000310f57221 */ /* 0x000fe20000010000 */
[----:B------:R-:W-:Y:S01]  /*141e0*/  LOP3.LUT R0, R251, UR4, R82, 0x96, !PT ;  /* 0x00000004fb007c12 */ /* 0x000fe2000f8e9652 */
[----:B------:R-:W-:Y:S01]  /*141f0*/  IMAD.MOV.U32 R55, RZ, RZ, R186 ;  /* 0x000000ffff377224 */ /* 0x000fe200078e00ba */
[----:B------:R-:W1:Y:S01]  /*14200*/  MUFU.EX2 R3, R100 ;  /* 0x0000006400037308 */ /* 0x000e620000000800 */
[----:B------:R-:W-:Y:S01]  /*14210*/  IMAD.MOV.U32 R241, RZ, RZ, R80 ;  /* 0x000000fffff17224 */ /* 0x000fe200078e0050 */
[----:B------:R-:W-:Y:S01]  /*14220*/  @!P4 HADD2 R67, -R2.H0_H0, -RZ.H0_H0 ;  /* 0xa00000ff0243c230 */ /* 0x000fe20000000900 */
[----:B------:R-:W-:-:S05]  /*14230*/  IMAD.MOV.U32 R80, RZ, RZ, R130 ;  /* 0x000000ffff507224 */ /* 0x000fca00078e0082 */
[----:B------:R-:W4:Y:S01]  /*14240*/  MUFU.EX2 R186, R102 ;  /* 0x0000006600ba7308 */ /* 0x000f220000000800 */
[----:B------:R-:W-:Y:S02]  /*14250*/  IMAD.MOV.U32 R42, RZ, RZ, R233 ;  /* 0x000000ffff2a7224 */ /* 0x000fe400078e00e9 */
[----:B------:R-:W-:Y:S02]  /*14260*/  IMAD.MOV.U32 R130, RZ, RZ, R232 ;  /* 0x000000ffff827224 */ /* 0x000fe400078e00e8 */
[----:B------:R-:W-:Y:S01]  /*14270*/  IMAD.WIDE.U32 R232, R0, -0x326172a9, RZ ;  /* 0xcd9e8d5700e87825 */ /* 0x000fe200078e00ff */
[----:B------:R-:W-:Y:S02]  /*14280*/  LOP3.LUT R0, R25, UR12, R250, 0x96, !PT ;  /* 0x0000000c19007c12 */ /* 0x000fe4000f8e96fa */
[----:B------:R-:W-:Y:S01]  /*14290*/  @P4 PRMT R187, R2, 0x7610, R187 ;  /* 0x0000761002bb4816 */ /* 0x000fe200000000bb */
[----:B------:R-:W-:Y:S01]  /*142a0*/  FADD.FTZ R248, R5, R7 ;  /* 0x0000000705f87221 */ /* 0x000fe20000010000 */
[----:B------:R-:W-:-:S02]  /*142b0*/  @!P4 PRMT R187, R67, 0x5410, RZ ;  /* 0x0000541043bbc816 */ /* 0x000fc400000000ff */
[----:B------:R-:W-:Y:S01]  /*142c0*/  ISETP.GE.U32.AND P4, PT, R65, R4, PT ;  /* 0x000000044100720c */ /* 0x000fe20003f86070 */
[----:B------:R-:W-:Y:S01]  /*142d0*/  IMAD.WIDE.U32 R4, R0, -0x326172a9, RZ ;  /* 0xcd9e8d5700047825 */ /* 0x000fe200078e00ff */
[----:B------:R-:W-:-:S03]  /*142e0*/  LOP3.LUT R2, R233, UR13, R114, 0x96, !PT ;  /* 0x0000000de9027c12 */ /* 0x000fc6000f8e9672 */
[----:B------:R-:W-:Y:S02]  /*142f0*/  IMAD.MOV.U32 R246, RZ, RZ, R244 ;  /* 0x000000fffff67224 */ /* 0x000fe400078e00f4 */
[----:B-1----:R-:W-:Y:S01]  /*14300*/  FADD.FTZ R244, R3, R99 ;  /* 0x0000006303f47221 */ /* 0x002fe20000010000 */
[----:B----4-:R-:W-:Y:S01]  /*14310*/  F2FP.PACK_AB R3, R186, R3 ;  /* 0x00000003ba03723e */ /* 0x010fe200000000ff */
[----:B------:R-:W-:Y:S01]  /*14320*/  IMAD.WIDE.U32 R6, R2, -0x2daee0ad, RZ ;  /* 0xd2511f5302067825 */ /* 0x000fe200078e00ff */
[----:B------:R-:W-:Y:S02]  /*14330*/  LOP3.LUT R2, R5, UR11, R232, 0x96, !PT ;  /* 0x0000000b05027c12 */ /* 0x000fe4000f8e96e8 */
[C---:B------:R-:W-:Y:S02]  /*14340*/  PRMT R27, R3.reuse, 0x7610, R27 ;  /* 0x00007610031b7816 */ /* 0x040fe4000000001b */
[----:B------:R-:W-:Y:S01]  /*14350*/  PRMT R26, R3, 0x7632, R26 ;  /* 0x00007632031a7816 */ /* 0x000fe2000000001a */
[----:B------:R-:W-:Y:S01]  /*14360*/  IMAD.WIDE.U32 R2, R2, -0x2daee0ad, RZ ;  /* 0xd2511f5302027825 */ /* 0x000fe200078e00ff */
[----:B------:R-:W-:-:S04]  /*14370*/  LOP3.LUT R0, R7, UR10, R24, 0x96, !PT ;  /* 0x0000000a07007c12 */ /* 0x000fc8000f8e9618 */
        /* <DEDUP_REMOVED lines=12> */
[----:B------:R-:W-:Y:S01]  /*14440*/  SHF.R.U32.HI R4, RZ, 0x18, R2 ;  /* 0x00000018ff047819 */ /* 0x000fe20000011602 */
[----:B------:R-:W-:Y:S01]  /*14450*/  STG.E.U16 [R20.64+-0xc0], R19 ;  /* 0xffff401314007986 */ /* 0x000fe2000c10151c */
[----:B------:R-:W-:-:S03]  /*14460*/  LOP3.LUT R2, R5, 0xff, RZ, 0xc0, !PT ;  /* 0x000000ff05027812 */ /* 0x000fc600078ec0ff */
[----:B------:R-:W-:Y:S01]  /*14470*/  STG.E.U16 [R20.64+-0xbe], R18 ;  /* 0xffff421214007986 */ /* 0x000fe2000c10151c */
[----:B------:R-:W-:-:S03]  /*14480*/  SHF.R.U32.HI R3, RZ, 0x8, R3 ;  /* 0x00000008ff037819 */ /* 0x000fc60000011603 */
[----:B------:R-:W-:Y:S04]  /*14490*/  STG.E.U16 [R32.64+-0xc0], R23 ;  /* 0xffff401720007986 */ /* 0x000fe8000c10151c */
[----:B------:R-:W-:Y:S04]  /*144a0*/  STG.E.U16 [R32.64+-0xbe], R22 ;  /* 0xffff421620007986 */ /* 0x000fe8000c10151c */
[----:B------:R1:W-:Y:S01]  /*144b0*/  STG.E.U16 [R30.64+-0xc0], R12 ;  /* 0xffff400c1e007986 */ /* 0x0003e2000c10151c */
[----:B------:R-:W-:Y:S02]  /*144c0*/  PRMT R14, R6, 0x5410, R3 ;  /* 0x00005410060e7816 */ /* 0x000fe40000000003 */
[----:B------:R-:W-:-:S02]  /*144d0*/  SHF.R.U32.HI R5, RZ, 0x18, R0 ;  /* 0x00000018ff057819 */ /* 0x000fc40000011600 */
        /* <DEDUP_REMOVED lines=21> */
[C---:B------:R-:W-:Y:S02]  /*14630*/  PRMT R10, R101.reuse, 0x7632, R10 ;  /* 0x00007632650a7816 */ /* 0x040fe4000000000a */
        /* <DEDUP_REMOVED lines=12> */
[----:B------:R-:W-:Y:S01]  /*14700*/  STG.E.U16 [R30.64+-0xbe], R13 ;  /* 0xffff420d1e007986 */ /* 0x000fe2000c10151c */
[----:B------:R-:W-:-:S03]  /*14710*/  @!P5 PRMT R11, R71, 0x5410, RZ ;  /* 0x00005410470bd816 */ /* 0x000fc600000000ff */
[----:B------:R1:W-:Y:S04]  /*14720*/  STG.E.U16 [R28.64+-0xbe], R10 ;  /* 0xffff420a1c007986 */ /* 0x0003e8000c10151c */
[----:B------:R4:W-:Y:S01]  /*14730*/  STG.E.U16 [R28.64+-0xc0], R11 ;  /* 0xffff400b1c007986 */ /* 0x0009e2000c10151c */
[----:B------:R-:W-:Y:S02]  /*14740*/  IMAD.MOV.U32 R46, RZ, RZ, R240 ;  /* 0x000000ffff2e7224 */ /* 0x000fe400078e00f0 */
[----:B------:R-:W-:Y:S02]  /*14750*/  IMAD.MOV.U32 R113, RZ, RZ, R241 ;  /* 0x000000ffff717224 */ /* 0x000fe400078e00f1 */
[----:B------:R-:W-:Y:S02]  /*14760*/  IMAD.MOV.U32 R112, RZ, RZ, R249 ;  /* 0x000000ffff707224 */ /* 0x000fe400078e00f9 */
[----:B------:R-:W-:-:S02]  /*14770*/  IMAD.MOV.U32 R241, RZ, RZ, R42 ;  /* 0x000000fffff17224 */ /* 0x000fc400078e002a */
[----:B------:R-:W-:Y:S02]  /*14780*/  IMAD.MOV.U32 R249, RZ, RZ, R130 ;  /* 0x000000fffff97224 */ /* 0x000fe400078e0082 */
[----:B------:R-:W-:Y:S01]  /*14790*/  IMAD.MOV.U32 R240, RZ, RZ, R128 ;  /* 0x000000fffff07224 */ /* 0x000fe200078e0080 */
[----:B-1----:R-:W-:Y:S01]  /*147a0*/  LOP3.LUT R10, R0, R53, RZ, 0xc0, !PT ;  /* 0x00000035000a7212 */ /* 0x002fe200078ec0ff */
[----:B------:R-:W-:-:S05]  /*147b0*/  HSET2.LE.AND R0, R12, R65, PT ;  /* 0x000000410c007233 */ /* 0x000fca0003803000 */
[----:B----4-:R-:W-:Y:S01]  /*147c0*/  LOP3.LUT R11, R0, R47, RZ, 0xc0, !PT ;  /* 0x0000002f000b7212 */ /* 0x010fe200078ec0ff */
[----:B------:R-:W-:Y:S01]  /*147d0*/  HSET2.LE.AND R0, R4, R65, PT ;  /* 0x0000004104007233 */ /* 0x000fe20003803000 */
[----:B------:R-:W-:Y:S02]  /*147e0*/  IMAD.MOV.U32 R42, RZ, RZ, R129 ;  /* 0x000000ffff2a7224 */ /* 0x000fe400078e0081 */
[----:B------:R-:W-:Y:S02]  /*147f0*/  IMAD.MOV.U32 R52, RZ, RZ, R46 ;  /* 0x000000ffff347224 */ /* 0x000fe400078e002e */
[----:B------:R-:W-:Y:S01]  /*14800*/  LOP3.LUT R130, R0, R37, RZ, 0xc0, !PT ;  /* 0x0000002500827212 */ /* 0x000fe200078ec0ff */
[----:B------:R-:W-:Y:S01]  /*14810*/  IMAD.MOV.U32 R46, RZ, RZ, R112 ;  /* 0x000000ffff2e7224 */ /* 0x000fe200078e0070 */
[----:B--2---:R-:W-:Y:S01]  /*14820*/  IADD3 R0, R45, 0x4, RZ ;  /* 0x000000042d007810 */ /* 0x004fe20007ffe0ff */
[----:B------:R-:W-:Y:S02]  /*14830*/  IMAD.MOV.U32 R45, RZ, RZ, R113 ;  /* 0x000000ffff2d7224 */ /* 0x000fe400078e0071 */
[----:B------:R-:W-:-:S02]  /*14840*/  IMAD.MOV.U32 R112, RZ, RZ, R240 ;  /* 0x000000ffff707224 */ /* 0x000fc400078e00f0 */
[----:B------:R-:W-:Y:S02]  /*14850*/  IMAD.MOV.U32 R113, RZ, RZ, R241 ;  /* 0x000000ffff717224 */ /* 0x000fe400078e00f1 */
[----:B------:R-:W-:Y:S02]  /*14860*/  IMAD.MOV.U32 R240, RZ, RZ, R249 ;  /* 0x000000fffff07224 */ /* 0x000fe400078e00f9 */
[----:B------:R-:W-:Y:S02]  /*14870*/  IMAD.MOV.U32 R241, RZ, RZ, R42 ;  /* 0x000000fffff17224 */ /* 0x000fe400078e002a */
[----:B------:R-:W-:Y:S02]  /*14880*/  IMAD.MOV.U32 R249, RZ, RZ, R246 ;  /* 0x000000fffff97224 */ /* 0x000fe400078e00f6 */
[----:B------:R-:W-:Y:S02]  /*14890*/  IMAD.MOV.U32 R42, RZ, RZ, R247 ;  /* 0x000000ffff2a7224 */ /* 0x000fe400078e00f7 */
[----:B------:R-:W-:Y:S01]  /*148a0*/  IMAD.WIDE.U32 R246, R0, -0x326172a9, RZ ;  /* 0xcd9e8d5700f67825 */ /* 0x000fe200078e00ff */
[----:B------:R-:W-:-:S02]  /*148b0*/  HSET2.LE.AND R3, R6, R65, PT ;  /* 0x0000004106037233 */ /* 0x000fc40003803000 */
[--C-:B------:R-:W-:Y:S02]  /*148c0*/  HSET2.LE.AND R2, R9, R65.reuse, PT ;  /* 0x0000004109027233 */ /* 0x100fe40003803000 */
[----:B---3--:R-:W-:Y:S02]  /*148d0*/  LOP3.LUT R0, R247, R66, RZ, 0x3c, !PT ;  /* 0x00000042f7007212 */ /* 0x008fe400078e3cff */
[----:B------:R-:W-:Y:S01]  /*148e0*/  LOP3.LUT R9, R3, R64, RZ, 0xc0, !PT ;  /* 0x0000004003097212 */ /* 0x000fe200078ec0ff */
[----:B------:R-:W-:Y:S02]  /*148f0*/  HSET2.LE.AND R3, R7, R65, PT ;  /* 0x0000004107037233 */ /* 0x000fe40003803000 */
[----:B------:R-:W-:Y:S01]  /*14900*/  IMAD.WIDE.U32 R6, R0, -0x2daee0ad, RZ ;  /* 0xd2511f5300067825 */ /* 0x000fe200078e00ff */
[----:B------:R-:W-:-:S04]  /*14910*/  LOP3.LUT R8, R2, R84, RZ, 0xc0, !PT ;  /* 0x0000005402087212 */ /* 0x000fc800078ec0ff */
[----:B------:R-:W-:Y:S01]  /*14920*/  LOP3.LUT R0, R7, UR4, R82, 0x96, !PT ;  /* 0x0000000407007c12 */ /* 0x000fe2000f8e9652 */
[----:B------:R-:W-:Y:S01]  /*14930*/  IMAD.MOV.U32 R69, RZ, RZ, R52 ;  /* 0x000000ffff457224 */ /* 0x000fe200078e0034 */
[----:B------:R-:W-:Y:S01]  /*14940*/  HSET2.LE.AND R2, R5, R65, PT ;  /* 0x0000004105027233 */ /* 0x000fe20003803000 */
[----:B------:R-:W-:Y:S02]  /*14950*/  IMAD.MOV.U32 R66, RZ, RZ, R45 ;  /* 0x000000ffff427224 */ /* 0x000fe400078e002d */
[----:B------:R-:W-:Y:S02]  /*14960*/  IMAD.MOV.U32 R52, RZ, RZ, R46 ;  /* 0x000000ffff347224 */ /* 0x000fe400078e002e */
[----:B------:R-:W-:Y:S02]  /*14970*/  IMAD.MOV.U32 R45, RZ, RZ, R240 ;  /* 0x000000ffff2d7224 */ /* 0x000fe400078e00f0 */
[----:B------:R-:W-:Y:S02]  /*14980*/  IMAD.MOV.U32 R46, RZ, RZ, R241 ;  /* 0x000000ffff2e7224 */ /* 0x000fe400078e00f1 */
[----:B------:R-:W-:Y:S01]  /*14990*/  IMAD.WIDE.U32 R240, R0, -0x326172a9, RZ ;  /* 0xcd9e8d5700f07825 */ /* 0x000fe200078e00ff */
[----:B------:R-:W-:-:S02]  /*149a0*/  LOP3.LUT R129, R2, R43, RZ, 0xc0, !PT ;  /* 0x0000002b02817212 */ /* 0x000fc400078ec0ff */
[----:B------:R-:W-:Y:S01]  /*149b0*/  LOP3.LUT R2, R115, UR14, R246, 0x96, !PT ;  /* 0x0000000e73027c12 */ /* 0x000fe2000f8e96f6 */
[----:B------:R-:W-:Y:S01]  /*149c0*/  IMAD.MOV.U32 R115, RZ, RZ, R46 ;  /* 0x000000ffff737224 */ /* 0x000fe200078e002e */
[----:B------:R-:W-:Y:S01]  /*149d0*/  LOP3.LUT R0, R241, UR13, R114, 0x96, !PT ;  /* 0x0000000df1007c12 */ /* 0x000fe2000f8e9672 */
[----:B------:R-:W-:Y:S01]  /*149e0*/  IMAD.MOV.U32 R114, RZ, RZ, R45 ;  /* 0x000000ffff727224 */ /* 0x000fe200078e002d */
[----:B------:R1:W-:Y:S01]  /*149f0*/  STL.64 [R1], R6 ;  /* 0x0000000601007387 */ /* 0x0003e20000100a00 */
[----:B------:R-:W-:Y:S02]  /*14a00*/  IMAD.MOV.U32 R97, RZ, RZ, R69 ;  /* 0x000000ffff617224 */ /* 0x000fe400078e0045 */
[----:B------:R-:W-:Y:S02]  /*14a10*/  IMAD.MOV.U32 R46, RZ, RZ, R249 ;  /* 0x000000ffff2e7224 */ /* 0x000fe400078e00f9 */
[----:B------:R-:W-:Y:S02]  /*14a20*/  IMAD.MOV.U32 R45, RZ, RZ, R193 ;  /* 0x000000ffff2d7224 */ /* 0x000fe400078e00c1 */
        /* <DEDUP_REMOVED lines=11> */
[----:B------:R-:W3:Y:S01]  /*14ae0*/  LDL.LU R152, [R1+0x11c] ;  /* 0x00011c0001987983 */ /* 0x000ee20000300800 */
[----:B------:R-:W-:Y:S02]  /*14af0*/  IMAD.MOV.U32 R83, RZ, RZ, R172 ;  /* 0x000000ffff537224 */ /* 0x000fe400078e00ac */
[----:B------:R-:W-:Y:S01]  /*14b00*/  IMAD.MOV.U32 R82, RZ, RZ, R103 ;  /* 0x000000ffff527224 */ /* 0x000fe200078e0067 */
[----:B------:R-:W4:Y:S01]  /*14b10*/  LDL.LU R237, [R1+0x118] ;  /* 0x0001180001ed7983 */ /* 0x000f220000300800 */
[----:B------:R-:W-:Y:S02]  /*14b20*/  IMAD.MOV.U32 R56, RZ, RZ, R252 ;  /* 0x000000ffff387224 */ /* 0x000fe400078e00fc */
[----:B------:R-:W-:Y:S01]  /*14b30*/  IMAD.MOV.U32 R103, RZ, RZ, R201 ;  /* 0x000000ffff677224 */ /* 0x000fe200078e00c9 */
[----:B------:R1:W5:Y:S04]  /*14b40*/  LDL.LU R172, [R1+0x114] ;  /* 0x0001140001ac7983 */ /* 0x0003680000300800 */
[----:B------:R1:W5:Y:S04]  /*14b50*/  LDL.LU R252, [R1+0x110] ;  /* 0x0001100001fc7983 */ /* 0x0003680000300800 */
[----:B------:R-:W2:Y:S01]  /*14b60*/  LDL.LU R201, [R1+0x10c] ;  /* 0x00010c0001c97983 */ /* 0x000ea20000300800 */
[----:B------:R-:W-:-:S03]  /*14b70*/  IMAD.MOV.U32 R57, RZ, RZ, R203 ;  /* 0x000000ffff397224 */ /* 0x000fc600078e00cb */
[----:B------:R-:W3:Y:S01]  /*14b80*/  LDL.LU R203, [R1+0x108] ;  /* 0x0001080001cb7983 */ /* 0x000ee20000300800 */
[----:B------:R-:W-:-:S03]  /*14b90*/  IMAD.MOV.U32 R61, RZ, RZ, R206 ;  /* 0x000000ffff3d7224 */ /* 0x000fc600078e00ce */
[----:B------:R-:W3:Y:S01]  /*14ba0*/  LDL.LU R206, [R1+0x104] ;  /* 0x0001040001ce7983 */ /* 0x000ee20000300800 */
[----:B------:R-:W-:-:S03]  /*14bb0*/  IMAD.MOV.U32 R58, RZ, RZ, R205 ;  /* 0x000000ffff3a7224 */ /* 0x000fc600078e00cd */
[----:B------:R-:W3:Y:S01]  /*14bc0*/  LDL.LU R205, [R1+0x100] ;  /* 0x0001000001cd7983 */ /* 0x000ee20000300800 */
[----:B------:R-:W-:-:S04]  /*14bd0*/  IMAD.WIDE.U32 R4, R2, -0x2daee0ad, RZ ;  /* 0xd2511f5302047825 */ /* 0x000fc800078e00ff */
[----:B------:R-:W-:Y:S01]  /*14be0*/  IMAD.WIDE.U32 R12, R0, -0x2daee0ad, RZ ;  /* 0xd2511f53000c7825 */ /* 0x000fe200078e00ff */
[----:B------:R-:W-:-:S04]  /*14bf0*/  LOP3.LUT R2, R5, UR12, R6, 0x96, !PT ;  /* 0x0000000c05027c12 */ /* 0x000fc8000f8e9606 */
[----:B------:R-:W-:Y:S02]  /*14c00*/  LOP3.LUT R0, R13, UR10, R4, 0x96, !PT ;  /* 0x0000000a0d007c12 */ /* 0x000fe4000f8e9604 */
[----:B------:R-:W-:Y:S01]  /*14c10*/  LOP3.LUT R128, R3, R44, RZ, 0xc0, !PT ;  /* 0x0000002c03807212 */ /* 0x000fe200078ec0ff */
[----:B------:R-:W-:-:S04]  /*14c20*/  IMAD.WIDE.U32 R2, R2, -0x326172a9, RZ ;  /* 0xcd9e8d5702027825 */ /* 0x000fc800078e00ff */
[----:B-1----:R-:W-:Y:S01]  /*14c30*/  IMAD.WIDE.U32 R6, R0, -0x326172a9, RZ ;  /* 0xcd9e8d5700067825 */ /* 0x002fe200078e00ff */
        /* <DEDUP_REMOVED lines=13> */
[----:B------:R-:W-:Y:S02]  /*14d10*/  SHF.R.U32.HI R4, RZ, 0x10, R2 ;  /* 0x00000010ff047819 */ /* 0x000fe40000011602 */
[----:B------:R-:W-:Y:S02]  /*14d20*/  LOP3.LUT R22, R5, UR7, R6, 0x96, !PT ;  /* 0x0000000705167c12 */ /* 0x000fe4000f8e9606 */
[----:B------:R-:W-:-:S02]  /*14d30*/  LOP3.LUT R3, R2, 0xffff, RZ, 0xc0, !PT ;  /* 0x0000ffff02037812 */ /* 0x000fc400078ec0ff */
[----:B------:R-:W-:Y:S02]  /*14d40*/  LOP3.LUT R6, R2, 0xff, RZ, 0xc0, !PT ;  /* 0x000000ff02067812 */ /* 0x000fe400078ec0ff */
[----:B------:R-:W-:Y:S02]  /*14d50*/  SHF.R.U32.HI R5, RZ, 0x18, R2 ;  /* 0x00000018ff057819 */ /* 0x000fe40000011602 */
[----:B------:R-:W-:Y:S02]  /*14d60*/  LOP3.LUT R2, R4, 0xff, RZ, 0xc0, !PT ;  /* 0x000000ff04027812 */ /* 0x000fe400078ec0ff */
[----:B------:R-:W-:Y:S02]  /*14d70*/  SHF.R.U32.HI R3, RZ, 0x8, R3 ;  /* 0x00000008ff037819 */ /* 0x000fe40000011603 */
[----:B------:R-:W-:Y:S02]  /*14d80*/  PRMT R5, R2, 0x5410, R5 ;  /* 0x0000541002057816 */ /* 0x000fe40000000005 */
[----:B------:R-:W-:-:S02]  /*14d90*/  LOP3.LUT R2, R0, 0xffff, RZ, 0xc0, !PT ;  /* 0x0000ffff00027812 */ /* 0x000fc400078ec0ff */
        /* <DEDUP_REMOVED lines=16> */
[----:B------:R-:W-:Y:S02]  /*14ea0*/  IMAD.MOV.U32 R71, RZ, RZ, R52 ;  /* 0x000000ffff477224 */ /* 0x000fe400078e0034 */
[----:B------:R-:W-:Y:S02]  /*14eb0*/  IMAD.MOV.U32 R52, RZ, RZ, R54 ;  /* 0x000000ffff347224 */ /* 0x000fe400078e0036 */
[----:B------:R-:W-:Y:S02]  /*14ec0*/  IMAD.MOV.U32 R53, RZ, RZ, R85 ;  /* 0x000000ffff357224 */ /* 0x000fe400078e0055 */
[----:B------:R-:W-:Y:S02]  /*14ed0*/  IMAD.MOV.U32 R54, RZ, RZ, R80 ;  /* 0x000000ffff367224 */ /* 0x000fe400078e0050 */
[----:B------:R-:W-:Y:S02]  /*14ee0*/  IMAD.MOV.U32 R60, RZ, RZ, R214 ;  /* 0x000000ffff3c7224 */ /* 0x000fe400078e00d6 */
[----:B------:R-:W-:-:S02]  /*14ef0*/  IMAD.MOV.U32 R68, RZ, RZ, R215 ;  /* 0x000000ffff447224 */ /* 0x000fc400078e00d7 */
[----:B------:R1:W5:Y:S01]  /*14f00*/  LDL.LU R215, [R1+0xfc] ;  /* 0x0000fc0001d77983 */ /* 0x0003620000300800 */
[----:B------:R-:W-:Y:S02]  /*14f10*/  IMAD.MOV.U32 R18, RZ, RZ, R58 ;  /* 0x000000ffff127224 */ /* 0x000fe400078e003a */
[----:B------:R-:W-:Y:S01]  /*14f20*/  IMAD.MOV.U32 R58, RZ, RZ, R79 ;  /* 0x000000ffff3a7224 */ /* 0x000fe200078e004f */
[----:B------:R1:W5:Y:S01]  /*14f30*/  LDL.LU R214, [R1+0xf8] ;  /* 0x0000f80001d67983 */ /* 0x0003620000300800 */
[----:B------:R-:W-:Y:S02]  /*14f40*/  IMAD.MOV.U32 R62, RZ, RZ, R213 ;  /* 0x000000ffff3e7224 */ /* 0x000fe400078e00d5 */
[----:B------:R-:W-:Y:S01]  /*14f50*/  IMAD.MOV.U32 R16, RZ, RZ, R60 ;  /* 0x000000ffff107224 */ /* 0x000fe200078e003c */
[----:B------:R1:W-:Y:S01]  /*14f60*/  STG.E.U16 [R20.64+-0xb0], R17 ;  /* 0xffff501114007986 */ /* 0x0003e2000c10151c */
        /* <DEDUP_REMOVED lines=13> */
[----:B------:R-:W-:Y:S02]  /*15040*/  IMAD.MOV.U32 R100, RZ, RZ, R57 ;  /* 0x000000ffff647224 */ /* 0x000fe400078e0039 */
[----:B------:R-:W-:Y:S02]  /*15050*/  IMAD.MOV.U32 R75, RZ, RZ, R93 ;  /* 0x000000ffff4b7224 */ /* 0x000fe400078e005d */
[----:B------:R-:W-:Y:S02]  /*15060*/  IMAD.MOV.U32 R92, RZ, RZ, R207 ;  /* 0x000000ffff5c7224 */ /* 0x000fe400078e00cf */
[----:B-1----:R-:W-:Y:S02]  /*15070*/  IMAD.MOV.U32 R17, RZ, RZ, R61 ;  /* 0x000000ffff117224 */ /* 0x002fe400078e003d */
        /* <DEDUP_REMOVED lines=11> */
[----:B------:R1:W5:Y:S04]  /*15130*/  LDL.LU R204, [R1+0xd8] ;  /* 0x0000d80001cc7983 */ /* 0x0003680000300800 */
[----:B------:R1:W5:Y:S04]  /*15140*/  LDL.LU R202, [R1+0xd4] ;  /* 0x0000d40001ca7983 */ /* 0x0003680000300800 */
[----:B------:R1:W5:Y:S04]  /*15150*/  LDL.LU R200, [R1+0xd0] ;  /* 0x0000d00001c87983 */ /* 0x0003680000300800 */
[----:B--2---:R-:W3:Y:S02]  /*15160*/  LDSM.16.MT88.4 R12, [R201+0xa000] ;  /* 0x00a00000c90c783b */ /* 0x004ee40000004200 */
[-C--:B---3--:R-:W-:Y:S08]  /*15170*/  HMMA.16816.F32 R152, R8, R12.reuse, R152 ;  /* 0x0000000c0898723c */ /* 0x088ff00000001898 */
[C---:B------:R-:W-:Y:S08]  /*15180*/  HMMA.16816.F32 R168, R4.reuse, R12, R168 ;  /* 0x0000000c04a8723c */ /* 0x040ff000000018a8 */
[-C--:B------:R-:W-:Y:S08]  /*15190*/  HMMA.16816.F32 R164, R4, R14.reuse, R164 ;  /* 0x0000000e04a4723c */ /* 0x080ff000000018a4 */
[C---:B------:R-:W-:Y:S01]  /*151a0*/  HMMA.16816.F32 R36, R8.reuse, R14, R220 ;  /* 0x0000000e0824723c */ /* 0x040fe200000018dc */
[----:B------:R-:W2:Y:S06]  /*151b0*/  LDSM.16.MT88.4 R12, [R203+0xa000] ;  /* 0x00a00000cb0c783b */ /* 0x000eac0000004200 */
[----:B------:R-:W-:Y:S01]  /*151c0*/  IMAD.MOV.U32 R223, RZ, RZ, R42 ;  /* 0x000000ffffdf7224 */ /* 0x000fe200078e002a */
[-C--:B--2---:R-:W-:Y:S08]  /*151d0*/  HMMA.16816.F32 R144, R8, R12.reuse, R144 ;  /* 0x0000000c0890723c */ /* 0x084ff00000001890 */
[C---:B------:R-:W-:Y:S08]  /*151e0*/  HMMA.16816.F32 R160, R4.reuse, R12, R160 ;  /* 0x0000000c04a0723c */ /* 0x040ff000000018a0 */
[-C--:B------:R-:W-:Y:S08]  /*151f0*/  HMMA.16816.F32 R156, R4, R14.reuse, R156 ;  /* 0x0000000e049c723c */ /* 0x080ff0000000189c */
[----:B------:R-:W-:Y:S01]  /*15200*/  HMMA.16816.F32 R40, R8, R14, R52 ;  /* 0x0000000e0828723c */ /* 0x000fe20000001834 */
[----:B------:R-:W2:Y:S01]  /*15210*/  LDSM.16.MT88.4 R12, [R206+0xa000] ;  /* 0x00a00000ce0c783b */ /* 0x000ea20000004200 */
[----:B------:R-:W-:-:S02]  /*15220*/  IMAD.MOV.U32 R220, RZ, RZ, R45 ;  /* 0x000000ffffdc7224 */ /* 0x000fc400078e002d */
[----:B------:R-:W-:Y:S01]  /*15230*/  IMAD.MOV.U32 R221, RZ, RZ, R46 ;  /* 0x000000ffffdd7224 */ /* 0x000fe200078e002e */
[----:B------:R-:W-:-:S03]  /*15240*/  @!P1 HADD2 R73, -R27.H0_H0, -RZ.H0_H0 ;  /* 0xa00000ff1b499230 */ /* 0x000fc60000000900 */
        /* <DEDUP_REMOVED lines=8> */
[----:B------:R-:W-:Y:S01]  /*152d0*/  IMAD.MOV.U32 R70, RZ, RZ, R66 ;  /* 0x000000ffff467224 */ /* 0x000fe200078e0042 */
[----:B------:R-:W-:Y:S01]  /*152e0*/  PRMT R48, R27, 0x5410, R26 ;  /* 0x000054101b307816 */ /* 0x000fe2000000001a */
[----:B------:R-:W-:Y:S01]  /*152f0*/  IMAD.MOV.U32 R143, RZ, RZ, R75 ;  /* 0x000000ffff8f7224 */ /* 0x000fe200078e004b */
[----:B------:R-:W-:Y:S02]  /*15300*/  @!P1 PRMT R27, R73, 0x5410, RZ ;  /* 0x00005410491b9816 */ /* 0x000fe400000000ff */
[----:B------:R-:W-:Y:S01]  /*15310*/  @!P4 PRMT R26, R72, 0x5410, RZ ;  /* 0x00005410481ac816 */ /* 0x000fe200000000ff */
[----:B------:R-:W-:Y:S02]  /*15320*/  IMAD.MOV.U32 R101, RZ, RZ, R83 ;  /* 0x000000ffff657224 */ /* 0x000fe400078e0053 */
[----:B------:R-:W-:-:S02]  /*15330*/  IMAD.MOV.U32 R141, RZ, RZ, R80 ;  /* 0x000000ffff8d7224 */ /* 0x000fc400078e0050 */
        /* <DEDUP_REMOVED lines=39> */
[C---:B------:R-:W-:Y:S01]  /*155b0*/  HMMA.16816.F32 R224, R8.reuse, R12, R112 ;  /* 0x0000000c08e0723c */ /* 0x040fe20000001870 */
[----:B------:R-:W-:Y:S01]  /*155c0*/  LOP3.LUT R6, R0, 0xff, RZ, 0xc0, !PT ;  /* 0x000000ff00067812 */ /* 0x000fe200078ec0ff */
[----:B------:R-:W-:Y:S06]  /*155d0*/  LDSM.16.MT88.4 R112, [R206+0xb800] ;  /* 0x00b80000ce70783b */ /* 0x000fec0000004200 */
[C---:B------:R-:W-:Y:S01]  /*155e0*/  HMMA.16816.F32 R16, R8.reuse, R18, R140 ;  /* 0x000000120810723c */ /* 0x040fe2000000188c */
[----:B------:R-:W-:Y:S01]  /*155f0*/  SHF.R.U32.HI R5, RZ, 0x18, R0 ;  /* 0x00000018ff057819 */ /* 0x000fe20000011600 */
[----:B------:R-:W3:Y:S06]  /*15600*/  LDSM.16.MT88.4 R140, [R203+0xa800] ;  /* 0x00a80000cb8c783b */ /* 0x000eec0000004200 */
[----:B------:R-:W-:Y:S01]  /*15610*/  HMMA.16816.F32 R12, R8, R14, R96 ;  /* 0x0000000e080c723c */ /* 0x000fe20000001860 */
[----:B------:R-:W-:Y:S06]  /*15620*/  LDSM.16.MT88.4 R96, [R203+0xb800] ;  /* 0x00b80000cb60783b */ /* 0x000fec0000004200 */
[----:B------:R-:W-:-:S02]  /*15630*/  PRMT R8, R2, 0x5410, R4 ;  /* 0x0000541002087816 */ /* 0x000fc40000000004 */
[----:B------:R-:W-:-:S04]  /*15640*/  LOP3.LUT R2, R0, 0xffff, RZ, 0xc0, !PT ;  /* 0x0000ffff00027812 */ /* 0x000fc800078ec0ff */
[----:B------:R-:W-:Y:S02]  /*15650*/  SHF.R.U32.HI R4, RZ, 0x8, R2 ;  /* 0x00000008ff047819 */ /* 0x000fe40000011602 */
[----:B------:R-:W-:Y:S01]  /*15660*/  LOP3.LUT R2, R3, 0xff, RZ, 0xc0, !PT ;  /* 0x000000ff03027812 */ /* 0x000fe200078ec0ff */
[--C-:B------:R-:W-:Y:S01]  /*15670*/  HSET2.LE.AND R0, R7, R65.reuse, PT ;  /* 0x0000004107007233 */ /* 0x100fe20003803000 */
[----:B------:R-:W-:Y:S02]  /*15680*/  PRMT R4, R6, 0x5410, R4 ;  /* 0x0000541006047816 */ /* 0x000fe40000000004 */
[----:B------:R-:W-:Y:S02]  /*15690*/  PRMT R3, R2, 0x5410, R5 ;  /* 0x0000541002037816 */ /* 0x000fe40000000005 */
[----:B------:R-:W-:Y:S01]  /*156a0*/  LOP3.LUT R126, R0, R50, RZ, 0xc0, !PT ;  /* 0x00000032007e7212 */ /* 0x000fe200078ec0ff */
[--C-:B------:R-:W-:Y:S02]  /*156b0*/  HSET2.LE.AND R0, R8, R65.reuse, PT ;  /* 0x0000004108007233 */ /* 0x100fe40003803000 */
[----:B------:R-:W-:-:S02]  /*156c0*/  HSET2.LE.AND R2, R4, R65, PT ;  /* 0x0000004104027233 */ /* 0x000fc40003803000 */
[----:B------:R-:W-:Y:S01]  /*156d0*/  HSET2.LE.AND R3, R3, R65, PT ;  /* 0x0000004103037233 */ /* 0x000fe20003803000 */
[----:B------:R-:W-:Y:S01]  /*156e0*/  LOP3.LUT R127, R0, R49, RZ, 0xc0, !PT ;  /* 0x00000031007f7212 */ /* 0x000fe200078ec0ff */
[----:B------:R-:W-:Y:S01]  /*156f0*/  LDSM.16.MT88.4 R64, [R205+0xa800] ;  /* 0x00a80000cd40783b */ /* 0x000fe20000004200 */
[----:B------:R-:W-:Y:S02]  /*15700*/  LOP3.LUT R124, R2, R51, RZ, 0xc0, !PT ;  /* 0x00000033027c7212 */ /* 0x000fe400078ec0ff */
[----:B------:R-:W-:Y:S01]  /*15710*/  LOP3.LUT R125, R3, R48, RZ, 0xc0, !PT ;  /* 0x00000030037d7212 */ /* 0x000fe200078ec0ff */
[-C--:B--2---:R-:W-:Y:S01]  /*15720*/  HMMA.16816.F32 R152, R128, R148.reuse, R152 ;  /* 0x000000948098723c */ /* 0x084fe20000001898 */
[----:B------:R-:W2:Y:S04]  /*15730*/  LDSM.16.MT88.4 R48, [R206+0xa800] ;  /* 0x00a80000ce30783b */ /* 0x000ea80000004200 */
[----:B------:R-:W-:Y:S03]  /*15740*/  LDSM.16.MT88.4 R4, [R205+0xb800] ;  /* 0x00b80000cd04783b */ /* 0x000fe60000004200 */
        /* <DEDUP_REMOVED lines=11> */
[-C--:B------:R-:W-:Y:S08]  /*15800*/  HMMA.16816.F32 R52, R128, R64.reuse, R68 ;  /* 0x000000408034723c */ /* 0x080ff00000001844 */
        /* <DEDUP_REMOVED lines=26> */
[----:B------:R1:W-:Y:S01]  /*159b0*/  STG.E.U16 [R28.64+-0x8e], R34 ;  /* 0xffff72221c007986 */ /* 0x0003e2000c10151c */
[----:B------:R-:W-:Y:S01]  /*159c0*/  FADD.FTZ R2, R238, R248 ;  /* 0x000000f8ee027221 */ /* 0x000fe20000010000 */
[----:B--2---:R-:W-:Y:S01]  /*159d0*/  HMMA.16816.F32 R72, R124, R80, R84 ;  /* 0x000000507c48723c */ /* 0x004fe20000001854 */
[----:B------:R-:W-:Y:S01]  /*159e0*/  FADD.FTZ R0, R186, R244 ;  /* 0x000000f4ba007221 */ /* 0x000fe20000010000 */
[----:B------:R-:W-:Y:S01]  /*159f0*/  IADD3 R244, P1, R20, -0x100, RZ ;  /* 0xffffff0014f47810 */ /* 0x000fe20007f3e0ff */
[----:B------:R-:W-:-:S02]  /*15a00*/  FADD.FTZ R2, R230, R2 ;  /* 0x00000002e6027221 */ /* 0x000fc40000010000 */
[----:B------:R-:W-:-:S03]  /*15a10*/  FADD.FTZ R0, R229, R0 ;  /* 0x00000000e5007221 */ /* 0x000fc60000010000 */
[----:B------:R-:W-:Y:S01]  /*15a20*/  HMMA.16816.F32 R76, R124, R82, R92 ;  /* 0x000000527c4c723c */ /* 0x000fe2000000185c */
[----:B------:R-:W-:-:S07]  /*15a30*/  FADD.FTZ R230, R234, R2 ;  /* 0x00000002eae67221 */ /* 0x000fce0000010000 */
[----:B------:R-:W-:Y:S01]  /*15a40*/  HMMA.16816.F32 R88, R124, R96, R88 ;  /* 0x000000607c58723c */ /* 0x000fe20000001858 */
[----:B------:R-:W-:-:S07]  /*15a50*/  FADD.FTZ R231, R231, R0 ;  /* 0x00000000e7e77221 */ /* 0x000fce0000010000 */
[----:B------:R-:W-:Y:S01]  /*15a60*/  HMMA.16816.F32 R92, R124, R98, R100 ;  /* 0x000000627c5c723c */ /* 0x000fe20000001864 */
[----:B---3--:R-:W-:-:S07]  /*15a70*/  IMAD.MOV.U32 R132, RZ, RZ, R236 ;  /* 0x000000ffff847224 */ /* 0x008fce00078e00ec */
[----:B------:R-:W-:Y:S01]  /*15a80*/  HMMA.16816.F32 R104, R124, R112, R104 ;  /* 0x000000707c68723c */ /* 0x000fe20000001868 */
[----:B----4-:R-:W-:-:S07]  /*15a90*/  IMAD.MOV.U32 R133, RZ, RZ, R237 ;  /* 0x000000ffff857224 */ /* 0x010fce00078e00ed */
[----:B------:R-:W-:Y:S01]  /*15aa0*/  HMMA.16816.F32 R108, R124, R114, R108 ;  /* 0x000000727c6c723c */ /* 0x000fe2000000186c */
[----:B------:R-:W-:-:S07]  /*15ab0*/  IMAD.MOV.U32 R3, RZ, RZ, R228 ;  /* 0x000000ffff037224 */ /* 0x000fce00078e00e4 */
[----:B------:R-:W-:Y:S01]  /*15ac0*/  HMMA.16816.F32 R120, R124, R4, R120 ;  /* 0x000000047c78723c */ /* 0x000fe20000001878 */
[----:B------:R-:W-:-:S07]  /*15ad0*/  IMAD.MOV.U32 R134, RZ, RZ, R235 ;  /* 0x000000ffff867224 */ /* 0x000fce00078e00eb */
[----:B------:R-:W-:Y:S08]  /*15ae0*/  HMMA.16816.F32 R84, R128, R96, R220 ;  /* 0x000000608054723c */ /* 0x000ff000000018dc */
[----:B------:R-:W-:Y:S08]  /*15af0*/  HMMA.16816.F32 R124, R124, R6, R116 ;  /* 0x000000067c7c723c */ /* 0x000ff00000001874 */
        /* <DEDUP_REMOVED lines=151> */
[-C--:B--2---:R-:W-:Y:S08]  /*16470*/  HMMA.16816.F32 R192, R4, R16.reuse, R192 ;  /* 0x0000001004c0723c */ /* 0x084ff000000018c0 */
[----:B---3--:R-:W-:Y:S08]  /*16480*/  HMMA.16816.F32 R180, R8, R16, R176 ;  /* 0x0000001008b4723c */ /* 0x008ff000000018b0 */
[-C--:B------:R-:W-:Y:S08]  /*16490*/  HMMA.16816.F32 R188, R4, R18.reuse, R188 ;  /* 0x0000001204bc723c */ /* 0x080ff000000018bc */
        /* <DEDUP_REMOVED lines=51> */
.L_x_1104:
[----:B------:R-:W-:Y:S05]  /*167d0*/  BSYNC B0 ;  /* 0x0000000000007941 */ /* 0x000fea0003800000 */
.L_x_1103:
[----:B------:R-:W0:Y:S02]  /*167e0*/  LDGDEPBAR ;  /* 0x00000000000079af */ /* 0x000e240000000000 */
.L_x_1102:
[----:B------:R-:W2:Y:S01]  /*167f0*/  LDL.LU.64 R2, [R1+0x20] ;  /* 0x0000200001027983 */ /* 0x000ea20000300a00 */
[----:B------:R-:W-:-:S03]  /*16800*/  IMAD.U32 R0, RZ, RZ, UR32 ;  /* 0x00000020ff007e24 */ /* 0x000fc6000f8e00ff */
[----:B------:R-:W-:Y:S01]  /*16810*/  STL.64 [R1+0x108], R30 ;  /* 0x0001081e01007387 */ /* 0x000fe20000100a00 */
[----:B------:R-:W-:-:S03]  /*16820*/  IMAD R0, R0, 0x20, R252 ;  /* 0x0000002000007824 */ /* 0x000fc600078e02fc */
[----:B------:R-:W-:Y:S04]  /*16830*/  STL [R1+0x100], R29 ;  /* 0x0001001d01007387 */ /* 0x000fe80000100800 */
[----:B------:R-:W-:Y:S04]  /*16840*/  STL [R1+0xfc], R215 ;  /* 0x0000fcd701007387 */ /* 0x000fe80000100800 */
[----:B------:R2:W-:Y:S04]  /*16850*/  STL [R1+0xf8], R214 ;  /* 0x0000f8d601007387 */ /* 0x0005e80000100800 */
        /* <DEDUP_REMOVED lines=10> */
[----:B------:R-:W3:Y:S01]  /*16900*/  LDL.LU.64 R220, [R1+0xc8] ;  /* 0x0000c80001dc7983 */ /* 0x000ee20000300a00 */
[----:B------:R-:W-:-:S02]  /*16910*/  ISETP.GE.AND P1, PT, R0, R172, PT ;  /* 0x000000ac0000720c */ /* 0x000fc40003f26270 */
[C---:B------:R-:W-:Y:S02]  /*16920*/  IADD3 R12, R0.reuse, 0x1, RZ ;  /* 0x00000001000c7810 */ /* 0x040fe40007ffe0ff */
[----:B------:R-:W-:Y:S02]  /*16930*/  IADD3 R11, R0, 0x8, RZ ;  /* 0x00000008000b7810 */ /* 0x000fe40007ffe0ff */
[----:B------:R-:W-:Y:S02]  /*16940*/  FSEL R13, R180, -INF , !P1 ;  /* 0xff800000b40d7808 */ /* 0x000fe40004800000 */
[----:B------:R-:W-:Y:S02]  /*16950*/  ISETP.GE.AND P2, PT, R0, R173, PT ;  /* 0x000000ad0000720c */ /* 0x000fe40003f46270 */
[----:B------:R-:W-:Y:S02]  /*16960*/  ISETP.GE.AND P1, PT, R12, R172, PT ;  /* 0x000000ac0c00720c */ /* 0x000fe40003f26270 */
[----:B------:R-:W-:-:S02]  /*16970*/  IADD3 R10, R0, 0x9, RZ ;  /* 0x00000009000a7810 */ /* 0x000fc40007ffe0ff */
[----:B-1----:R-:W-:Y:S02]  /*16980*/  IADD3 R6, R0, 0x10, RZ ;  /* 0x0000001000067810 */ /* 0x002fe40007ffe0ff */
[----:B------:R-:W-:Y:S02]  /*16990*/  ISETP.GE.AND P3, PT, R11, R172, PT ;  /* 0x000000ac0b00720c */ /* 0x000fe40003f66270 */
[----:B------:R-:W-:Y:S02]  /*169a0*/  FSEL R14, R182, -INF , !P2 ;  /* 0xff800000b60e7808 */ /* 0x000fe40005000000 */
[----:B------:R-:W-:Y:S02]  /*169b0*/  FSEL R34, R181, -INF , !P1 ;  /* 0xff800000b5227808 */ /* 0x000fe40004800000 */
[C---:B------:R-:W-:Y:S02]  /*169c0*/  ISETP.GE.AND P6, PT, R0.reuse, R175, PT ;  /* 0x000000af0000720c */ /* 0x040fe40003fc6270 */
[----:B------:R-:W-:-:S02]  /*169d0*/  ISETP.GE.AND P4, PT, R0, R174, PT ;  /* 0x000000ae0000720c */ /* 0x000fc40003f86270 */
[-C--:B------:R-:W-:Y:S02]  /*169e0*/  ISETP.GE.AND P2, PT, R10, R172.reuse, PT ;  /* 0x000000ac0a00720c */ /* 0x080fe40003f46270 */
[----:B------:R-:W-:Y:S02]  /*169f0*/  ISETP.GE.AND P1, PT, R6, R172, PT ;  /* 0x000000ac0600720c */ /* 0x000fe40003f26270 */
[----:B------:R-:W-:Y:S02]  /*16a00*/  FSEL R22, R176, -INF , !P3 ;  /* 0xff800000b0167808 */ /* 0x000fe40005800000 */
[----:B------:R-:W-:Y:S02]  /*16a10*/  ISETP.GE.AND P3, PT, R12, R173, PT ;  /* 0x000000ad0c00720c */ /* 0x000fe40003f66270 */
[----:B------:R-:W-:Y:S02]  /*16a20*/  FMNMX.FTZ R15, R237, R13, !PT ;  /* 0x0000000ded0f7209 */ /* 0x000fe40007810000 */
[----:B------:R-:W-:-:S02]  /*16a30*/  FSEL R19, R177, -INF , !P2 ;  /* 0xff800000b1137808 */ /* 0x000fc40005000000 */
[----:B------:R-:W-:Y:S02]  /*16a40*/  FSEL R18, R132, -INF , !P1 ;  /* 0xff80000084127808 */ /* 0x000fe40004800000 */
[----:B------:R-:W-:-:S04]  /*16a50*/  FMNMX.FTZ R15, R34, R15, !PT ;  /* 0x0000000f220f7209 */ /* 0x000fc80007810000 */
[----:B------:R-:W-:-:S04]  /*16a60*/  FMNMX.FTZ R15, R22, R15, !PT ;  /* 0x0000000f160f7209 */ /* 0x000fc80007810000 */
[----:B------:R-:W-:-:S04]  /*16a70*/  FMNMX.FTZ R15, R19, R15, !PT ;  /* 0x0000000f130f7209 */ /* 0x000fc80007810000 */
[----:B------:R-:W-:Y:S02]  /*16a80*/  FMNMX.FTZ R23, R18, R15, !PT ;  /* 0x0000000f12177209 */ /* 0x000fe40007810000 */
[----:B------:R-:W-:Y:S02]  /*16a90*/  FSEL R176, R194, -INF , !P4 ;  /* 0xff800000c2b07808 */ /* 0x000fe40006000000 */
[----:B------:R-:W-:Y:S01]  /*16aa0*/  ISETP.GE.AND P4, PT, R10, R175, PT ;  /* 0x000000af0a00720c */ /* 0x000fe20003f86270 */
[----:B------:R-:W-:Y:S01]  /*16ab0*/  ULOP3.LUT UR4, UR32, UR31, URZ, 0x3c, !UPT ;  /* 0x0000001f20047292 */ /* 0x000fe2000f8e3c3f */
[----:B--2---:R-:W-:Y:S01]  /*16ac0*/  IMAD.MOV.U32 R214, RZ, RZ, R2 ;  /* 0x000000ffffd67224 */ /* 0x004fe200078e0002 */
[C---:B------:R-:W-:Y:S01]  /*16ad0*/  IADD3 R2, R0.reuse, 0x18, RZ ;  /* 0x0000001800027810 */ /* 0x040fe20007ffe0ff */
[----:B------:R-:W-:Y:S01]  /*16ae0*/  IMAD.MOV.U32 R215, RZ, RZ, R3 ;  /* 0x000000ffffd77224 */ /* 0x000fe200078e0003 */
[C---:B------:R-:W-:Y:S02]  /*16af0*/  IADD3 R3, R0.reuse, 0x11, RZ ;  /* 0x0000001100037810 */ /* 0x040fe40007ffe0ff */
[----:B------:R-:W-:-:S02]  /*16b00*/  IADD3 R0, R0, 0x19, RZ ;  /* 0x0000001900007810 */ /* 0x000fc40007ffe0ff */
[-C--:B------:R-:W-:Y:S02]  /*16b10*/  ISETP.GE.AND P5, PT, R3, R172.reuse, PT ;  /* 0x000000ac0300720c */ /* 0x080fe40003fa6270 */
[-C--:B------:R-:W-:Y:S02]  /*16b20*/  ISETP.GE.AND P2, PT, R2, R172.reuse, PT ;  /* 0x000000ac0200720c */ /* 0x080fe40003f46270 */
[----:B------:R-:W-:Y:S02]  /*16b30*/  ISETP.GE.AND P1, PT, R0, R172, PT ;  /* 0x000000ac0000720c */ /* 0x000fe40003f26270 */
[----:B------:R-:W-:Y:S02]  /*16b40*/  FSEL R172, R183, -INF , !P3 ;  /* 0xff800000b7ac7808 */ /* 0x000fe40005800000 */
[----:B------:R-:W-:-:S04]  /*16b50*/  ISETP.GE.AND P3, PT, R11, R173, PT ;  /* 0x000000ad0b00720c */ /* 0x000fc80003f66270 */
[----:B------:R-:W-:Y:S02]  /*16b60*/  FSEL R139, R178, -INF , !P3 ;  /* 0xff800000b28b7808 */ /* 0x000fe40005800000 */
[----:B------:R-:W-:-:S04]  /*16b70*/  ISETP.GE.AND P3, PT, R10, R173, PT ;  /* 0x000000ad0a00720c */ /* 0x000fc80003f66270 */
[----:B------:R-:W-:Y:S02]  /*16b80*/  FSEL R138, R179, -INF , !P3 ;  /* 0xff800000b38a7808 */ /* 0x000fe40005800000 */
[-C--:B------:R-:W-:Y:S02]  /*16b90*/  ISETP.GE.AND P3, PT, R3, R173.reuse, PT ;  /* 0x000000ad0300720c */ /* 0x080fe40003f66270 */
[----:B------:R-:W-:Y:S02]  /*16ba0*/  FSEL R15, R25, -INF , !P1 ;  /* 0xff800000190f7808 */ /* 0x000fe40004800000 */
[----:B------:R-:W-:Y:S02]  /*16bb0*/  ISETP.GE.AND P1, PT, R0, R173, PT ;  /* 0x000000ad0000720c */ /* 0x000fe40003f26270 */
[----:B------:R-:W-:Y:S02]  /*16bc0*/  FSEL R17, R133, -INF , !P5 ;  /* 0xff80000085117808 */ /* 0x000fe40006800000 */
[----:B------:R-:W-:-:S02]  /*16bd0*/  FSEL R136, R135, -INF , !P3 ;  /* 0xff80000087887808 */ /* 0x000fc40005800000 */
[----:B------:R-:W-:Y:S02]  /*16be0*/  ISETP.GE.AND P3, PT, R12, R174, PT ;  /* 0x000000ae0c00720c */ /* 0x000fe40003f66270 */
[----:B------:R-:W-:Y:S02]  /*16bf0*/  FSEL R16, R24, -INF , !P2 ;  /* 0xff80000018107808 */ /* 0x000fe40005000000 */
[----:B------:R-:W-:Y:S02]  /*16c00*/  ISETP.GE.AND P2, PT, R2, R173, PT ;  /* 0x000000ad0200720c */ /* 0x000fe40003f46270 */
[----:B------:R-:W-:Y:S02]  /*16c10*/  FSEL R35, R27, -INF , !P1 ;  /* 0xff8000001b237808 */ /* 0x000fe40004800000 */
[----:B------:R-:W-:Y:S02]  /*16c20*/  FMNMX.FTZ R23, R17, R23, !PT ;  /* 0x0000001711177209 */ /* 0x000fe40007810000 */
[----:B------:R-:W-:-:S02]  /*16c30*/  ISETP.GE.AND P1, PT, R11, R175, PT ;  /* 0x000000af0b00720c */ /* 0x000fc40003f26270 */
[----:B------:R-:W-:Y:S02]  /*16c40*/  FSEL R177, R195, -INF , !P3 ;  /* 0xff800000c3b17808 */ /* 0x000fe40005800000 */
[C---:B------:R-:W-:Y:S02]  /*16c50*/  ISETP.GE.AND P5, PT, R6.reuse, R173, PT ;  /* 0x000000ad0600720c */ /* 0x040fe40003fa6270 */
[----:B------:R-:W-:Y:S02]  /*16c60*/  ISETP.GE.AND P3, PT, R6, R175, PT ;  /* 0x000000af0600720c */ /* 0x000fe40003f66270 */
[----:B------:R-:W-:Y:S02]  /*16c70*/  FSEL R135, R26, -INF , !P2 ;  /* 0xff8000001a877808 */ /* 0x000fe40005000000 */
[----:B------:R-:W-:Y:S02]  /*16c80*/  FMNMX.FTZ R23, R16, R23, !PT ;  /* 0x0000001710177209 */ /* 0x000fe40007810000 */
[----:B------:R-:W-:-:S02]  /*16c90*/  FSEL R26, R188, -INF , !P1 ;  /* 0xff800000bc1a7808 */ /* 0x000fc40004800000 */
[-C--:B------:R-:W-:Y:S02]  /*16ca0*/  ISETP.GE.AND P1, PT, R3, R175.reuse, PT ;  /* 0x000000af0300720c */ /* 0x080fe40003f26270 */
[----:B------:R-:W-:Y:S02]  /*16cb0*/  FSEL R137, R134, -INF , !P5 ;  /* 0xff80000086897808 */ /* 0x000fe40006800000 */
[----:B------:R-:W-:Y:S02]  /*16cc0*/  FSEL R24, R196, -INF , !P3 ;  /* 0xff800000c4187808 */ /* 0x000fe40005800000 */
[-C--:B------:R-:W-:Y:S02]  /*16cd0*/  ISETP.GE.AND P5, PT, R12, R175.reuse, PT ;  /* 0x000000af0c00720c */ /* 0x080fe40003fa6270 */
[----:B------:R-:W-:Y:S02]  /*16ce0*/  ISETP.GE.AND P3, PT, R0, R175, PT ;  /* 0x000000af0000720c */ /* 0x000fe40003f66270 */
[----:B------:R-:W-:-:S02]  /*16cf0*/  FMNMX.FTZ R12, R15, R23, !PT ;  /* 0x000000170f0c7209 */ /* 0x000fc40007810000 */
[----:B------:R-:W-:Y:S02]  /*16d00*/  FSEL R23, R197, -INF , !P1 ;  /* 0xff800000c5177808 */ /* 0x000fe40004800000 */
[----:B------:R-:W-:Y:S02]  /*16d10*/  FSEL R25, R189, -INF , !P4 ;  /* 0xff800000bd197808 */ /* 0x000fe40006000000 */
[-C--:B------:R-:W-:Y:S02]  /*16d20*/  ISETP.GE.AND P1, PT, R3, R174.reuse, PT ;  /* 0x000000ae0300720c */ /* 0x080fe40003f26270 */
[----:B------:R-:W-:Y:S02]  /*16d30*/  ISETP.GE.AND P4, PT, R2, R175, PT ;  /* 0x000000af0200720c */ /* 0x000fe40003f86270 */
[----:B------:R-:W-:Y:S02]  /*16d40*/  FSEL R3, R185, -INF , !P3 ;  /* 0xff800000b9037808 */ /* 0x000fe40005800000 */
[----:B------:R-:W-:-:S02]  /*16d50*/  ISETP.GE.AND P2, PT, R11, R174, PT ;  /* 0x000000ae0b00720c */ /* 0x000fc40003f46270 */
[----:B------:R-:W-:Y:S02]  /*16d60*/  ISETP.GE.AND P3, PT, R0, R174, PT ;  /* 0x000000ae0000720c */ /* 0x000fe40003f66270 */
[----:B------:R-:W-:Y:S02]  /*16d70*/  FSEL R11, R192, -INF , !P6 ;  /* 0xff800000c00b7808 */ /* 0x000fe40007000000 */
[----:B------:R-:W-:Y:S02]  /*16d80*/  FMNMX.FTZ R0, R236, R14, !PT ;  /* 0x0000000eec007209 */ /* 0x000fe40007810000 */
[-C--:B------:R-:W-:Y:S01]  /*16d90*/  ISETP.GE.AND P6, PT, R10, R174.reuse, PT ;  /* 0x000000ae0a00720c */ /* 0x080fe20003fc6270 */
[----:B------:R-:W1:Y:S01]  /*16da0*/  SHFL.BFLY PT, R133, R12, 0x2, 0x1f ;  /* 0x0c401f000c857f89 */ /* 0x000e6200000e0000 */
[----:B------:R-:W-:Y:S02]  /*16db0*/  FSEL R10, R184, -INF , !P4 ;  /* 0xff800000b80a7808 */ /* 0x000fe40006000000 */
[----:B------:R-:W-:-:S02]  /*16dc0*/  ISETP.GE.AND P4, PT, R2, R174, PT ;  /* 0x000000ae0200720c */ /* 0x000fc40003f86270 */
[----:B------:R-:W-:Y:S02]  /*16dd0*/  FMNMX.FTZ R2, R172, R0, !PT ;  /* 0x00000000ac027209 */ /* 0x000fe40007810000 */
[----:B------:R-:W-:Y:S02]  /*16de0*/  FSEL R27, R193, -INF , !P5 ;  /* 0xff800000c11b7808 */ /* 0x000fe40006800000 */
        /* <DEDUP_REMOVED lines=12> */
[----:B------:R-:W-:Y:S01]  /*16eb0*/  FMNMX.FTZ R0, R10, R0, !PT ;  /* 0x000000000a007209 */ /* 0x000fe20007810000 */
[----:B------:R-:W1:Y:S01]  /*16ec0*/  SHFL.BFLY PT, R12, R133, 0x1, 0x1f ;  /* 0x0c201f00850c7f89 */ /* 0x000e6200000e0000 */
[----:B------:R-:W-:-:S02]  /*16ed0*/  FMNMX.FTZ R2, R35, R2, !PT ;  /* 0x0000000223027209 */ /* 0x000fc40007810000 */
[----:B------:R-:W-:-:S03]  /*16ee0*/  FMNMX.FTZ R0, R3, R0, !PT ;  /* 0x0000000003007209 */ /* 0x000fc60007810000 */
[----:B------:R-:W2:Y:S04]  /*16ef0*/  SHFL.BFLY PT, R132, R2, 0x2, 0x1f ;  /* 0x0c401f0002847f89 */ /* 0x000ea800000e0000 */
[----:B------:R-:W4:Y:S01]  /*16f00*/  SHFL.BFLY PT, R134, R0, 0x2, 0x1f ;  /* 0x0c401f0000867f89 */ /* 0x000f2200000e0000 */
[----:B------:R-:W-:Y:S02]  /*16f10*/  ISETP.GE.AND P5, PT, R6, R174, PT ;  /* 0x000000ae0600720c */ /* 0x000fe40003fa6270 */
[----:B------:R-:W-:Y:S02]  /*16f20*/  LOP3.LUT R6, R215, UR4, RZ, 0x3c, !PT ;  /* 0x00000004d7067c12 */ /* 0x000fe4000f8e3cff */
[----:B------:R-:W-:-:S03]  /*16f30*/  FSEL R174, R190, -INF , !P2 ;  /* 0xff800000beae7808 */ /* 0x000fc60005000000 */
[----:B------:R-:W-:Y:S01]  /*16f40*/  IMAD.WIDE.U32 R30, R6, -0x326172a9, RZ ;  /* 0xcd9e8d57061e7825 */ /* 0x000fe200078e00ff */
[----:B-1----:R-:W-:-:S04]  /*16f50*/  FMNMX.FTZ R133, R133, R12, !PT ;  /* 0x0000000c85857209 */ /* 0x002fc80007810000 */
[C---:B------:R-:W-:Y:S01]  /*16f60*/  FSETP.NEU.FTZ.AND P2, PT, R133.reuse, -INF , PT ;  /* 0xff8000008500780b */ /* 0x040fe20003f5d000 */
[----:B------:R-:W-:Y:S01]  /*16f70*/  FMUL.FTZ R6, R133, c[0x0][0x23c] ;  /* 0x00008f0085067a20 */ /* 0x000fe20000410000 */
[----:B--2---:R-:W-:Y:S02]  /*16f80*/  FMNMX.FTZ R2, R132, R2, !PT ;  /* 0x0000000284027209 */ /* 0x004fe40007810000 */
[----:B----4-:R-:W-:-:S03]  /*16f90*/  FMNMX.FTZ R134, R134, R0, !PT ;  /* 0x0000000086867209 */ /* 0x010fc60007810000 */
[----:B------:R-:W1:Y:S01]  /*16fa0*/  SHFL.BFLY PT, R132, R2, 0x1, 0x1f ;  /* 0x0c201f0002847f89 */ /* 0x000e6200000e0000 */
[----:B------:R-:W-:-:S03]  /*16fb0*/  FSEL R0, R6, RZ, P2 ;  /* 0x000000ff06007208 */ /* 0x000fc60001000000 */
[----:B------:R-:W2:Y:S02]  /*16fc0*/  SHFL.BFLY PT, R6, R134, 0x1, 0x1f ;  /* 0x0c201f0086067f89 */ /* 0x000ea400000e0000 */
[--C-:B------:R-:W-:Y:S02]  /*16fd0*/  FFMA.FTZ R178, R13, c[0x0][0x23c], -R0.reuse ;  /* 0x00008f000db27a23 */ /* 0x100fe40000010800 */
[--C-:B------:R-:W-:Y:S02]  /*16fe0*/  FFMA.FTZ R179, R34, c[0x0][0x23c], -R0.reuse ;  /* 0x00008f0022b37a23 */ /* 0x100fe40000010800 */
[--C-:B------:R-:W-:Y:S02]  /*16ff0*/  FFMA.FTZ R180, R22, c[0x0][0x23c], -R0.reuse ;  /* 0x00008f0016b47a23 */ /* 0x100fe40000010800 */
[--C-:B------:R-:W-:Y:S02]  /*17000*/  FFMA.FTZ R181, R19, c[0x0][0x23c], -R0.reuse ;  /* 0x00008f0013b57a23 */ /* 0x100fe40000010800 */
[----:B------:R-:W-:-:S02]  /*17010*/  FFMA.FTZ R182, R18, c[0x0][0x23c], -R0 ;  /* 0x00008f0012b67a23 */ /* 0x000fc40000010800 */
[--C-:B------:R-:W-:Y:S02]  /*17020*/  FFMA.FTZ R183, R17, c[0x0][0x23c], -R0.reuse ;  /* 0x00008f0011b77a23 */ /* 0x100fe40000010800 */
[--C-:B---3--:R-:W-:Y:S02]  /*17030*/  FFMA.FTZ R221, R16, c[0x0][0x23c], -R0.reuse ;  /* 0x00008f0010dd7a23 */ /* 0x108fe40000010800 */
[----:B------:R-:W-:Y:S01]  /*17040*/  FFMA.FTZ R223, R15, c[0x0][0x23c], -R0 ;  /* 0x00008f000fdf7a23 */ /* 0x000fe20000010800 */
[----:B------:R-:W-:-:S04]  /*17050*/  FMNMX.FTZ R0, R228, R176, !PT ;  /* 0x000000b0e4007209 */ /* 0x000fc80007810000 */
[----:B------:R-:W-:Y:S02]  /*17060*/  FMNMX.FTZ R0, R177, R0, !PT ;  /* 0x00000000b1007209 */ /* 0x000fe40007810000 */
[----:B------:R-:W-:Y:S02]  /*17070*/  FSEL R173, R191, -INF , !P6 ;  /* 0xff800000bfad7808 */ /* 0x000fe40007000000 */
[----:B------:R-:W-:Y:S02]  /*17080*/  FMNMX.FTZ R0, R174, R0, !PT ;  /* 0x00000000ae007209 */ /* 0x000fe40007810000 */
[----:B------:R-:W-:Y:S02]  /*17090*/  FSEL R34, R198, -INF , !P5 ;  /* 0xff800000c6227808 */ /* 0x000fe40006800000 */
[----:B------:R-:W-:Y:S02]  /*170a0*/  FMNMX.FTZ R0, R173, R0, !PT ;  /* 0x00000000ad007209 */ /* 0x000fe40007810000 */
[----:B-1----:R-:W-:-:S02]  /*170b0*/  FMNMX.FTZ R132, R2, R132, !PT ;  /* 0x0000008402847209 */ /* 0x002fc40007810000 */
[----:B------:R-:W-:Y:S02]  /*170c0*/  FSEL R22, R199, -INF , !P1 ;  /* 0xff800000c7167808 */ /* 0x000fe40004800000 */
[----:B------:R-:W-:Y:S02]  /*170d0*/  FMNMX.FTZ R0, R34, R0, !PT ;  /* 0x0000000022007209 */ /* 0x000fe40007810000 */
[----:B--2---:R-:W-:Y:S01]  /*170e0*/  FMNMX.FTZ R134, R134, R6, !PT ;  /* 0x0000000686867209 */ /* 0x004fe20007810000 */
[----:B------:R-:W-:Y:S01]  /*170f0*/  FMUL.FTZ R2, R132, c[0x0][0x23c] ;  /* 0x00008f0084027a20 */ /* 0x000fe20000410000 */
[----:B------:R-:W-:Y:S02]  /*17100*/  FSEL R19, R186, -INF , !P4 ;  /* 0xff800000ba137808 */ /* 0x000fe40006000000 */
[----:B------:R-:W-:Y:S01]  /*17110*/  FMNMX.FTZ R0, R22, R0, !PT ;  /* 0x0000000016007209 */ /* 0x000fe20007810000 */
[----:B------:R-:W-:Y:S01]  /*17120*/  FMUL.FTZ R12, R134, c[0x0][0x23c] ;  /* 0x00008f00860c7a20 */ /* 0x000fe20000410000 */
[----:B------:R-:W-:-:S02]  /*17130*/  FSETP.NEU.FTZ.AND P1, PT, R132, -INF , PT ;  /* 0xff8000008400780b */ /* 0x000fc40003f3d000 */
[----:B------:R-:W-:Y:S02]  /*17140*/  FSETP.NEU.FTZ.AND P5, PT, R134, -INF , PT ;  /* 0xff8000008600780b */ /* 0x000fe40003fbd000 */
[----:B------:R-:W-:Y:S02]  /*17150*/  FSEL R18, R187, -INF , !P3 ;  /* 0xff800000bb127808 */ /* 0x000fe40005800000 */
[----:B------:R-:W-:Y:S02]  /*17160*/  FMNMX.FTZ R6, R19, R0, !PT ;  /* 0x0000000013067209 */ /* 0x000fe40007810000 */
[----:B------:R-:W-:Y:S02]  /*17170*/  FSEL R2, R2, RZ, P1 ;  /* 0x000000ff02027208 */ /* 0x000fe40000800000 */
[----:B------:R-:W-:Y:S02]  /*17180*/  FSEL R0, R12, RZ, P5 ;  /* 0x000000ff0c007208 */ /* 0x000fe40002800000 */
[----:B------:R-:W-:Y:S01]  /*17190*/  FMNMX.FTZ R6, R18, R6, !PT ;  /* 0x0000000612067209 */ /* 0x000fe20007810000 */
[----:B------:R-:W-:Y:S01]  /*171a0*/  FFMA.FTZ R199, R35, c[0x0][0x23c], -R2 ;  /* 0x00008f0023c77a23 */ /* 0x000fe20000010802 */
[----:B------:R-:W-:Y:S01]  /*171b0*/  LOP3.LUT R175, R31, UR14, R220, 0x96, !PT ;  /* 0x0000000e1faf7c12 */ /* 0x000fe2000f8e96dc */
[----:B------:R-:W-:-:S02]  /*171c0*/  FFMA.FTZ R35, R11, c[0x0][0x23c], -R0 ;  /* 0x00008f000b237a23 */ /* 0x000fc40000010800 */
[--C-:B------:R-:W-:Y:S02]  /*171d0*/  FFMA.FTZ R184, R27, c[0x0][0x23c], -R0.reuse ;  /* 0x00008f001bb87a23 */ /* 0x100fe40000010800 */
[--C-:B------:R-:W-:Y:S02]  /*171e0*/  FFMA.FTZ R220, R26, c[0x0][0x23c], -R0.reuse ;  /* 0x00008f001adc7a23 */ /* 0x100fe40000010800 */
[--C-:B------:R-:W-:Y:S02]  /*171f0*/  FFMA.FTZ R222, R25, c[0x0][0x23c], -R0.reuse ;  /* 0x00008f0019de7a23 */ /* 0x100fe40000010800 */
[--C-:B------:R-:W-:Y:S02]  /*17200*/  FFMA.FTZ R225, R24, c[0x0][0x23c], -R0.reuse ;  /* 0x00008f0018e17a23 */ /* 0x100fe40000010800 */
[--C-:B------:R-:W-:Y:S02]  /*17210*/  FFMA.FTZ R227, R23, c[0x0][0x23c], -R0.reuse ;  /* 0x00008f0017e37a23 */ /* 0x100fe40000010800 */
[----:B------:R-:W-:-:S02]  /*17220*/  FFMA.FTZ R234, R10, c[0x0][0x23c], -R0 ;  /* 0x00008f000aea7a23 */ /* 0x000fc40000010800 */
[----:B------:R-:W-:Y:S02]  /*17230*/  FFMA.FTZ R229, R3, c[0x0][0x23c], -R0 ;  /* 0x00008f0003e57a23 */ /* 0x000fe40000010800 */
[----:B------:R-:W1:Y:S01]  /*17240*/  SHFL.BFLY PT, R0, R6, 0x2, 0x1f ;  /* 0x0c401f0006007f89 */ /* 0x000e6200000e0000 */
[----:B------:R-:W-:Y:S01]  /*17250*/  LOP3.LUT R216, R31, UR14, R246, 0x96, !PT ;  /* 0x0000000e1fd87c12 */ /* 0x000fe2000f8e96f6 */
[----:B------:R-:W-:Y:S01]  /*17260*/  IMAD.MOV.U32 R246, RZ, RZ, R250 ;  /* 0x000000fffff67224 */ /* 0x000fe200078e00fa */
[----:B------:R-:W-:Y:S01]  /*17270*/  LOP3.LUT R10, R233, UR13, R30, 0x96, !PT ;  /* 0x0000000de90a7c12 */ /* 0x000fe2000f8e961e */
[----:B------:R-:W-:-:S04]  /*17280*/  IMAD.WIDE.U32 R238, R175, -0x2daee0ad, RZ ;  /* 0xd2511f53afee7825 */ /* 0x000fc800078e00ff */
[--C-:B------:R-:W-:Y:S02]  /*17290*/  FFMA.FTZ R17, R14, c[0x0][0x23c], -R2.reuse ;  /* 0x00008f000e117a23 */ /* 0x100fe40000010802 */
[--C-:B------:R-:W-:Y:S02]  /*172a0*/  FFMA.FTZ R172, R172, c[0x0][0x23c], -R2.reuse ;  /* 0x00008f00acac7a23 */ /* 0x100fe40000010802 */
[--C-:B------:R-:W-:Y:S02]  /*172b0*/  FFMA.FTZ R139, R139, c[0x0][0x23c], -R2.reuse ;  /* 0x00008f008b8b7a23 */ /* 0x100fe40000010802 */
[--C-:B------:R-:W-:Y:S02]  /*172c0*/  FFMA.FTZ R138, R138, c[0x0][0x23c], -R2.reuse ;  /* 0x00008f008a8a7a23 */ /* 0x100fe40000010802 */
[--C-:B------:R-:W-:Y:S02]  /*172d0*/  FFMA.FTZ R137, R137, c[0x0][0x23c], -R2.reuse ;  /* 0x00008f0089897a23 */ /* 0x100fe40000010802 */
[----:B------:R-:W-:-:S02]  /*172e0*/  FFMA.FTZ R136, R136, c[0x0][0x23c], -R2 ;  /* 0x00008f0088887a23 */ /* 0x000fc40000010802 */
[----:B------:R-:W-:Y:S01]  /*172f0*/  FFMA.FTZ R198, R135, c[0x0][0x23c], -R2 ;  /* 0x00008f0087c67a23 */ /* 0x000fe20000010802 */
[----:B------:R-:W-:Y:S01]  /*17300*/  LOP3.LUT R2, R239, UR12, R246, 0x96, !PT ;  /* 0x0000000cef027c12 */ /* 0x000fe2000f8e96f6 */
[----:B------:R-:W-:Y:S01]  /*17310*/  IMAD.WIDE.U32 R10, R10, -0x2daee0ad, RZ ;  /* 0xd2511f530a0a7825 */ /* 0x000fe200078e00ff */
[----:B-1----:R-:W-:-:S03]  /*17320*/  FMNMX.FTZ R6, R0, R6, !PT ;  /* 0x0000000600067209 */ /* 0x002fc60007810000 */
[----:B------:R-:W-:Y:S01]  /*17330*/  IMAD.WIDE.U32 R2, R2, -0x326172a9, RZ ;  /* 0xcd9e8d5702027825 */ /* 0x000fe200078e00ff */
[----:B------:R-:W-:Y:S01]  /*17340*/  LOP3.LUT R12, R11, UR10, R238, 0x96, !PT ;  /* 0x0000000a0b0c7c12 */ /* 0x000fe2000f8e96ee */
[----:B------:R-:W1:Y:S03]  /*17350*/  SHFL.BFLY PT, R0, R6, 0x1, 0x1f ;  /* 0x0c201f0006007f89 */ /* 0x000e6600000e0000 */
[----:B------:R-:W-:Y:S01]  /*17360*/  LOP3.LUT R3, R3, UR11, R232, 0x96, !PT ;  /* 0x0000000b03037c12 */ /* 0x000fe2000f8e96e8 */
[----:B------:R-:W-:-:S05]  /*17370*/  IMAD.WIDE.U32 R12, R12, -0x326172a9, RZ ;  /* 0xcd9e8d570c0c7825 */ /* 0x000fca00078e00ff */
[----:B------:R-:W-:Y:S01]  /*17380*/  LOP3.LUT R14, R13, UR9, R2, 0x96, !PT ;  /* 0x000000090d0e7c12 */ /* 0x000fe2000f8e9602 */
[----:B------:R-:W-:-:S04]  /*17390*/  IMAD.WIDE.U32 R2, R3, -0x2daee0ad, RZ ;  /* 0xd2511f5303027825 */ /* 0x000fc800078e00ff */
[----:B------:R-:W-:Y:S01]  /*173a0*/  IMAD.WIDE.U32 R14, R14, -0x2daee0ad, RZ ;  /* 0xd2511f530e0e7825 */ /* 0x000fe200078e00ff */
[----:B------:R-:W-:Y:S01]  /*173b0*/  LOP3.LUT R3, R3, UR8, R10, 0x96, !PT ;  /* 0x0000000803037c12 */ /* 0x000fe2000f8e960a */
[----:B------:R-:W2:Y:S03]  /*173c0*/  LDC.U8 R211, c[0x0][0x2d8] ;  /* 0x0000b600ffd37b82 */ /* 0x000ea60000000000 */
[----:B------:R-:W-:Y:S01]  /*173d0*/  LOP3.LUT R10, R15, UR6, R2, 0x96, !PT ;  /* 0x000000060f0a7c12 */ /* 0x000fe2000f8e9602 */
[----:B------:R-:W-:-:S05]  /*173e0*/  IMAD.WIDE.U32 R2, R3, -0x326172a9, RZ ;  /* 0xcd9e8d5703027825 */ /* 0x000fca00078e00ff */
[----:B------:R-:W-:Y:S02]  /*173f0*/  LOP3.LUT R26, R3, UR7, R12, 0x96, !PT ;  /* 0x00000007031a7c12 */ /* 0x000fe4000f8e960c */
[----:B-1----:R-:W-:Y:S02]  /*17400*/  FMNMX.FTZ R3, R6, R0, !PT ;  /* 0x0000000006037209 */ /* 0x002fe40007810000 */
[----:B------:R-:W-:Y:S01]  /*17410*/  FSEL R0, R133, RZ, P2 ;  /* 0x000000ff85007208 */ /* 0x000fe20001000000 */
[----:B------:R-:W-:Y:S01]  /*17420*/  IMAD.WIDE.U32 R10, R10, -0x326172a9, RZ ;  /* 0xcd9e8d570a0a7825 */ /* 0x000fe200078e00ff */
[----:B------:R-:W-:-:S03]  /*17430*/  FSETP.NEU.FTZ.AND P2, PT, R3, -INF , PT ;  /* 0xff8000000300780b */ /* 0x000fc60003f5d000 */
[----:B------:R-:W-:Y:S01]  /*17440*/  FADD.FTZ R24, R237, -R0 ;  /* 0x80000000ed187221 */ /* 0x000fe20000010000 */
[----:B------:R-:W-:Y:S02]  /*17450*/  FSEL R0, R3, RZ, P2 ;  /* 0x000000ff03007208 */ /* 0x000fe40001000000 */
[----:B------:R-:W-:Y:S01]  /*17460*/  LOP3.LUT R2, R11, UR15, R2, 0x96, !PT ;  /* 0x0000000f0b027c12 */ /* 0x000fe2000f8e9602 */
[----:B------:R-:W-:Y:S02]  /*17470*/  FMUL.FTZ R6, R3, c[0x0][0x23c] ;  /* 0x00008f0003067a20 */ /* 0x000fe40000410000 */
[----:B------:R-:W-:Y:S01]  /*17480*/  FADD.FTZ R23, R228, -R0 ;  /* 0x80000000e4177221 */ /* 0x000fe20000010000 */
[----:B------:R-:W-:-:S04]  /*17490*/  LOP3.LUT R0, R2, 0xff, RZ, 0xc0, !PT ;  /* 0x000000ff02007812 */ /* 0x000fc800078ec0ff */
[----:B--2---:R-:W-:Y:S02]  /*174a0*/  ISETP.GE.U32.AND P6, PT, R211, R0, PT ;  /* 0x00000000d300720c */ /* 0x004fe40003fc6070 */
[----:B------:R-:W-:Y:S02]  /*174b0*/  FSEL R0, R6, RZ, P2 ;  /* 0x000000ff06007208 */ /* 0x000fe40001000000 */
[----:B------:R-:W-:-:S04]  /*174c0*/  LOP3.LUT R6, R2, 0xffff, RZ, 0xc0, !PT ;  /* 0x0000ffff02067812 */ /* 0x000fc800078ec0ff */
[----:B------:R-:W-:-:S04]  /*174d0*/  SHF.R.U32.HI R6, RZ, 0x8, R6 ;  /* 0x00000008ff067819 */ /* 0x000fc80000011606 */
[----:B------:R-:W-:-:S04]  /*174e0*/  LOP3.LUT R6, R6, 0xffff, RZ, 0xc0, !PT ;  /* 0x0000ffff06067812 */ /* 0x000fc800078ec0ff */
[----:B------:R-:W-:Y:S02]  /*174f0*/  ISETP.GE.U32.AND P3, PT, R211, R6, PT ;  /* 0x00000006d300720c */ /* 0x000fe40003f66070 */
[----:B------:R-:W-:Y:S01]  /*17500*/  SHF.R.U32.HI R6, RZ, 0x18, R2 ;  /* 0x00000018ff067819 */ /* 0x000fe20000011602 */
[----:B------:R-:W-:-:S03]  /*17510*/  FFMA.FTZ R15, R176, c[0x0][0x23c], -R0 ;  /* 0x00008f00b00f7a23 */ /* 0x000fc60000010800 */
[----:B------:R-:W-:Y:S01]  /*17520*/  ISETP.GE.U32.AND P2, PT, R211, R6, PT ;  /* 0x00000006d300720c */ /* 0x000fe20003f46070 */
[----:B------:R-:W-:Y:S01]  /*17530*/  FMUL.FTZ R6, R23, c[0x0][0x23c] ;  /* 0x00008f0017067a20 */ /* 0x000fe20000410000 */
[----:B------:R-:W-:Y:S01]  /*17540*/  SHF.R.U32.HI R2, RZ, 0x10, R2 ;  /* 0x00000010ff027819 */ /* 0x000fe20000011602 */
[--C-:B------:R-:W-:Y:S01]  /*17550*/  FFMA.FTZ R13, R177, c[0x0][0x23c], -R0.reuse ;  /* 0x00008f00b10d7a23 */ /* 0x100fe20000010800 */
[----:B------:R-:W-:Y:S01]  /*17560*/  MUFU.EX2 R15, R15 ;  /* 0x0000000f000f7308 */ /* 0x000fe20000000800 */
[----:B------:R-:W-:Y:S01]  /*17570*/  FFMA.FTZ R12, R174, c[0x0][0x23c], -R0 ;  /* 0x00008f00ae0c7a23 */ /* 0x000fe20000010800 */
[----:B------:R-:W-:-:S06]  /*17580*/  LOP3.LUT R2, R2, 0xff, RZ, 0xc0, !PT ;  /* 0x000000ff02027812 */ /* 0x000fcc00078ec0ff */
[----:B------:R-:W1:Y:S01]  /*17590*/  MUFU.EX2 R6, R6 ;  /* 0x0000000600067308 */ /* 0x000e620000000800 */
[----:B------:R-:W-:Y:S01]  /*175a0*/  ISETP.GE.U32.AND P4, PT, R211, R2, PT ;  /* 0x00000002d300720c */ /* 0x000fe20003f86070 */
[--C-:B------:R-:W-:Y:S01]  /*175b0*/  FFMA.FTZ R218, R18, c[0x0][0x23c], -R0.reuse ;  /* 0x00008f0012da7a23 */ /* 0x100fe20000010800 */
[----:B------:R-:W-:Y:S01]  /*175c0*/  LOP3.LUT R2, R10, 0xff, RZ, 0xc0, !PT ;  /* 0x000000ff0a027812 */ /* 0x000fe200078ec0ff */
[----:B------:R-:W-:-:S04]  /*175d0*/  FFMA.FTZ R173, R173, c[0x0][0x23c], -R0 ;  /* 0x00008f00adad7a23 */ /* 0x000fc80000010800 */
[----:B------:R-:W2:Y:S01]  /*175e0*/  MUFU.EX2 R13, R13 ;  /* 0x0000000d000d7308 */ /* 0x000ea20000000800 */
[----:B------:R-:W-:Y:S01]  /*175f0*/  FSEL R18, R132, RZ, P1 ;  /* 0x000000ff84127208 */ /* 0x000fe20000800000 */
[----:B------:R-:W-:Y:S01]  /*17600*/  FFMA.FTZ R226, R22, c[0x0][0x23c], -R0 ;  /* 0x00008f0016e27a23 */ /* 0x000fe20000010800 */
[----:B------:R-:W-:-:S05]  /*17610*/  LOP3.LUT R23, R10, 0xffff, RZ, 0xc0, !PT ;  /* 0x0000ffff0a177812 */ /* 0x000fca00078ec0ff */
[----:B------:R-:W-:Y:S01]  /*17620*/  MUFU.EX2 R16, R178 ;  /* 0x000000b200107308 */ /* 0x000fe20000000800 */
[--C-:B------:R-:W-:Y:S02]  /*17630*/  SHF.R.U32.HI R22, RZ, 0x10, R10.reuse ;  /* 0x00000010ff167819 */ /* 0x100fe4000001160a */
[----:B------:R-:W-:-:S05]  /*17640*/  SHF.R.U32.HI R11, RZ, 0x18, R10 ;  /* 0x00000018ff0b7819 */ /* 0x000fca000001160a */
[----:B------:R-:W3:Y:S01]  /*17650*/  MUFU.EX2 R25, R179 ;  /* 0x000000b300197308 */ /* 0x000ee20000000800 */
[----:B------:R-:W-:Y:S01]  /*17660*/  ISETP.GE.U32.AND P1, PT, R211, R2, PT ;  /* 0x00000002d300720c */ /* 0x000fe20003f26070 */
[----:B------:R-:W-:-:S06]  /*17670*/  FADD.FTZ R2, R236, -R18 ;  /* 0x80000012ec027221 */ /* 0x000fcc0000010000 */
[----:B------:R-:W4:Y:S01]  /*17680*/  MUFU.EX2 R12, R12 ;  /* 0x0000000c000c7308 */ /* 0x000f220000000800 */
[----:B-1----:R-:W-:Y:S01]  /*17690*/  FFMA.FTZ R231, R231, R6, R15 ;  /* 0x00000006e7e77223 */ /* 0x002fe2000001000f */
[----:B------:R-:W-:Y:S01]  /*176a0*/  FSEL R18, R134, RZ, P5 ;  /* 0x000000ff86127208 */ /* 0x000fe20002800000 */
[----:B------:R-:W-:-:S05]  /*176b0*/  FMUL.FTZ R2, R2, c[0x0][0x23c] ;  /* 0x00008f0002027a20 */ /* 0x000fca0000410000 */
[----:B------:R-:W1:Y:S01]  /*176c0*/  MUFU.EX2 R10, R173 ;  /* 0x000000ad000a7308 */ /* 0x000e620000000800 */
[----:B------:R-:W-:Y:S01]  /*176d0*/  ISETP.GE.U32.AND P5, PT, R211, R11, PT ;  /* 0x0000000bd300720c */ /* 0x000fe20003fa6070 */
[C---:B--2---:R-:W-:Y:S01]  /*176e0*/  FADD.FTZ R11, R13.reuse, R231 ;  /* 0x000000e70d0b7221 */ /* 0x044fe20000010000 */
[----:B------:R-:W-:Y:S01]  /*176f0*/  F2FP.PACK_AB R219, R13, R15 ;  /* 0x0000000f0ddb723e */ /* 0x000fe200000000ff */
[----:B------:R-:W-:Y:S01]  /*17700*/  FFMA.FTZ R174, R19, c[0x0][0x23c], -R0 ;  /* 0x00008f0013ae7a23 */ /* 0x000fe20000010800 */
[----:B---3--:R-:W-:-:S03]  /*17710*/  F2FP.PACK_AB R15, R25, R16 ;  /* 0x00000010190f723e */ /* 0x008fc600000000ff */
[----:B------:R-:W-:Y:S01]  /*17720*/  MUFU.EX2 R17, R17 ;  /* 0x0000001100117308 */ /* 0x000fe20000000800 */
[----:B----4-:R-:W-:Y:S01]  /*17730*/  FADD.FTZ R11, R12, R11 ;  /* 0x0000000b0c0b7221 */ /* 0x010fe20000010000 */
[----:B------:R-:W-:Y:S01]  /*17740*/  PRMT R197, R15, 0x7632, R197 ;  /* 0x000076320fc57816 */ /* 0x000fe200000000c5 */
[----:B------:R-:W-:-:S05]  /*17750*/  @!P6 HADD2 R186, -R15.H0_H0, -RZ.H0_H0 ;  /* 0xa00000ff0fbae230 */ /* 0x000fca0000000900 */
[----:B------:R-:W2:Y:S01]  /*17760*/  MUFU.EX2 R2, R2 ;  /* 0x0000000200027308 */ /* 0x000ea20000000800 */
[C---:B-1----:R-:W-:Y:S01]  /*17770*/  FADD.FTZ R202, R10.reuse, R11 ;  /* 0x0000000b0aca7221 */ /* 0x042fe20000010000 */
[----:B------:R-:W-:-:S06]  /*17780*/  F2FP.PACK_AB R135, R10, R12 ;  /* 0x0000000c0a87723e */ /* 0x000fcc00000000ff */
[----:B------:R-:W1:Y:S01]  /*17790*/  MUFU.EX2 R19, R172 ;  /* 0x000000ac00137308 */ /* 0x000e620000000800 */
[----:B------:R-:W-:Y:S01]  /*177a0*/  LOP3.LUT R10, R22, 0xff, RZ, 0xc0, !PT ;  /* 0x000000ff160a7812 */ /* 0x000fe200078ec0ff */
[----:B------:R-:W-:Y:S01]  /*177b0*/  FMUL.FTZ R24, R24, c[0x0][0x23c] ;  /* 0x00008f0018187a20 */ /* 0x000fe20000410000 */
[----:B------:R-:W-:Y:S01]  /*177c0*/  PRMT R228, R15, 0x5410, R197 ;  /* 0x000054100fe47816 */ /* 0x000fe200000000c5 */
[----:B------:R-:W-:Y:S01]  /*177d0*/  FFMA.FTZ R224, R34, c[0x0][0x23c], -R0 ;  /* 0x00008f0022e07a23 */ /* 0x000fe20000010800 */
[----:B------:R-:W-:Y:S02]  /*177e0*/  @!P6 PRMT R15, R186, 0x5410, RZ ;  /* 0x00005410ba0fe816 */ /* 0x000fe400000000ff */
[----:B------:R-:W-:Y:S01]  /*177f0*/  ISETP.GE.U32.AND P6, PT, R211, R10, PT ;  /* 0x0000000ad300720c */ /* 0x000fe20003fc6070 */
[----:B------:R-:W3:Y:S01]  /*17800*/  MUFU.EX2 R0, R24 ;  /* 0x0000001800007308 */ /* 0x000ee20000000800 */
[----:B------:R-:W-:Y:S01]  /*17810*/  SHF.R.U32.HI R10, RZ, 0x8, R23 ;  /* 0x00000008ff0a7819 */ /* 0x000fe20000011617 */
[----:B--2---:R-:W-:-:S03]  /*17820*/  FFMA.FTZ R27, R217, R2, R17 ;  /* 0x00000002d91b7223 */ /* 0x004fc60000010011 */
[----:B------:R-:W-:Y:S01]  /*17830*/  LOP3.LUT R13, R10, 0xffff, RZ, 0xc0, !PT ;  /* 0x0000ffff0a0d7812 */ /* 0x000fe200078ec0ff */
[----:B------:R-:W-:Y:S01]  /*17840*/  IMAD.WIDE.U32 R10, R26, -0x2daee0ad, RZ ;  /* 0xd2511f531a0a7825 */ /* 0x000fe200078e00ff */
[----:B-1----:R-:W-:Y:S01]  /*17850*/  F2FP.PACK_AB R17, R19, R17 ;  /* 0x000000111311723e */ /* 0x002fe200000000ff */
[----:B------:R-:W-:Y:S03]  /*17860*/  MUFU.EX2 R23, R180 ;  /* 0x000000b400177308 */ /* 0x000fe60000000800 */
[----:B------:R-:W-:-:S05]  /*17870*/  PRMT R195, R17, 0x7610, R195 ;  /* 0x0000761011c37816 */ /* 0x000fca00000000c3 */
[----:B------:R-:W1:Y:S01]  /*17880*/  MUFU.EX2 R26, R181 ;  /* 0x000000b5001a7308 */ /* 0x000e620000000800 */
[----:B------:R-:W-:Y:S01]  /*17890*/  LOP3.LUT R12, R11, UR16, R14, 0x96, !PT ;  /* 0x000000100b0c7c12 */ /* 0x000fe2000f8e960e */
[----:B------:R-:W-:Y:S01]  /*178a0*/  @!P4 HADD2 R188, -R195.H0_H0, -RZ.H0_H0 ;  /* 0xa00000ffc3bcc230 */ /* 0x000fe20000000900 */
[----:B------:R-:W-:Y:S01]  /*178b0*/  PRMT R196, R17, 0x7632, R196 ;  /* 0x0000763211c47816 */ /* 0x000fe200000000c4 */
[-C--:B---3--:R-:W-:Y:S02]  /*178c0*/  FFMA.FTZ R34, R242, R0.reuse, R16 ;  /* 0x00000000f2227223 */ /* 0x088fe40000010010 */
        /* <DEDUP_REMOVED lines=32> */
[----:B------:R-:W-:Y:S02]  /*17ad0*/  LOP3.LUT R0, R12, 0xff, RZ, 0xc0, !PT ;  /* 0x000000ff0c007812 */ /* 0x000fe400078ec0ff */
[----:B------:R-:W-:-:S02]  /*17ae0*/  PRMT R217, R195, 0x5410, R196 ;  /* 0x00005410c3d97816 */ /* 0x000fc400000000c4 */
[----:B------:R-:W-:Y:S02]  /*17af0*/  @!P4 PRMT R195, R188, 0x5410, RZ ;  /* 0x00005410bcc3c816 */ /* 0x000fe400000000ff */
[----:B------:R-:W-:Y:S01]  /*17b00*/  ISETP.GE.U32.AND P4, PT, R211, R0, PT ;  /* 0x00000000d300720c */ /* 0x000fe20003f86070 */
[----:B------:R-:W-:Y:S01]  /*17b10*/  @!P3 HADD2 R185, -R197.H0_H0, -RZ.H0_H0 ;  /* 0xa00000ffc5b9b230 */ /* 0x000fe20000000900 */
[----:B-1----:R-:W-:-:S04]  /*17b20*/  F2FP.PACK_AB R0, R26, R23 ;  /* 0x000000171a00723e */ /* 0x002fc800000000ff */
[C---:B------:R-:W-:Y:S02]  /*17b30*/  PRMT R194, R0.reuse, 0x7610, R194 ;  /* 0x0000761000c27816 */ /* 0x040fe400000000c2 */
[----:B------:R-:W-:Y:S02]  /*17b40*/  @!P3 PRMT R197, R185, 0x5410, RZ ;  /* 0x00005410b9c5b816 */ /* 0x000fe400000000ff */
[----:B------:R-:W-:Y:S01]  /*17b50*/  ISETP.GE.U32.AND P3, PT, R211, R13, PT ;  /* 0x0000000dd300720c */ /* 0x000fe20003f66070 */
[----:B------:R-:W-:Y:S01]  /*17b60*/  @!P1 HADD2 R64, -R194.H0_H0, -RZ.H0_H0 ;  /* 0xa00000ffc2409230 */ /* 0x000fe20000000900 */
[--C-:B------:R-:W-:Y:S01]  /*17b70*/  SHF.R.U32.HI R13, RZ, 0x10, R12.reuse ;  /* 0x00000010ff0d7819 */ /* 0x100fe2000001160c */
[----:B------:R-:W-:Y:S01]  /*17b80*/  @!P2 HADD2 R187, -R196.H0_H0, -RZ.H0_H0 ;  /* 0xa00000ffc4bba230 */ /* 0x000fe20000000900 */
[----:B------:R-:W-:Y:S02]  /*17b90*/  PRMT R193, R0, 0x7632, R193 ;  /* 0x0000763200c17816 */ /* 0x000fe400000000c1 */
[----:B------:R-:W-:-:S02]  /*17ba0*/  SHF.R.U32.HI R0, RZ, 0x18, R12 ;  /* 0x00000018ff007819 */ /* 0x000fc4000001160c */
[----:B------:R-:W-:Y:S02]  /*17bb0*/  LOP3.LUT R13, R13, 0xff, RZ, 0xc0, !PT ;  /* 0x000000ff0d0d7812 */ /* 0x000fe400078ec0ff */
[----:B------:R-:W-:Y:S02]  /*17bc0*/  PRMT R68, R194, 0x5410, R193 ;  /* 0x00005410c2447816 */ /* 0x000fe400000000c1 */
[----:B------:R-:W-:Y:S02]  /*17bd0*/  @!P1 PRMT R194, R64, 0x5410, RZ ;  /* 0x0000541040c29816 */ /* 0x000fe400000000ff */
[----:B------:R-:W-:Y:S02]  /*17be0*/  @!P2 PRMT R196, R187, 0x5410, RZ ;  /* 0x00005410bbc4a816 */ /* 0x000fe400000000ff */
[C---:B------:R-:W-:Y:S02]  /*17bf0*/  ISETP.GE.U32.AND P1, PT, R211.reuse, R0, PT ;  /* 0x00000000d300720c */ /* 0x040fe40003f26070 */
[----:B------:R-:W-:Y:S01]  /*17c00*/  ISETP.GE.U32.AND P2, PT, R211, R13, PT ;  /* 0x0000000dd300720c */ /* 0x000fe20003f46070 */
[----:B------:R-:W-:Y:S01]  /*17c10*/  FADD.FTZ R13, R235, -R18 ;  /* 0x80000012eb0d7221 */ /* 0x000fe20000010000 */
[----:B------:R-:W-:Y:S01]  /*17c20*/  LOP3.LUT R0, R12, 0xffff, RZ, 0xc0, !PT ;  /* 0x0000ffff0c007812 */ /* 0x000fe200078ec0ff */
[----:B------:R-:W-:Y:S01]  /*17c30*/  MUFU.EX2 R17, R139 ;  /* 0x0000008b00117308 */ /* 0x000fe20000000800 */
[----:B------:R-:W-:-:S02]  /*17c40*/  FMUL.FTZ R12, R55, R2 ;  /* 0x00000002370c7220 */ /* 0x000fc40000410000 */
[----:B------:R-:W-:Y:S01]  /*17c50*/  SHF.R.U32.HI R0, RZ, 0x8, R0 ;  /* 0x00000008ff007819 */ /* 0x000fe20000011600 */
[----:B------:R-:W-:-:S04]  /*17c60*/  FMUL.FTZ R14, R54, R2 ;  /* 0x00000002360e7220 */ /* 0x000fc80000410000 */
[----:B------:R-:W1:Y:S01]  /*17c70*/  MUFU.EX2 R18, R138 ;  /* 0x0000008a00127308 */ /* 0x000e620000000800 */
[----:B------:R-:W-:Y:S01]  /*17c80*/  @!P3 HADD2 R65, -R193.H0_H0, -RZ.H0_H0 ;  /* 0xa00000ffc141b230 */ /* 0x000fe20000000900 */
[-C--:B------:R-:W-:Y:S01]  /*17c90*/  FMUL.FTZ R69, R70, R2.reuse ;  /* 0x0000000246457220 */ /* 0x080fe20000410000 */
[----:B------:R-:W-:Y:S01]  /*17ca0*/  LOP3.LUT R0, R0, 0xffff, RZ, 0xc0, !PT ;  /* 0x0000ffff00007812 */ /* 0x000fe200078ec0ff */
[----:B------:R-:W-:Y:S02]  /*17cb0*/  IMAD.MOV.U32 R70, RZ, RZ, R12 ;  /* 0x000000ffff467224 */ /* 0x000fe400078e000c */
[-C--:B------:R-:W-:Y:S02]  /*17cc0*/  FMUL.FTZ R12, R82, R2.reuse ;  /* 0x00000002520c7220 */ /* 0x080fe40000410000 */
[----:B------:R-:W-:Y:S02]  /*17cd0*/  FMUL.FTZ R13, R13, c[0x0][0x23c] ;  /* 0x00008f000d0d7a20 */ /* 0x000fe40000410000 */
[----:B------:R-:W-:Y:S01]  /*17ce0*/  IMAD.MOV.U32 R82, RZ, RZ, R14 ;  /* 0x000000ffff527224 */ /* 0x000fe200078e000e */
[----:B------:R-:W-:Y:S01]  /*17cf0*/  @!P3 PRMT R193, R65, 0x5410, RZ ;  /* 0x0000541041c1b816 */ /* 0x000fe200000000ff */
[----:B------:R-:W-:Y:S01]  /*17d00*/  FMUL.FTZ R14, R83, R2 ;  /* 0x00000002530e7220 */ /* 0x000fe20000410000 */
[----:B------:R-:W-:Y:S01]  /*17d10*/  ISETP.GE.U32.AND P3, PT, R211, R0, PT ;  /* 0x00000000d300720c */ /* 0x000fe20003f66070 */
[----:B------:R-:W-:-:S02]  /*17d20*/  IMAD.MOV.U32 R247, RZ, RZ, R251 ;  /* 0x000000fffff77224 */ /* 0x000fc400078e00fb */
[-C--:B------:R-:W-:Y:S02]  /*17d30*/  FMUL.FTZ R67, R67, R2.reuse ;  /* 0x0000000243437220 */ /* 0x080fe40000410000 */
[----:B------:R-:W-:Y:S01]  /*17d40*/  IMAD.MOV.U32 R83, RZ, RZ, R243 ;  /* 0x000000ffff537224 */ /* 0x000fe200078e00f3 */
[----:B------:R2:W-:Y:S01]  /*17d50*/  MUFU.EX2 R16, R35 ;  /* 0x0000002300107308 */ /* 0x0005e20000000800 */
[-C--:B------:R-:W-:Y:S02]  /*17d60*/  FMUL.FTZ R243, R87, R2.reuse ;  /* 0x0000000257f37220 */ /* 0x080fe40000410000 */
[----:B------:R-:W-:Y:S02]  /*17d70*/  IMAD.MOV.U32 R87, RZ, RZ, R69 ;  /* 0x000000ffff577224 */ /* 0x000fe400078e0045 */
[----:B------:R-:W-:Y:S02]  /*17d80*/  IMAD.MOV.U32 R117, RZ, RZ, R210 ;  /* 0x000000ffff757224 */ /* 0x000fe400078e00d2 */
[-C--:B------:R-:W-:Y:S01]  /*17d90*/  FMUL.FTZ R69, R114, R2.reuse ;  /* 0x0000000272457220 */ /* 0x080fe20000410000 */
[----:B------:R-:W3:Y:S01]  /*17da0*/  MUFU.EX2 R0, R13 ;  /* 0x0000000d00007308 */ /* 0x000ee20000000800 */
[----:B------:R-:W-:-:S02]  /*17db0*/  FMUL.FTZ R235, R115, R2 ;  /* 0x0000000273eb7220 */ /* 0x000fc40000410000 */
[----:B------:R-:W-:Y:S02]  /*17dc0*/  IMAD.MOV.U32 R128, RZ, RZ, R246 ;  /* 0x000000ffff807224 */ /* 0x000fe400078e00f6 */
[----:B------:R-:W-:Y:S02]  /*17dd0*/  IMAD.MOV.U32 R129, RZ, RZ, R247 ;  /* 0x000000ffff817224 */ /* 0x000fe400078e00f7 */
[----:B------:R-:W-:Y:S02]  /*17de0*/  IMAD.MOV.U32 R65, RZ, RZ, R250 ;  /* 0x000000ffff417224 */ /* 0x000fe400078e00fa */
[-C--:B--2---:R-:W-:Y:S02]  /*17df0*/  FMUL.FTZ R35, R98, R2.reuse ;  /* 0x0000000262237220 */ /* 0x084fe40000410000 */
[----:B------:R-:W-:Y:S02]  /*17e00*/  FMUL.FTZ R231, R71, R2 ;  /* 0x0000000247e77220 */ /* 0x000fe40000410000 */
[----:B------:R-:W-:-:S02]  /*17e10*/  IMAD.MOV.U32 R98, RZ, RZ, R67 ;  /* 0x000000ffff627224 */ /* 0x000fc400078e0043 */
[-C--:B------:R-:W-:Y:S02]  /*17e20*/  FMUL.FTZ R210, R99, R2.reuse ;  /* 0x0000000263d27220 */ /* 0x080fe40000410000 */
[----:B------:R-:W-:Y:S02]  /*17e30*/  IMAD.MOV.U32 R114, RZ, RZ, R214 ;  /* 0x000000ffff727224 */ /* 0x000fe400078e00d6 */
[----:B------:R-:W-:Y:S02]  /*17e40*/  IMAD.MOV.U32 R115, RZ, RZ, R215 ;  /* 0x000000ffff737224 */ /* 0x000fe400078e00d7 */
        /* <DEDUP_REMOVED lines=20> */
[----:B-1----:R-:W-:-:S04]  /*17f90*/  F2FP.PACK_AB R2, R18, R17 ;  /* 0x000000111202723e */ /* 0x002fc800000000ff */
[C---:B------:R-:W-:Y:S02]  /*17fa0*/  PRMT R192, R2.reuse, 0x7610, R192 ;  /* 0x0000761002c07816 */ /* 0x040fe400000000c0 */
[----:B------:R-:W-:-:S03]  /*17fb0*/  PRMT R191, R2, 0x7632, R191 ;  /* 0x0000763202bf7816 */ /* 0x000fc600000000bf */
[----:B------:R-:W-:Y:S01]  /*17fc0*/  @!P6 HADD2 R52, -R192.H0_H0, -RZ.H0_H0 ;  /* 0xa00000ffc034e230 */ /* 0x000fe20000000900 */
[----:B---3--:R-:W-:Y:S01]  /*17fd0*/  FMUL.FTZ R97, R57, R0 ;  /* 0x0000000039617220 */ /* 0x008fe20000410000 */
[----:B------:R-:W-:Y:S01]  /*17fe0*/  PRMT R57, R192, 0x5410, R191 ;  /* 0x00005410c0397816 */ /* 0x000fe200000000bf */
[----:B------:R-:W-:Y:S02]  /*17ff0*/  IMAD.MOV.U32 R66, RZ, RZ, R212 ;  /* 0x000000ffff427224 */ /* 0x000fe400078e00d4 */
[----:B------:R-:W-:Y:S01]  /*18000*/  @!P6 PRMT R192, R52, 0x5410, RZ ;  /* 0x0000541034c0e816 */ /* 0x000fe200000000ff */
[----:B------:R-:W-:Y:S01]  /*18010*/  IMAD.MOV.U32 R52, RZ, RZ, R207 ;  /* 0x000000ffff347224 */ /* 0x000fe200078e00cf */
[----:B------:R-:W-:Y:S08]  /*18020*/  MUFU.EX2 R212, R137 ;  /* 0x0000008900d47308 */ /* 0x000ff00000000800 */
[----:B------:R-:W1:Y:S01]  /*18030*/  MUFU.EX2 R207, R136 ;  /* 0x0000008800cf7308 */ /* 0x000e620000000800 */
[----:B------:R-:W-:-:S02]  /*18040*/  IMAD.MOV.U32 R112, RZ, RZ, R84 ;  /* 0x000000ffff707224 */ /* 0x000fc400078e0054 */
[----:B------:R-:W-:Y:S02]  /*18050*/  IMAD.MOV.U32 R64, RZ, RZ, R85 ;  /* 0x000000ffff407224 */ /* 0x000fe400078e0055 */
[----:B------:R-:W-:Y:S02]  /*18060*/  FMUL.FTZ R101, R61, R0 ;  /* 0x000000003d657220 */ /* 0x000fe40000410000 */
[----:B------:R-:W-:Y:S02]  /*18070*/  IMAD.MOV.U32 R61, RZ, RZ, R115 ;  /* 0x000000ffff3d7224 */ /* 0x000fe400078e0073 */
[----:B------:R-:W-:Y:S02]  /*18080*/  IMAD.MOV.U32 R115, RZ, RZ, R70 ;  /* 0x000000ffff737224 */ /* 0x000fe400078e0046 */
[----:B------:R-:W-:Y:S02]  /*18090*/  IMAD.MOV.U32 R131, RZ, RZ, R112 ;  /* 0x000000ffff837224 */ /* 0x000fe400078e0070 */
        /* <DEDUP_REMOVED lines=8> */
[----:B------:R-:W-:Y:S02]  /*18120*/  IMAD.MOV.U32 R76, RZ, RZ, R113 ;  /* 0x000000ffff4c7224 */ /* 0x000fe400078e0071 */
[-C--:B------:R-:W-:Y:S02]  /*18130*/  FFMA.FTZ R22, R230, R0.reuse, R16 ;  /* 0x00000000e6167223 */ /* 0x080fe40000010010 */
        /* <DEDUP_REMOVED lines=29> */
[----:B-1----:R-:W-:-:S04]  /*18310*/  F2FP.PACK_AB R0, R207, R212 ;  /* 0x000000d4cf00723e */ /* 0x002fc800000000ff */
[C---:B------:R-:W-:Y:S02]  /*18320*/  PRMT R188, R0.reuse, 0x7610, R188 ;  /* 0x0000761000bc7816 */ /* 0x040fe400000000bc */
[----:B------:R-:W-:Y:S01]  /*18330*/  PRMT R187, R0, 0x7632, R187 ;  /* 0x0000763200bb7816 */ /* 0x000fe200000000bb */
[----:B------:R-:W-:Y:S02]  /*18340*/  IMAD.MOV.U32 R124, RZ, RZ, R130 ;  /* 0x000000ffff7c7224 */ /* 0x000fe400078e0082 */
[----:B------:R-:W-:Y:S02]  /*18350*/  @!P2 HADD2 R5, -R188.H0_H0, -RZ.H0_H0 ;  /* 0xa00000ffbc05a230 */ /* 0x000fe40000000900 */
[----:B------:R-:W-:Y:S01]  /*18360*/  @!P1 HADD2 R4, -R187.H0_H0, -RZ.H0_H0 ;  /* 0xa00000ffbb049230 */ /* 0x000fe20000000900 */
[----:B------:R-:W-:Y:S01]  /*18370*/  FMUL.FTZ R130, R126, R6 ;  /* 0x000000067e827220 */ /* 0x000fe20000410000 */
[----:B------:R-:W-:Y:S02]  /*18380*/  PRMT R126, R188, 0x5410, R187 ;  /* 0x00005410bc7e7816 */ /* 0x000fe400000000bb */
[----:B------:R-:W-:-:S02]  /*18390*/  @!P2 PRMT R188, R5, 0x5410, RZ ;  /* 0x0000541005bca816 */ /* 0x000fc400000000ff */
[----:B------:R-:W-:Y:S02]  /*183a0*/  @!P1 PRMT R187, R4, 0x5410, RZ ;  /* 0x0000541004bb9816 */ /* 0x000fe400000000ff */
[----:B------:R-:W2:Y:S01]  /*183b0*/  LDL.LU.64 R4, [R1] ;  /* 0x0000000001047983 */ /* 0x000ea20000300a00 */
[----:B------:R-:W-:Y:S01]  /*183c0*/  IMAD.MOV.U32 R116, RZ, RZ, R204 ;  /* 0x000000ffff747224 */ /* 0x000fe200078e00cc */
[----:B------:R-:W-:Y:S08]  /*183d0*/  MUFU.EX2 R24, R182 ;  /* 0x000000b600187308 */ /* 0x000ff00000000800 */
[----:B------:R-:W1:Y:S01]  /*183e0*/  MUFU.EX2 R204, R183 ;  /* 0x000000b700cc7308 */ /* 0x000e620000000800 */
[----:B------:R-:W-:-:S02]  /*183f0*/  IMAD.MOV.U32 R118, RZ, RZ, R102 ;  /* 0x000000ffff767224 */ /* 0x000fc400078e0066 */
[----:B------:R-:W-:Y:S02]  /*18400*/  IMAD.MOV.U32 R102, RZ, RZ, R83 ;  /* 0x000000ffff667224 */ /* 0x000fe400078e0053 */
[----:B------:R-:W-:Y:S01]  /*18410*/  IMAD.MOV.U32 R103, RZ, RZ, R82 ;  /* 0x000000ffff677224 */ /* 0x000fe200078e0052 */
[----:B------:R-:W-:Y:S01]  /*18420*/  @!P5 HADD2 R7, -R191.H0_H0, -RZ.H0_H0 ;  /* 0xa00000ffbf07d230 */ /* 0x000fe20000000900 */
[----:B------:R-:W-:Y:S02]  /*18430*/  IMAD.MOV.U32 R60, RZ, RZ, R114 ;  /* 0x000000ffff3c7224 */ /* 0x000fe400078e0072 */
[----:B------:R-:W-:Y:S02]  /*18440*/  IMAD.MOV.U32 R119, RZ, RZ, R98 ;  /* 0x000000ffff777224 */ /* 0x000fe400078e0062 */
[----:B------:R-:W-:Y:S02]  /*18450*/  IMAD.MOV.U32 R114, RZ, RZ, R86 ;  /* 0x000000ffff727224 */ /* 0x000fe400078e0056 */
[----:B------:R-:W-:-:S02]  /*18460*/  FMUL.FTZ R98, R58, R6 ;  /* 0x000000063a627220 */ /* 0x000fc40000410000 */
[----:B------:R-:W-:Y:S01]  /*18470*/  IMAD.MOV.U32 R77, RZ, RZ, R102 ;  /* 0x000000ffff4d7224 */ /* 0x000fe200078e0066 */
[----:B-1----:R-:W-:Y:S01]  /*18480*/  F2FP.PACK_AB R2, R204, R24 ;  /* 0x00000018cc02723e */ /* 0x002fe200000000ff */
[----:B------:R-:W-:Y:S01]  /*18490*/  IMAD.MOV.U32 R58, RZ, RZ, R99 ;  /* 0x000000ffff3a7224 */ /* 0x000fe200078e0063 */
[----:B------:R-:W-:Y:S01]  /*184a0*/  LOP3.LUT R0, R10, 0xff, RZ, 0xc0, !PT ;  /* 0x000000ff0a007812 */ /* 0x000fe200078ec0ff */
[-C--:B------:R-:W-:Y:S01]  /*184b0*/  FMUL.FTZ R102, R62, R6.reuse ;  /* 0x000000063e667220 */ /* 0x080fe20000410000 */
[----:B------:R-:W-:Y:S01]  /*184c0*/  PRMT R190, R2, 0x7610, R190 ;  /* 0x0000761002be7816 */ /* 0x000fe200000000be */
[----:B------:R-:W-:Y:S02]  /*184d0*/  FMUL.FTZ R99, R59, R6 ;  /* 0x000000063b637220 */ /* 0x000fe40000410000 */
[----:B------:R-:W-:Y:S02]  /*184e0*/  IMAD.MOV.U32 R62, RZ, RZ, R103 ;  /* 0x000000ffff3e7224 */ /* 0x000fe400078e0067 */
[----:B------:R-:W-:-:S02]  /*184f0*/  IMAD.MOV.U32 R59, RZ, RZ, R76 ;  /* 0x000000ffff3b7224 */ /* 0x000fc400078e004c */
[----:B------:R-:W-:Y:S01]  /*18500*/  FMUL.FTZ R103, R63, R6 ;  /* 0x000000063f677220 */ /* 0x000fe20000410000 */
[----:B------:R-:W-:Y:S01]  /*18510*/  @!P5 PRMT R191, R7, 0x5410, RZ ;  /* 0x0000541007bfd816 */ /* 0x000fe200000000ff */
[----:B------:R-:W-:Y:S02]  /*18520*/  IMAD.MOV.U32 R230, RZ, RZ, R87 ;  /* 0x000000ffffe67224 */ /* 0x000fe400078e0057 */
[----:B------:R-:W-:Y:S02]  /*18530*/  IMAD.MOV.U32 R125, RZ, RZ, R131 ;  /* 0x000000ffff7d7224 */ /* 0x000fe400078e0083 */
[----:B------:R-:W-:Y:S02]  /*18540*/  IMAD.MOV.U32 R76, RZ, RZ, R115 ;  /* 0x000000ffff4c7224 */ /* 0x000fe400078e0073 */
[----:B------:R-:W-:Y:S01]  /*18550*/  IMAD.MOV.U32 R63, RZ, RZ, R114 ;  /* 0x000000ffff3f7224 */ /* 0x000fe200078e0072 */
[----:B------:R-:W-:Y:S01]  /*18560*/  ISETP.GE.U32.AND P6, PT, R211, R0, PT ;  /* 0x00000000d300720c */ /* 0x000fe20003fc6070 */
        /* <DEDUP_REMOVED lines=27> */
[----:B------:R-:W-:Y:S01]  /*18720*/  LOP3.LUT R0, R241, UR13, R30, 0x96, !PT ;  /* 0x0000000df1007c12 */ /* 0x000fe2000f8e961e */
[----:B------:R-:W-:Y:S01]  /*18730*/  IMAD.WIDE.U32 R6, R216, -0x2daee0ad, RZ ;  /* 0xd2511f53d8067825 */ /* 0x000fe200078e00ff */
[----:B------:R-:W-:Y:S01]  /*18740*/  @!P4 HADD2 R9, -R190.H0_H0, -RZ.H0_H0 ;  /* 0xa00000ffbe09c230 */ /* 0x000fe20000000900 */
[----:B------:R-:W-:Y:S02]  /*18750*/  PRMT R189, R2, 0x7632, R189 ;  /* 0x0000763202bd7816 */ /* 0x000fe400000000bd */
[----:B------:R-:W-:Y:S02]  /*18760*/  IMAD.MOV.U32 R78, RZ, RZ, R13 ;  /* 0x000000ffff4e7224 */ /* 0x000fe400078e000d */
[----:B------:R-:W-:Y:S01]  /*18770*/  PRMT R127, R190, 0x5410, R189 ;  /* 0x00005410be7f7816 */ /* 0x000fe200000000bd */
[----:B------:R-:W-:Y:S01]  /*18780*/  IMAD.MOV.U32 R79, RZ, RZ, R12 ;  /* 0x000000ffff4f7224 */ /* 0x000fe200078e000c */
[----:B------:R-:W-:Y:S01]  /*18790*/  @!P4 PRMT R190, R9, 0x5410, RZ ;  /* 0x0000541009bec816 */ /* 0x000fe200000000ff */
[----:B------:R-:W-:Y:S01]  /*187a0*/  IMAD.MOV.U32 R9, RZ, RZ, R14 ;  /* 0x000000ffff097224 */ /* 0x000fe200078e000e */
[----:B------:R-:W-:-:S02]  /*187b0*/  LOP3.LUT R13, R10, 0xffff, RZ, 0xc0, !PT ;  /* 0x0000ffff0a0d7812 */ /* 0x000fc400078ec0ff */
[--C-:B------:R-:W-:Y:S02]  /*187c0*/  SHF.R.U32.HI R14, RZ, 0x10, R10.reuse ;  /* 0x00000010ff0e7819 */ /* 0x100fe4000001160a */
[----:B------:R-:W-:Y:S01]  /*187d0*/  SHF.R.U32.HI R12, RZ, 0x18, R10 ;  /* 0x00000018ff0c7819 */ /* 0x000fe2000001160a */
[----:B------:R-:W-:Y:S01]  /*187e0*/  @!P3 HADD2 R8, -R189.H0_H0, -RZ.H0_H0 ;  /* 0xa00000ffbd08b230 */ /* 0x000fe20000000900 */
[----:B------:R-:W-:-:S04]  /*187f0*/  IMAD.MOV.U32 R216, RZ, RZ, R9 ;  /* 0x000000ffffd87224 */ /* 0x000fc800078e0009 */
[----:B------:R-:W-:Y:S02]  /*18800*/  @!P3 PRMT R189, R8, 0x5410, RZ ;  /* 0x0000541008bdb816 */ /* 0x000fe400000000ff */
[----:B------:R-:W-:Y:S01]  /*18810*/  ISETP.GE.U32.AND P5, PT, R211, R12, PT ;  /* 0x0000000cd300720c */ /* 0x000fe20003fa6070 */
[----:B------:R-:W-:Y:S02]  /*18820*/  IMAD.MOV.U32 R241, RZ, RZ, R79 ;  /* 0x000000fffff17224 */ /* 0x000fe400078e004f */
[----:B------:R-:W-:Y:S01]  /*18830*/  FADD.FTZ R12, R19, R27 ;  /* 0x0000001b130c7221 */ /* 0x000fe20000010000 */
[----:B--2---:R-:W-:Y:S01]  /*18840*/  LOP3.LUT R2, R7, UR12, R4, 0x96, !PT ;  /* 0x0000000c07027c12 */ /* 0x004fe2000f8e9604 */
[----:B------:R-:W-:-:S04]  /*18850*/  IMAD.WIDE.U32 R4, R0, -0x2daee0ad, RZ ;  /* 0xd2511f5300047825 */ /* 0x000fc800078e00ff */
[----:B------:R-:W-:Y:S01]  /*18860*/  IMAD.WIDE.U32 R10, R2, -0x326172a9, RZ ;  /* 0xcd9e8d57020a7825 */ /* 0x000fe200078e00ff */
[----:B------:R-:W-:-:S04]  /*18870*/  LOP3.LUT R6, R5, UR10, R6, 0x96, !PT ;  /* 0x0000000a05067c12 */ /* 0x000fc8000f8e9606 */
[----:B------:R-:W-:Y:S01]  /*18880*/  LOP3.LUT R0, R11, UR11, R240, 0x96, !PT ;  /* 0x0000000b0b007c12 */ /* 0x000fe2000f8e96f0 */
[----:B------:R-:W-:-:S04]  /*18890*/  IMAD.WIDE.U32 R6, R6, -0x326172a9, RZ ;  /* 0xcd9e8d5706067825 */ /* 0x000fc800078e00ff */
[----:B------:R-:W-:Y:S01]  /*188a0*/  IMAD.WIDE.U32 R8, R0, -0x2daee0ad, RZ ;  /* 0xd2511f5300087825 */ /* 0x000fe200078e00ff */
[----:B------:R-:W-:-:S05]  /*188b0*/  LOP3.LUT R0, R7, UR9, R10, 0x96, !PT ;  /* 0x0000000907007c12 */ /* 0x000fca000f8e960a */
[----:B------:R-:W-:Y:S01]  /*188c0*/  IMAD.WIDE.U32 R10, R0, -0x2daee0ad, RZ ;  /* 0xd2511f53000a7825 */ /* 0x000fe200078e00ff */
[----:B------:R-:W-:-:S04]  /*188d0*/  LOP3.LUT R2, R9, UR8, R4, 0x96, !PT ;  /* 0x0000000809027c12 */ /* 0x000fc8000f8e9604 */
[----:B------:R-:W-:-:S05]  /*188e0*/  LOP3.LUT R0, R11, UR6, R8, 0x96, !PT ;  /* 0x000000060b007c12 */ /* 0x000fca000f8e9608 */
[----:B------:R-:W-:-:S05]  /*188f0*/  IMAD.WIDE.U32 R4, R0, -0x326172a9, RZ ;  /* 0xcd9e8d5700047825 */ /* 0x000fca00078e00ff */
[----:B------:R-:W-:-:S04]  /*18900*/  LOP3.LUT R0, R4, 0xff, RZ, 0xc0, !PT ;  /* 0x000000ff04007812 */ /* 0x000fc800078ec0ff */
[----:B------:R-:W-:Y:S02]  /*18910*/  ISETP.GE.U32.AND P4, PT, R211, R0, PT ;  /* 0x00000000d300720c */ /* 0x000fe40003f86070 */
[----:B------:R-:W-:Y:S01]  /*18920*/  SHF.R.U32.HI R0, RZ, 0x18, R4 ;  /* 0x00000018ff007819 */ /* 0x000fe20000011604 */
[----:B------:R-:W-:-:S03]  /*18930*/  IMAD.WIDE.U32 R8, R2, -0x326172a9, RZ ;  /* 0xcd9e8d5702087825 */ /* 0x000fc600078e00ff */
[----:B------:R-:W-:Y:S02]  /*18940*/  ISETP.GE.U32.AND P1, PT, R211, R0, PT ;  /* 0x00000000d300720c */ /* 0x000fe40003f26070 */
[----:B------:R-:W-:Y:S02]  /*18950*/  SHF.R.U32.HI R0, RZ, 0x8, R13 ;  /* 0x00000008ff007819 */ /* 0x000fe4000001160d */
[----:B------:R-:W1:Y:S01]  /*18960*/  LDC.U8 R13, c[0x0][0x2d8] ;  /* 0x0000b600ff0d7b82 */ /* 0x000e620000000000 */
[----:B------:R-:W-:Y:S01]  /*18970*/  LOP3.LUT R2, R5, UR15, R8, 0x96, !PT ;  /* 0x0000000f05027c12 */ /* 0x000fe2000f8e9608 */
[----:B------:R-:W-:Y:S02]  /*18980*/  IMAD.MOV.U32 R8, RZ, RZ, R208 ;  /* 0x000000ffff087224 */ /* 0x000fe400078e00d0 */
[----:B------:R2:W-:Y:S01]  /*18990*/  MUFU.EX2 R208, R221 ;  /* 0x000000dd00d07308 */ /* 0x0005e20000000800 */
[----:B------:R-:W-:Y:S02]  /*189a0*/  LOP3.LUT R9, R9, UR7, R6, 0x96, !PT ;  /* 0x0000000709097c12 */ /* 0x000fe4000f8e9606 */
[----:B------:R-:W-:-:S02]  /*189b0*/  LOP3.LUT R6, R4, 0xffff, RZ, 0xc0, !PT ;  /* 0x0000ffff04067812 */ /* 0x000fc400078ec0ff */
[----:B------:R-:W-:Y:S01]  /*189c0*/  SHF.R.U32.HI R5, RZ, 0x10, R4 ;  /* 0x00000010ff057819 */ /* 0x000fe20000011604 */
[----:B--2---:R-:W-:Y:S02]  /*189d0*/  IMAD.MOV.U32 R221, RZ, RZ, R59 ;  /* 0x000000ffffdd7224 */ /* 0x004fe400078e003b */
[----:B------:R-:W-:Y:S02]  /*189e0*/  IMAD.MOV.U32 R59, RZ, RZ, R124 ;  /* 0x000000ffff3b7224 */ /* 0x000fe400078e007c */
[----:B------:R-:W-:Y:S02]  /*189f0*/  IMAD.MOV.U32 R124, RZ, RZ, R210 ;  /* 0x000000ffff7c7224 */ /* 0x000fe400078e00d2 */
[----:B------:R-:W2:Y:S01]  /*18a00*/  MUFU.EX2 R210, R223 ;  /* 0x000000df00d27308 */ /* 0x000ea20000000800 */
[----:B------:R-:W-:Y:S02]  /*18a10*/  LOP3.LUT R4, R5, 0xff, RZ, 0xc0, !PT ;  /* 0x000000ff05047812 */ /* 0x000fe400078ec0ff */
[----:B------:R-:W-:-:S02]  /*18a20*/  LOP3.LUT R0, R0, 0xffff, RZ, 0xc0, !PT ;  /* 0x0000ffff00007812 */ /* 0x000fc400078ec0ff */
[C---:B-1----:R-:W-:Y:S01]  /*18a30*/  ISETP.GE.U32.AND P2, PT, R13.reuse, R4, PT ;  /* 0x000000040d00720c */ /* 0x042fe20003f46070 */
[----:B------:R-:W-:Y:S01]  /*18a40*/  IMAD.MOV.U32 R240, RZ, RZ, R78 ;  /* 0x000000fffff07224 */ /* 0x000fe200078e004e */
[----:B------:R-:W-:Y:S01]  /*18a50*/  ISETP.GE.U32.AND P3, PT, R13, R0, PT ;  /* 0x000000000d00720c */ /* 0x000fe20003f66070 */
[----:B------:R-:W-:Y:S01]  /*18a60*/  IMAD.MOV.U32 R78, RZ, RZ, R125 ;  /* 0x000000ffff4e7224 */ /* 0x000fe200078e007d */
[----:B--2---:R-:W-:-:S04]  /*18a70*/  F2FP.PACK_AB R4, R210, R208 ;  /* 0x000000d0d204723e */ /* 0x004fc800000000ff */
[C---:B------:R-:W-:Y:S01]  /*18a80*/  PRMT R186, R4.reuse, 0x7610, R186 ;  /* 0x0000761004ba7816 */ /* 0x040fe200000000ba */
[----:B------:R-:W-:Y:S01]  /*18a90*/  IMAD.MOV.U32 R125, RZ, RZ, R35 ;  /* 0x000000ffff7d7224 */ /* 0x000fe200078e0023 */
[----:B------:R-:W1:Y:S01]  /*18aa0*/  MUFU.EX2 R0, R184 ;  /* 0x000000b800007308 */ /* 0x000e620000000800 */
[----:B------:R-:W-:Y:S01]  /*18ab0*/  IMAD.MOV.U32 R35, RZ, RZ, R209 ;  /* 0x000000ffff237224 */ /* 0x000fe200078e00d1 */
[----:B------:R-:W-:Y:S01]  /*18ac0*/  PRMT R185, R4, 0x7632, R185 ;  /* 0x0000763204b97816 */ /* 0x000fe200000000b9 */
[----:B------:R-:W-:Y:S01]  /*18ad0*/  @!P6 HADD2 R36, -R186.H0_H0, -RZ.H0_H0 ;  /* 0xa00000ffba24e230 */ /* 0x000fe20000000900 */
[----:B------:R-:W-:Y:S01]  /*18ae0*/  LOP3.LUT R4, R14, 0xff, RZ, 0xc0, !PT ;  /* 0x000000ff0e047812 */ /* 0x000fe200078ec0ff */
[----:B------:R-:W-:-:S03]  /*18af0*/  IMAD.MOV.U32 R223, RZ, RZ, R125 ;  /* 0x000000ffffdf7224 */ /* 0x000fc600078e007d */
[----:B------:R-:W-:Y:S01]  /*18b00*/  MUFU.EX2 R209, R198 ;  /* 0x000000c600d17308 */ /* 0x000fe20000000800 */
[----:B------:R-:W-:Y:S02]  /*18b10*/  PRMT R125, R186, 0x5410, R185 ;  /* 0x00005410ba7d7816 */ /* 0x000fe400000000b9 */
[----:B------:R-:W-:-:S05]  /*18b20*/  @!P6 PRMT R186, R36, 0x5410, RZ ;  /* 0x0000541024bae816 */ /* 0x000fca00000000ff */
[----:B------:R-:W2:Y:S01]  /*18b30*/  MUFU.EX2 R211, R199 ;  /* 0x000000c700d37308 */ /* 0x000ea20000000800 */
[----:B------:R-:W-:Y:S02]  /*18b40*/  ISETP.GE.U32.AND P6, PT, R13, R4, PT ;  /* 0x000000040d00720c */ /* 0x000fe40003fc6070 */
[----:B------:R-:W-:Y:S01]  /*18b50*/  SHF.R.U32.HI R4, RZ, 0x8, R6 ;  /* 0x00000008ff047819 */ /* 0x000fe20000011606 */
[----:B------:R-:W-:-:S03]  /*18b60*/  @!P3 HADD2 R37, -R185.H0_H0, -RZ.H0_H0 ;  /* 0xa00000ffb925b230 */ /* 0x000fc60000000900 */
[----:B------:R-:W-:Y:S02]  /*18b70*/  LOP3.LUT R4, R4, 0xffff, RZ, 0xc0, !PT ;  /* 0x0000ffff04047812 */ /* 0x000fe400078ec0ff */
[----:B------:R-:W-:Y:S01]  /*18b80*/  @!P3 PRMT R185, R37, 0x5410, RZ ;  /* 0x0000541025b9b816 */ /* 0x000fe200000000ff */
[C---:B-1----:R-:W-:Y:S01]  /*18b90*/  FADD.FTZ R11, R0.reuse, R22 ;  /* 0x00000016000b7221 */ /* 0x042fe20000010000 */
[----:B------:R-:W-:Y:S02]  /*18ba0*/  ISETP.GE.U32.AND P3, PT, R13, R4, PT ;  /* 0x000000040d00720c */ /* 0x000fe40003f66070 */
[----:B------:R-:W-:Y:S02]  /*18bb0*/  F2FP.PACK_AB R4, R0, R16 ;  /* 0x000000100004723e */ /* 0x000fe400000000ff */
[----:B--2---:R-:W-:-:S04]  /*18bc0*/  F2FP.PACK_AB R0, R211, R209 ;  /* 0x000000d1d300723e */ /* 0x004fc800000000ff */
[C---:B------:R-:W-:Y:S02]  /*18bd0*/  PRMT R184, R0.reuse, 0x7610, R184 ;  /* 0x0000761000b87816 */ /* 0x040fe400000000b8 */
[----:B------:R-:W-:Y:S01]  /*18be0*/  PRMT R183, R0, 0x7632, R183 ;  /* 0x0000763200b77816 */ /* 0x000fe200000000b7 */
[----:B------:R-:W-:Y:S02]  /*18bf0*/  IMAD.MOV.U32 R79, RZ, RZ, R59 ;  /* 0x000000ffff4f7224 */ /* 0x000fe400078e003b */
[----:B------:R-:W-:Y:S01]  /*18c00*/  @!P6 HADD2 R38, -R184.H0_H0, -RZ.H0_H0 ;  /* 0xa00000ffb826e230 */ /* 0x000fe20000000900 */
[----:B------:R-:W-:Y:S01]  /*18c10*/  LOP3.LUT R0, R2, 0xff, RZ, 0xc0, !PT ;  /* 0x000000ff02007812 */ /* 0x000fe200078ec0ff */
[----:B------:R-:W-:Y:S01]  /*18c20*/  IMAD.MOV.U32 R59, RZ, RZ, R124 ;  /* 0x000000ffff3b7224 */ /* 0x000fe200078e007c */
[----:B------:R-:W-:Y:S02]  /*18c30*/  PRMT R124, R184, 0x5410, R183 ;  /* 0x00005410b87c7816 */ /* 0x000fe400000000b7 */
[----:B------:R-:W-:-:S02]  /*18c40*/  @!P6 PRMT R184, R38, 0x5410, RZ ;  /* 0x0000541026b8e816 */ /* 0x000fc400000000ff */
[----:B------:R-:W-:Y:S02]  /*18c50*/  ISETP.GE.U32.AND P6, PT, R13, R0, PT ;  /* 0x000000000d00720c */ /* 0x000fe40003fc6070 */
[----:B------:R-:W-:Y:S01]  /*18c60*/  LOP3.LUT R0, R2, 0xffff, RZ, 0xc0, !PT ;  /* 0x0000ffff02007812 */ /* 0x000fe200078ec0ff */
[----:B------:R-:W-:Y:S01]  /*18c70*/  IMAD.MOV.U32 R198, RZ, RZ, R30 ;  /* 0x000000ffffc67224 */ /* 0x000fe200078e001e */
[----:B------:R-:W-:Y:S02]  /*18c80*/  @!P5 HADD2 R39, -R183.H0_H0, -RZ.H0_H0 ;  /* 0xa00000ffb727d230 */ /* 0x000fe40000000900 */
[----:B------:R-:W-:Y:S01]  /*18c90*/  SHF.R.U32.HI R0, RZ, 0x8, R0 ;  /* 0x00000008ff007819 */ /* 0x000fe20000011600 */
[----:B------:R-:W-:-:S03]  /*18ca0*/  IMAD.MOV.U32 R36, RZ, RZ, R198 ;  /* 0x000000ffff247224 */ /* 0x000fc600078e00c6 */
[----:B------:R-:W-:Y:S01]  /*18cb0*/  LOP3.LUT R0, R0, 0xffff, RZ, 0xc0, !PT ;  /* 0x0000ffff00007812 */ /* 0x000fe200078ec0ff */
[----:B------:R-:W-:Y:S01]  /*18cc0*/  IMAD.MOV.U32 R198, RZ, RZ, R240 ;  /* 0x000000ffffc67224 */ /* 0x000fe200078e00f0 */
[----:B------:R-:W-:Y:S01]  /*18cd0*/  @!P5 PRMT R183, R39, 0x5410, RZ ;  /* 0x0000541027b7d816 */ /* 0x000fe200000000ff */
[----:B------:R-:W-:Y:S01]  /*18ce0*/  IMAD.MOV.U32 R240, RZ, RZ, R241 ;  /* 0x000000fffff07224 */ /* 0x000fe200078e00f1 */
[----:B------:R-:W-:Y:S01]  /*18cf0*/  ISETP.GE.U32.AND P5, PT, R13, R0, PT ;  /* 0x000000000d00720c */ /* 0x000fe20003fa6070 */
[----:B------:R-:W-:Y:S02]  /*18d00*/  IMAD.MOV.U32 R241, RZ, RZ, R216 ;  /* 0x000000fffff17224 */ /* 0x000fe400078e00d8 */
[----:B------:R-:W-:Y:S02]  /*18d10*/  IMAD.MOV.U32 R216, RZ, RZ, R63 ;  /* 0x000000ffffd87224 */ /* 0x000fe400078e003f */
[----:B------:R-:W-:Y:S01]  /*18d20*/  IMAD.MOV.U32 R63, RZ, RZ, R62 ;  /* 0x000000ffff3f7224 */ /* 0x000fe200078e003e */
[----:B------:R-:W-:Y:S01]  /*18d30*/  MUFU.EX2 R7, R220 ;  /* 0x000000dc00077308 */ /* 0x000fe20000000800 */
[----:B------:R-:W-:-:S02]  /*18d40*/  IMAD.MOV.U32 R62, RZ, RZ, R76 ;  /* 0x000000ffff3e7224 */ /* 0x000fc400078e004c */
[----:B------:R-:W-:Y:S02]  /*18d50*/  FADD.FTZ R5, R25, R34 ;  /* 0x0000002219057221 */ /* 0x000fe40000010000 */
[----:B------:R-:W-:-:S03]  /*18d60*/  IMAD.MOV.U32 R76, RZ, RZ, R200 ;  /* 0x000000ffff4c7224 */ /* 0x000fc600078e00c8 */
[----:B------:R-:W1:Y:S01]  /*18d70*/  MUFU.EX2 R6, R222 ;  /* 0x000000de00067308 */ /* 0x000e620000000800 */
[----:B------:R-:W-:Y:S01]  /*18d80*/  FADD.FTZ R13, R23, R5 ;  /* 0x00000005170d7221 */ /* 0x000fe20000010000 */
[C---:B------:R-:W-:Y:S02]  /*18d90*/  PRMT R182, R4.reuse, 0x7610, R182 ;  /* 0x0000761004b67816 */ /* 0x040fe400000000b6 */
[----:B------:R-:W-:-:S04]  /*18da0*/  PRMT R181, R4, 0x7632, R181 ;  /* 0x0000763204b57816 */ /* 0x000fc800000000b5 */
[----:B------:R2:W-:Y:S01]  /*18db0*/  MUFU.EX2 R200, R225 ;  /* 0x000000e100c87308 */ /* 0x0005e20000000800 */
[----:B------:R-:W-:Y:S01]  /*18dc0*/  IMAD.WIDE.U32 R4, R9, -0x2daee0ad, RZ ;  /* 0xd2511f5309047825 */ /* 0x000fe200078e00ff */
[----:B------:R-:W-:-:S03]  /*18dd0*/  @!P5 HADD2 R41, -R181.H0_H0, -RZ.H0_H0 ;  /* 0xa00000ffb529d230 */ /* 0x000fc60000000900 */
[----:B------:R-:W-:Y:S01]  /*18de0*/  IMAD.MOV.U32 R199, RZ, RZ, R31 ;  /* 0x000000ffffc77224 */ /* 0x000fe200078e001f */
[----:B------:R-:W-:Y:S01]  /*18df0*/  LOP3.LUT R0, R5, UR16, R10, 0x96, !PT ;  /* 0x0000001005007c12 */ /* 0x000fe2000f8e960a */
[----:B------:R-:W-:Y:S01]  /*18e00*/  IMAD.MOV.U32 R34, RZ, RZ, R223 ;  /* 0x000000ffff227224 */ /* 0x000fe200078e00df */
[----:B--2---:R-:W2:Y:S01]  /*18e10*/  LDC.U8 R225, c[0x0][0x2d8] ;  /* 0x0000b600ffe17b82 */ /* 0x004ea20000000000 */
[----:B------:R-:W-:Y:S01]  /*18e20*/  IMAD.MOV.U32 R37, RZ, RZ, R199 ;  /* 0x000000ffff257224 */ /* 0x000fe200078e00c7 */
[----:B------:R-:W-:Y:S01]  /*18e30*/  PRMT R16, R182, 0x5410, R181 ;  /* 0x00005410b6107816 */ /* 0x000fe200000000b5 */
[----:B------:R-:W-:Y:S01]  /*18e40*/  IMAD.MOV.U32 R223, RZ, RZ, R8 ;  /* 0x000000ffffdf7224 */ /* 0x000fe200078e0008 */
[----:B------:R-:W-:Y:S01]  /*18e50*/  LOP3.LUT R8, R0, 0xffff, RZ, 0xc0, !PT ;  /* 0x0000ffff00087812 */ /* 0x000fe200078ec0ff */
[----:B------:R-:W-:Y:S01]  /*18e60*/  @!P6 HADD2 R40, -R182.H0_H0, -RZ.H0_H0 ;  /* 0xa00000ffb628e230 */ /* 0x000fe20000000900 */
[----:B------:R-:W-:Y:S01]  /*18e70*/  @!P5 PRMT R181, R41, 0x5410, RZ ;  /* 0x0000541029b5d816 */ /* 0x000fe200000000ff */
[----:B------:R-:W-:Y:S01]  /*18e80*/  IMAD.MOV.U32 R41, RZ, RZ, R37 ;  /* 0x000000ffff297224 */ /* 0x000fe200078e0025 */
[----:B-1----:R-:W-:Y:S01]  /*18e90*/  F2FP.PACK_AB R9, R6, R7 ;  /* 0x000000070609723e */ /* 0x002fe200000000ff */
[----:B------:R-:W-:Y:S01]  /*18ea0*/  IMAD.MOV.U32 R37, RZ, RZ, R61 ;  /* 0x000000ffff257224 */ /* 0x000fe200078e003d */
[----:B------:R-:W-:Y:S01]  /*18eb0*/  SHF.R.U32.HI R8, RZ, 0x8, R8 ;  /* 0x00000008ff087819 */ /* 0x000fe20000011608 */
[----:B------:R-:W-:Y:S01]  /*18ec0*/  IMAD.MOV.U32 R61, RZ, RZ, R71 ;  /* 0x000000ffff3d7224 */ /* 0x000fe200078e0047 */
[----:B------:R-:W-:Y:S01]  /*18ed0*/  MUFU.EX2 R222, R234 ;  /* 0x000000ea00de7308 */ /* 0x000fe20000000800 */
[----:B------:R-:W-:Y:S01]  /*18ee0*/  IMAD.MOV.U32 R71, RZ, RZ, R252 ;  /* 0x000000ffff477224 */ /* 0x000fe200078e00fc */
[----:B------:R-:W-:Y:S01]  /*18ef0*/  PRMT R180, R9, 0x7610, R180 ;  /* 0x0000761009b47816 */ /* 0x000fe200000000b4 */
[----:B------:R-:W-:Y:S01]  /*18f00*/  IMAD.MOV.U32 R25, RZ, RZ, R221 ;  /* 0x000000ffff197224 */ /* 0x000fe200078e00dd */
[----:B------:R-:W-:Y:S01]  /*18f10*/  LOP3.LUT R8, R8, 0xffff, RZ, 0xc0, !PT ;  /* 0x0000ffff08087812 */ /* 0x000fe200078ec0ff */
[----:B------:R-:W-:Y:S01]  /*18f20*/  IMAD.MOV.U32 R22, RZ, RZ, R52 ;  /* 0x000000ffff167224 */ /* 0x000fe200078e0034 */
[----:B------:R-:W-:Y:S01]  /*18f30*/  PRMT R178, R135, 0x7610, R178 ;  /* 0x0000761087b27816 */ /* 0x000fe200000000b2 */
[----:B------:R-:W3:Y:S01]  /*18f40*/  LDL.LU.64 R30, [R1+0x108] ;  /* 0x00010800011e7983 */ /* 0x000ee20000300a00 */
[----:B------:R-:W1:Y:S01]  /*18f50*/  MUFU.EX2 R252, R227 ;  /* 0x000000e300fc7308 */ /* 0x000e620000000800 */
[----:B------:R-:W-:Y:S01]  /*18f60*/  @!P4 HADD2 R42, -R180.H0_H0, -RZ.H0_H0 ;  /* 0xa00000ffb42ac230 */ /* 0x000fe20000000900 */
[----:B------:R-:W-:-:S02]  /*18f70*/  PRMT R179, R9, 0x7632, R179 ;  /* 0x0000763209b37816 */ /* 0x000fc400000000b3 */
[C---:B--2---:R-:W-:Y:S02]  /*18f80*/  ISETP.GE.U32.AND P5, PT, R225.reuse, R8, PT ;  /* 0x00000008e100720c */ /* 0x044fe40003fa6070 */
[----:B------:R-:W-:Y:S02]  /*18f90*/  LOP3.LUT R8, R0, 0xff, RZ, 0xc0, !PT ;  /* 0x000000ff00087812 */ /* 0x000fe400078ec0ff */
[----:B------:R-:W-:Y:S02]  /*18fa0*/  PRMT R19, R180, 0x5410, R179 ;  /* 0x00005410b4137816 */ /* 0x000fe400000000b3 */
[----:B------:R-:W-:Y:S02]  /*18fb0*/  @!P4 PRMT R180, R42, 0x5410, RZ ;  /* 0x000054102ab4c816 */ /* 0x000fe400000000ff */
[----:B------:R-:W-:Y:S01]  /*18fc0*/  ISETP.GE.U32.AND P4, PT, R225, R8, PT ;  /* 0x00000008e100720c */ /* 0x000fe20003f86070 */
[----:B------:R-:W-:Y:S01]  /*18fd0*/  FADD.FTZ R9, R7, R11 ;  /* 0x0000000b07097221 */ /* 0x000fe20000010000 */
[----:B-1----:R-:W-:-:S02]  /*18fe0*/  F2FP.PACK_AB R7, R252, R200 ;  /* 0x000000c8fc07723e */ /* 0x002fc400000000ff */
[----:B------:R-:W-:Y:S01]  /*18ff0*/  @!P6 PRMT R182, R40, 0x5410, RZ ;  /* 0x0000541028b6e816 */ /* 0x000fe200000000ff */
[----:B------:R-:W-:Y:S01]  /*19000*/  IMAD.MOV.U32 R27, RZ, RZ, R223 ;  /* 0x000000ffff1b7224 */ /* 0x000fe200078e00df */
[C---:B------:R-:W-:Y:S01]  /*19010*/  PRMT R176, R7.reuse, 0x7610, R176 ;  /* 0x0000761007b07816 */ /* 0x040fe200000000b0 */
[----:B------:R-:W-:Y:S01]  /*19020*/  IMAD.MOV.U32 R40, RZ, RZ, R36 ;  /* 0x000000ffff287224 */ /* 0x000fe200078e0024 */
[----:B------:R-:W-:Y:S01]  /*19030*/  PRMT R175, R7, 0x7632, R175 ;  /* 0x0000763207af7816 */ /* 0x000fe200000000af */
[----:B------:R-:W-:Y:S01]  /*19040*/  IMAD.MOV.U32 R36, RZ, RZ, R60 ;  /* 0x000000ffff247224 */ /* 0x000fe200078e003c */
[----:B------:R-:W-:Y:S03]  /*19050*/  MUFU.EX2 R221, R174 ;  /* 0x000000ae00dd7308 */ /* 0x000fe60000000800 */
[----:B------:R-:W-:Y:S01]  /*19060*/  @!P4 HADD2 R46, -R176.H0_H0, -RZ.H0_H0 ;  /* 0xa00000ffb02ec230 */ /* 0x000fe20000000900 */
[----:B------:R-:W-:Y:S01]  /*19070*/  LOP3.LUT R7, R4, 0xff, RZ, 0xc0, !PT ;  /* 0x000000ff04077812 */ /* 0x000fe200078ec0ff */
[----:B------:R-:W-:Y:S01]  /*19080*/  IMAD.MOV.U32 R60, RZ, RZ, R67 ;  /* 0x000000ffff3c7224 */ /* 0x000fe200078e0043 */
[----:B------:R-:W-:Y:S01]  /*19090*/  PRMT R67, R176, 0x5410, R175 ;  /* 0x00005410b0437816 */ /* 0x000fe200000000af */
[----:B------:R-:W-:Y:S01]  /*190a0*/  IMAD.MOV.U32 R52, RZ, RZ, R66 ;  /* 0x000000ffff347224 */ /* 0x000fe200078e0042 */
[----:B------:R-:W-:Y:S01]  /*190b0*/  @!P4 PRMT R176, R46, 0x5410, RZ ;  /* 0x000054102eb0c816 */ /* 0x000fe200000000ff */
[----:B------:R-:W2:Y:S01]  /*190c0*/  LDL R227, [R1+0x9c] ;  /* 0x00009c0001e37983 */ /* 0x000ea20000100800 */
[----:B------:R-:W-:-:S02]  /*190d0*/  ISETP.GE.U32.AND P4, PT, R225, R7, PT ;  /* 0x00000007e100720c */ /* 0x000fc40003f86070 */
[----:B------:R-:W-:Y:S02]  /*190e0*/  LOP3.LUT R7, R4, 0xffff, RZ, 0xc0, !PT ;  /* 0x0000ffff04077812 */ /* 0x000fe400078ec0ff */
[--C-:B------:R-:W-:Y:S02]  /*190f0*/  SHF.R.U32.HI R8, RZ, 0x10, R4.reuse ;  /* 0x00000010ff087819 */ /* 0x100fe40000011604 */
[----:B------:R-:W-:Y:S02]  /*19100*/  SHF.R.U32.HI R5, RZ, 0x18, R4 ;  /* 0x00000018ff057819 */ /* 0x000fe40000011604 */
[--C-:B------:R-:W-:Y:S02]  /*19110*/  SHF.R.U32.HI R4, RZ, 0x18, R2.reuse ;  /* 0x00000018ff047819 */ /* 0x100fe40000011602 */
[----:B------:R-:W-:Y:S01]  /*19120*/  SHF.R.U32.HI R2, RZ, 0x10, R2 ;  /* 0x00000010ff027819 */ /* 0x000fe20000011602 */
[----:B------:R-:W1:Y:S03]  /*19130*/  MUFU.EX2 R223, R229 ;  /* 0x000000e500df7308 */ /* 0x000e660000000800 */
[----:B------:R-:W-:Y:S01]  /*19140*/  LOP3.LUT R2, R2, 0xff, RZ, 0xc0, !PT ;  /* 0x000000ff02027812 */ /* 0x000fe200078ec0ff */
[----:B------:R-:W-:-:S03]  /*19150*/  @!P3 HADD2 R43, -R179.H0_H0, -RZ.H0_H0 ;  /* 0xa00000ffb32bb230 */ /* 0x000fc60000000900 */
[----:B------:R-:W-:Y:S02]  /*19160*/  ISETP.GE.U32.AND P6, PT, R225, R2, PT ;  /* 0x00000002e100720c */ /* 0x000fe40003fc6070 */
[----:B------:R-:W-:-:S04]  /*19170*/  SHF.R.U32.HI R2, RZ, 0x8, R7 ;  /* 0x00000008ff027819 */ /* 0x000fc80000011607 */
[----:B------:R-:W-:Y:S02]  /*19180*/  LOP3.LUT R2, R2, 0xffff, RZ, 0xc0, !PT ;  /* 0x0000ffff02027812 */ /* 0x000fe400078ec0ff */
[----:B------:R-:W-:Y:S02]  /*19190*/  @!P3 PRMT R179, R43, 0x5410, RZ ;  /* 0x000054102bb3b816 */ /* 0x000fe400000000ff */
[----:B------:R-:W-:Y:S02]  /*191a0*/  ISETP.GE.U32.AND P3, PT, R225, R2, PT ;  /* 0x00000002e100720c */ /* 0x000fe40003f66070 */
[----:B-1----:R-:W-:-:S04]  /*191b0*/  F2FP.PACK_AB R2, R223, R222 ;  /* 0x000000dedf02723e */ /* 0x002fc800000000ff */
[C---:B------:R-:W-:Y:S02]  /*191c0*/  PRMT R174, R2.reuse, 0x7610, R174 ;  /* 0x0000761002ae7816 */ /* 0x040fe400000000ae */
[----:B------:R-:W-:-:S03]  /*191d0*/  PRMT R173, R2, 0x7632, R173 ;  /* 0x0000763202ad7816 */ /* 0x000fc600000000ad */
[----:B------:R-:W-:Y:S01]  /*191e0*/  @!P4 HADD2 R48, -R174.H0_H0, -RZ.H0_H0 ;  /* 0xa00000ffae30c230 */ /* 0x000fe20000000900 */
[----:B------:R-:W-:-:S04]  /*191f0*/  PRMT R66, R174, 0x5410, R173 ;  /* 0x00005410ae427816 */ /* 0x000fc800000000ad */
[----:B------:R-:W-:Y:S02]  /*19200*/  @!P4 PRMT R174, R48, 0x5410, RZ ;  /* 0x0000541030aec816 */ /* 0x000fe400000000ff */
[----:B------:R-:W1:Y:S01]  /*19210*/  LDC.U8 R48, c[0x0][0x2d8] ;  /* 0x0000b600ff307b82 */ /* 0x000e620000000000 */
[----:B------:R-:W4:Y:S01]  /*19220*/  MUFU.EX2 R220, R218 ;  /* 0x000000da00dc7308 */ /* 0x000f220000000800 */
[----:B------:R-:W-:Y:S01]  /*19230*/  PRMT R177, R135, 0x7632, R177 ;  /* 0x0000763287b17816 */ /* 0x000fe200000000b1 */
[----:B------:R-:W-:Y:S01]  /*19240*/  @!P5 HADD2 R45, -R175.H0_H0, -RZ.H0_H0 ;  /* 0xa00000ffaf2dd230 */ /* 0x000fe20000000900 */
[----:B------:R-:W-:Y:S01]  /*19250*/  SHF.R.U32.HI R2, RZ, 0x18, R0 ;  /* 0x00000018ff027819 */ /* 0x000fe20000011600 */
[----:B------:R-:W-:Y:S01]  /*19260*/  @!P2 HADD2 R44, -R178.H0_H0, -RZ.H0_H0 ;  /* 0xa00000ffb22ca230 */ /* 0x000fe20000000900 */
[----:B------:R-:W-:Y:S01]  /*19270*/  IMAD.MOV.U32 R42, RZ, RZ, R64 ;  /* 0x000000ffff2a7224 */ /* 0x000fe200078e0040 */
[----:B------:R-:W-:Y:S01]  /*19280*/  @!P1 HADD2 R47, -R177.H0_H0, -RZ.H0_H0 ;  /* 0xa00000ffb12f9230 */ /* 0x000fe20000000900 */
[----:B------:R-:W-:-:S02]  /*19290*/  @!P5 PRMT R175, R45, 0x5410, RZ ;  /* 0x000054102dafd816 */ /* 0x000fc400000000ff */
[----:B------:R-:W-:Y:S01]  /*192a0*/  ISETP.GE.U32.AND P5, PT, R225, R4, PT ;  /* 0x00000004e100720c */ /* 0x000fe20003fa6070 */
[----:B------:R-:W-:Y:S01]  /*192b0*/  FADD.FTZ R10, R17, R12 ;  /* 0x0000000c110a7221 */ /* 0x000fe20000010000 */
[----:B------:R-:W-:Y:S02]  /*192c0*/  LOP3.LUT R4, R8, 0xff, RZ, 0xc0, !PT ;  /* 0x000000ff08047812 */ /* 0x000fe400078ec0ff */
[----:B------:R-:W-:Y:S02]  /*192d0*/  PRMT R17, R178, 0x5410, R177 ;  /* 0x00005410b2117816 */ /* 0x000fe400000000b1 */
[----:B------:R-:W-:Y:S02]  /*192e0*/  @!P2 PRMT R178, R44, 0x5410, RZ ;  /* 0x000054102cb2a816 */ /* 0x000fe400000000ff */
[----:B------:R-:W-:Y:S02]  /*192f0*/  @!P1 PRMT R177, R47, 0x5410, RZ ;  /* 0x000054102fb19816 */ /* 0x000fe400000000ff */
[----:B-1----:R-:W-:-:S02]  /*19300*/  ISETP.GE.U32.AND P4, PT, R48, R2, PT ;  /* 0x000000023000720c */ /* 0x002fc40003f86070 */
[----:B----4-:R-:W-:Y:S02]  /*19310*/  F2FP.PACK_AB R2, R220, R221 ;  /* 0x000000dddc02723e */ /* 0x010fe400000000ff */
[----:B------:R-:W-:Y:S02]  /*19320*/  ISETP.GE.U32.AND P1, PT, R225, R5, PT ;  /* 0x00000005e100720c */ /* 0x000fe40003f26070 */
[C---:B------:R-:W-:Y:S02]  /*19330*/  PRMT R172, R2.reuse, 0x7610, R172 ;  /* 0x0000761002ac7816 */ /* 0x040fe400000000ac */
[----:B------:R-:W-:Y:S02]  /*19340*/  PRMT R139, R2, 0x7632, R139 ;  /* 0x00007632028b7816 */ /* 0x000fe4000000008b */
[----:B------:R-:W-:Y:S02]  /*19350*/  LOP3.LUT R2, R239, UR12, R42, 0x96, !PT ;  /* 0x0000000cef027c12 */ /* 0x000fe4000f8e962a */
[----:B------:R-:W-:-:S02]  /*19360*/  ISETP.GE.U32.AND P2, PT, R225, R4, PT ;  /* 0x00000004e100720c */ /* 0x000fc40003f46070 */
[----:B------:R-:W-:Y:S02]  /*19370*/  PRMT R42, R225, 0x7054, R225 ;  /* 0x00007054e12a7816 */ /* 0x000fe400000000e1 */
[----:B------:R-:W4:Y:S01]  /*19380*/  LDL R225, [R1+0xa8] ;  /* 0x0000a80001e17983 */ /* 0x000f220000100800 */
[----:B------:R-:W-:Y:S01]  /*19390*/  IMAD.MOV.U32 R47, RZ, RZ, R37 ;  /* 0x000000ffff2f7224 */ /* 0x000fe200078e0025 */
[----:B------:R-:W-:Y:S01]  /*193a0*/  MUFU.EX2 R199, R224 ;  /* 0x000000e000c77308 */ /* 0x000fe20000000800 */
[----:B------:R-:W-:-:S07]  /*193b0*/  IMAD.MOV.U32 R37, RZ, RZ, R198 ;  /* 0x000000ffff257224 */ /* 0x000fce00078e00c6 */
[----:B------:R-:W1:Y:S01]  /*193c0*/  MUFU.EX2 R198, R226 ;  /* 0x000000e200c67308 */ /* 0x000e620000000800 */
[----:B------:R-:W-:Y:S01]  /*193d0*/  SHF.R.U32.HI R0, RZ, 0x10, R0 ;  /* 0x00000010ff007819 */ /* 0x000fe20000011600 */
[----:B------:R-:W-:-:S03]  /*193e0*/  @!P3 HADD2 R51, -R173.H0_H0, -RZ.H0_H0 ;  /* 0xa00000ffad33b230 */ /* 0x000fc60000000900 */
[----:B------:R-:W-:Y:S01]  /*193f0*/  LOP3.LUT R0, R0, 0xff, RZ, 0xc0, !PT ;  /* 0x000000ff00007812 */ /* 0x000fe200078ec0ff */
[----:B------:R-:W-:Y:S01]  /*19400*/  UIADD3 UR4, UR31, -0x4498517b, URZ ;  /* 0xbb67ae851f047890 */ /* 0x000fe2000fffe03f */
[----:B------:R-:W-:Y:S01]  /*19410*/  @!P3 PRMT R173, R51, 0x5410, RZ ;  /* 0x0000541033adb816 */ /* 0x000fe200000000ff */
[----:B------:R-:W-:Y:S01]  /*19420*/  IMAD.MOV.U32 R46, RZ, RZ, R36 ;  /* 0x000000ffff2e7224 */ /* 0x000fe200078e0024 */
[----:B------:R-:W-:Y:S01]  /*19430*/  ISETP.GE.U32.AND P3, PT, R48, R0, PT ;  /* 0x000000003000720c */ /* 0x000fe20003f66070 */
[----:B------:R-:W-:Y:S01]  /*19440*/  IMAD.MOV.U32 R43, RZ, RZ, R65 ;  /* 0x000000ffff2b7224 */ /* 0x000fe200078e0041 */
[----:B-1----:R-:W-:-:S04]  /*19450*/  F2FP.PACK_AB R0, R198, R199 ;  /* 0x000000c7c600723e */ /* 0x002fc800000000ff */
[C---:B------:R-:W-:Y:S02]  /*19460*/  PRMT R136, R0.reuse, 0x7610, R136 ;  /* 0x0000761000887816 */ /* 0x040fe40000000088 */
[----:B------:R-:W-:Y:S02]  /*19470*/  PRMT R135, R0, 0x7632, R135 ;  /* 0x0000763200877816 */ /* 0x000fe40000000087 */
[----:B------:R-:W-:Y:S01]  /*19480*/  LOP3.LUT R0, R43, UR4, R46, 0x96, !PT ;  /* 0x000000042b007c12 */ /* 0x000fe2000f8e962e */
[----:B------:R-:W-:-:S04]  /*19490*/  FADD.FTZ R36, R6, R9 ;  /* 0x0000000906247221 */ /* 0x000fc80000010000 */
[----:B------:R-:W-:-:S04]  /*194a0*/  IMAD.WIDE.U32 R6, R0, -0x326172a9, RZ ;  /* 0xcd9e8d5700067825 */ /* 0x000fc800078e00ff */
[----:B------:R-:W-:Y:S01]  /*194b0*/  FADD.FTZ R4, R26, R13 ;  /* 0x0000000d1a047221 */ /* 0x000fe20000010000 */
[----:B------:R-:W-:Y:S01]  /*194c0*/  LOP3.LUT R0, R7, UR13, R40, 0x96, !PT ;  /* 0x0000000d07007c12 */ /* 0x000fe2000f8e9628 */
[----:B------:R-:W-:Y:S02]  /*194d0*/  IMAD.MOV.U32 R38, RZ, RZ, R58 ;  /* 0x000000ffff267224 */ /* 0x000fe400078e003a */
[----:B------:R-:W-:-:S04]  /*194e0*/  IMAD.WIDE.U32 R8, R2, -0x326172a9, RZ ;  /* 0xcd9e8d5702087825 */ /* 0x000fc800078e00ff */
[----:B------:R-:W-:Y:S02]  /*194f0*/  IMAD.MOV.U32 R58, RZ, RZ, R213 ;  /* 0x000000ffff3a7224 */ /* 0x000fe400078e00d5 */
[----:B------:R-:W-:Y:S02]  /*19500*/  FADD.FTZ R213, R18, R10 ;  /* 0x0000000a12d57221 */ /* 0x000fe40000010000 */
[----:B------:R-:W-:Y:S02]  /*19510*/  FADD.FTZ R18, R24, R4 ;  /* 0x0000000418127221 */ /* 0x000fe40000010000 */
[----:B------:R-:W-:Y:S01]  /*19520*/  IMAD.WIDE.U32 R4, R0, -0x2daee0ad, RZ ;  /* 0xd2511f5300047825 */ /* 0x000fe200078e00ff */
[----:B------:R-:W-:-:S04]  /*19530*/  LOP3.LUT R0, R9, UR11, R6, 0x96, !PT ;  /* 0x0000000b09007c12 */ /* 0x000fc8000f8e9606 */
[----:B------:R-:W-:Y:S01]  /*19540*/  LOP3.LUT R5, R5, UR10, R238, 0x96, !PT ;  /* 0x0000000a05057c12 */ /* 0x000fe2000f8e96ee */
[----:B------:R-:W-:-:S05]  /*19550*/  IMAD.WIDE.U32 R6, R0, -0x2daee0ad, RZ ;  /* 0xd2511f5300067825 */ /* 0x000fca00078e00ff */
[----:B------:R-:W-:Y:S01]  /*19560*/  LOP3.LUT R2, R7, UR8, R4, 0x96, !PT ;  /* 0x0000000807027c12 */ /* 0x000fe2000f8e9604 */
[----:B------:R-:W-:-:S04]  /*19570*/  IMAD.WIDE.U32 R4, R5, -0x326172a9, RZ ;  /* 0xcd9e8d5705047825 */ /* 0x000fc800078e00ff */
[----:B------:R-:W-:Y:S01]  /*19580*/  IMAD.MOV.U32 R23, RZ, RZ, R38 ;  /* 0x000000ffff177224 */ /* 0x000fe200078e0026 */
[----:B------:R-:W-:Y:S01]  /*19590*/  LOP3.LUT R0, R5, UR9, R8, 0x96, !PT ;  /* 0x0000000905007c12 */ /* 0x000fe2000f8e9608 */
[----:B------:R-:W-:Y:S02]  /*195a0*/  IMAD.MOV.U32 R38, RZ, RZ, R59 ;  /* 0x000000ffff267224 */ /* 0x000fe400078e003b */
[----:B------:R-:W-:Y:S02]  /*195b0*/  IMAD.MOV.U32 R59, RZ, RZ, R61 ;  /* 0x000000ffff3b7224 */ /* 0x000fe400078e003d */
[----:B------:R-:W-:Y:S02]  /*195c0*/  IMAD.MOV.U32 R61, RZ, RZ, R60 ;  /* 0x000000ffff3d7224 */ /* 0x000fe400078e003c */
[----:B------:R-:W-:Y:S02]  /*195d0*/  IMAD.MOV.U32 R39, RZ, RZ, R34 ;  /* 0x000000ffff277224 */ /* 0x000fe400078e0022 */
[----:B------:R-:W-:-:S02]  /*195e0*/  IMAD.MOV.U32 R60, RZ, RZ, R35 ;  /* 0x000000ffff3c7224 */ /* 0x000fc400078e0023 */
[----:B------:R-:W-:-:S05]  /*195f0*/  IMAD.WIDE.U32 R34, R0, -0x2daee0ad, RZ ;  /* 0xd2511f5300227825 */ /* 0x000fca00078e00ff */
[----:B------:R-:W-:Y:S01]  /*19600*/  LOP3.LUT R0, R35, UR6, R6, 0x96, !PT ;  /* 0x0000000623007c12 */ /* 0x000fe2000f8e9606 */
[----:B------:R-:W-:-:S05]  /*19610*/  IMAD.WIDE.U32 R6, R2, -0x326172a9, RZ ;  /* 0xcd9e8d5702067825 */ /* 0x000fca00078e00ff */
[----:B------:R-:W-:Y:S01]  /*19620*/  LOP3.LUT R35, R7, UR7, R4, 0x96, !PT ;  /* 0x0000000707237c12 */ /* 0x000fe2000f8e9604 */
[----:B------:R-:W-:-:S05]  /*19630*/  IMAD.WIDE.U32 R4, R0, -0x326172a9, RZ ;  /* 0xcd9e8d5700047825 */ /* 0x000fca00078e00ff */
        /* <DEDUP_REMOVED lines=11> */
[----:B------:R-:W-:-:S04]  /*196f0*/  LOP3.LUT R0, R4, 0xff, RZ, 0xc0, !PT ;  /* 0x000000ff04007812 */ /* 0x000fc800078ec0ff */
[----:B------:R-:W-:Y:S01]  /*19700*/  PRMT R12, R0, 0x5410, R2 ;  /* 0x00005410000c7816 */ /* 0x000fe20000000002 */
[----:B------:R-:W-:Y:S01]  /*19710*/  HSET2.LE.AND R0, R7, R42, PT ;  /* 0x0000002a07007233 */ /* 0x000fe20003803000 */
[--C-:B------:R-:W-:Y:S02]  /*19720*/  SHF.R.U32.HI R2, RZ, 0x10, R4.reuse ;  /* 0x00000010ff027819 */ /* 0x100fe40000011604 */
[----:B------:R-:W-:Y:S02]  /*19730*/  SHF.R.U32.HI R4, RZ, 0x18, R4 ;  /* 0x00000018ff047819 */ /* 0x000fe40000011604 */
[----:B------:R-:W-:Y:S02]  /*19740*/  LOP3.LUT R8, R0, R228, RZ, 0xc0, !PT ;  /* 0x000000e400087212 */ /* 0x000fe400078ec0ff */
[----:B------:R-:W-:-:S04]  /*19750*/  LOP3.LUT R2, R2, 0xff, RZ, 0xc0, !PT ;  /* 0x000000ff02027812 */ /* 0x000fc800078ec0ff */
[----:B------:R-:W-:Y:S02]  /*19760*/  PRMT R9, R2, 0x5410, R4 ;  /* 0x0000541002097816 */ /* 0x000fe40000000004 */
[----:B--2---:R-:W-:-:S05]  /*19770*/  IADD3 R0, R227, 0x4, RZ ;  /* 0x00000004e3007810 */ /* 0x004fca0007ffe0ff */
[----:B------:R-:W-:-:S05]  /*19780*/  IMAD.WIDE.U32 R4, R0, -0x326172a9, RZ ;  /* 0xcd9e8d5700047825 */ /* 0x000fca00078e00ff */
[----:B------:R-:W-:-:S05]  /*19790*/  LOP3.LUT R2, R41, UR14, R4, 0x96, !PT ;  /* 0x0000000e29027c12 */ /* 0x000fca000f8e9604 */
[----:B------:R-:W-:-:S04]  /*197a0*/  IMAD.WIDE.U32 R10, R2, -0x2daee0ad, RZ ;  /* 0xd2511f53020a7825 */ /* 0x000fc800078e00ff */
[----:B------:R-:W-:Y:S02]  /*197b0*/  IMAD.MOV.U32 R41, RZ, RZ, R23 ;  /* 0x000000ffff297224 */ /* 0x000fe400078e0017 */
[----:B------:R-:W-:Y:S01]  /*197c0*/  IMAD.MOV.U32 R227, RZ, RZ, R25 ;  /* 0x000000ffffe37224 */ /* 0x000fe200078e0019 */
[----:B----4-:R-:W-:-:S05]  /*197d0*/  LOP3.LUT R0, R5, R225, RZ, 0x3c, !PT ;  /* 0x000000e105007212 */ /* 0x010fca00078e3cff */
[----:B------:R-:W-:-:S05]  /*197e0*/  IMAD.WIDE.U32 R4, R0, -0x2daee0ad, RZ ;  /* 0xd2511f5300047825 */ /* 0x000fca00078e00ff */
[----:B------:R-:W-:-:S05]  /*197f0*/  LOP3.LUT R0, R5, UR4, R46, 0x96, !PT ;  /* 0x0000000405007c12 */ /* 0x000fca000f8e962e */
[----:B------:R-:W-:Y:S01]  /*19800*/  IMAD.WIDE.U32 R6, R0, -0x326172a9, RZ ;  /* 0xcd9e8d5700067825 */ /* 0x000fe200078e00ff */
[----:B------:R-:W-:-:S04]  /*19810*/  LOP3.LUT R2, R11, UR12, R4, 0x96, !PT ;  /* 0x0000000c0b027c12 */ /* 0x000fc8000f8e9604 */
[----:B------:R-:W-:-:S05]  /*19820*/  LOP3.LUT R0, R7, UR13, R40, 0x96, !PT ;  /* 0x0000000d07007c12 */ /* 0x000fca000f8e9628 */
[----:B------:R-:W-:-:S05]  /*19830*/  IMAD.WIDE.U32 R4, R0, -0x2daee0ad, RZ ;  /* 0xd2511f5300047825 */ /* 0x000fca00078e00ff */
[----:B------:R-:W-:Y:S01]  /*19840*/  LOP3.LUT R5, R5, UR10, R10, 0x96, !PT ;  /* 0x0000000a05057c12 */ /* 0x000fe2000f8e960a */
[----:B------:R-:W-:Y:S02]  /*19850*/  IMAD.MOV.U32 R225, RZ, RZ, R22 ;  /* 0x000000ffffe17224 */ /* 0x000fe400078e0016 */
        /* <DEDUP_REMOVED lines=8> */
[----:B------:R-:W-:Y:S01]  /*198e0*/  IMAD.MOV.U32 R40, RZ, RZ, R27 ;  /* 0x000000ffff287224 */ /* 0x000fe200078e001b */
[--C-:B------:R-:W-:Y:S01]  /*198f0*/  HSET2.LE.AND R0, R13, R42.reuse, PT ;  /* 0x0000002a0d007233 */ /* 0x100fe20003803000 */
[----:B------:R-:W-:Y:S01]  /*19900*/  IMAD.WIDE.U32 R26, R7, -0x326172a9, RZ ;  /* 0xcd9e8d57071a7825 */ /* 0x000fe200078e00ff */
[----:B------:R-:W-:-:S03]  /*19910*/  HSET2.LE.AND R2, R12, R42, PT ;  /* 0x0000002a0c027233 */ /* 0x000fc60003803000 */
[----:B------:R-:W-:Y:S01]  /*19920*/  IMAD.WIDE.U32 R6, R6, -0x326172a9, RZ ;  /* 0xcd9e8d5706067825 */ /* 0x000fe200078e00ff */
[----:B------:R-:W-:Y:S01]  /*19930*/  HSET2.LE.AND R4, R9, R42, PT ;  /* 0x0000002a09047233 */ /* 0x000fe20003803000 */
[----:B------:R-:W-:-:S03]  /*19940*/  LOP3.LUT R9, R0, R217, RZ, 0xc0, !PT ;  /* 0x000000d900097212 */ /* 0x000fc600078ec0ff */
[----:B------:R-:W-:Y:S02]  /*19950*/  LOP3.LUT R0, R7, UR15, R26, 0x96, !PT ;  /* 0x0000000f07007c12 */ /* 0x000fe4000f8e961a */
[----:B------:R-:W-:Y:S02]  /*19960*/  LOP3.LUT R10, R2, R68, RZ, 0xc0, !PT ;  /* 0x00000044020a7212 */ /* 0x000fe400078ec0ff */
[----:B------:R-:W-:Y:S02]  /*19970*/  LOP3.LUT R2, R0, 0xffff, RZ, 0xc0, !PT ;  /* 0x0000ffff00027812 */ /* 0x000fe400078ec0ff */
[----:B------:R-:W-:Y:S02]  /*19980*/  LOP3.LUT R11, R4, R57, RZ, 0xc0, !PT ;  /* 0x00000039040b7212 */ /* 0x000fe400078ec0ff */
[----:B------:R-:W-:Y:S02]  /*19990*/  SHF.R.U32.HI R4, RZ, 0x8, R2 ;  /* 0x00000008ff047819 */ /* 0x000fe40000011602 */
[----:B------:R-:W-:-:S04]  /*199a0*/  LOP3.LUT R2, R0, 0xff, RZ, 0xc0, !PT ;  /* 0x000000ff00027812 */ /* 0x000fc800078ec0ff */
[----:B------:R-:W-:Y:S02]  /*199b0*/  PRMT R2, R2, 0x5410, R4 ;  /* 0x0000541002027816 */ /* 0x000fe40000000004 */
[----:B------:R-:W-:-:S03]  /*199c0*/  SHF.R.U32.HI R5, RZ, 0x10, R0 ;  /* 0x00000010ff057819 */ /* 0x000fc60000011600 */
[----:B------:R-:W-:-:S05]  /*199d0*/  HSET2.LE.AND R2, R2, R42, PT ;  /* 0x0000002a02027233 */ /* 0x000fca0003803000 */
[----:B------:R-:W-:Y:S02]  /*199e0*/  LOP3.LUT R4, R2, R16, RZ, 0xc0, !PT ;  /* 0x0000001002047212 */ /* 0x000fe400078ec0ff */
[----:B------:R-:W-:Y:S02]  /*199f0*/  SHF.R.U32.HI R2, RZ, 0x18, R0 ;  /* 0x00000018ff027819 */ /* 0x000fe40000011600 */
[----:B------:R-:W-:-:S04]  /*19a00*/  LOP3.LUT R0, R5, 0xff, RZ, 0xc0, !PT ;  /* 0x000000ff05007812 */ /* 0x000fc800078ec0ff */
[----:B------:R-:W-:Y:S02]  /*19a10*/  PRMT R12, R0, 0x5410, R2 ;  /* 0x00005410000c7816 */ /* 0x000fe40000000002 */
[----:B------:R-:W-:-:S04]  /*19a20*/  LOP3.LUT R0, R6, 0xffff, RZ, 0xc0, !PT ;  /* 0x0000ffff06007812 */ /* 0x000fc800078ec0ff */
[----:B------:R-:W-:Y:S02]  /*19a30*/  SHF.R.U32.HI R2, RZ, 0x8, R0 ;  /* 0x00000008ff027819 */ /* 0x000fe40000011600 */
[----:B------:R-:W-:-:S04]  /*19a40*/  LOP3.LUT R0, R6, 0xff, RZ, 0xc0, !PT ;  /* 0x000000ff06007812 */ /* 0x000fc800078ec0ff */
[----:B------:R-:W-:Y:S02]  /*19a50*/  PRMT R5, R0, 0x5410, R2 ;  /* 0x0000541000057816 */ /* 0x000fe40000000002 */
[--C-:B------:R-:W-:Y:S02]  /*19a60*/  SHF.R.U32.HI R0, RZ, 0x10, R6.reuse ;  /* 0x00000010ff007819 */ /* 0x100fe40000011606 */
[----:B------:R-:W-:Y:S02]  /*19a70*/  SHF.R.U32.HI R2, RZ, 0x18, R6 ;  /* 0x00000018ff027819 */ /* 0x000fe40000011606 */
[----:B------:R-:W-:Y:S02]  /*19a80*/  LOP3.LUT R0, R0, 0xff, RZ, 0xc0, !PT ;  /* 0x000000ff00007812 */ /* 0x000fe400078ec0ff */
[C---:B------:R-:W-:Y:S02]  /*19a90*/  PRMT R138, R219.reuse, 0x7610, R138 ;  /* 0x00007610db8a7816 */ /* 0x040fe4000000008a */
[----:B------:R-:W-:-:S02]  /*19aa0*/  PRMT R137, R219, 0x7632, R137 ;  /* 0x00007632db897816 */ /* 0x000fc40000000089 */
[----:B------:R-:W-:Y:S01]  /*19ab0*/  PRMT R7, R0, 0x5410, R2 ;  /* 0x0000541000077816 */ /* 0x000fe20000000002 */
[--C-:B------:R-:W-:Y:S01]  /*19ac0*/  HSET2.LE.AND R0, R12, R42.reuse, PT ;  /* 0x0000002a0c007233 */ /* 0x100fe20003803000 */
[----:B------:R-:W-:Y:S01]  /*19ad0*/  PRMT R14, R138, 0x5410, R137 ;  /* 0x000054108a0e7816 */ /* 0x000fe20000000089 */
[--C-:B------:R-:W-:Y:S01]  /*19ae0*/  HSET2.LE.AND R2, R5, R42.reuse, PT ;  /* 0x0000002a05027233 */ /* 0x100fe20003803000 */
[----:B------:R-:W-:Y:S02]  /*19af0*/  STG.E.U16 [R20.64+-0x100], R15 ;  /* 0xffff000f14007986 */ /* 0x000fe4000c10151c */
[----:B------:R-:W-:Y:S02]  /*19b00*/  LOP3.LUT R5, R0, R14, RZ, 0xc0, !PT ;  /* 0x0000000e00057212 */ /* 0x000fe400078ec0ff */
[----:B------:R-:W1:Y:S01]  /*19b10*/  LDSM.16.MT88.4 R12, [R201+0xa000] ;  /* 0x00a00000c90c783b */ /* 0x000e620000004200 */
[----:B------:R-:W-:Y:S01]  /*19b20*/  HSET2.LE.AND R7, R7, R42, PT ;  /* 0x0000002a07077233 */ /* 0x000fe20003803000 */
[----:B------:R-:W-:-:S04]  /*19b30*/  LOP3.LUT R6, R2, R19, RZ, 0xc0, !PT ;  /* 0x0000001302067212 */ /* 0x000fc800078ec0ff */
[----:B------:R-:W-:Y:S01]  /*19b40*/  LOP3.LUT R7, R7, R17, RZ, 0xc0, !PT ;  /* 0x0000001107077212 */ /* 0x000fe200078ec0ff */
        /* <DEDUP_REMOVED lines=8> */
[----:B------:R-:W-:Y:S01]  /*19bd0*/  HMMA.16816.F32 R36, R8, R14, R148 ;  /* 0x0000000e0824723c */ /* 0x000fe20000001894 */
[----:B------:R-:W1:Y:S01]  /*19be0*/  LDSM.16.MT88.4 R12, [R203+0xa000] ;  /* 0x00a00000cb0c783b */ /* 0x000e620000004200 */
[----:B------:R-:W-:Y:S01]  /*19bf0*/  @!P1 HADD2 R49, -R139.H0_H0, -RZ.H0_H0 ;  /* 0xa00000ff8b319230 */ /* 0x000fe20000000900 */
[----:B------:R-:W-:Y:S01]  /*19c00*/  PRMT R65, R172, 0x5410, R139 ;  /* 0x00005410ac417816 */ /* 0x000fe2000000008b */
[----:B------:R-:W-:-:S03]  /*19c10*/  IMAD.MOV.U32 R19, RZ, RZ, R40 ;  /* 0x000000ffff137224 */ /* 0x000fc600078e0028 */
[----:B------:R-:W-:Y:S01]  /*19c20*/  @!P1 PRMT R139, R49, 0x5410, RZ ;  /* 0x00005410318b9816 */ /* 0x000fe200000000ff */
[----:B------:R-:W-:Y:S01]  /*19c30*/  IMAD.MOV.U32 R49, RZ, RZ, R41 ;  /* 0x000000ffff317224 */ /* 0x000fe200078e0029 */
[-C--:B-1----:R-:W-:Y:S08]  /*19c40*/  HMMA.16816.F32 R144, R8, R12.reuse, R144 ;  /* 0x0000000c0890723c */ /* 0x082ff00000001890 */
[C---:B------:R-:W-:Y:S08]  /*19c50*/  HMMA.16816.F32 R160, R4.reuse, R12, R160 ;  /* 0x0000000c04a0723c */ /* 0x040ff000000018a0 */
[-C--:B------:R-:W-:Y:S08]  /*19c60*/  HMMA.16816.F32 R156, R4, R14.reuse, R156 ;  /* 0x0000000e049c723c */ /* 0x080ff0000000189c */
[----:B------:R-:W-:Y:S01]  /*19c70*/  HMMA.16816.F32 R40, R8, R14, R140 ;  /* 0x0000000e0828723c */ /* 0x000fe2000000188c */
[----:B------:R-:W1:Y:S01]  /*19c80*/  LDSM.16.MT88.4 R12, [R206+0xa000] ;  /* 0x00a00000ce0c783b */ /* 0x000e620000004200 */
[----:B------:R-:W-:-:S02]  /*19c90*/  @!P6 HADD2 R54, -R138.H0_H0, -RZ.H0_H0 ;  /* 0xa00000ff8a36e230 */ /* 0x000fc40000000900 */
[----:B------:R-:W-:Y:S02]  /*19ca0*/  @!P5 HADD2 R53, -R137.H0_H0, -RZ.H0_H0 ;  /* 0xa00000ff8935d230 */ /* 0x000fe40000000900 */
[----:B------:R-:W-:Y:S01]  /*19cb0*/  @!P4 HADD2 R55, -R135.H0_H0, -RZ.H0_H0 ;  /* 0xa00000ff8737c230 */ /* 0x000fe20000000900 */
[----:B------:R-:W-:Y:S01]  /*19cc0*/  PRMT R64, R136, 0x5410, R135 ;  /* 0x0000541088407816 */ /* 0x000fe20000000087 */
[----:B------:R-:W-:Y:S01]  /*19cd0*/  IMAD.MOV.U32 R228, RZ, RZ, R52 ;  /* 0x000000ffffe47224 */ /* 0x000fe200078e0034 */
[----:B------:R-:W-:Y:S02]  /*19ce0*/  @!P6 PRMT R138, R54, 0x5410, RZ ;  /* 0x00005410368ae816 */ /* 0x000fe400000000ff */
[----:B------:R-:W-:Y:S02]  /*19cf0*/  @!P5 PRMT R137, R53, 0x5410, RZ ;  /* 0x000054103589d816 */ /* 0x000fe400000000ff */
[----:B------:R-:W-:Y:S01]  /*19d00*/  @!P4 PRMT R135, R55, 0x5410, RZ ;  /* 0x000054103787c816 */ /* 0x000fe200000000ff */
[----:B------:R-:W-:Y:S01]  /*19d10*/  @!P2 HADD2 R50, -R172.H0_H0, -RZ.H0_H0 ;  /* 0xa00000ffac32a230 */ /* 0x000fe20000000900 */
[----:B-1----:R-:W-:Y:S07]  /*19d20*/  HMMA.16816.F32 R52, R4, R12, R80 ;  /* 0x0000000c0434723c */ /* 0x002fee0000001850 */
[----:B------:R-:W-:-:S02]  /*19d30*/  IMAD.MOV.U32 R81, RZ, RZ, R29 ;  /* 0x000000ffff517224 */ /* 0x000fc400078e001d */
[----:B------:R-:W2:Y:S01]  /*19d40*/  LDL.LU R29, [R1+0x100] ;  /* 0x00010000011d7983 */ /* 0x000ea20000300800 */
        /* <DEDUP_REMOVED lines=9> */
[----:B------:R-:W-:Y:S01]  /*19de0*/  IMAD.MOV.U32 R16, RZ, RZ, R227 ;  /* 0x000000ffff107224 */ /* 0x000fe200078e00e3 */
[----:B------:R-:W-:Y:S01]  /*19df0*/  @!P2 PRMT R172, R50, 0x5410, RZ ;  /* 0x0000541032aca816 */ /* 0x000fe200000000ff */
[----:B------:R-:W-:Y:S01]  /*19e00*/  IMAD.MOV.U32 R2, RZ, RZ, R59 ;  /* 0x000000ffff027224 */ /* 0x000fe200078e003b */
[----:B------:R1:W5:Y:S01]  /*19e10*/  LDL.LU R212, [R1+0xf0] ;  /* 0x0000f00001d47983 */ /* 0x0003620000300800 */
[----:B------:R-:W-:Y:S01]  /*19e20*/  IMAD.MOV.U32 R143, RZ, RZ, R211 ;  /* 0x000000ffff8f7224 */ /* 0x000fe200078e00d3 */
[----:B------:R-:W-:Y:S01]  /*19e30*/  HMMA.16816.F32 R44, R8, R12, R244 ;  /* 0x0000000c082c723c */ /* 0x000fe200000018f4 */
[----:B------:R-:W-:Y:S01]  /*19e40*/  IMAD.MOV.U32 R226, RZ, RZ, R240 ;  /* 0x000000ffffe27224 */ /* 0x000fe200078e00f0 */
[----:B------:R1:W5:Y:S01]  /*19e50*/  LDL.LU R211, [R1+0xec] ;  /* 0x0000ec0001d37983 */ /* 0x0003620000300800 */
[----:B------:R-:W-:-:S02]  /*19e60*/  IMAD.MOV.U32 R227, RZ, RZ, R241 ;  /* 0x000000ffffe37224 */ /* 0x000fc400078e00f1 */
[----:B------:R-:W-:Y:S02]  /*19e70*/  IMAD.MOV.U32 R148, RZ, RZ, R210 ;  /* 0x000000ffff947224 */ /* 0x000fe400078e00d2 */
[----:B------:R-:W-:Y:S01]  /*19e80*/  IMAD.MOV.U32 R241, RZ, RZ, R79 ;  /* 0x000000fffff17224 */ /* 0x000fe200078e004f */
[----:B------:R1:W5:Y:S01]  /*19e90*/  LDL.LU R210, [R1+0xe8] ;  /* 0x0000e80001d27983 */ /* 0x0003620000300800 */
[----:B------:R-:W-:Y:S02]  /*19ea0*/  IMAD.MOV.U32 R240, RZ, RZ, R78 ;  /* 0x000000fffff07224 */ /* 0x000fe400078e004e */
[----:B------:R-:W-:Y:S02]  /*19eb0*/  IMAD.MOV.U32 R50, RZ, RZ, R70 ;  /* 0x000000ffff327224 */ /* 0x000fe400078e0046 */
[----:B------:R-:W-:Y:S02]  /*19ec0*/  IMAD.MOV.U32 R244, RZ, RZ, R150 ;  /* 0x000000fffff47224 */ /* 0x000fe400078e0096 */
[----:B------:R-:W-:-:S02]  /*19ed0*/  IMAD.MOV.U32 R149, RZ, RZ, R209 ;  /* 0x000000ffff957224 */ /* 0x000fc400078e00d1 */
[----:B------:R-:W-:Y:S01]  /*19ee0*/  IMAD.MOV.U32 R78, RZ, RZ, R63 ;  /* 0x000000ffff4e7224 */ /* 0x000fe200078e003f */
[----:B------:R1:W5:Y:S01]  /*19ef0*/  LDL.LU R209, [R1+0xe4] ;  /* 0x0000e40001d17983 */ /* 0x0003620000300800 */
[----:B------:R-:W-:Y:S02]  /*19f00*/  IMAD.MOV.U32 R79, RZ, RZ, R62 ;  /* 0x000000ffff4f7224 */ /* 0x000fe400078e003e */
[----:B------:R-:W-:Y:S02]  /*19f10*/  IMAD.MOV.U32 R17, RZ, RZ, R61 ;  /* 0x000000ffff117224 */ /* 0x000fe400078e003d */
[----:B------:R-:W-:Y:S01]  /*19f20*/  IMAD.MOV.U32 R245, RZ, RZ, R151 ;  /* 0x000000fffff57224 */ /* 0x000fe200078e0097 */
[----:B------:R-:W-:Y:S01]  /*19f30*/  HMMA.16816.F32 R60, R8, R14, R248 ;  /* 0x0000000e083c723c */ /* 0x000fe200000018f8 */
        /* <DEDUP_REMOVED lines=12> */
[----:B------:R1:W5:Y:S01]  /*1a000*/  LDL.LU R200, [R1+0xd0] ;  /* 0x0000d00001c87983 */ /* 0x0003620000300800 */
[----:B------:R-:W-:Y:S01]  /*1a010*/  @!P3 HADD2 R56, -R136.H0_H0, -RZ.H0_H0 ;  /* 0xa00000ff8838b230 */ /* 0x000fe20000000900 */
[----:B------:R-:W-:-:S04]  /*1a020*/  IMAD.MOV.U32 R229, RZ, RZ, R58 ;  /* 0x000000ffffe57224 */ /* 0x000fc800078e003a */
[----:B------:R-:W-:Y:S02]  /*1a030*/  @!P3 PRMT R136, R56, 0x5410, RZ ;  /* 0x000054103888b816 */ /* 0x000fe400000000ff */
[----:B------:R-:W-:Y:S01]  /*1a040*/  HMMA.16816.F32 R56, R4, R14, R84 ;  /* 0x0000000e0438723c */ /* 0x000fe20000001854 */
[----:B------:R-:W4:Y:S01]  /*1a050*/  LDSM.16.MT88.4 R12, [R205+0xa000] ;  /* 0x00a00000cd0c783b */ /* 0x000f220000004200 */
[----:B------:R-:W-:Y:S02]  /*1a060*/  IMAD.MOV.U32 R224, RZ, RZ, R216 ;  /* 0x000000ffffe07224 */ /* 0x000fe400078e00d8 */
[----:B------:R-:W-:-:S04]  /*1a070*/  IMAD.MOV.U32 R234, RZ, RZ, R69 ;  /* 0x000000ffffea7224 */ /* 0x000fc800078e0045 */
[-C--:B----4-:R-:W-:Y:S08]  /*1a080*/  HMMA.16816.F32 R216, R8, R12.reuse, R76 ;  /* 0x0000000c08d8723c */ /* 0x090ff0000000184c */
[C---:B------:R-:W-:Y:S08]  /*1a090*/  HMMA.16816.F32 R68, R4.reuse, R12, R96 ;  /* 0x0000000c0444723c */ /* 0x040ff00000001860 */
[-C--:B------:R-:W-:Y:S08]  /*1a0a0*/  HMMA.16816.F32 R76, R4, R14.reuse, R100 ;  /* 0x0000000e044c723c */ /* 0x080ff00000001864 */
[C---:B------:R-:W-:Y:S01]  /*1a0b0*/  HMMA.16816.F32 R116, R8.reuse, R14, R116 ;  /* 0x0000000e0874723c */ /* 0x040fe20000001874 */
[----:B------:R-:W4:Y:S07]  /*1a0c0*/  LDSM.16.MT88.4 R12, [R201+0xb000] ;  /* 0x00b00000c90c783b */ /* 0x000f2e0000004200 */
[-C--:B----4-:R-:W-:Y:S08]  /*1a0d0*/  HMMA.16816.F32 R228, R8, R12.reuse, R228 ;  /* 0x0000000c08e4723c */ /* 0x090ff000000018e4 */
[C---:B------:R-:W-:Y:S08]  /*1a0e0*/  HMMA.16816.F32 R72, R4.reuse, R12, R72 ;  /* 0x0000000c0448723c */ /* 0x040ff00000001848 */
[-C--:B------:R-:W-:Y:S08]  /*1a0f0*/  HMMA.16816.F32 R84, R4, R14.reuse, R112 ;  /* 0x0000000e0454723c */ /* 0x080ff00000001870 */
[----:B------:R-:W-:Y:S01]  /*1a100*/  HMMA.16816.F32 R224, R8, R14, R224 ;  /* 0x0000000e08e0723c */ /* 0x000fe200000018e0 */
[----:B------:R-:W4:Y:S01]  /*1a110*/  LDSM.16.MT88.4 R12, [R203+0xb000] ;  /* 0x00b00000cb0c783b */ /* 0x000f220000004200 */
[----:B------:R-:W-:-:S02]  /*1a120*/  IMAD.MOV.U32 R249, RZ, RZ, R0 ;  /* 0x000000fffff97224 */ /* 0x000fc400078e0000 */
[----:B------:R-:W-:Y:S02]  /*1a130*/  IMAD.MOV.U32 R246, RZ, RZ, R17 ;  /* 0x000000fffff67224 */ /* 0x000fe400078e0011 */
[----:B------:R-:W-:Y:S02]  /*1a140*/  IMAD.MOV.U32 R248, RZ, RZ, R19 ;  /* 0x000000fffff87224 */ /* 0x000fe400078e0013 */
[----:B------:R-:W-:Y:S02]  /*1a150*/  IMAD.MOV.U32 R250, RZ, RZ, R16 ;  /* 0x000000fffffa7224 */ /* 0x000fe400078e0010 */
[----:B------:R-:W-:Y:S02]  /*1a160*/  IMAD.MOV.U32 R0, RZ, RZ, R18 ;  /* 0x000000ffff007224 */ /* 0x000fe400078e0012 */
[----:B------:R-:W1:Y:S01]  /*1a170*/  LDSM.16.MT88.4 R16, [R206+0xb000] ;  /* 0x00b00000ce10783b */ /* 0x000e620000004200 */
[-C--:B----4-:R-:W-:Y:S08]  /*1a180*/  HMMA.16816.F32 R240, R8, R12.reuse, R240 ;  /* 0x0000000c08f0723c */ /* 0x090ff000000018f0 */
[C---:B------:R-:W-:Y:S08]  /*1a190*/  HMMA.16816.F32 R88, R4.reuse, R12, R88 ;  /* 0x0000000c0458723c */ /* 0x040ff00000001858 */
[-C--:B------:R-:W-:Y:S08]  /*1a1a0*/  HMMA.16816.F32 R92, R4, R14.reuse, R92 ;  /* 0x0000000e045c723c */ /* 0x080ff0000000185c */
[----:B------:R-:W-:Y:S01]  /*1a1b0*/  HMMA.16816.F32 R236, R8, R14, R236 ;  /* 0x0000000e08ec723c */ /* 0x000fe200000018ec */
[----:B------:R-:W4:Y:S01]  /*1a1c0*/  LDSM.16.MT88.4 R12, [R205+0xb000] ;  /* 0x00b00000cd0c783b */ /* 0x000f220000004200 */
[----:B------:R-:W-:Y:S01]  /*1a1d0*/  IMAD.MOV.U32 R115, RZ, RZ, R0 ;  /* 0x000000ffff737224 */ /* 0x000fe200078e0000 */
[----:B------:R-:W-:-:S05]  /*1a1e0*/  LOP3.LUT R0, R27, UR7, R22, 0x96, !PT ;  /* 0x000000071b007c12 */ /* 0x000fca000f8e9616 */
[----:B-1----:R-:W-:Y:S01]  /*1a1f0*/  HMMA.16816.F32 R104, R4, R16, R104 ;  /* 0x000000100468723c */ /* 0x002fe20000001868 */
[----:B------:R-:W-:-:S07]  /*1a200*/  IMAD.MOV.U32 R96, RZ, RZ, R2 ;  /* 0x000000ffff607224 */ /* 0x000fce00078e0002 */
[----:B------:R-:W-:Y:S08]  /*1a210*/  HMMA.16816.F32 R108, R4, R18, R108 ;  /* 0x00000012046c723c */ /* 0x000ff0000000186c */
[C---:B------:R-:W-:Y:S08]  /*1a220*/  HMMA.16816.F32 R248, R8.reuse, R16, R248 ;  /* 0x0000001008f8723c */ /* 0x040ff000000018f8 */
[----:B------:R-:W-:Y:S08]  /*1a230*/  HMMA.16816.F32 R232, R8, R18, R232 ;  /* 0x0000001208e8723c */ /* 0x000ff000000018e8 */
[C---:B----4-:R-:W-:Y:S08]  /*1a240*/  HMMA.16816.F32 R120, R4.reuse, R12, R120 ;  /* 0x0000000c0478723c */ /* 0x050ff00000001878 */
[----:B------:R-:W-:Y:S07]  /*1a250*/  HMMA.16816.F32 R100, R4, R14, R128 ;  /* 0x0000000e0464723c */ /* 0x000fee0000001880 */
[----:B------:R-:W-:Y:S01]  /*1a260*/  IMAD.WIDE.U32 R4, R35, -0x2daee0ad, RZ ;  /* 0xd2511f5323047825 */ /* 0x000fe200078e00ff */
[----:B------:R-:W-:Y:S04]  /*1a270*/  HMMA.16816.F32 R244, R8, R12, R244 ;  /* 0x0000000c08f4723c */ /* 0x000fe800000018f4 */
[----:B------:R-:W-:-:S02]  /*1a280*/  LOP3.LUT R2, R5, UR16, R34, 0x96, !PT ;  /* 0x0000001005027c12 */ /* 0x000fc4000f8e9622 */
[----:B------:R-:W-:Y:S02]  /*1a290*/  LOP3.LUT R6, R4, 0xffff, RZ, 0xc0, !PT ;  /* 0x0000ffff04067812 */ /* 0x000fe400078ec0ff */
[----:B------:R-:W-:Y:S01]  /*1a2a0*/  HMMA.16816.F32 R16, R8, R14, R80 ;  /* 0x0000000e0810723c */ /* 0x000fe20000001850 */
[----:B------:R-:W-:-:S06]  /*1a2b0*/  SHF.R.U32.HI R12, RZ, 0x18, R4 ;  /* 0x00000018ff0c7819 */ /* 0x000fcc0000011604 */
[----:B------:R-:W-:Y:S02]  /*1a2c0*/  LOP3.LUT R11, R4, 0xff, RZ, 0xc0, !PT ;  /* 0x000000ff040b7812 */ /* 0x000fe400078ec0ff */
[----:B------:R-:W-:Y:S01]  /*1a2d0*/  SHF.R.U32.HI R10, RZ, 0x10, R4 ;  /* 0x00000010ff0a7819 */ /* 0x000fe20000011604 */
[----:B------:R-:W-:Y:S01]  /*1a2e0*/  IMAD.WIDE.U32 R4, R0, -0x2daee0ad, RZ ;  /* 0xd2511f5300047825 */ /* 0x000fe200078e00ff */
[----:B------:R-:W-:-:S04]  /*1a2f0*/  SHF.R.U32.HI R6, RZ, 0x8, R6 ;  /* 0x00000008ff067819 */ /* 0x000fc80000011606 */
[----:B------:R-:W-:Y:S02]  /*1a300*/  SHF.R.U32.HI R8, RZ, 0x10, R4 ;  /* 0x00000010ff087819 */ /* 0x000fe40000011604 */
[----:B------:R-:W-:Y:S02]  /*1a310*/  LOP3.LUT R0, R5, UR16, R24, 0x96, !PT ;  /* 0x0000001005007c12 */ /* 0x000fe4000f8e9618 */
[C---:B------:R-:W-:Y:S02]  /*1a320*/  LOP3.LUT R5, R4.reuse, 0xffff, RZ, 0xc0, !PT ;  /* 0x0000ffff04057812 */ /* 0x040fe400078ec0ff */
[----:B------:R-:W-:Y:S02]  /*1a330*/  LOP3.LUT R9, R4, 0xff, RZ, 0xc0, !PT ;  /* 0x000000ff04097812 */ /* 0x000fe400078ec0ff */
[----:B------:R-:W-:Y:S02]  /*1a340*/  SHF.R.U32.HI R7, RZ, 0x18, R4 ;  /* 0x00000018ff077819 */ /* 0x000fe40000011604 */
[----:B------:R-:W-:-:S02]  /*1a350*/  LOP3.LUT R4, R8, 0xff, RZ, 0xc0, !PT ;  /* 0x000000ff08047812 */ /* 0x000fc400078ec0ff */
[----:B------:R-:W-:Y:S02]  /*1a360*/  PRMT R13, R11, 0x5410, R6 ;  /* 0x000054100b0d7816 */ /* 0x000fe40000000006 */
[----:B------:R-:W-:Y:S02]  /*1a370*/  SHF.R.U32.HI R5, RZ, 0x8, R5 ;  /* 0x00000008ff057819 */ /* 0x000fe40000011605 */
[----:B------:R-:W-:Y:S02]  /*1a380*/  PRMT R11, R4, 0x5410, R7 ;  /* 0x00005410040b7816 */ /* 0x000fe40000000007 */
[----:B------:R-:W-:Y:S02]  /*1a390*/  LOP3.LUT R4, R2, 0xffff, RZ, 0xc0, !PT ;  /* 0x0000ffff02047812 */ /* 0x000fe400078ec0ff */
[----:B------:R-:W-:Y:S02]  /*1a3a0*/  LOP3.LUT R6, R10, 0xff, RZ, 0xc0, !PT ;  /* 0x000000ff0a067812 */ /* 0x000fe400078ec0ff */
[----:B------:R-:W-:-:S02]  /*1a3b0*/  PRMT R10, R9, 0x5410, R5 ;  /* 0x00005410090a7816 */ /* 0x000fc40000000005 */
[----:B------:R-:W-:Y:S02]  /*1a3c0*/  SHF.R.U32.HI R5, RZ, 0x8, R4 ;  /* 0x00000008ff057819 */ /* 0x000fe40000011604 */
[----:B------:R-:W-:Y:S02]  /*1a3d0*/  LOP3.LUT R4, R2, 0xff, RZ, 0xc0, !PT ;  /* 0x000000ff02047812 */ /* 0x000fe400078ec0ff */
[--C-:B------:R-:W-:Y:S02]  /*1a3e0*/  SHF.R.U32.HI R8, RZ, 0x18, R2.reuse ;  /* 0x00000018ff087819 */ /* 0x100fe40000011602 */
[----:B------:R-:W-:Y:S02]  /*1a3f0*/  PRMT R9, R4, 0x5410, R5 ;  /* 0x0000541004097816 */ /* 0x000fe40000000005 */
[----:B------:R-:W-:Y:S02]  /*1a400*/  SHF.R.U32.HI R4, RZ, 0x10, R2 ;  /* 0x00000010ff047819 */ /* 0x000fe40000011602 */
[----:B------:R-:W-:-:S02]  /*1a410*/  PRMT R12, R6, 0x5410, R12 ;  /* 0x00005410060c7816 */ /* 0x000fc4000000000c */
[C---:B------:R-:W-:Y:S02]  /*1a420*/  LOP3.LUT R2, R0.reuse, 0xffff, RZ, 0xc0, !PT ;  /* 0x0000ffff00027812 */ /* 0x040fe400078ec0ff */
[--C-:B------:R-:W-:Y:S02]  /*1a430*/  SHF.R.U32.HI R6, RZ, 0x10, R0.reuse ;  /* 0x00000010ff067819 */ /* 0x100fe40000011600 */
[----:B------:R-:W-:Y:S02]  /*1a440*/  LOP3.LUT R7, R0, 0xff, RZ, 0xc0, !PT ;  /* 0x000000ff00077812 */ /* 0x000fe400078ec0ff */
[----:B------:R-:W-:Y:S02]  /*1a450*/  SHF.R.U32.HI R5, RZ, 0x18, R0 ;  /* 0x00000018ff057819 */ /* 0x000fe40000011600 */
[----:B------:R-:W-:Y:S02]  /*1a460*/  LOP3.LUT R4, R4, 0xff, RZ, 0xc0, !PT ;  /* 0x000000ff04047812 */ /* 0x000fe400078ec0ff */
[----:B------:R-:W-:-:S02]  /*1a470*/  SHF.R.U32.HI R2, RZ, 0x8, R2 ;  /* 0x00000008ff027819 */ /* 0x000fc40000011602 */
[----:B------:R-:W-:Y:S02]  /*1a480*/  LOP3.LUT R0, R6, 0xff, RZ, 0xc0, !PT ;  /* 0x000000ff06007812 */ /* 0x000fe400078ec0ff */
[----:B------:R-:W-:Y:S02]  /*1a490*/  PRMT R4, R4, 0x5410, R8 ;  /* 0x0000541004047816 */ /* 0x000fe40000000008 */
[----:B------:R-:W-:Y:S02]  /*1a4a0*/  PRMT R6, R7, 0x5410, R2 ;  /* 0x0000541007067816 */ /* 0x000fe40000000002 */
[----:B------:R-:W-:Y:S02]  /*1a4b0*/  PRMT R131, R48, 0x7054, R48 ;  /* 0x0000705430837816 */ /* 0x000fe40000000030 */
[----:B------:R-:W-:Y:S01]  /*1a4c0*/  PRMT R7, R0, 0x5410, R5 ;  /* 0x0000541000077816 */ /* 0x000fe20000000005 */
[----:B------:R-:W-:Y:S02]  /*1a4d0*/  IMAD.MOV.U32 R80, RZ, RZ, R148 ;  /* 0x000000ffff507224 */ /* 0x000fe400078e0094 */
[--C-:B------:R-:W-:Y:S01]  /*1a4e0*/  HSET2.LE.AND R2, R13, R131.reuse, PT ;  /* 0x000000830d027233 */ /* 0x100fe20003803000 */
[----:B------:R-:W-:Y:S01]  /*1a4f0*/  IMAD.MOV.U32 R99, RZ, RZ, R149 ;  /* 0x000000ffff637224 */ /* 0x000fe200078e0095 */
        /* <DEDUP_REMOVED lines=11> */
[----:B------:R-:W1:Y:S01]  /*1a5b0*/  LDSM.16.MT88.4 R148, [R201+0xa800] ;  /* 0x00a80000c994783b */ /* 0x000e620000004200 */
[----:B------:R-:W-:Y:S01]  /*1a5c0*/  HSET2.LE.AND R7, R7, R131, PT ;  /* 0x0000008307077233 */ /* 0x000fe20003803000 */
[----:B------:R-:W-:-:S02]  /*1a5d0*/  IMAD.MOV.U32 R114, RZ, RZ, R49 ;  /* 0x000000ffff727224 */ /* 0x000fc400078e0031 */
[----:B------:R-:W-:Y:S01]  /*1a5e0*/  IMAD.MOV.U32 R113, RZ, RZ, R50 ;  /* 0x000000ffff717224 */ /* 0x000fe200078e0032 */
[----:B------:R-:W4:Y:S01]  /*1a5f0*/  LDSM.16.MT88.4 R140, [R203+0xa800] ;  /* 0x00a80000cb8c783b */ /* 0x000f220000004200 */
[----:B------:R-:W-:Y:S01]  /*1a600*/  IMAD.MOV.U32 R112, RZ, RZ, R51 ;  /* 0x000000ffff707224 */ /* 0x000fe200078e0033 */
[----:B------:R-:W-:Y:S02]  /*1a610*/  LOP3.LUT R128, R5, R127, RZ, 0xc0, !PT ;  /* 0x0000007f05807212 */ /* 0x000fe400078ec0ff */
[----:B------:R-:W1:Y:S01]  /*1a620*/  LDSM.16.MT88.4 R48, [R206+0xa800] ;  /* 0x00a80000ce30783b */ /* 0x000e620000004200 */
[----:B------:R-:W-:Y:S02]  /*1a630*/  LOP3.LUT R129, R4, R126, RZ, 0xc0, !PT ;  /* 0x0000007e04817212 */ /* 0x000fe400078ec0ff */
[----:B------:R-:W-:Y:S02]  /*1a640*/  LOP3.LUT R130, R2, R125, RZ, 0xc0, !PT ;  /* 0x0000007d02827212 */ /* 0x000fe400078ec0ff */
[----:B------:R-:W-:-:S02]  /*1a650*/  LOP3.LUT R131, R0, R124, RZ, 0xc0, !PT ;  /* 0x0000007c00837212 */ /* 0x000fc400078ec0ff */
[----:B------:R-:W-:Y:S02]  /*1a660*/  LOP3.LUT R124, R6, R67, RZ, 0xc0, !PT ;  /* 0x00000043067c7212 */ /* 0x000fe400078ec0ff */
[----:B------:R-:W-:Y:S02]  /*1a670*/  LOP3.LUT R125, R7, R64, RZ, 0xc0, !PT ;  /* 0x00000040077d7212 */ /* 0x000fe400078ec0ff */
[----:B------:R-:W-:Y:S01]  /*1a680*/  LOP3.LUT R126, R8, R66, RZ, 0xc0, !PT ;  /* 0x00000042087e7212 */ /* 0x000fe200078ec0ff */
[----:B------:R-:W-:Y:S01]  /*1a690*/  LDSM.16.MT88.4 R4, [R205+0xb800] ;  /* 0x00b80000cd04783b */ /* 0x000fe20000004200 */
[----:B------:R-:W-:-:S03]  /*1a6a0*/  LOP3.LUT R127, R9, R65, RZ, 0xc0, !PT ;  /* 0x00000041097f7212 */ /* 0x000fc600078ec0ff */
[----:B------:R-:W1:Y:S01]  /*1a6b0*/  LDSM.16.MT88.4 R64, [R205+0xa800] ;  /* 0x00a80000cd40783b */ /* 0x000e620000004200 */
[----:B------:R-:W-:Y:S02]  /*1a6c0*/  IMAD.MOV.U32 R24, RZ, RZ, R112 ;  /* 0x000000ffff187224 */ /* 0x000fe400078e0070 */
[----:B------:R-:W-:Y:S02]  /*1a6d0*/  IMAD.MOV.U32 R25, RZ, RZ, R113 ;  /* 0x000000ffff197224 */ /* 0x000fe400078e0071 */
[----:B------:R-:W-:Y:S02]  /*1a6e0*/  IMAD.MOV.U32 R34, RZ, RZ, R114 ;  /* 0x000000ffff227224 */ /* 0x000fe400078e0072 */
[----:B------:R-:W-:Y:S02]  /*1a6f0*/  IMAD.MOV.U32 R35, RZ, RZ, R115 ;  /* 0x000000ffff237224 */ /* 0x000fe400078e0073 */
[----:B------:R-:W-:Y:S01]  /*1a700*/  IMAD.MOV.U32 R26, RZ, RZ, R96 ;  /* 0x000000ffff1a7224 */ /* 0x000fe200078e0060 */
[----:B------:R-:W-:Y:S01]  /*1a710*/  LDSM.16.MT88.4 R112, [R206+0xb800] ;  /* 0x00b80000ce70783b */ /* 0x000fe20000004200 */
[----:B------:R-:W-:-:S02]  /*1a720*/  IMAD.MOV.U32 R27, RZ, RZ, R97 ;  /* 0x000000ffff1b7224 */ /* 0x000fc400078e0061 */
[----:B------:R-:W-:Y:S02]  /*1a730*/  IMAD.MOV.U32 R22, RZ, RZ, R98 ;  /* 0x000000ffff167224 */ /* 0x000fe400078e0062 */
[----:B------:R-:W-:Y:S02]  /*1a740*/  IMAD.MOV.U32 R23, RZ, RZ, R99 ;  /* 0x000000ffff177224 */ /* 0x000fe400078e0063 */
[----:B------:R-:W-:Y:S01]  /*1a750*/  IMAD.MOV.U32 R14, RZ, RZ, R80 ;  /* 0x000000ffff0e7224 */ /* 0x000fe200078e0050 */
[----:B------:R-:W-:Y:S01]  /*1a760*/  LDSM.16.MT88.4 R96, [R203+0xb800] ;  /* 0x00b80000cb60783b */ /* 0x000fe20000004200 */
[----:B------:R-:W-:Y:S02]  /*1a770*/  IMAD.MOV.U32 R15, RZ, RZ, R81 ;  /* 0x000000ffff0f7224 */ /* 0x000fe400078e0051 */
[----:B------:R-:W-:Y:S02]  /*1a780*/  IMAD.MOV.U32 R13, RZ, RZ, R82 ;  /* 0x000000ffff0d7224 */ /* 0x000fe400078e0052 */
[----:B------:R-:W-:-:S02]  /*1a790*/  IMAD.MOV.U32 R12, RZ, RZ, R83 ;  /* 0x000000ffff0c7224 */ /* 0x000fc400078e0053 */
[----:B------:R-:W1:Y:S04]  /*1a7a0*/  LDSM.16.MT88.4 R80, [R201+0xb800] ;  /* 0x00b80000c950783b */ /* 0x000e680000004200 */
[----:B------:R1:W-:Y:S04]  /*1a7b0*/  STG.E.U16 [R20.64+-0xfe], R197 ;  /* 0xffff02c514007986 */ /* 0x0003e8000c10151c */
[----:B------:R1:W-:Y:S04]  /*1a7c0*/  STG.E.U16 [R32.64+-0x100], R195 ;  /* 0xffff00c320007986 */ /* 0x0003e8000c10151c */
[----:B------:R1:W-:Y:S04]  /*1a7d0*/  STG.E.U16 [R32.64+-0xfe], R196 ;  /* 0xffff02c420007986 */ /* 0x0003e8000c10151c */
[----:B---3--:R3:W-:Y:S04]  /*1a7e0*/  STG.E.U16 [R30.64+-0x100], R182 ;  /* 0xffff00b61e007986 */ /* 0x0087e8000c10151c */
[----:B------:R3:W-:Y:S04]  /*1a7f0*/  STG.E.U16 [R30.64+-0xfe], R181 ;  /* 0xffff02b51e007986 */ /* 0x0007e8000c10151c */
[----:B--2---:R3:W-:Y:S04]  /*1a800*/  STG.E.U16 [R28.64+-0x100], R138 ;  /* 0xffff008a1c007986 */ /* 0x0047e8000c10151c */
        /* <DEDUP_REMOVED lines=17> */
[-C--:B-1----:R-:W-:Y:S03]  /*1a920*/  HMMA.16816.F32 R152, R128, R148.reuse, R152 ;  /* 0x000000948098723c */ /* 0x082fe60000001898 */
[----:B------:R3:W-:Y:S04]  /*1a930*/  STG.E.U16 [R20.64+-0xd0], R186 ;  /* 0xffff30ba14007986 */ /* 0x0007e8000c10151c */
[----:B------:R3:W-:Y:S01]  /*1a940*/  STG.E.U16 [R20.64+-0xce], R185 ;  /* 0xffff32b914007986 */ /* 0x0007e2000c10151c */
[C---:B------:R-:W-:Y:S03]  /*1a950*/  HMMA.16816.F32 R168, R124.reuse, R148, R168 ;  /* 0x000000947ca8723c */ /* 0x040fe600000018a8 */
[----:B------:R3:W-:Y:S04]  /*1a960*/  STG.E.U16 [R32.64+-0xd0], R184 ;  /* 0xffff30b820007986 */ /* 0x0007e8000c10151c */
[----:B------:R3:W-:Y:S01]  /*1a970*/  STG.E.U16 [R32.64+-0xce], R183 ;  /* 0xffff32b720007986 */ /* 0x0007e2000c10151c */
[-C--:B------:R-:W-:Y:S03]  /*1a980*/  HMMA.16816.F32 R164, R124, R150.reuse, R164 ;  /* 0x000000967ca4723c */ /* 0x080fe600000018a4 */
[----:B------:R3:W-:Y:S04]  /*1a990*/  STG.E.U16 [R30.64+-0xd0], R174 ;  /* 0xffff30ae1e007986 */ /* 0x0007e8000c10151c */
[----:B------:R3:W-:Y:S01]  /*1a9a0*/  STG.E.U16 [R30.64+-0xce], R173 ;  /* 0xffff32ad1e007986 */ /* 0x0007e2000c10151c */
[C---:B------:R-:W-:Y:S03]  /*1a9b0*/  HMMA.16816.F32 R148, R128.reuse, R150, R36 ;  /* 0x000000968094723c */ /* 0x040fe60000001824 */
[----:B------:R3:W-:Y:S04]  /*1a9c0*/  STG.E.U16 [R28.64+-0xd0], R172 ;  /* 0xffff30ac1c007986 */ /* 0x0007e8000c10151c */
[----:B------:R3:W-:Y:S01]  /*1a9d0*/  STG.E.U16 [R28.64+-0xce], R139 ;  /* 0xffff328b1c007986 */ /* 0x0007e2000c10151c */
[----:B----4-:R-:W-:Y:S01]  /*1a9e0*/  HMMA.16816.F32 R144, R128, R140, R144 ;  /* 0x0000008c8090723c */ /* 0x010fe20000001890 */
[----:B------:R-:W-:-:S07]  /*1a9f0*/  FADD.FTZ R2, R25, R24 ;  /* 0x0000001819027221 */ /* 0x000fce0000010000 */
[----:B------:R-:W-:Y:S01]  /*1aa00*/  HMMA.16816.F32 R160, R124, R140, R160 ;  /* 0x0000008c7ca0723c */ /* 0x000fe200000018a0 */
[----:B------:R-:W-:-:S07]  /*1aa10*/  FADD.FTZ R0, R199, R34 ;  /* 0x00000022c7007221 */ /* 0x000fce0000010000 */
[-C--:B------:R-:W-:Y:S08]  /*1aa20*/  HMMA.16816.F32 R156, R124, R142.reuse, R156 ;  /* 0x0000008e7c9c723c */ /* 0x080ff0000000189c */
[C---:B------:R-:W-:Y:S08]  /*1aa30*/  HMMA.16816.F32 R140, R128.reuse, R142, R40 ;  /* 0x0000008e808c723c */ /* 0x040ff00000001828 */
[-C--:B------:R-:W-:Y:S08]  /*1aa40*/  HMMA.16816.F32 R36, R128, R48.reuse, R44 ;  /* 0x000000308024723c */ /* 0x080ff0000000182c */
[C---:B------:R-:W-:Y:S08]  /*1aa50*/  HMMA.16816.F32 R40, R124.reuse, R48, R52 ;  /* 0x000000307c28723c */ /* 0x040ff00000001834 */
[-C--:B------:R-:W-:Y:S08]  /*1aa60*/  HMMA.16816.F32 R44, R124, R50.reuse, R56 ;  /* 0x000000327c2c723c */ /* 0x080ff00000001838 */
[----:B------:R-:W-:Y:S01]  /*1aa70*/  HMMA.16816.F32 R48, R128, R50, R60 ;  /* 0x000000328030723c */ /* 0x000fe2000000183c */
[----:B------:R-:W-:-:S07]  /*1aa80*/  FADD.FTZ R2, R252, R2 ;  /* 0x00000002fc027221 */ /* 0x000fce0000010000 */
[----:B------:R-:W-:Y:S01]  /*1aa90*/  HMMA.16816.F32 R56, R124, R64, R68 ;  /* 0x000000407c38723c */ /* 0x000fe20000001844 */
[----:B------:R-:W-:-:S07]  /*1aaa0*/  FADD.FTZ R0, R198, R0 ;  /* 0x00000000c6007221 */ /* 0x000fce0000010000 */
[----:B------:R-:W-:Y:S08]  /*1aab0*/  HMMA.16816.F32 R60, R124, R66, R76 ;  /* 0x000000427c3c723c */ /* 0x000ff0000000184c */
[C---:B------:R-:W-:Y:S08]  /*1aac0*/  HMMA.16816.F32 R52, R128.reuse, R64, R216 ;  /* 0x000000408034723c */ /* 0x040ff000000018d8 */
[----:B------:R-:W-:Y:S08]  /*1aad0*/  HMMA.16816.F32 R64, R128, R66, R116 ;  /* 0x000000428040723c */ /* 0x000ff00000001874 */
[-C--:B------:R-:W-:Y:S08]  /*1aae0*/  HMMA.16816.F32 R120, R124, R4.reuse, R120 ;  /* 0x000000047c78723c */ /* 0x080ff00000001878 */
[----:B------:R-:W-:Y:S07]  /*1aaf0*/  HMMA.16816.F32 R116, R128, R4, R244 ;  /* 0x000000048074723c */ /* 0x000fee00000018f4 */
[----:B------:R-:W-:Y:S01]  /*1ab00*/  FADD.FTZ R4, R13, R12 ;  /* 0x0000000c0d047221 */ /* 0x000fe20000010000 */
[----:B------:R-:W-:Y:S01]  /*1ab10*/  HMMA.16816.F32 R72, R124, R80, R72 ;  /* 0x000000507c48723c */ /* 0x000fe20000001848 */
[----:B------:R-:W-:-:S02]  /*1ab20*/  FADD.FTZ R5, R26, R35 ;  /* 0x000000231a057221 */ /* 0x000fc40000010000 */
[----:B------:R-:W-:Y:S01]  /*1ab30*/  FADD.FTZ R4, R27, R4 ;  /* 0x000000041b047221 */ /* 0x000fe20000010000 */
[----:B------:R-:W-:Y:S01]  /*1ab40*/  IADD3 R244, P1, R20, -0x140, RZ ;  /* 0xfffffec014f47810 */ /* 0x000fe20007f3e0ff */
[----:B------:R-:W-:-:S03]  /*1ab50*/  FADD.FTZ R5, R22, R5 ;  /* 0x0000000516057221 */ /* 0x000fc60000010000 */
[----:B------:R-:W-:Y:S01]  /*1ab60*/  HMMA.16816.F32 R76, R124, R82, R84 ;  /* 0x000000527c4c723c */ /* 0x000fe20000001854 */
[----:B------:R-:W-:Y:S01]  /*1ab70*/  FADD.FTZ R4, R23, R4 ;  /* 0x0000000417047221 */ /* 0x000fe20000010000 */
[----:B------:R-:W-:Y:S01]  /*1ab80*/  @UP0 UIADD3 UR40, UR27, -0x6, URZ ;  /* 0xfffffffa1b280890 */ /* 0x000fe2000fffe03f */
[----:B------:R-:W-:Y:S02]  /*1ab90*/  FADD.FTZ R2, R222, R2 ;  /* 0x00000002de027221 */ /* 0x000fe40000010000 */
[----:B------:R-:W-:-:S03]  /*1aba0*/  FADD.FTZ R0, R221, R0 ;  /* 0x00000000dd007221 */ /* 0x000fc60000010000 */
[----:B------:R-:W-:Y:S01]  /*1abb0*/  HMMA.16816.F32 R88, R124, R96, R88 ;  /* 0x000000607c58723c */ /* 0x000fe20000001858 */
[----:B------:R-:W-:-:S07]  /*1abc0*/  FADD.FTZ R217, R15, R4 ;  /* 0x000000040fd97221 */ /* 0x000fce0000010000 */
[C---:B------:R-:W-:Y:S08]  /*1abd0*/  HMMA.16816.F32 R92, R124.reuse, R98, R92 ;  /* 0x000000627c5c723c */ /* 0x040ff0000000185c */
[C---:B------:R-:W-:Y:S08]  /*1abe0*/  HMMA.16816.F32 R104, R124.reuse, R112, R104 ;  /* 0x000000707c68723c */ /* 0x040ff00000001868 */
[C---:B------:R-:W-:Y:S08]  /*1abf0*/  HMMA.16816.F32 R108, R124.reuse, R114, R108 ;  /* 0x000000727c6c723c */ /* 0x040ff0000000186c */
[----:B------:R-:W-:Y:S08]  /*1ac00*/  HMMA.16816.F32 R124, R124, R6, R100 ;  /* 0x000000067c7c723c */ /* 0x000ff00000001864 */
[C---:B------:R-:W-:Y:S08]  /*1ac10*/  HMMA.16816.F32 R68, R128.reuse, R80, R228 ;  /* 0x000000508044723c */ /* 0x040ff000000018e4 */
[----:B------:R-:W-:Y:S01]  /*1ac20*/  HMMA.16816.F32 R84, R128, R96, R240 ;  /* 0x000000608054723c */ /* 0x000fe200000018f0 */
[----:B------:R-:W-:-:S02]  /*1ac30*/  FADD.FTZ R230, R223, R2 ;  /* 0x00000002dfe67221 */ /* 0x000fc40000010000 */
[----:B------:R-:W-:-:S05]  /*1ac40*/  FADD.FTZ R231, R220, R0 ;  /* 0x00000000dce77221 */ /* 0x000fca0000010000 */
[----:B------:R-:W-:Y:S01]  /*1ac50*/  HMMA.16816.F32 R100, R128, R112, R248 ;  /* 0x000000708064723c */ /* 0x000fe200000018f8 */
[----:B------:R-:W-:Y:S01]  /*1ac60*/  FADD.FTZ R242, R14, R5 ;  /* 0x000000050ef27221 */ /* 0x000fe20000010000 */
[----:B------:R-:W-:-:S06]  /*1ac70*/  IADD3.X R243, R21, -0x1, RZ, P1, !PT ;  /* 0xffffffff15f37810 */ /* 0x000fcc0000ffe4ff */
[C---:B------:R-:W-:Y:S08]  /*1ac80*/  HMMA.16816.F32 R80, R128.reuse, R82, R224 ;  /* 0x000000528050723c */ /* 0x040ff000000018e0 */
[C---:B------:R-:W-:Y:S08]  /*1ac90*/  HMMA.16816.F32 R96, R128.reuse, R98, R236 ;  /* 0x000000628060723c */ /* 0x040ff000000018ec */
[C---:B------:R-:W-:Y:S08]  /*1aca0*/  HMMA.16816.F32 R112, R128.reuse, R114, R232 ;  /* 0x000000728070723c */ /* 0x040ff000000018e8 */
[----:B------:R-:W-:Y:S01]  /*1acb0*/  HMMA.16816.F32 R128, R128, R6, R16 ;  /* 0x000000068080723c */ /* 0x000fe20000001810 */
[----:B------:R-:W-:Y:S11]  /*1acc0*/  @P0 BRA `(.L_x_1105) ;  /* 0x0000001000000947 */ /* 0x000ff60003800000 */
.L_x_1092:
[----:B-123--:R-:W-:-:S12]  /*1acd0*/  UIADD3 UR40, UR32, -0x1, URZ ;  /* 0xffffffff20287890 */ /* 0x00efd8000fffe03f */
.L_x_1105:
[----:B---3--:R-:W-:-:S13]  /*1ace0*/  ISETP.LE.AND P0, PT, RZ, UR40, PT ;  /* 0x00000028ff007c0c */ /* 0x008fda000bf03270 */
[----:B------:R-:W-:Y:S05]  /*1acf0*/  @!P0 BRA `(.L_x_1106) ;  /* 0x000044e000008947 */ /* 0x000fea0003800000 */
[----:B------:R-:W1:Y:S01]  /*1ad00*/  LDC.U8 R4, c[0x0][0x2d8] ;  /* 0x0000b600ff047b82 */ /* 0x000e620000000000 */
[----:B------:R-:W2:Y:S01]  /*1ad10*/  LDL.LU R10, [R1+0x9c] ;  /* 0x00009c00010a7983 */ /* 0x000ea20000300800 */
[----:B------:R-:W-:Y:S01]  /*1ad20*/  MOV R136, R3 ;  /* 0x0000000300887202 */ /* 0x000fe20000000f00 */
[----:B------:R-:W-:Y:S01]  /*1ad30*/  ULDC UR4, c[0x0][0x228] ;  /* 0x00008a0000047ab9 */ /* 0x000fe20000000800 */
[----:B------:R-:W-:Y:S01]  /*1ad40*/  IMAD.MOV.U32 R2, RZ, RZ, R132 ;  /* 0x000000ffff027224 */ /* 0x000fe200078e0084 */
[----:B------:R-:W3:Y:S01]  /*1ad50*/  LDL.64 R16, [R1+0x88] ;  /* 0x0000880001107983 */ /* 0x000ee20000100a00 */
[----:B------:R-:W-:Y:S01]  /*1ad60*/  USHF.L.U32 UR32, UR4, 0x3, URZ ;  /* 0x0000000304207899 */ /* 0x000fe2000800063f */
[----:B------:R-:W-:Y:S01]  /*1ad70*/  IMAD.MOV.U32 R0, RZ, RZ, R133 ;  /* 0x000000ffff007224 */ /* 0x000fe200078e0085 */
[----:B------:R-:W-:Y:S01]  /*1ad80*/  UIMAD UR37, UR4, 0x48, URZ ;  /* 0x00000048042578a4 */ /* 0x000fe2000f8e023f */
[----:B------:R-:W4:Y:S01]  /*1ad90*/  LDL R14, [R1+0x98] ;  /* 0x00009800010e7983 */ /* 0x000f220000100800 */
[----:B------:R-:W-:Y:S01]  /*1ada0*/  USHF.R.S32.HI UR34, URZ, 0x1f, UR4 ;  /* 0x0000001f3f227899 */ /* 0x000fe20008011404 */
[----:B------:R-:W-:Y:S01]  /*1adb0*/  IMAD.MOV.U32 R135, RZ, RZ, R134 ;  /* 0x000000ffff877224 */ /* 0x000fe200078e0086 */
[----:B------:R-:W-:-:S02]  /*1adc0*/  UIMAD.WIDE.U32 UR42, UR4, 0x70, URZ ;  /* 0x00000070042a78a5 */ /* 0x000fc4000f8e003f */
[----:B------:R-:W-:Y:S02]  /*1add0*/  UIMAD UR4, UR4, 0x38, UR32 ;  /* 0x00000038040478a4 */ /* 0x000fe4000f8e0220 */
[----:B------:R-:W-:Y:S02]  /*1ade0*/  USHF.R.S32.HI UR27, URZ, 0x1f, UR32 ;  /* 0x0000001f3f1b7899 */ /* 0x000fe40008011420 */
[----:B------:R-:W-:Y:S02]  /*1adf0*/  UIADD3 UR4, UR4, 0x1, URZ ;  /* 0x0000000104047890 */ /* 0x000fe4000fffe03f */
[----:B------:R-:W-:Y:S02]  /*1ae00*/  USHF.R.S32.HI UR5, URZ, 0x1f, UR37 ;  /* 0x0000001f3f057899 */ /* 0x000fe40008011425 */
[----:B------:R-:W-:Y:S01]  /*1ae10*/  UIMAD UR34, UR34, 0x70, URZ ;  /* 0x00000070222278a4 */ /* 0x000fe2000f8e023f */
[----:B-1----:R-:W-:Y:S01]  /*1ae20*/  PRMT R3, R4, 0x7054, R4 ;  /* 0x0000705404037816 */ /* 0x002fe20000000004 */
[----:B------:R-:W-:Y:S01]  /*1ae30*/  USHF.R.S32.HI UR35, URZ, 0x1f, UR4 ;  /* 0x0000001f3f237899 */ /* 0x000fe20008011404 */
[----:B------:R-:W3:Y:S01]  /*1ae40*/  LDL.LU R4, [R1+0xa8] ;  /* 0x0000a80001047983 */ /* 0x000ee20000300800 */
[----:B------:R-:W-:-:S02]  /*1ae50*/  USHF.L.U32 UR33, UR32, 0x1, URZ ;  /* 0x0000000120217899 */ /* 0x000fc4000800063f */
[----:B------:R-:W-:Y:S01]  /*1ae60*/  USHF.L.U32 UR38, UR37, 0x1, URZ ;  /* 0x0000000125267899 */ /* 0x000fe2000800063f */
[----:B------:R-:W4:Y:S01]  /*1ae70*/  LDL.LU R5, [R1+0xc0] ;  /* 0x0000c00001057983 */ /* 0x000f220000300800 */
[----:B------:R-:W-:Y:S02]  /*1ae80*/  USHF.L.U64.HI UR32, UR32, 0x1, UR27 ;  /* 0x0000000120207899 */ /* 0x000fe4000801021b */
[----:B------:R-:W-:Y:S01]  /*1ae90*/  UIADD3 UR34, UR43, UR34, URZ ;  /* 0x000000222b227290 */ /* 0x000fe2000fffe03f */
[----:B------:R-:W4:Y:S01]  /*1aea0*/  LDL.LU.64 R8, [R1+0xb0] ;  /* 0x0000b00001087983 */ /* 0x000f220000300a00 */
[----:B------:R-:W-:Y:S02]  /*1aeb0*/  USHF.L.U64.HI UR37, UR37, 0x1, UR5 ;  /* 0x0000000125257899 */ /* 0x000fe40008010205 */
[----:B------:R-:W-:Y:S01]  /*1aec0*/  USHF.L.U32 UR36, UR4, 0x1, URZ ;  /* 0x0000000104247899 */ /* 0x000fe2000800063f */
[----:B------:R-:W4:Y:S01]  /*1aed0*/  LDL.LU.64 R6, [R1+0xb8] ;  /* 0x0000b80001067983 */ /* 0x000f220000300a00 */
[----:B------:R-:W-:Y:S01]  /*1aee0*/  USHF.L.U64.HI UR35, UR4, 0x1, UR35 ;  /* 0x0000000104237899 */ /* 0x000fe20008010223 */
[C---:B--2---:R-:W-:Y:S01]  /*1aef0*/  IADD3 R3, R10.reuse, 0x4, RZ ;  /* 0x000000040a037810 */ /* 0x044fe20007ffe0ff */
[----:B------:R-:W-:-:S04]  /*1af00*/  IMAD.WIDE.U32 R12, R10, -0x326172a9, RZ ;  /* 0xcd9e8d570a0c7825 */ /* 0x000fc800078e00ff */
[----:B------:R-:W-:Y:S01]  /*1af10*/  IMAD.WIDE.U32 R10, R3, -0x326172a9, RZ ;  /* 0xcd9e8d57030a7825 */ /* 0x000fe200078e00ff */
[----:B------:R1:W-:Y:S04]  /*1af20*/  STL.64 [R1+0x78], R12 ;  /* 0x0000780c01007387 */ /* 0x0003e80000100a00 */
[----:B------:R2:W-:Y:S01]  /*1af30*/  STL.64 [R1+0x70], R10 ;  /* 0x0000700a01007387 */ /* 0x0005e20000100a00 */
[-C--:B---3--:R-:W-:Y:S02]  /*1af40*/  LOP3.LUT R3, R13, R4.reuse, RZ, 0x3c, !PT ;  /* 0x000000040d037212 */ /* 0x088fe400078e3cff */
[----:B------:R-:W-:Y:S01]  /*1af50*/  LOP3.LUT R4, R11, R4, RZ, 0x3c, !PT ;  /* 0x000000040b047212 */ /* 0x000fe200078e3cff */
[----:B----4-:R-:W-:-:S04]  /*1af60*/  IMAD.WIDE.U32 R240, R5, -0x2daee0ad, RZ ;  /* 0xd2511f5305f07825 */ /* 0x010fc800078e00ff */
[----:B-1----:R-:W-:Y:S01]  /*1af70*/  IMAD.WIDE.U32 R12, R3, -0x2daee0ad, RZ ;  /* 0xd2511f53030c7825 */ /* 0x002fe200078e00ff */
[----:B------:R-:W-:-:S03]  /*1af80*/  MOV R5, R9 ;  /* 0x0000000900057202 */ /* 0x000fc60000000f00 */
[----:B--2---:R-:W-:Y:S01]  /*1af90*/  IMAD.WIDE.U32 R10, R4, -0x2daee0ad, RZ ;  /* 0xd2511f53040a7825 */ /* 0x004fe200078e00ff */
[----:B------:R-:W-:Y:S01]  /*1afa0*/  MOV R4, R6 ;  /* 0x0000000600047202 */ /* 0x000fe20000000f00 */
[----:B------:R1:W-:Y:S04]  /*1afb0*/  STL.64 [R1+0x68], R12 ;  /* 0x0000680c01007387 */ /* 0x0003e80000100a00 */
[----:B------:R1:W-:Y:S04]  /*1afc0*/  STL.64 [R1+0x80], R4 ;  /* 0x0000800401007387 */ /* 0x0003e80000100a00 */
[----:B------:R1:W-:Y:S01]  /*1afd0*/  STL.64 [R1+0x60], R10 ;  /* 0x0000600a01007387 */ /* 0x0003e20000100a00 */
[----:B------:R-:W-:-:S02]  /*1afe0*/  ISETP.GE.AND P1, PT, R16, c[0x0][0x220], PT ;  /* 0x0000880010007a0c */ /* 0x000fc40003f26270 */
[----:B------:R-:W-:Y:S01]  /*1aff0*/  ISETP.GE.AND P0, PT, R14, c[0x0][0x220], PT ;  /* 0x000088000e007a0c */ /* 0x000fe20003f06270 */
[----:B------:R-:W-:Y:S05]  /*1b000*/  BRA `(.L_x_1107) ;  /* 0x000002e000007947 */ /* 0x000fea0003800000 */
.L_x_1109:
        /* <DEDUP_REMOVED lines=12> */
[----:B--2---:R-:W-:Y:S01]  /*1b0d0*/  IMAD.U32 R133, RZ, RZ, UR27 ;  /* 0x0000001bff857e24 */ /* 0x004fe2000f8e00ff */
[----:B------:R-:W-:Y:S04]  /*1b0e0*/  LEA R3, P3, R3, R132, 0x5 ;  /* 0x0000008403037211 */ /* 0x000fe800078628ff */
        /* <DEDUP_REMOVED lines=32> */
.L_x_1107:
[----:B------:R-:W2:Y:S01]  /*1b2f0*/  LDL.64 R6, [R1+0x80] ;  /* 0x0000800001067983 */ /* 0x000ea20000100a00 */
[----:B------:R-:W-:Y:S04]  /*1b300*/  DEPBAR.LE SB0, 0x0 ;  /* 0x000080000000791a */ /* 0x000fe80000000000 */
[----:B------:R-:W-:Y:S01]  /*1b310*/  BAR.SYNC.DEFER_BLOCKING 0x0 ;  /* 0x0000000000007b1d */ /* 0x000fe20000010000 */
[----:B------:R-:W-:Y:S01]  /*1b320*/  USHF.R.S32.HI UR5, URZ, 0x1f, UR40 ;  /* 0x0000001f3f057899 */ /* 0x000fe20008011428 */
[----:B-1----:R-:W-:Y:S01]  /*1b330*/  IMAD.U32 R4, RZ, RZ, UR40 ;  /* 0x00000028ff047e24 */ /* 0x002fe2000f8e00ff */
[----:B------:R-:W-:Y:S02]  /*1b340*/  UIMAD UR4, UR18, UR40, URZ ;  /* 0x00000028120472a4 */ /* 0x000fe4000f8e023f */
[----:B------:R-:W-:Y:S02]  /*1b350*/  UISETP.GE.AND UP0, UPT, UR40, 0x1, UPT ;  /* 0x000000012800788c */ /* 0x000fe4000bf06270 */
[----:B------:R-:W-:Y:S01]  /*1b360*/  UIMAD UR4, UR5, UR19, UR4 ;  /* 0x00000013050472a4 */ /* 0x000fe2000f8e0204 */
[----:B-----5:R-:W-:Y:S01]  /*1b370*/  @P1 STS.128 [R215+0xa000], RZ ;  /* 0x00a000ffd7001388 */ /* 0x020fe20000000c00 */
        /* <DEDUP_REMOVED lines=11> */
[----:B------:R-:W-:Y:S02]  /*1b430*/  @!P1 LEA R10, P4, R3, c[0x0][0x170], 0x1 ;  /* 0x00005c00030a9a11 */ /* 0x000fe400078808ff */
[----:B------:R-:W-:Y:S01]  /*1b440*/  @P0 STS.128 [R215+0xb000], RZ ;  /* 0x00b000ffd7000388 */ /* 0x000fe20000000c00 */
[----:B------:R-:W-:Y:S02]  /*1b450*/  IADD3.X R7, R5, UR22, RZ, P2, !PT ;  /* 0x0000001605077c10 */ /* 0x000fe400097fe4ff */
[C---:B------:R-:W-:Y:S02]  /*1b460*/  @!P0 LEA R6, P2, R3.reuse, c[0x0][0x170], 0x1 ;  /* 0x00005c0003068a11 */ /* 0x040fe400078408ff */
[----:B------:R-:W-:Y:S01]  /*1b470*/  @!PT LDS RZ, [RZ] ;  /* 0x00000000fffff984 */ /* 0x000fe20000000800 */
[----:B------:R-:W-:Y:S01]  /*1b480*/  @!PT LDS RZ, [RZ] ;  /* 0x00000000fffff984 */ /* 0x000fe20000000800 */
[----:B------:R-:W-:Y:S01]  /*1b490*/  @!PT LDS RZ, [RZ] ;  /* 0x00000000fffff984 */ /* 0x000fe20000000800 */
[----:B------:R2:W-:Y:S01]  /*1b4a0*/  @!P0 LDGSTS.E.BYPASS.LTC128B.128 [R215+0xb000], [R8.64+0x80] ;  /* 0x0b00008008d78fae */ /* 0x0005e2000b901d5c */
[C-C-:B------:R-:W-:Y:S02]  /*1b4b0*/  @!P1 LEA.HI.X R11, R3.reuse, c[0x0][0x174], R7.reuse, 0x1, P4 ;  /* 0x00005d00030b9a11 */ /* 0x140fe400020f0c07 */
[----:B------:R-:W-:Y:S02]  /*1b4c0*/  @!P0 LEA.HI.X R7, R3, c[0x0][0x174], R7, 0x1, P2 ;  /* 0x00005d0003078a11 */ /* 0x000fe400010f0c07 */
[----:B------:R-:W-:Y:S01]  /*1b4d0*/  @P1 STS.128 [R215+0xa800], RZ ;  /* 0x00a800ffd7001388 */ /* 0x000fe20000000c00 */
[----:B------:R-:W-:Y:S04]  /*1b4e0*/  PLOP3.LUT P2, PT, PT, PT, UP0, 0x80, 0x0 ;  /* 0x000000000000781c */ /* 0x000fe80003f4f008 */
        /* <DEDUP_REMOVED lines=15> */
[----:B------:R-:W4:Y:S05]  /*1b5e0*/  LDSM.16.M88.4 R180, [R211] ;  /* 0x00000000d3b4783b */ /* 0x000f2a0000000200 */
[----:B------:R-:W4:Y:S05]  /*1b5f0*/  LDSM.16.M88.4 R184, [R204+0x2000] ;  /* 0x00200000ccb8783b */ /* 0x000f2a0000000200 */
[----:B------:R-:W4:Y:S01]  /*1b600*/  LDSM.16.M88.4 R188, [R214] ;  /* 0x00000000d6bc783b */ /* 0x000f220000000200 */
[-C--:B---3--:R-:W-:Y:S04]  /*1b610*/  HMMA.16816.F32 R4, R32, R16.reuse, RZ ;  /* 0x000000102004723c */ /* 0x088fe800000018ff */
[----:B------:R-:W-:Y:S05]  /*1b620*/  LDSM.16.M88.4 R192, [R209+0x8000] ;  /* 0x00800000d1c0783b */ /* 0x000fea0000000200 */
[----:B------:R-:W-:Y:S01]  /*1b630*/  LDSM.16.M88.4 R196, [R210+0x2000] ;  /* 0x00200000d2c4783b */ /* 0x000fe20000000200 */
[C---:B--2---:R-:W-:Y:S08]  /*1b640*/  HMMA.16816.F32 R8, R28.reuse, R16, RZ ;  /* 0x000000101c08723c */ /* 0x044ff000000018ff */
[-C--:B-1----:R-:W-:Y:S08]  /*1b650*/  HMMA.16816.F32 R12, R28, R18.reuse, RZ ;  /* 0x000000121c0c723c */ /* 0x082ff000000018ff */
[C---:B------:R-:W-:Y:S08]  /*1b660*/  HMMA.16816.F32 R16, R32.reuse, R18, RZ ;  /* 0x000000122010723c */ /* 0x040ff000000018ff */
[-C--:B----4-:R-:W-:Y:S08]  /*1b670*/  HMMA.16816.F32 R20, R32, R172.reuse, RZ ;  /* 0x000000ac2014723c */ /* 0x090ff000000018ff */
[C---:B------:R-:W-:Y:S08]  /*1b680*/  HMMA.16816.F32 R24, R28.reuse, R172, RZ ;  /* 0x000000ac1c18723c */ /* 0x040ff000000018ff */
[-C--:B------:R-:W-:Y:S08]  /*1b690*/  HMMA.16816.F32 R28, R28, R174.reuse, RZ ;  /* 0x000000ae1c1c723c */ /* 0x080ff000000018ff */
[----:B------:R-:W-:Y:S01]  /*1b6a0*/  HMMA.16816.F32 R32, R32, R174, RZ ;  /* 0x000000ae2020723c */ /* 0x000fe200000018ff */
[----:B------:R-:W1:Y:S07]  /*1b6b0*/  LDSM.16.M88.4 R172, [R210] ;  /* 0x00000000d2ac783b */ /* 0x000e6e0000000200 */
[-C--:B------:R-:W-:Y:S08]  /*1b6c0*/  HMMA.16816.F32 R4, R176, R180.reuse, R4 ;  /* 0x000000b4b004723c */ /* 0x080ff00000001804 */
[C---:B------:R-:W-:Y:S08]  /*1b6d0*/  HMMA.16816.F32 R8, R184.reuse, R180, R8 ;  /* 0x000000b4b808723c */ /* 0x040ff00000001808 */
[-C--:B------:R-:W-:Y:S08]  /*1b6e0*/  HMMA.16816.F32 R12, R184, R182.reuse, R12 ;  /* 0x000000b6b80c723c */ /* 0x080ff0000000180c */
[C---:B------:R-:W-:Y:S01]  /*1b6f0*/  HMMA.16816.F32 R16, R176.reuse, R182, R16 ;  /* 0x000000b6b010723c */ /* 0x040fe20000001810 */
[----:B------:R-:W2:Y:S07]  /*1b700*/  LDSM.16.M88.4 R180, [R209+0x8800] ;  /* 0x00880000d1b4783b */ /* 0x000eae0000000200 */
[-C--:B------:R-:W-:Y:S08]  /*1b710*/  HMMA.16816.F32 R20, R176, R188.reuse, R20 ;  /* 0x000000bcb014723c */ /* 0x080ff00000001814 */
[C---:B------:R-:W-:Y:S08]  /*1b720*/  HMMA.16816.F32 R24, R184.reuse, R188, R24 ;  /* 0x000000bcb818723c */ /* 0x040ff00000001818 */
[-C--:B------:R-:W-:Y:S01]  /*1b730*/  HMMA.16816.F32 R28, R184, R190.reuse, R28 ;  /* 0x000000beb81c723c */ /* 0x080fe2000000181c */
[----:B------:R-:W-:Y:S07]  /*1b740*/  LDSM.16.M88.4 R184, [R207] ;  /* 0x00000000cfb8783b */ /* 0x000fee0000000200 */
[----:B------:R-:W-:Y:S01]  /*1b750*/  HMMA.16816.F32 R32, R176, R190, R32 ;  /* 0x000000beb020723c */ /* 0x000fe20000001820 */
[----:B------:R-:W3:Y:S05]  /*1b760*/  LDSM.16.M88.4 R176, [R208] ;  /* 0x00000000d0b0783b */ /* 0x000eea0000000200 */
[----:B------:R-:W4:Y:S02]  /*1b770*/  LDSM.16.M88.4 R188, [R208+0x2000] ;  /* 0x00200000d0bc783b */ /* 0x000f240000000200 */
        /* <DEDUP_REMOVED lines=8> */
[----:B------:R-:W-:Y:S07]  /*1b800*/  LDSM.16.M88.4 R196, [R202+0x6000] ;  /* 0x00600000cac4783b */ /* 0x000fee0000000200 */
[----:B------:R-:W-:Y:S01]  /*1b810*/  HMMA.16816.F32 R32, R172, R182, R32 ;  /* 0x000000b6ac20723c */ /* 0x000fe20000001820 */
[----:B------:R-:W-:Y:S05]  /*1b820*/  LDSM.16.M88.4 R172, [R202+0x4000] ;  /* 0x00400000caac783b */ /* 0x000fea0000000200 */
[----:B------:R-:W2:Y:S02]  /*1b830*/  LDSM.16.M88.4 R180, [R200+0x9000] ;  /* 0x00900000c8b4783b */ /* 0x000ea40000000200 */
[-C--:B---3--:R-:W-:Y:S08]  /*1b840*/  HMMA.16816.F32 R4, R176, R184.reuse, R4 ;  /* 0x000000b8b004723c */ /* 0x088ff00000001804 */
[C---:B----4-:R-:W-:Y:S08]  /*1b850*/  HMMA.16816.F32 R8, R188.reuse, R184, R8 ;  /* 0x000000b8bc08723c */ /* 0x050ff00000001808 */
[-C--:B------:R-:W-:Y:S08]  /*1b860*/  HMMA.16816.F32 R12, R188, R186.reuse, R12 ;  /* 0x000000babc0c723c */ /* 0x080ff0000000180c */
[C---:B------:R-:W-:Y:S01]  /*1b870*/  HMMA.16816.F32 R16, R176.reuse, R186, R16 ;  /* 0x000000bab010723c */ /* 0x040fe20000001810 */
[----:B------:R-:W3:Y:S07]  /*1b880*/  LDSM.16.M88.4 R184, [R200+0x9800] ;  /* 0x00980000c8b8783b */ /* 0x000eee0000000200 */
[-C--:B-1----:R-:W-:Y:S08]  /*1b890*/  HMMA.16816.F32 R20, R176, R192.reuse, R20 ;  /* 0x000000c0b014723c */ /* 0x082ff00000001814 */
[C---:B------:R-:W-:Y:S08]  /*1b8a0*/  HMMA.16816.F32 R24, R188.reuse, R192, R24 ;  /* 0x000000c0bc18723c */ /* 0x040ff00000001818 */
[-C--:B------:R-:W-:Y:S01]  /*1b8b0*/  HMMA.16816.F32 R28, R188, R194.reuse, R28 ;  /* 0x000000c2bc1c723c */ /* 0x080fe2000000181c */
[----:B------:R-:W-:Y:S07]  /*1b8c0*/  LDSM.16.M88.4 R188, [R213] ;  /* 0x00000000d5bc783b */ /* 0x000fee0000000200 */
[----:B------:R-:W-:Y:S01]  /*1b8d0*/  HMMA.16816.F32 R32, R176, R194, R32 ;  /* 0x000000c2b020723c */ /* 0x000fe20000001820 */
[----:B------:R-:W1:Y:S05]  /*1b8e0*/  LDSM.16.M88.4 R176, [R204+0x4000] ;  /* 0x00400000ccb0783b */ /* 0x000e6a0000000200 */
[----:B------:R-:W4:Y:S02]  /*1b8f0*/  LDSM.16.M88.4 R192, [R204+0x6000] ;  /* 0x00600000ccc0783b */ /* 0x000f240000000200 */
[-C--:B--2---:R-:W-:Y:S08]  /*1b900*/  HMMA.16816.F32 R4, R172, R180.reuse, R4 ;  /* 0x000000b4ac04723c */ /* 0x084ff00000001804 */
[C---:B------:R-:W-:Y:S08]  /*1b910*/  HMMA.16816.F32 R8, R196.reuse, R180, R8 ;  /* 0x000000b4c408723c */ /* 0x040ff00000001808 */
[-C--:B------:R-:W-:Y:S08]  /*1b920*/  HMMA.16816.F32 R12, R196, R182.reuse, R12 ;  /* 0x000000b6c40c723c */ /* 0x080ff0000000180c */
[C---:B------:R-:W-:Y:S01]  /*1b930*/  HMMA.16816.F32 R16, R172.reuse, R182, R16 ;  /* 0x000000b6ac10723c */ /* 0x040fe20000001810 */
[----:B------:R-:W2:Y:S07]  /*1b940*/  LDSM.16.M88.4 R180, [R212] ;  /* 0x00000000d4b4783b */ /* 0x000eae0000000200 */
[-C--:B---3--:R-:W-:Y:S08]  /*1b950*/  HMMA.16816.F32 R20, R172, R184.reuse, R20 ;  /* 0x000000b8ac14723c */ /* 0x088ff00000001814 */
[C---:B------:R-:W-:Y:S08]  /*1b960*/  HMMA.16816.F32 R24, R196.reuse, R184, R24 ;  /* 0x000000b8c418723c */ /* 0x040ff00000001818 */
[-C--:B------:R-:W-:Y:S01]  /*1b970*/  HMMA.16816.F32 R28, R196, R186.reuse, R28 ;  /* 0x000000bac41c723c */ /* 0x080fe2000000181c */
[----:B------:R-:W-:Y:S07]  /*1b980*/  LDSM.16.M88.4 R196, [R210+0x6000] ;  /* 0x00600000d2c4783b */ /* 0x000fee0000000200 */
[----:B------:R-:W-:Y:S01]  /*1b990*/  HMMA.16816.F32 R32, R172, R186, R32 ;  /* 0x000000baac20723c */ /* 0x000fe20000001820 */
[----:B------:R-:W-:Y:S05]  /*1b9a0*/  LDSM.16.M88.4 R172, [R210+0x4000] ;  /* 0x00400000d2ac783b */ /* 0x000fea0000000200 */
[----:B------:R-:W3:Y:S02]  /*1b9b0*/  LDSM.16.M88.4 R184, [R209+0x9000] ;  /* 0x00900000d1b8783b */ /* 0x000ee40000000200 */
[-C--:B-1----:R-:W-:Y:S08]  /*1b9c0*/  HMMA.16816.F32 R4, R176, R188.reuse, R4 ;  /* 0x000000bcb004723c */ /* 0x082ff00000001804 */
[C---:B----4-:R-:W-:Y:S08]  /*1b9d0*/  HMMA.16816.F32 R8, R192.reuse, R188, R8 ;  /* 0x000000bcc008723c */ /* 0x050ff00000001808 */
        /* <DEDUP_REMOVED lines=11> */
[C---:B------:R-:W-:Y:S08]  /*1ba90*/  HMMA.16816.F32 R8, R196.reuse, R184, R8 ;  /* 0x000000b8c408723c */ /* 0x040ff00000001808 */
[-C--:B------:R-:W-:Y:S08]  /*1baa0*/  HMMA.16816.F32 R12, R196, R186.reuse, R12 ;  /* 0x000000bac40c723c */ /* 0x080ff0000000180c */
[C---:B------:R-:W-:Y:S01]  /*1bab0*/  HMMA.16816.F32 R16, R172.reuse, R186, R16 ;  /* 0x000000baac10723c */ /* 0x040fe20000001810 */
[----:B------:R-:W3:Y:S01]  /*1bac0*/  LDSM.16.M88.4 R184, [R207+0x1800] ;  /* 0x00180000cfb8783b */ /* 0x000ee20000000200 */
[----:B------:R-:W-:Y:S04]  /*1bad0*/  DEPBAR.LE SB0, 0x0 ;  /* 0x000080000000791a */ /* 0x000fe80000000000 */
[----:B------:R-:W-:Y:S02]  /*1bae0*/  BAR.SYNC.DEFER_BLOCKING 0x0 ;  /* 0x0000000000007b1d */ /* 0x000fe40000010000 */
[-C--:B-1----:R-:W-:Y:S08]  /*1baf0*/  HMMA.16816.F32 R20, R172, R188.reuse, R20 ;  /* 0x000000bcac14723c */ /* 0x082ff00000001814 */
[C---:B------:R-:W-:Y:S08]  /*1bb00*/  HMMA.16816.F32 R24, R196.reuse, R188, R24 ;  /* 0x000000bcc418723c */ /* 0x040ff00000001818 */
[-C--:B------:R-:W-:Y:S07]  /*1bb10*/  HMMA.16816.F32 R28, R196, R190.reuse, R28 ;  /* 0x000000bec41c723c */ /* 0x080fee000000181c */
[----:B------:R-:W-:Y:S01]  /*1bb20*/  IMAD.MOV.U32 R196, RZ, RZ, R244 ;  /* 0x000000ffffc47224 */ /* 0x000fe200078e00f4 */
[----:B------:R-:W-:Y:S04]  /*1bb30*/  HMMA.16816.F32 R32, R172, R190, R32 ;  /* 0x000000beac20723c */ /* 0x000fe80000001820 */
[----:B------:R-:W-:Y:S04]  /*1bb40*/  IMAD.MOV.U32 R197, RZ, RZ, R243 ;  /* 0x000000ffffc57224 */ /* 0x000fe800078e00f3 */
[-C--:B--2---:R-:W-:Y:S08]  /*1bb50*/  HMMA.16816.F32 R4, R176, R180.reuse, R4 ;  /* 0x000000b4b004723c */ /* 0x084ff00000001804 */
[C---:B------:R-:W-:Y:S08]  /*1bb60*/  HMMA.16816.F32 R8, R192.reuse, R180, R8 ;  /* 0x000000b4c008723c */ /* 0x040ff00000001808 */
[-C--:B------:R-:W-:Y:S08]  /*1bb70*/  HMMA.16816.F32 R12, R192, R182.reuse, R12 ;  /* 0x000000b6c00c723c */ /* 0x080ff0000000180c */
[C---:B------:R-:W-:Y:S08]  /*1bb80*/  HMMA.16816.F32 R16, R176.reuse, R182, R16 ;  /* 0x000000b6b010723c */ /* 0x040ff00000001810 */
[-C--:B---3--:R-:W-:Y:S08]  /*1bb90*/  HMMA.16816.F32 R20, R176, R184.reuse, R20 ;  /* 0x000000b8b014723c */ /* 0x088ff00000001814 */
[C---:B------:R-:W-:Y:S08]  /*1bba0*/  HMMA.16816.F32 R24, R192.reuse, R184, R24 ;  /* 0x000000b8c018723c */ /* 0x040ff00000001818 */
[-C--:B------:R-:W-:Y:S08]  /*1bbb0*/  HMMA.16816.F32 R28, R192, R186.reuse, R28 ;  /* 0x000000bac01c723c */ /* 0x080ff0000000181c */
[----:B------:R-:W-:Y:S01]  /*1bbc0*/  HMMA.16816.F32 R32, R176, R186, R32 ;  /* 0x000000bab020723c */ /* 0x000fe20000001820 */
[----:B------:R-:W-:-:S07]  /*1bbd0*/  @P2 BRA `(.L_x_1109) ;  /* 0xfffff43000002947 */ /* 0x000fce000383ffff */
.L_x_1108:
[----:B------:R-:W-:Y:S01]  /*1bbe0*/  FMNMX.FTZ R133, R4, R0, !PT ;  /* 0x0000000004857209 */ /* 0x000fe20007810000 */
[----:B------:R-:W2:Y:S01]  /*1bbf0*/  LDL.64 R192, [R1+0x68] ;  /* 0x0000680001c07983 */ /* 0x000ea20000100a00 */
[----:B------:R-:W-:Y:S01]  /*1bc00*/  FMNMX.FTZ R132, R6, R2, !PT ;  /* 0x0000000206847209 */ /* 0x000fe20007810000 */
[----:B------:R-:W3:Y:S01]  /*1bc10*/  LDC.U8 R243, c[0x0][0x2d8] ;  /* 0x0000b600fff37b82 */ /* 0x000ee20000000000 */
[----:B------:R-:W-:Y:S01]  /*1bc20*/  FMNMX.FTZ R3, R8, R135, !PT ;  /* 0x0000008708037209 */ /* 0x000fe20007810000 */
[----:B------:R-:W-:Y:S01]  /*1bc30*/  UIADD3 UR4, UR31, -0x4498517b, URZ ;  /* 0xbb67ae851f047890 */ /* 0x000fe2000fffe03f */
[----:B------:R-:W-:Y:S01]  /*1bc40*/  FMNMX.FTZ R134, R10, R136, !PT ;  /* 0x000000880a867209 */ /* 0x000fe20007810000 */
[----:B------:R-:W4:Y:S01]  /*1bc50*/  LDL.64 R182, [R1+0x60] ;  /* 0x0000600001b67983 */ /* 0x000f220000100a00 */
[----:B------:R-:W-:Y:S01]  /*1bc60*/  FMNMX.FTZ R137, R5, R133, !PT ;  /* 0x0000008505897209 */ /* 0x000fe20007810000 */
[----:B------:R-:W-:Y:S01]  /*1bc70*/  ULOP3.LUT UR5, UR40, UR31, URZ, 0x3c, !UPT ;  /* 0x0000001f28057292 */ /* 0x000fe2000f8e3c3f */
[----:B------:R-:W-:Y:S02]  /*1bc80*/  FMNMX.FTZ R133, R7, R132, !PT ;  /* 0x0000008407857209 */ /* 0x000fe40007810000 */
[----:B------:R-:W-:Y:S01]  /*1bc90*/  FMNMX.FTZ R132, R9, R3, !PT ;  /* 0x0000000309847209 */ /* 0x000fe20007810000 */
[----:B-1----:R-:W5:Y:S01]  /*1bca0*/  LDL.64 R172, [R1+0x78] ;  /* 0x0000780001ac7983 */ /* 0x002f620000100a00 */
[----:B------:R-:W-:Y:S02]  /*1bcb0*/  FMNMX.FTZ R3, R11, R134, !PT ;  /* 0x000000860b037209 */ /* 0x000fe40007810000 */
[----:B------:R-:W-:Y:S02]  /*1bcc0*/  FMNMX.FTZ R134, R16, R137, !PT ;  /* 0x0000008910867209 */ /* 0x000fe40007810000 */
[----:B------:R-:W-:Y:S01]  /*1bcd0*/  FMNMX.FTZ R133, R18, R133, !PT ;  /* 0x0000008512857209 */ /* 0x000fe20007810000 */
[----:B------:R-:W3:Y:S01]  /*1bce0*/  LDL.64 R184, [R1+0x70] ;  /* 0x0000700001b87983 */ /* 0x000ee20000100a00 */
        /* <DEDUP_REMOVED lines=22> */
[----:B------:R-:W-:Y:S02]  /*1be50*/  LOP3.LUT R139, R241, UR5, RZ, 0x3c, !PT ;  /* 0x00000005f18b7c12 */ /* 0x000fe4000f8e3cff */
[----:B------:R-:W-:Y:S01]  /*1be60*/  FMNMX.FTZ R3, R31, R3, !PT ;  /* 0x000000031f037209 */ /* 0x000fe20007810000 */
[----:B------:R-:W-:Y:S01]  /*1be70*/  SHFL.BFLY PT, R176, R133, 0x2, 0x1f ;  /* 0x0c401f0085b07f89 */ /* 0x000fe200000e0000 */
[----:B------:R-:W-:Y:S01]  /*1be80*/  LOP3.LUT R222, R222, 0xffffffdf, RZ, 0xc0, !PT ;  /* 0xffffffdfdede7812 */ /* 0x000fe200078ec0ff */
[----:B------:R-:W-:Y:S03]  /*1be90*/  IMAD.WIDE.U32 R180, R139, -0x326172a9, RZ ;  /* 0xcd9e8d578bb47825 */ /* 0x000fe600078e00ff */
[----:B------:R-:W-:Y:S03]  /*1bea0*/  @P1 LOP3.LUT R222, R222, 0x20, RZ, 0xfc, !PT ;  /* 0x00000020dede1812 */ /* 0x000fe600078efcff */
[----:B------:R-:W-:Y:S01]  /*1beb0*/  SHFL.BFLY PT, R177, R132, 0x2, 0x1f ;  /* 0x0c401f0084b17f89 */ /* 0x000fe200000e0000 */
[----:B------:R-:W-:Y:S04]  /*1bec0*/  LOP3.LUT R222, R222, 0xffffffef, RZ, 0xc0, !PT ;  /* 0xffffffefdede7812 */ /* 0x000fe800078ec0ff */
[----:B------:R-:W-:Y:S03]  /*1bed0*/  @P0 LOP3.LUT R222, R222, 0x10, RZ, 0xfc, !PT ;  /* 0x00000010dede0812 */ /* 0x000fe600078efcff */
[----:B------:R-:W1:Y:S02]  /*1bee0*/  SHFL.BFLY PT, R178, R3, 0x2, 0x1f ;  /* 0x0c401f0003b27f89 */ /* 0x000e6400000e0000 */
[----:B-1----:R-:W-:Y:S06]  /*1bef0*/  FMNMX.FTZ R3, R3, R178, !PT ;  /* 0x000000b203037209 */ /* 0x002fec0007810000 */
[----:B------:R-:W1:Y:S02]  /*1bf00*/  SHFL.BFLY PT, R179, R3, 0x1, 0x1f ;  /* 0x0c201f0003b37f89 */ /* 0x000e6400000e0000 */
[----:B-1----:R-:W-:Y:S02]  /*1bf10*/  FMNMX.FTZ R3, R3, R179, !PT ;  /* 0x000000b303037209 */ /* 0x002fe40007810000 */
[--C-:B--2---:R-:W-:Y:S05]  /*1bf20*/  LOP3.LUT R138, R193, UR4, R240.reuse, 0x96, !PT ;  /* 0x00000004c18a7c12 */ /* 0x104fea000f8e96f0 */
[----:B------:R-:W-:Y:S01]  /*1bf30*/  IMAD.WIDE.U32 R188, R138, -0x326172a9, RZ ;  /* 0xcd9e8d578abc7825 */ /* 0x000fe200078e00ff */
[----:B----4-:R-:W-:Y:S04]  /*1bf40*/  LOP3.LUT R137, R183, UR4, R240, 0x96, !PT ;  /* 0x00000004b7897c12 */ /* 0x010fe8000f8e96f0 */
[----:B------:R-:W-:Y:S01]  /*1bf50*/  LOP3.LUT R139, R189, UR13, R180, 0x96, !PT ;  /* 0x0000000dbd8b7c12 */ /* 0x000fe2000f8e96b4 */
[----:B------:R-:W-:Y:S01]  /*1bf60*/  IMAD.WIDE.U32 R190, R137, -0x326172a9, RZ ;  /* 0xcd9e8d5789be7825 */ /* 0x000fe200078e00ff */
[----:B-----5:R-:W-:Y:S03]  /*1bf70*/  LOP3.LUT R172, R181, UR14, R172, 0x96, !PT ;  /* 0x0000000eb5ac7c12 */ /* 0x020fe6000f8e96ac */
[----:B------:R-:W-:Y:S01]  /*1bf80*/  IMAD.WIDE.U32 R186, R139, -0x2daee0ad, RZ ;  /* 0xd2511f538bba7825 */ /* 0x000fe200078e00ff */
[----:B------:R-:W-:Y:S02]  /*1bf90*/  LOP3.LUT R137, R191, UR13, R180, 0x96, !PT ;  /* 0x0000000dbf897c12 */ /* 0x000fe4000f8e96b4 */
[----:B---3--:R-:W-:Y:S01]  /*1bfa0*/  LOP3.LUT R138, R181, UR14, R184, 0x96, !PT ;  /* 0x0000000eb58a7c12 */ /* 0x008fe2000f8e96b8 */
[----:B------:R-:W-:Y:S04]  /*1bfb0*/  IMAD.WIDE.U32 R172, R172, -0x2daee0ad, RZ ;  /* 0xd2511f53acac7825 */ /* 0x000fe800078e00ff */
[----:B------:R-:W-:Y:S01]  /*1bfc0*/  IMAD.WIDE.U32 R184, R137, -0x2daee0ad, RZ ;  /* 0xd2511f5389b87825 */ /* 0x000fe200078e00ff */
[----:B------:R-:W-:Y:S02]  /*1bfd0*/  LOP3.LUT R174, R173, UR12, R192, 0x96, !PT ;  /* 0x0000000cadae7c12 */ /* 0x000fe4000f8e96c0 */
[----:B------:R-:W-:Y:S01]  /*1bfe0*/  LOP3.LUT R173, R187, UR10, R172, 0x96, !PT ;  /* 0x0000000abbad7c12 */ /* 0x000fe2000f8e96ac */
[----:B------:R-:W-:Y:S01]  /*1bff0*/  IMAD.WIDE.U32 R138, R138, -0x2daee0ad, RZ ;  /* 0xd2511f538a8a7825 */ /* 0x000fe200078e00ff */
[----:B------:R-:W-:Y:S04]  /*1c000*/  FMNMX.FTZ R137, R133, R176, !PT ;  /* 0x000000b085897209 */ /* 0x000fe80007810000 */
[----:B------:R-:W-:Y:S01]  /*1c010*/  LOP3.LUT R172, R139, UR12, R182, 0x96, !PT ;  /* 0x0000000c8bac7c12 */ /* 0x000fe2000f8e96b6 */
[----:B------:R-:W-:Y:S01]  /*1c020*/  IMAD.WIDE.U32 R182, R173, -0x326172a9, RZ ;  /* 0xcd9e8d57adb67825 */ /* 0x000fe200078e00ff */
[----:B------:R-:W-:Y:S02]  /*1c030*/  LOP3.LUT R139, R185, UR10, R138, 0x96, !PT ;  /* 0x0000000ab98b7c12 */ /* 0x000fe4000f8e968a */
[----:B------:R-:W-:Y:S02]  /*1c040*/  FMNMX.FTZ R138, R134, R175, !PT ;  /* 0x000000af868a7209 */ /* 0x000fe40007810000 */
[----:B------:R-:W-:Y:S01]  /*1c050*/  FMNMX.FTZ R134, R132, R177, !PT ;  /* 0x000000b184867209 */ /* 0x000fe20007810000 */
[----:B------:R-:W-:Y:S01]  /*1c060*/  IMAD.WIDE.U32 R132, R174, -0x326172a9, RZ ;  /* 0xcd9e8d57ae847825 */ /* 0x000fe200078e00ff */
[----:B------:R-:W-:Y:S03]  /*1c070*/  SHFL.BFLY PT, R177, R137, 0x1, 0x1f ;  /* 0x0c201f0089b17f89 */ /* 0x000fe600000e0000 */
[----:B------:R-:W-:Y:S04]  /*1c080*/  IMAD.WIDE.U32 R180, R139, -0x326172a9, RZ ;  /* 0xcd9e8d578bb47825 */ /* 0x000fe800078e00ff */
[----:B------:R-:W-:Y:S01]  /*1c090*/  IMAD.WIDE.U32 R174, R172, -0x326172a9, RZ ;  /* 0xcd9e8d57acae7825 */ /* 0x000fe200078e00ff */
[----:B------:R-:W-:Y:S01]  /*1c0a0*/  LOP3.LUT R172, R133, UR11, R188, 0x96, !PT ;  /* 0x0000000b85ac7c12 */ /* 0x000fe2000f8e96bc */
[----:B------:R-:W1:Y:S01]  /*1c0b0*/  SHFL.BFLY PT, R176, R138, 0x1, 0x1f ;  /* 0x0c201f008ab07f89 */ /* 0x000e6200000e0000 */
[----:B------:R-:W-:Y:S02]  /*1c0c0*/  LOP3.LUT R133, R183, UR9, R132, 0x96, !PT ;  /* 0x00000009b7857c12 */ /* 0x000fe4000f8e9684 */
[----:B------:R-:W-:Y:S01]  /*1c0d0*/  LOP3.LUT R132, R175, UR11, R190, 0x96, !PT ;  /* 0x0000000baf847c12 */ /* 0x000fe2000f8e96be */
[----:B------:R-:W-:Y:S01]  /*1c0e0*/  IMAD.WIDE.U32 R172, R172, -0x2daee0ad, RZ ;  /* 0xd2511f53acac7825 */ /* 0x000fe200078e00ff */
[----:B------:R-:W-:Y:S03]  /*1c0f0*/  LOP3.LUT R139, R181, UR9, R174, 0x96, !PT ;  /* 0x00000009b58b7c12 */ /* 0x000fe6000f8e96ae */
[----:B------:R-:W2:Y:S01]  /*1c100*/  SHFL.BFLY PT, R178, R134, 0x1, 0x1f ;  /* 0x0c201f0086b27f89 */ /* 0x000ea200000e0000 */
[----:B------:R-:W-:Y:S04]  /*1c110*/  IMAD.WIDE.U32 R188, R133, -0x2daee0ad, RZ ;  /* 0xd2511f5385bc7825 */ /* 0x000fe800078e00ff */
[----:B------:R-:W-:Y:S01]  /*1c120*/  IMAD.WIDE.U32 R224, R139, -0x2daee0ad, RZ ;  /* 0xd2511f538be07825 */ /* 0x000fe200078e00ff */
[----:B------:R-:W-:Y:S02]  /*1c130*/  LOP3.LUT R139, R173, UR8, R186, 0x96, !PT ;  /* 0x00000008ad8b7c12 */ /* 0x000fe4000f8e96ba */
[----:B------:R-:W-:Y:S01]  /*1c140*/  LOP3.LUT R172, R189, UR6, R172, 0x96, !PT ;  /* 0x00000006bdac7c12 */ /* 0x000fe2000f8e96ac */
[----:B------:R-:W-:Y:S04]  /*1c150*/  IMAD.WIDE.U32 R132, R132, -0x2daee0ad, RZ ;  /* 0xd2511f5384847825 */ /* 0x000fe800078e00ff */
[----:B------:R-:W-:Y:S01]  /*1c160*/  IMAD.WIDE.U32 R172, R172, -0x326172a9, RZ ;  /* 0xcd9e8d57acac7825 */ /* 0x000fe200078e00ff */
[----:B------:R-:W-:Y:S02]  /*1c170*/  LOP3.LUT R175, R133, UR8, R184, 0x96, !PT ;  /* 0x0000000885af7c12 */ /* 0x000fe4000f8e96b8 */
[----:B------:R-:W-:Y:S01]  /*1c180*/  LOP3.LUT R174, R225, UR6, R132, 0x96, !PT ;  /* 0x00000006e1ae7c12 */ /* 0x000fe2000f8e9684 */
[----:B------:R-:W-:Y:S01]  /*1c190*/  IMAD.WIDE.U32 R184, R139, -0x326172a9, RZ ;  /* 0xcd9e8d578bb87825 */ /* 0x000fe200078e00ff */
[----:B-1----:R-:W-:Y:S02]  /*1c1a0*/  FMNMX.FTZ R133, R138, R176, !PT ;  /* 0x000000b08a857209 */ /* 0x002fe40007810000 */
[----:B------:R-:W-:Y:S01]  /*1c1b0*/  FMNMX.FTZ R132, R137, R177, !PT ;  /* 0x000000b189847209 */ /* 0x000fe20007810000 */
[----:B------:R-:W-:Y:S01]  /*1c1c0*/  IMAD.WIDE.U32 R186, R175, -0x326172a9, RZ ;  /* 0xcd9e8d57afba7825 */ /* 0x000fe200078e00ff */
[----:B------:R-:W-:Y:S02]  /*1c1d0*/  LOP3.LUT R176, R173, UR15, R184, 0x96, !PT ;  /* 0x0000000fadb07c12 */ /* 0x000fe4000f8e96b8 */
[C---:B------:R-:W-:Y:S01]  /*1c1e0*/  FSETP.NEU.FTZ.AND P2, PT, R133.reuse, -INF , PT ;  /* 0xff8000008500780b */ /* 0x040fe20003f5d000 */
[----:B------:R-:W-:Y:S01]  /*1c1f0*/  IMAD.WIDE.U32 R174, R174, -0x326172a9, RZ ;  /* 0xcd9e8d57aeae7825 */ /* 0x000fe200078e00ff */
[----:B------:R-:W-:Y:S02]  /*1c200*/  LOP3.LUT R137, R176, 0xff, RZ, 0xc0, !PT ;  /* 0x000000ffb0897812 */ /* 0x000fe400078ec0ff */
[----:B--2---:R-:W-:Y:S01]  /*1c210*/  FMNMX.FTZ R134, R134, R178, !PT ;  /* 0x000000b286867209 */ /* 0x004fe20007810000 */
[----:B------:R-:W-:Y:S01]  /*1c220*/  FMUL.FTZ R138, R133, c[0x0][0x23c] ;  /* 0x00008f00858a7a20 */ /* 0x000fe20000410000 */
[----:B------:R-:W-:Y:S01]  /*1c230*/  LOP3.LUT R177, R175, UR15, R186, 0x96, !PT ;  /* 0x0000000fafb17c12 */ /* 0x000fe2000f8e96ba */
[C---:B------:R-:W-:Y:S01]  /*1c240*/  FMUL.FTZ R178, R132.reuse, c[0x0][0x23c] ;  /* 0x00008f0084b27a20 */ /* 0x040fe20000410000 */
[----:B------:R-:W-:Y:S01]  /*1c250*/  ISETP.GE.U32.AND P0, PT, R243, R137, PT ;  /* 0x00000089f300720c */ /* 0x000fe20003f06070 */
[----:B------:R-:W-:Y:S01]  /*1c260*/  FADD.FTZ R0, -R133, R0 ;  /* 0x0000000085007221 */ /* 0x000fe20000010100 */
[----:B------:R-:W-:Y:S02]  /*1c270*/  FSETP.NEU.FTZ.AND P4, PT, R132, -INF , PT ;  /* 0xff8000008400780b */ /* 0x000fe40003f9d000 */
[----:B------:R-:W-:Y:S01]  /*1c280*/  LOP3.LUT R137, R177, 0xff, RZ, 0xc0, !PT ;  /* 0x000000ffb1897812 */ /* 0x000fe200078ec0ff */
[----:B------:R-:W-:Y:S01]  /*1c290*/  FMUL.FTZ R0, R0, c[0x0][0x23c] ;  /* 0x00008f0000007a20 */ /* 0x000fe20000410000 */
[----:B------:R-:W-:Y:S02]  /*1c2a0*/  FSEL R138, R138, RZ, P2 ;  /* 0x000000ff8a8a7208 */ /* 0x000fe40001000000 */
[C---:B------:R-:W-:Y:S02]  /*1c2b0*/  ISETP.GE.U32.AND P2, PT, R243.reuse, R137, PT ;  /* 0x00000089f300720c */ /* 0x040fe40003f46070 */
[----:B------:R-:W-:Y:S01]  /*1c2c0*/  FSEL R137, R178, RZ, P4 ;  /* 0x000000ffb2897208 */ /* 0x000fe20002000000 */
[----:B------:R-:W-:Y:S01]  /*1c2d0*/  FFMA.FTZ R4, R4, c[0x0][0x23c], -R138 ;  /* 0x00008f0004047a23 */ /* 0x000fe2000001088a */
[----:B------:R-:W-:Y:S01]  /*1c2e0*/  SHF.R.U32.HI R139, RZ, 0x18, R176 ;  /* 0x00000018ff8b7819 */ /* 0x000fe200000116b0 */
[----:B------:R-:W-:Y:S01]  /*1c2f0*/  FFMA.FTZ R193, R20, c[0x0][0x23c], -R138 ;  /* 0x00008f0014c17a23 */ /* 0x000fe2000001088a */
[----:B------:R-:W-:Y:S01]  /*1c300*/  FSETP.NEU.FTZ.AND P4, PT, R134, -INF , PT ;  /* 0xff8000008600780b */ /* 0x000fe20003f9d000 */
[----:B------:R-:W-:Y:S01]  /*1c310*/  FFMA.FTZ R183, R18, c[0x0][0x23c], -R137 ;  /* 0x00008f0012b77a23 */ /* 0x000fe20000010889 */
[----:B------:R-:W-:Y:S01]  /*1c320*/  ISETP.GE.U32.AND P3, PT, R243, R139, PT ;  /* 0x0000008bf300720c */ /* 0x000fe20003f66070 */
[----:B------:R1:W-:Y:S01]  /*1c330*/  MUFU.EX2 R18, R4 ;  /* 0x0000000400127308 */ /* 0x0003e20000000800 */
[----:B------:R-:W-:Y:S01]  /*1c340*/  LOP3.LUT R182, R185, UR7, R182, 0x96, !PT ;  /* 0x00000007b9b67c12 */ /* 0x000fe2000f8e96b6 */
[----:B------:R-:W-:Y:S01]  /*1c350*/  FFMA.FTZ R139, R5, c[0x0][0x23c], -R138 ;  /* 0x00008f00058b7a23 */ /* 0x000fe2000001088a */
[----:B------:R-:W-:Y:S01]  /*1c360*/  LOP3.LUT R216, R187, UR7, R180, 0x96, !PT ;  /* 0x00000007bbd87c12 */ /* 0x000fe2000f8e96b4 */
[----:B------:R-:W-:Y:S01]  /*1c370*/  FMUL.FTZ R5, R134, c[0x0][0x23c] ;  /* 0x00008f0086057a20 */ /* 0x000fe20000410000 */
[----:B------:R-:W-:Y:S01]  /*1c380*/  LOP3.LUT R181, R172, 0xff, RZ, 0xc0, !PT ;  /* 0x000000ffacb57812 */ /* 0x000fe200078ec0ff */
[--C-:B------:R-:W-:Y:S02]  /*1c390*/  FFMA.FTZ R180, R16, c[0x0][0x23c], -R138.reuse ;  /* 0x00008f0010b47a23 */ /* 0x100fe4000001088a */
[--C-:B------:R-:W-:Y:S01]  /*1c3a0*/  FFMA.FTZ R185, R17, c[0x0][0x23c], -R138.reuse ;  /* 0x00008f0011b97a23 */ /* 0x100fe2000001088a */
[----:B------:R-:W-:Y:S01]  /*1c3b0*/  FSEL R5, R5, RZ, P4 ;  /* 0x000000ff05057208 */ /* 0x000fe20002000000 */
[----:B------:R-:W2:Y:S01]  /*1c3c0*/  MUFU.EX2 R226, R139 ;  /* 0x0000008b00e27308 */ /* 0x000ea20000000800 */
[----:B------:R-:W-:Y:S01]  /*1c3d0*/  FSETP.NEU.FTZ.AND P4, PT, R3, -INF , PT ;  /* 0xff8000000300780b */ /* 0x000fe20003f9d000 */
[--C-:B------:R-:W-:Y:S02]  /*1c3e0*/  FFMA.FTZ R194, R21, c[0x0][0x23c], -R138.reuse ;  /* 0x00008f0015c27a23 */ /* 0x100fe4000001088a */
[--C-:B------:R-:W-:Y:S02]  /*1c3f0*/  FFMA.FTZ R191, R13, c[0x0][0x23c], -R5.reuse ;  /* 0x00008f000dbf7a23 */ /* 0x100fe40000010805 */
[----:B------:R3:W4:Y:S01]  /*1c400*/  LDL.S16 R13, [R1+0x30] ;  /* 0x00003000010d7983 */ /* 0x0007220000100600 */
[--C-:B------:R-:W-:Y:S02]  /*1c410*/  FFMA.FTZ R192, R12, c[0x0][0x23c], -R5.reuse ;  /* 0x00008f000cc07a23 */ /* 0x100fe40000010805 */
[--C-:B------:R-:W-:Y:S01]  /*1c420*/  FFMA.FTZ R225, R24, c[0x0][0x23c], -R5.reuse ;  /* 0x00008f0018e17a23 */ /* 0x100fe20000010805 */
[----:B------:R-:W5:Y:S01]  /*1c430*/  MUFU.EX2 R0, R0 ;  /* 0x0000000000007308 */ /* 0x000f620000000800 */
[--C-:B------:R-:W-:Y:S02]  /*1c440*/  FFMA.FTZ R8, R8, c[0x0][0x23c], -R5.reuse ;  /* 0x00008f0008087a23 */ /* 0x100fe40000010805 */
[--C-:B------:R-:W-:Y:S02]  /*1c450*/  FFMA.FTZ R178, R9, c[0x0][0x23c], -R5.reuse ;  /* 0x00008f0009b27a23 */ /* 0x100fe40000010805 */
[----:B-1----:R-:W-:Y:S02]  /*1c460*/  FMUL.FTZ R4, R3, c[0x0][0x23c] ;  /* 0x00008f0003047a20 */ /* 0x002fe40000410000 */
[--C-:B------:R-:W-:Y:S02]  /*1c470*/  FFMA.FTZ R233, R32, c[0x0][0x23c], -R138.reuse ;  /* 0x00008f0020e97a23 */ /* 0x100fe4000001088a */
[----:B------:R-:W-:Y:S01]  /*1c480*/  FFMA.FTZ R232, R33, c[0x0][0x23c], -R138 ;  /* 0x00008f0021e87a23 */ /* 0x000fe2000001088a */
[----:B------:R-:W-:Y:S01]  /*1c490*/  FSEL R4, R4, RZ, P4 ;  /* 0x000000ff04047208 */ /* 0x000fe20002000000 */
[--C-:B------:R-:W-:Y:S01]  /*1c4a0*/  FFMA.FTZ R228, R25, c[0x0][0x23c], -R5.reuse ;  /* 0x00008f0019e47a23 */ /* 0x100fe20000010805 */
[----:B------:R-:W-:Y:S01]  /*1c4b0*/  IADD3 R198, P4, R196, UR33, RZ ;  /* 0x00000021c4c67c10 */ /* 0x000fe2000ff9e0ff */
[----:B------:R-:W-:Y:S01]  /*1c4c0*/  FFMA.FTZ R235, R28, c[0x0][0x23c], -R5 ;  /* 0x00008f001ceb7a23 */ /* 0x000fe20000010805 */
[----:B--2---:R-:W-:Y:S01]  /*1c4d0*/  F2FP.PACK_AB R138, R226, R18 ;  /* 0x00000012e28a723e */ /* 0x004fe200000000ff */
[--C-:B------:R-:W-:Y:S01]  /*1c4e0*/  FFMA.FTZ R190, R15, c[0x0][0x23c], -R4.reuse ;  /* 0x00008f000fbe7a23 */ /* 0x100fe20000010804 */
[----:B------:R-:W-:Y:S01]  /*1c4f0*/  IADD3.X R199, R197, UR32, RZ, P4, !PT ;  /* 0x00000020c5c77c10 */ /* 0x000fe2000a7fe4ff */
[----:B------:R3:W2:Y:S01]  /*1c500*/  LDL.S16 R15, [R1+0x34] ;  /* 0x00003400010f7983 */ /* 0x0006a20000100600 */
[----:B------:R-:W-:Y:S01]  /*1c510*/  PRMT R139, R138, 0x7632, R139 ;  /* 0x000076328a8b7816 */ /* 0x000fe2000000008b */
[----:B------:R-:W-:Y:S01]  /*1c520*/  FFMA.FTZ R238, R29, c[0x0][0x23c], -R5 ;  /* 0x00008f001dee7a23 */ /* 0x000fe20000010805 */
[----:B------:R-:W-:Y:S01]  /*1c530*/  LOP3.LUT R5, R176, 0xffff, RZ, 0xc0, !PT ;  /* 0x0000ffffb0057812 */ /* 0x000fe200078ec0ff */
[--C-:B------:R-:W-:Y:S01]  /*1c540*/  FFMA.FTZ R227, R26, c[0x0][0x23c], -R4.reuse ;  /* 0x00008f001ae37a23 */ /* 0x100fe20000010804 */
[----:B------:R-:W-:Y:S01]  /*1c550*/  IADD3 R220, P4, R196, UR36, RZ ;  /* 0x00000024c4dc7c10 */ /* 0x000fe2000ff9e0ff */
[--C-:B------:R-:W-:Y:S01]  /*1c560*/  FFMA.FTZ R179, R11, c[0x0][0x23c], -R4.reuse ;  /* 0x00008f000bb37a23 */ /* 0x100fe20000010804 */
[----:B------:R-:W-:Y:S01]  /*1c570*/  SHF.R.U32.HI R5, RZ, 0x8, R5 ;  /* 0x00000008ff057819 */ /* 0x000fe20000011605 */
[C---:B-----5:R-:W-:Y:S01]  /*1c580*/  FMUL.FTZ R16, R0.reuse, R148 ;  /* 0x0000009400107220 */ /* 0x060fe20000410000 */
[----:B------:R-:W-:Y:S01]  /*1c590*/  IADD3.X R221, R197, UR35, RZ, P4, !PT ;  /* 0x00000023c5dd7c10 */ /* 0x000fe2000a7fe4ff */
[C---:B------:R-:W-:Y:S01]  /*1c5a0*/  FMUL.FTZ R17, R0.reuse, R149 ;  /* 0x0000009500117220 */ /* 0x040fe20000410000 */
[----:B------:R-:W-:Y:S01]  /*1c5b0*/  LOP3.LUT R5, R5, 0xffff, RZ, 0xc0, !PT ;  /* 0x0000ffff05057812 */ /* 0x000fe200078ec0ff */
[----:B------:R-:W-:Y:S01]  /*1c5c0*/  FMUL.FTZ R20, R0, R144 ;  /* 0x0000009000147220 */ /* 0x000fe20000410000 */
[----:B------:R-:W-:Y:S01]  /*1c5d0*/  IADD3 R218, P4, R196, UR38, RZ ;  /* 0x00000026c4da7c10 */ /* 0x000fe2000ff9e0ff */
[----:B------:R-:W-:Y:S01]  /*1c5e0*/  FMUL.FTZ R21, R0, R145 ;  /* 0x0000009100157220 */ /* 0x000fe20000410000 */
[----:B------:R-:W-:Y:S01]  /*1c5f0*/  ISETP.GE.U32.AND P5, PT, R243, R5, PT ;  /* 0x00000005f300720c */ /* 0x000fe20003fa6070 */
[--C-:B------:R-:W-:Y:S01]  /*1c600*/  FFMA.FTZ R10, R10, c[0x0][0x23c], -R4.reuse ;  /* 0x00008f000a0a7a23 */ /* 0x100fe20000010804 */
[----:B------:R-:W-:Y:S01]  /*1c610*/  IADD3.X R219, R197, UR37, RZ, P4, !PT ;  /* 0x00000025c5db7c10 */ /* 0x000fe2000a7fe4ff */
[--C-:B------:R-:W-:Y:S01]  /*1c620*/  FFMA.FTZ R189, R14, c[0x0][0x23c], -R4.reuse ;  /* 0x00008f000ebd7a23 */ /* 0x100fe20000010804 */
[----:B------:R-:W-:Y:S01]  /*1c630*/  IADD3 R148, P6, R198, UR42, RZ ;  /* 0x0000002ac6947c10 */ /* 0x000fe2000ffde0ff */
[--C-:B------:R-:W-:Y:S01]  /*1c640*/  FFMA.FTZ R229, R27, c[0x0][0x23c], -R4.reuse ;  /* 0x00008f001be57a23 */ /* 0x100fe20000010804 */
[----:B------:R-:W-:Y:S01]  /*1c650*/  MUFU.EX2 R178, R178 ;  /* 0x000000b200b27308 */ /* 0x000fe20000000800 */
[--C-:B------:R-:W-:Y:S01]  /*1c660*/  FFMA.FTZ R237, R30, c[0x0][0x23c], -R4.reuse ;  /* 0x00008f001eed7a23 */ /* 0x100fe20000010804 */
[----:B------:R-:W-:Y:S01]  /*1c670*/  IADD3.X R149, R199, UR34, RZ, P6, !PT ;  /* 0x00000022c7957c10 */ /* 0x000fe2000b7fe4ff */
[----:B------:R-:W-:Y:S02]  /*1c680*/  FFMA.FTZ R239, R31, c[0x0][0x23c], -R4 ;  /* 0x00008f001fef7a23 */ /* 0x000fe40000010804 */
[C---:B------:R-:W-:Y:S02]  /*1c690*/  FMUL.FTZ R4, R0.reuse, R152 ;  /* 0x0000009800047220 */ /* 0x040fe40000410000 */
[C---:B------:R-:W-:Y:S02]  /*1c6a0*/  FFMA.FTZ R152, R0.reuse, R242, R18 ;  /* 0x000000f200987223 */ /* 0x040fe40000010012 */
[----:B------:R-:W1:Y:S01]  /*1c6b0*/  LDC.U8 R242, c[0x0][0x2d8] ;  /* 0x0000b600fff27b82 */ /* 0x000e620000000000 */
[C---:B------:R-:W-:Y:S01]  /*1c6c0*/  FMUL.FTZ R5, R0.reuse, R153 ;  /* 0x0000009900057220 */ /* 0x040fe20000410000 */
[----:B------:R-:W-:Y:S01]  /*1c6d0*/  MUFU.EX2 R190, R190 ;  /* 0x000000be00be7308 */ /* 0x000fe20000000800 */
[C---:B------:R-:W-:Y:S02]  /*1c6e0*/  FMUL.FTZ R32, R0.reuse, R140 ;  /* 0x0000008c00207220 */ /* 0x040fe40000410000 */
[----:B------:R-:W-:Y:S01]  /*1c6f0*/  FMUL.FTZ R33, R0, R141 ;  /* 0x0000008d00217220 */ /* 0x000fe20000410000 */
[----:B------:R-:W-:Y:S01]  /*1c700*/  PRMT R141, R138, 0x5410, R139 ;  /* 0x000054108a8d7816 */ /* 0x000fe2000000008b */
        /* <DEDUP_REMOVED lines=26> */
[----:B------:R-:W-:Y:S01]  /*1c8b0*/  FMUL.FTZ R129, R0, R129 ;  /* 0x0000008100817220 */ /* 0x000fe20000410000 */
[----:B------:R-:W-:Y:S01]  /*1c8c0*/  SHF.R.U32.HI R0, RZ, 0x18, R177 ;  /* 0x00000018ff007819 */ /* 0x000fe200000116b1 */
[--C-:B------:R-:W-:Y:S02]  /*1c8d0*/  FFMA.FTZ R187, R19, c[0x0][0x23c], -R137.reuse ;  /* 0x00008f0013bb7a23 */ /* 0x100fe40000010889 */
[--C-:B------:R-:W-:Y:S01]  /*1c8e0*/  FFMA.FTZ R195, R22, c[0x0][0x23c], -R137.reuse ;  /* 0x00008f0016c37a23 */ /* 0x100fe20000010889 */
[----:B-1----:R-:W-:Y:S01]  /*1c8f0*/  ISETP.GE.U32.AND P4, PT, R242, R0, PT ;  /* 0x00000000f200720c */ /* 0x002fe20003f86070 */
[--C-:B------:R-:W-:Y:S01]  /*1c900*/  FFMA.FTZ R6, R6, c[0x0][0x23c], -R137.reuse ;  /* 0x00008f0006067a23 */ /* 0x100fe20000010889 */
[----:B------:R-:W-:Y:S01]  /*1c910*/  SHF.R.U32.HI R0, RZ, 0x10, R176 ;  /* 0x00000010ff007819 */ /* 0x000fe200000116b0 */
[--C-:B------:R-:W-:Y:S01]  /*1c920*/  FFMA.FTZ R7, R7, c[0x0][0x23c], -R137.reuse ;  /* 0x00008f0007077a23 */ /* 0x100fe20000010889 */
[----:B------:R-:W-:Y:S01]  /*1c930*/  MUFU.EX2 R176, R185 ;  /* 0x000000b900b07308 */ /* 0x000fe20000000800 */
[--C-:B------:R-:W-:Y:S01]  /*1c940*/  FFMA.FTZ R223, R23, c[0x0][0x23c], -R137.reuse ;  /* 0x00008f0017df7a23 */ /* 0x100fe20000010889 */
[----:B------:R-:W-:Y:S01]  /*1c950*/  LOP3.LUT R0, R0, 0xff, RZ, 0xc0, !PT ;  /* 0x000000ff00007812 */ /* 0x000fe200078ec0ff */
[--C-:B------:R-:W-:Y:S02]  /*1c960*/  FFMA.FTZ R234, R34, c[0x0][0x23c], -R137.reuse ;  /* 0x00008f0022ea7a23 */ /* 0x100fe40000010889 */
[----:B------:R-:W-:Y:S01]  /*1c970*/  FFMA.FTZ R236, R35, c[0x0][0x23c], -R137 ;  /* 0x00008f0023ec7a23 */ /* 0x000fe20000010889 */
[----:B------:R-:W-:Y:S01]  /*1c980*/  ISETP.GE.U32.AND P6, PT, R242, R0, PT ;  /* 0x00000000f200720c */ /* 0x000fe20003fc6070 */
[----:B------:R-:W-:Y:S02]  /*1c990*/  FADD.FTZ R0, -R132, R2 ;  /* 0x0000000284007221 */ /* 0x000fe40000010100 */
[----:B------:R-:W-:Y:S01]  /*1c9a0*/  FADD.FTZ R2, -R134, R135 ;  /* 0x0000008786027221 */ /* 0x000fe20000010100 */
[----:B------:R-:W-:Y:S01]  /*1c9b0*/  MUFU.EX2 R137, R6 ;  /* 0x0000000600897308 */ /* 0x000fe20000000800 */
[----:B------:R-:W-:Y:S02]  /*1c9c0*/  FMUL.FTZ R0, R0, c[0x0][0x23c] ;  /* 0x00008f0000007a20 */ /* 0x000fe40000410000 */
[----:B------:R-:W-:Y:S07]  /*1c9d0*/  FMUL.FTZ R2, R2, c[0x0][0x23c] ;  /* 0x00008f0002027a20 */ /* 0x000fee0000410000 */
[----:B------:R-:W1:Y:S10]  /*1c9e0*/  MUFU.EX2 R0, R0 ;  /* 0x0000000000007308 */ /* 0x000e740000000800 */
[----:B------:R-:W5:Y:S10]  /*1c9f0*/  MUFU.EX2 R153, R7 ;  /* 0x0000000700997308 */ /* 0x000f740000000800 */
[----:B------:R-:W-:Y:S01]  /*1ca00*/  MUFU.EX2 R2, R2 ;  /* 0x0000000200027308 */ /* 0x000fe20000000800 */
[C---:B-1----:R-:W-:Y:S02]  /*1ca10*/  FFMA.FTZ R144, R0.reuse, R217, R137 ;  /* 0x000000d900907223 */ /* 0x042fe40000010089 */
[C---:B------:R-:W-:Y:S02]  /*1ca20*/  FMUL.FTZ R22, R0.reuse, R146 ;  /* 0x0000009200167220 */ /* 0x040fe40000410000 */
[C---:B------:R-:W-:Y:S02]  /*1ca30*/  FMUL.FTZ R6, R0.reuse, R154 ;  /* 0x0000009a00067220 */ /* 0x040fe40000410000 */
[C---:B------:R-:W-:Y:S03]  /*1ca40*/  FMUL.FTZ R18, R0.reuse, R150 ;  /* 0x0000009600127220 */ /* 0x040fe60000410000 */
[----:B------:R-:W-:Y:S01]  /*1ca50*/  MUFU.EX2 R234, R234 ;  /* 0x000000ea00ea7308 */ /* 0x000fe20000000800 */
[C---:B------:R-:W-:Y:S01]  /*1ca60*/  FMUL.FTZ R19, R0.reuse, R151 ;  /* 0x0000009700137220 */ /* 0x040fe20000410000 */
[----:B-----5:R-:W-:Y:S01]  /*1ca70*/  F2FP.PACK_AB R137, R153, R137 ;  /* 0x000000899989723e */ /* 0x020fe200000000ff */
[C---:B------:R-:W-:Y:S02]  /*1ca80*/  FMUL.FTZ R7, R0.reuse, R155 ;  /* 0x0000009b00077220 */ /* 0x040fe40000410000 */
[C---:B------:R-:W-:Y:S01]  /*1ca90*/  FMUL.FTZ R23, R0.reuse, R147 ;  /* 0x0000009300177220 */ /* 0x040fe20000410000 */
[C---:B------:R-:W-:Y:S01]  /*1caa0*/  PRMT R135, R137.reuse, 0x7632, R135 ;  /* 0x0000763289877816 */ /* 0x040fe20000000087 */
[C---:B------:R-:W-:Y:S02]  /*1cab0*/  FMUL.FTZ R34, R0.reuse, R142 ;  /* 0x0000008e00227220 */ /* 0x040fe40000410000 */
[C---:B------:R-:W-:Y:S01]  /*1cac0*/  FMUL.FTZ R35, R0.reuse, R143 ;  /* 0x0000008f00237220 */ /* 0x040fe20000410000 */
[----:B------:R-:W-:Y:S01]  /*1cad0*/  PRMT R140, R137, 0x5410, R135 ;  /* 0x00005410898c7816 */ /* 0x000fe20000000087 */
[----:B------:R-:W-:Y:S01]  /*1cae0*/  FMUL.FTZ R38, R0, R38 ;  /* 0x0000002600267220 */ /* 0x000fe20000410000 */
[----:B------:R-:W-:Y:S01]  /*1caf0*/  LOP3.LUT R143, R172, 0xffff, RZ, 0xc0, !PT ;  /* 0x0000ffffac8f7812 */ /* 0x000fe200078ec0ff */
[C---:B------:R-:W-:Y:S01]  /*1cb00*/  FMUL.FTZ R39, R0.reuse, R39 ;  /* 0x0000002700277220 */ /* 0x040fe20000410000 */
[----:B------:R-:W1:Y:S01]  /*1cb10*/  MUFU.EX2 R142, R8 ;  /* 0x00000008008e7308 */ /* 0x000e620000000800 */
[C---:B------:R-:W-:Y:S01]  /*1cb20*/  FMUL.FTZ R50, R0.reuse, R50 ;  /* 0x0000003200327220 */ /* 0x040fe20000410000 */
[----:B------:R-:W-:Y:S01]  /*1cb30*/  SHF.R.U32.HI R143, RZ, 0x8, R143 ;  /* 0x00000008ff8f7819 */ /* 0x000fe2000001168f */
[C---:B------:R-:W-:Y:S02]  /*1cb40*/  FMUL.FTZ R51, R0.reuse, R51 ;  /* 0x0000003300337220 */ /* 0x040fe40000410000 */
[C---:B------:R-:W-:Y:S01]  /*1cb50*/  FMUL.FTZ R54, R0.reuse, R54 ;  /* 0x0000003600367220 */ /* 0x040fe20000410000 */
[----:B------:R-:W-:Y:S01]  /*1cb60*/  LOP3.LUT R143, R143, 0xffff, RZ, 0xc0, !PT ;  /* 0x0000ffff8f8f7812 */ /* 0x000fe200078ec0ff */
        /* <DEDUP_REMOVED lines=22> */
[C---:B-1----:R-:W-:Y:S01]  /*1ccd0*/  FFMA.FTZ R147, R2.reuse, R230, R142 ;  /* 0x000000e602937223 */ /* 0x042fe2000001008e */
[----:B------:R-:W-:Y:S01]  /*1cce0*/  LOP3.LUT R177, R177, 0xffff, RZ, 0xc0, !PT ;  /* 0x0000ffffb1b17812 */ /* 0x000fe200078ec0ff */
[----:B------:R-:W-:Y:S01]  /*1ccf0*/  FMUL.FTZ R8, R2, R168 ;  /* 0x000000a802087220 */ /* 0x000fe20000410000 */
[----:B------:R-:W-:Y:S01]  /*1cd00*/  LOP3.LUT R0, R0, 0xff, RZ, 0xc0, !PT ;  /* 0x000000ff00007812 */ /* 0x000fe200078ec0ff */
[C---:B------:R-:W-:Y:S01]  /*1cd10*/  FMUL.FTZ R24, R2.reuse, R160 ;  /* 0x000000a002187220 */ /* 0x040fe20000410000 */
[----:B------:R-:W1:Y:S01]  /*1cd20*/  MUFU.EX2 R168, R180 ;  /* 0x000000b400a87308 */ /* 0x000e620000000800 */
[C---:B------:R-:W-:Y:S02]  /*1cd30*/  FMUL.FTZ R25, R2.reuse, R161 ;  /* 0x000000a102197220 */ /* 0x040fe40000410000 */
[C---:B------:R-:W-:Y:S02]  /*1cd40*/  FMUL.FTZ R28, R2.reuse, R156 ;  /* 0x0000009c021c7220 */ /* 0x040fe40000410000 */
[C---:B------:R-:W-:Y:S01]  /*1cd50*/  FMUL.FTZ R29, R2.reuse, R157 ;  /* 0x0000009d021d7220 */ /* 0x040fe20000410000 */
[----:B------:R-:W-:Y:S01]  /*1cd60*/  SHF.R.U32.HI R157, RZ, 0x10, R172 ;  /* 0x00000010ff9d7819 */ /* 0x000fe200000116ac */
        /* <DEDUP_REMOVED lines=9> */
[----:B-1----:R-:W-:Y:S01]  /*1ce00*/  F2FP.PACK_AB R154, R176, R168 ;  /* 0x000000a8b09a723e */ /* 0x002fe200000000ff */
        /* <DEDUP_REMOVED lines=14> */
[C---:B------:R-:W-:Y:S01]  /*1cef0*/  FMUL.FTZ R125, R2.reuse, R125 ;  /* 0x0000007d027d7220 */ /* 0x040fe20000410000 */
[----:B----4-:R-:W-:Y:S05]  /*1cf00*/  @!P5 HADD2 R13, -R139.H0_H0, -RZ.H0_H0 ;  /* 0xa00000ff8b0dd230 */ /* 0x010fea0000000900 */
[----:B------:R-:W-:Y:S04]  /*1cf10*/  PRMT R9, R13, 0x7610, R9 ;  /* 0x000076100d097816 */ /* 0x000fe80000000009 */
[----:B------:R-:W-:Y:S01]  /*1cf20*/  @!P5 PRMT R139, R9, 0x5410, RZ ;  /* 0x00005410098bd816 */ /* 0x000fe200000000ff */
[----:B------:R-:W-:Y:S04]  /*1cf30*/  FMUL.FTZ R9, R2, R169 ;  /* 0x000000a902097220 */ /* 0x000fe80000410000 */
[----:B------:R-:W-:Y:S01]  /*1cf40*/  STG.E.U16 [R196.64+0x2], R139 ;  /* 0x0000028bc4007986 */ /* 0x000fe2000c10151c */
[----:B--2---:R-:W-:Y:S05]  /*1cf50*/  @!P0 HADD2 R15, -R138.H0_H0, -RZ.H0_H0 ;  /* 0xa00000ff8a0f8230 */ /* 0x004fea0000000900 */
[----:B------:R1:W-:Y:S01]  /*1cf60*/  @!P0 STL.S16 [R1+0x34], R15 ;  /* 0x0000340f01008387 */ /* 0x0003e20000100600 */
[----:B------:R-:W-:Y:S03]  /*1cf70*/  PRMT R12, R15, 0x7610, R12 ;  /* 0x000076100f0c7816 */ /* 0x000fe6000000000c */
[----:B------:R2:W-:Y:S01]  /*1cf80*/  @!P5 STL.S16 [R1+0x30], R13 ;  /* 0x0000300d0100d387 */ /* 0x0005e20000100600 */
[----:B------:R-:W-:Y:S01]  /*1cf90*/  ISETP.GE.U32.AND P5, PT, R242, R0, PT ;  /* 0x00000000f200720c */ /* 0x000fe20003fa6070 */
[----:B------:R-:W-:Y:S01]  /*1cfa0*/  FADD.FTZ R0, -R3, R136 ;  /* 0x0000008803007221 */ /* 0x000fe20000010100 */
[----:B------:R-:W-:Y:S01]  /*1cfb0*/  @!P0 PRMT R138, R12, 0x5410, RZ ;  /* 0x000054100c8a8816 */ /* 0x000fe200000000ff */
[----:B------:R3:W4:Y:S01]  /*1cfc0*/  LDL.S16 R26, [R1+0x3c] ;  /* 0x00003c00011a7983 */ /* 0x0007220000100600 */
[----:B------:R-:W-:Y:S01]  /*1cfd0*/  FMUL.FTZ R12, R2, R164 ;  /* 0x000000a4020c7220 */ /* 0x000fe20000410000 */
[----:B------:R-:W-:Y:S01]  /*1cfe0*/  SHF.R.U32.HI R136, RZ, 0x8, R177 ;  /* 0x00000008ff887819 */ /* 0x000fe200000116b1 */
[----:B------:R-:W-:Y:S01]  /*1cff0*/  FMUL.FTZ R0, R0, c[0x0][0x23c] ;  /* 0x00008f0000007a20 */ /* 0x000fe20000410000 */
[----:B------:R-:W5:Y:S01]  /*1d000*/  LDC.U8 R177, c[0x0][0x2d8] ;  /* 0x0000b600ffb17b82 */ /* 0x000f620000000000 */
[----:B------:R-:W-:Y:S01]  /*1d010*/  FADD.FTZ R164, R226, R152 ;  /* 0x00000098e2a47221 */ /* 0x000fe20000010000 */
[----:B------:R-:W-:Y:S01]  /*1d020*/  LOP3.LUT R136, R136, 0xffff, RZ, 0xc0, !PT ;  /* 0x0000ffff88887812 */ /* 0x000fe200078ec0ff */
[----:B------:R3:W-:Y:S01]  /*1d030*/  STG.E.U16 [R196.64], R138 ;  /* 0x0000008ac4007986 */ /* 0x0007e2000c10151c */
[----:B------:R-:W-:Y:S01]  /*1d040*/  F2FP.PACK_AB R152, R150, R151 ;  /* 0x000000979698723e */ /* 0x000fe200000000ff */
[----:B------:R-:W5:Y:S01]  /*1d050*/  MUFU.EX2 R0, R0 ;  /* 0x0000000000007308 */ /* 0x000f620000000800 */
[----:B------:R-:W-:Y:S01]  /*1d060*/  ISETP.GE.U32.AND P0, PT, R242, R143, PT ;  /* 0x0000008ff200720c */ /* 0x000fe20003f06070 */
[----:B-1----:R1:W4:Y:S01]  /*1d070*/  LDL.S16 R15, [R1+0x38] ;  /* 0x00003800010f7983 */ /* 0x0023220000100600 */
[----:B--2---:R-:W-:Y:S01]  /*1d080*/  FMUL.FTZ R13, R2, R165 ;  /* 0x000000a5020d7220 */ /* 0x004fe20000410000 */
[----:B------:R-:W-:Y:S06]  /*1d090*/  F2FP.PACK_AB R2, R178, R142 ;  /* 0x0000008eb202723e */ /* 0x000fec00000000ff */
[----:B------:R-:W2:Y:S01]  /*1d0a0*/  MUFU.EX2 R165, R183 ;  /* 0x000000b700a57308 */ /* 0x000ea20000000800 */
[----:B-----5:R-:W-:Y:S01]  /*1d0b0*/  FFMA.FTZ R145, R0, R231, R151 ;  /* 0x000000e700917223 */ /* 0x020fe20000010097 */
[----:B---3--:R-:W-:Y:S01]  /*1d0c0*/  LOP3.LUT R138, R174, 0xffff, RZ, 0xc0, !PT ;  /* 0x0000ffffae8a7812 */ /* 0x008fe200078ec0ff */
        /* <DEDUP_REMOVED lines=28> */
[----:B------:R-:W-:Y:S01]  /*1d290*/  FADD.FTZ R163, R153, R144 ;  /* 0x0000009099a37221 */ /* 0x000fe20000010000 */
[----:B------:R-:W-:Y:S01]  /*1d2a0*/  PRMT R153, R152, 0x7632, R153 ;  /* 0x0000763298997816 */ /* 0x000fe20000000099 */
[----:B------:R-:W-:Y:S01]  /*1d2b0*/  FADD.FTZ R170, R178, R147 ;  /* 0x00000093b2aa7221 */ /* 0x000fe20000010000 */
[----:B------:R-:W-:Y:S04]  /*1d2c0*/  SHF.R.U32.HI R147, RZ, 0x10, R172 ;  /* 0x00000010ff937819 */ /* 0x000fe800000116ac */
[----:B------:R-:W-:Y:S01]  /*1d2d0*/  LOP3.LUT R147, R147, 0xff, RZ, 0xc0, !PT ;  /* 0x000000ff93937812 */ /* 0x000fe200078ec0ff */
[----:B----4-:R-:W-:Y:S05]  /*1d2e0*/  @!P6 HADD2 R26, -R137.H0_H0, -RZ.H0_H0 ;  /* 0xa00000ff891ae230 */ /* 0x010fea0000000900 */
[----:B------:R3:W-:Y:S01]  /*1d2f0*/  @!P6 STL.S16 [R1+0x3c], R26 ;  /* 0x00003c1a0100e387 */ /* 0x0007e20000100600 */
[----:B------:R-:W-:Y:S04]  /*1d300*/  PRMT R14, R26, 0x7610, R14 ;  /* 0x000076101a0e7816 */ /* 0x000fe8000000000e */
[----:B------:R-:W-:Y:S01]  /*1d310*/  @!P6 PRMT R137, R14, 0x5410, RZ ;  /* 0x000054100e89e816 */ /* 0x000fe200000000ff */
[C---:B------:R-:W-:Y:S01]  /*1d320*/  FMUL.FTZ R14, R0.reuse, R166 ;  /* 0x000000a6000e7220 */ /* 0x040fe20000410000 */
[----:B------:R-:W-:Y:S03]  /*1d330*/  ISETP.GE.U32.AND P6, PT, R177, R136, PT ;  /* 0x00000088b100720c */ /* 0x000fe60003fc6070 */
[----:B------:R4:W-:Y:S01]  /*1d340*/  STG.E.U16 [R198.64], R137 ;  /* 0x00000089c6007986 */ /* 0x0009e2000c10151c */
[----:B------:R-:W-:Y:S05]  /*1d350*/  @!P3 HADD2 R15, -R135.H0_H0, -RZ.H0_H0 ;  /* 0xa00000ff870fb230 */ /* 0x000fea0000000900 */
[----:B------:R5:W-:Y:S01]  /*1d360*/  @!P3 STL.S16 [R1+0x38], R15 ;  /* 0x0000380f0100b387 */ /* 0x000be20000100600 */
[----:B------:R-:W-:Y:S03]  /*1d370*/  PRMT R11, R15, 0x7610, R11 ;  /* 0x000076100f0b7816 */ /* 0x000fe6000000000b */
[----:B------:R1:W2:Y:S01]  /*1d380*/  LDL.S16 R146, [R1+0x50] ;  /* 0x0000500001927983 */ /* 0x0002a20000100600 */
[----:B------:R-:W-:Y:S01]  /*1d390*/  @!P3 PRMT R135, R11, 0x5410, RZ ;  /* 0x000054100b87b816 */ /* 0x000fe200000000ff */
[C---:B------:R-:W-:Y:S01]  /*1d3a0*/  FMUL.FTZ R11, R0.reuse, R171 ;  /* 0x000000ab000b7220 */ /* 0x040fe20000410000 */
[----:B------:R-:W-:Y:S01]  /*1d3b0*/  ISETP.GE.U32.AND P3, PT, R177, R181, PT ;  /* 0x000000b5b100720c */ /* 0x000fe20003f66070 */
[----:B---3--:R-:W-:Y:S01]  /*1d3c0*/  FMUL.FTZ R26, R0, R162 ;  /* 0x000000a2001a7220 */ /* 0x008fe20000410000 */
[----:B------:R-:W-:Y:S01]  /*1d3d0*/  SHF.R.U32.HI R162, RZ, 0x18, R172 ;  /* 0x00000018ffa27819 */ /* 0x000fe200000116ac */
[----:B------:R-:W-:Y:S01]  /*1d3e0*/  FADD.FTZ R171, R150, R145 ;  /* 0x0000009196ab7221 */ /* 0x000fe20000010000 */
[----:B------:R3:W-:Y:S01]  /*1d3f0*/  STG.E.U16 [R198.64+0x2], R135 ;  /* 0x00000287c6007986 */ /* 0x0007e2000c10151c */
[----:B----4-:R-:W-:Y:S01]  /*1d400*/  SHF.R.U32.HI R137, RZ, 0x10, R174 ;  /* 0x00000010ff897819 */ /* 0x010fe200000116ae */
[----:B-----5:R-:W-:Y:S01]  /*1d410*/  FMUL.FTZ R15, R0, R167 ;  /* 0x000000a7000f7220 */ /* 0x020fe20000410000 */
[----:B------:R-:W-:Y:S01]  /*1d420*/  PRMT R0, R2, 0x7610, R0 ;  /* 0x0000761002007816 */ /* 0x000fe20000000000 */
[----:B------:R-:W-:Y:S01]  /*1d430*/  IMAD.WIDE.U32 R166, R182, -0x2daee0ad, RZ ;  /* 0xd2511f53b6a67825 */ /* 0x000fe200078e00ff */
[----:B------:R-:W-:Y:S04]  /*1d440*/  PRMT R2, R2, 0x7632, R2 ;  /* 0x0000763202027816 */ /* 0x000fe80000000002 */
[C-C-:B------:R-:W-:Y:S02]  /*1d450*/  LOP3.LUT R155, R167.reuse, UR16, R188.reuse, 0x96, !PT ;  /* 0x00000010a79b7c12 */ /* 0x140fe4000f8e96bc */
[----:B------:R-:W-:Y:S02]  /*1d460*/  LOP3.LUT R169, R167, UR16, R188, 0x96, !PT ;  /* 0x00000010a7a97c12 */ /* 0x000fe4000f8e96bc */
[----:B---3--:R-:W-:Y:S01]  /*1d470*/  SHF.R.U32.HI R135, RZ, 0x18, R174 ;  /* 0x00000018ff877819 */ /* 0x008fe200000116ae */
[----:B--2---:R-:W-:Y:S05]  /*1d480*/  @!P2 HADD2 R146, -R0.H0_H0, -RZ.H0_H0 ;  /* 0xa00000ff0092a230 */ /* 0x004fea0000000900 */
[----:B------:R2:W-:Y:S01]  /*1d490*/  @!P2 STL.S16 [R1+0x50], R146 ;  /* 0x000050920100a387 */ /* 0x0005e20000100600 */
[----:B------:R-:W-:Y:S03]  /*1d4a0*/  PRMT R142, R146, 0x7610, R142 ;  /* 0x00007610928e7816 */ /* 0x000fe6000000008e */
[----:B------:R1:W3:Y:S04]  /*1d4b0*/  LDL.S16 R226, [R1+0x4c] ;  /* 0x00004c0001e27983 */ /* 0x0002e80000100600 */
[----:B------:R1:W4:Y:S04]  /*1d4c0*/  LDL.S16 R244, [R1+0x48] ;  /* 0x0000480001f47983 */ /* 0x0003280000100600 */
[----:B------:R1:W5:Y:S04]  /*1d4d0*/  LDL.S16 R243, [R1+0x44] ;  /* 0x0000440001f37983 */ /* 0x0003680000100600 */
[----:B------:R1:W5:Y:S04]  /*1d4e0*/  LDL.S16 R231, [R1+0x5c] ;  /* 0x00005c0001e77983 */ /* 0x0003680000100600 */
[----:B------:R1:W5:Y:S04]  /*1d4f0*/  LDL.S16 R230, [R1+0x58] ;  /* 0x0000580001e67983 */ /* 0x0003680000100600 */
[----:B------:R1:W5:Y:S01]  /*1d500*/  LDL.S16 R217, [R1+0x54] ;  /* 0x0000540001d97983 */ /* 0x0003620000100600 */
[----:B--2---:R-:W-:Y:S02]  /*1d510*/  PRMT R146, R0, 0x5410, R2 ;  /* 0x0000541000927816 */ /* 0x004fe40000000002 */
[----:B------:R-:W-:Y:S02]  /*1d520*/  @!P2 PRMT R0, R142, 0x5410, RZ ;  /* 0x000054108e00a816 */ /* 0x000fe400000000ff */
[----:B------:R-:W-:Y:S03]  /*1d530*/  LOP3.LUT R142, R173, UR15, R184, 0x96, !PT ;  /* 0x0000000fad8e7c12 */ /* 0x000fe6000f8e96b8 */
[----:B------:R2:W-:Y:S01]  /*1d540*/  STG.E.U16 [R148.64], R0 ;  /* 0x0000000094007986 */ /* 0x0005e2000c10151c */
[C---:B------:R-:W-:Y:S02]  /*1d550*/  LOP3.LUT R136, R142.reuse, 0xffff, RZ, 0xc0, !PT ;  /* 0x0000ffff8e887812 */ /* 0x040fe400078ec0ff */
[----:B------:R-:W-:Y:S02]  /*1d560*/  LOP3.LUT R144, R142, 0xff, RZ, 0xc0, !PT ;  /* 0x000000ff8e907812 */ /* 0x000fe400078ec0ff */
[----:B------:R-:W-:Y:S02]  /*1d570*/  SHF.R.U32.HI R136, RZ, 0x8, R136 ;  /* 0x00000008ff887819 */ /* 0x000fe40000011688 */
[----:B------:R-:W-:Y:S02]  /*1d580*/  SHF.R.U32.HI R145, RZ, 0x18, R142 ;  /* 0x00000018ff917819 */ /* 0x000fe4000001168e */
[----:B------:R-:W-:Y:S02]  /*1d590*/  PRMT R156, R144, 0x5410, R136 ;  /* 0x00005410909c7816 */ /* 0x000fe40000000088 */
[C---:B------:R-:W-:Y:S02]  /*1d5a0*/  LOP3.LUT R136, R172.reuse, 0xffff, RZ, 0xc0, !PT ;  /* 0x0000ffffac887812 */ /* 0x040fe400078ec0ff */
[----:B------:R-:W-:Y:S01]  /*1d5b0*/  LOP3.LUT R144, R172, 0xff, RZ, 0xc0, !PT ;  /* 0x000000ffac907812 */ /* 0x000fe200078ec0ff */
[----:B------:R-:W1:Y:S01]  /*1d5c0*/  MUFU.EX2 R173, R187 ;  /* 0x000000bb00ad7308 */ /* 0x000e620000000800 */
[----:B------:R-:W-:Y:S02]  /*1d5d0*/  SHF.R.U32.HI R136, RZ, 0x8, R136 ;  /* 0x00000008ff887819 */ /* 0x000fe40000011688 */
[----:B------:R-:W-:Y:S02]  /*1d5e0*/  SHF.R.U32.HI R172, RZ, 0x18, R172 ;  /* 0x00000018ffac7819 */ /* 0x000fe400000116ac */
[----:B------:R-:W-:Y:S02]  /*1d5f0*/  PRMT R158, R144, 0x5410, R136 ;  /* 0x00005410909e7816 */ /* 0x000fe40000000088 */
[----:B------:R-:W-:Y:S02]  /*1d600*/  LOP3.LUT R136, R175, UR15, R186, 0x96, !PT ;  /* 0x0000000faf887c12 */ /* 0x000fe4000f8e96ba */
[----:B------:R-:W-:Y:S02]  /*1d610*/  SHF.R.U32.HI R144, RZ, 0x10, R142 ;  /* 0x00000010ff907819 */ /* 0x000fe4000001168e */
[----:B------:R-:W-:Y:S02]  /*1d620*/  LOP3.LUT R142, R136, 0xffff, RZ, 0xc0, !PT ;  /* 0x0000ffff888e7812 */ /* 0x000fe400078ec0ff */
[----:B------:R-:W-:Y:S01]  /*1d630*/  LOP3.LUT R144, R144, 0xff, RZ, 0xc0, !PT ;  /* 0x000000ff90907812 */ /* 0x000fe200078ec0ff */
[----:B--2---:R-:W-:Y:S01]  /*1d640*/  FADD.FTZ R149, R165, R163 ;  /* 0x000000a3a5957221 */ /* 0x004fe20000010000 */
[----:B------:R-:W-:Y:S01]  /*1d650*/  SHF.R.U32.HI R142, RZ, 0x8, R142 ;  /* 0x00000008ff8e7819 */ /* 0x000fe2000001168e */
[----:B------:R-:W-:Y:S01]  /*1d660*/  FADD.FTZ R148, R168, R164 ;  /* 0x000000a4a8947221 */ /* 0x000fe20000010000 */
[----:B------:R-:W-:Y:S01]  /*1d670*/  PRMT R145, R144, 0x5410, R145 ;  /* 0x0000541090917816 */ /* 0x000fe20000000091 */
[----:B------:R-:W-:Y:S01]  /*1d680*/  MUFU.EX2 R164, R194 ;  /* 0x000000c200a47308 */ /* 0x000fe20000000800 */
[----:B------:R-:W-:Y:S02]  /*1d690*/  LOP3.LUT R144, R136, 0xff, RZ, 0xc0, !PT ;  /* 0x000000ff88907812 */ /* 0x000fe400078ec0ff */
[----:B------:R-:W-:Y:S02]  /*1d6a0*/  PRMT R172, R147, 0x5410, R172 ;  /* 0x0000541093ac7816 */ /* 0x000fe400000000ac */
[----:B------:R-:W-:Y:S02]  /*1d6b0*/  PRMT R161, R144, 0x5410, R142 ;  /* 0x0000541090a17816 */ /* 0x000fe4000000008e */
[--C-:B------:R-:W-:Y:S02]  /*1d6c0*/  SHF.R.U32.HI R144, RZ, 0x10, R136.reuse ;  /* 0x00000010ff907819 */ /* 0x100fe40000011688 */
[----:B------:R-:W-:Y:S01]  /*1d6d0*/  SHF.R.U32.HI R142, RZ, 0x18, R136 ;  /* 0x00000018ff8e7819 */ /* 0x000fe20000011688 */
[----:B------:R-:W-:Y:S01]  /*1d6e0*/  MUFU.EX2 R194, R227 ;  /* 0x000000e300c27308 */ /* 0x000fe20000000800 */
[----:B------:R-:W-:Y:S02]  /*1d6f0*/  LOP3.LUT R136, R144, 0xff, RZ, 0xc0, !PT ;  /* 0x000000ff90887812 */ /* 0x000fe400078ec0ff */
[C---:B-1----:R-:W-:Y:S01]  /*1d700*/  F2FP.PACK_AB R160, R173.reuse, R165 ;  /* 0x000000a5ada0723e */ /* 0x042fe200000000ff */
[----:B------:R-:W-:Y:S01]  /*1d710*/  FADD.FTZ R165, R173, R149 ;  /* 0x00000095ada57221 */ /* 0x000fe20000010000 */
[----:B------:R-:W-:Y:S02]  /*1d720*/  PRMT R150, R136, 0x5410, R142 ;  /* 0x0000541088967816 */ /* 0x000fe4000000008e */
[C---:B------:R-:W-:Y:S02]  /*1d730*/  LOP3.LUT R136, R174.reuse, 0xffff, RZ, 0xc0, !PT ;  /* 0x0000ffffae887812 */ /* 0x040fe400078ec0ff */
[----:B------:R-:W-:Y:S01]  /*1d740*/  LOP3.LUT R142, R174, 0xff, RZ, 0xc0, !PT ;  /* 0x000000ffae8e7812 */ /* 0x000fe200078ec0ff */
[----:B------:R1:W-:Y:S01]  /*1d750*/  MUFU.EX2 R175, R191 ;  /* 0x000000bf00af7308 */ /* 0x0003e20000000800 */
[----:B------:R-:W-:Y:S02]  /*1d760*/  SHF.R.U32.HI R136, RZ, 0x8, R136 ;  /* 0x00000008ff887819 */ /* 0x000fe40000011688 */
[----:B------:R-:W-:Y:S02]  /*1d770*/  PRMT R159, R160, 0x7632, R159 ;  /* 0x00007632a09f7816 */ /* 0x000fe4000000009f */
[----:B------:R-:W-:Y:S02]  /*1d780*/  PRMT R151, R142, 0x5410, R136 ;  /* 0x000054108e977816 */ /* 0x000fe40000000088 */
[----:B------:R-:W-:Y:S02]  /*1d790*/  LOP3.LUT R136, R157, 0xff, RZ, 0xc0, !PT ;  /* 0x000000ff9d887812 */ /* 0x000fe400078ec0ff */
[----:B------:R-:W-:Y:S01]  /*1d7a0*/  PRMT R157, R154, 0x7632, R157 ;  /* 0x000076329a9d7816 */ /* 0x000fe2000000009d */
[----:B------:R-:W-:Y:S01]  /*1d7b0*/  MUFU.EX2 R227, R235 ;  /* 0x000000eb00e37308 */ /* 0x000fe20000000800 */
[----:B------:R-:W-:Y:S02]  /*1d7c0*/  ISETP.GE.U32.AND P1, PT, R177, R136, PT ;  /* 0x00000088b100720c */ /* 0x000fe40003f26070 */
[--C-:B------:R-:W-:Y:S02]  /*1d7d0*/  SHF.R.U32.HI R0, RZ, 0x10, R174.reuse ;  /* 0x00000010ff007819 */ /* 0x100fe400000116ae */
[----:B------:R-:W-:Y:S02]  /*1d7e0*/  LOP3.LUT R136, R174, 0xff, RZ, 0xc0, !PT ;  /* 0x000000ffae887812 */ /* 0x000fe400078ec0ff */
[----:B------:R-:W-:Y:S02]  /*1d7f0*/  SHF.R.U32.HI R174, RZ, 0x18, R174 ;  /* 0x00000018ffae7819 */ /* 0x000fe400000116ae */
[----:B------:R-:W-:Y:S04]  /*1d800*/  LOP3.LUT R0, R0, 0xff, RZ, 0xc0, !PT ;  /* 0x000000ff00007812 */ /* 0x000fe800078ec0ff */
[----:B------:R-:W-:Y:S02]  /*1d810*/  PRMT R174, R0, 0x5410, R174 ;  /* 0x0000541000ae7816 */ /* 0x000fe400000000ae */
[----:B------:R-:W-:Y:S02]  /*1d820*/  LOP3.LUT R0, R137, 0xff, RZ, 0xc0, !PT ;  /* 0x000000ff89007812 */ /* 0x000fe400078ec0ff */
[----:B-1----:R-:W-:Y:S01]  /*1d830*/  F2FP.PACK_AB R191, R232, R233 ;  /* 0x000000e9e8bf723e */ /* 0x002fe200000000ff */
[----:B---3--:R-:W-:Y:S02]  /*1d840*/  @!P6 HADD2 R226, -R2.H0_H0, -RZ.H0_H0 ;  /* 0xa00000ff02e2e230 */ /* 0x008fe40000000900 */
[----:B----4-:R-:W-:Y:S03]  /*1d850*/  @!P5 HADD2 R244, -R152.H0_H0, -RZ.H0_H0 ;  /* 0xa00000ff98f4d230 */ /* 0x010fe60000000900 */
[----:B------:R-:W-:Y:S01]  /*1d860*/  @!P6 STL.S16 [R1+0x4c], R226 ;  /* 0x00004ce20100e387 */ /* 0x000fe20000100600 */
[----:B------:R-:W-:Y:S01]  /*1d870*/  PRMT R147, R226, 0x7610, R147 ;  /* 0x00007610e2937816 */ /* 0x000fe20000000093 */
[----:B-----5:R-:W-:Y:S02]  /*1d880*/  @!P4 HADD2 R243, -R153.H0_H0, -RZ.H0_H0 ;  /* 0xa00000ff99f3c230 */ /* 0x020fe40000000900 */
[----:B------:R1:W2:Y:S01]  /*1d890*/  LDL.S16 R182, [R1+0x40] ;  /* 0x0000400001b67983 */ /* 0x0002a20000100600 */
[----:B------:R-:W-:Y:S01]  /*1d8a0*/  PRMT R180, R244, 0x7610, R180 ;  /* 0x00007610f4b47816 */ /* 0x000fe200000000b4 */
[----:B------:R-:W-:Y:S02]  /*1d8b0*/  @!P3 HADD2 R231, -R154.H0_H0, -RZ.H0_H0 ;  /* 0xa00000ff9ae7b230 */ /* 0x000fe40000000900 */
[----:B------:R3:W-:Y:S01]  /*1d8c0*/  @!P5 STL.S16 [R1+0x48], R244 ;  /* 0x000048f40100d387 */ /* 0x0007e20000100600 */
[----:B------:R-:W-:Y:S01]  /*1d8d0*/  @!P6 PRMT R2, R147, 0x5410, RZ ;  /* 0x000054109302e816 */ /* 0x000fe200000000ff */
[----:B------:R-:W-:Y:S02]  /*1d8e0*/  @!P0 HADD2 R230, -R157.H0_H0, -RZ.H0_H0 ;  /* 0xa00000ff9de68230 */ /* 0x000fe40000000900 */
[----:B------:R4:W-:Y:S01]  /*1d8f0*/  @!P4 STL.S16 [R1+0x44], R243 ;  /* 0x000044f30100c387 */ /* 0x0009e20000100600 */
[----:B------:R-:W-:Y:S01]  /*1d900*/  PRMT R147, R152, 0x5410, R153 ;  /* 0x0000541098937816 */ /* 0x000fe20000000099 */
[----:B------:R-:W-:Y:S02]  /*1d910*/  @!P1 HADD2 R217, -R160.H0_H0, -RZ.H0_H0 ;  /* 0xa00000ffa0d99230 */ /* 0x000fe40000000900 */
[----:B------:R5:W-:Y:S01]  /*1d920*/  @!P3 STL.S16 [R1+0x5c], R231 ;  /* 0x00005ce70100b387 */ /* 0x000be20000100600 */
[----:B------:R-:W-:Y:S02]  /*1d930*/  @!P5 PRMT R152, R180, 0x5410, RZ ;  /* 0x00005410b498d816 */ /* 0x000fe400000000ff */
[C---:B------:R-:W-:Y:S01]  /*1d940*/  ISETP.GE.U32.AND P5, PT, R177.reuse, R181, PT ;  /* 0x000000b5b100720c */ /* 0x040fe20003fa6070 */
[----:B------:R-:W-:Y:S01]  /*1d950*/  @!P0 STL.S16 [R1+0x58], R230 ;  /* 0x000058e601008387 */ /* 0x000fe20000100600 */
[----:B------:R-:W-:Y:S02]  /*1d960*/  ISETP.GE.U32.AND P0, PT, R177, R162, PT ;  /* 0x000000a2b100720c */ /* 0x000fe40003f06070 */
[----:B------:R-:W-:Y:S01]  /*1d970*/  PRMT R179, R243, 0x7610, R179 ;  /* 0x00007610f3b37816 */ /* 0x000fe200000000b3 */
[----:B------:R1:W-:Y:S01]  /*1d980*/  @!P1 STL.S16 [R1+0x54], R217 ;  /* 0x000054d901009387 */ /* 0x0003e20000100600 */
[----:B------:R-:W-:Y:S01]  /*1d990*/  PRMT R178, R231, 0x7610, R178 ;  /* 0x00007610e7b27816 */ /* 0x000fe200000000b2 */
[----:B------:R-:W1:Y:S01]  /*1d9a0*/  MUFU.EX2 R162, R189 ;  /* 0x000000bd00a27308 */ /* 0x000e620000000800 */
[----:B------:R-:W-:Y:S01]  /*1d9b0*/  @!P4 PRMT R153, R179, 0x5410, RZ ;  /* 0x00005410b399c816 */ /* 0x000fe200000000ff */
[----:B------:R-:W-:Y:S01]  /*1d9c0*/  STG.E.U16 [R220.64], R2 ;  /* 0x00000002dc007986 */ /* 0x000fe2000c10151c */
[C---:B------:R-:W-:Y:S02]  /*1d9d0*/  ISETP.GE.U32.AND P4, PT, R177.reuse, R0, PT ;  /* 0x00000000b100720c */ /* 0x040fe40003f86070 */
[----:B------:R-:W-:Y:S01]  /*1d9e0*/  PRMT R0, R154, 0x5410, R157 ;  /* 0x000054109a007816 */ /* 0x000fe2000000009d */
[----:B------:R-:W-:Y:S01]  /*1d9f0*/  STG.E.U16 [R218.64], R152 ;  /* 0x00000098da007986 */ /* 0x000fe2000c10151c */
[----:B------:R-:W-:Y:S02]  /*1da00*/  @!P5 PRMT R154, R178, 0x5410, RZ ;  /* 0x00005410b29ad816 */ /* 0x000fe400000000ff */
[----:B---3--:R-:W-:Y:S01]  /*1da10*/  IADD3 R244, P2, R196, -0x40, RZ ;  /* 0xffffffc0c4f47810 */ /* 0x008fe20007f5e0ff */
[----:B------:R-:W-:Y:S01]  /*1da20*/  STG.E.U16 [R218.64+0x2], R153 ;  /* 0x00000299da007986 */ /* 0x000fe2000c10151c */
[----:B------:R-:W-:Y:S02]  /*1da30*/  ISETP.GE.U32.AND P6, PT, R177, R143, PT ;  /* 0x0000008fb100720c */ /* 0x000fe40003fc6070 */
[----:B----4-:R-:W-:Y:S01]  /*1da40*/  IADD3.X R243, R197, -0x1, RZ, P2, !PT ;  /* 0xffffffffc5f37810 */ /* 0x010fe200017fe4ff */
[----:B------:R-:W-:Y:S01]  /*1da50*/  STG.E.U16 [R196.64+0x10], R154 ;  /* 0x0000109ac4007986 */ /* 0x000fe2000c10151c */
[----:B------:R-:W-:Y:S01]  /*1da60*/  ISETP.GE.U32.AND P2, PT, R177, R135, PT ;  /* 0x00000087b100720c */ /* 0x000fe20003f46070 */
[----:B-----5:R-:W-:Y:S01]  /*1da70*/  MUFU.EX2 R231, R228 ;  /* 0x000000e400e77308 */ /* 0x020fe20000000800 */
[----:B------:R-:W-:Y:S02]  /*1da80*/  SHF.R.U32.HI R135, RZ, 0x8, R138 ;  /* 0x00000008ff877819 */ /* 0x000fe4000001168a */
[----:B------:R-:W-:Y:S02]  /*1da90*/  PRMT R144, R230, 0x7610, R144 ;  /* 0x00007610e6907816 */ /* 0x000fe40000000090 */
[----:B------:R-:W-:Y:S02]  /*1daa0*/  LOP3.LUT R135, R135, 0xffff, RZ, 0xc0, !PT ;  /* 0x0000ffff87877812 */ /* 0x000fe400078ec0ff */
[C---:B------:R-:W-:Y:S01]  /*1dab0*/  ISETP.GE.U32.AND P3, PT, R177.reuse, R136, PT ;  /* 0x00000088b100720c */ /* 0x040fe20003f66070 */
[----:B-1----:R-:W-:Y:S01]  /*1dac0*/  FADD.FTZ R171, R162, R171 ;  /* 0x000000aba2ab7221 */ /* 0x002fe20000010000 */
[----:B------:R-:W-:Y:S01]  /*1dad0*/  ISETP.GE.U32.AND P5, PT, R177, R135, PT ;  /* 0x00000087b100720c */ /* 0x000fe20003fa6070 */
[----:B------:R-:W1:Y:S01]  /*1dae0*/  MUFU.EX2 R228, R236 ;  /* 0x000000ec00e47308 */ /* 0x000e620000000800 */
[----:B------:R-:W-:Y:S01]  /*1daf0*/  LOP3.LUT R135, R155, 0xff, RZ, 0xc0, !PT ;  /* 0x000000ff9b877812 */ /* 0x000fe200078ec0ff */
[----:B------:R-:W-:Y:S01]  /*1db00*/  FADD.FTZ R171, R190, R171 ;  /* 0x000000abbeab7221 */ /* 0x000fe20000010000 */
[----:B------:R-:W-:Y:S02]  /*1db10*/  @!P6 PRMT R157, R144, 0x5410, RZ ;  /* 0x00005410909de816 */ /* 0x000fe400000000ff */
[----:B------:R-:W-:Y:S02]  /*1db20*/  ISETP.GE.U32.AND P6, PT, R177, R135, PT ;  /* 0x00000087b100720c */ /* 0x000fe40003fc6070 */
[----:B------:R-:W-:Y:S01]  /*1db30*/  PRMT R135, R160, 0x5410, R159 ;  /* 0x00005410a0877816 */ /* 0x000fe2000000009f */
[----:B------:R3:W-:Y:S01]  /*1db40*/  STG.E.U16 [R196.64+0x12], R157 ;  /* 0x0000129dc4007986 */ /* 0x0007e2000c10151c */
[----:B------:R-:W-:Y:S01]  /*1db50*/  PRMT R142, R217, 0x7610, R142 ;  /* 0x00007610d98e7816 */ /* 0x000fe2000000008e */
[----:B------:R-:W-:Y:S01]  /*1db60*/  IMAD.WIDE.U32 R216, R216, -0x2daee0ad, RZ ;  /* 0xd2511f53d8d87825 */ /* 0x000fe200078e00ff */
[----:B------:R-:W-:Y:S01]  /*1db70*/  F2FP.PACK_AB R162, R190, R162 ;  /* 0x000000a2bea2723e */ /* 0x000fe200000000ff */
[----:B------:R-:W4:Y:S01]  /*1db80*/  MUFU.EX2 R230, R238 ;  /* 0x000000ee00e67308 */ /* 0x000f220000000800 */
[----:B------:R-:W-:Y:S02]  /*1db90*/  @!P1 PRMT R160, R142, 0x5410, RZ ;  /* 0x000054108ea09816 */ /* 0x000fe400000000ff */
[----:B------:R-:W-:Y:S02]  /*1dba0*/  PRMT R190, R191, 0x7632, R190 ;  /* 0x00007632bfbe7816 */ /* 0x000fe400000000be */
[----:B------:R-:W-:Y:S01]  /*1dbb0*/  LOP3.LUT P1, RZ, R222, 0x20, RZ, 0xc0, !PT ;  /* 0x00000020deff7812 */ /* 0x000fe2000782c0ff */
[----:B------:R-:W-:Y:S01]  /*1dbc0*/  STG.E.U16 [R198.64+0x10], R160 ;  /* 0x000010a0c6007986 */ /* 0x000fe2000c10151c */
[----:B-1----:R-:W-:Y:S01]  /*1dbd0*/  F2FP.PACK_AB R189, R228, R234 ;  /* 0x000000eae4bd723e */ /* 0x002fe200000000ff */
[----:B------:R-:W1:Y:S03]  /*1dbe0*/  LDC.U8 R236, c[0x0][0x2d8] ;  /* 0x0000b600ffec7b82 */ /* 0x000e660000000000 */
[----:B------:R-:W-:Y:S02]  /*1dbf0*/  PRMT R188, R189, 0x7632, R188 ;  /* 0x00007632bdbc7816 */ /* 0x000fe400000000bc */
[----:B---3--:R-:W-:Y:S02]  /*1dc00*/  LOP3.LUT R157, R217, UR16, R224, 0x96, !PT ;  /* 0x00000010d99d7c12 */ /* 0x008fe4000f8e96e0 */
[----:B----4-:R-:W-:Y:S04]  /*1dc10*/  F2FP.PACK_AB R187, R230, R227 ;  /* 0x000000e3e6bb723e */ /* 0x010fe800000000ff */
[----:B------:R-:W-:Y:S01]  /*1dc20*/  PRMT R186, R187, 0x7632, R186 ;  /* 0x00007632bbba7816 */ /* 0x000fe200000000ba */
[----:B--2---:R-:W-:Y:S05]  /*1dc30*/  @!P0 HADD2 R182, -R159.H0_H0, -RZ.H0_H0 ;  /* 0xa00000ff9fb68230 */ /* 0x004fea0000000900 */
[----:B------:R2:W-:Y:S01]  /*1dc40*/  @!P0 STL.S16 [R1+0x40], R182 ;  /* 0x000040b601008387 */ /* 0x0005e20000100600 */
[----:B------:R-:W-:Y:S03]  /*1dc50*/  PRMT R139, R182, 0x7610, R139 ;  /* 0x00007610b68b7816 */ /* 0x000fe6000000008b */
[----:B------:R3:W4:Y:S01]  /*1dc60*/  LDL.S16 R180, [R1+0x24] ;  /* 0x0000240001b47983 */ /* 0x0007220000100600 */
[----:B------:R-:W-:Y:S02]  /*1dc70*/  @!P0 PRMT R159, R139, 0x5410, RZ ;  /* 0x000054108b9f8816 */ /* 0x000fe400000000ff */
[----:B------:R-:W5:Y:S01]  /*1dc80*/  MUFU.EX2 R139, R192 ;  /* 0x000000c0008b7308 */ /* 0x000f620000000800 */
[----:B------:R3:W3:Y:S01]  /*1dc90*/  LDL.S16 R178, [R1+0x20] ;  /* 0x0000200001b27983 */ /* 0x0006e20000100600 */
[----:B------:R-:W-:Y:S03]  /*1dca0*/  LOP3.LUT P0, RZ, R222, 0x10, RZ, 0xc0, !PT ;  /* 0x00000010deff7812 */ /* 0x000fe6000780c0ff */
[----:B------:R1:W3:Y:S04]  /*1dcb0*/  LDL.S16 R179, [R1+0xc] ;  /* 0x00000c0001b37983 */ /* 0x0002e80000100600 */
[----:B------:R-:W-:Y:S01]  /*1dcc0*/  STG.E.U16 [R198.64+0x12], R159 ;  /* 0x0000129fc6007986 */ /* 0x000fe2000c10151c */
[----:B--2---:R-:W-:Y:S02]  /*1dcd0*/  PRMT R182, R242, 0x7054, R242 ;  /* 0x00007054f2b67816 */ /* 0x004fe400000000f2 */
[----:B------:R-:W-:Y:S03]  /*1dce0*/  MUFU.EX2 R242, R223 ;  /* 0x000000df00f27308 */ /* 0x000fe60000000800 */
[--C-:B------:R-:W-:Y:S01]  /*1dcf0*/  HSET2.LE.AND R138, R158, R182.reuse, PT ;  /* 0x000000b69e8a7233 */ /* 0x100fe20003803000 */
[----:B-----5:R-:W-:Y:S01]  /*1dd00*/  F2FP.PACK_AB R158, R175, R139 ;  /* 0x0000008baf9e723e */ /* 0x020fe200000000ff */
[----:B------:R-:W-:Y:S01]  /*1dd10*/  FADD.FTZ R170, R139, R170 ;  /* 0x000000aa8baa7221 */ /* 0x000fe20000010000 */
[--C-:B------:R-:W-:Y:S02]  /*1dd20*/  HSET2.LE.AND R139, R172, R182.reuse, PT ;  /* 0x000000b6ac8b7233 */ /* 0x100fe40003803000 */
[----:B------:R2:W5:Y:S01]  /*1dd30*/  LDL.S16 R172, [R1+0x1c] ;  /* 0x00001c0001ac7983 */ /* 0x0005620000100600 */
[--C-:B------:R-:W-:Y:S01]  /*1dd40*/  HSET2.LE.AND R136, R156, R182.reuse, PT ;  /* 0x000000b69c887233 */ /* 0x100fe20003803000 */
[----:B------:R-:W-:Y:S01]  /*1dd50*/  PRMT R163, R158, 0x7632, R163 ;  /* 0x000076329ea37816 */ /* 0x000fe200000000a3 */
[--C-:B------:R-:W-:Y:S01]  /*1dd60*/  HSET2.LE.AND R137, R145, R182.reuse, PT ;  /* 0x000000b691897233 */ /* 0x100fe20003803000 */
[----:B------:R-:W-:Y:S01]  /*1dd70*/  LOP3.LUT R138, R138, R0, RZ, 0xc0, !PT ;  /* 0x000000008a8a7212 */ /* 0x000fe200078ec0ff */
[--C-:B------:R-:W-:Y:S01]  /*1dd80*/  HSET2.LE.AND R144, R161, R182.reuse, PT ;  /* 0x000000b6a1907233 */ /* 0x100fe20003803000 */
[----:B------:R-:W-:Y:S01]  /*1dd90*/  LOP3.LUT R136, R136, R141, RZ, 0xc0, !PT ;  /* 0x0000008d88887212 */ /* 0x000fe200078ec0ff */
[--C-:B------:R-:W-:Y:S01]  /*1dda0*/  HSET2.LE.AND R145, R150, R182.reuse, PT ;  /* 0x000000b696917233 */ /* 0x100fe20003803000 */
[----:B------:R-:W-:Y:S01]  /*1ddb0*/  LOP3.LUT R137, R137, R140, RZ, 0xc0, !PT ;  /* 0x0000008c89897212 */ /* 0x000fe200078ec0ff */
[----:B------:R-:W1:Y:S01]  /*1ddc0*/  MUFU.EX2 R156, R193 ;  /* 0x000000c1009c7308 */ /* 0x000e620000000800 */
[----:B------:R-:W2:Y:S01]  /*1ddd0*/  LDSM.16.MT88.4 R140, [R201+0xa000] ;  /* 0x00a00000c98c783b */ /* 0x000ea20000004200 */
[----:B------:R-:W-:Y:S01]  /*1dde0*/  LOP3.LUT R144, R144, R146, RZ, 0xc0, !PT ;  /* 0x0000009290907212 */ /* 0x000fe200078ec0ff */
[--C-:B------:R-:W-:Y:S01]  /*1ddf0*/  HSET2.LE.AND R146, R151, R182.reuse, PT ;  /* 0x000000b697927233 */ /* 0x100fe20003803000 */
[----:B------:R-:W-:Y:S01]  /*1de00*/  LOP3.LUT R139, R139, R135, RZ, 0xc0, !PT ;  /* 0x000000878b8b7212 */ /* 0x000fe200078ec0ff */
[----:B------:R-:W-:Y:S01]  /*1de10*/  FADD.FTZ R135, R176, R148 ;  /* 0x00000094b0877221 */ /* 0x000fe20000010000 */
[----:B------:R-:W-:Y:S01]  /*1de20*/  PRMT R161, R162, 0x7632, R161 ;  /* 0x00007632a2a17816 */ /* 0x000fe200000000a1 */
[----:B------:R-:W-:Y:S01]  /*1de30*/  FADD.FTZ R170, R175, R170 ;  /* 0x000000aaafaa7221 */ /* 0x000fe20000010000 */
[----:B------:R-:W-:Y:S01]  /*1de40*/  PRMT R0, R158, 0x5410, R163 ;  /* 0x000054109e007816 */ /* 0x000fe200000000a3 */
[----:B------:R-:W2:Y:S01]  /*1de50*/  LDSM.16.MT88.4 R148, [R203+0xa000] ;  /* 0x00a00000cb94783b */ /* 0x000ea20000004200 */
[----:B------:R-:W-:Y:S01]  /*1de60*/  LOP3.LUT R145, R145, R147, RZ, 0xc0, !PT ;  /* 0x0000009391917212 */ /* 0x000fe200078ec0ff */
[----:B------:R-:W-:Y:S01]  /*1de70*/  HSET2.LE.AND R147, R174, R182, PT ;  /* 0x000000b6ae937233 */ /* 0x000fe20003803000 */
[----:B------:R-:W-:Y:S02]  /*1de80*/  LOP3.LUT R146, R146, R0, RZ, 0xc0, !PT ;  /* 0x0000000092927212 */ /* 0x000fe400078ec0ff */
[----:B------:R-:W-:Y:S04]  /*1de90*/  PRMT R0, R162, 0x5410, R161 ;  /* 0x00005410a2007816 */ /* 0x000fe800000000a1 */
[----:B------:R-:W-:Y:S02]  /*1dea0*/  LOP3.LUT R147, R147, R0, RZ, 0xc0, !PT ;  /* 0x0000000093937212 */ /* 0x000fe400078ec0ff */
[----:B------:R-:W-:Y:S04]  /*1deb0*/  LOP3.LUT R0, R155, 0xffff, RZ, 0xc0, !PT ;  /* 0x0000ffff9b007812 */ /* 0x000fe800078ec0ff */
[----:B------:R-:W-:Y:S01]  /*1dec0*/  SHF.R.U32.HI R0, RZ, 0x8, R0 ;  /* 0x00000008ff007819 */ /* 0x000fe20000011600 */
[----:B-1----:R-:W-:Y:S03]  /*1ded0*/  FADD.FTZ R135, R156, R135 ;  /* 0x000000879c877221 */ /* 0x002fe60000010000 */
[----:B------:R-:W-:Y:S01]  /*1dee0*/  LOP3.LUT R0, R0, 0xffff, RZ, 0xc0, !PT ;  /* 0x0000ffff00007812 */ /* 0x000fe200078ec0ff */
[----:B------:R-:W-:Y:S01]  /*1def0*/  FADD.FTZ R226, R164, R135 ;  /* 0x00000087a4e27221 */ /* 0x000fe20000010000 */
[-C--:B--2---:R-:W-:Y:S08]  /*1df00*/  HMMA.16816.F32 R4, R136, R140.reuse, R4 ;  /* 0x0000008c8804723c */ /* 0x084ff00000001804 */
[C---:B------:R-:W-:Y:S08]  /*1df10*/  HMMA.16816.F32 R8, R144.reuse, R140, R8 ;  /* 0x0000008c9008723c */ /* 0x040ff00000001808 */
[-C--:B------:R-:W-:Y:S08]  /*1df20*/  HMMA.16816.F32 R12, R144, R142.reuse, R12 ;  /* 0x0000008e900c723c */ /* 0x080ff0000000180c */
[C---:B------:R-:W-:Y:S08]  /*1df30*/  HMMA.16816.F32 R16, R136.reuse, R142, R16 ;  /* 0x0000008e8810723c */ /* 0x040ff00000001810 */
[-C--:B------:R-:W-:Y:S08]  /*1df40*/  HMMA.16816.F32 R20, R136, R148.reuse, R20 ;  /* 0x000000948814723c */ /* 0x080ff00000001814 */
[C---:B------:R-:W-:Y:S08]  /*1df50*/  HMMA.16816.F32 R24, R144.reuse, R148, R24 ;  /* 0x000000949018723c */ /* 0x040ff00000001818 */
[-C--:B------:R-:W-:Y:S08]  /*1df60*/  HMMA.16816.F32 R28, R144, R150.reuse, R28 ;  /* 0x00000096901c723c */ /* 0x080ff0000000181c */
[C---:B------:R-:W-:Y:S01]  /*1df70*/  HMMA.16816.F32 R32, R136.reuse, R150, R32 ;  /* 0x000000968820723c */ /* 0x040fe20000001820 */
[----:B----4-:R-:W-:Y:S03]  /*1df80*/  @!P3 HADD2 R180, -R158.H0_H0, -RZ.H0_H0 ;  /* 0xa00000ff9eb4b230 */ /* 0x010fe60000000900 */
[----:B---3--:R-:W-:Y:S02]  /*1df90*/  @!P5 HADD2 R178, -R163.H0_H0, -RZ.H0_H0 ;  /* 0xa00000ffa3b2d230 */ /* 0x008fe40000000900 */
[----:B------:R-:W-:Y:S01]  /*1dfa0*/  @!P3 STL.S16 [R1+0x24], R180 ;  /* 0x000024b40100b387 */ /* 0x000fe20000100600 */
[----:B------:R-:W-:Y:S01]  /*1dfb0*/  PRMT R141, R180, 0x7610, R141 ;  /* 0x00007610b48d7816 */ /* 0x000fe2000000008d */
[----:B------:R-:W-:Y:S02]  /*1dfc0*/  @!P4 HADD2 R179, -R162.H0_H0, -RZ.H0_H0 ;  /* 0xa00000ffa2b3c230 */ /* 0x000fe40000000900 */
[----:B------:R1:W-:Y:S02]  /*1dfd0*/  @!P5 STL.S16 [R1+0x20], R178 ;  /* 0x000020b20100d387 */ /* 0x0003e40000100600 */
[----:B------:R-:W-:Y:S02]  /*1dfe0*/  PRMT R140, R178, 0x7610, R140 ;  /* 0x00007610b28c7816 */ /* 0x000fe4000000008c */
[----:B------:R-:W-:Y:S01]  /*1dff0*/  @!P3 PRMT R158, R141, 0x5410, RZ ;  /* 0x000054108d9eb816 */ /* 0x000fe200000000ff */
[----:B------:R-:W-:Y:S01]  /*1e000*/  LDSM.16.MT88.4 R180, [R203+0xa800] ;  /* 0x00a80000cbb4783b */ /* 0x000fe20000004200 */
[C---:B------:R-:W-:Y:S02]  /*1e010*/  ISETP.GE.U32.AND P3, PT, R177.reuse, R0, PT ;  /* 0x00000000b100720c */ /* 0x040fe40003f66070 */
[--C-:B------:R-:W-:Y:S02]  /*1e020*/  SHF.R.U32.HI R0, RZ, 0x18, R155.reuse ;  /* 0x00000018ff007819 */ /* 0x100fe4000001169b */
[----:B------:R-:W-:Y:S02]  /*1e030*/  @!P5 PRMT R163, R140, 0x5410, RZ ;  /* 0x000054108ca3d816 */ /* 0x000fe400000000ff */
[----:B------:R-:W-:Y:S01]  /*1e040*/  ISETP.GE.U32.AND P5, PT, R177, R0, PT ;  /* 0x00000000b100720c */ /* 0x000fe20003fa6070 */
[----:B------:R-:W2:Y:S01]  /*1e050*/  LDSM.16.MT88.4 R140, [R206+0xa000] ;  /* 0x00a00000ce8c783b */ /* 0x000ea20000004200 */
[----:B------:R-:W-:Y:S02]  /*1e060*/  SHF.R.U32.HI R0, RZ, 0x10, R155 ;  /* 0x00000010ff007819 */ /* 0x000fe4000001169b */
[----:B------:R-:W-:Y:S02]  /*1e070*/  F2FP.PACK_AB R155, R164, R156 ;  /* 0x0000009ca49b723e */ /* 0x000fe400000000ff */
[----:B------:R-:W-:Y:S02]  /*1e080*/  PRMT R168, R179, 0x7610, R168 ;  /* 0x00007610b3a87816 */ /* 0x000fe400000000a8 */
[C---:B------:R-:W-:Y:S01]  /*1e090*/  PRMT R156, R155.reuse, 0x7632, R156 ;  /* 0x000076329b9c7816 */ /* 0x040fe2000000009c */
[----:B------:R3:W-:Y:S01]  /*1e0a0*/  STG.E.U16 [R220.64+0xe], R158 ;  /* 0x00000e9edc007986 */ /* 0x0007e2000c10151c */
[----:B------:R-:W-:Y:S01]  /*1e0b0*/  LOP3.LUT R0, R0, 0xff, RZ, 0xc0, !PT ;  /* 0x000000ff00007812 */ /* 0x000fe200078ec0ff */
[----:B-----5:R-:W-:Y:S01]  /*1e0c0*/  @!P2 HADD2 R172, -R161.H0_H0, -RZ.H0_H0 ;  /* 0xa00000ffa1aca230 */ /* 0x020fe20000000900 */
[----:B------:R-:W-:Y:S01]  /*1e0d0*/  @!P4 PRMT R162, R168, 0x5410, RZ ;  /* 0x00005410a8a2c816 */ /* 0x000fe200000000ff */
[----:B------:R-:W-:Y:S01]  /*1e0e0*/  STG.E.U16 [R220.64+0x10], R163 ;  /* 0x000010a3dc007986 */ /* 0x000fe2000c10151c */
[----:B------:R-:W-:Y:S02]  /*1e0f0*/  PRMT R164, R155, 0x5410, R156 ;  /* 0x000054109ba47816 */ /* 0x000fe4000000009c */
[----:B------:R-:W-:Y:S01]  /*1e100*/  PRMT R148, R172, 0x7610, R148 ;  /* 0x00007610ac947816 */ /* 0x000fe20000000094 */
[----:B-1----:R1:W4:Y:S01]  /*1e110*/  LDL.S16 R178, [R1+0x2c] ;  /* 0x00002c0001b27983 */ /* 0x0023220000100600 */
[----:B------:R-:W-:Y:S02]  /*1e120*/  LOP3.LUT R168, R217, UR16, R224, 0x96, !PT ;  /* 0x00000010d9a87c12 */ /* 0x000fe4000f8e96e0 */
[----:B------:R-:W-:Y:S01]  /*1e130*/  @!P2 PRMT R161, R148, 0x5410, RZ ;  /* 0x0000541094a1a816 */ /* 0x000fe200000000ff */
[----:B------:R-:W-:Y:S01]  /*1e140*/  @!P4 STL.S16 [R1+0xc], R179 ;  /* 0x00000cb30100c387 */ /* 0x000fe20000100600 */
[C---:B------:R-:W-:Y:S01]  /*1e150*/  ISETP.GE.U32.AND P4, PT, R177.reuse, R0, PT ;  /* 0x00000000b100720c */ /* 0x040fe20003f86070 */
[----:B------:R-:W-:Y:S01]  /*1e160*/  MUFU.EX2 R224, R239 ;  /* 0x000000ef00e07308 */ /* 0x000fe20000000800 */
[C---:B------:R-:W-:Y:S01]  /*1e170*/  LOP3.LUT R0, R168.reuse, 0xff, RZ, 0xc0, !PT ;  /* 0x000000ffa8007812 */ /* 0x040fe200078ec0ff */
[----:B------:R1:W5:Y:S04]  /*1e180*/  LDL.S16 R173, [R1+0x18] ;  /* 0x0000180001ad7983 */ /* 0x0003680000100600 */
[----:B------:R1:W-:Y:S01]  /*1e190*/  @!P2 STL.S16 [R1+0x1c], R172 ;  /* 0x00001cac0100a387 */ /* 0x0003e20000100600 */
[----:B------:R-:W-:Y:S02]  /*1e1a0*/  ISETP.GE.U32.AND P2, PT, R177, R0, PT ;  /* 0x00000000b100720c */ /* 0x000fe40003f46070 */
[----:B------:R-:W-:Y:S01]  /*1e1b0*/  LOP3.LUT R0, R168, 0xffff, RZ, 0xc0, !PT ;  /* 0x0000ffffa8007812 */ /* 0x000fe200078ec0ff */
[----:B------:R4:W5:Y:S03]  /*1e1c0*/  LDL.S16 R176, [R1+0x14] ;  /* 0x0000140001b07983 */ /* 0x0009660000100600 */
[----:B------:R-:W-:Y:S01]  /*1e1d0*/  SHF.R.U32.HI R0, RZ, 0x8, R0 ;  /* 0x00000008ff007819 */ /* 0x000fe20000011600 */
[----:B------:R-:W1:Y:S01]  /*1e1e0*/  LDSM.16.MT88.4 R148, [R205+0xa000] ;  /* 0x00a00000cd94783b */ /* 0x000e620000004200 */
[----:B---3--:R-:W-:Y:S02]  /*1e1f0*/  LOP3.LUT R158, R169, 0xffff, RZ, 0xc0, !PT ;  /* 0x0000ffffa99e7812 */ /* 0x008fe400078ec0ff */
[----:B------:R-:W-:Y:S01]  /*1e200*/  LOP3.LUT R0, R0, 0xffff, RZ, 0xc0, !PT ;  /* 0x0000ffff00007812 */ /* 0x000fe200078ec0ff */
[-C--:B--2---:R-:W-:Y:S04]  /*1e210*/  HMMA.16816.F32 R36, R136, R140.reuse, R36 ;  /* 0x0000008c8824723c */ /* 0x084fe80000001824 */
[----:B------:R-:W-:Y:S04]  /*1e220*/  STG.E.U16 [R218.64+0x10], R162 ;  /* 0x000010a2da007986 */ /* 0x000fe8000c10151c */
[C---:B------:R-:W-:Y:S01]  /*1e230*/  HMMA.16816.F32 R40, R144.reuse, R140, R40 ;  /* 0x0000008c9028723c */ /* 0x040fe20000001828 */
[----:B------:R-:W-:Y:S01]  /*1e240*/  STG.E.U16 [R218.64+0x12], R161 ;  /* 0x000012a1da007986 */ /* 0x000fe2000c10151c */
[----:B-1----:R-:W1:Y:S06]  /*1e250*/  MUFU.EX2 R172, R195 ;  /* 0x000000c300ac7308 */ /* 0x002e6c0000000800 */
[-C--:B------:R-:W-:Y:S08]  /*1e260*/  HMMA.16816.F32 R44, R144, R142.reuse, R44 ;  /* 0x0000008e902c723c */ /* 0x080ff0000000182c */
[C---:B------:R-:W-:Y:S08]  /*1e270*/  HMMA.16816.F32 R48, R136.reuse, R142, R48 ;  /* 0x0000008e8830723c */ /* 0x040ff00000001830 */
[-C--:B------:R-:W-:Y:S01]  /*1e280*/  HMMA.16816.F32 R52, R136, R148.reuse, R52 ;  /* 0x000000948834723c */ /* 0x080fe20000001834 */
[----:B-1----:R-:W-:Y:S03]  /*1e290*/  F2FP.PACK_AB R2, R242, R172 ;  /* 0x000000acf202723e */ /* 0x002fe600000000ff */
[----:B------:R-:W-:Y:S01]  /*1e2a0*/  FADD.FTZ R195, R194, R171 ;  /* 0x000000abc2c37221 */ /* 0x000fe20000010000 */
[----:B------:R-:W-:Y:S02]  /*1e2b0*/  F2FP.PACK_AB R194, R229, R194 ;  /* 0x000000c2e5c2723e */ /* 0x000fe400000000ff */
[----:B------:R-:W-:Y:S02]  /*1e2c0*/  PRMT R135, R2, 0x7632, R135 ;  /* 0x0000763202877816 */ /* 0x000fe40000000087 */
[----:B------:R-:W-:Y:S01]  /*1e2d0*/  PRMT R192, R194, 0x7632, R192 ;  /* 0x00007632c2c07816 */ /* 0x000fe200000000c0 */
[C---:B------:R-:W-:Y:S02]  /*1e2e0*/  HMMA.16816.F32 R56, R144.reuse, R148, R56 ;  /* 0x000000949038723c */ /* 0x040fe40000001838 */
[----:B------:R-:W-:Y:S06]  /*1e2f0*/  @!P5 HADD2 R252, -R135.H0_H0, -RZ.H0_H0 ;  /* 0xa00000ff87fcd230 */ /* 0x000fec0000000900 */
[-C--:B------:R-:W-:Y:S08]  /*1e300*/  HMMA.16816.F32 R60, R144, R150.reuse, R60 ;  /* 0x00000096903c723c */ /* 0x080ff0000000183c */
[C---:B------:R-:W-:Y:S01]  /*1e310*/  HMMA.16816.F32 R64, R136.reuse, R150, R64 ;  /* 0x000000968840723c */ /* 0x040fe20000001840 */
[----:B----4-:R-:W-:Y:S05]  /*1e320*/  @!P6 HADD2 R178, -R155.H0_H0, -RZ.H0_H0 ;  /* 0xa00000ff9bb2e230 */ /* 0x010fea0000000900 */
[----:B------:R-:W-:Y:S01]  /*1e330*/  @!P6 STL.S16 [R1+0x2c], R178 ;  /* 0x00002cb20100e387 */ /* 0x000fe20000100600 */
[----:B------:R-:W-:Y:S01]  /*1e340*/  PRMT R140, R178, 0x7610, R140 ;  /* 0x00007610b28c7816 */ /* 0x000fe2000000008c */
[----:B-----5:R-:W-:Y:S02]  /*1e350*/  @!P3 HADD2 R173, -R156.H0_H0, -RZ.H0_H0 ;  /* 0xa00000ff9cadb230 */ /* 0x020fe40000000900 */
[----:B------:R1:W2:Y:S02]  /*1e360*/  LDL.S16 R175, [R1+0x8] ;  /* 0x0000080001af7983 */ /* 0x0002a40000100600 */
[----:B------:R-:W-:Y:S02]  /*1e370*/  @!P6 PRMT R155, R140, 0x5410, RZ ;  /* 0x000054108c9be816 */ /* 0x000fe400000000ff */
[----:B------:R-:W-:Y:S01]  /*1e380*/  ISETP.GE.U32.AND P6, PT, R177, R0, PT ;  /* 0x00000000b100720c */ /* 0x000fe20003fc6070 */
[----:B------:R3:W-:Y:S01]  /*1e390*/  @!P3 STL.S16 [R1+0x18], R173 ;  /* 0x000018ad0100b387 */ /* 0x0007e20000100600 */
[----:B------:R-:W-:Y:S01]  /*1e3a0*/  PRMT R174, R173, 0x7610, R174 ;  /* 0x00007610adae7816 */ /* 0x000fe200000000ae */
[----:B------:R-:W-:Y:S01]  /*1e3b0*/  @!P4 HADD2 R176, -R2.H0_H0, -RZ.H0_H0 ;  /* 0xa00000ff02b0c230 */ /* 0x000fe20000000900 */
[----:B------:R-:W-:Y:S01]  /*1e3c0*/  SHF.R.U32.HI R0, RZ, 0x18, R168 ;  /* 0x00000018ff007819 */ /* 0x000fe200000116a8 */
[----:B------:R-:W4:Y:S01]  /*1e3d0*/  LDSM.16.MT88.4 R140, [R201+0xb000] ;  /* 0x00b00000c98c783b */ /* 0x000f220000004200 */
[----:B------:R-:W-:Y:S02]  /*1e3e0*/  @!P3 PRMT R156, R174, 0x5410, RZ ;  /* 0x00005410ae9cb816 */ /* 0x000fe400000000ff */
[C---:B------:R-:W-:Y:S02]  /*1e3f0*/  ISETP.GE.U32.AND P3, PT, R177.reuse, R0, PT ;  /* 0x00000000b100720c */ /* 0x040fe40003f66070 */
[----:B------:R-:W-:Y:S02]  /*1e400*/  PRMT R148, R176, 0x7610, R148 ;  /* 0x00007610b0947816 */ /* 0x000fe40000000094 */
[----:B------:R-:W-:Y:S01]  /*1e410*/  LOP3.LUT R0, R166, 0xff, RZ, 0xc0, !PT ;  /* 0x000000ffa6007812 */ /* 0x000fe200078ec0ff */
[----:B------:R1:W5:Y:S01]  /*1e420*/  LDL.S16 R174, [R1+0x4] ;  /* 0x0000040001ae7983 */ /* 0x0003620000100600 */
[----:B------:R-:W-:Y:S03]  /*1e430*/  SHF.R.U32.HI R168, RZ, 0x10, R168 ;  /* 0x00000010ffa87819 */ /* 0x000fe600000116a8 */
[----:B------:R-:W-:Y:S01]  /*1e440*/  @!P4 STL.S16 [R1+0x14], R176 ;  /* 0x000014b00100c387 */ /* 0x000fe20000100600 */
[----:B------:R-:W-:Y:S03]  /*1e450*/  LOP3.LUT R168, R168, 0xff, RZ, 0xc0, !PT ;  /* 0x000000ffa8a87812 */ /* 0x000fe600078ec0ff */
[----:B------:R-:W-:Y:S01]  /*1e460*/  STG.E.U16 [R196.64+0x20], R155 ;  /* 0x0000209bc4007986 */ /* 0x000fe2000c10151c */
[----:B---3--:R3:W1:Y:S03]  /*1e470*/  MUFU.EX2 R173, R225 ;  /* 0x000000e100ad7308 */ /* 0x0086660000000800 */
[----:B------:R-:W-:Y:S01]  /*1e480*/  STG.E.U16 [R196.64+0x22], R156 ;  /* 0x0000229cc4007986 */ /* 0x000fe2000c10151c */
[-C--:B----4-:R-:W-:Y:S01]  /*1e490*/  HMMA.16816.F32 R68, R136, R140.reuse, R68 ;  /* 0x0000008c8844723c */ /* 0x090fe20000001844 */
[----:B---3--:R-:W-:Y:S01]  /*1e4a0*/  FADD.FTZ R225, R172, R165 ;  /* 0x000000a5ace17221 */ /* 0x008fe20000010000 */
[----:B------:R-:W-:Y:S01]  /*1e4b0*/  PRMT R165, R2, 0x5410, R135 ;  /* 0x0000541002a57816 */ /* 0x000fe20000000087 */
[----:B------:R3:W4:Y:S01]  /*1e4c0*/  LDL.S16 R172, [R1] ;  /* 0x0000000001ac7983 */ /* 0x0007220000100600 */
[----:B------:R-:W-:Y:S04]  /*1e4d0*/  @!P4 PRMT R2, R148, 0x5410, RZ ;  /* 0x000054109402c816 */ /* 0x000fe800000000ff */
[C---:B------:R-:W-:Y:S01]  /*1e4e0*/  HMMA.16816.F32 R72, R144.reuse, R140, R72 ;  /* 0x0000008c9048723c */ /* 0x040fe20000001848 */
[----:B------:R-:W-:Y:S01]  /*1e4f0*/  ISETP.GE.U32.AND P4, PT, R177, R0, PT ;  /* 0x00000000b100720c */ /* 0x000fe20003f86070 */
[----:B------:R-:W3:Y:S02]  /*1e500*/  LDSM.16.MT88.4 R148, [R203+0xb000] ;  /* 0x00b00000cb94783b */ /* 0x000ee40000004200 */
[----:B-1----:R-:W-:Y:S01]  /*1e510*/  F2FP.PACK_AB R0, R231, R173 ;  /* 0x000000ade700723e */ /* 0x002fe200000000ff */
[----:B------:R-:W-:Y:S01]  /*1e520*/  FADD.FTZ R223, R173, R170 ;  /* 0x000000aaaddf7221 */ /* 0x000fe20000010000 */
[----:B------:R-:W-:Y:S02]  /*1e530*/  @!P5 PRMT R135, R252, 0x5410, RZ ;  /* 0x00005410fc87d816 */ /* 0x000fe400000000ff */
[-C--:B------:R-:W-:Y:S01]  /*1e540*/  HMMA.16816.F32 R76, R144, R142.reuse, R76 ;  /* 0x0000008e904c723c */ /* 0x080fe2000000184c */
[C---:B------:R-:W-:Y:S01]  /*1e550*/  PRMT R193, R0.reuse, 0x7632, R193 ;  /* 0x0000763200c17816 */ /* 0x040fe200000000c1 */
[----:B------:R1:W-:Y:S01]  /*1e560*/  STG.E.U16 [R198.64+0x20], R2 ;  /* 0x00002002c6007986 */ /* 0x0003e2000c10151c */
[----:B------:R-:W-:Y:S02]  /*1e570*/  ISETP.GE.U32.AND P5, PT, R177, R168, PT ;  /* 0x000000a8b100720c */ /* 0x000fe40003fa6070 */
[----:B------:R-:W-:Y:S01]  /*1e580*/  PRMT R154, R0, 0x5410, R193 ;  /* 0x00005410009a7816 */ /* 0x000fe200000000c1 */
[----:B------:R3:W-:Y:S01]  /*1e590*/  STG.E.U16 [R198.64+0x22], R135 ;  /* 0x00002287c6007986 */ /* 0x0007e2000c10151c */
[----:B------:R-:W-:Y:S01]  /*1e5a0*/  LOP3.LUT R140, R166, 0xffff, RZ, 0xc0, !PT ;  /* 0x0000ffffa68c7812 */ /* 0x000fe200078ec0ff */
[C---:B------:R-:W-:Y:S01]  /*1e5b0*/  HMMA.16816.F32 R80, R136.reuse, R142, R80 ;  /* 0x0000008e8850723c */ /* 0x040fe20000001850 */
[----:B------:R-:W-:Y:S03]  /*1e5c0*/  SHF.R.U32.HI R141, RZ, 0x10, R166 ;  /* 0x00000010ff8d7819 */ /* 0x000fe600000116a6 */
[----:B------:R-:W-:Y:S02]  /*1e5d0*/  SHF.R.U32.HI R140, RZ, 0x8, R140 ;  /* 0x00000008ff8c7819 */ /* 0x000fe4000001168c */
[----:B------:R-:W-:Y:S02]  /*1e5e0*/  SHF.R.U32.HI R168, RZ, 0x10, R166 ;  /* 0x00000010ffa87819 */ /* 0x000fe400000116a6 */
[----:B------:R-:W-:Y:S01]  /*1e5f0*/  LOP3.LUT R140, R140, 0xffff, RZ, 0xc0, !PT ;  /* 0x0000ffff8c8c7812 */ /* 0x000fe200078ec0ff */
[----:B------:R-:W-:Y:S03]  /*1e600*/  @!P5 HADD2 R251, -R194.H0_H0, -RZ.H0_H0 ;  /* 0xa00000ffc2fbd230 */ /* 0x000fe60000000900 */
[----:B-1----:R-:W-:Y:S01]  /*1e610*/  PRMT R2, R189, 0x5410, R188 ;  /* 0x00005410bd027816 */ /* 0x002fe200000000bc */
[----:B---3--:R-:W-:Y:S01]  /*1e620*/  IMAD.MOV.U32 R135, RZ, RZ, R134 ;  /* 0x000000ffff877224 */ /* 0x008fe200078e0086 */
[-C--:B------:R-:W-:Y:S08]  /*1e630*/  HMMA.16816.F32 R84, R136, R148.reuse, R84 ;  /* 0x000000948854723c */ /* 0x080ff00000001854 */
[C---:B------:R-:W-:Y:S07]  /*1e640*/  HMMA.16816.F32 R88, R144.reuse, R148, R88 ;  /* 0x000000949058723c */ /* 0x040fee0000001858 */
[----:B------:R-:W-:Y:S01]  /*1e650*/  LOP3.LUT R149, R216, 0xff, RZ, 0xc0, !PT ;  /* 0x000000ffd8957812 */ /* 0x000fe200078ec0ff */
[-C--:B------:R-:W-:Y:S08]  /*1e660*/  HMMA.16816.F32 R92, R144, R150.reuse, R92 ;  /* 0x00000096905c723c */ /* 0x080ff0000000185c */
[C---:B------:R-:W-:Y:S01]  /*1e670*/  HMMA.16816.F32 R96, R136.reuse, R150, R96 ;  /* 0x000000968860723c */ /* 0x040fe20000001860 */
[----:B--2---:R-:W-:Y:S05]  /*1e680*/  @!P2 HADD2 R175, -R0.H0_H0, -RZ.H0_H0 ;  /* 0xa00000ff00afa230 */ /* 0x004fea0000000900 */
[----:B------:R-:W-:Y:S01]  /*1e690*/  @!P2 STL.S16 [R1+0x8], R175 ;  /* 0x000008af0100a387 */ /* 0x000fe20000100600 */
[----:B------:R-:W-:Y:S05]  /*1e6a0*/  PRMT R153, R175, 0x7610, R153 ;  /* 0x00007610af997816 */ /* 0x000fea0000000099 */
[----:B------:R-:W-:Y:S02]  /*1e6b0*/  @!P2 PRMT R0, R153, 0x5410, RZ ;  /* 0x000054109900a816 */ /* 0x000fe400000000ff */
[----:B------:R-:W-:Y:S02]  /*1e6c0*/  PRMT R153, R194, 0x5410, R192 ;  /* 0x00005410c2997816 */ /* 0x000fe400000000c0 */
[----:B------:R-:W-:Y:S01]  /*1e6d0*/  ISETP.GE.U32.AND P2, PT, R177, R140, PT ;  /* 0x0000008cb100720c */ /* 0x000fe20003f46070 */
[----:B------:R-:W-:Y:S01]  /*1e6e0*/  STG.E.U16 [R220.64+0x1e], R0 ;  /* 0x00001e00dc007986 */ /* 0x000fe2000c10151c */
[----:B------:R-:W-:Y:S01]  /*1e6f0*/  LOP3.LUT R140, R141, 0xff, RZ, 0xc0, !PT ;  /* 0x000000ff8d8c7812 */ /* 0x000fe200078ec0ff */
[----:B-----5:R-:W-:Y:S01]  /*1e700*/  @!P6 HADD2 R174, -R193.H0_H0, -RZ.H0_H0 ;  /* 0xa00000ffc1aee230 */ /* 0x020fe20000000900 */
[----:B------:R-:W-:Y:S04]  /*1e710*/  @!P5 PRMT R194, R251, 0x5410, RZ ;  /* 0x00005410fbc2d816 */ /* 0x000fe800000000ff */
[----:B------:R-:W-:Y:S01]  /*1e720*/  @!P6 STL.S16 [R1+0x4], R174 ;  /* 0x000004ae0100e387 */ /* 0x000fe20000100600 */
[----:B------:R-:W-:Y:S03]  /*1e730*/  PRMT R152, R174, 0x7610, R152 ;  /* 0x00007610ae987816 */ /* 0x000fe60000000098 */
[----:B------:R1:W2:Y:S01]  /*1e740*/  LDL.S16 R171, [R1+0x10] ;  /* 0x0000100001ab7983 */ /* 0x0002a20000100600 */
[----:B------:R-:W-:Y:S02]  /*1e750*/  @!P6 PRMT R193, R152, 0x5410, RZ ;  /* 0x0000541098c1e816 */ /* 0x000fe400000000ff */
[C---:B------:R-:W-:Y:S02]  /*1e760*/  ISETP.GE.U32.AND P6, PT, R177.reuse, R140, PT ;  /* 0x0000008cb100720c */ /* 0x040fe40003fc6070 */
[----:B------:R-:W-:Y:S01]  /*1e770*/  SHF.R.U32.HI R140, RZ, 0x18, R166 ;  /* 0x00000018ff8c7819 */ /* 0x000fe200000116a6 */
[----:B------:R-:W-:Y:S01]  /*1e780*/  STG.E.U16 [R220.64+0x20], R193 ;  /* 0x000020c1dc007986 */ /* 0x000fe2000c10151c */
[C---:B------:R-:W-:Y:S02]  /*1e790*/  LOP3.LUT R152, R166.reuse, 0xffff, RZ, 0xc0, !PT ;  /* 0x0000ffffa6987812 */ /* 0x040fe400078ec0ff */
[----:B------:R-:W-:Y:S01]  /*1e7a0*/  ISETP.GE.U32.AND P5, PT, R177, R140, PT ;  /* 0x0000008cb100720c */ /* 0x000fe20003fa6070 */
[----:B------:R-:W-:Y:S01]  /*1e7b0*/  STG.E.U16 [R218.64+0x20], R194 ;  /* 0x000020c2da007986 */ /* 0x000fe2000c10151c */
[----:B------:R-:W-:Y:S02]  /*1e7c0*/  LOP3.LUT R167, R166, 0xff, RZ, 0xc0, !PT ;  /* 0x000000ffa6a77812 */ /* 0x000fe400078ec0ff */
[----:B------:R-:W-:Y:S01]  /*1e7d0*/  SHF.R.U32.HI R148, RZ, 0x8, R152 ;  /* 0x00000008ff947819 */ /* 0x000fe20000011698 */
[----:B------:R-:W3:Y:S01]  /*1e7e0*/  LDSM.16.MT88.4 R140, [R206+0xb000] ;  /* 0x00b00000ce8c783b */ /* 0x000ee20000004200 */
[----:B------:R-:W-:Y:S01]  /*1e7f0*/  SHF.R.U32.HI R166, RZ, 0x18, R166 ;  /* 0x00000018ffa67819 */ /* 0x000fe200000116a6 */
[----:B------:R-:W-:Y:S01]  /*1e800*/  @!P6 HADD2 R250, -R189.H0_H0, -RZ.H0_H0 ;  /* 0xa00000ffbdfae230 */ /* 0x000fe20000000900 */
[----:B------:R-:W-:Y:S02]  /*1e810*/  PRMT R167, R167, 0x5410, R148 ;  /* 0x00005410a7a77816 */ /* 0x000fe40000000094 */
[----:B------:R-:W-:Y:S02]  /*1e820*/  LOP3.LUT R148, R216, 0xffff, RZ, 0xc0, !PT ;  /* 0x0000ffffd8947812 */ /* 0x000fe400078ec0ff */
[----:B------:R-:W-:Y:S01]  /*1e830*/  @!P6 PRMT R189, R250, 0x5410, RZ ;  /* 0x00005410fabde816 */ /* 0x000fe200000000ff */
[----:B------:R-:W-:Y:S01]  /*1e840*/  @!P5 HADD2 R249, -R188.H0_H0, -RZ.H0_H0 ;  /* 0xa00000ffbcf9d230 */ /* 0x000fe20000000900 */
[----:B------:R-:W-:Y:S02]  /*1e850*/  SHF.R.U32.HI R148, RZ, 0x8, R148 ;  /* 0x00000008ff947819 */ /* 0x000fe40000011694 */
[----:B------:R-:W-:Y:S02]  /*1e860*/  LOP3.LUT R152, R216, 0xff, RZ, 0xc0, !PT ;  /* 0x000000ffd8987812 */ /* 0x000fe400078ec0ff */
[----:B------:R-:W-:Y:S01]  /*1e870*/  @!P5 PRMT R188, R249, 0x5410, RZ ;  /* 0x00005410f9bcd816 */ /* 0x000fe200000000ff */
[----:B----4-:R-:W-:Y:S01]  /*1e880*/  @!P3 HADD2 R172, -R192.H0_H0, -RZ.H0_H0 ;  /* 0xa00000ffc0acb230 */ /* 0x010fe20000000900 */
[----:B------:R-:W-:Y:S02]  /*1e890*/  PRMT R178, R152, 0x5410, R148 ;  /* 0x0000541098b27816 */ /* 0x000fe40000000094 */
[----:B------:R-:W-:Y:S02]  /*1e8a0*/  SHF.R.U32.HI R148, RZ, 0x10, R216 ;  /* 0x00000010ff947819 */ /* 0x000fe400000116d8 */
[----:B------:R-:W-:Y:S01]  /*1e8b0*/  PRMT R170, R172, 0x7610, R170 ;  /* 0x00007610acaa7816 */ /* 0x000fe200000000aa */
[----:B------:R-:W-:Y:S01]  /*1e8c0*/  @!P3 STL.S16 [R1], R172 ;  /* 0x000000ac0100b387 */ /* 0x000fe20000100600 */
[----:B------:R-:W-:Y:S02]  /*1e8d0*/  LOP3.LUT R148, R148, 0xff, RZ, 0xc0, !PT ;  /* 0x000000ff94947812 */ /* 0x000fe400078ec0ff */
[----:B------:R-:W-:Y:S02]  /*1e8e0*/  @!P3 PRMT R192, R170, 0x5410, RZ ;  /* 0x00005410aac0b816 */ /* 0x000fe400000000ff */
[----:B------:R1:W4:Y:S01]  /*1e8f0*/  LDL.S16 R170, [R1+0x28] ;  /* 0x0000280001aa7983 */ /* 0x0003220000100600 */
[----:B------:R-:W-:Y:S02]  /*1e900*/  ISETP.GE.U32.AND P3, PT, R177, R149, PT ;  /* 0x00000095b100720c */ /* 0x000fe40003f66070 */
[----:B------:R-:W-:Y:S01]  /*1e910*/  LOP3.LUT R149, R168, 0xff, RZ, 0xc0, !PT ;  /* 0x000000ffa8957812 */ /* 0x000fe200078ec0ff */
[----:B------:R-:W-:Y:S01]  /*1e920*/  STG.E.U16 [R218.64+0x22], R192 ;  /* 0x000022c0da007986 */ /* 0x000fe2000c10151c */
[----:B------:R-:W-:Y:S02]  /*1e930*/  LOP3.LUT R152, R216, 0xffff, RZ, 0xc0, !PT ;  /* 0x0000ffffd8987812 */ /* 0x000fe400078ec0ff */
[----:B------:R-:W-:Y:S01]  /*1e940*/  PRMT R166, R149, 0x5410, R166 ;  /* 0x0000541095a67816 */ /* 0x000fe200000000a6 */
[----:B------:R-:W5:Y:S01]  /*1e950*/  MUFU.EX2 R217, R237 ;  /* 0x000000ed00d97308 */ /* 0x000f620000000800 */
[----:B------:R-:W-:Y:S02]  /*1e960*/  SHF.R.U32.HI R149, RZ, 0x18, R216 ;  /* 0x00000018ff957819 */ /* 0x000fe400000116d8 */
[----:B------:R-:W-:Y:S02]  /*1e970*/  SHF.R.U32.HI R152, RZ, 0x8, R152 ;  /* 0x00000008ff987819 */ /* 0x000fe40000011698 */
[----:B------:R-:W-:Y:S01]  /*1e980*/  PRMT R179, R148, 0x5410, R149 ;  /* 0x0000541094b37816 */ /* 0x000fe20000000095 */
[-C--:B---3--:R-:W-:Y:S01]  /*1e990*/  HMMA.16816.F32 R100, R136, R140.reuse, R100 ;  /* 0x0000008c8864723c */ /* 0x088fe20000001864 */
[----:B------:R-:W3:Y:S01]  /*1e9a0*/  LDSM.16.MT88.4 R148, [R205+0xb000] ;  /* 0x00b00000cd94783b */ /* 0x000ee20000004200 */
[----:B------:R-:W-:Y:S06]  /*1e9b0*/  @!P3 HADD2 R248, -R187.H0_H0, -RZ.H0_H0 ;  /* 0xa00000ffbbf8b230 */ /* 0x000fec0000000900 */
[C---:B------:R-:W-:Y:S07]  /*1e9c0*/  HMMA.16816.F32 R104, R144.reuse, R140, R104 ;  /* 0x0000008c9068723c */ /* 0x040fee0000001868 */
[----:B------:R-:W-:Y:S01]  /*1e9d0*/  LOP3.LUT R140, R152, 0xffff, RZ, 0xc0, !PT ;  /* 0x0000ffff988c7812 */ /* 0x000fe200078ec0ff */
[-C--:B------:R-:W-:Y:S01]  /*1e9e0*/  HMMA.16816.F32 R108, R144, R142.reuse, R108 ;  /* 0x0000008e906c723c */ /* 0x080fe2000000186c */
[----:B------:R-:W-:Y:S03]  /*1e9f0*/  PRMT R152, R191, 0x5410, R190 ;  /* 0x00005410bf987816 */ /* 0x000fe600000000be */
[----:B-----5:R-:W-:Y:S04]  /*1ea00*/  F2FP.PACK_AB R185, R224, R217 ;  /* 0x000000d9e0b9723e */ /* 0x020fe800000000ff */
[C---:B------:R-:W-:Y:S01]  /*1ea10*/  HMMA.16816.F32 R112, R136.reuse, R142, R112 ;  /* 0x0000008e8870723c */ /* 0x040fe20000001870 */
[C---:B------:R-:W-:Y:S04]  /*1ea20*/  PRMT R184, R185.reuse, 0x7632, R184 ;  /* 0x00007632b9b87816 */ /* 0x040fe800000000b8 */
[----:B------:R-:W-:Y:S02]  /*1ea30*/  PRMT R0, R185, 0x5410, R184 ;  /* 0x00005410b9007816 */ /* 0x000fe400000000b8 */
[----:B------:R-:W-:Y:S01]  /*1ea40*/  SHF.R.U32.HI R142, RZ, 0x8, R158 ;  /* 0x00000008ff8e7819 */ /* 0x000fe2000001169e */
[-C--:B---3--:R-:W-:Y:S08]  /*1ea50*/  HMMA.16816.F32 R116, R136, R148.reuse, R116 ;  /* 0x000000948874723c */ /* 0x088ff00000001874 */
[C---:B------:R-:W-:Y:S08]  /*1ea60*/  HMMA.16816.F32 R120, R144.reuse, R148, R120 ;  /* 0x000000949078723c */ /* 0x040ff00000001878 */
[-C--:B------:R-:W-:Y:S08]  /*1ea70*/  HMMA.16816.F32 R124, R144, R150.reuse, R124 ;  /* 0x00000096907c723c */ /* 0x080ff0000000187c */
[----:B------:R-:W-:Y:S01]  /*1ea80*/  HMMA.16816.F32 R128, R136, R150, R128 ;  /* 0x000000968880723c */ /* 0x000fe20000001880 */
[----:B------:R-:W-:Y:S03]  /*1ea90*/  LDSM.16.MT88.4 R136, [R206+0xa800] ;  /* 0x00a80000ce88783b */ /* 0x000fe60000004200 */
[----:B--2---:R-:W-:Y:S05]  /*1eaa0*/  @!P4 HADD2 R171, -R191.H0_H0, -RZ.H0_H0 ;  /* 0xa00000ffbfabc230 */ /* 0x004fea0000000900 */
[----:B------:R-:W-:Y:S03]  /*1eab0*/  @!P4 STL.S16 [R1+0x10], R171 ;  /* 0x000010ab0100c387 */ /* 0x000fe60000100600 */
[----:B------:R-:W-:Y:S04]  /*1eac0*/  PRMT R159, R171, 0x7610, R159 ;  /* 0x00007610ab9f7816 */ /* 0x000fe8000000009f */
[----:B------:R-:W-:Y:S02]  /*1ead0*/  @!P4 PRMT R191, R159, 0x5410, RZ ;  /* 0x000054109fbfc816 */ /* 0x000fe400000000ff */
[----:B------:R-:W-:Y:S02]  /*1eae0*/  ISETP.GE.U32.AND P4, PT, R236, R140, PT ;  /* 0x0000008cec00720c */ /* 0x000fe40003f86070 */
[--C-:B------:R-:W-:Y:S01]  /*1eaf0*/  SHF.R.U32.HI R140, RZ, 0x10, R216.reuse ;  /* 0x00000010ff8c7819 */ /* 0x100fe200000116d8 */
[----:B------:R-:W-:Y:S01]  /*1eb00*/  STG.E.U16 [R196.64+0x30], R191 ;  /* 0x000030bfc4007986 */ /* 0x000fe2000c10151c */
[----:B------:R-:W-:Y:S02]  /*1eb10*/  SHF.R.U32.HI R216, RZ, 0x18, R216 ;  /* 0x00000018ffd87819 */ /* 0x000fe400000116d8 */
[----:B------:R-:W-:Y:S02]  /*1eb20*/  LOP3.LUT R140, R140, 0xff, RZ, 0xc0, !PT ;  /* 0x000000ff8c8c7812 */ /* 0x000fe400078ec0ff */
[----:B------:R-:W-:Y:S05]  /*1eb30*/  ISETP.GE.U32.AND P6, PT, R236, R216, PT ;  /* 0x000000d8ec00720c */ /* 0x000fea0003fc6070 */
[----:B------:R-:W-:Y:S08]  /*1eb40*/  @!P4 HADD2 R247, -R186.H0_H0, -RZ.H0_H0 ;  /* 0xa00000ffbaf7c230 */ /* 0x000ff00000000900 */
[----:B------:R-:W-:Y:S05]  /*1eb50*/  @!P6 HADD2 R245, -R184.H0_H0, -RZ.H0_H0 ;  /* 0xa00000ffb8f5e230 */ /* 0x000fea0000000900 */
[----:B------:R-:W-:Y:S01]  /*1eb60*/  @!P6 PRMT R184, R245, 0x5410, RZ ;  /* 0x00005410f5b8e816 */ /* 0x000fe200000000ff */
[----:B----4-:R-:W-:Y:S05]  /*1eb70*/  @!P2 HADD2 R170, -R190.H0_H0, -RZ.H0_H0 ;  /* 0xa00000ffbeaaa230 */ /* 0x010fea0000000900 */
[----:B------:R2:W-:Y:S01]  /*1eb80*/  @!P2 STL.S16 [R1+0x28], R170 ;  /* 0x000028aa0100a387 */ /* 0x0005e20000100600 */
[----:B------:R-:W-:Y:S04]  /*1eb90*/  PRMT R141, R170, 0x7610, R141 ;  /* 0x00007610aa8d7816 */ /* 0x000fe8000000008d */
[----:B------:R-:W-:Y:S02]  /*1eba0*/  @!P2 PRMT R190, R141, 0x5410, RZ ;  /* 0x000054108dbea816 */ /* 0x000fe400000000ff */
[----:B------:R-:W-:Y:S02]  /*1ebb0*/  ISETP.GE.U32.AND P2, PT, R236, R140, PT ;  /* 0x0000008cec00720c */ /* 0x000fe40003f46070 */
[----:B------:R-:W-:Y:S01]  /*1ebc0*/  LOP3.LUT R140, R169, 0xff, RZ, 0xc0, !PT ;  /* 0x000000ffa98c7812 */ /* 0x000fe200078ec0ff */
[----:B------:R-:W-:Y:S01]  /*1ebd0*/  STG.E.U16 [R196.64+0x32], R190 ;  /* 0x000032bec4007986 */ /* 0x000fe2000c10151c */
[--C-:B------:R-:W-:Y:S02]  /*1ebe0*/  SHF.R.U32.HI R141, RZ, 0x10, R169.reuse ;  /* 0x00000010ff8d7819 */ /* 0x100fe400000116a9 */
[----:B------:R-:W-:Y:S01]  /*1ebf0*/  PRMT R142, R140, 0x5410, R142 ;  /* 0x000054108c8e7816 */ /* 0x000fe2000000008e */
[----:B------:R-:W-:Y:S01]  /*1ec00*/  STG.E.U16 [R198.64+0x30], R189 ;  /* 0x000030bdc6007986 */ /* 0x000fe2000c10151c */
[----:B------:R-:W-:Y:S02]  /*1ec10*/  LOP3.LUT R141, R141, 0xff, RZ, 0xc0, !PT ;  /* 0x000000ff8d8d7812 */ /* 0x000fe400078ec0ff */
[----:B------:R-:W-:Y:S01]  /*1ec20*/  SHF.R.U32.HI R169, RZ, 0x18, R169 ;  /* 0x00000018ffa97819 */ /* 0x000fe200000116a9 */
[----:B------:R-:W-:Y:S01]  /*1ec30*/  STG.E.U16 [R198.64+0x32], R188 ;  /* 0x000032bcc6007986 */ /* 0x000fe2000c10151c */
[----:B------:R-:W-:Y:S01]  /*1ec40*/  LOP3.LUT R140, R157, 0xffff, RZ, 0xc0, !PT ;  /* 0x0000ffff9d8c7812 */ /* 0x000fe200078ec0ff */
[----:B------:R-:W-:Y:S01]  /*1ec50*/  @!P2 HADD2 R246, -R185.H0_H0, -RZ.H0_H0 ;  /* 0xa00000ffb9f6a230 */ /* 0x000fe20000000900 */
[----:B------:R-:W-:Y:S02]  /*1ec60*/  PRMT R169, R141, 0x5410, R169 ;  /* 0x000054108da97816 */ /* 0x000fe400000000a9 */
[----:B------:R-:W-:Y:S02]  /*1ec70*/  LOP3.LUT R141, R157, 0xff, RZ, 0xc0, !PT ;  /* 0x000000ff9d8d7812 */ /* 0x000fe400078ec0ff */
[----:B------:R-:W-:Y:S02]  /*1ec80*/  SHF.R.U32.HI R140, RZ, 0x8, R140 ;  /* 0x00000008ff8c7819 */ /* 0x000fe4000001168c */
[----:B--2---:R-:W-:Y:S02]  /*1ec90*/  PRMT R170, R177, 0x7054, R177 ;  /* 0x00007054b1aa7816 */ /* 0x004fe400000000b1 */
[----:B------:R-:W-:Y:S02]  /*1eca0*/  PRMT R176, R141, 0x5410, R140 ;  /* 0x000054108db07816 */ /* 0x000fe4000000008c */
[--C-:B------:R-:W-:Y:S01]  /*1ecb0*/  SHF.R.U32.HI R140, RZ, 0x10, R157.reuse ;  /* 0x00000010ff8c7819 */ /* 0x100fe2000001169d */
[--C-:B------:R-:W-:Y:S01]  /*1ecc0*/  HSET2.LE.AND R172, R142, R170.reuse, PT ;  /* 0x000000aa8eac7233 */ /* 0x100fe20003803000 */
[----:B------:R-:W-:Y:S01]  /*1ecd0*/  SHF.R.U32.HI R157, RZ, 0x18, R157 ;  /* 0x00000018ff9d7819 */ /* 0x000fe2000001169d */
[--C-:B------:R-:W-:Y:S01]  /*1ece0*/  HSET2.LE.AND R173, R169, R170.reuse, PT ;  /* 0x000000aaa9ad7233 */ /* 0x100fe20003803000 */
[----:B------:R-:W-:Y:S01]  /*1ecf0*/  LOP3.LUT R140, R140, 0xff, RZ, 0xc0, !PT ;  /* 0x000000ff8c8c7812 */ /* 0x000fe200078ec0ff */
[--C-:B------:R-:W-:Y:S01]  /*1ed00*/  HSET2.LE.AND R174, R167, R170.reuse, PT ;  /* 0x000000aaa7ae7233 */ /* 0x100fe20003803000 */
[----:B------:R-:W-:Y:S01]  /*1ed10*/  LOP3.LUT R172, R172, R164, RZ, 0xc0, !PT ;  /* 0x000000a4acac7212 */ /* 0x000fe200078ec0ff */
[--C-:B------:R-:W-:Y:S01]  /*1ed20*/  HSET2.LE.AND R175, R166, R170.reuse, PT ;  /* 0x000000aaa6af7233 */ /* 0x100fe20003803000 */
[----:B------:R-:W-:Y:S01]  /*1ed30*/  PRMT R157, R140, 0x5410, R157 ;  /* 0x000054108c9d7816 */ /* 0x000fe2000000009d */
[--C-:B------:R-:W-:Y:S01]  /*1ed40*/  HSET2.LE.AND R176, R176, R170.reuse, PT ;  /* 0x000000aab0b07233 */ /* 0x100fe20003803000 */
[----:B------:R-:W2:Y:S01]  /*1ed50*/  LDSM.16.MT88.4 R140, [R201+0xa800] ;  /* 0x00a80000c98c783b */ /* 0x000ea20000004200 */
[----:B------:R-:W-:Y:S01]  /*1ed60*/  LOP3.LUT R173, R173, R165, RZ, 0xc0, !PT ;  /* 0x000000a5adad7212 */ /* 0x000fe200078ec0ff */
[--C-:B------:R-:W-:Y:S01]  /*1ed70*/  HSET2.LE.AND R178, R178, R170.reuse, PT ;  /* 0x000000aab2b27233 */ /* 0x100fe20003803000 */
[----:B------:R-:W-:Y:S01]  /*1ed80*/  LOP3.LUT R174, R174, R152, RZ, 0xc0, !PT ;  /* 0x00000098aeae7212 */ /* 0x000fe200078ec0ff */
[--C-:B------:R-:W-:Y:S01]  /*1ed90*/  HSET2.LE.AND R177, R157, R170.reuse, PT ;  /* 0x000000aa9db17233 */ /* 0x100fe20003803000 */
[----:B------:R-:W-:Y:S01]  /*1eda0*/  LOP3.LUT R175, R175, R2, RZ, 0xc0, !PT ;  /* 0x00000002afaf7212 */ /* 0x000fe200078ec0ff */
[----:B------:R-:W-:Y:S01]  /*1edb0*/  HSET2.LE.AND R179, R179, R170, PT ;  /* 0x000000aab3b37233 */ /* 0x000fe20003803000 */
[----:B------:R-:W-:Y:S02]  /*1edc0*/  PRMT R2, R187, 0x5410, R186 ;  /* 0x00005410bb027816 */ /* 0x000fe400000000ba */
[----:B------:R-:W-:Y:S02]  /*1edd0*/  LOP3.LUT R176, R176, R154, RZ, 0xc0, !PT ;  /* 0x0000009ab0b07212 */ /* 0x000fe400078ec0ff */
[----:B------:R-:W-:Y:S02]  /*1ede0*/  LOP3.LUT R177, R177, R153, RZ, 0xc0, !PT ;  /* 0x00000099b1b17212 */ /* 0x000fe400078ec0ff */
[----:B------:R-:W-:Y:S02]  /*1edf0*/  @!P3 PRMT R187, R248, 0x5410, RZ ;  /* 0x00005410f8bbb816 */ /* 0x000fe400000000ff */
[----:B------:R-:W-:Y:S02]  /*1ee00*/  @!P4 PRMT R186, R247, 0x5410, RZ ;  /* 0x00005410f7bac816 */ /* 0x000fe400000000ff */
[----:B------:R-:W-:Y:S01]  /*1ee10*/  @!P2 PRMT R185, R246, 0x5410, RZ ;  /* 0x00005410f6b9a816 */ /* 0x000fe200000000ff */
[----:B------:R-:W-:Y:S01]  /*1ee20*/  STG.E.U16 [R220.64+0x2e], R187 ;  /* 0x00002ebbdc007986 */ /* 0x000fe2000c10151c */
[----:B------:R-:W-:Y:S01]  /*1ee30*/  LOP3.LUT R178, R178, R2, RZ, 0xc0, !PT ;  /* 0x00000002b2b27212 */ /* 0x000fe200078ec0ff */
[----:B------:R-:W-:Y:S01]  /*1ee40*/  FADD.FTZ R2, R242, R225 ;  /* 0x000000e1f2027221 */ /* 0x000fe20000010000 */
[----:B------:R-:W-:Y:S01]  /*1ee50*/  LOP3.LUT R179, R179, R0, RZ, 0xc0, !PT ;  /* 0x00000000b3b37212 */ /* 0x000fe200078ec0ff */
[----:B------:R-:W-:Y:S01]  /*1ee60*/  STG.E.U16 [R220.64+0x30], R186 ;  /* 0x000030badc007986 */ /* 0x000fe2000c10151c */
[----:B------:R-:W-:Y:S01]  /*1ee70*/  ISETP.LT.AND P2, PT, RZ, UR40, PT ;  /* 0x00000028ff007c0c */ /* 0x000fe2000bf41270 */
[----:B------:R-:W-:Y:S01]  /*1ee80*/  UIADD3 UR40, UR40, -0x1, URZ ;  /* 0xffffffff28287890 */ /* 0x000fe2000fffe03f */
[----:B------:R-:W-:Y:S01]  /*1ee90*/  FADD.FTZ R0, R231, R223 ;  /* 0x000000dfe7007221 */ /* 0x000fe20000010000 */
[----:B------:R-:W-:Y:S04]  /*1eea0*/  STG.E.U16 [R218.64+0x30], R185 ;  /* 0x000030b9da007986 */ /* 0x000fe8000c10151c */
[----:B------:R-:W-:Y:S01]  /*1eeb0*/  STG.E.U16 [R218.64+0x32], R184 ;  /* 0x000032b8da007986 */ /* 0x000fe2000c10151c */
[-C--:B--2---:R-:W-:Y:S03]  /*1eec0*/  HMMA.16816.F32 R152, R172, R140.reuse, R4 ;  /* 0x0000008cac98723c */ /* 0x084fe60000001804 */
[----:B------:R-:W2:Y:S05]  /*1eed0*/  LDSM.16.MT88.4 R4, [R205+0xa800] ;  /* 0x00a80000cd04783b */ /* 0x000eaa0000004200 */
[C---:B------:R-:W-:Y:S03]  /*1eee0*/  HMMA.16816.F32 R168, R176.reuse, R140, R8 ;  /* 0x0000008cb0a8723c */ /* 0x040fe60000001808 */
[----:B------:R-:W3:Y:S05]  /*1eef0*/  LDSM.16.MT88.4 R8, [R201+0xb800] ;  /* 0x00b80000c908783b */ /* 0x000eea0000004200 */
[-C--:B------:R-:W-:Y:S03]  /*1ef00*/  HMMA.16816.F32 R164, R176, R142.reuse, R12 ;  /* 0x0000008eb0a4723c */ /* 0x080fe6000000180c */
[----:B------:R-:W4:Y:S05]  /*1ef10*/  LDSM.16.MT88.4 R12, [R203+0xb800] ;  /* 0x00b80000cb0c783b */ /* 0x000f2a0000004200 */
[C---:B------:R-:W-:Y:S03]  /*1ef20*/  HMMA.16816.F32 R148, R172.reuse, R142, R16 ;  /* 0x0000008eac94723c */ /* 0x040fe60000001810 */
[----:B------:R-:W5:Y:S05]  /*1ef30*/  LDSM.16.MT88.4 R16, [R206+0xb800] ;  /* 0x00b80000ce10783b */ /* 0x000f6a0000004200 */
[-C--:B------:R-:W-:Y:S03]  /*1ef40*/  HMMA.16816.F32 R144, R172, R180.reuse, R20 ;  /* 0x000000b4ac90723c */ /* 0x080fe60000001814 */
[----:B------:R-:W1:Y:S05]  /*1ef50*/  LDSM.16.MT88.4 R20, [R205+0xb800] ;  /* 0x00b80000cd14783b */ /* 0x000e6a0000004200 */
[C---:B------:R-:W-:Y:S08]  /*1ef60*/  HMMA.16816.F32 R160, R176.reuse, R180, R24 ;  /* 0x000000b4b0a0723c */ /* 0x040ff00000001818 */
[-C--:B------:R-:W-:Y:S08]  /*1ef70*/  HMMA.16816.F32 R156, R176, R182.reuse, R28 ;  /* 0x000000b6b09c723c */ /* 0x080ff0000000181c */
[C---:B------:R-:W-:Y:S08]  /*1ef80*/  HMMA.16816.F32 R140, R172.reuse, R182, R32 ;  /* 0x000000b6ac8c723c */ /* 0x040ff00000001820 */
[-C--:B------:R-:W-:Y:S08]  /*1ef90*/  HMMA.16816.F32 R36, R172, R136.reuse, R36 ;  /* 0x00000088ac24723c */ /* 0x080ff00000001824 */
[C---:B------:R-:W-:Y:S07]  /*1efa0*/  HMMA.16816.F32 R40, R176.reuse, R136, R40 ;  /* 0x00000088b028723c */ /* 0x040fee0000001828 */
[----:B------:R-:W-:Y:S01]  /*1efb0*/  IMAD.MOV.U32 R136, RZ, RZ, R3 ;  /* 0x000000ffff887224 */ /* 0x000fe200078e0003 */
[-C--:B------:R-:W-:Y:S08]  /*1efc0*/  HMMA.16816.F32 R44, R176, R138.reuse, R44 ;  /* 0x0000008ab02c723c */ /* 0x080ff0000000182c */
[C---:B------:R-:W-:Y:S08]  /*1efd0*/  HMMA.16816.F32 R48, R172.reuse, R138, R48 ;  /* 0x0000008aac30723c */ /* 0x040ff00000001830 */
[-C--:B--2---:R-:W-:Y:S08]  /*1efe0*/  HMMA.16816.F32 R52, R172, R4.reuse, R52 ;  /* 0x00000004ac34723c */ /* 0x084ff00000001834 */
        /* <DEDUP_REMOVED lines=12> */
[----:B------:R-:W-:Y:S02]  /*1f0b0*/  IMAD.MOV.U32 R2, RZ, RZ, R132 ;  /* 0x000000ffff027224 */ /* 0x000fe400078e0084 */
[----:B------:R-:W-:Y:S02]  /*1f0c0*/  FADD.FTZ R242, R232, R6 ;  /* 0x00000006e8f27221 */ /* 0x000fe40000010000 */
[C---:B------:R-:W-:Y:S01]  /*1f0d0*/  HMMA.16816.F32 R72, R176.reuse, R8, R72 ;  /* 0x00000008b048723c */ /* 0x040fe20000001848 */
[----:B------:R-:W-:Y:S07]  /*1f0e0*/  IMAD.MOV.U32 R0, RZ, RZ, R133 ;  /* 0x000000ffff007224 */ /* 0x000fee00078e0085 */
[-C--:B------:R-:W-:Y:S08]  /*1f0f0*/  HMMA.16816.F32 R76, R176, R10.reuse, R76 ;  /* 0x0000000ab04c723c */ /* 0x080ff0000000184c */
[C---:B------:R-:W-:Y:S08]  /*1f100*/  HMMA.16816.F32 R80, R172.reuse, R10, R80 ;  /* 0x0000000aac50723c */ /* 0x040ff00000001850 */
[-C--:B----4-:R-:W-:Y:S08]  /*1f110*/  HMMA.16816.F32 R84, R172, R12.reuse, R84 ;  /* 0x0000000cac54723c */ /* 0x090ff00000001854 */
[C---:B------:R-:W-:Y:S08]  /*1f120*/  HMMA.16816.F32 R88, R176.reuse, R12, R88 ;  /* 0x0000000cb058723c */ /* 0x040ff00000001858 */
[-C--:B------:R-:W-:Y:S08]  /*1f130*/  HMMA.16816.F32 R92, R176, R14.reuse, R92 ;  /* 0x0000000eb05c723c */ /* 0x080ff0000000185c */
[C---:B------:R-:W-:Y:S08]  /*1f140*/  HMMA.16816.F32 R96, R172.reuse, R14, R96 ;  /* 0x0000000eac60723c */ /* 0x040ff00000001860 */
[-C--:B-----5:R-:W-:Y:S08]  /*1f150*/  HMMA.16816.F32 R100, R172, R16.reuse, R100 ;  /* 0x00000010ac64723c */ /* 0x0a0ff00000001864 */
        /* <DEDUP_REMOVED lines=8> */
.L_x_1106:
        /* <DEDUP_REMOVED lines=8> */
[----:B------:R-:W4:Y:S01]  /*1f260*/  S2UR UR9, SR_CTAID.X ;  /* 0x00000000000979c3 */ /* 0x000f220000002500 */
[----:B------:R-:W-:Y:S02]  /*1f270*/  UMOV UR20, URZ ;  /* 0x0000003f00147c82 */ /* 0x000fe40008000000 */
[----:B------:R-:W4:Y:S01]  /*1f280*/  S2R R174, SR_TID.X ;  /* 0x0000000000ae7919 */ /* 0x000f220000002100 */
[----:B------:R-:W-:Y:S02]  /*1f290*/  @UP0 UIMAD.WIDE.U32 UR12, UR24, UR4, URZ ;  /* 0x00000004180c02a5 */ /* 0x000fe4000f8e003f */
[----:B------:R-:W-:Y:S02]  /*1f2a0*/  UMOV UR21, URZ ;  /* 0x0000003f00157c82 */ /* 0x000fe40008000000 */
[----:B------:R-:W-:Y:S01]  /*1f2b0*/  @UP0 UIMAD UR7, UR24, UR5, UR13 ;  /* 0x00000005180702a4 */ /* 0x000fe2000f8e020d */
[----:B------:R-:W4:Y:S02]  /*1f2c0*/  S2UR UR10, SR_CTAID.Z ;  /* 0x00000000000a79c3 */ /* 0x000f240000002700 */
        /* <DEDUP_REMOVED lines=10> */
[----:B------:R-:W-:Y:S02]  /*1f370*/  SHF.R.S32.HI R175, RZ, 0x1f, R174 ;  /* 0x0000001fffaf7819 */ /* 0x000fe400000114ae */
[----:B------:R-:W3:Y:S01]  /*1f380*/  SHFL.BFLY PT, R4, R217, 0x1, 0x1f ;  /* 0x0c201f00d9047f89 */ /* 0x000ee200000e0000 */
[----:B------:R-:W-:Y:S01]  /*1f390*/  UISETP.NE.AND UP1, UPT, UR4, URZ, UPT ;  /* 0x0000003f0400728c */ /* 0x000fe2000bf25270 */
[----:B------:R-:W-:-:S02]  /*1f3a0*/  LEA.HI R5, R175, R174, RZ, 0x2 ;  /* 0x000000aeaf057211 */ /* 0x000fc400078f10ff */
[----:B------:R-:W4:Y:S01]  /*1f3b0*/  SHFL.BFLY PT, R8, R231, 0x1, 0x1f ;  /* 0x0c201f00e7087f89 */ /* 0x000f2200000e0000 */
[----:B------:R-:W-:Y:S01]  /*1f3c0*/  LEA.HI R173, R175, R174, RZ, 0x5 ;  /* 0x000000aeafad7211 */ /* 0x000fe200078f28ff */
[----:B------:R-:W-:Y:S02]  /*1f3d0*/  @!UP0 UIMAD UR11, UR6, UR5, UR11 ;  /* 0x00000005060b82a4 */ /* 0x000fe4000f8e020b */
[----:B------:R-:W-:Y:S02]  /*1f3e0*/  @!UP0 UMOV UR12, UR18 ;  /* 0x00000012000c8c82 */ /* 0x000fe40008000000 */
[----:B------:R-:W-:Y:S02]  /*1f3f0*/  ULDC.U8 UR5, c[0x0][0x328] ;  /* 0x0000ca0000057ab9 */ /* 0x000fe40000000000 */
[----:B------:R-:W-:Y:S02]  /*1f400*/  UISETP.NE.AND UP2, UPT, UR5, URZ, UPT ;  /* 0x0000003f0500728c */ /* 0x000fe4000bf45270 */
[----:B------:R-:W-:Y:S01]  /*1f410*/  @UP1 ULDC UR13, c[0x0][0x210] ;  /* 0x00008400000d1ab9 */ /* 0x000fe20000000800 */
[----:B-1----:R-:W-:Y:S01]  /*1f420*/  FADD.FTZ R135, R0, R6 ;  /* 0x0000000600877221 */ /* 0x002fe20000010000 */
[----:B------:R-:W-:Y:S01]  /*1f430*/  MOV R0, 0x3f800000 ;  /* 0x3f80000000007802 */ /* 0x000fe20000000f00 */
[----:B------:R-:W-:Y:S01]  /*1f440*/  UISETP.NE.OR UP3, UPT, UR4, URZ, !UP2 ;  /* 0x0000003f0400728c */ /* 0x000fe2000d765670 */
[--C-:B------:R-:W-:Y:S01]  /*1f450*/  SHF.R.S32.HI R6, RZ, 0x1f, R5.reuse ;  /* 0x0000001fff067819 */ /* 0x100fe20000011405 */
[----:B--2---:R-:W-:Y:S01]  /*1f460*/  FADD.FTZ R230, R2, R230 ;  /* 0x000000e602e67221 */ /* 0x004fe20000010000 */
[----:B------:R-:W-:Y:S01]  /*1f470*/  FSETP.NE.FTZ.AND P6, PT, R135, RZ, PT ;  /* 0x000000ff8700720b */ /* 0x000fe20003fd5000 */
[----:B------:R-:W-:Y:S01]  /*1f480*/  ULDC UR5, c[0x0][0x234] ;  /* 0x00008d0000057ab9 */ /* 0x000fe20000000800 */
[----:B------:R-:W-:Y:S01]  /*1f490*/  SHF.R.S32.HI R2, RZ, 0x2, R5 ;  /* 0x00000002ff027819 */ /* 0x000fe20000011405 */
[----:B---3--:R-:W-:Y:S01]  /*1f4a0*/  FADD.FTZ R217, R217, R4 ;  /* 0x00000004d9d97221 */ /* 0x008fe20000010000 */
[----:B------:R-:W1:Y:S01]  /*1f4b0*/  SHFL.BFLY PT, R7, R230, 0x1, 0x1f ;  /* 0x0c201f00e6077f89 */ /* 0x000e6200000e0000 */
[----:B------:R-:W-:Y:S01]  /*1f4c0*/  MOV R4, 0x3f800000 ;  /* 0x3f80000000047802 */ /* 0x000fe20000000f00 */
[----:B------:R-:W-:Y:S01]  /*1f4d0*/  @UP1 UIMAD UR13, UR13, UR8, URZ ;  /* 0x000000080d0d12a4 */ /* 0x000fe2000f8e023f */
[----:B----4-:R-:W-:Y:S01]  /*1f4e0*/  FADD.FTZ R231, R231, R8 ;  /* 0x00000008e7e77221 */ /* 0x010fe20000010000 */
[----:B------:R-:W-:Y:S01]  /*1f4f0*/  LEA.HI R6, R6, R2, RZ, 0x3 ;  /* 0x0000000206067211 */ /* 0x000fe200078f18ff */
[----:B------:R-:W-:Y:S01]  /*1f500*/  @!UP1 USEL UR13, UR8, UR5, !UP2 ;  /* 0x00000005080d9287 */ /* 0x000fe2000d000000 */
[----:B------:R-:W-:Y:S01]  /*1f510*/  FSETP.NE.FTZ.AND P5, PT, R217, RZ, PT ;  /* 0x000000ffd900720b */ /* 0x000fe20003fb5000 */
[----:B------:R-:W-:Y:S01]  /*1f520*/  ULDC UR4, c[0x0][0x1c0] ;  /* 0x0000700000047ab9 */ /* 0x000fe20000000800 */
[----:B------:R-:W-:Y:S01]  /*1f530*/  FSETP.NE.FTZ.AND P3, PT, R231, RZ, PT ;  /* 0x000000ffe700720b */ /* 0x000fe20003f75000 */
[----:B------:R-:W2:Y:S01]  /*1f540*/  @P6 MUFU.RCP R0, R135 ;  /* 0x0000008700006308 */ /* 0x000ea20000001000 */
[----:B------:R-:W-:Y:S01]  /*1f550*/  LOP3.LUT R26, R6, 0xfffffff8, RZ, 0xc0, !PT ;  /* 0xfffffff8061a7812 */ /* 0x000fe200078ec0ff */
[----:B------:R-:W-:Y:S01]  /*1f560*/  @UP1 UMOV UR14, 0x1 ;  /* 0x00000001000e1882 */ /* 0x000fe20000000000 */
[----:B------:R-:W-:Y:S01]  /*1f570*/  LOP3.LUT R5, R5, 0x3ffffffc, RZ, 0xc0, !PT ;  /* 0x3ffffffc05057812 */ /* 0x000fe200078ec0ff */
[----:B------:R-:W-:Y:S01]  /*1f580*/  @!UP1 UIMAD UR14, UR13, UR4, URZ ;  /* 0x000000040d0e92a4 */ /* 0x000fe2000f8e023f */
[----:B------:R-:W-:Y:S01]  /*1f590*/  IADD3 R26, R2, -R26, RZ ;  /* 0x8000001a021a7210 */ /* 0x000fe20007ffe0ff */
[----:B------:R-:W-:Y:S01]  /*1f5a0*/  @!UP3 UIMAD UR16, UR6, UR8, URZ ;  /* 0x000000080610b2a4 */ /* 0x000fe2000f8e023f */
[----:B------:R-:W-:Y:S01]  /*1f5b0*/  MOV R2, 0x3f800000 ;  /* 0x3f80000000027802 */ /* 0x000fe20000000f00 */
[----:B------:R-:W-:Y:S01]  /*1f5c0*/  @UP1 ULDC UR15, c[0x0][0x210] ;  /* 0x00008400000f1ab9 */ /* 0x000fe20000000800 */
[----:B------:R-:W-:Y:S01]  /*1f5d0*/  IADD3 R5, -R5, R174, RZ ;  /* 0x000000ae05057210 */ /* 0x000fe20007ffe1ff */
[----:B------:R-:W3:Y:S01]  /*1f5e0*/  @P5 MUFU.RCP R4, R217 ;  /* 0x000000d900045308 */ /* 0x000ee20000001000 */
[----:B------:R-:W-:-:S02]  /*1f5f0*/  UIMAD UR5, UR6, UR14, URZ ;  /* 0x0000000e060572a4 */ /* 0x000fc4000f8e023f */
[----:B------:R-:W-:Y:S01]  /*1f600*/  @!UP1 UMOV UR15, 0x1 ;  /* 0x00000001000f9882 */ /* 0x000fe20000000000 */
[----:B-1----:R-:W-:Y:S01]  /*1f610*/  FADD.FTZ R230, R230, R7 ;  /* 0x00000007e6e67221 */ /* 0x002fe20000010000 */
[----:B------:R-:W-:Y:S01]  /*1f620*/  SHF.R.S32.HI R7, RZ, 0x5, R173 ;  /* 0x00000005ff077819 */ /* 0x000fe200000114ad */
[----:B--2---:R-:W-:Y:S01]  /*1f630*/  FMUL.FTZ R0, R0, c[0x0][0x2dc] ;  /* 0x0000b70000007a20 */ /* 0x004fe20000410000 */
[----:B------:R-:W-:Y:S02]  /*1f640*/  @!UP3 USEL UR16, UR16, UR24, !UP0 ;  /* 0x000000181010b287 */ /* 0x000fe4000c000000 */
[----:B------:R-:W-:Y:S01]  /*1f650*/  FSETP.NE.FTZ.AND P4, PT, R230, RZ, PT ;  /* 0x000000ffe600720b */ /* 0x000fe20003f95000 */
[C---:B------:R-:W-:Y:S01]  /*1f660*/  FMUL.FTZ R136, R0.reuse, R48 ;  /* 0x0000003000887220 */ /* 0x040fe20000410000 */
[----:B-----5:R-:W-:Y:S01]  /*1f670*/  LEA R172, R7, R5, 0x9 ;  /* 0x0000000507ac7211 */ /* 0x020fe200078e48ff */
[----:B------:R-:W-:Y:S01]  /*1f680*/  FMUL.FTZ R137, R0, R52 ;  /* 0x0000003400897220 */ /* 0x000fe20000410000 */
[----:B------:R-:W-:Y:S01]  /*1f690*/  R2P PR, R26, 0x6 ;  /* 0x000000061a007804 */ /* 0x000fe20000000000 */
[C---:B------:R-:W-:Y:S01]  /*1f6a0*/  FMUL.FTZ R152, R0.reuse, R152 ;  /* 0x0000009800987220 */ /* 0x040fe20000410000 */
[----:B------:R-:W-:Y:S01]  /*1f6b0*/  UIMAD UR4, UR9, UR15, URZ ;  /* 0x0000000f090472a4 */ /* 0x000fe2000f8e023f */
[C---:B------:R-:W-:Y:S01]  /*1f6c0*/  FMUL.FTZ R6, R0.reuse, R153 ;  /* 0x0000009900067220 */ /* 0x040fe20000410000 */
[----:B------:R-:W-:Y:S01]  /*1f6d0*/  USEL UR5, UR5, URZ, UP3 ;  /* 0x0000003f05057287 */ /* 0x000fe20009800000 */
[C---:B------:R-:W-:Y:S01]  /*1f6e0*/  FMUL.FTZ R148, R0.reuse, R148 ;  /* 0x0000009400947220 */ /* 0x040fe20000410000 */
[----:B------:R-:W-:Y:S01]  /*1f6f0*/  USHF.L.U32 UR4, UR4, 0x7, URZ ;  /* 0x0000000704047899 */ /* 0x000fe2000800063f */
[----:B------:R-:W-:Y:S01]  /*1f700*/  FMUL.FTZ R149, R0, R149 ;  /* 0x0000009500957220 */ /* 0x000fe20000410000 */
[----:B------:R-:W-:Y:S01]  /*1f710*/  F2FP.PACK_AB R6, R6, R152 ;  /* 0x000000980606723e */ /* 0x000fe200000000ff */
[C---:B------:R-:W-:Y:S01]  /*1f720*/  FMUL.FTZ R144, R0.reuse, R144 ;  /* 0x0000009000907220 */ /* 0x040fe20000410000 */
[----:B------:R-:W1:Y:S01]  /*1f730*/  @P4 MUFU.RCP R2, R230 ;  /* 0x000000e600024308 */ /* 0x000e620000001000 */
[C---:B------:R-:W-:Y:S01]  /*1f740*/  FMUL.FTZ R12, R0.reuse, R145 ;  /* 0x00000091000c7220 */ /* 0x040fe20000410000 */
[----:B------:R-:W-:Y:S01]  /*1f750*/  UIMAD UR13, UR10, UR13, UR5 ;  /* 0x0000000d0a0d72a4 */ /* 0x000fe2000f8e0205 */
[C---:B------:R-:W-:Y:S01]  /*1f760*/  FMUL.FTZ R140, R0.reuse, R140 ;  /* 0x0000008c008c7220 */ /* 0x040fe20000410000 */
[----:B------:R-:W-:Y:S01]  /*1f770*/  @!UP3 UMOV UR20, UR16 ;  /* 0x000000100014bc82 */ /* 0x000fe20008000000 */
[----:B------:R-:W-:Y:S01]  /*1f780*/  FMUL.FTZ R15, R0, R141 ;  /* 0x0000008d000f7220 */ /* 0x000fe20000410000 */
[----:B------:R-:W-:Y:S01]  /*1f790*/  F2FP.PACK_AB R12, R12, R144 ;  /* 0x000000900c0c723e */ /* 0x000fe200000000ff */
[C---:B------:R-:W-:Y:S01]  /*1f7a0*/  FMUL.FTZ R19, R0.reuse, R36 ;  /* 0x0000002400137220 */ /* 0x040fe20000410000 */
[----:B------:R-:W-:Y:S01]  /*1f7b0*/  USHF.R.S32.HI UR5, URZ, 0x1f, UR4 ;  /* 0x0000001f3f057899 */ /* 0x000fe20008011404 */
[C---:B------:R-:W-:Y:S01]  /*1f7c0*/  FMUL.FTZ R22, R0.reuse, R37 ;  /* 0x0000002500167220 */ /* 0x040fe20000410000 */
[----:B------:R-:W-:Y:S01]  /*1f7d0*/  F2FP.PACK_AB R15, R15, R140 ;  /* 0x0000008c0f0f723e */ /* 0x000fe200000000ff */
[C---:B------:R-:W-:Y:S01]  /*1f7e0*/  FMUL.FTZ R48, R0.reuse, R49 ;  /* 0x0000003100307220 */ /* 0x040fe20000410000 */
[----:B------:R-:W-:Y:S01]  /*1f7f0*/  @!UP3 USHF.R.S32.HI UR21, URZ, 0x1f, UR16 ;  /* 0x0000001f3f15b899 */ /* 0x000fe20008011410 */
[----:B------:R-:W-:Y:S01]  /*1f800*/  FMUL.FTZ R52, R0, R53 ;  /* 0x0000003500347220 */ /* 0x000fe20000410000 */
[----:B------:R-:W-:Y:S01]  /*1f810*/  F2FP.PACK_AB R22, R22, R19 ;  /* 0x000000131616723e */ /* 0x000fe200000000ff */
[----:B------:R-:W-:Y:S01]  /*1f820*/  FMUL.FTZ R139, R0, R64 ;  /* 0x00000040008b7220 */ /* 0x000fe20000410000 */
[----:B------:R-:W-:Y:S01]  /*1f830*/  F2FP.PACK_AB R19, R48, R136 ;  /* 0x000000883013723e */ /* 0x000fe200000000ff */
[----:B------:R-:W-:Y:S01]  /*1f840*/  FMUL.FTZ R138, R0, R65 ;  /* 0x00000041008a7220 */ /* 0x000fe20000410000 */
[----:B------:R-:W-:Y:S01]  /*1f850*/  F2FP.PACK_AB R64, R52, R137 ;  /* 0x000000893440723e */ /* 0x000fe200000000ff */
[C---:B------:R-:W-:Y:S01]  /*1f860*/  FMUL.FTZ R68, R0.reuse, R68 ;  /* 0x0000004400447220 */ /* 0x040fe20000410000 */
[----:B------:R-:W-:Y:S01]  /*1f870*/  USHF.R.S32.HI UR6, URZ, 0x1f, UR13 ;  /* 0x0000001f3f067899 */ /* 0x000fe2000801140d */
[C---:B------:R-:W-:Y:S01]  /*1f880*/  FMUL.FTZ R69, R0.reuse, R69 ;  /* 0x0000004500457220 */ /* 0x040fe20000410000 */
[----:B------:R-:W-:Y:S01]  /*1f890*/  UIADD3 UR4, UP2, UP1, UR4, UR20, UR13 ;  /* 0x0000001404047290 */ /* 0x000fe2000f95e00d */
[C---:B------:R-:W-:Y:S01]  /*1f8a0*/  FMUL.FTZ R80, R0.reuse, R80 ;  /* 0x0000005000507220 */ /* 0x040fe20000410000 */
[----:B------:R-:W-:Y:S01]  /*1f8b0*/  @!UP0 UIADD3 UR7, UR19, UR11, URZ ;  /* 0x0000000b13078290 */ /* 0x000fe2000fffe03f */
[C---:B------:R-:W-:Y:S01]  /*1f8c0*/  FMUL.FTZ R81, R0.reuse, R81 ;  /* 0x0000005100517220 */ /* 0x040fe20000410000 */
[----:B------:R-:W-:Y:S01]  /*1f8d0*/  UIADD3.X UR5, UR5, UR21, UR6, UP2, UP1 ;  /* 0x0000001505057290 */ /* 0x000fe200097e2406 */
[----:B------:R-:W-:-:S02]  /*1f8e0*/  FMUL.FTZ R84, R0, R84 ;  /* 0x0000005400547220 */ /* 0x000fc40000410000 */
[C---:B------:R-:W-:Y:S01]  /*1f8f0*/  FMUL.FTZ R85, R0.reuse, R85 ;  /* 0x0000005500557220 */ /* 0x040fe20000410000 */
[----:B------:R-:W-:Y:S01]  /*1f900*/  F2FP.PACK_AB R52, R81, R80 ;  /* 0x000000505134723e */ /* 0x000fe200000000ff */
[C---:B------:R-:W-:Y:S02]  /*1f910*/  FMUL.FTZ R96, R0.reuse, R96 ;  /* 0x0000006000607220 */ /* 0x040fe40000410000 */
[C---:B------:R-:W-:Y:S01]  /*1f920*/  FMUL.FTZ R97, R0.reuse, R97 ;  /* 0x0000006100617220 */ /* 0x040fe20000410000 */
[----:B------:R-:W-:Y:S01]  /*1f930*/  F2FP.PACK_AB R48, R85, R84 ;  /* 0x000000545530723e */ /* 0x000fe200000000ff */
        /* <DEDUP_REMOVED lines=9> */
[----:B---3--:R-:W-:-:S02]  /*1f9d0*/  FMUL.FTZ R4, R4, c[0x0][0x2dc] ;  /* 0x0000b70004047a20 */ /* 0x008fc40000410000 */
[----:B-1----:R-:W-:Y:S02]  /*1f9e0*/  FMUL.FTZ R2, R2, c[0x0][0x2dc] ;  /* 0x0000b70002027a20 */ /* 0x002fe40000410000 */
[C---:B------:R-:W-:Y:S01]  /*1f9f0*/  FMUL.FTZ R18, R4.reuse, R38 ;  /* 0x0000002604127220 */ /* 0x040fe20000410000 */
[----:B------:R-:W1:Y:S01]  /*1fa00*/  @P3 MUFU.RCP R0, R231 ;  /* 0x000000e700003308 */ /* 0x000e620000001000 */
[C---:B------:R-:W-:Y:S02]  /*1fa10*/  FMUL.FTZ R31, R4.reuse, R50 ;  /* 0x00000032041f7220 */ /* 0x040fe40000410000 */
[C---:B------:R-:W-:Y:S02]  /*1fa20*/  FMUL.FTZ R32, R4.reuse, R54 ;  /* 0x0000003604207220 */ /* 0x040fe40000410000 */
[----:B------:R-:W-:Y:S02]  /*1fa30*/  FMUL.FTZ R36, R4, R66 ;  /* 0x0000004204247220 */ /* 0x000fe40000410000 */
[----:B------:R-:W-:-:S02]  /*1fa40*/  FMUL.FTZ R168, R2, R168 ;  /* 0x000000a802a87220 */ /* 0x000fc40000410000 */
[C---:B------:R-:W-:Y:S02]  /*1fa50*/  FMUL.FTZ R9, R2.reuse, R169 ;  /* 0x000000a902097220 */ /* 0x040fe40000410000 */
[C---:B------:R-:W-:Y:S02]  /*1fa60*/  FMUL.FTZ R164, R2.reuse, R164 ;  /* 0x000000a402a47220 */ /* 0x040fe40000410000 */
[C---:B------:R-:W-:Y:S01]  /*1fa70*/  FMUL.FTZ R10, R2.reuse, R165 ;  /* 0x000000a5020a7220 */ /* 0x040fe20000410000 */
[----:B------:R-:W-:Y:S01]  /*1fa80*/  F2FP.PACK_AB R9, R9, R168 ;  /* 0x000000a80909723e */ /* 0x000fe200000000ff */
[----:B------:R-:W-:Y:S02]  /*1fa90*/  FMUL.FTZ R160, R2, R160 ;  /* 0x000000a002a07220 */ /* 0x000fe40000410000 */
[----:B-1----:R-:W-:Y:S01]  /*1faa0*/  FMUL.FTZ R0, R0, c[0x0][0x2dc] ;  /* 0x0000b70000007a20 */ /* 0x002fe20000410000 */
[----:B------:R-:W-:Y:S01]  /*1fab0*/  F2FP.PACK_AB R10, R10, R164 ;  /* 0x000000a40a0a723e */ /* 0x000fe200000000ff */
[----:B------:R-:W-:-:S02]  /*1fac0*/  FMUL.FTZ R16, R2, R161 ;  /* 0x000000a102107220 */ /* 0x000fc40000410000 */
[C---:B------:R-:W-:Y:S02]  /*1fad0*/  FMUL.FTZ R156, R2.reuse, R156 ;  /* 0x0000009c029c7220 */ /* 0x040fe40000410000 */
        /* <DEDUP_REMOVED lines=25> */
[C---:B------:R-:W-:Y:S02]  /*1fc70*/  FMUL.FTZ R93, R2.reuse, R93 ;  /* 0x0000005d025d7220 */ /* 0x040fe40000410000 */
[C---:B------:R-:W-:Y:S02]  /*1fc80*/  FMUL.FTZ R104, R2.reuse, R104 ;  /* 0x0000006802687220 */ /* 0x040fe40000410000 */
[C---:B------:R-:W-:Y:S02]  /*1fc90*/  FMUL.FTZ R38, R2.reuse, R105 ;  /* 0x0000006902267220 */ /* 0x040fe40000410000 */
[C---:B------:R-:W-:Y:S02]  /*1fca0*/  FMUL.FTZ R108, R2.reuse, R108 ;  /* 0x0000006c026c7220 */ /* 0x040fe40000410000 */
[----:B------:R-:W-:Y:S01]  /*1fcb0*/  FMUL.FTZ R34, R2, R109 ;  /* 0x0000006d02227220 */ /* 0x000fe20000410000 */
[----:B------:R-:W-:Y:S01]  /*1fcc0*/  F2FP.PACK_AB R38, R38, R104 ;  /* 0x000000682626723e */ /* 0x000fe200000000ff */
[----:B------:R-:W-:-:S02]  /*1fcd0*/  FMUL.FTZ R120, R2, R120 ;  /* 0x0000007802787220 */ /* 0x000fc40000410000 */
[----:B------:R-:W-:Y:S01]  /*1fce0*/  FMUL.FTZ R121, R2, R121 ;  /* 0x0000007902797220 */ /* 0x000fe20000410000 */
[----:B------:R-:W-:Y:S01]  /*1fcf0*/  F2FP.PACK_AB R34, R34, R108 ;  /* 0x0000006c2222723e */ /* 0x000fe200000000ff */
[C---:B------:R-:W-:Y:S02]  /*1fd00*/  FMUL.FTZ R124, R2.reuse, R124 ;  /* 0x0000007c027c7220 */ /* 0x040fe40000410000 */
[----:B------:R-:W-:Y:S02]  /*1fd10*/  FMUL.FTZ R125, R2, R125 ;  /* 0x0000007d027d7220 */ /* 0x000fe40000410000 */
[----:B------:R-:W-:Y:S02]  /*1fd20*/  FMUL.FTZ R35, R4, R67 ;  /* 0x0000004304237220 */ /* 0x000fe40000410000 */
[C---:B------:R-:W-:Y:S01]  /*1fd30*/  FMUL.FTZ R2, R0.reuse, R62 ;  /* 0x0000003e00027220 */ /* 0x040fe20000410000 */
[----:B------:R-:W-:Y:S01]  /*1fd40*/  F2FP.PACK_AB R62, R27, R56 ;  /* 0x000000381b3e723e */ /* 0x000fe200000000ff */
[C---:B------:R-:W-:Y:S01]  /*1fd50*/  FMUL.FTZ R57, R0.reuse, R63 ;  /* 0x0000003f00397220 */ /* 0x040fe20000410000 */
[----:B------:R-:W-:Y:S01]  /*1fd60*/  F2FP.PACK_AB R56, R69, R68 ;  /* 0x000000444538723e */ /* 0x000fe200000000ff */
[C---:B------:R-:W-:Y:S01]  /*1fd70*/  FMUL.FTZ R170, R0.reuse, R170 ;  /* 0x000000aa00aa7220 */ /* 0x040fe20000410000 */
[----:B------:R-:W-:Y:S01]  /*1fd80*/  MOV R68, 0x20 ;  /* 0x0000002000447802 */ /* 0x000fe20000000f00 */
[C---:B------:R-:W-:Y:S01]  /*1fd90*/  FMUL.FTZ R8, R0.reuse, R171 ;  /* 0x000000ab00087220 */ /* 0x040fe20000410000 */
[----:B------:R-:W-:Y:S01]  /*1fda0*/  F2FP.PACK_AB R57, R57, R2 ;  /* 0x000000023939723e */ /* 0x000fe200000000ff */
[----:B------:R-:W-:Y:S01]  /*1fdb0*/  FMUL.FTZ R166, R0, R166 ;  /* 0x000000a600a67220 */ /* 0x000fe20000410000 */
[----:B------:R-:W-:Y:S01]  /*1fdc0*/  LOP3.LUT R2, R26, 0x1, RZ, 0xc0, !PT ;  /* 0x000000011a027812 */ /* 0x000fe200078ec0ff */
[----:B------:R-:W-:Y:S01]  /*1fdd0*/  FMUL.FTZ R13, R0, R167 ;  /* 0x000000a7000d7220 */ /* 0x000fe20000410000 */
[----:B------:R-:W-:Y:S01]  /*1fde0*/  F2FP.PACK_AB R8, R8, R170 ;  /* 0x000000aa0808723e */ /* 0x000fe200000000ff */
[----:B------:R-:W-:Y:S01]  /*1fdf0*/  FMUL.FTZ R162, R0, R162 ;  /* 0x000000a200a27220 */ /* 0x000fe20000410000 */
[----:B------:R-:W-:Y:S01]  /*1fe00*/  ISETP.NE.U32.AND P0, PT, R2, 0x1, PT ;  /* 0x000000010200780c */ /* 0x000fe20003f05070 */
        /* <DEDUP_REMOVED lines=44> */
[----:B------:R-:W-:Y:S01]  /*200d0*/  SHF.L.U32 R0, R26, 0x6, RZ ;  /* 0x000000061a007819 */ /* 0x000fe200000006ff */
[C---:B------:R-:W-:Y:S01]  /*200e0*/  FMUL.FTZ R154, R4.reuse, R154 ;  /* 0x0000009a049a7220 */ /* 0x040fe20000410000 */
[----:B------:R-:W-:Y:S01]  /*200f0*/  F2FP.PACK_AB R29, R29, R122 ;  /* 0x0000007a1d1d723e */ /* 0x000fe200000000ff */
[----:B------:R-:W-:Y:S01]  /*20100*/  FMUL.FTZ R5, R4, R155 ;  /* 0x0000009b04057220 */ /* 0x000fe20000410000 */
[----:B------:R-:W-:Y:S01]  /*20110*/  LOP3.LUT R0, R0, 0x1c0, RZ, 0xc0, !PT ;  /* 0x000001c000007812 */ /* 0x000fe200078ec0ff */
[C---:B------:R-:W-:Y:S01]  /*20120*/  FMUL.FTZ R21, R4.reuse, R39 ;  /* 0x0000002704157220 */ /* 0x040fe20000410000 */
[----:B------:R-:W-:Y:S01]  /*20130*/  F2FP.PACK_AB R26, R125, R124 ;  /* 0x0000007c7d1a723e */ /* 0x000fe200000000ff */
[----:B------:R-:W-:Y:S01]  /*20140*/  FMUL.FTZ R150, R4, R150 ;  /* 0x0000009604967220 */ /* 0x000fe20000410000 */
[----:B------:R-:W-:Y:S01]  /*20150*/  LEA.HI R0, R0, R0, RZ, 0x1d ;  /* 0x0000000000007211 */ /* 0x000fe200078fe8ff */
[C---:B------:R-:W-:Y:S01]  /*20160*/  FMUL.FTZ R7, R4.reuse, R151 ;  /* 0x0000009704077220 */ /* 0x040fe20000410000 */
[----:B------:R-:W-:Y:S01]  /*20170*/  F2FP.PACK_AB R5, R5, R154 ;  /* 0x0000009a0505723e */ /* 0x000fe200000000ff */
[----:B------:R-:W-:Y:S01]  /*20180*/  FMUL.FTZ R146, R4, R146 ;  /* 0x0000009204927220 */ /* 0x000fe20000410000 */
[----:B------:R-:W-:Y:S01]  /*20190*/  LEA R0, R172, R0, 0x1 ;  /* 0x00000000ac007211 */ /* 0x000fe200078e08ff */
[C---:B------:R-:W-:Y:S01]  /*201a0*/  FMUL.FTZ R11, R4.reuse, R147 ;  /* 0x00000093040b7220 */ /* 0x040fe20000410000 */
[----:B------:R-:W-:Y:S01]  /*201b0*/  F2FP.PACK_AB R7, R7, R150 ;  /* 0x000000960707723e */ /* 0x000fe200000000ff */
[----:B------:R-:W-:Y:S01]  /*201c0*/  FMUL.FTZ R142, R4, R142 ;  /* 0x0000008e048e7220 */ /* 0x000fe20000410000 */
[----:B------:R-:W-:Y:S01]  /*201d0*/  SHF.L.U32 R0, R0, 0x1, RZ ;  /* 0x0000000100007819 */ /* 0x000fe200000006ff */
[C---:B------:R-:W-:Y:S01]  /*201e0*/  FMUL.FTZ R14, R4.reuse, R143 ;  /* 0x0000008f040e7220 */ /* 0x040fe20000410000 */
[----:B------:R-:W-:Y:S01]  /*201f0*/  F2FP.PACK_AB R11, R11, R146 ;  /* 0x000000920b0b723e */ /* 0x000fe200000000ff */
[----:B------:R-:W-:Y:S01]  /*20200*/  FMUL.FTZ R51, R4, R51 ;  /* 0x0000003304337220 */ /* 0x000fe20000410000 */
[----:B------:R-:W-:Y:S01]  /*20210*/  IADD3 R2, R0, -0x10, RZ ;  /* 0xfffffff000027810 */ /* 0x000fe20007ffe0ff */
[----:B------:R-:W-:Y:S01]  /*20220*/  FMUL.FTZ R55, R4, R55 ;  /* 0x0000003704377220 */ /* 0x000fe20000410000 */
[----:B------:R-:W-:Y:S01]  /*20230*/  @P0 IADD3 R2, R0, 0x10, RZ ;  /* 0x0000001000020810 */ /* 0x000fe20007ffe0ff */
[C---:B------:R-:W-:Y:S01]  /*20240*/  FMUL.FTZ R70, R4.reuse, R70 ;  /* 0x0000004604467220 */ /* 0x040fe20000410000 */
[----:B------:R1:W-:Y:S01]  /*20250*/  STS [R0], R6 ;  /* 0x0000000600007388 */ /* 0x0003e20000000800 */
        /* <DEDUP_REMOVED lines=25> */
[----:B-1----:R-:W-:Y:S01]  /*203f0*/  MOV R6, 0x40 ;  /* 0x0000004000067802 */ /* 0x002fe20000000f00 */
[C---:B------:R-:W-:Y:S01]  /*20400*/  FMUL.FTZ R130, R4.reuse, R130 ;  /* 0x0000008204827220 */ /* 0x040fe20000410000 */
[----:B------:R-:W-:Y:S01]  /*20410*/  F2FP.PACK_AB R35, R115, R114 ;  /* 0x000000727323723e */ /* 0x000fe200000000ff */
[----:B------:R-:W-:Y:S01]  /*20420*/  FMUL.FTZ R131, R4, R131 ;  /* 0x0000008304837220 */ /* 0x000fe20000410000 */
[----:B------:R-:W-:-:S02]  /*20430*/  F2FP.PACK_AB R4, R149, R148 ;  /* 0x000000949504723e */ /* 0x000fc400000000ff */
[----:B------:R-:W-:Y:S02]  /*20440*/  SEL R6, R6, 0xffffffc0, !P2 ;  /* 0xffffffc006067807 */ /* 0x000fe40005000000 */
[----:B------:R-:W-:Y:S01]  /*20450*/  F2FP.PACK_AB R31, R119, R118 ;  /* 0x00000076771f723e */ /* 0x000fe200000000ff */
[----:B------:R1:W-:Y:S01]  /*20460*/  STS [R2], R4 ;  /* 0x0000000402007388 */ /* 0x0003e20000000800 */
[----:B------:R-:W-:Y:S02]  /*20470*/  F2FP.PACK_AB R27, R131, R130 ;  /* 0x00000082831b723e */ /* 0x000fe400000000ff */
[----:B------:R-:W-:Y:S01]  /*20480*/  F2FP.PACK_AB R67, R67, R126 ;  /* 0x0000007e4343723e */ /* 0x000fe200000000ff */
[----:B------:R-:W-:Y:S04]  /*20490*/  STS [R0+0x2000], R9 ;  /* 0x0020000900007388 */ /* 0x000fe80000000800 */
[----:B------:R2:W-:Y:S04]  /*204a0*/  STS [R0+0x2400], R8 ;  /* 0x0024000800007388 */ /* 0x0005e80000000800 */
[----:B------:R-:W-:Y:S04]  /*204b0*/  STS [R2+0x2000], R10 ;  /* 0x0020000a02007388 */ /* 0x000fe80000000800 */
[----:B------:R3:W-:Y:S01]  /*204c0*/  STS [R2+0x2400], R13 ;  /* 0x0024000d02007388 */ /* 0x0007e20000000800 */
[----:B-1----:R-:W-:-:S04]  /*204d0*/  SEL R4, R68, 0xffffffe0, !P1 ;  /* 0xffffffe044047807 */ /* 0x002fc80004800000 */
[----:B------:R-:W-:Y:S02]  /*204e0*/  IADD3 R5, R0, R4, RZ ;  /* 0x0000000400057210 */ /* 0x000fe40007ffe0ff */
[----:B------:R-:W-:Y:S02]  /*204f0*/  IADD3 R4, R4, R2, RZ ;  /* 0x0000000204047210 */ /* 0x000fe40007ffe0ff */
[----:B--2---:R-:W-:Y:S01]  /*20500*/  IADD3 R8, R0, R6, RZ ;  /* 0x0000000600087210 */ /* 0x004fe20007ffe0ff */
        /* <DEDUP_REMOVED lines=99> */
[----:B------:R-:W-:Y:S02]  /*20b40*/  LOP3.LUT R0, R2, 0xffffffe0, RZ, 0xc0, !PT ;  /* 0xffffffe002007812 */ /* 0x000fe400078ec0ff */
[--C-:B------:R-:W-:Y:S02]  /*20b50*/  SHF.R.S32.HI R3, RZ, 0x5, R2.reuse ;  /* 0x00000005ff037819 */ /* 0x100fe40000011402 */
[----:B------:R-:W-:Y:S01]  /*20b60*/  SHF.R.S32.HI R2, RZ, 0x1f, R2 ;  /* 0x0000001fff027819 */ /* 0x000fe20000011402 */
[----:B------:R-:W-:-:S03]  /*20b70*/  IMAD.IADD R0, R4, 0x1, -R0 ;  /* 0x0000000104007824 */ /* 0x000fc600078e0a00 */
[----:B------:R-:W-:Y:S02]  /*20b80*/  LEA.HI R2, R2, R3, RZ, 0x2 ;  /* 0x0000000302027211 */ /* 0x000fe400078f10ff */
        /* <DEDUP_REMOVED lines=37> */
.L_x_1111:
[----:B--234-:R-:W-:Y:S05]  /*20de0*/  BSYNC B0 ;  /* 0x0000000000007941 */ /* 0x01cfea0003800000 */
.L_x_1110:
[----:B------:R-:W2:Y:S04]  /*20df0*/  LDL.64 R80, [R1+0x88] ;  /* 0x0000880001507983 */ /* 0x000ea80000100a00 */
[----:B-1----:R1:W5:Y:S01]  /*20e00*/  LDL R14, [R1+0x98] ;  /* 0x00009800010e7983 */ /* 0x0023620000100800 */
[----:B------:R-:W-:Y:S01]  /*20e10*/  LEA.HI R13, R175, R174, RZ, 0x3 ;  /* 0x000000aeaf0d7211 */ /* 0x000fe200078f18ff */
[----:B------:R-:W-:Y:S01]  /*20e20*/  UIMAD UR9, UR9, -0x80, UR26 ;  /* 0xffffff80090978a4 */ /* 0x000fe2000f8e021a */
[----:B------:R-:W-:Y:S01]  /*20e30*/  BSSY B0, `(.L_x_1112) ;  /* 0x0000020000007945 */ /* 0x000fe20003800000 */
[----:B------:R-:W3:Y:S01]  /*20e40*/  S2R R0, SR_TID.X ;  /* 0x0000000000007919 */ /* 0x000ee20000002100 */
[----:B------:R-:W-:Y:S01]  /*20e50*/  SHF.R.S32.HI R3, RZ, 0x3, R13 ;  /* 0x00000003ff037819 */ /* 0x000fe2000001140d */
[----:B------:R-:W-:-:S02]  /*20e60*/  USHF.R.S32.HI UR6, URZ, 0x1f, UR10 ;  /* 0x0000001f3f067899 */ /* 0x000fc4000801140a */
[----:B------:R-:W4:Y:S01]  /*20e70*/  S2R R10, SR_CTAID.Z ;  /* 0x00000000000a7919 */ /* 0x000f220000002700 */
[----:B------:R-:W-:Y:S02]  /*20e80*/  ULDC.64 UR4, c[0x0][0x1f0] ;  /* 0x00007c0000047ab9 */ /* 0x000fe40000000a00 */
[----:B------:R-:W-:-:S04]  /*20e90*/  UIMAD UR4, UR6, UR4, URZ ;  /* 0x00000004060472a4 */ /* 0x000fc8000f8e023f */
[----:B------:R-:W-:Y:S01]  /*20ea0*/  UIMAD UR4, UR10, UR5, UR4 ;  /* 0x000000050a0472a4 */ /* 0x000fe2000f8e0204 */
[----:B---3--:R-:W-:-:S04]  /*20eb0*/  SHF.R.S32.HI R2, RZ, 0x1f, R0 ;  /* 0x0000001fff027819 */ /* 0x008fc80000011400 */
[----:B------:R-:W-:-:S04]  /*20ec0*/  LEA.HI R2, R2, R0, RZ, 0x3 ;  /* 0x0000000002027211 */ /* 0x000fc800078f18ff */
[----:B------:R-:W-:Y:S02]  /*20ed0*/  SHF.R.S32.HI R2, RZ, 0x3, R2 ;  /* 0x00000003ff027819 */ /* 0x000fe40000011402 */
[----:B--2---:R-:W-:Y:S02]  /*20ee0*/  SHF.R.S32.HI R0, RZ, 0x1f, R80 ;  /* 0x0000001fff007819 */ /* 0x004fe40000011450 */
[----:B------:R-:W-:-:S04]  /*20ef0*/  IADD3 R4, P0, R80, UR12, RZ ;  /* 0x0000000c50047c10 */ /* 0x000fc8000ff1e0ff */
[----:B------:R-:W-:Y:S01]  /*20f00*/  IADD3.X R5, R0, UR7, RZ, P0, !PT ;  /* 0x0000000700057c10 */ /* 0x000fe200087fe4ff */
[----:B------:R-:W-:Y:S01]  /*20f10*/  IMAD.U32 R0, RZ, RZ, UR25 ;  /* 0x00000019ff007e24 */ /* 0x000fe2000f8e00ff */
[----:B------:R-:W-:Y:S02]  /*20f20*/  ISETP.GE.AND P0, PT, R3, UR9, PT ;  /* 0x0000000903007c0c */ /* 0x000fe4000bf06270 */
[----:B------:R-:W-:Y:S01]  /*20f30*/  SHF.R.S32.HI R3, RZ, 0x1f, R2 ;  /* 0x0000001fff037819 */ /* 0x000fe20000011402 */
[----:B----4-:R-:W-:-:S04]  /*20f40*/  IMAD.WIDE.U32 R10, R10, c[0x0][0x1f0], R4 ;  /* 0x00007c000a0a7a25 */ /* 0x010fc800078e0004 */
[----:B------:R-:W-:Y:S01]  /*20f50*/  IMAD.WIDE R6, R0, 0x80, R2 ;  /* 0x0000008000067825 */ /* 0x000fe200078e0202 */
[----:B------:R-:W-:-:S05]  /*20f60*/  IADD3 R9, R11, UR4, RZ ;  /* 0x000000040b097c10 */ /* 0x000fca000fffe0ff */
[----:B------:R-:W-:Y:S05]  /*20f70*/  @P0 BRA `(.L_x_1113) ;  /* 0x000000b000000947 */ /* 0x000fea0003800000 */
[----:B-1----:R-:W-:Y:S01]  /*20f80*/  IMAD R0, R7, c[0x0][0x1e8], RZ ;  /* 0x00007a0007007a24 */ /* 0x002fe200078e02ff */
        /* <DEDUP_REMOVED lines=10> */
.L_x_1113:
[----:B-1----:R-:W-:Y:S05]  /*21030*/  BSYNC B0 ;  /* 0x0000000000007941 */ /* 0x002fea0003800000 */
.L_x_1112:
[----:B------:R-:W-:Y:S01]  /*21040*/  LEA.HI.SX32 R0, R13, 0x10, 0x1d ;  /* 0x000000100d007811 */ /* 0x000fe200078feaff */
[----:B------:R-:W-:Y:S03]  /*21050*/  BSSY B0, `(.L_x_1114) ;  /* 0x0000011000007945 */ /* 0x000fe60003800000 */
[----:B------:R-:W-:-:S13]  /*21060*/  ISETP.GE.AND P0, PT, R0, UR9, PT ;  /* 0x0000000900007c0c */ /* 0x000fda000bf06270 */
[----:B------:R-:W-:Y:S05]  /*21070*/  @P0 BRA `(.L_x_1115) ;  /* 0x000000e000000947 */ /* 0x000fea0003800000 */
[----:B------:R-:W-:Y:S01]  /*21080*/  IADD3 R12, P0, R6, 0x10, RZ ;  /* 0x00000010060c7810 */ /* 0x000fe20007f1e0ff */
[----:B------:R-:W-:Y:S01]  /*21090*/  IMAD.MOV.U32 R2, RZ, RZ, R10 ;  /* 0x000000ffff027224 */ /* 0x000fe200078e000a */
[----:B------:R-:W-:Y:S02]  /*210a0*/  MOV R3, R9 ;  /* 0x0000000900037202 */ /* 0x000fe40000000f00 */
[----:B------:R-:W-:Y:S01]  /*210b0*/  ISETP.GE.AND P1, PT, R80, c[0x0][0x220], PT ;  /* 0x0000880050007a0c */ /* 0x000fe20003f26270 */
[----:B------:R-:W-:Y:S01]  /*210c0*/  IMAD.X R0, RZ, RZ, R7, P0 ;  /* 0x000000ffff007224 */ /* 0x000fe200000e0607 */
[----:B-----5:R-:W-:Y:S01]  /*210d0*/  ISETP.GE.AND P0, PT, R14, c[0x0][0x220], PT ;  /* 0x000088000e007a0c */ /* 0x020fe20003f06270 */
        /* <DEDUP_REMOVED lines=8> */
.L_x_1115:
[----:B------:R-:W-:Y:S05]  /*21160*/  BSYNC B0 ;  /* 0x0000000000007941 */ /* 0x000fea0003800000 */
.L_x_1114:
[----:B------:R-:W-:Y:S01]  /*21170*/  LEA.HI.SX32 R0, R13, 0x20, 0x1d ;  /* 0x000000200d007811 */ /* 0x000fe200078feaff */
        /* <DEDUP_REMOVED lines=17> */
.L_x_1117:
[----:B------:R-:W-:Y:S05]  /*21290*/  BSYNC B0 ;  /* 0x0000000000007941 */ /* 0x000fea0003800000 */
.L_x_1116:
        /* <DEDUP_REMOVED lines=18> */
.L_x_1119:
[----:B------:R-:W-:Y:S05]  /*213c0*/  BSYNC B0 ;  /* 0x0000000000007941 */ /* 0x000fea0003800000 */
.L_x_1118:
        /* <DEDUP_REMOVED lines=18> */
.L_x_1121:
[----:B------:R-:W-:Y:S05]  /*214f0*/  BSYNC B0 ;  /* 0x0000000000007941 */ /* 0x000fea0003800000 */
.L_x_1120:
        /* <DEDUP_REMOVED lines=18> */
.L_x_1123:
[----:B------:R-:W-:Y:S05]  /*21620*/  BSYNC B0 ;  /* 0x0000000000007941 */ /* 0x000fea0003800000 */
.L_x_1122:
        /* <DEDUP_REMOVED lines=18> */
.L_x_1125:
[----:B------:R-:W-:Y:S05]  /*21750*/  BSYNC B0 ;  /* 0x0000000000007941 */ /* 0x000fea0003800000 */
.L_x_1124:
[----:B------:R-:W-:-:S04]  /*21760*/  LEA.HI.SX32 R0, R13, 0x70, 0x1d ;  /* 0x000000700d007811 */ /* 0x000fc800078feaff */
        /* <DEDUP_REMOVED lines=18> */
.L_x_1062:
[----:B------:R-:W-:Y:S01]  /*21890*/  UISETP.NE.AND UP3, UPT, UR24, -0x1, UPT ;  /* 0xffffffff1800788c */ /* 0x000fe2000bf65270 */
[----:B------:R-:W-:Y:S01]  /*218a0*/  LEA.HI R8, R9, R22, RZ, 0x3 ;  /* 0x0000001609087211 */ /* 0x000fe200078f18ff */
[----:B------:R-:W-:Y:S01]  /*218b0*/  USHF.R.S32.HI UR13, URZ, 0x1f, UR11 ;  /* 0x0000001f3f0d7899 */ /* 0x000fe2000801140b */
[----:B------:R-:W1:Y:S01]  /*218c0*/  S2R R12, SR_CTAID.Z ;  /* 0x00000000000c7919 */ /* 0x000e620000002700 */
[----:B------:R-:W-:Y:S01]  /*218d0*/  ULDC.64 UR6, c[0x0][0x1e8] ;  /* 0x00007a0000067ab9 */ /* 0x000fe20000000a00 */
[----:B------:R-:W-:Y:S01]  /*218e0*/  LOP3.LUT R0, R8, 0xfffffff8, RZ, 0xc0, !PT ;  /* 0xfffffff808007812 */ /* 0x000fe200078ec0ff */
[----:B------:R-:W-:Y:S01]  /*218f0*/  ULDC.64 UR4, c[0x0][0x1f0] ;  /* 0x00007c0000047ab9 */ /* 0x000fe20000000a00 */
[----:B------:R-:W-:Y:S01]  /*21900*/  SHF.R.S32.HI R8, RZ, 0x3, R8 ;  /* 0x00000003ff087819 */ /* 0x000fe20000011408 */
[----:B------:R-:W-:Y:S01]  /*21910*/  UIMAD UR4, UR13, UR4, URZ ;  /* 0x000000040d0472a4 */ /* 0x000fe2000f8e023f */
[----:B------:R-:W-:Y:S01]  /*21920*/  IMAD.U32 R6, RZ, RZ, UR25 ;  /* 0x00000019ff067e24 */ /* 0x000fe2000f8e00ff */
[----:B------:R-:W-:Y:S01]  /*21930*/  ULDC.U8 UR14, c[0x0][0x328] ;  /* 0x0000ca00000e7ab9 */ /* 0x000fe20000000000 */
[----:B------:R-:W-:Y:S01]  /*21940*/  IMAD.IADD R15, R22, 0x1, -R0 ;  /* 0x00000001160f7824 */ /* 0x000fe200078e0a00 */
[----:B------:R-:W-:Y:S01]  /*21950*/  @UP3 UIMAD.WIDE.U32 UR8, UR24, UR6, URZ ;  /* 0x00000006180832a5 */ /* 0x000fe2000f8e003f */
[--C-:B------:R-:W-:Y:S01]  /*21960*/  SHF.R.S32.HI R9, RZ, 0x1f, R8.reuse ;  /* 0x0000001fff097819 */ /* 0x100fe20000011408 */
[----:B------:R-:W-:Y:S01]  /*21970*/  @!UP3 USHF.R.S32.HI UR15, URZ, 0x1f, UR12 ;  /* 0x0000001f3f0fb899 */ /* 0x000fe2000801140c */
[----:B------:R-:W-:Y:S01]  /*21980*/  IMAD.SHL.U32 R14, R15, 0x8, RZ ;  /* 0x000000080f0e7824 */ /* 0x000fe200078e00ff */
[----:B------:R-:W-:Y:S01]  /*21990*/  ULDC.U8 UR6, c[0x0][0x329] ;  /* 0x0000ca4000067ab9 */ /* 0x000fe20000000000 */
[----:B------:R-:W-:Y:S01]  /*219a0*/  BSSY B0, `(.L_x_1126) ;  /* 0x000003a000007945 */ /* 0x000fe20003800000 */
[----:B------:R-:W-:Y:S01]  /*219b0*/  UISETP.NE.AND UP2, UPT, UR6, URZ, UPT ;  /* 0x0000003f0600728c */ /* 0x000fe2000bf45270 */
[----:B------:R-:W-:Y:S01]  /*219c0*/  IMAD.WIDE R6, R6, 0x80, R8 ;  /* 0x0000008006067825 */ /* 0x000fe200078e0208 */
[----:B------:R-:W-:Y:S01]  /*219d0*/  @UP3 UIMAD UR7, UR24, UR7, UR9 ;  /* 0x00000007180732a4 */ /* 0x000fe2000f8e0209 */
[----:B------:R-:W-:Y:S01]  /*219e0*/  IADD3 R23, R14, 0x40, RZ ;  /* 0x000000400e177810 */ /* 0x000fe20007ffe0ff */
[----:B------:R-:W-:-:S02]  /*219f0*/  UIMAD UR9, UR11, UR5, UR4 ;  /* 0x000000050b0972a4 */ /* 0x000fc4000f8e0204 */
[----:B------:R-:W-:Y:S02]  /*21a00*/  UISETP.NE.AND UP4, UPT, UR14, URZ, UPT ;  /* 0x0000003f0e00728c */ /* 0x000fe4000bf85270 */
[----:B------:R-:W-:Y:S02]  /*21a10*/  ULDC.64 UR4, c[0x0][0x1e0] ;  /* 0x0000780000047ab9 */ /* 0x000fe40000000a00 */
[----:B------:R-:W-:Y:S02]  /*21a20*/  @!UP3 UIMAD UR15, UR15, UR4, URZ ;  /* 0x000000040f0fb2a4 */ /* 0x000fe4000f8e023f */
[----:B------:R-:W-:Y:S02]  /*21a30*/  @UP3 UMOV UR18, UR8 ;  /* 0x0000000800123c82 */ /* 0x000fe40008000000 */
[----:B------:R-:W-:Y:S02]  /*21a40*/  @!UP2 UISETP.NE.AND UP1, UPT, UR14, URZ, UPT ;  /* 0x0000003f0e00a28c */ /* 0x000fe4000bf25270 */
[----:B------:R-:W-:-:S02]  /*21a50*/  @!UP3 UIMAD UR15, UR12, UR5, UR15 ;  /* 0x000000050c0fb2a4 */ /* 0x000fc4000f8e020f */
[----:B------:R-:W-:Y:S02]  /*21a60*/  ULDC UR13, c[0x0][0x214] ;  /* 0x00008500000d7ab9 */ /* 0x000fe40000000800 */
[----:B------:R-:W-:Y:S02]  /*21a70*/  @UP2 ULDC UR8, c[0x0][0x210] ;  /* 0x0000840000082ab9 */ /* 0x000fe40000000800 */
[----:B------:R-:W-:Y:S02]  /*21a80*/  UISETP.EQ.AND UP4, UPT, UR6, URZ, UP4 ;  /* 0x0000003f0600728c */ /* 0x000fe4000a782270 */
[----:B------:R-:W-:Y:S02]  /*21a90*/  ULDC UR5, c[0x0][0x234] ;  /* 0x00008d0000057ab9 */ /* 0x000fe40000000800 */
[----:B------:R-:W-:Y:S02]  /*21aa0*/  @!UP3 UIMAD.WIDE.U32 UR16, UR12, UR4, URZ ;  /* 0x000000040c10b2a5 */ /* 0x000fe4000f8e003f */
        /* <DEDUP_REMOVED lines=20> */
[----:B------:R-:W-:Y:S01]  /*21bf0*/  @!UP4 UMOV UR22, URZ ;  /* 0x0000003f0016cc82 */ /* 0x000fe20008000000 */
[----:B------:R-:W-:Y:S01]  /*21c00*/  IADD3 R11, R13, UR9, RZ ;  /* 0x000000090d0b7c10 */ /* 0x000fe2000fffe0ff */
[----:B------:R-:W-:Y:S02]  /*21c10*/  @UP4 UMOV UR22, UR24 ;  /* 0x0000001800164c82 */ /* 0x000fe40008000000 */
[----:B------:R-:W-:-:S02]  /*21c20*/  @!UP4 UMOV UR23, URZ ;  /* 0x0000003f0017cc82 */ /* 0x000fc40008000000 */
[----:B------:R-:W-:Y:S02]  /*21c30*/  USHF.R.S32.HI UR5, URZ, 0x1f, UR8 ;  /* 0x0000001f3f057899 */ /* 0x000fe40008011408 */
[----:B------:R-:W-:Y:S02]  /*21c40*/  @UP4 USHF.R.S32.HI UR23, URZ, 0x1f, UR24 ;  /* 0x0000001f3f174899 */ /* 0x000fe40008011418 */
        /* <DEDUP_REMOVED lines=15> */
.L_x_1127:
[----:B------:R-:W-:Y:S05]  /*21d40*/  BSYNC B0 ;  /* 0x0000000000007941 */ /* 0x000fea0003800000 */
.L_x_1126:
        /* <DEDUP_REMOVED lines=18> */
.L_x_1129:
[----:B------:R-:W-:Y:S05]  /*21e70*/  BSYNC B0 ;  /* 0x0000000000007941 */ /* 0x000fea0003800000 */
.L_x_1128:
        /* <DEDUP_REMOVED lines=18> */
.L_x_1131:
[----:B------:R-:W-:Y:S05]  /*21fa0*/  BSYNC B0 ;  /* 0x0000000000007941 */ /* 0x000fea0003800000 */
.L_x_1130:
        /* <DEDUP_REMOVED lines=18> */
.L_x_1133:
[----:B------:R-:W-:Y:S05]  /*220d0*/  BSYNC B0 ;  /* 0x0000000000007941 */ /* 0x000fea0003800000 */
.L_x_1132:
        /* <DEDUP_REMOVED lines=18> */
.L_x_1135:
[----:B------:R-:W-:Y:S05]  /*22200*/  BSYNC B0 ;  /* 0x0000000000007941 */ /* 0x000fea0003800000 */
.L_x_1134:
        /* <DEDUP_REMOVED lines=18> */
.L_x_1137:
[----:B------:R-:W-:Y:S05]  /*22330*/  BSYNC B0 ;  /* 0x0000000000007941 */ /* 0x000fea0003800000 */
.L_x_1136:
        /* <DEDUP_REMOVED lines=18> */
.L_x_1139:
[----:B------:R-:W-:Y:S05]  /*22460*/  BSYNC B0 ;  /* 0x0000000000007941 */ /* 0x000fea0003800000 */
.L_x_1138:
        /* <DEDUP_REMOVED lines=18> */
.L_x_1141:
[----:B------:R-:W-:Y:S05]  /*22590*/  BSYNC B0 ;  /* 0x0000000000007941 */ /* 0x000fea0003800000 */
.L_x_1140:
        /* <DEDUP_REMOVED lines=67> */
.L_x_1142:
        /* <DEDUP_REMOVED lines=11> */
.L_x_1414:


//--------------------- .text._ZN5flash16flash_fwd_kernelI23Flash_fwd_kernel_traitsILi128ELi128ELi32ELi4ELb0ELb0EN7cutlass6half_tE19Flash_kernel_traitsILi128ELi128ELi32ELi4ES3_EELb0ELb1ELb0ELb0ELb0ELb0ELb1ELb0EEEvNS_16Flash_fwd_paramsE --------------------------
	.section	.text._ZN5flash16flash_fwd_kernelI23Flash_fwd_kernel_traitsILi128ELi128ELi32ELi4ELb0ELb0EN7cutlass6half_tE19Flash_kernel_traitsILi128ELi128ELi32ELi4ES3_EELb0ELb1ELb0ELb0ELb0ELb0ELb1ELb0EEEvNS_16Flash_fwd_paramsE,"ax",@progbits
	.sectioninfo	@"SHI_REGISTERS=255"
	.align	128
        .global         _ZN5flash16flash_fwd_kernelI23Flash_fwd_kernel_traitsILi128ELi128ELi32ELi4ELb0ELb0EN7cutlass6half_tE19Flash_kernel_traitsILi128ELi128ELi32ELi4ES3_EELb0ELb1ELb0ELb0ELb0ELb0ELb1ELb0EEEvNS_16Flash_fwd_paramsE
        .type           _ZN5flash16flash_fwd_kernelI23Flash_fwd_kernel_traitsILi128ELi128ELi32ELi4ELb0ELb0EN7cutlass6half_tE19Flash_kernel_traitsILi128ELi128ELi32ELi4ES3_EELb0ELb1ELb0ELb0ELb0ELb0ELb1ELb0EEEvNS_16Flash_fwd_paramsE,@function
        .size           _ZN5flash16flash_fwd_kernelI23Flash_fwd_kernel_traitsILi128ELi128ELi32ELi4ELb0ELb0EN7cutlass6half_tE19Flash_kernel_traitsILi128ELi128ELi32ELi4ES3_EELb0ELb1ELb0ELb0ELb0ELb0ELb1ELb0EEEvNS_16Flash_fwd_paramsE,(.L_x_1415 - _ZN5flash16flash_fwd_kernelI23Flash_fwd_kernel_traitsILi128ELi128ELi32ELi4ELb0ELb0EN7cutlass6half_tE19Flash_kernel_traitsILi128ELi128ELi32ELi4ES3_EELb0ELb1ELb0ELb0ELb0ELb0ELb1ELb0EEEvNS_16Flash_fwd_paramsE)
        .other          _ZN5flash16flash_fwd_kernelI23Flash_fwd_kernel_traitsILi128ELi128ELi32ELi4ELb0ELb0EN7cutlass6half_tE19Flash_kernel_traitsILi128ELi128ELi32ELi4ES3_EELb0ELb1ELb0ELb0ELb0ELb0ELb1ELb0EEEvNS_16Flash_fwd_paramsE,@"STO_CUDA_ENTRY STV_DEFAULT"
_ZN5flash16flash_fwd_kernelI23Flash_fwd_kernel_traitsILi128ELi128ELi32ELi4ELb0ELb0EN7cutlass6half_tE19Flash_kernel_traitsILi128ELi128ELi32ELi4ES3_EELb0ELb1ELb0ELb0ELb0ELb0ELb1ELb0EEEvNS_16Flash_fwd_paramsE:
.text._ZN5flash16flash_fwd_kernelI23Flash_fwd_kernel_traitsILi128ELi128ELi32ELi4ELb0ELb0EN7cutlass6half_tE19Flash_kernel_traitsILi128ELi128ELi32ELi4ES3_EELb0ELb1ELb0ELb0ELb0ELb0ELb1ELb0EEEvNS_16Flash_fwd_paramsE:
[----:B------:R-:W-:Y:S02]  /*0000*/  MOV R1, c[0x0][0x28] ;  /* 0x00000a0000017a02 */ /* 0x000fe40000000f00 */
[----:B------:R-:W1:Y:S01]  /*0010*/  S2R R14, SR_CTAID.Y ;  /* 0x00000000000e7919 */ /* 0x000e620000002600 */
[----:B------:R-:W2:Y:S01]  /*0020*/  LDC.U8 R0, c[0x0][0x312] ;  /* 0x0000c480ff007b82 */ /* 0x000ea20000000000 */
[----:B------:R-:W-:Y:S01]  /*0030*/  ISETP.NE.U32.AND P2, PT, RZ, c[0x0][0x240], PT ;  /* 0x00009000ff007a0c */ /* 0x000fe20003f45070 */
[----:B------:R-:W-:Y:S01]  /*0040*/  IMAD.MOV.U32 R26, RZ, RZ, 0x4 ;  /* 0x00000004ff1a7424 */ /* 0x000fe200078e00ff */
[----:B------:R-:W-:Y:S01]  /*0050*/  ULDC.64 UR4, c[0x0][0x118] ;  /* 0x0000460000047ab9 */ /* 0x000fe20000000a00 */
[----:B------:R-:W-:Y:S01]  /*0060*/  IMAD.MOV.U32 R9, RZ, RZ, -0x1 ;  /* 0xffffffffff097424 */ /* 0x000fe200078e00ff */
[----:B------:R-:W-:Y:S02]  /*0070*/  ISETP.NE.AND.EX P2, PT, RZ, c[0x0][0x244], PT, P2 ;  /* 0x00009100ff007a0c */ /* 0x000fe40003f45320 */
[----:B------:R-:W-:Y:S02]  /*0080*/  ISETP.EQ.U32.AND P1, PT, RZ, c[0x0][0x248], PT ;  /* 0x00009200ff007a0c */ /* 0x000fe40003f22070 */
[----:B------:R-:W-:Y:S01]  /*0090*/  ISETP.NE.U32.AND P0, PT, RZ, c[0x0][0x250], PT ;  /* 0x00009400ff007a0c */ /* 0x000fe20003f05070 */
[----:B------:R-:W-:Y:S01]  /*00a0*/  IMAD.MOV.U32 R8, RZ, RZ, -0x1 ;  /* 0xffffffffff087424 */ /* 0x000fe200078e00ff */
[----:B------:R-:W-:-:S02]  /*00b0*/  IADD3 R1, R1, -0x50, RZ ;  /* 0xffffffb001017810 */ /* 0x000fc40007ffe0ff */
[----:B------:R-:W-:Y:S01]  /*00c0*/  ISETP.NE.AND.EX P0, PT, RZ, c[0x0][0x254], PT, P0 ;  /* 0x00009500ff007a0c */ /* 0x000fe20003f05300 */
[----:B-1----:R-:W-:Y:S01]  /*00d0*/  IMAD.WIDE R2, R14, R26, c[0x0][0x240] ;  /* 0x000090000e027625 */ /* 0x002fe200078e021a */
[----:B--2---:R-:W-:-:S04]  /*00e0*/  ISETP.NE.AND P3, PT, R0, RZ, PT ;  /* 0x000000ff0000720c */ /* 0x004fc80003f65270 */
[----:B------:R1:W2:Y:S01]  /*00f0*/  @P2 LDG.E R9, [R2.64] ;  /* 0x0000000402092981 */ /* 0x0002a2000c1e1900 */
[----:B------:R-:W-:Y:S01]  /*0100*/  ISETP.EQ.OR.EX P1, PT, RZ, c[0x0][0x24c], !P3, P1 ;  /* 0x00009300ff007a0c */ /* 0x000fe20005f22710 */
[----:B------:R-:W-:Y:S02]  /*0110*/  IMAD.WIDE R4, R14, R26, c[0x0][0x248] ;  /* 0x000092000e047625 */ /* 0x000fe400078e021a */
[----:B------:R1:W3:Y:S10]  /*0120*/  @P2 LDG.E R0, [R2.64+0x4] ;  /* 0x0000040402002981 */ /* 0x0002f4000c1e1900 */
[----:B------:R4:W5:Y:S01]  /*0130*/  @!P1 LDG.E R8, [R4.64] ;  /* 0x0000000404089981 */ /* 0x000962000c1e1900 */
[----:B------:R-:W-:-:S03]  /*0140*/  IMAD.MOV.U32 R7, RZ, RZ, RZ ;  /* 0x000000ffff077224 */ /* 0x000fc600078e00ff */
[----:B------:R-:W2:Y:S04]  /*0150*/  S2R R22, SR_CTAID.X ;  /* 0x0000000000167919 */ /* 0x000ea80000002500 */
[----:B------:R-:W2:Y:S01]  /*0160*/  S2R R28, SR_CTAID.Z ;  /* 0x00000000001c7919 */ /* 0x000ea20000002700 */
[----:B-1----:R-:W-:-:S05]  /*0170*/  @P0 IMAD.WIDE R2, R14, R26, c[0x0][0x250] ;  /* 0x000094000e020625 */ /* 0x002fca00078e021a */
[----:B------:R4:W5:Y:S01]  /*0180*/  @P0 LDG.E R7, [R2.64] ;  /* 0x0000000402070981 */ /* 0x000962000c1e1900 */
[----:B------:R-:W-:-:S04]  /*0190*/  ISETP.NE.U32.AND P0, PT, RZ, c[0x0][0x248], PT ;  /* 0x00009200ff007a0c */ /* 0x000fc80003f05070 */
[----:B------:R-:W-:Y:S01]  /*01a0*/  ISETP.NE.AND.EX P0, PT, RZ, c[0x0][0x24c], PT, P0 ;  /* 0x00009300ff007a0c */ /* 0x000fe20003f05300 */
[----:B--2---:R4:W-:Y:S01]  /*01b0*/  STL [R1+0x28], R9 ;  /* 0x0000280901007387 */ /* 0x0049e20000100800 */
[----:B---3--:R-:W-:Y:S02]  /*01c0*/  @P2 IMAD.IADD R19, R0, 0x1, -R9 ;  /* 0x0000000100132824 */ /* 0x008fe400078e0a09 */
[----:B------:R-:W-:-:S09]  /*01d0*/  @!P2 IMAD.MOV.U32 R19, RZ, RZ, c[0x0][0x214] ;  /* 0x00008500ff13a624 */ /* 0x000fd200078e00ff */
[----:B------:R-:W-:Y:S05]  /*01e0*/  @!P0 BRA `(.L_x_1143) ;  /* 0x0000004000008947 */ /* 0x000fea0003800000 */
[----:B------:R-:W2:Y:S02]  /*01f0*/  @P3 LDG.E R0, [R4.64+0x4] ;  /* 0x0000040404003981 */ /* 0x000ea4000c1e1900 */
[----:B--2--5:R-:W-:-:S06]  /*0200*/  @P3 IADD3 R0, R0, -R8, RZ ;  /* 0x8000000800003210 */ /* 0x024fcc0007ffe0ff */
[----:B------:R1:W5:Y:S01]  /*0210*/  @!P3 LDG.E R0, [R4.64] ;  /* 0x000000040400b981 */ /* 0x000362000c1e1900 */
[----:B------:R-:W-:Y:S05]  /*0220*/  BRA `(.L_x_1144) ;  /* 0x0000001000007947 */ /* 0x000fea0003800000 */
.L_x_1143:
[----:B------:R-:W-:Y:S02]  /*0230*/  MOV R0, c[0x0][0x218] ;  /* 0x0000860000007a02 */ /* 0x000fe40000000f00 */
.L_x_1144:
[----:B------:R-:W-:-:S04]  /*0240*/  ISETP.NE.U32.AND P2, PT, RZ, c[0x0][0x258], PT ;  /* 0x00009600ff007a0c */ /* 0x000fc80003f45070 */
[----:B------:R-:W-:-:S13]  /*0250*/  ISETP.NE.AND.EX P2, PT, RZ, c[0x0][0x25c], PT, P2 ;  /* 0x00009700ff007a0c */ /* 0x000fda0003f45320 */
[----:B----4-:R-:W-:-:S06]  /*0260*/  @P2 IMAD.WIDE R2, R14, R26, c[0x0][0x258] ;  /* 0x000096000e022625 */ /* 0x010fcc00078e021a */
        /* <DEDUP_REMOVED lines=10> */
[----:B------:R-:W2:Y:S01]  /*0310*/  S2R R25, SR_TID.X ;  /* 0x0000000000197919 */ /* 0x000ea20000002100 */
[----:B------:R-:W-:Y:S02]  /*0320*/  IADD3 R2, R49, 0x1f, RZ ;  /* 0x0000001f31027810 */ /* 0x000fe40007ffe0ff */
[----:B------:R-:W-:Y:S02]  /*0330*/  IADD3 R0, R0, c[0x0][0x2e8], R49 ;  /* 0x0000ba0000007a10 */ /* 0x000fe40007ffe031 */
[----:B------:R-:W-:Y:S02]  /*0340*/  SHF.R.S32.HI R3, RZ, 0x1f, R2 ;  /* 0x0000001fff037819 */ /* 0x000fe40000011402 */
[----:B-1----:R-:W-:Y:S02]  /*0350*/  SHF.R.S32.HI R4, RZ, 0x1f, R0 ;  /* 0x0000001fff047819 */ /* 0x002fe40000011400 */
[----:B------:R-:W-:-:S02]  /*0360*/  LEA.HI R2, R3, R2, RZ, 0x5 ;  /* 0x0000000203027211 */ /* 0x000fc400078f28ff */
[----:B------:R-:W-:Y:S02]  /*0370*/  LEA.HI R0, R4, R0, RZ, 0x5 ;  /* 0x0000000004007211 */ /* 0x000fe400078f28ff */
[----:B------:R-:W-:Y:S02]  /*0380*/  SHF.R.S32.HI R2, RZ, 0x5, R2 ;  /* 0x00000005ff027819 */ /* 0x000fe40000011402 */
[----:B------:R-:W-:-:S04]  /*0390*/  SHF.R.S32.HI R0, RZ, 0x5, R0 ;  /* 0x00000005ff007819 */ /* 0x000fc80000011400 */
[----:B------:R-:W-:-:S04]  /*03a0*/  IMNMX R244, R2, R0, PT ;  /* 0x0000000002f47217 */ /* 0x000fc80003800200 */
[----:B------:R-:W-:-:S13]  /*03b0*/  ISETP.GE.AND P0, PT, R244, 0x1, PT ;  /* 0x00000001f400780c */ /* 0x000fda0003f06270 */
[----:B------:R-:W-:Y:S05]  /*03c0*/  @!P0 BRA `(.L_x_1145) ;  /* 0x00014ca000008947 */ /* 0x000fea0003800000 */
[----:B--2---:R-:W-:Y:S02]  /*03d0*/  ISETP.NE.AND P1, PT, R9, -0x1, PT ;  /* 0xffffffff0900780c */ /* 0x004fe40003f25270 */
[----:B------:R-:W-:-:S11]  /*03e0*/  ISETP.NE.AND P0, PT, R8, -0x1, PT ;  /* 0xffffffff0800780c */ /* 0x000fd60003f05270 */
[----:B------:R-:W-:Y:S01]  /*03f0*/  @!P1 SHF.R.S32.HI R4, RZ, 0x1f, R14 ;  /* 0x0000001fff049819 */ /* 0x000fe2000001140e */
[----:B------:R-:W-:Y:S01]  /*0400*/  @P1 IMAD.WIDE.U32 R2, R9, c[0x0][0x190], RZ ;  /* 0x0000640009021a25 */ /* 0x000fe200078e00ff */
[----:B------:R-:W-:-:S03]  /*0410*/  @P0 IADD3 R0, R7, R8, RZ ;  /* 0x0000000807000210 */ /* 0x000fc60007ffe0ff */
[----:B------:R-:W-:Y:S01]  /*0420*/  @!P1 IMAD R6, R4, c[0x0][0x178], RZ ;  /* 0x00005e0004069a24 */ /* 0x000fe200078e02ff */
[----:B------:R-:W-:Y:S01]  /*0430*/  @P1 MOV R11, R2 ;  /* 0x00000002000b1202 */ /* 0x000fe20000000f00 */
[----:B------:R-:W-:Y:S02]  /*0440*/  @P1 IMAD R13, R9, c[0x0][0x194], R3 ;  /* 0x00006500090d1a24 */ /* 0x000fe400078e0203 */
[----:B------:R-:W-:-:S04]  /*0450*/  @P0 IMAD.WIDE.U32 R2, R0, c[0x0][0x198], RZ ;  /* 0x0000660000020a25 */ /* 0x000fc800078e00ff */
[----:B------:R-:W-:Y:S01]  /*0460*/  @!P1 IMAD.WIDE.U32 R4, R14, c[0x0][0x178], RZ ;  /* 0x00005e000e049a25 */ /* 0x000fe200078e00ff */
[----:B------:R-:W-:-:S03]  /*0470*/  @P0 MOV R12, R2 ;  /* 0x00000002000c0202 */ /* 0x000fc60000000f00 */
[----:B------:R-:W-:Y:S01]  /*0480*/  @!P1 IMAD R6, R14, c[0x0][0x17c], R6 ;  /* 0x00005f000e069a24 */ /* 0x000fe200078e0206 */
[----:B------:R-:W-:Y:S01]  /*0490*/  @!P1 MOV R11, R4 ;  /* 0x00000004000b9202 */ /* 0x000fe20000000f00 */
[----:B------:R-:W-:-:S03]  /*04a0*/  @P0 IMAD R18, R0, c[0x0][0x19c], R3 ;  /* 0x0000670000120a24 */ /* 0x000fc600078e0203 */
[----:B------:R-:W-:Y:S01]  /*04b0*/  @!P1 IADD3 R13, R5, R6, RZ ;  /* 0x00000006050d9210 */ /* 0x000fe20007ffe0ff */
[----:B------:R-:W-:Y:S05]  /*04c0*/  @P0 BRA `(.L_x_1146) ;  /* 0x000000b000000947 */ /* 0x000fea0003800000 */
[----:B------:R-:W-:Y:S01]  /*04d0*/  SHF.R.S32.HI R0, RZ, 0x1f, R7 ;  /* 0x0000001fff007819 */ /* 0x000fe20000011407 */
[----:B------:R-:W-:Y:S01]  /*04e0*/  IMAD.WIDE.U32 R2, R7, c[0x0][0x198], RZ ;  /* 0x0000660007027a25 */ /* 0x000fe200078e00ff */
[----:B------:R-:W-:-:S03]  /*04f0*/  SHF.R.S32.HI R4, RZ, 0x1f, R14 ;  /* 0x0000001fff047819 */ /* 0x000fc6000001140e */
[----:B------:R-:W-:Y:S02]  /*0500*/  IMAD R0, R0, c[0x0][0x198], RZ ;  /* 0x0000660000007a24 */ /* 0x000fe400078e02ff */
[----:B------:R-:W-:Y:S02]  /*0510*/  IMAD R4, R4, c[0x0][0x180], RZ ;  /* 0x0000600004047a24 */ /* 0x000fe400078e02ff */
[----:B------:R-:W-:-:S05]  /*0520*/  IMAD R0, R7, c[0x0][0x19c], R0 ;  /* 0x0000670007007a24 */ /* 0x000fca00078e0200 */
[----:B------:R-:W-:Y:S01]  /*0530*/  IADD3 R3, R3, R0, RZ ;  /* 0x0000000003037210 */ /* 0x000fe20007ffe0ff */
[----:B------:R-:W-:-:S04]  /*0540*/  IMAD R0, R14, c[0x0][0x184], R4 ;  /* 0x000061000e007a24 */ /* 0x000fc800078e0204 */
[----:B------:R-:W-:-:S05]  /*0550*/  IMAD.WIDE.U32 R2, R14, c[0x0][0x180], R2 ;  /* 0x000060000e027a25 */ /* 0x000fca00078e0002 */
[----:B------:R-:W-:Y:S02]  /*0560*/  IADD3 R18, R3, R0, RZ ;  /* 0x0000000003127210 */ /* 0x000fe40007ffe0ff */
[----:B------:R-:W-:Y:S02]  /*0570*/  MOV R12, R2 ;  /* 0x00000002000c7202 */ /* 0x000fe40000000f00 */
.L_x_1146:
[----:B------:R-:W-:Y:S02]  /*0580*/  IABS R4, c[0x0][0x1c8] ;  /* 0x0000720000047a13 */ /* 0x000fe40000000000 */
[----:B------:R-:W-:Y:S02]  /*0590*/  IABS R5, R28 ;  /* 0x0000001c00057213 */ /* 0x000fe40000000000 */
[----:B------:R-:W1:Y:S01]  /*05a0*/  I2F.RP R2, R4 ;  /* 0x0000000400027306 */ /* 0x000e620000209400 */
[----:B------:R-:W-:-:S07]  /*05b0*/  SHF.R.S32.HI R17, RZ, 0x1f, R28 ;  /* 0x0000001fff117819 */ /* 0x000fce000001141c */
[----:B-1----:R-:W1:Y:S02]  /*05c0*/  MUFU.RCP R2, R2 ;  /* 0x0000000200027308 */ /* 0x002e640000001000 */
[----:B-1----:R-:W-:-:S06]  /*05d0*/  IADD3 R2, R2, 0xffffffe, RZ ;  /* 0x0ffffffe02027810 */ /* 0x002fcc0007ffe0ff */
        /* <DEDUP_REMOVED lines=13> */
[----:B------:R-:W-:Y:S01]  /*06b0*/  ISETP.GE.U32.AND P3, PT, R2, R4, PT ;  /* 0x000000040200720c */ /* 0x000fe20003f66070 */
[----:B------:R-:W-:Y:S01]  /*06c0*/  @P0 IMAD.IADD R4, R7, 0x1, R8 ;  /* 0x0000000107040824 */ /* 0x000fe200078e0208 */
[----:B------:R-:W-:-:S04]  /*06d0*/  LOP3.LUT R2, R28, c[0x0][0x1c8], RZ, 0x3c, !PT ;  /* 0x000072001c027a12 */ /* 0x000fc800078e3cff */
[----:B------:R-:W-:Y:S01]  /*06e0*/  ISETP.GE.AND P1, PT, R2, RZ, PT ;  /* 0x000000ff0200720c */ /* 0x000fe20003f26270 */
[----:B------:R-:W-:-:S04]  /*06f0*/  @P0 IMAD.WIDE.U32 R2, R4, c[0x0][0x1a0], RZ ;  /* 0x0000680004020a25 */ /* 0x000fc800078e00ff */
[----:B------:R-:W-:Y:S01]  /*0700*/  @P0 IMAD R16, R4, c[0x0][0x1a4], R3 ;  /* 0x0000690004100a24 */ /* 0x000fe200078e0203 */
[----:B------:R-:W-:Y:S02]  /*0710*/  @P0 MOV R15, R2 ;  /* 0x00000002000f0202 */ /* 0x000fe40000000f00 */
[----:B------:R-:W-:-:S04]  /*0720*/  @P3 IADD3 R0, R0, 0x1, RZ ;  /* 0x0000000100003810 */ /* 0x000fc80007ffe0ff */
[----:B------:R-:W-:-:S05]  /*0730*/  MOV R10, R0 ;  /* 0x00000000000a7202 */ /* 0x000fca0000000f00 */
        /* <DEDUP_REMOVED lines=14> */
.L_x_1147:
[----:B------:R-:W-:Y:S01]  /*0820*/  SHF.R.S32.HI R21, RZ, 0x1f, R25 ;  /* 0x0000001fff157819 */ /* 0x000fe20000011419 */
[----:B------:R-:W-:Y:S01]  /*0830*/  IMAD.IADD R252, R19, 0x1, -R27 ;  /* 0x0000000113fc7824 */ /* 0x000fe200078e0a1b */
[----:B------:R-:W-:Y:S01]  /*0840*/  BSSY B0, `(.L_x_1148) ;  /* 0x000005a000007945 */ /* 0x000fe20003800000 */
[----:B------:R-:W-:Y:S01]  /*0850*/  IMAD R17, R17, c[0x0][0x1a8], RZ ;  /* 0x00006a0011117a24 */ /* 0x000fe200078e02ff */
[CC--:B------:R-:W-:Y:S01]  /*0860*/  LEA.HI R2, R21.reuse, R25.reuse, RZ, 0x3 ;  /* 0x0000001915027211 */ /* 0x0c0fe200078f18ff */
[----:B------:R-:W-:Y:S01]  /*0870*/  IMAD.MOV.U32 R29, RZ, RZ, 0x10 ;  /* 0x00000010ff1d7424 */ /* 0x000fe200078e00ff */
[----:B------:R-:W-:Y:S01]  /*0880*/  LEA.HI R24, R21, R25, RZ, 0x4 ;  /* 0x0000001915187211 */ /* 0x000fe200078f20ff */
[----:B------:R-:W-:Y:S01]  /*0890*/  IMAD R17, R28, c[0x0][0x1ac], R17 ;  /* 0x00006b001c117a24 */ /* 0x000fe200078e0211 */
[----:B------:R-:W-:-:S02]  /*08a0*/  SHF.R.S32.HI R8, RZ, 0x3, R2 ;  /* 0x00000003ff087819 */ /* 0x000fc40000011402 */
[----:B------:R-:W-:Y:S02]  /*08b0*/  LOP3.LUT R2, R2, 0xfffffff8, RZ, 0xc0, !PT ;  /* 0xfffffff802027812 */ /* 0x000fe400078ec0ff */
[----:B------:R-:W-:Y:S01]  /*08c0*/  LOP3.LUT R0, R24, 0xfffffff0, RZ, 0xc0, !PT ;  /* 0xfffffff018007812 */ /* 0x000fe200078ec0ff */
[----:B------:R-:W-:Y:S01]  /*08d0*/  IMAD.SHL.U32 R3, R8, 0x40, RZ ;  /* 0x0000004008037824 */ /* 0x000fe200078e00ff */
[----:B------:R-:W-:Y:S01]  /*08e0*/  SHF.R.S32.HI R9, RZ, 0x1f, R8 ;  /* 0x0000001fff097819 */ /* 0x000fe20000011408 */
[----:B------:R-:W-:Y:S01]  /*08f0*/  IMAD.IADD R20, R25, 0x1, -R2 ;  /* 0x0000000119147824 */ /* 0x000fe200078e0a02 */
[----:B------:R-:W-:Y:S01]  /*0900*/  LEA.HI R5, R21, R25, RZ, 0x6 ;  /* 0x0000001915057211 */ /* 0x000fe200078f30ff */
[----:B------:R-:W-:Y:S01]  /*0910*/  IMAD.IADD R0, R25, 0x1, -R0 ;  /* 0x0000000119007824 */ /* 0x000fe200078e0a00 */
[----:B------:R-:W-:Y:S01]  /*0920*/  LOP3.LUT R2, R3, 0x1c0, RZ, 0xc0, !PT ;  /* 0x000001c003027812 */ /* 0x000fe200078ec0ff */
[----:B------:R-:W-:Y:S02]  /*0930*/  IMAD.SHL.U32 R236, R20, 0x8, RZ ;  /* 0x0000000814ec7824 */ /* 0x000fe400078e00ff */
[----:B------:R-:W-:Y:S01]  /*0940*/  IMAD.WIDE R38, R22, 0x80, R8 ;  /* 0x0000008016267825 */ /* 0x000fe200078e0208 */
[----:B------:R-:W-:-:S02]  /*0950*/  SHF.R.S32.HI R4, RZ, 0x1f, R0 ;  /* 0x0000001fff047819 */ /* 0x000fc40000011400 */
[----:B------:R-:W-:Y:S01]  /*0960*/  LOP3.LUT R3, R2, 0x38, R236, 0xf8, !PT ;  /* 0x0000003802037812 */ /* 0x000fe200078ef8ec */
[----:B------:R-:W-:Y:S01]  /*0970*/  IMAD R14, R9, c[0x0][0x1a0], RZ ;  /* 0x00006800090e7a24 */ /* 0x000fe200078e02ff */
[----:B------:R-:W-:Y:S01]  /*0980*/  SHF.R.U32.HI R2, RZ, 0x3, R2 ;  /* 0x00000003ff027819 */ /* 0x000fe20000011602 */
[----:B------:R1:W-:Y:S01]  /*0990*/  STL.64 [R1+0x10], R38 ;  /* 0x0000102601007387 */ /* 0x0003e20000100a00 */
[----:B------:R-:W-:Y:S01]  /*09a0*/  LEA.HI R23, R4, R0, RZ, 0x3 ;  /* 0x0000000004177211 */ /* 0x000fe200078f18ff */
[----:B------:R-:W-:Y:S01]  /*09b0*/  IMAD.SHL.U32 R4, R5, 0x8, RZ ;  /* 0x0000000805047824 */ /* 0x000fe200078e00ff */
[----:B------:R-:W-:Y:S01]  /*09c0*/  LOP3.LUT R3, R3, R2, RZ, 0x3c, !PT ;  /* 0x0000000203037212 */ /* 0x000fe200078e3cff */
[----:B------:R-:W-:Y:S01]  /*09d0*/  IMAD R14, R8, c[0x0][0x1a4], R14 ;  /* 0x00006900080e7a24 */ /* 0x000fe200078e020e */
[----:B------:R-:W-:Y:S02]  /*09e0*/  LOP3.LUT R2, R23, 0xfffffff8, RZ, 0xc0, !PT ;  /* 0xfffffff817027812 */ /* 0x000fe400078ec0ff */
[----:B------:R-:W-:-:S02]  /*09f0*/  SHF.R.S32.HI R237, RZ, 0x1f, R236 ;  /* 0x0000001fffed7819 */ /* 0x000fc400000114ec */
[----:B------:R-:W-:Y:S01]  /*0a00*/  LOP3.LUT R224, R3, 0xfffffe00, R4, 0xf8, !PT ;  /* 0xfffffe0003e07812 */ /* 0x000fe200078ef804 */
[----:B------:R-:W-:Y:S01]  /*0a10*/  IMAD.IADD R22, R0, 0x1, -R2 ;  /* 0x0000000100167824 */ /* 0x000fe200078e0a02 */
[----:B------:R-:W-:Y:S01]  /*0a20*/  IADD3 R2, P0, R236, R11, RZ ;  /* 0x0000000bec027210 */ /* 0x000fe20007f1e0ff */
[----:B------:R-:W-:Y:S01]  /*0a30*/  IMAD.WIDE.U32 R6, R8, c[0x0][0x198], R236 ;  /* 0x0000660008067a25 */ /* 0x000fe200078e00ec */
[----:B------:R-:W-:Y:S01]  /*0a40*/  SHF.R.S32.HI R11, RZ, 0x1f, R10 ;  /* 0x0000001fff0b7819 */ /* 0x000fe2000001140a */
[----:B------:R1:W-:Y:S01]  /*0a50*/  STL.64 [R1+0x8], R236 ;  /* 0x000008ec01007387 */ /* 0x0003e20000100a00 */
[----:B------:R-:W-:Y:S01]  /*0a60*/  IADD3 R251, R236, 0x40, RZ ;  /* 0x00000040ecfb7810 */ /* 0x000fe20007ffe0ff */
[----:B------:R-:W-:Y:S01]  /*0a70*/  IMAD R0, R9, c[0x0][0x198], RZ ;  /* 0x0000660009007a24 */ /* 0x000fe200078e02ff */
[----:B------:R-:W-:Y:S01]  /*0a80*/  IADD3 R6, P1, R12, R6, RZ ;  /* 0x000000060c067210 */ /* 0x000fe20007f3e0ff */
[----:B------:R-:W-:Y:S02]  /*0a90*/  IMAD.X R3, R237, 0x1, R13, P0 ;  /* 0x00000001ed037824 */ /* 0x000fe400000e060d */
[----:B------:R-:W-:-:S04]  /*0aa0*/  IMAD.WIDE.U32 R4, R8, c[0x0][0x1a0], R236 ;  /* 0x0000680008047a25 */ /* 0x000fc800078e00ec */
[----:B------:R-:W-:Y:S02]  /*0ab0*/  IMAD R0, R8, c[0x0][0x19c], R0 ;  /* 0x0000670008007a24 */ /* 0x000fe400078e0200 */
[----:B------:R-:W-:Y:S01]  /*0ac0*/  IMAD.WIDE.U32 R12, R28, c[0x0][0x1a8], R2 ;  /* 0x00006a001c0c7a25 */ /* 0x000fe200078e0002 */
[----:B------:R-:W-:Y:S02]  /*0ad0*/  IADD3 R2, P0, R15, R4, RZ ;  /* 0x000000040f027210 */ /* 0x000fe40007f1e0ff */
[----:B------:R-:W-:Y:S01]  /*0ae0*/  IADD3.X R7, R18, R7, R0, P1, !PT ;  /* 0x0000000712077210 */ /* 0x000fe20000ffe400 */
[C---:B------:R-:W-:Y:S01]  /*0af0*/  IMAD R0, R11.reuse, c[0x0][0x1b8], RZ ;  /* 0x00006e000b007a24 */ /* 0x040fe200078e02ff */
[----:B------:R-:W-:Y:S01]  /*0b00*/  IADD3.X R3, R16, R5, R14, P0, !PT ;  /* 0x0000000510037210 */ /* 0x000fe200007fe40e */
[----:B------:R-:W-:Y:S01]  /*0b10*/  IMAD R4, R11, c[0x0][0x1b0], RZ ;  /* 0x00006c000b047a24 */ /* 0x000fe200078e02ff */
[----:B------:R-:W-:Y:S01]  /*0b20*/  R2P PR, R22, 0x6 ;  /* 0x0000000616007804 */ /* 0x000fe20000000000 */
[----:B------:R-:W-:Y:S01]  /*0b30*/  IMAD R5, R10, c[0x0][0x1bc], R0 ;  /* 0x00006f000a057a24 */ /* 0x000fe200078e0200 */
[----:B------:R-:W-:Y:S01]  /*0b40*/  ISETP.GE.AND P0, PT, R8, R252, PT ;  /* 0x000000fc0800720c */ /* 0x000fe20003f06270 */
[----:B------:R-:W-:Y:S01]  /*0b50*/  IMAD.WIDE.U32 R30, R10, c[0x0][0x1b8], R2 ;  /* 0x00006e000a1e7a25 */ /* 0x000fe200078e0002 */
[----:B------:R-:W-:-:S03]  /*0b60*/  LEA.HI R11, R21, R25, RZ, 0x5 ;  /* 0x00000019150b7211 */ /* 0x000fc600078f28ff */
[C---:B------:R-:W-:Y:S01]  /*0b70*/  IMAD R14, R10.reuse, c[0x0][0x1b4], R4 ;  /* 0x00006d000a0e7a24 */ /* 0x040fe200078e0204 */
[----:B------:R-:W-:Y:S01]  /*0b80*/  LOP3.LUT R0, R11, 0xffffffe0, RZ, 0xc0, !PT ;  /* 0xffffffe00b007812 */ /* 0x000fe200078ec0ff */
[----:B------:R-:W-:Y:S01]  /*0b90*/  IMAD.WIDE.U32 R34, R10, c[0x0][0x1b0], R6 ;  /* 0x00006c000a227a25 */ /* 0x000fe200078e0006 */
[----:B------:R-:W-:Y:S02]  /*0ba0*/  SHF.R.S32.HI R15, RZ, 0x5, R11 ;  /* 0x00000005ff0f7819 */ /* 0x000fe4000001140b */
[----:B------:R-:W-:Y:S01]  /*0bb0*/  SEL R4, R29, 0xfffffff0, !P1 ;  /* 0xfffffff01d047807 */ /* 0x000fe20004800000 */
[----:B------:R-:W-:Y:S01]  /*0bc0*/  IMAD.IADD R33, R31, 0x1, R5 ;  /* 0x000000011f217824 */ /* 0x000fe200078e0205 */
[----:B------:R1:W-:Y:S01]  /*0bd0*/  STL.64 [R1+0x20], R34 ;  /* 0x0000202201007387 */ /* 0x0003e20000100a00 */
[----:B------:R-:W-:Y:S02]  /*0be0*/  IMAD.IADD R37, R35, 0x1, R14 ;  /* 0x0000000123257824 */ /* 0x000fe400078e020e */
[----:B------:R-:W-:Y:S01]  /*0bf0*/  IMAD.MOV.U32 R28, RZ, RZ, 0x20 ;  /* 0x00000020ff1c7424 */ /* 0x000fe200078e00ff */
[----:B------:R1:W-:Y:S01]  /*0c00*/  STL.64 [R1+0x30], R30 ;  /* 0x0000301e01007387 */ /* 0x0003e20000100a00 */
[----:B------:R-:W-:-:S02]  /*0c10*/  IMAD.IADD R18, R25, 0x1, -R0 ;  /* 0x0000000119127824 */ /* 0x000fc400078e0a00 */
[----:B------:R-:W-:Y:S01]  /*0c20*/  IMAD.SHL.U32 R224, R224, 0x2, RZ ;  /* 0x00000002e0e07824 */ /* 0x000fe200078e00ff */
[----:B------:R1:W-:Y:S01]  /*0c30*/  STL [R1+0x4], R33 ;  /* 0x0000042101007387 */ /* 0x0003e20000100800 */
[----:B------:R-:W-:Y:S01]  /*0c40*/  IMAD.IADD R11, R13, 0x1, R17 ;  /* 0x000000010d0b7824 */ /* 0x000fe200078e0211 */
[----:B------:R-:W-:Y:S02]  /*0c50*/  SEL R0, R28, 0xffffffe0, !P2 ;  /* 0xffffffe01c007807 */ /* 0x000fe40005000000 */
[----:B------:R1:W-:Y:S01]  /*0c60*/  STL [R1+0x1c], R37 ;  /* 0x00001c2501007387 */ /* 0x0003e20000100800 */
[----:B------:R-:W-:Y:S05]  /*0c70*/  @P0 BRA `(.L_x_1149) ;  /* 0x0000016000000947 */ /* 0x000fea0003800000 */
[----:B------:R-:W-:Y:S01]  /*0c80*/  ISETP.GE.AND P2, PT, R236, c[0x0][0x220], PT ;  /* 0x00008800ec007a0c */ /* 0x000fe20003f46270 */
[----:B------:R-:W-:Y:S01]  /*0c90*/  IMAD R2, R39, c[0x0][0x190], RZ ;  /* 0x0000640027027a24 */ /* 0x000fe200078e02ff */
[----:B------:R-:W-:Y:S01]  /*0ca0*/  ISETP.GE.AND P1, PT, R251, c[0x0][0x220], PT ;  /* 0x00008800fb007a0c */ /* 0x000fe20003f26270 */
[----:B------:R-:W-:Y:S02]  /*0cb0*/  IMAD.MOV.U32 R10, RZ, RZ, R12 ;  /* 0x000000ffff0a7224 */ /* 0x000fe400078e000c */
[----:B------:R-:W-:-:S02]  /*0cc0*/  IMAD R2, R38, c[0x0][0x194], R2 ;  /* 0x0000650026027a24 */ /* 0x000fc400078e0202 */
        /* <DEDUP_REMOVED lines=17> */
.L_x_1149:
[----:B------:R-:W-:Y:S05]  /*0de0*/  BSYNC B0 ;  /* 0x0000000000007941 */ /* 0x000fea0003800000 */
.L_x_1148:
[----:B------:R-:W-:Y:S01]  /*0df0*/  IADD3 R16, R8, 0x10, RZ ;  /* 0x0000001008107810 */ /* 0x000fe20007ffe0ff */
[----:B------:R-:W-:Y:S03]  /*0e00*/  BSSY B0, `(.L_x_1150) ;  /* 0x000001c000007945 */ /* 0x000fe60003800000 */
[----:B------:R-:W-:-:S13]  /*0e10*/  ISETP.GE.AND P0, PT, R16, R252, PT ;  /* 0x000000fc1000720c */ /* 0x000fda0003f06270 */
        /* <DEDUP_REMOVED lines=26> */
.L_x_1151:
[----:B------:R-:W-:Y:S05]  /*0fc0*/  BSYNC B0 ;  /* 0x0000000000007941 */ /* 0x000fea0003800000 */
.L_x_1150:
[----:B--2---:R-:W-:Y:S01]  /*0fd0*/  IADD3 R2, R8, 0x20, RZ ;  /* 0x0000002008027810 */ /* 0x004fe20007ffe0ff */
[----:B------:R-:W-:Y:S03]  /*0fe0*/  BSSY B0, `(.L_x_1152) ;  /* 0x000001c000007945 */ /* 0x000fe60003800000 */
[----:B------:R-:W-:-:S13]  /*0ff0*/  ISETP.GE.AND P0, PT, R2, R252, PT ;  /* 0x000000fc0200720c */ /* 0x000fda0003f06270 */
[----:B------:R-:W-:Y:S05]  /*1000*/  @P0 BRA `(.L_x_1153) ;  /* 0x0000019000000947 */ /* 0x000fea0003800000 */
[----:B------:R-:W-:Y:S02]  /*1010*/  IADD3 R5, P0, R38, 0x20, RZ ;  /* 0x0000002026057810 */ /* 0x000fe40007f1e0ff */
[----:B------:R-:W-:Y:S02]  /*1020*/  ISETP.GE.AND P1, PT, R236, c[0x0][0x220], PT ;  /* 0x00008800ec007a0c */ /* 0x000fe40003f26270 */
[----:B------:R-:W-:Y:S01]  /*1030*/  MOV R3, R11 ;  /* 0x0000000b00037202 */ /* 0x000fe20000000f00 */
        /* <DEDUP_REMOVED lines=22> */
.L_x_1153:
[----:B------:R-:W-:Y:S05]  /*11a0*/  BSYNC B0 ;  /* 0x0000000000007941 */ /* 0x000fea0003800000 */
.L_x_1152:
[----:B------:R-:W-:Y:S01]  /*11b0*/  IADD3 R2, R8, 0x30, RZ ;  /* 0x0000003008027810 */ /* 0x000fe20007ffe0ff */
        /* <DEDUP_REMOVED lines=8> */
[----:B--2---:R-:W-:Y:S02]  /*1240*/  IMAD R6, R2, c[0x0][0x190], RZ ;  /* 0x0000640002067a24 */ /* 0x004fe400078e02ff */
        /* <DEDUP_REMOVED lines=19> */
.L_x_1155:
[----:B------:R-:W-:Y:S05]  /*1380*/  BSYNC B0 ;  /* 0x0000000000007941 */ /* 0x000fea0003800000 */
.L_x_1154:
        /* <DEDUP_REMOVED lines=29> */
.L_x_1157:
[----:B------:R-:W-:Y:S05]  /*1560*/  BSYNC B0 ;  /* 0x0000000000007941 */ /* 0x000fea0003800000 */
.L_x_1156:
        /* <DEDUP_REMOVED lines=29> */
.L_x_1159:
[----:B------:R-:W-:Y:S05]  /*1740*/  BSYNC B0 ;  /* 0x0000000000007941 */ /* 0x000fea0003800000 */
.L_x_1158:
[----:B------:R-:W-:Y:S01]  /*1750*/  IADD3 R2, R8, 0x60, RZ ;  /* 0x0000006008027810 */ /* 0x000fe20007ffe0ff */
[----:B------:R-:W-:Y:S03]  /*1760*/  BSSY B0, `(.L_x_1160) ;  /* 0x000001d000007945 */ /* 0x000fe60003800000 */
[----:B------:R-:W-:Y:S01]  /*1770*/  ISETP.GE.AND P0, PT, R2, R252, PT ;  /* 0x000000fc0200720c */ /* 0x000fe20003f06270 */
[----:B------:R3:W-:-:S12]  /*1780*/  STL [R1+0x44], R2 ;  /* 0x0000440201007387 */ /* 0x0007d80000100800 */
[----:B------:R-:W-:Y:S05]  /*1790*/  @P0 BRA `(.L_x_1161) ;  /* 0x0000019000000947 */ /* 0x000fea0003800000 */
[----:B------:R-:W-:Y:S02]  /*17a0*/  IADD3 R5, P0, R38, 0x60, RZ ;  /* 0x0000006026057810 */ /* 0x000fe40007f1e0ff */
[----:B------:R-:W-:Y:S02]  /*17b0*/  ISETP.GE.AND P1, PT, R236, c[0x0][0x220], PT ;  /* 0x00008800ec007a0c */ /* 0x000fe40003f26270 */
[----:B------:R-:W-:Y:S01]  /*17c0*/  MOV R3, R11 ;  /* 0x0000000b00037202 */ /* 0x000fe20000000f00 */
[----:B---3--:R-:W-:Y:S01]  /*17d0*/  IMAD.X R2, RZ, RZ, R39, P0 ;  /* 0x000000ffff027224 */ /* 0x008fe200000e0627 */
        /* <DEDUP_REMOVED lines=21> */
.L_x_1161:
[----:B------:R-:W-:Y:S05]  /*1930*/  BSYNC B0 ;  /* 0x0000000000007941 */ /* 0x000fea0003800000 */
.L_x_1160:
[----:B---3--:R-:W-:Y:S01]  /*1940*/  IADD3 R2, R8, 0x70, RZ ;  /* 0x0000007008027810 */ /* 0x008fe20007ffe0ff */
[----:B------:R-:W-:Y:S01]  /*1950*/  IMAD.MOV.U32 R14, RZ, RZ, c[0x0][0x198] ;  /* 0x00006600ff0e7624 */ /* 0x000fe200078e00ff */
[----:B------:R-:W-:Y:S01]  /*1960*/  BSSY B0, `(.L_x_1162) ;  /* 0x0000020000007945 */ /* 0x000fe20003800000 */
[----:B------:R-:W-:Y:S01]  /*1970*/  IMAD.MOV.U32 R21, RZ, RZ, 0x5 ;  /* 0x00000005ff157424 */ /* 0x000fe200078e00ff */
[----:B------:R-:W-:Y:S01]  /*1980*/  ISETP.GE.AND P0, PT, R2, R252, PT ;  /* 0x000000fc0200720c */ /* 0x000fe20003f06270 */
[----:B------:R3:W-:Y:S01]  /*1990*/  STL [R1+0x40], R2 ;  /* 0x0000400201007387 */ /* 0x0007e20000100800 */
[C---:B------:R-:W-:Y:S02]  /*19a0*/  IMAD.SHL.U32 R113, R14.reuse, 0x20, RZ ;  /* 0x000000200e717824 */ /* 0x040fe400078e00ff */
[----:B------:R-:W-:-:S09]  /*19b0*/  SHF.L.U64.HI R112, R14, R21, c[0x0][0x19c] ;  /* 0x000067000e707619 */ /* 0x000fd20000010215 */
[----:B------:R-:W-:Y:S05]  /*19c0*/  @P0 BRA `(.L_x_1163) ;  /* 0x0000019000000947 */ /* 0x000fea0003800000 */
[----:B---3--:R-:W-:Y:S01]  /*19d0*/  IADD3 R2, P0, R38, 0x70, RZ ;  /* 0x0000007026027810 */ /* 0x008fe20007f1e0ff */
[----:B--2---:R-:W-:Y:S01]  /*19e0*/  IMAD.MOV.U32 R6, RZ, RZ, R12 ;  /* 0x000000ffff067224 */ /* 0x004fe200078e000c */
        /* <DEDUP_REMOVED lines=23> */
.L_x_1163:
[----:B------:R-:W-:Y:S05]  /*1b60*/  BSYNC B0 ;  /* 0x0000000000007941 */ /* 0x000fea0003800000 */
.L_x_1162:
[----:B------:R-:W-:Y:S01]  /*1b70*/  MOV R120, R36 ;  /* 0x0000002400787202 */ /* 0x000fe20000000f00 */
[----:B------:R-:W-:Y:S01]  /*1b80*/  IMAD.MOV.U32 R120, RZ, RZ, R34 ;  /* 0x000000ffff787224 */ /* 0x000fe200078e0022 */
[----:B------:R-:W-:Y:S01]  /*1b90*/  MOV R121, R37 ;  /* 0x0000002500797202 */ /* 0x000fe20000000f00 */
[----:B------:R-:W-:Y:S01]  /*1ba0*/  BSSY B0, `(.L_x_1164) ;  /* 0x000001d000007945 */ /* 0x000fe20003800000 */
[----:B------:R-:W-:-:S03]  /*1bb0*/  IADD3 R48, R244, -0x1, RZ ;  /* 0xfffffffff4307810 */ /* 0x000fc60007ffe0ff */
[----:B------:R4:W-:Y:S01]  /*1bc0*/  STL.64 [R1+0x18], R120 ;  /* 0x0000187801007387 */ /* 0x0009e20000100a00 */
[----:B------:R-:W-:Y:S01]  /*1bd0*/  SHF.R.S32.HI R11, RZ, 0x1f, R48 ;  /* 0x0000001fff0b7819 */ /* 0x000fe20000011430 */
[----:B------:R-:W-:Y:S01]  /*1be0*/  IMAD R12, R48, -0x20, R49 ;  /* 0xffffffe0300c7824 */ /* 0x000fe200078e0231 */
[-C--:B------:R-:W-:Y:S01]  /*1bf0*/  MOV R206, R48.reuse ;  /* 0x0000003000ce7202 */ /* 0x080fe20000000f00 */
[----:B------:R-:W-:Y:S02]  /*1c00*/  IMAD R10, R112, R48, RZ ;  /* 0x00000030700a7224 */ /* 0x000fe400078e02ff */
[----:B--23--:R-:W-:Y:S01]  /*1c10*/  IMAD.WIDE.U32 R2, R48, R113, R120 ;  /* 0x0000007130027225 */ /* 0x00cfe200078e0078 */
[----:B------:R-:W-:-:S03]  /*1c20*/  ISETP.GE.AND P0, PT, R8, R12, PT ;  /* 0x0000000c0800720c */ /* 0x000fc60003f06270 */
[----:B------:R-:W-:-:S04]  /*1c30*/  IMAD R10, R11, R113, R10 ;  /* 0x000000710b0a7224 */ /* 0x000fc800078e020a */
[----:B------:R-:W-:-:S06]  /*1c40*/  IMAD.IADD R10, R3, 0x1, R10 ;  /* 0x00000001030a7824 */ /* 0x000fcc00078e020a */
        /* <DEDUP_REMOVED lines=18> */
.L_x_1165:
[----:B------:R-:W-:Y:S05]  /*1d70*/  BSYNC B0 ;  /* 0x0000000000007941 */ /* 0x000fea0003800000 */
.L_x_1164:
[----:B------:R-:W-:Y:S01]  /*1d80*/  ISETP.GE.AND P0, PT, R16, R12, PT ;  /* 0x0000000c1000720c */ /* 0x000fe20003f06270 */
[----:B------:R-:W-:Y:S01]  /*1d90*/  IMAD.MOV.U32 R17, RZ, RZ, c[0x0][0x1a0] ;  /* 0x00006800ff117624 */ /* 0x000fe200078e00ff */
[----:B------:R-:W-:Y:S01]  /*1da0*/  BSSY B0, `(.L_x_1166) ;  /* 0x0000019000007945 */ /* 0x000fe20003800000 */
[C---:B------:R-:W-:Y:S01]  /*1db0*/  SHF.L.U64.HI R246, R14.reuse, R26, c[0x0][0x19c] ;  /* 0x000067000ef67619 */ /* 0x040fe2000001021a */
[----:B------:R-:W-:Y:S02]  /*1dc0*/  IMAD.SHL.U32 R114, R14, 0x10, RZ ;  /* 0x000000100e727824 */ /* 0x000fe400078e00ff */
[C---:B------:R-:W-:Y:S01]  /*1dd0*/  SHF.L.U64.HI R234, R17.reuse, R21, c[0x0][0x1a4] ;  /* 0x0000690011ea7619 */ /* 0x040fe20000010215 */
[----:B------:R-:W-:-:S06]  /*1de0*/  IMAD.SHL.U32 R231, R17, 0x20, RZ ;  /* 0x0000002011e77824 */ /* 0x000fcc00078e00ff */
[----:B------:R-:W-:Y:S05]  /*1df0*/  @P0 BRA `(.L_x_1167) ;  /* 0x0000013000000947 */ /* 0x000fea0003800000 */
[----:B------:R-:W-:Y:S02]  /*1e00*/  ISETP.GE.AND P1, PT, R236, c[0x0][0x220], PT ;  /* 0x00008800ec007a0c */ /* 0x000fe40003f26270 */
[----:B------:R-:W-:Y:S02]  /*1e10*/  IADD3 R5, P2, R114, R2, RZ ;  /* 0x0000000272057210 */ /* 0x000fe40007f5e0ff */
[----:B------:R-:W-:-:S03]  /*1e20*/  ISETP.GE.AND P0, PT, R251, c[0x0][0x220], PT ;  /* 0x00008800fb007a0c */ /* 0x000fc60003f06270 */
[----:B------:R-:W-:-:S06]  /*1e30*/  IMAD.X R10, R246, 0x1, R10, P2 ;  /* 0x00000001f60a7824 */ /* 0x000fcc00010e060a */
        /* <DEDUP_REMOVED lines=15> */
.L_x_1167:
[----:B------:R-:W-:Y:S05]  /*1f30*/  BSYNC B0 ;  /* 0x0000000000007941 */ /* 0x000fea0003800000 */
.L_x_1166:
[----:B------:R-:W0:Y:S01]  /*1f40*/  LDGDEPBAR ;  /* 0x00000000000079af */ /* 0x000e220000000000 */
[----:B---3--:R-:W-:Y:S01]  /*1f50*/  IMAD.SHL.U32 R2, R20, 0x40, RZ ;  /* 0x0000004014027824 */ /* 0x008fe200078e00ff */
[----:B------:R-:W-:Y:S01]  /*1f60*/  SHF.R.S32.HI R10, RZ, 0x4, R24 ;  /* 0x00000004ff0a7819 */ /* 0x000fe20000011418 */
[C---:B------:R-:W-:Y:S01]  /*1f70*/  IMAD.SHL.U32 R3, R8.reuse, 0x8, RZ ;  /* 0x0000000808037824 */ /* 0x040fe200078e00ff */
[----:B------:R-:W-:Y:S01]  /*1f80*/  ISETP.GE.AND P0, PT, R8, R12, PT ;  /* 0x0000000c0800720c */ /* 0x000fe20003f06270 */
[----:B------:R-:W-:Y:S01]  /*1f90*/  IMAD R5, R234, R48, RZ ;  /* 0x00000030ea057224 */ /* 0x000fe200078e02ff */
[----:B------:R-:W-:Y:S01]  /*1fa0*/  LOP3.LUT R2, R2, 0x1c0, RZ, 0xc0, !PT ;  /* 0x000001c002027812 */ /* 0x000fe200078ec0ff */
[----:B------:R-:W-:Y:S01]  /*1fb0*/  IMAD.MOV.U32 R232, RZ, RZ, R32 ;  /* 0x000000ffffe87224 */ /* 0x000fe200078e0020 */
[----:B--2---:R-:W-:Y:S01]  /*1fc0*/  LEA.HI R6, R24, R10, RZ, 0x1 ;  /* 0x0000000a18067211 */ /* 0x004fe200078f08ff */
[----:B------:R-:W-:Y:S01]  /*1fd0*/  IMAD R14, R11, R231, R5 ;  /* 0x000000e70b0e7224 */ /* 0x000fe200078e0205 */
[----:B------:R-:W-:Y:S01]  /*1fe0*/  LOP3.LUT R7, R2, 0x8, R3, 0xf8, !PT ;  /* 0x0000000802077812 */ /* 0x000fe200078ef803 */
[----:B------:R-:W-:Y:S01]  /*1ff0*/  IMAD.MOV.U32 R233, RZ, RZ, R33 ;  /* 0x000000ffffe97224 */ /* 0x000fe200078e0021 */
[----:B------:R-:W-:Y:S01]  /*2000*/  LOP3.LUT R6, R6, 0xfffffffe, RZ, 0xc0, !PT ;  /* 0xfffffffe06067812 */ /* 0x000fe200078ec0ff */
[----:B------:R-:W-:Y:S01]  /*2010*/  IMAD.MOV.U32 R232, RZ, RZ, R30 ;  /* 0x000000ffffe87224 */ /* 0x000fe200078e001e */
[----:B------:R-:W-:Y:S01]  /*2020*/  SHF.R.U32.HI R2, RZ, 0x3, R2 ;  /* 0x00000003ff027819 */ /* 0x000fe20000011602 */
[----:B------:R-:W-:Y:S01]  /*2030*/  IMAD.SHL.U32 R25, R25, 0x2, RZ ;  /* 0x0000000219197824 */ /* 0x000fe200078e00ff */
[----:B------:R-:W-:Y:S01]  /*2040*/  SHF.R.S32.HI R8, RZ, 0x1f, R18 ;  /* 0x0000001fff087819 */ /* 0x000fe20000011412 */
[----:B------:R-:W-:Y:S01]  /*2050*/  IMAD.IADD R10, R10, 0x1, -R6 ;  /* 0x000000010a0a7824 */ /* 0x000fe200078e0a06 */
[----:B------:R-:W-:Y:S01]  /*2060*/  LOP3.LUT R13, R7, R2, RZ, 0x3c, !PT ;  /* 0x00000002070d7212 */ /* 0x000fe200078e3cff */
[----:B------:R-:W-:Y:S01]  /*2070*/  IMAD.SHL.U32 R2, R22, 0x40, RZ ;  /* 0x0000004016027824 */ /* 0x000fe200078e00ff */
[----:B------:R-:W-:Y:S01]  /*2080*/  LEA.HI R3, R8, R18, RZ, 0x2 ;  /* 0x0000001208037211 */ /* 0x000fe200078f10ff */
[----:B------:R-:W-:Y:S01]  /*2090*/  IMAD R7, R15, 0x10, R27 ;  /* 0x000000100f077824 */ /* 0x000fe200078e021b */
[----:B------:R-:W-:Y:S01]  /*20a0*/  SHF.R.S32.HI R5, RZ, 0x1f, R15 ;  /* 0x0000001fff057819 */ /* 0x000fe2000001140f */
[----:B------:R-:W-:Y:S01]  /*20b0*/  IMAD.SHL.U32 R6, R10, 0x8, RZ ;  /* 0x000000080a067824 */ /* 0x000fe200078e00ff */
[----:B------:R-:W-:-:S04]  /*20c0*/  DEPBAR.LE SB0, 0x0 ;  /* 0x000080000000791a */ /* 0x000fc80000000000 */
[----:B------:R-:W-:Y:S01]  /*20d0*/  BAR.SYNC.DEFER_BLOCKING 0x0 ;  /* 0x0000000000007b1d */ /* 0x000fe20000010000 */
[----:B------:R-:W-:Y:S01]  /*20e0*/  SHF.R.S32.HI R21, RZ, 0x2, R3 ;  /* 0x00000002ff157819 */ /* 0x000fe20000011403 */
[----:B------:R-:W-:Y:S01]  /*20f0*/  IMAD.SHL.U32 R8, R23, 0x40, RZ ;  /* 0x0000004017087824 */ /* 0x000fe200078e00ff */
[----:B------:R-:W-:Y:S02]  /*2100*/  LOP3.LUT R2, R2, 0x1c0, RZ, 0xc0, !PT ;  /* 0x000001c002027812 */ /* 0x000fe400078ec0ff */
[----:B------:R-:W-:Y:S01]  /*2110*/  LEA.HI R3, R5, R15, RZ, 0x2 ;  /* 0x0000000f05037211 */ /* 0x000fe200078f10ff */
[----:B------:R2:W-:Y:S01]  /*2120*/  STL [R1+0x3c], R21 ;  /* 0x00003c1501007387 */ /* 0x0005e20000100800 */
[----:B------:R-:W-:Y:S01]  /*2130*/  IADD3 R5, R7, 0x1, R21 ;  /* 0x0000000107057810 */ /* 0x000fe20007ffe015 */
[----:B------:R-:W-:Y:S01]  /*2140*/  BSSY B0, `(.L_x_1168) ;  /* 0x0000026000007945 */ /* 0x000fe20003800000 */
[----:B------:R-:W-:Y:S02]  /*2150*/  LOP3.LUT R6, R2, 0x8, R6, 0xf8, !PT ;  /* 0x0000000802067812 */ /* 0x000fe400078ef806 */
[----:B------:R-:W-:-:S02]  /*2160*/  SHF.R.U32.HI R7, RZ, 0x3, R2 ;  /* 0x00000003ff077819 */ /* 0x000fc40000011602 */
[----:B------:R-:W-:Y:S02]  /*2170*/  LOP3.LUT R2, R3, 0xfffffffc, RZ, 0xc0, !PT ;  /* 0xfffffffc03027812 */ /* 0x000fe400078ec0ff */
[----:B------:R-:W-:Y:S01]  /*2180*/  LOP3.LUT R3, R8, 0xfffffe00, RZ, 0xc0, !PT ;  /* 0xfffffe0008037812 */ /* 0x000fe200078ec0ff */
[----:B------:R-:W-:Y:S01]  /*2190*/  IMAD.WIDE.U32 R8, R48, R231, R232 ;  /* 0x000000e730087225 */ /* 0x000fe200078e00e8 */
[----:B------:R-:W-:Y:S02]  /*21a0*/  LOP3.LUT R7, R6, R7, RZ, 0x3c, !PT ;  /* 0x0000000706077212 */ /* 0x000fe400078e3cff */
[----:B------:R-:W-:Y:S01]  /*21b0*/  IADD3 R11, R49, R5, -R19 ;  /* 0x00000005310b7210 */ /* 0x000fe20007ffe813 */
[----:B------:R-:W-:Y:S01]  /*21c0*/  IMAD.IADD R2, R15, 0x1, -R2 ;  /* 0x000000010f027824 */ /* 0x000fe200078e0a02 */
[----:B------:R-:W-:Y:S01]  /*21d0*/  LOP3.LUT R245, R25, 0x6, RZ, 0xc0, !PT ;  /* 0x0000000619f57812 */ /* 0x000fe200078ec0ff */
[----:B------:R-:W-:Y:S01]  /*21e0*/  IMAD R6, R15, 0x400, R3 ;  /* 0x000004000f067824 */ /* 0x000fe200078e0203 */
[----:B------:R-:W-:Y:S01]  /*21f0*/  IADD3 R50, R11, c[0x0][0x2e8], RZ ;  /* 0x0000ba000b327a10 */ /* 0x000fe20007ffe0ff */
[----:B------:R2:W-:Y:S01]  /*2200*/  @P0 STS.128 [R224+0xa000], RZ ;  /* 0x00a000ffe0000388 */ /* 0x0005e20000000c00 */
[----:B------:R-:W-:-:S02]  /*2210*/  IMAD R5, R10, 0x200, R13 ;  /* 0x000002000a057824 */ /* 0x000fc400078e020d */
[C---:B------:R-:W-:Y:S01]  /*2220*/  IMAD.IADD R6, R7.reuse, 0x1, R6 ;  /* 0x0000000107067824 */ /* 0x040fe200078e0206 */
[----:B------:R2:W-:Y:S01]  /*2230*/  STL [R1+0x48], R2 ;  /* 0x0000480201007387 */ /* 0x0005e20000100800 */
[----:B------:R-:W-:Y:S01]  /*2240*/  LOP3.LUT R7, R7, R3, RZ, 0xfc, !PT ;  /* 0x0000000307077212 */ /* 0x000fe200078efcff */
[----:B------:R-:W-:Y:S02]  /*2250*/  IMAD.IADD R10, R9, 0x1, R14 ;  /* 0x00000001090a7824 */ /* 0x000fe400078e020e */
[----:B------:R2:W-:Y:S04]  /*2260*/  @P0 STS.128 [R224+0xb000], RZ ;  /* 0x00b000ffe0000388 */ /* 0x0005e80000000c00 */
[----:B------:R2:W-:Y:S01]  /*2270*/  STL.64 [R1], R232 ;  /* 0x000000e801007387 */ /* 0x0005e20000100a00 */
        /* <DEDUP_REMOVED lines=18> */
.L_x_1169:
[----:B------:R-:W-:Y:S05]  /*23a0*/  BSYNC B0 ;  /* 0x0000000000007941 */ /* 0x000fea0003800000 */
.L_x_1168:
[----:B------:R-:W-:Y:S01]  /*23b0*/  ISETP.GE.AND P0, PT, R16, R12, PT ;  /* 0x0000000c1000720c */ /* 0x000fe20003f06270 */
[----:B------:R-:W-:Y:S01]  /*23c0*/  BSSY B0, `(.L_x_1170) ;  /* 0x000001d000007945 */ /* 0x000fe20003800000 */
[C---:B------:R-:W-:Y:S01]  /*23d0*/  SHF.L.U64.HI R229, R17.reuse, R26, c[0x0][0x1a4] ;  /* 0x0000690011e57619 */ /* 0x040fe2000001021a */
[----:B------:R-:W-:Y:S01]  /*23e0*/  IMAD.SHL.U32 R230, R17, 0x10, RZ ;  /* 0x0000001011e67824 */ /* 0x000fe200078e00ff */
[----:B------:R-:W-:-:S03]  /*23f0*/  R2P PR, R20, 0x6 ;  /* 0x0000000614007804 */ /* 0x000fc60000000000 */
[----:B------:R3:W-:Y:S02]  /*2400*/  STL [R1+0x38], R229 ;  /* 0x000038e501007387 */ /* 0x0007e40000100800 */
[----:B--2---:R-:W-:Y:S02]  /*2410*/  SEL R3, R28, 0xffffffe0, !P2 ;  /* 0xffffffe01c037807 */ /* 0x004fe40005000000 */
[----:B------:R-:W-:Y:S02]  /*2420*/  SEL R2, R29, 0xfffffff0, !P1 ;  /* 0xfffffff01d027807 */ /* 0x000fe40004800000 */
[----:B------:R3:W-:Y:S04]  /*2430*/  @P0 STS.128 [R224+0xa800], RZ ;  /* 0x00a800ffe0000388 */ /* 0x0007e80000000c00 */
[----:B------:R3:W-:Y:S01]  /*2440*/  @P0 STS.128 [R224+0xb800], RZ ;  /* 0x00b800ffe0000388 */ /* 0x0007e20000000c00 */
[----:B------:R-:W-:Y:S05]  /*2450*/  @P0 BRA `(.L_x_1171) ;  /* 0x0000013000000947 */ /* 0x000fea0003800000 */
[----:B------:R-:W-:Y:S02]  /*2460*/  ISETP.GE.AND P1, PT, R236, c[0x0][0x220], PT ;  /* 0x00008800ec007a0c */ /* 0x000fe40003f26270 */
[----:B------:R-:W-:-:S02]  /*2470*/  IADD3 R8, P2, R230, R8, RZ ;  /* 0x00000008e6087210 */ /* 0x000fc40007f5e0ff */
        /* <DEDUP_REMOVED lines=17> */
.L_x_1171:
[----:B------:R-:W-:Y:S05]  /*2590*/  BSYNC B0 ;  /* 0x0000000000007941 */ /* 0x000fea0003800000 */
.L_x_1170:
[----:B------:R-:W-:Y:S01]  /*25a0*/  IMAD.SHL.U32 R214, R6, 0x2, RZ ;  /* 0x0000000206d67824 */ /* 0x000fe200078e00ff */
[----:B------:R-:W0:Y:S01]  /*25b0*/  LDGDEPBAR ;  /* 0x00000000000079af */ /* 0x000e220000000000 */
[----:B------:R-:W-:Y:S02]  /*25c0*/  IMAD.SHL.U32 R212, R5, 0x2, RZ ;  /* 0x0000000205d47824 */ /* 0x000fe400078e00ff */
[----:B------:R-:W-:Y:S01]  /*25d0*/  IMAD R216, R4, 0x2, R214 ;  /* 0x0000000204d87824 */ /* 0x000fe200078e02d6 */
[----:B------:R-:W-:Y:S01]  /*25e0*/  LDSM.16.M88.4 R12, [R214] ;  /* 0x00000000d60c783b */ /* 0x000fe20000000200 */
[----:B------:R-:W-:Y:S01]  /*25f0*/  IMAD R6, R2, 0x2, R212 ;  /* 0x0000000202067824 */ /* 0x000fe200078e02d4 */
[----:B------:R-:W-:Y:S01]  /*2600*/  IADD3 R5, R212, 0x8000, RZ ;  /* 0x00008000d4057810 */ /* 0x000fe20007ffe0ff */
[----:B------:R-:W-:Y:S01]  /*2610*/  IMAD R222, R0, 0x2, R214 ;  /* 0x0000000200de7824 */ /* 0x000fe200078e02d6 */
[----:B------:R-:W5:Y:S01]  /*2620*/  LDSM.16.M88.4 R24, [R212+0x8000] ;  /* 0x00800000d418783b */ /* 0x000f620000000200 */
[----:B------:R-:W-:-:S02]  /*2630*/  IMAD R221, R3, 0x2, R212 ;  /* 0x0000000203dd7824 */ /* 0x000fc400078e02d4 */
[----:B------:R-:W-:Y:S01]  /*2640*/  IMAD R223, R2, 0x2, R5 ;  /* 0x0000000202df7824 */ /* 0x000fe200078e0205 */
[----:B--2---:R-:W2:Y:S01]  /*2650*/  LDSM.16.M88.4 R8, [R214+0x2000] ;  /* 0x00200000d608783b */ /* 0x004ea20000000200 */
[----:B------:R-:W-:Y:S01]  /*2660*/  IMAD R220, R0, 0x2, R216 ;  /* 0x0000000200dc7824 */ /* 0x000fe200078e02d8 */
[C---:B------:R-:W-:Y:S01]  /*2670*/  IADD3 R5, R50.reuse, 0x40, RZ ;  /* 0x0000004032057810 */ /* 0x040fe20007ffe0ff */
[----:B------:R-:W-:Y:S01]  /*2680*/  IMAD R219, R3, 0x2, R223 ;  /* 0x0000000203db7824 */ /* 0x000fe200078e02df */
[----:B-1----:R-:W1:Y:S01]  /*2690*/  LDSM.16.M88.4 R28, [R212+0x8800] ;  /* 0x00880000d41c783b */ /* 0x002e620000000200 */
[----:B------:R-:W-:-:S03]  /*26a0*/  IADD3 R3, R50, 0x8, RZ ;  /* 0x0000000832037810 */ /* 0x000fc60007ffe0ff */
[----:B------:R-:W-:Y:S04]  /*26b0*/  LDSM.16.M88.4 R20, [R216] ;  /* 0x00000000d814783b */ /* 0x000fe80000000200 */
[----:B------:R-:W3:Y:S04]  /*26c0*/  LDSM.16.M88.4 R32, [R6+0x8000] ;  /* 0x008000000620783b */ /* 0x000ee80000000200 */
[----:B------:R-:W4:Y:S04]  /*26d0*/  LDSM.16.M88.4 R16, [R216+0x2000] ;  /* 0x00200000d810783b */ /* 0x000f280000000200 */
[----:B------:R-:W1:Y:S01]  /*26e0*/  LDSM.16.M88.4 R52, [R6+0x8800] ;  /* 0x008800000634783b */ /* 0x000e620000000200 */
[-C--:B-----5:R-:W-:Y:S08]  /*26f0*/  HMMA.16816.F32 R56, R12, R24.reuse, RZ ;  /* 0x000000180c38723c */ /* 0x0a0ff000000018ff */
[C---:B--2---:R-:W-:Y:S08]  /*2700*/  HMMA.16816.F32 R44, R8.reuse, R24, RZ ;  /* 0x00000018082c723c */ /* 0x044ff000000018ff */
[-C--:B------:R-:W-:Y:S08]  /*2710*/  HMMA.16816.F32 R64, R8, R26.reuse, RZ ;  /* 0x0000001a0840723c */ /* 0x080ff000000018ff */
[C---:B------:R-:W-:Y:S01]  /*2720*/  HMMA.16816.F32 R84, R12.reuse, R26, RZ ;  /* 0x0000001a0c54723c */ /* 0x040fe200000018ff */
[----:B------:R-:W-:Y:S07]  /*2730*/  LDSM.16.M88.4 R24, [R221+0x8000] ;  /* 0x00800000dd18783b */ /* 0x000fee0000000200 */
[C---:B-1----:R-:W-:Y:S08]  /*2740*/  HMMA.16816.F32 R68, R12.reuse, R28, RZ ;  /* 0x0000001c0c44723c */ /* 0x042ff000000018ff */
[----:B------:R-:W-:Y:S01]  /*2750*/  HMMA.16816.F32 R80, R12, R30, RZ ;  /* 0x0000001e0c50723c */ /* 0x000fe200000018ff */
[----:B------:R-:W1:Y:S07]  /*2760*/  LDSM.16.M88.4 R12, [R222] ;  /* 0x00000000de0c783b */ /* 0x000e6e0000000200 */
[C---:B------:R-:W-:Y:S08]  /*2770*/  HMMA.16816.F32 R40, R8.reuse, R28, RZ ;  /* 0x0000001c0828723c */ /* 0x040ff000000018ff */
[----:B------:R-:W-:Y:S01]  /*2780*/  HMMA.16816.F32 R36, R8, R30, RZ ;  /* 0x0000001e0824723c */ /* 0x000fe200000018ff */
[----:B------:R-:W2:Y:S07]  /*2790*/  LDSM.16.M88.4 R8, [R222+0x2000] ;  /* 0x00200000de08783b */ /* 0x000eae0000000200 */
[-C--:B---3--:R-:W-:Y:S01]  /*27a0*/  HMMA.16816.F32 R28, R20, R32.reuse, R56 ;  /* 0x00000020141c723c */ /* 0x088fe20000001838 */
[----:B------:R-:W-:Y:S07]  /*27b0*/  LDSM.16.M88.4 R56, [R219] ;  /* 0x00000000db38783b */ /* 0x000fee0000000200 */
[C---:B----4-:R-:W-:Y:S01]  /*27c0*/  HMMA.16816.F32 R60, R16.reuse, R32, R44 ;  /* 0x00000020103c723c */ /* 0x050fe2000000182c */
[----:B------:R-:W3:Y:S07]  /*27d0*/  LDSM.16.M88.4 R44, [R220] ;  /* 0x00000000dc2c783b */ /* 0x000eee0000000200 */
[----:B------:R-:W-:Y:S01]  /*27e0*/  HMMA.16816.F32 R88, R16, R52, R40 ;  /* 0x000000341058723c */ /* 0x000fe20000001828 */
[----:B------:R-:W-:Y:S07]  /*27f0*/  LDSM.16.M88.4 R40, [R220+0x2000] ;  /* 0x00200000dc28783b */ /* 0x000fee0000000200 */
[----:B-1----:R-:W-:Y:S08]  /*2800*/  HMMA.16816.F32 R28, R12, R24, R28 ;  /* 0x000000180c1c723c */ /* 0x002ff0000000181c */
[C---:B------:R-:W-:Y:S08]  /*2810*/  HMMA.16816.F32 R92, R16.reuse, R34, R64 ;  /* 0x00000022105c723c */ /* 0x040ff00000001840 */
[----:B------:R-:W-:Y:S01]  /*2820*/  HMMA.16816.F32 R76, R16, R54, R36 ;  /* 0x00000036104c723c */ /* 0x000fe20000001824 */
[----:B------:R-:W1:Y:S04]  /*2830*/  LDSM.16.M88.4 R16, [R221+0x8800] ;  /* 0x00880000dd10783b */ /* 0x000e680000000200 */
[----:B------:R-:W-:Y:S03]  /*2840*/  LDSM.16.M88.4 R36, [R214+0x4000] ;  /* 0x00400000d624783b */ /* 0x000fe60000000200 */
[----:B------:R-:W-:Y:S01]  /*2850*/  HMMA.16816.F32 R72, R20, R52, R68 ;  /* 0x000000341448723c */ /* 0x000fe20000001844 */
[----:B------:R-:W4:Y:S07]  /*2860*/  LDSM.16.M88.4 R68, [R212+0x9000] ;  /* 0x00900000d444783b */ /* 0x000f2e0000000200 */
[----:B--2---:R-:W-:Y:S08]  /*2870*/  HMMA.16816.F32 R60, R8, R24, R60 ;  /* 0x00000018083c723c */ /* 0x004ff0000000183c */
[C---:B------:R-:W-:Y:S01]  /*2880*/  HMMA.16816.F32 R64, R20.reuse, R34, R84 ;  /* 0x000000221440723c */ /* 0x040fe20000001854 */
[----:B------:R-:W2:Y:S04]  /*2890*/  LDSM.16.M88.4 R32, [R214+0x6000] ;  /* 0x00600000d620783b */ /* 0x000ea80000000200 */
[----:B------:R-:W-:Y:S03]  /*28a0*/  LDSM.16.M88.4 R84, [R6+0x9000] ;  /* 0x009000000654783b */ /* 0x000fe60000000200 */
[----:B------:R-:W-:Y:S08]  /*28b0*/  HMMA.16816.F32 R52, R20, R54, R80 ;  /* 0x000000361434723c */ /* 0x000ff00000001850 */
[----:B---3--:R-:W-:Y:S01]  /*28c0*/  HMMA.16816.F32 R20, R44, R56, R28 ;  /* 0x000000382c14723c */ /* 0x008fe2000000181c */
[----:B------:R-:W3:Y:S07]  /*28d0*/  LDSM.16.M88.4 R28, [R216+0x4000] ;  /* 0x00400000d81c783b */ /* 0x000eee0000000200 */
[C---:B-1----:R-:W-:Y:S08]  /*28e0*/  HMMA.16816.F32 R104, R8.reuse, R16, R88 ;  /* 0x000000100868723c */ /* 0x042ff00000001858 */
[----:B------:R-:W-:Y:S08]  /*28f0*/  HMMA.16816.F32 R88, R8, R26, R92 ;  /* 0x0000001a0858723c */ /* 0x000ff0000000185c */
[----:B------:R-:W-:Y:S08]  /*2900*/  HMMA.16816.F32 R60, R40, R56, R60 ;  /* 0x00000038283c723c */ /* 0x000ff0000000183c */
[----:B------:R-:W-:Y:S01]  /*2910*/  HMMA.16816.F32 R24, R12, R26, R64 ;  /* 0x0000001a0c18723c */ /* 0x000fe20000001840 */
[----:B------:R-:W-:Y:S07]  /*2920*/  LDSM.16.M88.4 R64, [R219+0x800] ;  /* 0x00080000db40783b */ /* 0x000fee0000000200 */
[----:B----4-:R-:W-:Y:S08]  /*2930*/  HMMA.16816.F32 R20, R36, R68, R20 ;  /* 0x000000442414723c */ /* 0x010ff00000001814 */
[----:B------:R-:W-:Y:S01]  /*2940*/  HMMA.16816.F32 R108, R8, R18, R76 ;  /* 0x00000012086c723c */ /* 0x000fe2000000184c */
[----:B------:R-:W-:Y:S07]  /*2950*/  LDSM.16.M88.4 R8, [R220+0x4000] ;  /* 0x00400000dc08783b */ /* 0x000fee0000000200 */
[C---:B------:R-:W-:Y:S08]  /*2960*/  HMMA.16816.F32 R96, R12.reuse, R16, R72 ;  /* 0x000000100c60723c */ /* 0x040ff00000001848 */
[----:B------:R-:W-:Y:S01]  /*2970*/  HMMA.16816.F32 R92, R12, R18, R52 ;  /* 0x000000120c5c723c */ /* 0x000fe20000001834 */
[----:B------:R-:W1:Y:S04]  /*2980*/  LDSM.16.M88.4 R16, [R216+0x6000] ;  /* 0x00600000d810783b */ /* 0x000e680000000200 */
[----:B------:R-:W-:Y:S03]  /*2990*/  LDSM.16.M88.4 R52, [R221+0x9000] ;  /* 0x00900000dd34783b */ /* 0x000fe60000000200 */
[----:B--2---:R-:W-:Y:S01]  /*29a0*/  HMMA.16816.F32 R76, R32, R68, R60 ;  /* 0x00000044204c723c */ /* 0x004fe2000000183c */
[----:B------:R-:W2:Y:S07]  /*29b0*/  LDSM.16.M88.4 R12, [R222+0x4000] ;  /* 0x00400000de0c783b */ /* 0x000eae0000000200 */
[----:B------:R-:W-:Y:S01]  /*29c0*/  HMMA.16816.F32 R72, R44, R58, R24 ;  /* 0x0000003a2c48723c */ /* 0x000fe20000001818 */
[----:B------:R-:W4:Y:S07]  /*29d0*/  LDSM.16.M88.4 R24, [R222+0x6000] ;  /* 0x00600000de18783b */ /* 0x000f2e0000000200 */
[----:B---3--:R-:W-:Y:S01]  /*29e0*/  HMMA.16816.F32 R60, R28, R84, R20 ;  /* 0x000000541c3c723c */ /* 0x008fe20000001814 */
[----:B------:R-:W-:Y:S07]  /*29f0*/  LDSM.16.M88.4 R20, [R220+0x6000] ;  /* 0x00600000dc14783b */ /* 0x000fee0000000200 */
[----:B------:R-:W-:Y:S01]  /*2a00*/  HMMA.16816.F32 R88, R40, R58, R88 ;  /* 0x0000003a2858723c */ /* 0x000fe20000001858 */
[----:B------:R-:W3:Y:S07]  /*2a10*/  LDSM.16.M88.4 R56, [R219+0x1000] ;  /* 0x00100000db38783b */ /* 0x000eee0000000200 */
[----:B------:R-:W-:Y:S08]  /*2a20*/  HMMA.16816.F32 R80, R36, R70, R72 ;  /* 0x000000462450723c */ /* 0x000ff00000001848 */
[----:B-1----:R-:W-:Y:S08]  /*2a30*/  HMMA.16816.F32 R76, R16, R84, R76 ;  /* 0x00000054104c723c */ /* 0x002ff0000000184c */
[----:B--2---:R-:W-:Y:S01]  /*2a40*/  HMMA.16816.F32 R72, R12, R52, R60 ;  /* 0x000000340c48723c */ /* 0x004fe2000000183c */
[----:B------:R-:W1:Y:S07]  /*2a50*/  LDSM.16.M88.4 R60, [R212+0x9800] ;  /* 0x00980000d43c783b */ /* 0x000e6e0000000200 */
[----:B------:R-:W-:Y:S08]  /*2a60*/  HMMA.16816.F32 R88, R32, R70, R88 ;  /* 0x000000462058723c */ /* 0x000ff00000001858 */
[C---:B------:R-:W-:Y:S08]  /*2a70*/  HMMA.16816.F32 R96, R44.reuse, R64, R96 ;  /* 0x000000402c60723c */ /* 0x040ff00000001860 */
[----:B------:R-:W-:Y:S01]  /*2a80*/  HMMA.16816.F32 R100, R44, R66, R92 ;  /* 0x000000422c64723c */ /* 0x000fe2000000185c */
[----:B------:R2:W5:Y:S07]  /*2a90*/  LDSM.16.M88.4 R44, [R6+0x9800] ;  /* 0x00980000062c783b */ /* 0x00056e0000000200 */
[----:B----4-:R-:W-:Y:S08]  /*2aa0*/  HMMA.16816.F32 R68, R24, R52, R76 ;  /* 0x000000341844723c */ /* 0x010ff0000000184c */
[----:B------:R-:W-:Y:S08]  /*2ab0*/  HMMA.16816.F32 R76, R40, R64, R104 ;  /* 0x00000040284c723c */ /* 0x000ff00000001868 */
[----:B------:R-:W-:Y:S01]  /*2ac0*/  HMMA.16816.F32 R80, R28, R86, R80 ;  /* 0x000000561c50723c */ /* 0x000fe20000001850 */
[----:B--2---:R-:W-:-:S07]  /*2ad0*/  IADD3 R6, R50, 0x48, RZ ;  /* 0x0000004832067810 */ /* 0x004fce0007ffe0ff */
[----:B---3--:R-:W-:Y:S08]  /*2ae0*/  HMMA.16816.F32 R92, R8, R56, R72 ;  /* 0x00000038085c723c */ /* 0x008ff00000001848 */
[----:B------:R-:W-:Y:S08]  /*2af0*/  HMMA.16816.F32 R84, R16, R86, R88 ;  /* 0x000000561054723c */ /* 0x000ff00000001858 */
[----:B-1----:R-:W-:Y:S08]  /*2b00*/  HMMA.16816.F32 R72, R36, R60, R96 ;  /* 0x0000003c2448723c */ /* 0x002ff00000001860 */
[----:B------:R-:W-:Y:S01]  /*2b10*/  HMMA.16816.F32 R88, R20, R56, R68 ;  /* 0x000000381458723c */ /* 0x000fe20000001844 */
[----:B------:R-:W1:Y:S01]  /*2b20*/  LDSM.16.M88.4 R68, [R221+0x9800] ;  /* 0x00980000dd44783b */ /* 0x000e620000000200 */
[----:B------:R-:W-:-:S04]  /*2b30*/  FMUL.FTZ R2, R92, c[0x0][0x2ec] ;  /* 0x0000bb005c027a20 */ /* 0x000fc80000410000 */
[----:B------:R2:W-:Y:S02]  /*2b40*/  MUFU.TANH R96, R2 ;  /* 0x0000000200607308 */ /* 0x0005e40000002400 */
[----:B------:R-:W-:Y:S08]  /*2b50*/  HMMA.16816.F32 R40, R40, R66, R108 ;  /* 0x000000422828723c */ /* 0x000ff0000000186c */
[----:B------:R-:W-:Y:S01]  /*2b60*/  HMMA.16816.F32 R76, R32, R60, R76 ;  /* 0x0000003c204c723c */ /* 0x000fe2000000184c */
[----:B--2---:R-:W-:-:S07]  /*2b70*/  FMUL.FTZ R2, R93, c[0x0][0x2ec] ;  /* 0x0000bb005d027a20 */ /* 0x004fce0000410000 */
[-C--:B------:R-:W-:Y:S01]  /*2b80*/  HMMA.16816.F32 R80, R12, R54.reuse, R80 ;  /* 0x000000360c50723c */ /* 0x080fe20000001850 */
[----:B------:R2:W3:Y:S07]  /*2b90*/  MUFU.TANH R65, R2 ;  /* 0x0000000200417308 */ /* 0x0004ee0000002400 */
[----:B------:R-:W-:Y:S08]  /*2ba0*/  HMMA.16816.F32 R84, R24, R54, R84 ;  /* 0x000000361854723c */ /* 0x000ff00000001854 */
[----:B-----5:R-:W-:Y:S01]  /*2bb0*/  HMMA.16816.F32 R52, R28, R44, R72 ;  /* 0x0000002c1c34723c */ /* 0x020fe20000001848 */
[----:B--2---:R-:W-:-:S04]  /*2bc0*/  FMUL.FTZ R2, R94, c[0x0][0x2ec] ;  /* 0x0000bb005e027a20 */ /* 0x004fc80000410000 */
[----:B------:R2:W-:Y:S03]  /*2bd0*/  MUFU.TANH R93, R2 ;  /* 0x00000002005d7308 */ /* 0x0005e60000002400 */
[----:B------:R-:W-:Y:S01]  /*2be0*/  HMMA.16816.F32 R72, R36, R62, R100 ;  /* 0x0000003e2448723c */ /* 0x000fe20000001864 */
[----:B------:R-:W4:Y:S01]  /*2bf0*/  LDSM.16.M88.4 R36, [R219+0x1800] ;  /* 0x00180000db24783b */ /* 0x000f220000000200 */
[----:B------:R-:W-:-:S06]  /*2c00*/  DEPBAR.LE SB0, 0x0 ;  /* 0x000080000000791a */ /* 0x000fcc0000000000 */
[----:B------:R-:W-:Y:S01]  /*2c10*/  HMMA.16816.F32 R32, R32, R62, R40 ;  /* 0x0000003e2020723c */ /* 0x000fe20000001828 */
[----:B--2---:R-:W-:-:S07]  /*2c20*/  FMUL.FTZ R2, R95, c[0x0][0x2ec] ;  /* 0x0000bb005f027a20 */ /* 0x004fce0000410000 */
[----:B------:R-:W-:Y:S01]  /*2c30*/  HMMA.16816.F32 R76, R16, R44, R76 ;  /* 0x0000002c104c723c */ /* 0x000fe2000000184c */
[----:B------:R2:W5:Y:S07]  /*2c40*/  MUFU.TANH R64, R2 ;  /* 0x0000000200407308 */ /* 0x00056e0000002400 */
[-C--:B------:R-:W-:Y:S08]  /*2c50*/  HMMA.16816.F32 R80, R8, R58.reuse, R80 ;  /* 0x0000003a0850723c */ /* 0x080ff00000001850 */
[----:B------:R-:W-:Y:S01]  /*2c60*/  HMMA.16816.F32 R84, R20, R58, R84 ;  /* 0x0000003a1454723c */ /* 0x000fe20000001854 */
[----:B--2---:R-:W-:-:S04]  /*2c70*/  FMUL.FTZ R2, R88, c[0x0][0x2ec] ;  /* 0x0000bb0058027a20 */ /* 0x004fc80000410000 */
[----:B------:R2:W-:Y:S03]  /*2c80*/  MUFU.TANH R92, R2 ;  /* 0x00000002005c7308 */ /* 0x0005e60000002400 */
[----:B-1----:R-:W-:Y:S08]  /*2c90*/  HMMA.16816.F32 R56, R12, R68, R52 ;  /* 0x000000440c38723c */ /* 0x002ff00000001834 */
[----:B------:R-:W-:Y:S01]  /*2ca0*/  HMMA.16816.F32 R28, R28, R46, R72 ;  /* 0x0000002e1c1c723c */ /* 0x000fe20000001848 */
[----:B------:R-:W-:-:S02]  /*2cb0*/  FMUL.FTZ R82, R82, c[0x0][0x2ec] ;  /* 0x0000bb0052527a20 */ /* 0x000fc40000410000 */
[----:B------:R-:W-:Y:S02]  /*2cc0*/  FMUL.FTZ R81, R81, c[0x0][0x2ec] ;  /* 0x0000bb0051517a20 */ /* 0x000fe40000410000 */
[----:B------:R-:W-:Y:S02]  /*2cd0*/  FMUL.FTZ R83, R83, c[0x0][0x2ec] ;  /* 0x0000bb0053537a20 */ /* 0x000fe40000410000 */
[----:B--2---:R-:W-:Y:S01]  /*2ce0*/  FMUL.FTZ R2, R89, c[0x0][0x2ec] ;  /* 0x0000bb0059027a20 */ /* 0x004fe20000410000 */
[----:B------:R-:W-:Y:S01]  /*2cf0*/  HMMA.16816.F32 R16, R16, R46, R32 ;  /* 0x0000002e1010723c */ /* 0x000fe20000001820 */
[----:B------:R-:W-:Y:S01]  /*2d00*/  FMUL.FTZ R84, R84, c[0x0][0x2ec] ;  /* 0x0000bb0054547a20 */ /* 0x000fe20000410000 */
[----:B------:R-:W-:Y:S01]  /*2d10*/  MUFU.TANH R45, R81 ;  /* 0x00000051002d7308 */ /* 0x000fe20000002400 */
[----:B------:R-:W-:Y:S02]  /*2d20*/  FMUL.FTZ R86, R86, c[0x0][0x2ec] ;  /* 0x0000bb0056567a20 */ /* 0x000fe40000410000 */
[----:B------:R-:W-:-:S03]  /*2d30*/  FMUL.FTZ R85, R85, c[0x0][0x2ec] ;  /* 0x0000bb0055557a20 */ /* 0x000fc60000410000 */
[----:B------:R-:W-:Y:S02]  /*2d40*/  HMMA.16816.F32 R52, R24, R68, R76 ;  /* 0x000000441834723c */ /* 0x000fe4000000184c */
[----:B------:R1:W2:Y:S06]  /*2d50*/  MUFU.TANH R61, R2 ;  /* 0x00000002003d7308 */ /* 0x0002ac0000002400 */
[----:B----4-:R-:W-:Y:S02]  /*2d60*/  HMMA.16816.F32 R56, R8, R36, R56 ;  /* 0x000000240838723c */ /* 0x010fe40000001838 */
[----:B------:R-:W-:Y:S06]  /*2d70*/  MUFU.TANH R82, R82 ;  /* 0x0000005200527308 */ /* 0x000fec0000002400 */
[-C--:B------:R-:W-:Y:S01]  /*2d80*/  HMMA.16816.F32 R12, R12, R70.reuse, R28 ;  /* 0x000000460c0c723c */ /* 0x080fe2000000181c */
[----:B-1----:R-:W-:Y:S01]  /*2d90*/  FMUL.FTZ R2, R90, c[0x0][0x2ec] ;  /* 0x0000bb005a027a20 */ /* 0x002fe20000410000 */
[----:B------:R-:W-:Y:S06]  /*2da0*/  MUFU.TANH R84, R84 ;  /* 0x0000005400547308 */ /* 0x000fec0000002400 */
[----:B------:R-:W-:Y:S02]  /*2db0*/  HMMA.16816.F32 R24, R24, R70, R16 ;  /* 0x000000461818723c */ /* 0x000fe40000001810 */
[----:B------:R1:W-:Y:S06]  /*2dc0*/  MUFU.TANH R88, R2 ;  /* 0x0000000200587308 */ /* 0x0003ec0000002400 */
[----:B------:R-:W-:Y:S01]  /*2dd0*/  HMMA.16816.F32 R40, R20, R36, R52 ;  /* 0x000000241428723c */ /* 0x000fe20000001834 */
[----:B------:R-:W-:Y:S01]  /*2de0*/  FMUL.FTZ R56, R56, c[0x0][0x2ec] ;  /* 0x0000bb0038387a20 */ /* 0x000fe20000410000 */
[----:B------:R-:W-:Y:S01]  /*2df0*/  MUFU.TANH R86, R86 ;  /* 0x0000005600567308 */ /* 0x000fe20000002400 */
[----:B------:R-:W-:-:S05]  /*2e00*/  FMUL.FTZ R57, R57, c[0x0][0x2ec] ;  /* 0x0000bb0039397a20 */ /* 0x000fca0000410000 */
[-C--:B------:R-:W-:Y:S01]  /*2e10*/  HMMA.16816.F32 R28, R8, R38.reuse, R12 ;  /* 0x00000026081c723c */ /* 0x080fe2000000180c */
[----:B-1----:R-:W-:Y:S01]  /*2e20*/  FMUL.FTZ R2, R91, c[0x0][0x2ec] ;  /* 0x0000bb005b027a20 */ /* 0x002fe20000410000 */
[----:B------:R-:W-:Y:S05]  /*2e30*/  MUFU.TANH R83, R83 ;  /* 0x0000005300537308 */ /* 0x000fea0000002400 */
[-C--:B------:R-:W-:Y:S01]  /*2e40*/  IMNMX R9, R3, R49.reuse, PT ;  /* 0x0000003103097217 */ /* 0x080fe20003800200 */
[----:B------:R-:W-:Y:S01]  /*2e50*/  HMMA.16816.F32 R20, R20, R38, R24 ;  /* 0x000000261414723c */ /* 0x000fe20000001818 */
[-C--:B------:R-:W-:Y:S02]  /*2e60*/  IMNMX R11, R5, R49.reuse, PT ;  /* 0x00000031050b7217 */ /* 0x080fe40003800200 */
[-C--:B------:R-:W-:Y:S01]  /*2e70*/  IMNMX R10, R50, R49.reuse, PT ;  /* 0x00000031320a7217 */ /* 0x080fe20003800200 */
[----:B------:R1:W4:Y:S01]  /*2e80*/  MUFU.TANH R60, R2 ;  /* 0x00000002003c7308 */ /* 0x0003220000002400 */
[----:B------:R-:W-:-:S03]  /*2e90*/  IMNMX R12, R6, R49, PT ;  /* 0x00000031060c7217 */ /* 0x000fc60003800200 */
[----:B------:R-:W-:Y:S02]  /*2ea0*/  FMUL.FTZ R40, R40, c[0x0][0x2ec] ;  /* 0x0000bb0028287a20 */ /* 0x000fe40000410000 */
[----:B------:R-:W-:Y:S02]  /*2eb0*/  FMUL.FTZ R6, R42, c[0x0][0x2ec] ;  /* 0x0000bb002a067a20 */ /* 0x000fe40000410000 */
[----:B------:R-:W-:Y:S01]  /*2ec0*/  MUFU.TANH R85, R85 ;  /* 0x0000005500557308 */ /* 0x000fe20000002400 */
[----:B------:R-:W-:-:S03]  /*2ed0*/  FMUL.FTZ R41, R41, c[0x0][0x2ec] ;  /* 0x0000bb0029297a20 */ /* 0x000fc60000410000 */
[----:B------:R-:W-:Y:S02]  /*2ee0*/  FMUL.FTZ R28, R28, c[0x0][0x2ec] ;  /* 0x0000bb001c1c7a20 */ /* 0x000fe40000410000 */
[----:B------:R-:W-:Y:S02]  /*2ef0*/  FMUL.FTZ R29, R29, c[0x0][0x2ec] ;  /* 0x0000bb001d1d7a20 */ /* 0x000fe40000410000 */
[----:B-1----:R-:W-:Y:S01]  /*2f00*/  FMUL.FTZ R2, R80, c[0x0][0x2ec] ;  /* 0x0000bb0050027a20 */ /* 0x002fe20000410000 */
[----:B------:R-:W-:Y:S03]  /*2f10*/  MUFU.TANH R56, R56 ;  /* 0x0000003800387308 */ /* 0x000fe60000002400 */
[----:B------:R-:W-:Y:S02]  /*2f20*/  FMUL.FTZ R20, R20, c[0x0][0x2ec] ;  /* 0x0000bb0014147a20 */ /* 0x000fe40000410000 */
[----:B------:R-:W-:-:S03]  /*2f30*/  FMUL.FTZ R22, R22, c[0x0][0x2ec] ;  /* 0x0000bb0016167a20 */ /* 0x000fc60000410000 */
[----:B------:R1:W1:Y:S08]  /*2f40*/  MUFU.TANH R51, R2 ;  /* 0x0000000200337308 */ /* 0x0002700000002400 */
[----:B------:R-:W-:Y:S01]  /*2f50*/  MUFU.TANH R57, R57 ;  /* 0x0000003900397308 */ /* 0x000fe20000002400 */
[----:B-1----:R-:W-:-:S07]  /*2f60*/  FMUL.FTZ R2, R87, c[0x0][0x2ec] ;  /* 0x0000bb0057027a20 */ /* 0x002fce0000410000 */
[----:B------:R-:W-:Y:S08]  /*2f70*/  MUFU.TANH R40, R40 ;  /* 0x0000002800287308 */ /* 0x000ff00000002400 */
[----:B------:R1:W1:Y:S08]  /*2f80*/  MUFU.TANH R44, R2 ;  /* 0x00000002002c7308 */ /* 0x0002700000002400 */
[----:B------:R2:W-:Y:S01]  /*2f90*/  MUFU.TANH R34, R6 ;  /* 0x0000000600227308 */ /* 0x0005e20000002400 */
[----:B-1----:R-:W-:-:S07]  /*2fa0*/  FMUL.FTZ R2, R58, c[0x0][0x2ec] ;  /* 0x0000bb003a027a20 */ /* 0x002fce0000410000 */
[----:B------:R-:W-:Y:S01]  /*2fb0*/  MUFU.TANH R41, R41 ;  /* 0x0000002900297308 */ /* 0x000fe20000002400 */
[----:B--2---:R-:W-:-:S07]  /*2fc0*/  FMUL.FTZ R6, R43, c[0x0][0x2ec] ;  /* 0x0000bb002b067a20 */ /* 0x004fce0000410000 */
[----:B------:R1:W2:Y:S08]  /*2fd0*/  MUFU.TANH R35, R2 ;  /* 0x0000000200237308 */ /* 0x0002b00000002400 */
[----:B------:R-:W-:Y:S01]  /*2fe0*/  MUFU.TANH R15, R6 ;  /* 0x00000006000f7308 */ /* 0x000fe20000002400 */
[----:B-1----:R-:W-:-:S07]  /*2ff0*/  FMUL.FTZ R2, R59, c[0x0][0x2ec] ;  /* 0x0000bb003b027a20 */ /* 0x002fce0000410000 */
[----:B------:R-:W-:Y:S08]  /*3000*/  MUFU.TANH R13, R28 ;  /* 0x0000001c000d7308 */ /* 0x000ff00000002400 */
[----:B------:R1:W1:Y:S08]  /*3010*/  MUFU.TANH R36, R2 ;  /* 0x0000000200247308 */ /* 0x0002700000002400 */
[----:B------:R-:W-:Y:S01]  /*3020*/  MUFU.TANH R14, R29 ;  /* 0x0000001d000e7308 */ /* 0x000fe20000002400 */
[----:B-1----:R-:W-:-:S07]  /*3030*/  IMAD R2, R48, 0x20, R245 ;  /* 0x0000002030027824 */ /* 0x002fce00078e02f5 */
[----:B------:R-:W-:Y:S01]  /*3040*/  MUFU.TANH R20, R20 ;  /* 0x0000001400147308 */ /* 0x000fe20000002400 */
[C---:B------:R-:W-:Y:S02]  /*3050*/  IADD3 R3, R2.reuse, 0x1, RZ ;  /* 0x0000000102037810 */ /* 0x040fe40007ffe0ff */
[----:B------:R-:W-:Y:S02]  /*3060*/  IADD3 R5, R2, 0x8, RZ ;  /* 0x0000000802057810 */ /* 0x000fe40007ffe0ff */
[----:B------:R-:W-:-:S03]  /*3070*/  ISETP.GE.AND P6, PT, R3, R10, PT ;  /* 0x0000000a0300720c */ /* 0x000fc60003fc6270 */
[----:B------:R-:W-:Y:S01]  /*3080*/  MUFU.TANH R22, R22 ;  /* 0x0000001600167308 */ /* 0x000fe20000002400 */
[----:B------:R-:W-:Y:S01]  /*3090*/  BAR.SYNC.DEFER_BLOCKING 0x0 ;  /* 0x0000000000007b1d */ /* 0x000fe20000010000 */
[C---:B------:R-:W-:Y:S02]  /*30a0*/  ISETP.GE.AND P5, PT, R3.reuse, R9, PT ;  /* 0x000000090300720c */ /* 0x040fe40003fa6270 */
[C---:B------:R-:W-:Y:S02]  /*30b0*/  ISETP.GE.AND P2, PT, R3.reuse, R11, PT ;  /* 0x0000000b0300720c */ /* 0x040fe40003f46270 */
[----:B------:R-:W-:Y:S02]  /*30c0*/  ISETP.GE.AND P0, PT, R3, R12, PT ;  /* 0x0000000c0300720c */ /* 0x000fe40003f06270 */
[----:B------:R-:W-:Y:S02]  /*30d0*/  ISETP.GE.AND P3, PT, R5, R10, PT ;  /* 0x0000000a0500720c */ /* 0x000fe40003f66270 */
[----:B------:R-:W-:-:S02]  /*30e0*/  IADD3 R3, R2, 0x9, RZ ;  /* 0x0000000902037810 */ /* 0x000fc40007ffe0ff */
[----:B---3--:R-:W-:Y:S02]  /*30f0*/  FSEL R46, R65, -INF , !P6 ;  /* 0xff800000412e7808 */ /* 0x008fe40007000000 */
[----:B-----5:R-:W-:Y:S02]  /*3100*/  FSEL R54, R64, -INF , !P5 ;  /* 0xff80000040367808 */ /* 0x020fe40006800000 */
[----:B------:R-:W-:Y:S02]  /*3110*/  FSEL R32, R61, -INF , !P2 ;  /* 0xff8000003d207808 */ /* 0x000fe40005000000 */
[----:B----4-:R-:W-:Y:S02]  /*3120*/  FSEL R33, R60, -INF , !P0 ;  /* 0xff8000003c217808 */ /* 0x010fe40004000000 */
[----:B------:R-:W-:Y:S02]  /*3130*/  FSEL R47, R51, -INF , !P3 ;  /* 0xff800000332f7808 */ /* 0x000fe40005800000 */
[----:B------:R-:W-:-:S02]  /*3140*/  ISETP.GE.AND P4, PT, R5, R9, PT ;  /* 0x000000090500720c */ /* 0x000fc40003f86270 */
[C---:B------:R-:W-:Y:S02]  /*3150*/  ISETP.GE.AND P1, PT, R5.reuse, R11, PT ;  /* 0x0000000b0500720c */ /* 0x040fe40003f26270 */
[----:B------:R-:W-:Y:S01]  /*3160*/  ISETP.GE.AND P6, PT, R5, R12, PT ;  /* 0x0000000c0500720c */ /* 0x000fe20003fc6270 */
[----:B------:R-:W-:Y:S01]  /*3170*/  FMUL.FTZ R5, R30, c[0x0][0x2ec] ;  /* 0x0000bb001e057a20 */ /* 0x000fe20000410000 */
[C---:B------:R-:W-:Y:S02]  /*3180*/  ISETP.GE.AND P5, PT, R3.reuse, R10, PT ;  /* 0x0000000a0300720c */ /* 0x040fe40003fa6270 */
[C---:B------:R-:W-:Y:S01]  /*3190*/  ISETP.GE.AND P2, PT, R3.reuse, R9, PT ;  /* 0x000000090300720c */ /* 0x040fe20003f46270 */
[----:B------:R1:W3:Y:S01]  /*31a0*/  MUFU.TANH R6, R5 ;  /* 0x0000000500067308 */ /* 0x0002e20000002400 */
[C---:B------:R-:W-:Y:S02]  /*31b0*/  ISETP.GE.AND P0, PT, R3.reuse, R11, PT ;  /* 0x0000000b0300720c */ /* 0x040fe40003f06270 */
[----:B------:R-:W-:-:S02]  /*31c0*/  ISETP.GE.AND P3, PT, R3, R12, PT ;  /* 0x0000000c0300720c */ /* 0x000fc40003f66270 */
[----:B------:R-:W-:Y:S02]  /*31d0*/  IADD3 R3, R2, 0x10, RZ ;  /* 0x0000001002037810 */ /* 0x000fe40007ffe0ff */
[----:B------:R-:W-:Y:S02]  /*31e0*/  FSEL R53, R82, -INF , !P4 ;  /* 0xff80000052357808 */ /* 0x000fe40006000000 */
[----:B------:R-:W-:Y:S02]  /*31f0*/  FSEL R25, R84, -INF , !P1 ;  /* 0xff80000054197808 */ /* 0x000fe40004800000 */
[----:B------:R-:W-:Y:S02]  /*3200*/  FSEL R27, R86, -INF , !P6 ;  /* 0xff800000561b7808 */ /* 0x000fe40007000000 */
[----:B------:R-:W-:Y:S02]  /*3210*/  FSEL R45, R45, -INF , !P5 ;  /* 0xff8000002d2d7808 */ /* 0x000fe40006800000 */
[----:B------:R-:W-:Y:S01]  /*3220*/  ISETP.GE.AND P4, PT, R3, R10, PT ;  /* 0x0000000a0300720c */ /* 0x000fe20003f86270 */
[----:B-1----:R-:W-:Y:S01]  /*3230*/  FMUL.FTZ R5, R31, c[0x0][0x2ec] ;  /* 0x0000bb001f057a20 */ /* 0x002fe20000410000 */
[----:B------:R-:W-:-:S02]  /*3240*/  ISETP.GE.AND P1, PT, R3, R9, PT ;  /* 0x000000090300720c */ /* 0x000fc40003f26270 */
[C---:B------:R-:W-:Y:S01]  /*3250*/  ISETP.GE.AND P6, PT, R3.reuse, R11, PT ;  /* 0x0000000b0300720c */ /* 0x040fe20003fc6270 */
[----:B------:R1:W4:Y:S01]  /*3260*/  MUFU.TANH R8, R5 ;  /* 0x0000000500087308 */ /* 0x0003220000002400 */
[----:B------:R-:W-:Y:S02]  /*3270*/  ISETP.GE.AND P5, PT, R3, R12, PT ;  /* 0x0000000c0300720c */ /* 0x000fe40003fa6270 */
[----:B------:R-:W-:Y:S02]  /*3280*/  IADD3 R3, R2, 0x11, RZ ;  /* 0x0000001102037810 */ /* 0x000fe40007ffe0ff */
[----:B------:R-:W-:Y:S02]  /*3290*/  FSEL R52, R83, -INF , !P2 ;  /* 0xff80000053347808 */ /* 0x000fe40005000000 */
[----:B------:R-:W-:Y:S02]  /*32a0*/  FSEL R24, R85, -INF , !P0 ;  /* 0xff80000055187808 */ /* 0x000fe40004000000 */
[----:B------:R-:W-:-:S02]  /*32b0*/  FSEL R26, R44, -INF , !P3 ;  /* 0xff8000002c1a7808 */ /* 0x000fc40005800000 */
[----:B------:R-:W-:Y:S02]  /*32c0*/  FSEL R102, R56, -INF , !P4 ;  /* 0xff80000038667808 */ /* 0x000fe40006000000 */
[C---:B------:R-:W-:Y:S02]  /*32d0*/  ISETP.GE.AND P2, PT, R3.reuse, R10, PT ;  /* 0x0000000a0300720c */ /* 0x040fe40003f46270 */
[----:B------:R-:W-:Y:S01]  /*32e0*/  ISETP.GE.AND P0, PT, R3, R9, PT ;  /* 0x000000090300720c */ /* 0x000fe20003f06270 */
[----:B-1----:R-:W-:Y:S01]  /*32f0*/  FMUL.FTZ R5, R21, c[0x0][0x2ec] ;  /* 0x0000bb0015057a20 */ /* 0x002fe20000410000 */
[C---:B------:R-:W-:Y:S02]  /*3300*/  ISETP.GE.AND P3, PT, R3.reuse, R11, PT ;  /* 0x0000000b0300720c */ /* 0x040fe40003f66270 */
[----:B------:R-:W-:Y:S02]  /*3310*/  ISETP.GE.AND P4, PT, R3, R12, PT ;  /* 0x0000000c0300720c */ /* 0x000fe40003f86270 */
[----:B------:R-:W-:Y:S01]  /*3320*/  IADD3 R3, R2, 0x18, RZ ;  /* 0x0000001802037810 */ /* 0x000fe20007ffe0ff */
[----:B------:R-:W1:Y:S01]  /*3330*/  MUFU.TANH R5, R5 ;  /* 0x0000000500057308 */ /* 0x000e620000002400 */
[----:B--2---:R-:W-:-:S02]  /*3340*/  FSEL R118, R35, -INF , !P1 ;  /* 0xff80000023767808 */ /* 0x004fc40004800000 */
[----:B------:R-:W-:Y:S02]  /*3350*/  FSEL R29, R40, -INF , !P6 ;  /* 0xff800000281d7808 */ /* 0x000fe40007000000 */
[----:B------:R-:W-:Y:S02]  /*3360*/  FSEL R34, R34, -INF , !P5 ;  /* 0xff80000022227808 */ /* 0x000fe40006800000 */
[----:B------:R-:W-:Y:S02]  /*3370*/  FSEL R101, R57, -INF , !P2 ;  /* 0xff80000039657808 */ /* 0x000fe40005000000 */
[C---:B------:R-:W-:Y:S02]  /*3380*/  ISETP.GE.AND P1, PT, R3.reuse, R10, PT ;  /* 0x0000000a0300720c */ /* 0x040fe40003f26270 */
[C---:B------:R-:W-:Y:S02]  /*3390*/  ISETP.GE.AND P6, PT, R3.reuse, R9, PT ;  /* 0x000000090300720c */ /* 0x040fe40003fc6270 */
[----:B------:R-:W-:-:S02]  /*33a0*/  ISETP.GE.AND P5, PT, R3, R11, PT ;  /* 0x0000000b0300720c */ /* 0x000fc40003fa6270 */
[----:B------:R-:W-:Y:S01]  /*33b0*/  ISETP.GE.AND P2, PT, R3, R12, PT ;  /* 0x0000000c0300720c */ /* 0x000fe20003f46270 */
[----:B------:R-:W-:Y:S01]  /*33c0*/  FMUL.FTZ R3, R23, c[0x0][0x2ec] ;  /* 0x0000bb0017037a20 */ /* 0x000fe20000410000 */
[----:B------:R-:W-:Y:S02]  /*33d0*/  FSEL R28, R41, -INF , !P3 ;  /* 0xff800000291c7808 */ /* 0x000fe40005800000 */
[----:B------:R-:W-:Y:S02]  /*33e0*/  ISETP.GE.AND P3, PT, R2, R9, PT ;  /* 0x000000090200720c */ /* 0x000fe40003f66270 */
[----:B------:R-:W-:Y:S01]  /*33f0*/  FSEL R117, R36, -INF , !P0 ;  /* 0xff80000024757808 */ /* 0x000fe20004000000 */
[----:B------:R-:W2:Y:S01]  /*3400*/  MUFU.TANH R3, R3 ;  /* 0x0000000300037308 */ /* 0x000ea20000002400 */
[----:B------:R-:W-:Y:S02]  /*3410*/  FSEL R44, R93, -INF , !P3 ;  /* 0xff8000005d2c7808 */ /* 0x000fe40005800000 */
[----:B------:R-:W-:-:S02]  /*3420*/  ISETP.GE.AND P3, PT, R244, 0x2, PT ;  /* 0x00000002f400780c */ /* 0x000fc40003f66270 */
[----:B------:R-:W-:Y:S02]  /*3430*/  FSEL R31, R15, -INF , !P4 ;  /* 0xff8000000f1f7808 */ /* 0x000fe40006000000 */
[----:B------:R-:W-:Y:S02]  /*3440*/  FSEL R55, R13, -INF , !P1 ;  /* 0xff8000000d377808 */ /* 0x000fe40004800000 */
[C---:B------:R-:W-:Y:S02]  /*3450*/  ISETP.GE.AND P0, PT, R2.reuse, R10, PT ;  /* 0x0000000a0200720c */ /* 0x040fe40003f06270 */
[C---:B------:R-:W-:Y:S02]  /*3460*/  ISETP.GE.AND P4, PT, R2.reuse, R11, PT ;  /* 0x0000000b0200720c */ /* 0x040fe40003f86270 */
[C---:B------:R-:W-:Y:S02]  /*3470*/  ISETP.GE.AND P1, PT, R2.reuse, R12, PT ;  /* 0x0000000c0200720c */ /* 0x040fe40003f26270 */
[----:B------:R-:W-:-:S02]  /*3480*/  IADD3 R2, R2, 0x19, RZ ;  /* 0x0000001902027810 */ /* 0x000fc40007ffe0ff */
[----:B---3--:R-:W-:Y:S02]  /*3490*/  FSEL R116, R6, -INF , !P6 ;  /* 0xff80000006747808 */ /* 0x008fe40007000000 */
[----:B------:R-:W-:Y:S02]  /*34a0*/  FSEL R23, R20, -INF , !P5 ;  /* 0xff80000014177808 */ /* 0x000fe40006800000 */
[----:B------:R-:W-:Y:S02]  /*34b0*/  FSEL R30, R22, -INF , !P2 ;  /* 0xff800000161e7808 */ /* 0x000fe40005000000 */
[----:B------:R-:W-:Y:S02]  /*34c0*/  FSEL R35, R96, -INF , !P0 ;  /* 0xff80000060237808 */ /* 0x000fe40004000000 */
[C---:B------:R-:W-:Y:S02]  /*34d0*/  ISETP.GE.AND P6, PT, R2.reuse, R10, PT ;  /* 0x0000000a0200720c */ /* 0x040fe40003fc6270 */
[----:B------:R-:W-:-:S02]  /*34e0*/  ISETP.GE.AND P5, PT, R2, R9, PT ;  /* 0x000000090200720c */ /* 0x000fc40003fa6270 */
[C---:B------:R-:W-:Y:S02]  /*34f0*/  ISETP.GE.AND P2, PT, R2.reuse, R11, PT ;  /* 0x0000000b0200720c */ /* 0x040fe40003f46270 */
[----:B------:R-:W-:Y:S02]  /*3500*/  ISETP.GE.AND P0, PT, R2, R12, PT ;  /* 0x0000000c0200720c */ /* 0x000fe40003f06270 */
[----:B------:R-:W-:Y:S02]  /*3510*/  FSEL R13, R92, -INF , !P4 ;  /* 0xff8000005c0d7808 */ /* 0x000fe40006000000 */
[----:B------:R-:W-:Y:S02]  /*3520*/  FSEL R20, R88, -INF , !P1 ;  /* 0xff80000058147808 */ /* 0x000fe40004800000 */
[----:B------:R-:W-:Y:S02]  /*3530*/  FSEL R100, R14, -INF , !P6 ;  /* 0xff8000000e647808 */ /* 0x000fe40007000000 */
[----:B----4-:R-:W-:-:S02]  /*3540*/  FSEL R103, R8, -INF , !P5 ;  /* 0xff80000008677808 */ /* 0x010fc40006800000 */
[----:B-1----:R-:W-:Y:S02]  /*3550*/  FSEL R21, R5, -INF , !P2 ;  /* 0xff80000005157808 */ /* 0x002fe40005000000 */
[----:B--2---:R-:W-:Y:S01]  /*3560*/  FSEL R22, R3, -INF , !P0 ;  /* 0xff80000003167808 */ /* 0x004fe20004000000 */
        /* <DEDUP_REMOVED lines=13> */
[----:B------:R-:W-:Y:S01]  /*3640*/  @!P1 LEA R14, P0, R2, c[0x0][0x168], 0x1 ;  /* 0x00005a00020e9a11 */ /* 0x000fe200078008ff */
[--C-:B------:R-:W-:Y:S01]  /*3650*/  IMAD.X R6, R246, 0x1, R3.reuse, P5 ;  /* 0x00000001f6067824 */ /* 0x100fe200028e0603 */
[C---:B------:R-:W-:Y:S02]  /*3660*/  @!P2 LEA R16, P4, R5.reuse, c[0x0][0x168], 0x1 ;  /* 0x00005a000510aa11 */ /* 0x040fe400078808ff */
        /* <DEDUP_REMOVED lines=25> */
.L_x_1174:
[----:B------:R-:W-:Y:S05]  /*3800*/  BSYNC B0 ;  /* 0x0000000000007941 */ /* 0x000fea0003800000 */
.L_x_1173:
[----:B------:R-:W0:Y:S02]  /*3810*/  LDGDEPBAR ;  /* 0x00000000000079af */ /* 0x000e240000000000 */
.L_x_1172:
[----:B--2---:R-:W-:Y:S02]  /*3820*/  FMNMX.FTZ R2, R13, R32, !PT ;  /* 0x000000200d027209 */ /* 0x004fe40007810000 */
        /* <DEDUP_REMOVED lines=13> */
[----:B------:R-:W-:Y:S01]  /*3900*/  SHF.L.U32 R213, R7, 0x1, RZ ;  /* 0x0000000107d57819 */ /* 0x000fe200000006ff */
[----:B------:R-:W2:Y:S03]  /*3910*/  SHFL.BFLY PT, R5, R2, 0x2, 0x1f ;  /* 0x0c401f0002057f89 */ /* 0x000ea600000e0000 */
[-C--:B------:R-:W-:Y:S01]  /*3920*/  LEA R215, R4, R213.reuse, 0x1 ;  /* 0x000000d504d77211 */ /* 0x080fe200078e08ff */
[----:B------:R-:W-:Y:S01]  /*3930*/  LDSM.16.MT88.4 R36, [R213+0xa000] ;  /* 0x00a00000d524783b */ /* 0x000fe20000004200 */
[----:B------:R-:W-:-:S02]  /*3940*/  LEA R218, R0, R213, 0x1 ;  /* 0x000000d500da7211 */ /* 0x000fc400078e08ff */
[----:B------:R-:W-:Y:S01]  /*3950*/  LEA R217, R0, R215, 0x1 ;  /* 0x000000d700d97211 */ /* 0x000fe200078e08ff */
[----:B-1----:R-:W-:Y:S04]  /*3960*/  LDSM.16.MT88.4 R16, [R215+0xa000] ;  /* 0x00a00000d710783b */ /* 0x002fe80000004200 */
[----:B------:R-:W-:Y:S04]  /*3970*/  LDSM.16.MT88.4 R48, [R218+0xa000] ;  /* 0x00a00000da30783b */ /* 0x000fe80000004200 */
[----:B------:R-:W-:Y:S04]  /*3980*/  LDSM.16.MT88.4 R64, [R217+0xa000] ;  /* 0x00a00000d940783b */ /* 0x000fe80000004200 */
[----:B------:R-:W-:Y:S01]  /*3990*/  LDSM.16.MT88.4 R80, [R213+0xb000] ;  /* 0x00b00000d550783b */ /* 0x000fe20000004200 */
[----:B--2---:R-:W-:-:S03]  /*39a0*/  FMNMX.FTZ R2, R5, R2, !PT ;  /* 0x0000000205027209 */ /* 0x004fc60007810000 */
        /* <DEDUP_REMOVED lines=19> */
[--C-:B------:R-:W-:Y:S01]  /*3ae0*/  FFMA.FTZ R14, R28, c[0x0][0x23c], -R8.reuse ;  /* 0x00008f001c0e7a23 */ /* 0x100fe20000010808 */
[----:B-1----:R-:W-:Y:S01]  /*3af0*/  FMNMX.FTZ R3, R3, R5, !PT ;  /* 0x0000000503037209 */ /* 0x002fe20007810000 */
[----:B------:R-:W-:-:S05]  /*3b00*/  FFMA.FTZ R5, R24, c[0x0][0x23c], -R8 ;  /* 0x00008f0018057a23 */ /* 0x000fca0000010808 */
[----:B------:R-:W-:Y:S01]  /*3b10*/  MUFU.EX2 R208, R13 ;  /* 0x0000000d00d07308 */ /* 0x000fe20000000800 */
[C---:B------:R-:W-:Y:S01]  /*3b20*/  FSETP.NEU.FTZ.AND P0, PT, R3.reuse, -INF , PT ;  /* 0xff8000000300780b */ /* 0x040fe20003f1d000 */
[----:B------:R-:W-:Y:S02]  /*3b30*/  FMUL.FTZ R6, R3, c[0x0][0x23c] ;  /* 0x00008f0003067a20 */ /* 0x000fe40000410000 */
[----:B--2---:R-:W-:-:S04]  /*3b40*/  FFMA.FTZ R2, R32, c[0x0][0x23c], -R8 ;  /* 0x00008f0020027a23 */ /* 0x004fc80000010808 */
[----:B------:R1:W2:Y:S08]  /*3b50*/  MUFU.EX2 R210, R14 ;  /* 0x0000000e00d27308 */ /* 0x0002b00000000800 */
[----:B------:R3:W-:Y:S01]  /*3b60*/  MUFU.EX2 R226, R2 ;  /* 0x0000000200e27308 */ /* 0x0007e20000000800 */
[----:B-1----:R-:W-:-:S07]  /*3b70*/  FFMA.FTZ R14, R23, c[0x0][0x23c], -R8 ;  /* 0x00008f00170e7a23 */ /* 0x002fce0000010808 */
[----:B------:R-:W-:Y:S01]  /*3b80*/  MUFU.EX2 R228, R5 ;  /* 0x0000000500e47308 */ /* 0x000fe20000000800 */
[----:B--2---:R-:W-:Y:S01]  /*3b90*/  F2FP.PACK_AB R124, R210, R208 ;  /* 0x000000d0d27c723e */ /* 0x004fe200000000ff */
[----:B---3--:R-:W-:-:S06]  /*3ba0*/  FFMA.FTZ R2, R25, c[0x0][0x23c], -R8 ;  /* 0x00008f0019027a23 */ /* 0x008fcc0000010808 */
[----:B------:R-:W-:Y:S01]  /*3bb0*/  MUFU.EX2 R209, R14 ;  /* 0x0000000e00d17308 */ /* 0x000fe20000000800 */
[----:B------:R-:W-:-:S07]  /*3bc0*/  FFMA.FTZ R8, R21, c[0x0][0x23c], -R8 ;  /* 0x00008f0015087a23 */ /* 0x000fce0000010808 */
[----:B------:R1:W2:Y:S08]  /*3bd0*/  MUFU.EX2 R225, R2 ;  /* 0x0000000200e17308 */ /* 0x0002b00000000800 */
[----:B------:R-:W3:Y:S01]  /*3be0*/  MUFU.EX2 R248, R8 ;  /* 0x0000000800f87308 */ /* 0x000ee20000000800 */
[----:B-1----:R-:W-:Y:S02]  /*3bf0*/  FSEL R2, R6, RZ, P0 ;  /* 0x000000ff06027208 */ /* 0x002fe40000000000 */
[----:B--2---:R-:W-:-:S03]  /*3c00*/  F2FP.PACK_AB R6, R228, R225 ;  /* 0x000000e1e406723e */ /* 0x004fc600000000ff */
[--C-:B------:R-:W-:Y:S02]  /*3c10*/  FFMA.FTZ R0, R33, c[0x0][0x23c], -R2.reuse ;  /* 0x00008f0021007a23 */ /* 0x100fe40000010802 */
[--C-:B------:R-:W-:Y:S01]  /*3c20*/  FFMA.FTZ R14, R34, c[0x0][0x23c], -R2.reuse ;  /* 0x00008f00220e7a23 */ /* 0x100fe20000010802 */
[----:B---3--:R-:W-:Y:S01]  /*3c30*/  F2FP.PACK_AB R126, R248, R209 ;  /* 0x000000d1f87e723e */ /* 0x008fe200000000ff */
[----:B------:R1:W-:Y:S01]  /*3c40*/  MUFU.EX2 R204, R0 ;  /* 0x0000000000cc7308 */ /* 0x0003e20000000800 */
[----:B------:R-:W-:-:S07]  /*3c50*/  FFMA.FTZ R4, R20, c[0x0][0x23c], -R2 ;  /* 0x00008f0014047a23 */ /* 0x000fce0000010802 */
[----:B------:R-:W-:Y:S01]  /*3c60*/  MUFU.EX2 R201, R14 ;  /* 0x0000000e00c97308 */ /* 0x000fe20000000800 */
[----:B-1----:R-:W-:-:S07]  /*3c70*/  FFMA.FTZ R0, R27, c[0x0][0x23c], -R2 ;  /* 0x00008f001b007a23 */ /* 0x002fce0000010802 */
[----:B------:R1:W2:Y:S08]  /*3c80*/  MUFU.EX2 R207, R4 ;  /* 0x0000000400cf7308 */ /* 0x0002b00000000800 */
[----:B------:R3:W-:Y:S01]  /*3c90*/  MUFU.EX2 R205, R0 ;  /* 0x0000000000cd7308 */ /* 0x0007e20000000800 */
[----:B-1----:R-:W-:Y:S02]  /*3ca0*/  F2FP.PACK_AB R4, R226, R227 ;  /* 0x000000e3e204723e */ /* 0x002fe400000000ff */
[----:B--2---:R-:W-:Y:S01]  /*3cb0*/  F2FP.PACK_AB R5, R204, R207 ;  /* 0x000000cfcc05723e */ /* 0x004fe200000000ff */
[----:B---3--:R-:W-:-:S02]  /*3cc0*/  FFMA.FTZ R0, R26, c[0x0][0x23c], -R2 ;  /* 0x00008f001a007a23 */ /* 0x008fc40000010802 */
[----:B------:R-:W1:Y:S02]  /*3cd0*/  LDSM.16.MT88.4 R24, [R215+0xb000] ;  /* 0x00b00000d718783b */ /* 0x000e640000004200 */
[----:B------:R2:W3:Y:S02]  /*3ce0*/  MUFU.EX2 R211, R0 ;  /* 0x0000000000d37308 */ /* 0x0004e40000000800 */
[----:B--2---:R-:W-:Y:S02]  /*3cf0*/  FMNMX.FTZ R0, R35, R46, !PT ;  /* 0x0000002e23007209 */ /* 0x004fe40007810000 */
[----:B---3--:R-:W-:Y:S02]  /*3d00*/  F2FP.PACK_AB R7, R211, R205 ;  /* 0x000000cdd307723e */ /* 0x008fe400000000ff */
        /* <DEDUP_REMOVED lines=10> */
[----:B------:R-:W2:Y:S01]  /*3db0*/  SHFL.BFLY PT, R15, R13, 0x2, 0x1f ;  /* 0x0c401f000d0f7f89 */ /* 0x000ea200000e0000 */
[----:B------:R-:W-:-:S03]  /*3dc0*/  FMNMX.FTZ R0, R53, R0, !PT ;  /* 0x0000000035007209 */ /* 0x000fc60007810000 */
[----:B------:R-:W-:Y:S01]  /*3dd0*/  HMMA.16816.F32 R56, R4, R64, RZ ;  /* 0x000000400438723c */ /* 0x000fe200000018ff */
[----:B------:R-:W-:-:S04]  /*3de0*/  FMNMX.FTZ R0, R52, R0, !PT ;  /* 0x0000000034007209 */ /* 0x000fc80007810000 */
[----:B------:R-:W-:-:S03]  /*3df0*/  FMNMX.FTZ R0, R118, R0, !PT ;  /* 0x0000000076007209 */ /* 0x000fc60007810000 */
[----:B------:R-:W-:Y:S01]  /*3e00*/  HMMA.16816.F32 R72, R4, R80, RZ ;  /* 0x000000500448723c */ /* 0x000fe200000018ff */
[----:B------:R-:W-:-:S04]  /*3e10*/  FMNMX.FTZ R0, R117, R0, !PT ;  /* 0x0000000075007209 */ /* 0x000fc80007810000 */
[----:B------:R-:W-:-:S03]  /*3e20*/  FMNMX.FTZ R0, R116, R0, !PT ;  /* 0x0000000074007209 */ /* 0x000fc60007810000 */
[C---:B-1----:R-:W-:Y:S01]  /*3e30*/  HMMA.16816.F32 R88, R4.reuse, R24, RZ ;  /* 0x000000180458723c */ /* 0x042fe200000018ff */
[----:B------:R-:W-:Y:S02]  /*3e40*/  FMNMX.FTZ R0, R103, R0, !PT ;  /* 0x0000000067007209 */ /* 0x000fe40007810000 */
[----:B--2---:R-:W-:Y:S01]  /*3e50*/  FMNMX.FTZ R8, R13, R15, !PT ;  /* 0x0000000f0d087209 */ /* 0x004fe20007810000 */
        /* <DEDUP_REMOVED lines=9> */
[----:B------:R-:W-:Y:S01]  /*3ef0*/  FFMA.FTZ R2, R22, c[0x0][0x23c], -R2 ;  /* 0x00008f0016027a23 */ /* 0x000fe20000010802 */
[----:B------:R-:W-:Y:S01]  /*3f00*/  LDSM.16.MT88.4 R28, [R218+0xa800] ;  /* 0x00a80000da1c783b */ /* 0x000fe20000004200 */
[----:B------:R-:W-:Y:S01]  /*3f10*/  MUFU.EX2 R203, R13 ;  /* 0x0000000d00cb7308 */ /* 0x000fe20000000800 */
[----:B-1----:R-:W-:-:S02]  /*3f20*/  FMNMX.FTZ R0, R14, R0, !PT ;  /* 0x000000000e007209 */ /* 0x002fc40007810000 */
[----:B------:R-:W-:Y:S01]  /*3f30*/  HMMA.16816.F32 R168, R4, R18, RZ ;  /* 0x0000001204a8723c */ /* 0x000fe200000018ff */
[----:B------:R-:W-:Y:S01]  /*3f40*/  LDSM.16.MT88.4 R20, [R217+0xa800] ;  /* 0x00a80000d914783b */ /* 0x000fe20000004200 */
[----:B----4-:R-:W-:-:S03]  /*3f50*/  FMNMX.FTZ R136, R8, R15, !PT ;  /* 0x0000000f08887209 */ /* 0x010fc60007810000 */
[----:B------:R-:W1:Y:S01]  /*3f60*/  SHFL.BFLY PT, R8, R0, 0x1, 0x1f ;  /* 0x0c201f0000087f89 */ /* 0x000e6200000e0000 */
[----:B------:R2:W3:Y:S01]  /*3f70*/  MUFU.EX2 R247, R2 ;  /* 0x0000000200f77308 */ /* 0x0004e20000000800 */
[C---:B------:R-:W-:Y:S01]  /*3f80*/  FSETP.NEU.FTZ.AND P0, PT, R136.reuse, -INF , PT ;  /* 0xff8000008800780b */ /* 0x040fe20003f1d000 */
[C---:B------:R-:W-:Y:S08]  /*3f90*/  HMMA.16816.F32 R68, R4.reuse, R50, RZ ;  /* 0x000000320444723c */ /* 0x040ff000000018ff */
[----:B------:R-:W-:Y:S01]  /*3fa0*/  HMMA.16816.F32 R60, R4, R66, RZ ;  /* 0x00000042043c723c */ /* 0x000fe200000018ff */
[----:B--2---:R-:W-:Y:S01]  /*3fb0*/  FMUL.FTZ R2, R136, c[0x0][0x23c] ;  /* 0x00008f0088027a20 */ /* 0x004fe20000410000 */
[----:B---3--:R-:W-:-:S06]  /*3fc0*/  F2FP.PACK_AB R127, R247, R203 ;  /* 0x000000cbf77f723e */ /* 0x008fcc00000000ff */
[----:B------:R-:W-:Y:S01]  /*3fd0*/  HMMA.16816.F32 R76, R4, R82, RZ ;  /* 0x00000052044c723c */ /* 0x000fe200000018ff */
[----:B------:R-:W-:Y:S02]  /*3fe0*/  FSEL R2, R2, RZ, P0 ;  /* 0x000000ff02027208 */ /* 0x000fe40000000000 */
[----:B-1----:R-:W-:-:S05]  /*3ff0*/  FMNMX.FTZ R135, R0, R8, !PT ;  /* 0x0000000800877209 */ /* 0x002fca0007810000 */
[C---:B------:R-:W-:Y:S01]  /*4000*/  HMMA.16816.F32 R92, R4.reuse, R26, RZ ;  /* 0x0000001a045c723c */ /* 0x040fe200000018ff */
[--C-:B------:R-:W-:Y:S01]  /*4010*/  FFMA.FTZ R0, R46, c[0x0][0x23c], -R2.reuse ;  /* 0x00008f002e007a23 */ /* 0x100fe20000010802 */
[C---:B------:R-:W-:Y:S01]  /*4020*/  FSETP.NEU.FTZ.AND P0, PT, R135.reuse, -INF , PT ;  /* 0xff8000008700780b */ /* 0x040fe20003f1d000 */
[----:B------:R-:W-:Y:S02]  /*4030*/  FFMA.FTZ R8, R102, c[0x0][0x23c], -R2 ;  /* 0x00008f0066087a23 */ /* 0x000fe40000010802 */
[----:B------:R1:W-:Y:S03]  /*4040*/  MUFU.EX2 R197, R0 ;  /* 0x0000000000c57308 */ /* 0x0003e60000000800 */
[C---:B------:R-:W-:Y:S05]  /*4050*/  HMMA.16816.F32 R108, R4.reuse, R98, RZ ;  /* 0x00000062046c723c */ /* 0x040fea00000018ff */
[----:B------:R2:W-:Y:S03]  /*4060*/  MUFU.EX2 R133, R8 ;  /* 0x0000000800857308 */ /* 0x0005e60000000800 */
[----:B------:R-:W-:Y:S01]  /*4070*/  HMMA.16816.F32 R84, R4, R114, RZ ;  /* 0x000000720454723c */ /* 0x000fe200000018ff */
[----:B-1----:R-:W-:-:S06]  /*4080*/  FMUL.FTZ R0, R135, c[0x0][0x23c] ;  /* 0x00008f0087007a20 */ /* 0x002fcc0000410000 */
[--C-:B------:R-:W-:Y:S01]  /*4090*/  FFMA.FTZ R4, R35, c[0x0][0x23c], -R2.reuse ;  /* 0x00008f0023047a23 */ /* 0x100fe20000010802 */
[----:B------:R-:W-:Y:S01]  /*40a0*/  HMMA.16816.F32 R144, R124, R156, R144 ;  /* 0x0000009c7c90723c */ /* 0x000fe20000001890 */
[----:B------:R-:W-:Y:S02]  /*40b0*/  FSEL R0, R0, RZ, P0 ;  /* 0x000000ff00007208 */ /* 0x000fe40000000000 */
[----:B------:R1:W-:Y:S01]  /*40c0*/  MUFU.EX2 R200, R4 ;  /* 0x0000000400c87308 */ /* 0x0003e20000000800 */
[----:B--2---:R-:W-:-:S04]  /*40d0*/  FFMA.FTZ R8, R101, c[0x0][0x23c], -R2 ;  /* 0x00008f0065087a23 */ /* 0x004fc80000010802 */
[C---:B------:R-:W-:Y:S03]  /*40e0*/  HMMA.16816.F32 R164, R124.reuse, R172, R164 ;  /* 0x000000ac7ca4723c */ /* 0x040fe600000018a4 */
[----:B------:R2:W3:Y:S05]  /*40f0*/  MUFU.EX2 R132, R8 ;  /* 0x0000000800847308 */ /* 0x0004ea0000000800 */
[----:B------:R-:W-:Y:S01]  /*4100*/  HMMA.16816.F32 R40, R124, R28, R40 ;  /* 0x0000001c7c28723c */ /* 0x000fe20000001828 */
[----:B-1----:R-:W-:-:S04]  /*4110*/  FFMA.FTZ R4, R47, c[0x0][0x23c], -R2 ;  /* 0x00008f002f047a23 */ /* 0x002fc80000010802 */
[----:B------:R1:W-:Y:S03]  /*4120*/  MUFU.EX2 R198, R4 ;  /* 0x0000000400c67308 */ /* 0x0003e60000000800 */
[----:B------:R-:W-:Y:S01]  /*4130*/  HMMA.16816.F32 R56, R124, R20, R56 ;  /* 0x000000147c38723c */ /* 0x000fe20000001838 */
[----:B--2---:R-:W-:Y:S01]  /*4140*/  FFMA.FTZ R8, R55, c[0x0][0x23c], -R2 ;  /* 0x00008f0037087a23 */ /* 0x004fe20000010802 */
[----:B---3--:R-:W-:-:S03]  /*4150*/  F2FP.PACK_AB R128, R132, R133 ;  /* 0x000000858480723e */ /* 0x008fc600000000ff */
        /* <DEDUP_REMOVED lines=13> */
[----:B---3--:R-:W-:Y:S01]  /*4230*/  FFMA.FTZ R2, R118, c[0x0][0x23c], -R0 ;  /* 0x00008f0076027a23 */ /* 0x008fe20000010800 */
[----:B----4-:R-:W-:-:S03]  /*4240*/  F2FP.PACK_AB R130, R250, R15 ;  /* 0x0000000ffa82723e */ /* 0x010fc600000000ff */
[----:B------:R2:W-:Y:S03]  /*4250*/  MUFU.EX2 R14, R2 ;  /* 0x00000002000e7308 */ /* 0x0005e60000000800 */
[----:B------:R-:W-:Y:S01]  /*4260*/  HMMA.16816.F32 R168, R124, R174, R168 ;  /* 0x000000ae7ca8723c */ /* 0x000fe200000018a8 */
[----:B-1----:R-:W-:-:S07]  /*4270*/  FFMA.FTZ R4, R54, c[0x0][0x23c], -R0 ;  /* 0x00008f0036047a23 */ /* 0x002fce0000010800 */
[----:B------:R-:W-:Y:S01]  /*4280*/  HMMA.16816.F32 R44, R124, R30, R68 ;  /* 0x0000001e7c2c723c */ /* 0x000fe20000001844 */
[----:B------:R1:W3:Y:S01]  /*4290*/  MUFU.EX2 R139, R4 ;  /* 0x00000004008b7308 */ /* 0x0002e20000000800 */
[----:B--2---:R-:W-:-:S06]  /*42a0*/  FFMA.FTZ R2, R117, c[0x0][0x23c], -R0 ;  /* 0x00008f0075027a23 */ /* 0x004fcc0000010800 */
[C---:B------:R-:W-:Y:S01]  /*42b0*/  HMMA.16816.F32 R60, R124.reuse, R22, R60 ;  /* 0x000000167c3c723c */ /* 0x040fe2000000183c */
[----:B------:R2:W4:Y:S07]  /*42c0*/  MUFU.EX2 R13, R2 ;  /* 0x00000002000d7308 */ /* 0x00052e0000000800 */
[----:B------:R-:W-:Y:S01]  /*42d0*/  HMMA.16816.F32 R76, R124, R178, R76 ;  /* 0x000000b27c4c723c */ /* 0x000fe2000000184c */
[----:B-1----:R-:W-:Y:S01]  /*42e0*/  FFMA.FTZ R4, R53, c[0x0][0x23c], -R0 ;  /* 0x00008f0035047a23 */ /* 0x002fe20000010800 */
[----:B---3--:R-:W-:-:S03]  /*42f0*/  F2FP.PACK_AB R5, R139, R196 ;  /* 0x000000c48b05723e */ /* 0x008fc600000000ff */
[----:B------:R1:W3:Y:S03]  /*4300*/  MUFU.EX2 R137, R4 ;  /* 0x0000000400897308 */ /* 0x0002e60000000800 */
[----:B------:R-:W-:Y:S01]  /*4310*/  HMMA.16816.F32 R92, R124, R142, R92 ;  /* 0x0000008e7c5c723c */ /* 0x000fe2000000185c */
[----:B--2---:R-:W-:Y:S01]  /*4320*/  FFMA.FTZ R2, R116, c[0x0][0x23c], -R0 ;  /* 0x00008f0074027a23 */ /* 0x004fe20000010800 */
[----:B----4-:R-:W-:-:S03]  /*4330*/  F2FP.PACK_AB R129, R13, R14 ;  /* 0x0000000e0d81723e */ /* 0x010fc600000000ff */
[----:B------:R2:W-:Y:S03]  /*4340*/  MUFU.EX2 R8, R2 ;  /* 0x0000000200087308 */ /* 0x0005e60000000800 */
[----:B------:R-:W-:Y:S01]  /*4350*/  HMMA.16816.F32 R108, R124, R186, R108 ;  /* 0x000000ba7c6c723c */ /* 0x000fe2000000186c */
[----:B-1----:R-:W-:-:S07]  /*4360*/  FFMA.FTZ R4, R52, c[0x0][0x23c], -R0 ;  /* 0x00008f0034047a23 */ /* 0x002fce0000010800 */
[----:B------:R-:W-:Y:S01]  /*4370*/  HMMA.16816.F32 R124, R124, R182, R84 ;  /* 0x000000b67c7c723c */ /* 0x000fe20000001854 */
[----:B------:R-:W-:Y:S01]  /*4380*/  FFMA.FTZ R0, R103, c[0x0][0x23c], -R0 ;  /* 0x00008f0067007a23 */ /* 0x000fe20000010800 */
[----:B------:R1:W4:Y:S01]  /*4390*/  MUFU.EX2 R138, R4 ;  /* 0x00000004008a7308 */ /* 0x0003220000000800 */
[----:B--2---:R-:W-:-:S07]  /*43a0*/  FADD.FTZ R2, R196, R139 ;  /* 0x0000008bc4027221 */ /* 0x004fce0000010000 */
[----:B------:R2:W5:Y:S01]  /*43b0*/  MUFU.EX2 R249, R0 ;  /* 0x0000000000f97308 */ /* 0x0005620000000800 */
[----:B---3--:R-:W-:Y:S01]  /*43c0*/  FADD.FTZ R2, R137, R2 ;  /* 0x0000000289027221 */ /* 0x008fe20000010000 */
[----:B-1----:R-:W-:Y:S02]  /*43d0*/  F2FP.PACK_AB R4, R197, R200 ;  /* 0x000000c8c504723e */ /* 0x002fe400000000ff */
[----:B----4-:R-:W-:Y:S01]  /*43e0*/  F2FP.PACK_AB R7, R138, R137 ;  /* 0x000000898a07723e */ /* 0x010fe200000000ff */
[----:B--2---:R-:W-:-:S06]  /*43f0*/  FADD.FTZ R0, R200, R197 ;  /* 0x000000c5c8007221 */ /* 0x004fcc0000010000 */
[----:B------:R-:W-:Y:S01]  /*4400*/  HMMA.16816.F32 R148, R4, R36, RZ ;  /* 0x000000240494723c */ /* 0x000fe200000018ff */
[----:B-----5:R-:W-:Y:S01]  /*4410*/  F2FP.PACK_AB R131, R249, R8 ;  /* 0x00000008f983723e */ /* 0x020fe200000000ff */
[----:B------:R-:W-:-:S06]  /*4420*/  FADD.FTZ R0, R198, R0 ;  /* 0x00000000c6007221 */ /* 0x000fcc0000010000 */
        /* <DEDUP_REMOVED lines=57> */
[----:B------:R-:W-:-:S04]  /*47c0*/  DEPBAR.LE SB0, 0x0 ;  /* 0x000080000000791a */ /* 0x000fc80000000000 */
[----:B------:R-:W-:Y:S01]  /*47d0*/  IADD3 R226, R244, -0x2, RZ ;  /* 0xfffffffef4e27810 */ /* 0x000fe20007ffe0ff */
[----:B------:R-:W-:Y:S01]  /*47e0*/  BAR.SYNC.DEFER_BLOCKING 0x0 ;  /* 0x0000000000007b1d */ /* 0x000fe20000010000 */
        /* <DEDUP_REMOVED lines=8> */
[C---:B------:R-:W-:Y:S02]  /*4870*/  @!P2 LEA R18, P5, R4.reuse, c[0x0][0x170], 0x1 ;  /* 0x00005c000412aa11 */ /* 0x040fe400078a08ff */
[----:B------:R-:W-:Y:S01]  /*4880*/  @!P1 LEA R14, P3, R4, c[0x0][0x170], 0x1 ;  /* 0x00005c00040e9a11 */ /* 0x000fe200078608ff */
[--C-:B------:R-:W-:Y:S01]  /*4890*/  IMAD.X R5, R229, 0x1, R2.reuse, P0 ;  /* 0x00000001e5057824 */ /* 0x100fe200000e0602 */
[----:B------:R-:W-:Y:S02]  /*48a0*/  @!P2 LEA R16, P4, R0, c[0x0][0x170], 0x1 ;  /* 0x00005c000010aa11 */ /* 0x000fe400078808ff */
[--C-:B------:R-:W-:Y:S02]  /*48b0*/  @!P2 LEA.HI.X R19, R4, c[0x0][0x174], R2.reuse, 0x1, P5 ;  /* 0x00005d000413aa11 */ /* 0x100fe400028f0c02 */
[----:B------:R-:W-:Y:S01]  /*48c0*/  @!P1 LEA R6, P0, R0, c[0x0][0x170], 0x1 ;  /* 0x00005c0000069a11 */ /* 0x000fe200078008ff */
[----:B------:R-:W-:Y:S01]  /*48d0*/  @P2 STS.128 [R224+0xa000], RZ ;  /* 0x00a000ffe0002388 */ /* 0x000fe20000000c00 */
[----:B------:R-:W-:-:S02]  /*48e0*/  @!P1 LEA.HI.X R15, R4, c[0x0][0x174], R2, 0x1, P3 ;  /* 0x00005d00040f9a11 */ /* 0x000fc400018f0c02 */
        /* <DEDUP_REMOVED lines=26> */
[----:B------:R-:W-:Y:S04]  /*4a90*/  LDSM.16.M88.4 R32, [R223+0x800] ;  /* 0x00080000df20783b */ /* 0x000fe80000000200 */
        /* <DEDUP_REMOVED lines=9> */
[C---:B------:R-:W-:Y:S01]  /*4b30*/  HMMA.16816.F32 R200, R4.reuse, R32, R180 ;  /* 0x0000002004c8723c */ /* 0x040fe200000018b4 */
[----:B------:R-:W-:Y:S07]  /*4b40*/  LDSM.16.M88.4 R180, [R221+0x8000] ;  /* 0x00800000ddb4783b */ /* 0x000fee0000000200 */
[C---:B------:R-:W-:Y:S08]  /*4b50*/  HMMA.16816.F32 R204, R4.reuse, R142, R184 ;  /* 0x0000008e04cc723c */ /* 0x040ff000000018b8 */
[----:B------:R-:W-:Y:S01]  /*4b60*/  HMMA.16816.F32 R196, R4, R34, R176 ;  /* 0x0000002204c4723c */ /* 0x000fe200000018b0 */
[----:B------:R-:W3:Y:S04]  /*4b70*/  LDSM.16.M88.4 R4, [R222+0x2000] ;  /* 0x00200000de04783b */ /* 0x000ee80000000200 */
[----:B------:R-:W4:Y:S03]  /*4b80*/  LDSM.16.M88.4 R176, [R221+0x8800] ;  /* 0x00880000ddb0783b */ /* 0x000f260000000200 */
[C---:B------:R-:W-:Y:S08]  /*4b90*/  HMMA.16816.F32 R184, R20.reuse, R28, RZ ;  /* 0x0000001c14b8723c */ /* 0x040ff000000018ff */
[C---:B------:R-:W-:Y:S01]  /*4ba0*/  HMMA.16816.F32 R188, R20.reuse, R26, RZ ;  /* 0x0000001a14bc723c */ /* 0x040fe200000018ff */
[----:B------:R-:W5:Y:S07]  /*4bb0*/  LDSM.16.M88.4 R24, [R222] ;  /* 0x00000000de18783b */ /* 0x000f6e0000000200 */
[----:B------:R-:W-:Y:S01]  /*4bc0*/  HMMA.16816.F32 R20, R20, R30, RZ ;  /* 0x0000001e1414723c */ /* 0x000fe200000018ff */
[----:B------:R-:W-:Y:S07]  /*4bd0*/  LDSM.16.M88.4 R28, [R219+0x800] ;  /* 0x00080000db1c783b */ /* 0x000fee0000000200 */
[C---:B-1----:R-:W-:Y:S08]  /*4be0*/  HMMA.16816.F32 R192, R16.reuse, R140, R192 ;  /* 0x0000008c10c0723c */ /* 0x042ff000000018c0 */
[C---:B------:R-:W-:Y:S08]  /*4bf0*/  HMMA.16816.F32 R228, R16.reuse, R32, R184 ;  /* 0x0000002010e4723c */ /* 0x040ff000000018b8 */
[C---:B------:R-:W-:Y:S08]  /*4c00*/  HMMA.16816.F32 R140, R16.reuse, R142, R188 ;  /* 0x0000008e108c723c */ /* 0x040ff000000018bc */
[----:B------:R-:W-:Y:S01]  /*4c10*/  HMMA.16816.F32 R32, R16, R34, R20 ;  /* 0x000000221020723c */ /* 0x000fe20000001814 */
[----:B------:R-:W-:Y:S04]  /*4c20*/  LDSM.16.M88.4 R16, [R219] ;  /* 0x00000000db10783b */ /* 0x000fe80000000200 */
[----:B------:R-:W1:Y:S03]  /*4c30*/  LDSM.16.M88.4 R20, [R220] ;  /* 0x00000000dc14783b */ /* 0x000e660000000200 */
[C---:B---3--:R-:W-:Y:S08]  /*4c40*/  HMMA.16816.F32 R208, R4.reuse, R180, R208 ;  /* 0x000000b404d0723c */ /* 0x048ff000000018d0 */
[C---:B----4-:R-:W-:Y:S08]  /*4c50*/  HMMA.16816.F32 R200, R4.reuse, R176, R200 ;  /* 0x000000b004c8723c */ /* 0x050ff000000018c8 */
[C---:B------:R-:W-:Y:S08]  /*4c60*/  HMMA.16816.F32 R204, R4.reuse, R182, R204 ;  /* 0x000000b604cc723c */ /* 0x040ff000000018cc */
[----:B------:R-:W-:Y:S01]  /*4c70*/  HMMA.16816.F32 R188, R4, R178, R196 ;  /* 0x000000b204bc723c */ /* 0x000fe200000018c4 */
[----:B------:R-:W3:Y:S07]  /*4c80*/  LDSM.16.M88.4 R4, [R220+0x2000] ;  /* 0x00200000dc04783b */ /* 0x000eee0000000200 */
[C---:B-----5:R-:W-:Y:S08]  /*4c90*/  HMMA.16816.F32 R184, R24.reuse, R180, R192 ;  /* 0x000000b418b8723c */ /* 0x060ff000000018c0 */
[C---:B------:R-:W-:Y:S08]  /*4ca0*/  HMMA.16816.F32 R196, R24.reuse, R176, R228 ;  /* 0x000000b018c4723c */ /* 0x040ff000000018e4 */
[C---:B------:R-:W-:Y:S01]  /*4cb0*/  HMMA.16816.F32 R192, R24.reuse, R182, R140 ;  /* 0x000000b618c0723c */ /* 0x040fe2000000188c */
[----:B------:R-:W-:Y:S07]  /*4cc0*/  LDSM.16.M88.4 R140, [R212+0x9000] ;  /* 0x00900000d48c783b */ /* 0x000fee0000000200 */
[----:B------:R-:W-:Y:S01]  /*4cd0*/  HMMA.16816.F32 R176, R24, R178, R32 ;  /* 0x000000b218b0723c */ /* 0x000fe20000001820 */
[----:B------:R-:W4:Y:S04]  /*4ce0*/  LDSM.16.M88.4 R24, [R214+0x4000] ;  /* 0x00400000d618783b */ /* 0x000f280000000200 */
[----:B------:R-:W5:Y:S03]  /*4cf0*/  LDSM.16.M88.4 R32, [R212+0x9800] ;  /* 0x00980000d420783b */ /* 0x000f660000000200 */
[-C--:B-1----:R-:W-:Y:S08]  /*4d00*/  HMMA.16816.F32 R180, R20, R16.reuse, R184 ;  /* 0x0000001014b4723c */ /* 0x082ff000000018b8 */
[C---:B---3--:R-:W-:Y:S08]  /*4d10*/  HMMA.16816.F32 R228, R4.reuse, R16, R208 ;  /* 0x0000001004e4723c */ /* 0x048ff000000018d0 */
[----:B------:R-:W-:Y:S08]  /*4d20*/  HMMA.16816.F32 R208, R4, R30, R188 ;  /* 0x0000001e04d0723c */ /* 0x000ff000000018bc */
[C---:B------:R-:W-:Y:S08]  /*4d30*/  HMMA.16816.F32 R188, R20.reuse, R18, R192 ;  /* 0x0000001214bc723c */ /* 0x040ff000000018c0 */
[----:B------:R-:W-:Y:S08]  /*4d40*/  HMMA.16816.F32 R184, R20, R28, R196 ;  /* 0x0000001c14b8723c */ /* 0x000ff000000018c4 */
[----:B------:R-:W-:Y:S01]  /*4d50*/  HMMA.16816.F32 R232, R4, R18, R204 ;  /* 0x0000001204e8723c */ /* 0x000fe200000018cc */
[----:B------:R-:W1:Y:S07]  /*4d60*/  LDSM.16.M88.4 R16, [R214+0x6000] ;  /* 0x00600000d610783b */ /* 0x000e6e0000000200 */
[----:B------:R-:W-:Y:S01]  /*4d70*/  HMMA.16816.F32 R20, R20, R30, R176 ;  /* 0x0000001e1414723c */ /* 0x000fe200000018b0 */
[----:B------:R-:W-:Y:S07]  /*4d80*/  LDSM.16.M88.4 R176, [R223+0x1000] ;  /* 0x00100000dfb0783b */ /* 0x000fee0000000200 */
[----:B------:R-:W-:Y:S01]  /*4d90*/  HMMA.16816.F32 R204, R4, R28, R200 ;  /* 0x0000001c04cc723c */ /* 0x000fe200000018c8 */
[----:B------:R-:W-:Y:S04]  /*4da0*/  LDSM.16.M88.4 R4, [R216+0x4000] ;  /* 0x00400000d804783b */ /* 0x000fe80000000200 */
[----:B------:R-:W-:Y:S03]  /*4db0*/  LDSM.16.M88.4 R28, [R216+0x6000] ;  /* 0x00600000d81c783b */ /* 0x000fe60000000200 */
[C---:B----4-:R-:W-:Y:S01]  /*4dc0*/  HMMA.16816.F32 R200, R24.reuse, R140, R180 ;  /* 0x0000008c18c8723c */ /* 0x050fe200000018b4 */
[----:B------:R-:W3:Y:S07]  /*4dd0*/  LDSM.16.M88.4 R180, [R223+0x1800] ;  /* 0x00180000dfb4783b */ /* 0x000eee0000000200 */
[C---:B-----5:R-:W-:Y:S08]  /*4de0*/  HMMA.16816.F32 R20, R24.reuse, R34, R20 ;  /* 0x000000221814723c */ /* 0x060ff00000001814 */
[C---:B------:R-:W-:Y:S08]  /*4df0*/  HMMA.16816.F32 R188, R24.reuse, R142, R188 ;  /* 0x0000008e18bc723c */ /* 0x040ff000000018bc */
[----:B------:R-:W-:Y:S01]  /*4e00*/  HMMA.16816.F32 R184, R24, R32, R184 ;  /* 0x0000002018b8723c */ /* 0x000fe200000018b8 */
[----:B------:R-:W-:Y:S07]  /*4e10*/  LDSM.16.M88.4 R24, [R222+0x4000] ;  /* 0x00400000de18783b */ /* 0x000fee0000000200 */
[C---:B-1----:R-:W-:Y:S08]  /*4e20*/  HMMA.16816.F32 R192, R16.reuse, R140, R228 ;  /* 0x0000008c10c0723c */ /* 0x042ff000000018e4 */
[----:B------:R-:W-:Y:S01]  /*4e30*/  HMMA.16816.F32 R196, R16, R142, R232 ;  /* 0x0000008e10c4723c */ /* 0x000fe200000018e8 */
[----:B------:R-:W1:Y:S07]  /*4e40*/  LDSM.16.M88.4 R140, [R221+0x9000] ;  /* 0x00900000dd8c783b */ /* 0x000e6e0000000200 */
[C---:B---3--:R-:W-:Y:S01]  /*4e50*/  HMMA.16816.F32 R228, R4.reuse, R182, R20 ;  /* 0x000000b604e4723c */ /* 0x048fe20000001814 */
[----:B------:R-:W3:Y:S07]  /*4e60*/  LDSM.16.M88.4 R20, [R222+0x6000] ;  /* 0x00600000de14783b */ /* 0x000eee0000000200 */
[C---:B------:R-:W-:Y:S08]  /*4e70*/  HMMA.16816.F32 R200, R4.reuse, R176, R200 ;  /* 0x000000b004c8723c */ /* 0x040ff000000018c8 */
[C---:B------:R-:W-:Y:S08]  /*4e80*/  HMMA.16816.F32 R236, R4.reuse, R178, R188 ;  /* 0x000000b204ec723c */ /* 0x040ff000000018bc */
[----:B------:R-:W-:Y:S08]  /*4e90*/  HMMA.16816.F32 R232, R4, R180, R184 ;  /* 0x000000b404e8723c */ /* 0x000ff000000018b8 */
[C---:B------:R-:W-:Y:S08]  /*4ea0*/  HMMA.16816.F32 R204, R16.reuse, R32, R204 ;  /* 0x0000002010cc723c */ /* 0x040ff000000018cc */
[----:B------:R-:W-:Y:S01]  /*4eb0*/  HMMA.16816.F32 R240, R16, R34, R208 ;  /* 0x0000002210f0723c */ /* 0x000fe200000018d0 */
[----:B------:R-:W-:Y:S04]  /*4ec0*/  LDSM.16.M88.4 R32, [R219+0x1000] ;  /* 0x00100000db20783b */ /* 0x000fe80000000200 */
[----:B------:R-:W4:Y:S03]  /*4ed0*/  LDSM.16.M88.4 R16, [R220+0x4000] ;  /* 0x00400000dc10783b */ /* 0x000f260000000200 */
[C---:B------:R-:W-:Y:S08]  /*4ee0*/  HMMA.16816.F32 R4, R28.reuse, R176, R192 ;  /* 0x000000b01c04723c */ /* 0x040ff000000018c0 */
[----:B------:R-:W-:Y:S01]  /*4ef0*/  HMMA.16816.F32 R192, R28, R178, R196 ;  /* 0x000000b21cc0723c */ /* 0x000fe200000018c4 */
[----:B------:R-:W5:Y:S07]  /*4f00*/  LDSM.16.M88.4 R176, [R221+0x9800] ;  /* 0x00980000ddb0783b */ /* 0x000f6e0000000200 */
[-C--:B-1----:R-:W-:Y:S08]  /*4f10*/  HMMA.16816.F32 R188, R24, R140.reuse, R200 ;  /* 0x0000008c18bc723c */ /* 0x082ff000000018c8 */
[----:B---3--:R-:W-:Y:S01]  /*4f20*/  HMMA.16816.F32 R184, R20, R140, R4 ;  /* 0x0000008c14b8723c */ /* 0x008fe20000001804 */
[----:B------:R-:W1:Y:S07]  /*4f30*/  LDSM.16.M88.4 R4, [R220+0x6000] ;  /* 0x00600000dc04783b */ /* 0x000e6e0000000200 */
[----:B------:R-:W-:Y:S08]  /*4f40*/  HMMA.16816.F32 R196, R24, R142, R236 ;  /* 0x0000008e18c4723c */ /* 0x000ff000000018ec */
[----:B----4-:R-:W-:Y:S08]  /*4f50*/  HMMA.16816.F32 R200, R16, R32, R188 ;  /* 0x0000002010c8723c */ /* 0x010ff000000018bc */
[----:B------:R-:W-:Y:S08]  /*4f60*/  HMMA.16816.F32 R188, R20, R142, R192 ;  /* 0x0000008e14bc723c */ /* 0x000ff000000018c0 */
[----:B------:R-:W-:Y:S08]  /*4f70*/  HMMA.16816.F32 R208, R28, R180, R204 ;  /* 0x000000b41cd0723c */ /* 0x000ff000000018cc */
[----:B-----5:R-:W-:Y:S01]  /*4f80*/  HMMA.16816.F32 R204, R24, R176, R232 ;  /* 0x000000b018cc723c */ /* 0x020fe200000018e8 */
[----:B------:R-:W-:-:S02]  /*4f90*/  FMUL.FTZ R201, R201, c[0x0][0x2ec] ;  /* 0x0000bb00c9c97a20 */ /* 0x000fc40000410000 */
[----:B------:R-:W-:Y:S02]  /*4fa0*/  FMUL.FTZ R203, R203, c[0x0][0x2ec] ;  /* 0x0000bb00cbcb7a20 */ /* 0x000fe40000410000 */
[----:B------:R-:W-:Y:S02]  /*4fb0*/  FMUL.FTZ R200, R200, c[0x0][0x2ec] ;  /* 0x0000bb00c8c87a20 */ /* 0x000fe40000410000 */
[----:B------:R-:W3:Y:S01]  /*4fc0*/  MUFU.TANH R201, R201 ;  /* 0x000000c900c97308 */ /* 0x000ee20000002400 */
[----:B------:R-:W-:Y:S01]  /*4fd0*/  HMMA.16816.F32 R228, R24, R178, R228 ;  /* 0x000000b218e4723c */ /* 0x000fe200000018e4 */
[----:B------:R-:W4:Y:S01]  /*4fe0*/  LDSM.16.M88.4 R24, [R219+0x1800] ;  /* 0x00180000db18783b */ /* 0x000f220000000200 */
[----:B------:R-:W-:Y:S01]  /*4ff0*/  FMUL.FTZ R202, R202, c[0x0][0x2ec] ;  /* 0x0000bb00caca7a20 */ /* 0x000fe20000410000 */
[----:B------:R-:W-:-:S04]  /*5000*/  DEPBAR.LE SB0, 0x0 ;  /* 0x000080000000791a */ /* 0x000fc80000000000 */
[----:B------:R-:W5:Y:S01]  /*5010*/  MUFU.TANH R203, R203 ;  /* 0x000000cb00cb7308 */ /* 0x000f620000002400 */
[C---:B-1----:R-:W-:Y:S07]  /*5020*/  HMMA.16816.F32 R140, R4.reuse, R32, R184 ;  /* 0x00000020048c723c */ /* 0x042fee00000018b8 */
[----:B------:R-:W-:Y:S01]  /*5030*/  MUFU.TANH R200, R200 ;  /* 0x000000c800c87308 */ /* 0x000fe20000002400 */
[-C--:B------:R-:W-:Y:S07]  /*5040*/  HMMA.16816.F32 R184, R4, R34.reuse, R188 ;  /* 0x0000002204b8723c */ /* 0x080fee00000018bc */
[----:B------:R-:W-:Y:S01]  /*5050*/  MUFU.TANH R202, R202 ;  /* 0x000000ca00ca7308 */ /* 0x000fe20000002400 */
[----:B------:R-:W-:Y:S08]  /*5060*/  HMMA.16816.F32 R32, R16, R34, R196 ;  /* 0x000000221020723c */ /* 0x000ff000000018c4 */
[----:B------:R-:W-:Y:S01]  /*5070*/  HMMA.16816.F32 R192, R20, R176, R208 ;  /* 0x000000b014c0723c */ /* 0x000fe200000018d0 */
[----:B------:R-:W-:-:S02]  /*5080*/  FMUL.FTZ R140, R140, c[0x0][0x2ec] ;  /* 0x0000bb008c8c7a20 */ /* 0x000fc40000410000 */
[----:B------:R-:W-:Y:S02]  /*5090*/  FMUL.FTZ R141, R141, c[0x0][0x2ec] ;  /* 0x0000bb008d8d7a20 */ /* 0x000fe40000410000 */
[----:B------:R-:W-:Y:S01]  /*50a0*/  FMUL.FTZ R142, R142, c[0x0][0x2ec] ;  /* 0x0000bb008e8e7a20 */ /* 0x000fe20000410000 */
[----:B------:R-:W-:Y:S01]  /*50b0*/  MUFU.TANH R196, R140 ;  /* 0x0000008c00c47308 */ /* 0x000fe20000002400 */
[----:B------:R-:W-:Y:S01]  /*50c0*/  FMUL.FTZ R143, R143, c[0x0][0x2ec] ;  /* 0x0000bb008f8f7a20 */ /* 0x000fe20000410000 */
[----:B------:R-:W-:Y:S01]  /*50d0*/  HMMA.16816.F32 R28, R28, R182, R240 ;  /* 0x000000b61c1c723c */ /* 0x000fe200000018f0 */
[----:B------:R-:W-:Y:S02]  /*50e0*/  FMUL.FTZ R184, R184, c[0x0][0x2ec] ;  /* 0x0000bb00b8b87a20 */ /* 0x000fe40000410000 */
[----:B------:R-:W-:Y:S02]  /*50f0*/  FMUL.FTZ R186, R186, c[0x0][0x2ec] ;  /* 0x0000bb00baba7a20 */ /* 0x000fe40000410000 */
[----:B------:R-:W-:Y:S01]  /*5100*/  FMUL.FTZ R187, R187, c[0x0][0x2ec] ;  /* 0x0000bb00bbbb7a20 */ /* 0x000fe20000410000 */
[----:B------:R-:W-:Y:S01]  /*5110*/  MUFU.TANH R138, R141 ;  /* 0x0000008d008a7308 */ /* 0x000fe20000002400 */
[----:B------:R-:W-:Y:S01]  /*5120*/  FMUL.FTZ R185, R185, c[0x0][0x2ec] ;  /* 0x0000bb00b9b97a20 */ /* 0x000fe20000410000 */
[----:B----4-:R-:W-:Y:S01]  /*5130*/  HMMA.16816.F32 R180, R16, R26, R228 ;  /* 0x0000001a10b4723c */ /* 0x010fe200000018e4 */
[----:B------:R-:W-:-:S02]  /*5140*/  FMUL.FTZ R32, R32, c[0x0][0x2ec] ;  /* 0x0000bb0020207a20 */ /* 0x000fc40000410000 */
[----:B------:R-:W-:Y:S02]  /*5150*/  FMUL.FTZ R33, R33, c[0x0][0x2ec] ;  /* 0x0000bb0021217a20 */ /* 0x000fe40000410000 */
[----:B------:R-:W-:Y:S01]  /*5160*/  FMUL.FTZ R34, R34, c[0x0][0x2ec] ;  /* 0x0000bb0022227a20 */ /* 0x000fe20000410000 */
[----:B------:R-:W1:Y:S01]  /*5170*/  MUFU.TANH R133, R32 ;  /* 0x0000002000857308 */ /* 0x000e620000002400 */
[----:B------:R-:W-:-:S07]  /*5180*/  FMUL.FTZ R0, R35, c[0x0][0x2ec] ;  /* 0x0000bb0023007a20 */ /* 0x000fce0000410000 */
[----:B------:R-:W-:Y:S08]  /*5190*/  MUFU.TANH R188, R33 ;  /* 0x0000002100bc7308 */ /* 0x000ff00000002400 */
[----:B--2---:R2:W4:Y:S02]  /*51a0*/  MUFU.TANH R15, R34 ;  /* 0x00000022000f7308 */ /* 0x0045240000002400 */
[----:B------:R-:W-:-:S02]  /*51b0*/  FMUL.FTZ R181, R181, c[0x0][0x2ec] ;  /* 0x0000bb00b5b57a20 */ /* 0x000fc40000410000 */
[----:B------:R-:W-:Y:S02]  /*51c0*/  FMUL.FTZ R183, R183, c[0x0][0x2ec] ;  /* 0x0000bb00b7b77a20 */ /* 0x000fe40000410000 */
[----:B------:R-:W-:Y:S02]  /*51d0*/  FMUL.FTZ R180, R180, c[0x0][0x2ec] ;  /* 0x0000bb00b4b47a20 */ /* 0x000fe40000410000 */
[----:B------:R-:W-:Y:S08]  /*51e0*/  MUFU.TANH R190, R142 ;  /* 0x0000008e00be7308 */ /* 0x000ff00000002400 */
[----:B------:R1:W-:Y:S01]  /*51f0*/  MUFU.TANH R137, R143 ;  /* 0x0000008f00897308 */ /* 0x0003e20000002400 */
[----:B--2---:R-:W-:Y:S07]  /*5200*/  HMMA.16816.F32 R32, R16, R24, R204 ;  /* 0x000000181020723c */ /* 0x004fee00000018cc */
[----:B------:R2:W-:Y:S01]  /*5210*/  MUFU.TANH R139, R0 ;  /* 0x00000000008b7308 */ /* 0x0005e20000002400 */
[----:B------:R-:W-:Y:S07]  /*5220*/  HMMA.16816.F32 R16, R20, R178, R28 ;  /* 0x000000b21410723c */ /* 0x000fee000000181c */
[----:B------:R-:W3:Y:S01]  /*5230*/  MUFU.TANH R184, R184 ;  /* 0x000000b800b87308 */ /* 0x000ee20000002400 */
[----:B-1----:R-:W-:Y:S01]  /*5240*/  HMMA.16816.F32 R140, R4, R24, R192 ;  /* 0x00000018048c723c */ /* 0x002fe200000018c0 */
[----:B--2---:R-:W-:-:S06]  /*5250*/  IMAD R0, R226, 0x20, R245 ;  /* 0x00000020e2007824 */ /* 0x004fcc00078e02f5 */
[----:B------:R-:W1:Y:S01]  /*5260*/  MUFU.TANH R186, R186 ;  /* 0x000000ba00ba7308 */ /* 0x000e620000002400 */
[----:B------:R-:W-:Y:S02]  /*5270*/  FMUL.FTZ R32, R32, c[0x0][0x2ec] ;  /* 0x0000bb0020207a20 */ /* 0x000fe40000410000 */
[----:B------:R-:W-:Y:S01]  /*5280*/  FMUL.FTZ R34, R34, c[0x0][0x2ec] ;  /* 0x0000bb0022227a20 */ /* 0x000fe20000410000 */
[C---:B------:R-:W-:Y:S01]  /*5290*/  IADD3 R2, R0.reuse, 0x1, RZ ;  /* 0x0000000100027810 */ /* 0x040fe20007ffe0ff */
[----:B------:R-:W-:Y:S01]  /*52a0*/  FMUL.FTZ R33, R33, c[0x0][0x2ec] ;  /* 0x0000bb0021217a20 */ /* 0x000fe20000410000 */
[----:B------:R-:W-:Y:S01]  /*52b0*/  IADD3 R8, R0, 0x8, RZ ;  /* 0x0000000800087810 */ /* 0x000fe20007ffe0ff */
[----:B------:R-:W-:Y:S02]  /*52c0*/  FMUL.FTZ R35, R35, c[0x0][0x2ec] ;  /* 0x0000bb0023237a20 */ /* 0x000fe40000410000 */
[----:B------:R-:W-:Y:S01]  /*52d0*/  HMMA.16816.F32 R16, R4, R26, R16 ;  /* 0x0000001a0410723c */ /* 0x000fe20000001810 */
[C---:B------:R-:W-:Y:S01]  /*52e0*/  ISETP.GE.AND P4, PT, R2.reuse, R10, PT ;  /* 0x0000000a0200720c */ /* 0x040fe20003f86270 */
[----:B------:R-:W2:Y:S01]  /*52f0*/  MUFU.TANH R187, R187 ;  /* 0x000000bb00bb7308 */ /* 0x000ea20000002400 */
[----:B------:R-:W-:-:S02]  /*5300*/  ISETP.GE.AND P0, PT, R2, R9, PT ;  /* 0x000000090200720c */ /* 0x000fc40003f06270 */
[----:B---3--:R-:W-:Y:S02]  /*5310*/  FSEL R28, R201, -INF , !P4 ;  /* 0xff800000c91c7808 */ /* 0x008fe40006000000 */
[----:B-----5:R-:W-:Y:S01]  /*5320*/  FSEL R31, R203, -INF , !P0 ;  /* 0xff800000cb1f7808 */ /* 0x020fe20004000000 */
[----:B------:R-:W-:Y:S01]  /*5330*/  FMUL.FTZ R140, R140, c[0x0][0x2ec] ;  /* 0x0000bb008c8c7a20 */ /* 0x000fe20000410000 */
[C---:B------:R-:W-:Y:S01]  /*5340*/  ISETP.GE.AND P3, PT, R2.reuse, R11, PT ;  /* 0x0000000b0200720c */ /* 0x040fe20003f66270 */
[----:B------:R3:W5:Y:S01]  /*5350*/  MUFU.TANH R14, R32 ;  /* 0x00000020000e7308 */ /* 0x0007620000002400 */
[----:B------:R-:W-:Y:S01]  /*5360*/  ISETP.GE.AND P6, PT, R2, R12, PT ;  /* 0x0000000c0200720c */ /* 0x000fe20003fc6270 */
[----:B------:R-:W-:Y:S01]  /*5370*/  FMUL.FTZ R141, R141, c[0x0][0x2ec] ;  /* 0x0000bb008d8d7a20 */ /* 0x000fe20000410000 */
[----:B------:R-:W-:Y:S01]  /*5380*/  ISETP.GE.AND P5, PT, R8, R10, PT ;  /* 0x0000000a0800720c */ /* 0x000fe20003fa6270 */
[----:B------:R-:W-:Y:S01]  /*5390*/  FMUL.FTZ R142, R142, c[0x0][0x2ec] ;  /* 0x0000bb008e8e7a20 */ /* 0x000fe20000410000 */
[C---:B------:R-:W-:Y:S01]  /*53a0*/  ISETP.GE.AND P4, PT, R8.reuse, R9, PT ;  /* 0x000000090800720c */ /* 0x040fe20003f86270 */
[----:B------:R-:W-:Y:S01]  /*53b0*/  FMUL.FTZ R143, R143, c[0x0][0x2ec] ;  /* 0x0000bb008f8f7a20 */ /* 0x000fe20000410000 */
[----:B------:R-:W-:Y:S01]  /*53c0*/  ISETP.GE.AND P0, PT, R8, R11, PT ;  /* 0x0000000b0800720c */ /* 0x000fe20003f06270 */
[----:B------:R2:W-:Y:S01]  /*53d0*/  MUFU.TANH R13, R34 ;  /* 0x00000022000d7308 */ /* 0x0005e20000002400 */
[----:B------:R-:W-:-:S02]  /*53e0*/  IADD3 R2, R0, 0x9, RZ ;  /* 0x0000000900027810 */ /* 0x000fc40007ffe0ff */
[----:B------:R-:W-:Y:S02]  /*53f0*/  FSEL R25, R133, -INF , !P5 ;  /* 0xff80000085197808 */ /* 0x000fe40006800000 */
[----:B----4-:R-:W-:Y:S01]  /*5400*/  FSEL R29, R15, -INF , !P4 ;  /* 0xff8000000f1d7808 */ /* 0x010fe20006000000 */
[----:B------:R-:W-:Y:S01]  /*5410*/  FMUL.FTZ R18, R18, c[0x0][0x2ec] ;  /* 0x0000bb0012127a20 */ /* 0x000fe20000410000 */
[----:B------:R-:W-:Y:S01]  /*5420*/  FSEL R30, R184, -INF , !P0 ;  /* 0xff800000b81e7808 */ /* 0x000fe20004000000 */
[----:B------:R-:W4:Y:S01]  /*5430*/  MUFU.TANH R140, R140 ;  /* 0x0000008c008c7308 */ /* 0x000f220000002400 */
[----:B---3--:R-:W-:Y:S01]  /*5440*/  FSEL R32, R138, -INF , !P3 ;  /* 0xff8000008a207808 */ /* 0x008fe20005800000 */
[----:B------:R-:W-:Y:S01]  /*5450*/  FMUL.FTZ R5, R17, c[0x0][0x2ec] ;  /* 0x0000bb0011057a20 */ /* 0x000fe20000410000 */
[----:B------:R-:W-:Y:S01]  /*5460*/  ISETP.GE.AND P3, PT, R8, R12, PT ;  /* 0x0000000c0800720c */ /* 0x000fe20003f66270 */
[----:B------:R-:W-:Y:S01]  /*5470*/  FMUL.FTZ R19, R19, c[0x0][0x2ec] ;  /* 0x0000bb0013137a20 */ /* 0x000fe20000410000 */
[----:B------:R-:W-:-:S02]  /*5480*/  ISETP.GE.AND P5, PT, R2, R9, PT ;  /* 0x000000090200720c */ /* 0x000fc40003fa6270 */
[C---:B------:R-:W-:Y:S01]  /*5490*/  ISETP.GE.AND P4, PT, R2.reuse, R11, PT ;  /* 0x0000000b0200720c */ /* 0x040fe20003f86270 */
[----:B------:R3:W-:Y:S01]  /*54a0*/  MUFU.TANH R132, R33 ;  /* 0x0000002100847308 */ /* 0x0007e20000002400 */
[----:B------:R-:W-:Y:S02]  /*54b0*/  ISETP.GE.AND P0, PT, R2, R12, PT ;  /* 0x0000000c0200720c */ /* 0x000fe40003f06270 */
[----:B-1----:R-:W-:Y:S02]  /*54c0*/  FSEL R23, R186, -INF , !P3 ;  /* 0xff800000ba177808 */ /* 0x002fe40005800000 */
[----:B------:R-:W-:Y:S02]  /*54d0*/  FSEL R22, R139, -INF , !P5 ;  /* 0xff8000008b167808 */ /* 0x000fe40006800000 */
[----:B------:R-:W-:Y:S01]  /*54e0*/  IADD3 R4, R0, 0x11, RZ ;  /* 0x0000001100047810 */ /* 0x000fe20007ffe0ff */
[----:B------:R-:W1:Y:S01]  /*54f0*/  MUFU.TANH R185, R185 ;  /* 0x000000b900b97308 */ /* 0x000e620000002400 */
[----:B--2---:R-:W-:-:S02]  /*5500*/  FSEL R34, R187, -INF , !P0 ;  /* 0xff800000bb227808 */ /* 0x004fc40004000000 */
[----:B------:R-:W-:Y:S02]  /*5510*/  ISETP.GE.AND P0, PT, R4, R10, PT ;  /* 0x0000000a0400720c */ /* 0x000fe40003f06270 */
[----:B---3--:R-:W-:-:S03]  /*5520*/  FSEL R33, R137, -INF , !P6 ;  /* 0xff80000089217808 */ /* 0x008fc60007000000 */
[----:B------:R-:W-:Y:S01]  /*5530*/  MUFU.TANH R177, R181 ;  /* 0x000000b500b17308 */ /* 0x000fe20000002400 */
[-C--:B------:R-:W-:Y:S02]  /*5540*/  ISETP.GE.AND P6, PT, R2, R10.reuse, PT ;  /* 0x0000000a0200720c */ /* 0x080fe40003fc6270 */
[----:B------:R-:W-:Y:S02]  /*5550*/  IADD3 R2, R0, 0x10, RZ ;  /* 0x0000001000027810 */ /* 0x000fe40007ffe0ff */
[----:B------:R-:W-:Y:S02]  /*5560*/  FSEL R21, R188, -INF , !P6 ;  /* 0xff800000bc157808 */ /* 0x000fe40007000000 */
[C---:B------:R-:W-:Y:S01]  /*5570*/  ISETP.GE.AND P3, PT, R2.reuse, R10, PT ;  /* 0x0000000a0200720c */ /* 0x040fe20003f66270 */
[----:B------:R2:W-:Y:S01]  /*5580*/  MUFU.TANH R181, R183 ;  /* 0x000000b700b57308 */ /* 0x0005e20000002400 */
[C---:B------:R-:W-:Y:S02]  /*5590*/  ISETP.GE.AND P6, PT, R2.reuse, R9, PT ;  /* 0x000000090200720c */ /* 0x040fe40003fc6270 */
[----:B------:R-:W-:-:S02]  /*55a0*/  ISETP.GE.AND P5, PT, R2, R11, PT ;  /* 0x0000000b0200720c */ /* 0x000fc40003fa6270 */
[----:B-----5:R-:W-:Y:S02]  /*55b0*/  FSEL R179, R14, -INF , !P3 ;  /* 0xff8000000eb37808 */ /* 0x020fe40005800000 */
[----:B----4-:R-:W-:Y:S01]  /*55c0*/  FSEL R184, R140, -INF , !P5 ;  /* 0xff8000008cb87808 */ /* 0x010fe20006800000 */
[----:B------:R-:W-:Y:S01]  /*55d0*/  MUFU.TANH R35, R35 ;  /* 0x0000002300237308 */ /* 0x000fe20000002400 */
[C---:B------:R-:W-:Y:S02]  /*55e0*/  ISETP.GE.AND P3, PT, R4.reuse, R9, PT ;  /* 0x000000090400720c */ /* 0x040fe40003f66270 */
[-C--:B------:R-:W-:Y:S02]  /*55f0*/  ISETP.GE.AND P5, PT, R4, R12.reuse, PT ;  /* 0x0000000c0400720c */ /* 0x080fe40003fa6270 */
[----:B-1----:R-:W-:Y:S02]  /*5600*/  FSEL R24, R185, -INF , !P4 ;  /* 0xff800000b9187808 */ /* 0x002fe40006000000 */
[----:B------:R-:W-:Y:S01]  /*5610*/  ISETP.GE.AND P4, PT, R2, R12, PT ;  /* 0x0000000c0200720c */ /* 0x000fe20003f86270 */
[----:B------:R-:W1:Y:S01]  /*5620*/  MUFU.TANH R141, R141 ;  /* 0x0000008d008d7308 */ /* 0x000e620000002400 */
[----:B--2---:R-:W-:Y:S01]  /*5630*/  FSEL R183, R13, -INF , !P6 ;  /* 0xff8000000db77808 */ /* 0x004fe20007000000 */
[----:B------:R-:W-:Y:S01]  /*5640*/  BAR.SYNC.DEFER_BLOCKING 0x0 ;  /* 0x0000000000007b1d */ /* 0x000fe20000010000 */
[----:B------:R-:W-:Y:S01]  /*5650*/  ISETP.GE.AND P6, PT, R4, R11, PT ;  /* 0x0000000b0400720c */ /* 0x000fe20003fc6270 */
[----:B------:R-:W-:Y:S01]  /*5660*/  FMUL.FTZ R4, R16, c[0x0][0x2ec] ;  /* 0x0000bb0010047a20 */ /* 0x000fe20000410000 */
[----:B------:R-:W-:-:S02]  /*5670*/  IADD3 R2, R0, 0x18, RZ ;  /* 0x0000001800027810 */ /* 0x000fc40007ffe0ff */
[----:B------:R-:W-:Y:S01]  /*5680*/  FSEL R178, R132, -INF , !P0 ;  /* 0xff80000084b27808 */ /* 0x000fe20004000000 */
[----:B------:R-:W2:Y:S01]  /*5690*/  MUFU.TANH R142, R142 ;  /* 0x0000008e008e7308 */ /* 0x000ea20000002400 */
[----:B------:R-:W-:-:S07]  /*56a0*/  ISETP.GE.AND P0, PT, R2, R9, PT ;  /* 0x000000090200720c */ /* 0x000fce0003f06270 */
[----:B------:R-:W-:Y:S01]  /*56b0*/  MUFU.TANH R4, R4 ;  /* 0x0000000400047308 */ /* 0x000fe20000002400 */
[----:B-1----:R-:W-:Y:S02]  /*56c0*/  FSEL R185, R141, -INF , !P6 ;  /* 0xff8000008db97808 */ /* 0x002fe40007000000 */
[----:B------:R-:W-:-:S05]  /*56d0*/  ISETP.GE.AND P6, PT, R2, R12, PT ;  /* 0x0000000c0200720c */ /* 0x000fca0003fc6270 */
[----:B------:R1:W3:Y:S01]  /*56e0*/  MUFU.TANH R176, R180 ;  /* 0x000000b400b07308 */ /* 0x0002e20000002400 */
[----:B--2---:R-:W-:Y:S02]  /*56f0*/  FSEL R188, R142, -INF , !P4 ;  /* 0xff8000008ebc7808 */ /* 0x004fe40006000000 */
[----:B------:R-:W-:-:S05]  /*5700*/  ISETP.GE.AND P4, PT, R2, R10, PT ;  /* 0x0000000a0200720c */ /* 0x000fca0003f86270 */
[----:B------:R-:W2:Y:S01]  /*5710*/  MUFU.TANH R143, R143 ;  /* 0x0000008f008f7308 */ /* 0x000ea20000002400 */
[----:B-1----:R-:W-:Y:S01]  /*5720*/  FMUL.FTZ R180, R182, c[0x0][0x2ec] ;  /* 0x0000bb00b6b47a20 */ /* 0x002fe20000410000 */
[----:B------:R-:W-:-:S06]  /*5730*/  FSEL R182, R35, -INF , !P3 ;  /* 0xff80000023b67808 */ /* 0x000fcc0005800000 */
[----:B------:R-:W-:Y:S01]  /*5740*/  MUFU.TANH R5, R5 ;  /* 0x0000000500057308 */ /* 0x000fe20000002400 */
[----:B------:R-:W-:Y:S02]  /*5750*/  ISETP.GE.AND P3, PT, R2, R11, PT ;  /* 0x0000000b0200720c */ /* 0x000fe40003f66270 */
[----:B---3--:R-:W-:Y:S02]  /*5760*/  FSEL R176, R176, -INF , !P4 ;  /* 0xff800000b0b07808 */ /* 0x008fe40006000000 */
[----:B------:R-:W-:Y:S02]  /*5770*/  FSEL R186, R4, -INF , !P3 ;  /* 0xff80000004ba7808 */ /* 0x000fe40005800000 */
[----:B------:R-:W-:Y:S01]  /*5780*/  ISETP.GE.AND P3, PT, R0, R12, PT ;  /* 0x0000000c0000720c */ /* 0x000fe20003f66270 */
[----:B------:R-:W1:Y:S01]  /*5790*/  MUFU.TANH R180, R180 ;  /* 0x000000b400b47308 */ /* 0x000e620000002400 */
[----:B--2---:R-:W-:Y:S02]  /*57a0*/  FSEL R189, R143, -INF , !P5 ;  /* 0xff8000008fbd7808 */ /* 0x004fe40006800000 */
[----:B------:R-:W-:-:S02]  /*57b0*/  FSEL R20, R190, -INF , !P3 ;  /* 0xff800000be147808 */ /* 0x000fc40005800000 */
[----:B------:R-:W-:Y:S02]  /*57c0*/  ISETP.GE.AND P3, PT, R244, 0x3, PT ;  /* 0x00000003f400780c */ /* 0x000fe40003f66270 */
[C---:B------:R-:W-:Y:S01]  /*57d0*/  ISETP.GE.AND P5, PT, R0.reuse, R10, PT ;  /* 0x0000000a0000720c */ /* 0x040fe20003fa6270 */
[----:B------:R-:W2:Y:S01]  /*57e0*/  MUFU.TANH R2, R18 ;  /* 0x0000001200027308 */ /* 0x000ea20000002400 */
[----:B------:R-:W-:Y:S02]  /*57f0*/  ISETP.GE.AND P4, PT, R0, R9, PT ;  /* 0x000000090000720c */ /* 0x000fe40003f86270 */
[----:B------:R-:W-:-:S05]  /*5800*/  FSEL R13, R200, -INF , !P5 ;  /* 0xff800000c80d7808 */ /* 0x000fca0006800000 */
[----:B------:R3:W4:Y:S01]  /*5810*/  MUFU.TANH R4, R19 ;  /* 0x0000001300047308 */ /* 0x0007220000002400 */
[----:B-1----:R-:W-:Y:S02]  /*5820*/  FSEL R180, R180, -INF , !P0 ;  /* 0xff800000b4b47808 */ /* 0x002fe40004000000 */
[C---:B------:R-:W-:Y:S02]  /*5830*/  ISETP.GE.AND P0, PT, R0.reuse, R11, PT ;  /* 0x0000000b0000720c */ /* 0x040fe40003f06270 */
[----:B------:R-:W-:Y:S02]  /*5840*/  IADD3 R0, R0, 0x19, RZ ;  /* 0x0000001900007810 */ /* 0x000fe40007ffe0ff */
[----:B--2---:R-:W-:Y:S02]  /*5850*/  FSEL R191, R2, -INF , !P6 ;  /* 0xff80000002bf7808 */ /* 0x004fe40007000000 */
[----:B------:R-:W-:Y:S02]  /*5860*/  FSEL R18, R202, -INF , !P4 ;  /* 0xff800000ca127808 */ /* 0x000fe40006000000 */
[----:B------:R-:W-:-:S02]  /*5870*/  ISETP.GE.AND P6, PT, R0, R10, PT ;  /* 0x0000000a0000720c */ /* 0x000fc40003fc6270 */
[----:B------:R-:W-:Y:S02]  /*5880*/  ISETP.GE.AND P5, PT, R0, R9, PT ;  /* 0x000000090000720c */ /* 0x000fe40003fa6270 */
[----:B---3--:R-:W-:Y:S02]  /*5890*/  FSEL R19, R196, -INF , !P0 ;  /* 0xff800000c4137808 */ /* 0x008fe40004000000 */
[C---:B------:R-:W-:Y:S02]  /*58a0*/  ISETP.GE.AND P4, PT, R0.reuse, R11, PT ;  /* 0x0000000b0000720c */ /* 0x040fe40003f86270 */
[----:B------:R-:W-:Y:S02]  /*58b0*/  ISETP.GE.AND P0, PT, R0, R12, PT ;  /* 0x0000000c0000720c */ /* 0x000fe40003f06270 */
[----:B------:R-:W-:Y:S02]  /*58c0*/  FSEL R177, R177, -INF , !P6 ;  /* 0xff800000b1b17808 */ /* 0x000fe40007000000 */
[----:B------:R-:W-:-:S02]  /*58d0*/  FSEL R181, R181, -INF , !P5 ;  /* 0xff800000b5b57808 */ /* 0x000fc40006800000 */
[----:B------:R-:W-:Y:S02]  /*58e0*/  FSEL R187, R5, -INF , !P4 ;  /* 0xff80000005bb7808 */ /* 0x000fe40006000000 */
[----:B----4-:R-:W-:Y:S01]  /*58f0*/  FSEL R190, R4, -INF , !P0 ;  /* 0xff80000004be7808 */ /* 0x010fe20004000000 */
[----:B------:R-:W-:Y:S05]  /*5900*/  @!P3 BRA `(.L_x_1176) ;  /* 0x000002e00000b947 */ /* 0x000fea0003800000 */
[----:B------:R-:W2:Y:S04]  /*5910*/  LDL.64 R236, [R1+0x20] ;  /* 0x0000200001ec7983 */ /* 0x000ea80000100a00 */
[----:B------:R-:W3:Y:S01]  /*5920*/  LDL.64 R238, [R1+0x18] ;  /* 0x0000180001ee7983 */ /* 0x000ee20000100a00 */
[----:B------:R-:W-:Y:S01]  /*5930*/  IADD3 R0, R244, -0x3, RZ ;  /* 0xfffffffdf4007810 */ /* 0x000fe20007ffe0ff */
[----:B------:R-:W-:Y:S01]  /*5940*/  IMAD.MOV.U32 R227, RZ, RZ, c[0x0][0x198] ;  /* 0x00006600ffe37624 */ /* 0x000fe200078e00ff */
[----:B------:R-:W-:Y:S01]  /*5950*/  BSSY B0, `(.L_x_1177) ;  /* 0x0000028000007945 */ /* 0x000fe20003800000 */
[----:B------:R1:W-:Y:S01]  /*5960*/  @P2 STS.128 [R224+0x8000], RZ ;  /* 0x008000ffe0002388 */ /* 0x0003e20000000c00 */
[----:B------:R-:W-:Y:S01]  /*5970*/  SHF.R.S32.HI R2, RZ, 0x1f, R0 ;  /* 0x0000001fff027819 */ /* 0x000fe20000011400 */
[----:B------:R-:W-:-:S04]  /*5980*/  IMAD.WIDE.U32 R4, R0, c[0x0][0x198], RZ ;  /* 0x0000660000047a25 */ /* 0x000fc800078e00ff */
[----:B------:R-:W-:Y:S02]  /*5990*/  IMAD R2, R2, c[0x0][0x198], RZ ;  /* 0x0000660002027a24 */ /* 0x000fe400078e02ff */
[----:B------:R-:W-:Y:S02]  /*59a0*/  IMAD.SHL.U32 R227, R227, 0x10, RZ ;  /* 0x00000010e3e37824 */ /* 0x000fe400078e00ff */
[----:B------:R-:W-:-:S04]  /*59b0*/  IMAD R2, R0, c[0x0][0x19c], R2 ;  /* 0x0000670000027a24 */ /* 0x000fc800078e0202 */
[----:B------:R-:W-:Y:S01]  /*59c0*/  IMAD.IADD R5, R5, 0x1, R2 ;  /* 0x0000000105057824 */ /* 0x000fe200078e0202 */
[----:B--2---:R-:W-:-:S04]  /*59d0*/  LEA R0, P0, R4, R236, 0x5 ;  /* 0x000000ec04007211 */ /* 0x004fc800078028ff */
[----:B------:R-:W-:Y:S02]  /*59e0*/  IADD3 R2, P5, R227, R0, RZ ;  /* 0x00000000e3027210 */ /* 0x000fe40007fbe0ff */
[----:B---3--:R-:W-:Y:S02]  /*59f0*/  LEA.HI.X R4, R4, R239, R5, 0x5, P0 ;  /* 0x000000ef04047211 */ /* 0x008fe400000f2c05 */
[C---:B------:R-:W-:Y:S02]  /*5a00*/  @!P2 LEA R16, P6, R0.reuse, c[0x0][0x168], 0x1 ;  /* 0x00005a000010aa11 */ /* 0x040fe400078c08ff */
[----:B------:R-:W-:Y:S01]  /*5a10*/  @!P1 LEA R6, P0, R0, c[0x0][0x168], 0x1 ;  /* 0x00005a0000069a11 */ /* 0x000fe200078008ff */
[--C-:B------:R-:W-:Y:S01]  /*5a20*/  IMAD.X R5, R246, 0x1, R4.reuse, P5 ;  /* 0x00000001f6057824 */ /* 0x100fe200028e0604 */
[----:B------:R-:W-:Y:S02]  /*5a30*/  @!P2 LEA R14, P4, R2, c[0x0][0x168], 0x1 ;  /* 0x00005a00020eaa11 */ /* 0x000fe400078808ff */
[----:B------:R-:W-:-:S02]  /*5a40*/  @!P2 LEA.HI.X R17, R0, c[0x0][0x16c], R4, 0x1, P6 ;  /* 0x00005b000011aa11 */ /* 0x000fc400030f0c04 */
        /* <DEDUP_REMOVED lines=24> */
.L_x_1178:
[----:B------:R-:W-:Y:S05]  /*5bd0*/  BSYNC B0 ;  /* 0x0000000000007941 */ /* 0x000fea0003800000 */
.L_x_1177:
[----:B------:R-:W0:Y:S02]  /*5be0*/  LDGDEPBAR ;  /* 0x00000000000079af */ /* 0x000e240000000000 */
.L_x_1176:
[----:B------:R-:W-:Y:S01]  /*5bf0*/  FMNMX.FTZ R0, R136, R13, !PT ;  /* 0x0000000d88007209 */ /* 0x000fe20007810000 */
[----:B------:R-:W-:Y:S01]  /*5c00*/  LDSM.16.MT88.4 R140, [R218+0xa000] ;  /* 0x00a00000da8c783b */ /* 0x000fe20000004200 */
        /* <DEDUP_REMOVED lines=8> */
[----:B--2---:R-:W-:Y:S02]  /*5c90*/  FMNMX.FTZ R4, R183, R2, !PT ;  /* 0x00000002b7047209 */ /* 0x004fe40007810000 */
        /* <DEDUP_REMOVED lines=37> */
[----:B------:R-:W-:Y:S01]  /*5ef0*/  MUFU.EX2 R241, R13 ;  /* 0x0000000d00f17308 */ /* 0x000fe20000000800 */
[--C-:B------:R-:W-:Y:S01]  /*5f00*/  FFMA.FTZ R28, R28, c[0x0][0x23c], -R8.reuse ;  /* 0x00008f001c1c7a23 */ /* 0x100fe20000010808 */
[----:B------:R-:W3:Y:S01]  /*5f10*/  SHFL.BFLY PT, R7, R0, 0x1, 0x1f ;  /* 0x0c201f0000077f89 */ /* 0x000ee200000e0000 */
[----:B------:R-:W-:-:S05]  /*5f20*/  FFMA.FTZ R21, R21, c[0x0][0x23c], -R8 ;  /* 0x00008f0015157a23 */ /* 0x000fca0000010808 */
[----:B------:R-:W-:Y:S01]  /*5f30*/  MUFU.EX2 R239, R25 ;  /* 0x0000001900ef7308 */ /* 0x000fe20000000800 */
[----:B-1----:R-:W-:-:S04]  /*5f40*/  FMNMX.FTZ R232, R2, R14, !PT ;  /* 0x0000000e02e87209 */ /* 0x002fc80007810000 */
[C---:B------:R-:W-:Y:S01]  /*5f50*/  FSETP.NEU.FTZ.AND P5, PT, R232.reuse, -INF , PT ;  /* 0xff800000e800780b */ /* 0x040fe20003fbd000 */
[----:B------:R-:W-:Y:S02]  /*5f60*/  FMUL.FTZ R2, R232, c[0x0][0x23c] ;  /* 0x00008f00e8027a20 */ /* 0x000fe40000410000 */
[----:B------:R-:W1:Y:S01]  /*5f70*/  MUFU.EX2 R240, R28 ;  /* 0x0000001c00f07308 */ /* 0x000e620000000800 */
[----:B--2---:R-:W-:Y:S02]  /*5f80*/  FMNMX.FTZ R4, R4, R6, !PT ;  /* 0x0000000604047209 */ /* 0x004fe40007810000 */
[----:B------:R-:W-:Y:S02]  /*5f90*/  FSEL R2, R2, RZ, P5 ;  /* 0x000000ff02027208 */ /* 0x000fe40002800000 */
[----:B---3--:R-:W-:Y:S01]  /*5fa0*/  FMNMX.FTZ R227, R0, R7, !PT ;  /* 0x0000000700e37209 */ /* 0x008fe20007810000 */
[----:B------:R-:W2:Y:S02]  /*5fb0*/  SHFL.BFLY PT, R5, R4, 0x1, 0x1f ;  /* 0x0c201f0004057f89 */ /* 0x000ea400000e0000 */
[----:B------:R-:W3:Y:S01]  /*5fc0*/  MUFU.EX2 R242, R21 ;  /* 0x0000001500f27308 */ /* 0x000ee20000000800 */
[----:B------:R-:W-:Y:S01]  /*5fd0*/  FFMA.FTZ R18, R18, c[0x0][0x23c], -R2 ;  /* 0x00008f0012127a23 */ /* 0x000fe20000010802 */
[C---:B------:R-:W-:Y:S01]  /*5fe0*/  FSETP.NEU.FTZ.AND P4, PT, R227.reuse, -INF , PT ;  /* 0xff800000e300780b */ /* 0x040fe20003f9d000 */
[----:B------:R-:W-:-:S02]  /*5ff0*/  FMUL.FTZ R0, R227, c[0x0][0x23c] ;  /* 0x00008f00e3007a20 */ /* 0x000fc40000410000 */
[--C-:B------:R-:W-:Y:S01]  /*6000*/  FFMA.FTZ R31, R31, c[0x0][0x23c], -R2.reuse ;  /* 0x00008f001f1f7a23 */ /* 0x100fe20000010802 */
[----:B------:R-:W-:Y:S01]  /*6010*/  FSEL R6, R227, RZ, P4 ;  /* 0x000000ffe3067208 */ /* 0x000fe20002000000 */
[--C-:B------:R-:W-:Y:S01]  /*6020*/  FFMA.FTZ R29, R29, c[0x0][0x23c], -R2.reuse ;  /* 0x00008f001d1d7a23 */ /* 0x100fe20000010802 */
[----:B------:R-:W-:Y:S01]  /*6030*/  FSEL R0, R0, RZ, P4 ;  /* 0x000000ff00007208 */ /* 0x000fe20002000000 */
[----:B------:R-:W-:Y:S01]  /*6040*/  FFMA.FTZ R22, R22, c[0x0][0x23c], -R2 ;  /* 0x00008f0016167a23 */ /* 0x000fe20000010802 */
[----:B------:R3:W-:Y:S01]  /*6050*/  MUFU.EX2 R236, R18 ;  /* 0x0000001200ec7308 */ /* 0x0007e20000000800 */
[----:B-1----:R-:W-:Y:S02]  /*6060*/  F2FP.PACK_AB R16, R240, R241 ;  /* 0x000000f1f010723e */ /* 0x002fe400000000ff */
[--C-:B------:R-:W-:Y:S02]  /*6070*/  FFMA.FTZ R24, R24, c[0x0][0x23c], -R0.reuse ;  /* 0x00008f0018187a23 */ /* 0x100fe40000010800 */
[----:B------:R-:W-:-:S02]  /*6080*/  FFMA.FTZ R19, R19, c[0x0][0x23c], -R0 ;  /* 0x00008f0013137a23 */ /* 0x000fc40000010800 */
[--C-:B------:R-:W-:Y:S01]  /*6090*/  FFMA.FTZ R32, R32, c[0x0][0x23c], -R0.reuse ;  /* 0x00008f0020207a23 */ /* 0x100fe20000010800 */
[----:B------:R1:W-:Y:S01]  /*60a0*/  MUFU.EX2 R234, R24 ;  /* 0x0000001800ea7308 */ /* 0x0003e20000000800 */
[----:B------:R-:W-:Y:S01]  /*60b0*/  FFMA.FTZ R30, R30, c[0x0][0x23c], -R0 ;  /* 0x00008f001e1e7a23 */ /* 0x000fe20000010800 */
[----:B--2---:R-:W-:Y:S02]  /*60c0*/  FMNMX.FTZ R225, R4, R5, !PT ;  /* 0x0000000504e17209 */ /* 0x004fe40007810000 */
[----:B------:R-:W-:-:S04]  /*60d0*/  FSEL R5, R232, RZ, P5 ;  /* 0x000000ffe8057208 */ /* 0x000fc80002800000 */
[----:B------:R-:W2:Y:S01]  /*60e0*/  MUFU.EX2 R235, R31 ;  /* 0x0000001f00eb7308 */ /* 0x000ea20000000800 */
[C---:B------:R-:W-:Y:S01]  /*60f0*/  FSETP.NEU.FTZ.AND P0, PT, R225.reuse, -INF , PT ;  /* 0xff800000e100780b */ /* 0x040fe20003f1d000 */
[----:B------:R-:W-:Y:S01]  /*6100*/  FMUL.FTZ R13, R225, c[0x0][0x23c] ;  /* 0x00008f00e10d7a20 */ /* 0x000fe20000410000 */
[----:B---3--:R-:W-:-:S04]  /*6110*/  F2FP.PACK_AB R18, R242, R239 ;  /* 0x000000eff212723e */ /* 0x008fc800000000ff */
[----:B------:R-:W-:Y:S01]  /*6120*/  FSEL R13, R13, RZ, P0 ;  /* 0x000000ff0d0d7208 */ /* 0x000fe20000000000 */
[----:B-1----:R-:W1:Y:S01]  /*6130*/  LDSM.16.MT88.4 R24, [R213+0xa000] ;  /* 0x00a00000d518783b */ /* 0x002e620000004200 */
[----:B------:R-:W-:Y:S03]  /*6140*/  MUFU.EX2 R237, R29 ;  /* 0x0000001d00ed7308 */ /* 0x000fe60000000800 */
[--C-:B------:R-:W-:Y:S02]  /*6150*/  FFMA.FTZ R4, R33, c[0x0][0x23c], -R13.reuse ;  /* 0x00008f0021047a23 */ /* 0x100fe4000001080d */
[--C-:B------:R-:W-:Y:S02]  /*6160*/  FFMA.FTZ R20, R20, c[0x0][0x23c], -R13.reuse ;  /* 0x00008f0014147a23 */ /* 0x100fe4000001080d */
[----:B------:R-:W-:Y:S01]  /*6170*/  FFMA.FTZ R23, R23, c[0x0][0x23c], -R13 ;  /* 0x00008f0017177a23 */ /* 0x000fe2000001080d */
[----:B------:R3:W-:Y:S01]  /*6180*/  MUFU.EX2 R228, R4 ;  /* 0x0000000400e47308 */ /* 0x0007e20000000800 */
[----:B--2---:R-:W-:-:S07]  /*6190*/  F2FP.PACK_AB R17, R235, R236 ;  /* 0x000000eceb11723e */ /* 0x004fce00000000ff */
[----:B------:R2:W-:Y:S01]  /*61a0*/  MUFU.EX2 R210, R20 ;  /* 0x0000001400d27308 */ /* 0x0005e20000000800 */
[----:B---3--:R-:W-:-:S07]  /*61b0*/  FSEL R4, R233, RZ, P6 ;  /* 0x000000ffe9047208 */ /* 0x008fce0003000000 */
[----:B------:R-:W3:Y:S01]  /*61c0*/  MUFU.EX2 R238, R22 ;  /* 0x0000001600ee7308 */ /* 0x000ee20000000800 */
[----:B------:R-:W-:Y:S02]  /*61d0*/  FADD.FTZ R4, R136, -R4 ;  /* 0x8000000488047221 */ /* 0x000fe40000010000 */
[----:B------:R-:W-:Y:S02]  /*61e0*/  LDSM.16.MT88.4 R136, [R217+0xa000] ;  /* 0x00a00000d988783b */ /* 0x000fe40000004200 */
[----:B--2---:R-:W-:-:S03]  /*61f0*/  FMUL.FTZ R20, R4, c[0x0][0x23c] ;  /* 0x00008f0004147a20 */ /* 0x004fc60000410000 */
[----:B------:R3:W-:Y:S01]  /*6200*/  MUFU.EX2 R230, R19 ;  /* 0x0000001300e67308 */ /* 0x0007e20000000800 */
[----:B------:R-:W-:Y:S02]  /*6210*/  FADD.FTZ R4, R135, -R5 ;  /* 0x8000000587047221 */ /* 0x000fe40000010000 */
[----:B------:R-:W-:Y:S02]  /*6220*/  FADD.FTZ R5, R134, -R6 ;  /* 0x8000000686057221 */ /* 0x000fe40000010000 */
[----:B------:R-:W-:Y:S01]  /*6230*/  FMUL.FTZ R15, R4, c[0x0][0x23c] ;  /* 0x00008f00040f7a20 */ /* 0x000fe20000410000 */
[----:B------:R-:W-:Y:S01]  /*6240*/  FSEL R4, R225, RZ, P0 ;  /* 0x000000ffe1047208 */ /* 0x000fe20000000000 */
[----:B------:R-:W-:Y:S01]  /*6250*/  FMUL.FTZ R5, R5, c[0x0][0x23c] ;  /* 0x00008f0005057a20 */ /* 0x000fe20000410000 */
[----:B------:R2:W-:Y:S01]  /*6260*/  MUFU.EX2 R229, R32 ;  /* 0x0000002000e57308 */ /* 0x0005e20000000800 */
[----:B------:R-:W-:Y:S02]  /*6270*/  LDSM.16.MT88.4 R132, [R213+0xb000] ;  /* 0x00b00000d584783b */ /* 0x000fe40000004200 */
[----:B------:R-:W-:-:S02]  /*6280*/  FADD.FTZ R3, R3, -R4 ;  /* 0x8000000403037221 */ /* 0x000fc40000010000 */
[----:B------:R-:W-:Y:S02]  /*6290*/  FFMA.FTZ R4, R34, c[0x0][0x23c], -R13 ;  /* 0x00008f0022047a23 */ /* 0x000fe4000001080d */
[----:B------:R-:W-:Y:S01]  /*62a0*/  FMUL.FTZ R3, R3, c[0x0][0x23c] ;  /* 0x00008f0003037a20 */ /* 0x000fe20000410000 */
[----:B------:R-:W4:Y:S01]  /*62b0*/  MUFU.EX2 R231, R30 ;  /* 0x0000001e00e77308 */ /* 0x000f220000000800 */
[----:B---3--:R-:W-:-:S07]  /*62c0*/  F2FP.PACK_AB R19, R238, R237 ;  /* 0x000000edee13723e */ /* 0x008fce00000000ff */
[----:B------:R-:W-:Y:S01]  /*62d0*/  MUFU.EX2 R211, R23 ;  /* 0x0000001700d37308 */ /* 0x000fe20000000800 */
[----:B--2---:R-:W-:Y:S07]  /*62e0*/  LDSM.16.MT88.4 R32, [R218+0xb000] ;  /* 0x00b00000da20783b */ /* 0x004fee0000004200 */
[----:B------:R-:W2:Y:S01]  /*62f0*/  MUFU.EX2 R20, R20 ;  /* 0x0000001400147308 */ /* 0x000ea20000000800 */
[----:B----4-:R-:W-:Y:S01]  /*6300*/  F2FP.PACK_AB R6, R234, R231 ;  /* 0x000000e7ea06723e */ /* 0x010fe200000000ff */
[----:B------:R-:W3:Y:S06]  /*6310*/  LDSM.16.MT88.4 R28, [R215+0xa000] ;  /* 0x00a00000d71c783b */ /* 0x000eec0000004200 */
[----:B------:R-:W4:Y:S08]  /*6320*/  MUFU.EX2 R15, R15 ;  /* 0x0000000f000f7308 */ /* 0x000f300000000800 */
[----:B------:R5:W1:Y:S01]  /*6330*/  MUFU.EX2 R14, R5 ;  /* 0x00000005000e7308 */ /* 0x000a620000000800 */
[----:B--2---:R-:W-:-:S02]  /*6340*/  FMUL.FTZ R148, R148, R20 ;  /* 0x0000001494947220 */ /* 0x004fc40000410000 */
[-C--:B------:R-:W-:Y:S02]  /*6350*/  FMUL.FTZ R149, R149, R20.reuse ;  /* 0x0000001495957220 */ /* 0x080fe40000410000 */
[-C--:B------:R-:W-:Y:S02]  /*6360*/  FMUL.FTZ R156, R156, R20.reuse ;  /* 0x000000149c9c7220 */ /* 0x080fe40000410000 */
[----:B------:R-:W-:Y:S01]  /*6370*/  FMUL.FTZ R157, R157, R20 ;  /* 0x000000149d9d7220 */ /* 0x000fe20000410000 */
[----:B------:R-:W2:Y:S01]  /*6380*/  MUFU.EX2 R3, R3 ;  /* 0x0000000300037308 */ /* 0x000ea20000000800 */
[-C--:B----4-:R-:W-:Y:S02]  /*6390*/  FMUL.FTZ R150, R150, R15.reuse ;  /* 0x0000000f96967220 */ /* 0x090fe40000410000 */
[-C--:B------:R-:W-:Y:S02]  /*63a0*/  FMUL.FTZ R151, R151, R15.reuse ;  /* 0x0000000f97977220 */ /* 0x080fe40000410000 */
[----:B------:R-:W-:-:S02]  /*63b0*/  FMUL.FTZ R158, R158, R15 ;  /* 0x0000000f9e9e7220 */ /* 0x000fc40000410000 */
[----:B------:R-:W-:Y:S01]  /*63c0*/  FMUL.FTZ R159, R159, R15 ;  /* 0x0000000f9f9f7220 */ /* 0x000fe20000410000 */
[----:B------:R4:W3:Y:S01]  /*63d0*/  MUFU.EX2 R209, R4 ;  /* 0x0000000400d17308 */ /* 0x0008e20000000800 */
[----:B-----5:R-:W-:Y:S01]  /*63e0*/  F2FP.PACK_AB R5, R228, R210 ;  /* 0x000000d2e405723e */ /* 0x020fe200000000ff */
[-C--:B-1----:R-:W-:Y:S01]  /*63f0*/  FMUL.FTZ R144, R144, R14.reuse ;  /* 0x0000000e90907220 */ /* 0x082fe20000410000 */
[C---:B------:R-:W-:Y:S01]  /*6400*/  HMMA.16816.F32 R148, R16.reuse, R24, R148 ;  /* 0x000000181094723c */ /* 0x040fe20000001894 */
[-C--:B------:R-:W-:Y:S02]  /*6410*/  FMUL.FTZ R145, R145, R14.reuse ;  /* 0x0000000e91917220 */ /* 0x080fe40000410000 */
[-C--:B------:R-:W-:Y:S02]  /*6420*/  FMUL.FTZ R152, R152, R14.reuse ;  /* 0x0000000e98987220 */ /* 0x080fe40000410000 */
[-C--:B--2---:R-:W-:Y:S02]  /*6430*/  FMUL.FTZ R146, R146, R3.reuse ;  /* 0x0000000392927220 */ /* 0x084fe40000410000 */
[-C--:B------:R-:W-:Y:S01]  /*6440*/  FMUL.FTZ R147, R147, R3.reuse ;  /* 0x0000000393937220 */ /* 0x080fe20000410000 */
[----:B------:R-:W-:Y:S01]  /*6450*/  HMMA.16816.F32 R200, R16, R26, R156 ;  /* 0x0000001a10c8723c */ /* 0x000fe2000000189c */
[----:B------:R-:W-:Y:S01]  /*6460*/  FMUL.FTZ R153, R153, R14 ;  /* 0x0000000e99997220 */ /* 0x000fe20000410000 */
[----:B------:R-:W-:Y:S01]  /*6470*/  LDSM.16.MT88.4 R156, [R213+0xa800] ;  /* 0x00a80000d59c783b */ /* 0x000fe20000004200 */
[-C--:B------:R-:W-:Y:S01]  /*6480*/  FMUL.FTZ R154, R154, R3.reuse ;  /* 0x000000039a9a7220 */ /* 0x080fe20000410000 */
[----:B----4-:R-:W-:Y:S01]  /*6490*/  F2FP.PACK_AB R4, R229, R230 ;  /* 0x000000e6e504723e */ /* 0x010fe200000000ff */
[----:B------:R-:W-:Y:S01]  /*64a0*/  FMUL.FTZ R155, R155, R3 ;  /* 0x000000039b9b7220 */ /* 0x000fe20000410000 */
[----:B---3--:R-:W-:Y:S01]  /*64b0*/  F2FP.PACK_AB R7, R209, R211 ;  /* 0x000000d3d107723e */ /* 0x008fe200000000ff */
        /* <DEDUP_REMOVED lines=10> */
[----:B------:R-:W1:Y:S01]  /*6560*/  LDSM.16.MT88.4 R24, [R215+0xb000] ;  /* 0x00b00000d718783b */ /* 0x000e620000004200 */
[-C--:B------:R-:W-:Y:S02]  /*6570*/  FMUL.FTZ R168, R168, R14.reuse ;  /* 0x0000000ea8a87220 */ /* 0x080fe40000410000 */
[----:B------:R-:W-:Y:S02]  /*6580*/  FMUL.FTZ R169, R169, R14 ;  /* 0x0000000ea9a97220 */ /* 0x000fe40000410000 */
[-C--:B------:R-:W-:Y:S02]  /*6590*/  FMUL.FTZ R170, R170, R3.reuse ;  /* 0x00000003aaaa7220 */ /* 0x080fe40000410000 */
[----:B------:R-:W-:Y:S01]  /*65a0*/  HMMA.16816.F32 R196, R4, R140, R40 ;  /* 0x0000008c04c4723c */ /* 0x000fe20000001828 */
[----:B------:R-:W2:Y:S01]  /*65b0*/  LDSM.16.MT88.4 R40, [R217+0xb000] ;  /* 0x00b00000d928783b */ /* 0x000ea20000004200 */
        /* <DEDUP_REMOVED lines=39> */
[C---:B-1----:R-:W-:Y:S01]  /*6830*/  HMMA.16816.F32 R88, R4.reuse, R24, R88 ;  /* 0x000000180458723c */ /* 0x042fe20000001858 */
        /* <DEDUP_REMOVED lines=19> */
[----:B--2---:R-:W-:Y:S01]  /*6970*/  HMMA.16816.F32 R120, R4, R40, R120 ;  /* 0x000000280478723c */ /* 0x004fe20000001878 */
        /* <DEDUP_REMOVED lines=8> */
[----:B------:R-:W-:Y:S01]  /*6a00*/  FFMA.FTZ R4, R179, c[0x0][0x23c], -R8 ;  /* 0x00008f00b3047a23 */ /* 0x000fe20000010808 */
[C---:B------:R-:W-:Y:S01]  /*6a10*/  HMMA.16816.F32 R116, R16.reuse, R40, R116 ;  /* 0x000000281074723c */ /* 0x040fe20000001874 */
[-C--:B------:R-:W-:Y:S02]  /*6a20*/  FMUL.FTZ R38, R38, R15.reuse ;  /* 0x0000000f26267220 */ /* 0x080fe40000410000 */
[----:B------:R1:W-:Y:S01]  /*6a30*/  MUFU.EX2 R206, R4 ;  /* 0x0000000400ce7308 */ /* 0x0003e20000000800 */
        /* <DEDUP_REMOVED lines=10> */
[----:B-1----:R-:W-:Y:S02]  /*6ae0*/  FFMA.FTZ R4, R178, c[0x0][0x23c], -R8 ;  /* 0x00008f00b2047a23 */ /* 0x002fe40000010808 */
[----:B------:R-:W-:-:S02]  /*6af0*/  FMUL.FTZ R71, R71, R15 ;  /* 0x0000000f47477220 */ /* 0x000fc40000410000 */
[----:B------:R1:W2:Y:S01]  /*6b00*/  MUFU.EX2 R207, R4 ;  /* 0x0000000400cf7308 */ /* 0x0002a20000000800 */
        /* <DEDUP_REMOVED lines=10> */
[----:B-1----:R-:W-:Y:S01]  /*6bb0*/  FFMA.FTZ R4, R176, c[0x0][0x23c], -R8 ;  /* 0x00008f00b0047a23 */ /* 0x002fe20000010808 */
[----:B------:R-:W-:Y:S01]  /*6bc0*/  HMMA.16816.F32 R84, R16, R24, R84 ;  /* 0x000000181054723c */ /* 0x000fe20000001854 */
[-C--:B------:R-:W-:Y:S02]  /*6bd0*/  FMUL.FTZ R172, R172, R20.reuse ;  /* 0x00000014acac7220 */ /* 0x080fe40000410000 */
[----:B------:R1:W-:Y:S01]  /*6be0*/  MUFU.EX2 R208, R4 ;  /* 0x0000000400d07308 */ /* 0x0003e20000000800 */
        /* <DEDUP_REMOVED lines=9> */
[----:B------:R-:W-:Y:S01]  /*6c80*/  FMUL.FTZ R64, R64, R20 ;  /* 0x0000001440407220 */ /* 0x000fe20000410000 */
[----:B------:R-:W3:Y:S01]  /*6c90*/  LDSM.16.MT88.4 R172, [R215+0xa800] ;  /* 0x00a80000d7ac783b */ /* 0x000ee20000004200 */
[----:B-1----:R-:W-:-:S02]  /*6ca0*/  FFMA.FTZ R4, R177, c[0x0][0x23c], -R8 ;  /* 0x00008f00b1047a23 */ /* 0x002fc40000010808 */
[-C--:B------:R-:W-:Y:S02]  /*6cb0*/  FMUL.FTZ R65, R65, R20.reuse ;  /* 0x0000001441417220 */ /* 0x080fe40000410000 */
[----:B------:R1:W4:Y:S01]  /*6cc0*/  MUFU.EX2 R205, R4 ;  /* 0x0000000400cd7308 */ /* 0x0003220000000800 */
[-C--:B------:R-:W-:Y:S01]  /*6cd0*/  FMUL.FTZ R66, R66, R15.reuse ;  /* 0x0000000f42427220 */ /* 0x080fe20000410000 */
[C---:B------:R-:W-:Y:S01]  /*6ce0*/  HMMA.16816.F32 R140, R16.reuse, R142, R48 ;  /* 0x0000008e108c723c */ /* 0x040fe20000001830 */
[-C--:B------:R-:W-:Y:S01]  /*6cf0*/  FMUL.FTZ R67, R67, R15.reuse ;  /* 0x0000000f43437220 */ /* 0x080fe20000410000 */
[----:B------:R-:W5:Y:S01]  /*6d00*/  LDSM.16.MT88.4 R48, [R218+0xa800] ;  /* 0x00a80000da30783b */ /* 0x000f620000004200 */
[-C--:B------:R-:W-:Y:S02]  /*6d10*/  FMUL.FTZ R80, R80, R20.reuse ;  /* 0x0000001450507220 */ /* 0x080fe40000410000 */
[-C--:B------:R-:W-:Y:S02]  /*6d20*/  FMUL.FTZ R81, R81, R20.reuse ;  /* 0x0000001451517220 */ /* 0x080fe40000410000 */
[-C--:B------:R-:W-:Y:S01]  /*6d30*/  FMUL.FTZ R82, R82, R15.reuse ;  /* 0x0000000f52527220 */ /* 0x080fe20000410000 */
[----:B------:R-:W-:Y:S01]  /*6d40*/  HMMA.16816.F32 R136, R16, R138, R64 ;  /* 0x0000008a1088723c */ /* 0x000fe20000001840 */
[----:B------:R-:W-:Y:S01]  /*6d50*/  FMUL.FTZ R83, R83, R15 ;  /* 0x0000000f53537220 */ /* 0x000fe20000410000 */
[----:B------:R-:W-:Y:S01]  /*6d60*/  LDSM.16.MT88.4 R64, [R217+0xa800] ;  /* 0x00a80000d940783b */ /* 0x000fe20000004200 */
[----:B------:R-:W-:-:S02]  /*6d70*/  FMUL.FTZ R96, R96, R20 ;  /* 0x0000001460607220 */ /* 0x000fc40000410000 */
[-C--:B------:R-:W-:Y:S02]  /*6d80*/  FMUL.FTZ R97, R97, R20.reuse ;  /* 0x0000001461617220 */ /* 0x080fe40000410000 */
[----:B-1----:R-:W-:Y:S01]  /*6d90*/  FFMA.FTZ R4, R183, c[0x0][0x23c], -R2 ;  /* 0x00008f00b7047a23 */ /* 0x002fe20000010802 */
[----:B------:R-:W-:Y:S01]  /*6da0*/  HMMA.16816.F32 R132, R16, R134, R80 ;  /* 0x000000861084723c */ /* 0x000fe20000001850 */
[-C--:B------:R-:W-:Y:S01]  /*6db0*/  FMUL.FTZ R98, R98, R15.reuse ;  /* 0x0000000f62627220 */ /* 0x080fe20000410000 */
[----:B------:R-:W-:Y:S01]  /*6dc0*/  LDSM.16.MT88.4 R80, [R213+0xb800] ;  /* 0x00b80000d550783b */ /* 0x000fe20000004200 */
[----:B------:R1:W-:Y:S01]  /*6dd0*/  MUFU.EX2 R183, R4 ;  /* 0x0000000400b77308 */ /* 0x0003e20000000800 */
[----:B------:R-:W-:Y:S02]  /*6de0*/  FMUL.FTZ R99, R99, R15 ;  /* 0x0000000f63637220 */ /* 0x000fe40000410000 */
[-C--:B------:R-:W-:Y:S02]  /*6df0*/  FMUL.FTZ R112, R112, R20.reuse ;  /* 0x0000001470707220 */ /* 0x080fe40000410000 */
[----:B------:R-:W-:-:S02]  /*6e00*/  FMUL.FTZ R113, R113, R20 ;  /* 0x0000001471717220 */ /* 0x000fc40000410000 */
[-C--:B------:R-:W-:Y:S01]  /*6e10*/  FMUL.FTZ R114, R114, R15.reuse ;  /* 0x0000000f72727220 */ /* 0x080fe20000410000 */
[C---:B------:R-:W-:Y:S01]  /*6e20*/  HMMA.16816.F32 R24, R16.reuse, R26, R96 ;  /* 0x0000001a1018723c */ /* 0x040fe20000001860 */
[-C--:B------:R-:W-:Y:S01]  /*6e30*/  FMUL.FTZ R115, R115, R15.reuse ;  /* 0x0000000f73737220 */ /* 0x080fe20000410000 */
[----:B------:R-:W-:Y:S01]  /*6e40*/  LDSM.16.MT88.4 R96, [R215+0xb800] ;  /* 0x00b80000d760783b */ /* 0x000fe20000004200 */
[-C--:B------:R-:W-:Y:S02]  /*6e50*/  FMUL.FTZ R128, R128, R20.reuse ;  /* 0x0000001480807220 */ /* 0x080fe40000410000 */
[----:B------:R-:W-:Y:S02]  /*6e60*/  FMUL.FTZ R129, R129, R20 ;  /* 0x0000001481817220 */ /* 0x000fe40000410000 */
[-C--:B------:R-:W-:Y:S01]  /*6e70*/  FMUL.FTZ R130, R130, R15.reuse ;  /* 0x0000000f82827220 */ /* 0x080fe20000410000 */
[----:B------:R-:W-:Y:S01]  /*6e80*/  HMMA.16816.F32 R32, R16, R34, R112 ;  /* 0x000000221020723c */ /* 0x000fe20000001870 */
[----:B-1----:R-:W-:Y:S01]  /*6e90*/  FFMA.FTZ R4, R182, c[0x0][0x23c], -R2 ;  /* 0x00008f00b6047a23 */ /* 0x002fe20000010802 */
[----:B------:R-:W-:Y:S01]  /*6ea0*/  LDSM.16.MT88.4 R112, [R218+0xb800] ;  /* 0x00b80000da70783b */ /* 0x000fe20000004200 */
[----:B------:R-:W-:-:S02]  /*6eb0*/  FMUL.FTZ R131, R131, R15 ;  /* 0x0000000f83837220 */ /* 0x000fc40000410000 */
[----:B------:R1:W1:Y:S01]  /*6ec0*/  MUFU.EX2 R182, R4 ;  /* 0x0000000400b67308 */ /* 0x0002620000000800 */
[----:B------:R-:W-:Y:S02]  /*6ed0*/  FFMA.FTZ R8, R250, R20, R241 ;  /* 0x00000014fa087223 */ /* 0x000fe400000100f1 */
[----:B------:R-:W-:Y:S02]  /*6ee0*/  FFMA.FTZ R3, R247, R3, R210 ;  /* 0x00000003f7037223 */ /* 0x000fe400000100d2 */
[----:B------:R-:W-:Y:S07]  /*6ef0*/  HMMA.16816.F32 R16, R16, R42, R128 ;  /* 0x0000002a1010723c */ /* 0x000fee0000001880 */
[----:B--2---:R-:W-:-:S02]  /*6f00*/  F2FP.PACK_AB R128, R207, R206 ;  /* 0x000000cecf80723e */ /* 0x004fc400000000ff */
[----:B----4-:R-:W-:Y:S01]  /*6f10*/  F2FP.PACK_AB R130, R205, R208 ;  /* 0x000000d0cd82723e */ /* 0x010fe200000000ff */
[--C-:B-1----:R-:W-:Y:S01]  /*6f20*/  FFMA.FTZ R4, R180, c[0x0][0x23c], -R2.reuse ;  /* 0x00008f00b4047a23 */ /* 0x102fe20000010802 */
[----:B------:R-:W-:Y:S01]  /*6f30*/  F2FP.PACK_AB R129, R182, R183 ;  /* 0x000000b7b681723e */ /* 0x000fe200000000ff */
[----:B------:R-:W-:Y:S02]  /*6f40*/  FFMA.FTZ R2, R181, c[0x0][0x23c], -R2 ;  /* 0x00008f00b5027a23 */ /* 0x000fe40000010802 */
[----:B------:R1:W-:Y:S08]  /*6f50*/  MUFU.EX2 R204, R4 ;  /* 0x0000000400cc7308 */ /* 0x0003f00000000800 */
[----:B------:R2:W4:Y:S01]  /*6f60*/  MUFU.EX2 R180, R2 ;  /* 0x0000000200b47308 */ /* 0x0005220000000800 */
[----:B-1----:R-:W1:Y:S01]  /*6f70*/  LDSM.16.MT88.4 R4, [R217+0xb800] ;  /* 0x00b80000d904783b */ /* 0x002e620000004200 */
[----:B--2---:R-:W-:Y:S01]  /*6f80*/  FFMA.FTZ R2, R184, c[0x0][0x23c], -R0 ;  /* 0x00008f00b8027a23 */ /* 0x004fe20000010800 */
[----:B----4-:R-:W-:-:S05]  /*6f90*/  F2FP.PACK_AB R131, R180, R204 ;  /* 0x000000ccb483723e */ /* 0x010fca00000000ff */
[----:B------:R2:W-:Y:S02]  /*6fa0*/  MUFU.EX2 R179, R2 ;  /* 0x0000000200b37308 */ /* 0x0005e40000000800 */
[C---:B------:R-:W-:Y:S08]  /*6fb0*/  HMMA.16816.F32 R148, R128.reuse, R156, R148 ;  /* 0x0000009c8094723c */ /* 0x040ff00000001894 */
[----:B---3--:R-:W-:Y:S01]  /*6fc0*/  HMMA.16816.F32 R160, R128, R172, R160 ;  /* 0x000000ac80a0723c */ /* 0x008fe200000018a0 */
[----:B--2---:R-:W-:-:S04]  /*6fd0*/  FFMA.FTZ R2, R185, c[0x0][0x23c], -R0 ;  /* 0x00008f00b9027a23 */ /* 0x004fc80000010800 */
[----:B------:R2:W3:Y:S03]  /*6fe0*/  MUFU.EX2 R178, R2 ;  /* 0x0000000200b27308 */ /* 0x0004e60000000800 */
[C---:B-----5:R-:W-:Y:S08]  /*6ff0*/  HMMA.16816.F32 R36, R128.reuse, R48, R36 ;  /* 0x000000308024723c */ /* 0x060ff00000001824 */
[----:B-1----:R-:W-:Y:S01]  /*7000*/  HMMA.16816.F32 R116, R128, R4, R116 ;  /* 0x000000048074723c */ /* 0x002fe20000001874 */
[--C-:B--2---:R-:W-:Y:S01]  /*7010*/  FFMA.FTZ R2, R186, c[0x0][0x23c], -R0.reuse ;  /* 0x00008f00ba027a23 */ /* 0x104fe20000010800 */
[----:B---3--:R-:W-:Y:S01]  /*7020*/  F2FP.PACK_AB R124, R178, R179 ;  /* 0x000000b3b27c723e */ /* 0x008fe200000000ff */
[----:B------:R-:W-:-:S05]  /*7030*/  FFMA.FTZ R0, R187, c[0x0][0x23c], -R0 ;  /* 0x00008f00bb007a23 */ /* 0x000fca0000010800 */
[C---:B------:R-:W-:Y:S01]  /*7040*/  HMMA.16816.F32 R52, R128.reuse, R64, R52 ;  /* 0x000000408034723c */ /* 0x040fe20000001834 */
[----:B------:R1:W-:Y:S07]  /*7050*/  MUFU.EX2 R177, R2 ;  /* 0x0000000200b17308 */ /* 0x0003ee0000000800 */
[C---:B------:R-:W-:Y:S01]  /*7060*/  HMMA.16816.F32 R68, R128.reuse, R80, R68 ;  /* 0x000000508044723c */ /* 0x040fe20000001844 */
[----:B------:R2:W3:Y:S07]  /*7070*/  MUFU.EX2 R176, R0 ;  /* 0x0000000000b07308 */ /* 0x0004ee0000000800 */
[----:B------:R-:W-:Y:S01]  /*7080*/  HMMA.16816.F32 R84, R128, R96, R84 ;  /* 0x000000608054723c */ /* 0x000fe20000001854 */
[----:B-1----:R-:W-:-:S07]  /*7090*/  FFMA.FTZ R2, R190, c[0x0][0x23c], -R13 ;  /* 0x00008f00be027a23 */ /* 0x002fce000001080d */
[----:B------:R-:W-:Y:S01]  /*70a0*/  HMMA.16816.F32 R100, R128, R112, R100 ;  /* 0x000000708064723c */ /* 0x000fe20000001864 */
[----:B--2---:R-:W-:Y:S01]  /*70b0*/  FFMA.FTZ R0, R188, c[0x0][0x23c], -R13 ;  /* 0x00008f00bc007a23 */ /* 0x004fe2000001080d */
[----:B---3--:R-:W-:-:S03]  /*70c0*/  F2FP.PACK_AB R126, R176, R177 ;  /* 0x000000b1b07e723e */ /* 0x008fc600000000ff */
        /* <DEDUP_REMOVED lines=64> */
[----:B------:R-:W-:Y:S08]  /*74d0*/  HMMA.16816.F32 R112, R128, R114, R32 ;  /* 0x000000728070723c */ /* 0x000ff00000001820 */
[-C--:B------:R-:W-:Y:S08]  /*74e0*/  HMMA.16816.F32 R124, R124, R6.reuse, R192 ;  /* 0x000000067c7c723c */ /* 0x080ff000000018c0 */
[----:B------:R-:W-:Y:S01]  /*74f0*/  HMMA.16816.F32 R128, R128, R6, R16 ;  /* 0x000000068080723c */ /* 0x000fe20000001810 */
[----:B------:R-:W-:Y:S05]  /*7500*/  @!UPT UIADD3 URZ, URZ, URZ, URZ ;  /* 0x0000003f3f3ff290 */ /* 0x000fea000fffe03f */
[----:B------:R-:W-:Y:S11]  /*7510*/  @!P3 BRA `(.L_x_1175) ;  /* 0x00008c200000b947 */ /* 0x000ff60003800000 */
[----:B------:R-:W2:Y:S04]  /*7520*/  LDL.64 R186, [R1+0x30] ;  /* 0x0000300001ba7983 */ /* 0x000ea80000100a00 */
[----:B------:R-:W3:Y:S04]  /*7530*/  LDL.64 R184, [R1] ;  /* 0x0000000001b87983 */ /* 0x000ee80000100a00 */
[----:B------:R-:W4:Y:S01]  /*7540*/  LDL R243, [R1+0x38] ;  /* 0x0000380001f37983 */ /* 0x000f220000100800 */
[----:B------:R-:W-:Y:S01]  /*7550*/  IADD3 R226, R244, -0x3, RZ ;  /* 0xfffffffdf4e27810 */ /* 0x000fe20007ffe0ff */
[----:B------:R-:W-:-:S04]  /*7560*/  DEPBAR.LE SB0, 0x0 ;  /* 0x000080000000791a */ /* 0x000fc80000000000 */
[----:B------:R-:W-:Y:S01]  /*7570*/  SHF.R.S32.HI R0, RZ, 0x1f, R226 ;  /* 0x0000001fff007819 */ /* 0x000fe200000114e2 */
[----:B------:R-:W-:Y:S01]  /*7580*/  BAR.SYNC.DEFER_BLOCKING 0x0 ;  /* 0x0000000000007b1d */ /* 0x000fe20000010000 */
[----:B------:R-:W-:Y:S01]  /*7590*/  IMAD.WIDE.U32 R4, R226, c[0x0][0x1a0], RZ ;  /* 0x00006800e2047a25 */ /* 0x000fe200078e00ff */
[----:B------:R-:W-:-:S03]  /*75a0*/  MOV R181, c[0x0][0x1a0] ;  /* 0x0000680000b57a02 */ /* 0x000fc60000000f00 */
[----:B------:R-:W-:Y:S01]  /*75b0*/  IMAD R0, R0, c[0x0][0x1a0], RZ ;  /* 0x0000680000007a24 */ /* 0x000fe200078e02ff */
[----:B------:R-:W-:-:S03]  /*75c0*/  SHF.L.U32 R181, R181, 0x4, RZ ;  /* 0x00000004b5b57819 */ /* 0x000fc600000006ff */
[----:B------:R-:W-:-:S05]  /*75d0*/  IMAD R2, R226, c[0x0][0x1a4], R0 ;  /* 0x00006900e2027a24 */ /* 0x000fca00078e0200 */
[----:B------:R-:W-:Y:S01]  /*75e0*/  IADD3 R3, R5, R2, RZ ;  /* 0x0000000205037210 */ /* 0x000fe20007ffe0ff */
[----:B------:R-:W-:Y:S01]  /*75f0*/  @P2 STS.128 [R224+0xa000], RZ ;  /* 0x00a000ffe0002388 */ /* 0x000fe20000000c00 */
[----:B--2---:R-:W-:-:S04]  /*7600*/  LEA R0, P3, R4, R186, 0x5 ;  /* 0x000000ba04007211 */ /* 0x004fc800078628ff */
[----:B------:R-:W-:Y:S02]  /*7610*/  IADD3 R2, P0, R181, R0, RZ ;  /* 0x00000000b5027210 */ /* 0x000fe40007f1e0ff */
[----:B---3--:R-:W-:Y:S02]  /*7620*/  LEA.HI.X R3, R4, R185, R3, 0x5, P3 ;  /* 0x000000b904037211 */ /* 0x008fe400018f2c03 */
[C---:B------:R-:W-:Y:S02]  /*7630*/  @!P2 LEA R16, P5, R0.reuse, c[0x0][0x170], 0x1 ;  /* 0x00005c000010aa11 */ /* 0x040fe400078a08ff */
[----:B------:R-:W-:Y:S02]  /*7640*/  @!P1 LEA R6, P3, R0, c[0x0][0x170], 0x1 ;  /* 0x00005c0000069a11 */ /* 0x000fe400078608ff */
[----:B------:R-:W-:Y:S02]  /*7650*/  @!P2 LEA R14, P4, R2, c[0x0][0x170], 0x1 ;  /* 0x00005c00020eaa11 */ /* 0x000fe400078808ff */
[----:B----4-:R-:W-:-:S02]  /*7660*/  IADD3.X R5, R243, R3, RZ, P0, !PT ;  /* 0x00000003f3057210 */ /* 0x010fc400007fe4ff */
        /* <DEDUP_REMOVED lines=10> */
[----:B------:R-:W-:-:S03]  /*7710*/  ISETP.GE.AND P3, PT, R244, 0x4, PT ;  /* 0x00000004f400780c */ /* 0x000fc60003f66270 */
        /* <DEDUP_REMOVED lines=19> */
[----:B------:R-:W-:Y:S04]  /*7850*/  LDSM.16.M88.4 R140, [R223+0x800] ;  /* 0x00080000df8c783b */ /* 0x000fe80000000200 */
        /* <DEDUP_REMOVED lines=12> */
[C---:B--2---:R-:W-:Y:S08]  /*7920*/  HMMA.16816.F32 R204, R4.reuse, R132, R180 ;  /* 0x0000008404cc723c */ /* 0x044ff000000018b4 */
[C---:B------:R-:W-:Y:S01]  /*7930*/  HMMA.16816.F32 R200, R4.reuse, R140, R136 ;  /* 0x0000008c04c8723c */ /* 0x040fe20000001888 */
[----:B------:R-:W-:Y:S07]  /*7940*/  LDSM.16.M88.4 R136, [R221+0x8800] ;  /* 0x00880000dd88783b */ /* 0x000fee0000000200 */
[C---:B------:R-:W-:Y:S08]  /*7950*/  HMMA.16816.F32 R196, R4.reuse, R134, R176 ;  /* 0x0000008604c4723c */ /* 0x040ff000000018b0 */
[----:B------:R-:W-:Y:S01]  /*7960*/  HMMA.16816.F32 R32, R4, R142, R16 ;  /* 0x0000008e0420723c */ /* 0x000fe20000001810 */
[----:B------:R-:W1:Y:S04]  /*7970*/  LDSM.16.M88.4 R4, [R222+0x2000] ;  /* 0x00200000de04783b */ /* 0x000e680000000200 */
[----:B------:R-:W2:Y:S03]  /*7980*/  LDSM.16.M88.4 R16, [R222] ;  /* 0x00000000de10783b */ /* 0x000ea60000000200 */
[C---:B------:R-:W-:Y:S08]  /*7990*/  HMMA.16816.F32 R180, R24.reuse, R132, R184 ;  /* 0x0000008418b4723c */ /* 0x040ff000000018b8 */
[C---:B------:R-:W-:Y:S01]  /*79a0*/  HMMA.16816.F32 R176, R24.reuse, R134, R192 ;  /* 0x0000008618b0723c */ /* 0x040fe200000018c0 */
[----:B------:R-:W-:Y:S07]  /*79b0*/  LDSM.16.M88.4 R132, [R219] ;  /* 0x00000000db84783b */ /* 0x000fee0000000200 */
[C---:B------:R-:W-:Y:S08]  /*79c0*/  HMMA.16816.F32 R184, R24.reuse, R140, R188 ;  /* 0x0000008c18b8723c */ /* 0x040ff000000018bc */
[----:B------:R-:W-:Y:S01]  /*79d0*/  HMMA.16816.F32 R140, R24, R142, R20 ;  /* 0x0000008e188c723c */ /* 0x000fe20000001814 */
[----:B------:R-:W4:Y:S04]  /*79e0*/  LDSM.16.M88.4 R20, [R220+0x2000] ;  /* 0x00200000dc14783b */ /* 0x000f280000000200 */
[----:B------:R-:W-:Y:S03]  /*79f0*/  LDSM.16.M88.4 R24, [R220] ;  /* 0x00000000dc18783b */ /* 0x000fe60000000200 */
[C---:B-1----:R-:W-:Y:S08]  /*7a00*/  HMMA.16816.F32 R192, R4.reuse, R28, R204 ;  /* 0x0000001c04c0723c */ /* 0x042ff000000018cc */
[C---:B------:R-:W-:Y:S01]  /*7a10*/  HMMA.16816.F32 R204, R4.reuse, R138, R32 ;  /* 0x0000008a04cc723c */ /* 0x040fe20000001820 */
[----:B------:R-:W1:Y:S07]  /*7a20*/  LDSM.16.M88.4 R32, [R219+0x800] ;  /* 0x00080000db20783b */ /* 0x000e6e0000000200 */
[C---:B------:R-:W-:Y:S08]  /*7a30*/  HMMA.16816.F32 R228, R4.reuse, R136, R200 ;  /* 0x0000008804e4723c */ /* 0x040ff000000018c8 */
[----:B------:R-:W-:Y:S01]  /*7a40*/  HMMA.16816.F32 R208, R4, R30, R196 ;  /* 0x0000001e04d0723c */ /* 0x000fe200000018c4 */
[----:B------:R-:W-:Y:S07]  /*7a50*/  LDSM.16.M88.4 R4, [R214+0x6000] ;  /* 0x00600000d604783b */ /* 0x000fee0000000200 */
[C---:B--2---:R-:W-:Y:S08]  /*7a60*/  HMMA.16816.F32 R196, R16.reuse, R136, R184 ;  /* 0x0000008810c4723c */ /* 0x044ff000000018b8 */
[C---:B------:R-:W-:Y:S01]  /*7a70*/  HMMA.16816.F32 R184, R16.reuse, R138, R140 ;  /* 0x0000008a10b8723c */ /* 0x040fe2000000188c */
[----:B------:R-:W2:Y:S04]  /*7a80*/  LDSM.16.M88.4 R140, [R212+0x9000] ;  /* 0x00900000d48c783b */ /* 0x000ea80000000200 */
[----:B------:R-:W5:Y:S03]  /*7a90*/  LDSM.16.M88.4 R136, [R212+0x9800] ;  /* 0x00980000d488783b */ /* 0x000f660000000200 */
[C---:B------:R-:W-:Y:S08]  /*7aa0*/  HMMA.16816.F32 R200, R16.reuse, R28, R180 ;  /* 0x0000001c10c8723c */ /* 0x040ff000000018b4 */
[----:B------:R-:W-:Y:S01]  /*7ab0*/  HMMA.16816.F32 R188, R16, R30, R176 ;  /* 0x0000001e10bc723c */ /* 0x000fe200000018b0 */
[----:B------:R-:W2:Y:S07]  /*7ac0*/  LDSM.16.M88.4 R16, [R214+0x4000] ;  /* 0x00400000d610783b */ /* 0x000eae0000000200 */
[C---:B----4-:R-:W-:Y:S08]  /*7ad0*/  HMMA.16816.F32 R180, R20.reuse, R132, R192 ;  /* 0x0000008414b4723c */ /* 0x050ff000000018c0 */
[C---:B------:R-:W-:Y:S08]  /*7ae0*/  HMMA.16816.F32 R176, R20.reuse, R134, R208 ;  /* 0x0000008614b0723c */ /* 0x040ff000000018d0 */
[C---:B-1----:R-:W-:Y:S08]  /*7af0*/  HMMA.16816.F32 R28, R20.reuse, R32, R228 ;  /* 0x00000020141c723c */ /* 0x042ff000000018e4 */
[----:B------:R-:W-:Y:S08]  /*7b00*/  HMMA.16816.F32 R20, R20, R34, R204 ;  /* 0x000000221414723c */ /* 0x000ff000000018cc */
[C---:B------:R-:W-:Y:S08]  /*7b10*/  HMMA.16816.F32 R208, R24.reuse, R132, R200 ;  /* 0x0000008418d0723c */ /* 0x040ff000000018c8 */
[----:B------:R-:W-:Y:S01]  /*7b20*/  HMMA.16816.F32 R204, R24, R134, R188 ;  /* 0x0000008618cc723c */ /* 0x000fe200000018bc */
[----:B------:R-:W-:Y:S07]  /*7b30*/  LDSM.16.M88.4 R132, [R223+0x1800] ;  /* 0x00180000df84783b */ /* 0x000fee0000000200 */
[C---:B--2---:R-:W-:Y:S08]  /*7b40*/  HMMA.16816.F32 R192, R4.reuse, R140, R180 ;  /* 0x0000008c04c0723c */ /* 0x044ff000000018b4 */
[C---:B------:R-:W-:Y:S08]  /*7b50*/  HMMA.16816.F32 R200, R4.reuse, R142, R176 ;  /* 0x0000008e04c8723c */ /* 0x040ff000000018b0 */
[C---:B-----5:R-:W-:Y:S01]  /*7b60*/  HMMA.16816.F32 R188, R4.reuse, R136, R28 ;  /* 0x0000008804bc723c */ /* 0x060fe2000000181c */
[----:B------:R-:W-:Y:S07]  /*7b70*/  LDSM.16.M88.4 R28, [R216+0x4000] ;  /* 0x00400000d81c783b */ /* 0x000fee0000000200 */
[----:B------:R-:W-:Y:S01]  /*7b80*/  HMMA.16816.F32 R180, R4, R138, R20 ;  /* 0x0000008a04b4723c */ /* 0x000fe20000001814 */
[----:B------:R-:W-:Y:S04]  /*7b90*/  LDSM.16.M88.4 R4, [R216+0x6000] ;  /* 0x00600000d804783b */ /* 0x000fe80000000200 */
[----:B------:R-:W1:Y:S03]  /*7ba0*/  LDSM.16.M88.4 R20, [R223+0x1000] ;  /* 0x00100000df14783b */ /* 0x000e660000000200 */
[C---:B------:R-:W-:Y:S08]  /*7bb0*/  HMMA.16816.F32 R196, R24.reuse, R32, R196 ;  /* 0x0000002018c4723c */ /* 0x040ff000000018c4 */
[----:B------:R-:W-:Y:S01]  /*7bc0*/  HMMA.16816.F32 R184, R24, R34, R184 ;  /* 0x0000002218b8723c */ /* 0x000fe200000018b8 */
[----:B------:R-:W-:Y:S07]  /*7bd0*/  LDSM.16.M88.4 R24, [R222+0x4000] ;  /* 0x00400000de18783b */ /* 0x000fee0000000200 */
[C---:B------:R-:W-:Y:S08]  /*7be0*/  HMMA.16816.F32 R176, R16.reuse, R140, R208 ;  /* 0x0000008c10b0723c */ /* 0x040ff000000018d0 */
[C---:B------:R-:W-:Y:S08]  /*7bf0*/  HMMA.16816.F32 R140, R16.reuse, R142, R204 ;  /* 0x0000008e108c723c */ /* 0x040ff000000018cc */
[C---:B------:R-:W-:Y:S08]  /*7c00*/  HMMA.16816.F32 R32, R16.reuse, R136, R196 ;  /* 0x000000881020723c */ /* 0x040ff000000018c4 */
[----:B------:R-:W-:Y:S01]  /*7c10*/  HMMA.16816.F32 R184, R16, R138, R184 ;  /* 0x0000008a10b8723c */ /* 0x000fe200000018b8 */
[----:B------:R-:W2:Y:S04]  /*7c20*/  LDSM.16.M88.4 R136, [R221+0x9000] ;  /* 0x00900000dd88783b */ /* 0x000ea80000000200 */
[----:B------:R-:W-:Y:S03]  /*7c30*/  LDSM.16.M88.4 R16, [R220+0x4000] ;  /* 0x00400000dc10783b */ /* 0x000fe60000000200 */
[C---:B-1----:R-:W-:Y:S08]  /*7c40*/  HMMA.16816.F32 R192, R4.reuse, R20, R192 ;  /* 0x0000001404c0723c */ /* 0x042ff000000018c0 */
[C---:B------:R-:W-:Y:S08]  /*7c50*/  HMMA.16816.F32 R200, R4.reuse, R22, R200 ;  /* 0x0000001604c8723c */ /* 0x040ff000000018c8 */
[C---:B------:R-:W-:Y:S08]  /*7c60*/  HMMA.16816.F32 R196, R4.reuse, R132, R188 ;  /* 0x0000008404c4723c */ /* 0x040ff000000018bc */
[----:B------:R-:W-:Y:S08]  /*7c70*/  HMMA.16816.F32 R204, R4, R134, R180 ;  /* 0x0000008604cc723c */ /* 0x000ff000000018b4 */
[C---:B------:R-:W-:Y:S08]  /*7c80*/  HMMA.16816.F32 R4, R28.reuse, R20, R176 ;  /* 0x000000141c04723c */ /* 0x040ff000000018b0 */
[C---:B------:R-:W-:Y:S01]  /*7c90*/  HMMA.16816.F32 R140, R28.reuse, R22, R140 ;  /* 0x000000161c8c723c */ /* 0x040fe2000000188c */
[----:B------:R-:W1:Y:S07]  /*7ca0*/  LDSM.16.M88.4 R20, [R222+0x6000] ;  /* 0x00600000de14783b */ /* 0x000e6e0000000200 */
[C---:B------:R-:W-:Y:S01]  /*7cb0*/  HMMA.16816.F32 R188, R28.reuse, R132, R32 ;  /* 0x000000841cbc723c */ /* 0x040fe20000001820 */
[----:B------:R-:W4:Y:S07]  /*7cc0*/  LDSM.16.M88.4 R32, [R219+0x1000] ;  /* 0x00100000db20783b */ /* 0x000f2e0000000200 */
[----:B------:R-:W-:Y:S08]  /*7cd0*/  HMMA.16816.F32 R184, R28, R134, R184 ;  /* 0x000000861cb8723c */ /* 0x000ff000000018b8 */
[C---:B--2---:R-:W-:Y:S01]  /*7ce0*/  HMMA.16816.F32 R132, R24.reuse, R136, R4 ;  /* 0x000000881884723c */ /* 0x044fe20000001804 */
[----:B------:R-:W2:Y:S07]  /*7cf0*/  LDSM.16.M88.4 R4, [R220+0x6000] ;  /* 0x00600000dc04783b */ /* 0x000eae0000000200 */
[----:B------:R-:W-:Y:S08]  /*7d00*/  HMMA.16816.F32 R140, R24, R138, R140 ;  /* 0x0000008a188c723c */ /* 0x000ff0000000188c */
[----:B-1----:R-:W-:Y:S08]  /*7d10*/  HMMA.16816.F32 R28, R20, R136, R192 ;  /* 0x00000088141c723c */ /* 0x002ff000000018c0 */
[----:B----4-:R-:W-:Y:S01]  /*7d20*/  HMMA.16816.F32 R176, R16, R32, R132 ;  /* 0x0000002010b0723c */ /* 0x010fe20000001884 */
[----:B------:R-:W1:Y:S07]  /*7d30*/  LDSM.16.M88.4 R132, [R221+0x9800] ;  /* 0x00980000dd84783b */ /* 0x000e6e0000000200 */
[----:B------:R-:W-:Y:S08]  /*7d40*/  HMMA.16816.F32 R180, R20, R138, R200 ;  /* 0x0000008a14b4723c */ /* 0x000ff000000018c8 */
[----:B--2---:R-:W-:Y:S01]  /*7d50*/  HMMA.16816.F32 R136, R4, R32, R28 ;  /* 0x000000200488723c */ /* 0x004fe2000000181c */
[----:B------:R-:W2:Y:S01]  /*7d60*/  LDSM.16.M88.4 R28, [R219+0x1800] ;  /* 0x00180000db1c783b */ /* 0x000ea20000000200 */
[----:B------:R-:W-:-:S06]  /*7d70*/  DEPBAR.LE SB0, 0x0 ;  /* 0x000080000000791a */ /* 0x000fcc0000000000 */
[----:B------:R-:W-:Y:S01]  /*7d80*/  FMUL.FTZ R176, R176, c[0x0][0x2ec] ;  /* 0x0000bb00b0b07a20 */ /* 0x000fe20000410000 */
[----:B------:R-:W-:Y:S01]  /*7d90*/  HMMA.16816.F32 R140, R16, R34, R140 ;  /* 0x00000022108c723c */ /* 0x000fe2000000188c */
[----:B------:R-:W-:Y:S02]  /*7da0*/  FMUL.FTZ R177, R177, c[0x0][0x2ec] ;  /* 0x0000bb00b1b17a20 */ /* 0x000fe40000410000 */
[----:B------:R-:W-:Y:S01]  /*7db0*/  FMUL.FTZ R178, R178, c[0x0][0x2ec] ;  /* 0x0000bb00b2b27a20 */ /* 0x000fe20000410000 */
[----:B------:R-:W4:Y:S01]  /*7dc0*/  MUFU.TANH R192, R176 ;  /* 0x000000b000c07308 */ /* 0x000f220000002400 */
[----:B------:R-:W-:-:S07]  /*7dd0*/  FMUL.FTZ R179, R179, c[0x0][0x2ec] ;  /* 0x0000bb00b3b37a20 */ /* 0x000fce0000410000 */
[----:B------:R-:W1:Y:S03]  /*7de0*/  MUFU.TANH R193, R177 ;  /* 0x000000b100c17308 */ /* 0x000e660000002400 */
[----:B------:R-:W-:Y:S02]  /*7df0*/  FMUL.FTZ R136, R136, c[0x0][0x2ec] ;  /* 0x0000bb0088887a20 */ /* 0x000fe40000410000 */
[----:B------:R-:W-:Y:S02]  /*7e00*/  FMUL.FTZ R137, R137, c[0x0][0x2ec] ;  /* 0x0000bb0089897a20 */ /* 0x000fe40000410000 */
[----:B------:R-:W-:Y:S01]  /*7e10*/  FMUL.FTZ R138, R138, c[0x0][0x2ec] ;  /* 0x0000bb008a8a7a20 */ /* 0x000fe20000410000 */
[----:B------:R-:W1:Y:S01]  /*7e20*/  MUFU.TANH R195, R178 ;  /* 0x000000b200c37308 */ /* 0x000e620000002400 */
[----:B------:R-:W-:-:S03]  /*7e30*/  FMUL.FTZ R139, R139, c[0x0][0x2ec] ;  /* 0x0000bb008b8b7a20 */ /* 0x000fc60000410000 */
[----:B------:R-:W-:Y:S02]  /*7e40*/  FMUL.FTZ R13, R140, c[0x0][0x2ec] ;  /* 0x0000bb008c0d7a20 */ /* 0x000fe40000410000 */
[----:B------:R-:W-:Y:S02]  /*7e50*/  FMUL.FTZ R140, R141, c[0x0][0x2ec] ;  /* 0x0000bb008d8c7a20 */ /* 0x000fe40000410000 */
[----:B------:R5:W1:Y:S01]  /*7e60*/  MUFU.TANH R194, R179 ;  /* 0x000000b300c27308 */ /* 0x000a620000002400 */
[----:B------:R-:W-:Y:S02]  /*7e70*/  FMUL.FTZ R141, R143, c[0x0][0x2ec] ;  /* 0x0000bb008f8d7a20 */ /* 0x000fe40000410000 */
[----:B------:R-:W-:-:S05]  /*7e80*/  FMUL.FTZ R142, R142, c[0x0][0x2ec] ;  /* 0x0000bb008e8e7a20 */ /* 0x000fca0000410000 */
[----:B------:R-:W1:Y:S01]  /*7e90*/  MUFU.TANH R200, R137 ;  /* 0x0000008900c87308 */ /* 0x000e620000002400 */
[----:B-----5:R-:W-:Y:S07]  /*7ea0*/  HMMA.16816.F32 R176, R4, R34, R180 ;  /* 0x0000002204b0723c */ /* 0x020fee00000018b4 */
[----:B------:R-:W2:Y:S01]  /*7eb0*/  MUFU.TANH R180, R136 ;  /* 0x0000008800b47308 */ /* 0x000ea20000002400 */
[C---:B-1----:R-:W-:Y:S07]  /*7ec0*/  HMMA.16816.F32 R32, R24.reuse, R132, R188 ;  /* 0x000000841820723c */ /* 0x042fee00000018bc */
[----:B------:R-:W1:Y:S01]  /*7ed0*/  MUFU.TANH R181, R138 ;  /* 0x0000008a00b57308 */ /* 0x000e620000002400 */
[----:B------:R-:W-:Y:S07]  /*7ee0*/  HMMA.16816.F32 R24, R24, R134, R184 ;  /* 0x000000861818723c */ /* 0x000fee00000018b8 */
[----:B------:R5:W1:Y:S01]  /*7ef0*/  MUFU.TANH R183, R139 ;  /* 0x0000008b00b77308 */ /* 0x000a620000002400 */
[----:B------:R-:W-:-:S07]  /*7f00*/  FMUL.FTZ R143, R176, c[0x0][0x2ec] ;  /* 0x0000bb00b08f7a20 */ /* 0x000fce0000410000 */
[----:B------:R-:W1:Y:S01]  /*7f10*/  MUFU.TANH R13, R13 ;  /* 0x0000000d000d7308 */ /* 0x000e620000002400 */
[----:B------:R-:W-:Y:S02]  /*7f20*/  FMUL.FTZ R176, R177, c[0x0][0x2ec] ;  /* 0x0000bb00b1b07a20 */ /* 0x000fe40000410000 */
[----:B------:R-:W-:Y:S02]  /*7f30*/  FMUL.FTZ R178, R178, c[0x0][0x2ec] ;  /* 0x0000bb00b2b27a20 */ /* 0x000fe40000410000 */
[----:B------:R-:W-:Y:S01]  /*7f40*/  FMUL.FTZ R179, R179, c[0x0][0x2ec] ;  /* 0x0000bb00b3b37a20 */ /* 0x000fe20000410000 */
[----:B--2---:R-:W-:Y:S02]  /*7f50*/  HMMA.16816.F32 R32, R16, R28, R32 ;  /* 0x0000001c1020723c */ /* 0x004fe40000001820 */
[----:B------:R-:W2:Y:S06]  /*7f60*/  MUFU.TANH R140, R140 ;  /* 0x0000008c008c7308 */ /* 0x000eac0000002400 */
[C---:B-----5:R-:W-:Y:S02]  /*7f70*/  HMMA.16816.F32 R136, R20.reuse, R132, R196 ;  /* 0x000000841488723c */ /* 0x060fe400000018c4 */
[----:B------:R-:W1:Y:S06]  /*7f80*/  MUFU.TANH R142, R142 ;  /* 0x0000008e008e7308 */ /* 0x000e6c0000002400 */
[----:B------:R-:W-:Y:S02]  /*7f90*/  HMMA.16816.F32 R20, R20, R134, R204 ;  /* 0x000000861414723c */ /* 0x000fe400000018cc */
[----:B------:R-:W1:Y:S06]  /*7fa0*/  MUFU.TANH R141, R141 ;  /* 0x0000008d008d7308 */ /* 0x000e6c0000002400 */
[----:B------:R-:W-:Y:S01]  /*7fb0*/  HMMA.16816.F32 R16, R16, R30, R24 ;  /* 0x0000001e1010723c */ /* 0x000fe20000001818 */
[----:B------:R-:W-:Y:S01]  /*7fc0*/  FMUL.FTZ R34, R34, c[0x0][0x2ec] ;  /* 0x0000bb0022227a20 */ /* 0x000fe20000410000 */
[----:B------:R-:W1:Y:S06]  /*7fd0*/  MUFU.TANH R143, R143 ;  /* 0x0000008f008f7308 */ /* 0x000e6c0000002400 */
[C---:B------:R-:W-:Y:S02]  /*7fe0*/  HMMA.16816.F32 R136, R4.reuse, R28, R136 ;  /* 0x0000001c0488723c */ /* 0x040fe40000001888 */
[----:B------:R-:W1:Y:S05]  /*7ff0*/  MUFU.TANH R176, R176 ;  /* 0x000000b000b07308 */ /* 0x000e6a0000002400 */
[----:B------:R-:W-:Y:S01]  /*8000*/  FMUL.FTZ R28, R32, c[0x0][0x2ec] ;  /* 0x0000bb00201c7a20 */ /* 0x000fe20000410000 */
[----:B------:R-:W-:Y:S01]  /*8010*/  HMMA.16816.F32 R4, R4, R30, R20 ;  /* 0x0000001e0404723c */ /* 0x000fe20000001814 */
[----:B------:R-:W-:Y:S01]  /*8020*/  FMUL.FTZ R32, R35, c[0x0][0x2ec] ;  /* 0x0000bb0023207a20 */ /* 0x000fe20000410000 */
[----:B------:R-:W1:Y:S01]  /*8030*/  MUFU.TANH R188, R178 ;  /* 0x000000b200bc7308 */ /* 0x000e620000002400 */
[----:B------:R-:W-:-:S05]  /*8040*/  FMUL.FTZ R29, R33, c[0x0][0x2ec] ;  /* 0x0000bb00211d7a20 */ /* 0x000fca0000410000 */
[----:B------:R-:W-:Y:S02]  /*8050*/  FMUL.FTZ R16, R16, c[0x0][0x2ec] ;  /* 0x0000bb0010107a20 */ /* 0x000fe40000410000 */
[----:B------:R-:W-:Y:S01]  /*8060*/  FMUL.FTZ R19, R19, c[0x0][0x2ec] ;  /* 0x0000bb0013137a20 */ /* 0x000fe20000410000 */
[----:B------:R-:W1:Y:S05]  /*8070*/  MUFU.TANH R184, R179 ;  /* 0x000000b300b87308 */ /* 0x000e6a0000002400 */
[----:B------:R-:W-:Y:S02]  /*8080*/  FMUL.FTZ R35, R136, c[0x0][0x2ec] ;  /* 0x0000bb0088237a20 */ /* 0x000fe40000410000 */
[----:B------:R-:W-:Y:S01]  /*8090*/  FMUL.FTZ R132, R137, c[0x0][0x2ec] ;  /* 0x0000bb0089847a20 */ /* 0x000fe20000410000 */
[----:B------:R5:W1:Y:S01]  /*80a0*/  MUFU.TANH R21, R16 ;  /* 0x0000001000157308 */ /* 0x000a620000002400 */
[----:B------:R-:W-:-:S02]  /*80b0*/  FMUL.FTZ R133, R138, c[0x0][0x2ec] ;  /* 0x0000bb008a857a20 */ /* 0x000fc40000410000 */
[----:B------:R-:W-:Y:S02]  /*80c0*/  FMUL.FTZ R135, R139, c[0x0][0x2ec] ;  /* 0x0000bb008b877a20 */ /* 0x000fe40000410000 */
[----:B------:R-:W-:Y:S02]  /*80d0*/  FMUL.FTZ R4, R4, c[0x0][0x2ec] ;  /* 0x0000bb0004047a20 */ /* 0x000fe40000410000 */
[----:B------:R-:W-:Y:S01]  /*80e0*/  FMUL.FTZ R5, R5, c[0x0][0x2ec] ;  /* 0x0000bb0005057a20 */ /* 0x000fe20000410000 */
[----:B------:R-:W1:Y:S01]  /*80f0*/  MUFU.TANH R28, R28 ;  /* 0x0000001c001c7308 */ /* 0x000e620000002400 */
[----:B------:R-:W-:Y:S02]  /*8100*/  FMUL.FTZ R6, R6, c[0x0][0x2ec] ;  /* 0x0000bb0006067a20 */ /* 0x000fe40000410000 */
[----:B------:R-:W-:Y:S02]  /*8110*/  FMUL.FTZ R7, R7, c[0x0][0x2ec] ;  /* 0x0000bb0007077a20 */ /* 0x000fe40000410000 */
[----:B-----5:R-:W-:-:S03]  /*8120*/  FMUL.FTZ R16, R17, c[0x0][0x2ec] ;  /* 0x0000bb0011107a20 */ /* 0x020fc60000410000 */
[----:B------:R-:W1:Y:S01]  /*8130*/  MUFU.TANH R29, R29 ;  /* 0x0000001d001d7308 */ /* 0x000e620000002400 */
[----:B------:R-:W-:-:S07]  /*8140*/  FMUL.FTZ R17, R18, c[0x0][0x2ec] ;  /* 0x0000bb0012117a20 */ /* 0x000fce0000410000 */
[----:B------:R-:W1:Y:S08]  /*8150*/  MUFU.TANH R34, R34 ;  /* 0x0000002200227308 */ /* 0x000e700000002400 */
        /* <DEDUP_REMOVED lines=11> */
[----:B------:R3:W1:Y:S01]  /*8210*/  MUFU.TANH R33, R7 ;  /* 0x0000000700217308 */ /* 0x0006620000002400 */
[----:B------:R-:W-:Y:S06]  /*8220*/  BAR.SYNC.DEFER_BLOCKING 0x0 ;  /* 0x0000000000007b1d */ /* 0x000fec0000010000 */
[----:B------:R-:W-:Y:S05]  /*8230*/  @!P3 BRA `(.L_x_1179) ;  /* 0x000002e00000b947 */ /* 0x000fea0003800000 */
[----:B--2-4-:R-:W2:Y:S04]  /*8240*/  LDL.64 R236, [R1+0x20] ;  /* 0x0000200001ec7983 */ /* 0x014ea80000100a00 */
[----:B------:R-:W4:Y:S01]  /*8250*/  LDL.64 R240, [R1+0x18] ;  /* 0x0000180001f07983 */ /* 0x000f220000100a00 */
[----:B------:R-:W-:Y:S01]  /*8260*/  IADD3 R0, R244, -0x4, RZ ;  /* 0xfffffffcf4007810 */ /* 0x000fe20007ffe0ff */
[----:B------:R-:W-:Y:S01]  /*8270*/  IMAD.MOV.U32 R243, RZ, RZ, c[0x0][0x198] ;  /* 0x00006600fff37624 */ /* 0x000fe200078e00ff */
[----:B------:R-:W-:Y:S01]  /*8280*/  BSSY B0, `(.L_x_1180) ;  /* 0x0000028000007945 */ /* 0x000fe20003800000 */
[----:B------:R3:W-:Y:S01]  /*8290*/  @P2 STS.128 [R224+0x8000], RZ ;  /* 0x008000ffe0002388 */ /* 0x0007e20000000c00 */
[----:B------:R-:W-:Y:S01]  /*82a0*/  SHF.R.S32.HI R2, RZ, 0x1f, R0 ;  /* 0x0000001fff027819 */ /* 0x000fe20000011400 */
[----:B---3--:R-:W-:-:S04]  /*82b0*/  IMAD.WIDE.U32 R4, R0, c[0x0][0x198], RZ ;  /* 0x0000660000047a25 */ /* 0x008fc800078e00ff */
[----:B------:R-:W-:Y:S02]  /*82c0*/  IMAD R2, R2, c[0x0][0x198], RZ ;  /* 0x0000660002027a24 */ /* 0x000fe400078e02ff */
[----:B------:R-:W-:Y:S02]  /*82d0*/  IMAD.SHL.U32 R243, R243, 0x10, RZ ;  /* 0x00000010f3f37824 */ /* 0x000fe400078e00ff */
[----:B------:R-:W-:-:S04]  /*82e0*/  IMAD R2, R0, c[0x0][0x19c], R2 ;  /* 0x0000670000027a24 */ /* 0x000fc800078e0202 */
[----:B------:R-:W-:Y:S01]  /*82f0*/  IMAD.IADD R3, R5, 0x1, R2 ;  /* 0x0000000105037824 */ /* 0x000fe200078e0202 */
[----:B--2---:R-:W-:-:S04]  /*8300*/  LEA R0, P0, R4, R236, 0x5 ;  /* 0x000000ec04007211 */ /* 0x004fc800078028ff */
[----:B------:R-:W-:Y:S02]  /*8310*/  IADD3 R2, P5, R243, R0, RZ ;  /* 0x00000000f3027210 */ /* 0x000fe40007fbe0ff */
[----:B----4-:R-:W-:Y:S02]  /*8320*/  LEA.HI.X R3, R4, R241, R3, 0x5, P0 ;  /* 0x000000f104037211 */ /* 0x010fe400000f2c03 */
        /* <DEDUP_REMOVED lines=29> */
.L_x_1181:
[----:B------:R-:W-:Y:S05]  /*8500*/  BSYNC B0 ;  /* 0x0000000000007941 */ /* 0x000fea0003800000 */
.L_x_1180:
[----:B------:R-:W0:Y:S02]  /*8510*/  LDGDEPBAR ;  /* 0x00000000000079af */ /* 0x000e240000000000 */
.L_x_1179:
[----:B--2-4-:R-:W-:-:S04]  /*8520*/  LEA R0, R226, R245, 0x5 ;  /* 0x000000f5e2007211 */ /* 0x014fc800078e28ff */
[C---:B------:R-:W-:Y:S02]  /*8530*/  IADD3 R3, R0.reuse, 0x1, RZ ;  /* 0x0000000100037810 */ /* 0x040fe40007ffe0ff */
[CC--:B------:R-:W-:Y:S02]  /*8540*/  ISETP.GE.AND P4, PT, R0.reuse, R10.reuse, PT ;  /* 0x0000000a0000720c */ /* 0x0c0fe40003f86270 */
[----:B------:R-:W-:Y:S02]  /*8550*/  ISETP.GE.AND P0, PT, R3, R10, PT ;  /* 0x0000000a0300720c */ /* 0x000fe40003f06270 */
[----:B------:R-:W-:Y:S02]  /*8560*/  IADD3 R8, R0, 0x8, RZ ;  /* 0x0000000800087810 */ /* 0x000fe40007ffe0ff */
[----:B------:R-:W-:Y:S02]  /*8570*/  FSEL R2, R192, -INF , !P4 ;  /* 0xff800000c0027808 */ /* 0x000fe40006000000 */
[----:B------:R-:W-:-:S02]  /*8580*/  IADD3 R20, R0, 0x9, RZ ;  /* 0x0000000900147810 */ /* 0x000fc40007ffe0ff */
[----:B---3--:R-:W-:Y:S02]  /*8590*/  FSEL R5, R193, -INF , !P0 ;  /* 0xff800000c1057808 */ /* 0x008fe40004000000 */
[----:B------:R-:W-:Y:S02]  /*85a0*/  ISETP.GE.AND P4, PT, R8, R10, PT ;  /* 0x0000000a0800720c */ /* 0x000fe40003f86270 */
[----:B------:R-:W-:Y:S02]  /*85b0*/  FMNMX.FTZ R4, R233, R2, !PT ;  /* 0x00000002e9047209 */ /* 0x000fe40007810000 */
[----:B------:R-:W-:Y:S02]  /*85c0*/  ISETP.GE.AND P0, PT, R20, R10, PT ;  /* 0x0000000a1400720c */ /* 0x000fe40003f06270 */
[C---:B------:R-:W-:Y:S02]  /*85d0*/  IADD3 R25, R0.reuse, 0x11, RZ ;  /* 0x0000001100197810 */ /* 0x040fe40007ffe0ff */
[----:B------:R-:W-:-:S02]  /*85e0*/  IADD3 R23, R0, 0x10, RZ ;  /* 0x0000001000177810 */ /* 0x000fc40007ffe0ff */
[----:B-1----:R-:W-:Y:S02]  /*85f0*/  FSEL R13, R13, -INF , !P4 ;  /* 0xff8000000d0d7808 */ /* 0x002fe40006000000 */
[----:B------:R-:W-:Y:S02]  /*8600*/  FMNMX.FTZ R4, R5, R4, !PT ;  /* 0x0000000405047209 */ /* 0x000fe40007810000 */
[----:B------:R-:W-:Y:S02]  /*8610*/  FSEL R7, R140, -INF , !P0 ;  /* 0xff8000008c077808 */ /* 0x000fe40004000000 */
[-C--:B------:R-:W-:Y:S02]  /*8620*/  ISETP.GE.AND P0, PT, R25, R10.reuse, PT ;  /* 0x0000000a1900720c */ /* 0x080fe40003f06270 */
[----:B------:R-:W-:Y:S02]  /*8630*/  IADD3 R26, R0, 0x19, RZ ;  /* 0x00000019001a7810 */ /* 0x000fe40007ffe0ff */
[----:B------:R-:W-:-:S02]  /*8640*/  ISETP.GE.AND P4, PT, R23, R10, PT ;  /* 0x0000000a1700720c */ /* 0x000fc40003f86270 */
[----:B------:R-:W-:Y:S02]  /*8650*/  FMNMX.FTZ R4, R13, R4, !PT ;  /* 0x000000040d047209 */ /* 0x000fe40007810000 */
[----:B------:R-:W-:Y:S02]  /*8660*/  FSEL R138, R29, -INF , !P0 ;  /* 0xff8000001d8a7808 */ /* 0x000fe40004000000 */
[----:B------:R-:W-:Y:S02]  /*8670*/  ISETP.GE.AND P0, PT, R26, R10, PT ;  /* 0x0000000a1a00720c */ /* 0x000fe40003f06270 */
[----:B------:R-:W-:Y:S02]  /*8680*/  IADD3 R24, R0, 0x18, RZ ;  /* 0x0000001800187810 */ /* 0x000fe40007ffe0ff */
[----:B------:R-:W-:Y:S02]  /*8690*/  FSEL R139, R28, -INF , !P4 ;  /* 0xff8000001c8b7808 */ /* 0x000fe40006000000 */
[----:B------:R-:W-:-:S02]  /*86a0*/  FMNMX.FTZ R4, R7, R4, !PT ;  /* 0x0000000407047209 */ /* 0x000fc40007810000 */
[----:B------:R-:W-:Y:S02]  /*86b0*/  FSEL R182, R16, -INF , !P0 ;  /* 0xff80000010b67808 */ /* 0x000fe40004000000 */
[----:B------:R-:W-:Y:S02]  /*86c0*/  ISETP.GE.AND P0, PT, R0, R9, PT ;  /* 0x000000090000720c */ /* 0x000fe40003f06270 */
[----:B------:R-:W-:Y:S02]  /*86d0*/  ISETP.GE.AND P4, PT, R24, R10, PT ;  /* 0x0000000a1800720c */ /* 0x000fe40003f86270 */
[----:B------:R-:W-:Y:S02]  /*86e0*/  FMNMX.FTZ R136, R139, R4, !PT ;  /* 0x000000048b887209 */ /* 0x000fe40007810000 */
[----:B------:R-:W-:Y:S02]  /*86f0*/  FSEL R4, R195, -INF , !P0 ;  /* 0xff800000c3047808 */ /* 0x000fe40004000000 */
[----:B------:R-:W-:-:S02]  /*8700*/  FSEL R137, R21, -INF , !P4 ;  /* 0xff80000015897808 */ /* 0x000fc40006000000 */
[----:B------:R-:W-:Y:S02]  /*8710*/  FMNMX.FTZ R136, R138, R136, !PT ;  /* 0x000000888a887209 */ /* 0x000fe40007810000 */
[----:B------:R-:W-:Y:S02]  /*8720*/  ISETP.GE.AND P0, PT, R3, R9, PT ;  /* 0x000000090300720c */ /* 0x000fe40003f06270 */
[----:B------:R-:W-:Y:S02]  /*8730*/  FMNMX.FTZ R136, R137, R136, !PT ;  /* 0x0000008889887209 */ /* 0x000fe40007810000 */
[----:B------:R-:W-:Y:S02]  /*8740*/  FSEL R19, R194, -INF , !P0 ;  /* 0xff800000c2137808 */ /* 0x000fe40004000000 */
[C---:B------:R-:W-:Y:S02]  /*8750*/  ISETP.GE.AND P4, PT, R0.reuse, R11, PT ;  /* 0x0000000b0000720c */ /* 0x040fe40003f86270 */
[----:B------:R-:W-:-:S02]  /*8760*/  ISETP.GE.AND P0, PT, R0, R12, PT ;  /* 0x0000000c0000720c */ /* 0x000fc40003f06270 */
[-C--:B------:R-:W-:Y:S02]  /*8770*/  ISETP.GE.AND P5, PT, R8, R9.reuse, PT ;  /* 0x000000090800720c */ /* 0x080fe40003fa6270 */
        /* <DEDUP_REMOVED lines=19> */
[----:B------:R-:W-:Y:S02]  /*88b0*/  FSEL R6, R180, -INF , !P4 ;  /* 0xff800000b4067808 */ /* 0x000fe40006000000 */
[----:B------:R-:W-:Y:S02]  /*88c0*/  ISETP.GE.AND P5, PT, R3, R11, PT ;  /* 0x0000000b0300720c */ /* 0x000fe40003fa6270 */
[----:B------:R-:W-:Y:S02]  /*88d0*/  FSEL R181, R22, -INF , !P6 ;  /* 0xff80000016b57808 */ /* 0x000fe40007000000 */
[----:B------:R-:W-:Y:S02]  /*88e0*/  FMNMX.FTZ R0, R177, R0, !PT ;  /* 0x00000000b1007209 */ /* 0x000fe40007810000 */
[----:B------:R-:W-:-:S02]  /*88f0*/  ISETP.GE.AND P4, PT, R3, R12, PT ;  /* 0x0000000c0300720c */ /* 0x000fc40003f86270 */
[-C--:B------:R-:W-:Y:S02]  /*8900*/  ISETP.GE.AND P6, PT, R8, R11.reuse, PT ;  /* 0x0000000b0800720c */ /* 0x080fe40003fc6270 */
[----:B------:R-:W-:Y:S02]  /*8910*/  FSEL R17, R200, -INF , !P5 ;  /* 0xff800000c8117808 */ /* 0x000fe40006800000 */
[----:B------:R-:W-:Y:S02]  /*8920*/  FMNMX.FTZ R3, R227, R6, !PT ;  /* 0x00000006e3037209 */ /* 0x000fe40007810000 */
[----:B------:R-:W-:Y:S02]  /*8930*/  FMNMX.FTZ R0, R181, R0, !PT ;  /* 0x00000000b5007209 */ /* 0x000fe40007810000 */
[----:B-1----:R-:W-:Y:S02]  /*8940*/  FMNMX.FTZ R136, R136, R16, !PT ;  /* 0x0000001088887209 */ /* 0x002fe40007810000 */
[----:B------:R-:W-:Y:S01]  /*8950*/  ISETP.GE.AND P5, PT, R20, R11, PT ;  /* 0x0000000b1400720c */ /* 0x000fe20003fa6270 */
[----:B------:R-:W1:Y:S01]  /*8960*/  SHFL.BFLY PT, R28, R0, 0x2, 0x1f ;  /* 0x0c401f00001c7f89 */ /* 0x000e6200000e0000 */
[----:B------:R-:W-:-:S02]  /*8970*/  FSEL R16, R143, -INF , !P6 ;  /* 0xff8000008f107808 */ /* 0x000fc40007000000 */
[----:B------:R-:W-:Y:S01]  /*8980*/  FMNMX.FTZ R3, R17, R3, !PT ;  /* 0x0000000311037209 */ /* 0x000fe20007810000 */
[----:B------:R-:W2:Y:S01]  /*8990*/  SHFL.BFLY PT, R29, R136, 0x1, 0x1f ;  /* 0x0c201f00881d7f89 */ /* 0x000ea200000e0000 */
[----:B------:R-:W-:Y:S02]  /*89a0*/  FSEL R21, R183, -INF , !P4 ;  /* 0xff800000b7157808 */ /* 0x000fe40006000000 */
[----:B------:R-:W-:Y:S01]  /*89b0*/  ISETP.GE.AND P4, PT, R23, R11, PT ;  /* 0x0000000b1700720c */ /* 0x000fe20003f86270 */
[----:B------:R-:W-:Y:S01]  /*89c0*/  LDSM.16.MT88.4 R140, [R217+0xa000] ;  /* 0x00a00000d98c783b */ /* 0x000fe20000004200 */
[----:B------:R-:W-:Y:S02]  /*89d0*/  FSEL R22, R176, -INF , !P5 ;  /* 0xff800000b0167808 */ /* 0x000fe40006800000 */
[----:B------:R-:W-:Y:S02]  /*89e0*/  FMNMX.FTZ R3, R16, R3, !PT ;  /* 0x0000000310037209 */ /* 0x000fe40007810000 */
[----:B------:R-:W-:-:S02]  /*89f0*/  ISETP.GE.AND P6, PT, R25, R11, PT ;  /* 0x0000000b1900720c */ /* 0x000fc40003fc6270 */
[----:B------:R-:W-:Y:S02]  /*8a00*/  FSEL R176, R35, -INF , !P4 ;  /* 0xff80000023b07808 */ /* 0x000fe40006000000 */
[----:B------:R-:W-:Y:S02]  /*8a10*/  FMNMX.FTZ R3, R22, R3, !PT ;  /* 0x0000000316037209 */ /* 0x000fe40007810000 */
[----:B------:R-:W-:Y:S02]  /*8a20*/  ISETP.GE.AND P5, PT, R24, R11, PT ;  /* 0x0000000b1800720c */ /* 0x000fe40003fa6270 */
[----:B------:R-:W-:Y:S02]  /*8a30*/  ISETP.GE.AND P0, PT, R8, R12, PT ;  /* 0x0000000c0800720c */ /* 0x000fe40003f06270 */
[----:B------:R-:W-:Y:S02]  /*8a40*/  FSEL R180, R132, -INF , !P6 ;  /* 0xff80000084b47808 */ /* 0x000fe40007000000 */
[----:B------:R-:W-:-:S02]  /*8a50*/  FMNMX.FTZ R3, R176, R3, !PT ;  /* 0x00000003b0037209 */ /* 0x000fc40007810000 */
[----:B------:R-:W-:Y:S02]  /*8a60*/  FMNMX.FTZ R8, R225, R14, !PT ;  /* 0x0000000ee1087209 */ /* 0x000fe40007810000 */
[----:B------:R-:W-:Y:S02]  /*8a70*/  FSEL R183, R27, -INF , !P5 ;  /* 0xff8000001bb77808 */ /* 0x000fe40006800000 */
[----:B------:R-:W-:Y:S02]  /*8a80*/  ISETP.GE.AND P4, PT, R20, R12, PT ;  /* 0x0000000c1400720c */ /* 0x000fe40003f86270 */
[----:B------:R-:W-:Y:S02]  /*8a90*/  FMNMX.FTZ R27, R180, R3, !PT ;  /* 0x00000003b41b7209 */ /* 0x000fe40007810000 */
        /* <DEDUP_REMOVED lines=8> */
[----:B-1----:R-:W-:Y:S02]  /*8b20*/  FMNMX.FTZ R0, R28, R0, !PT ;  /* 0x000000001c007209 */ /* 0x002fe40007810000 */
[-C--:B------:R-:W-:Y:S02]  /*8b30*/  ISETP.GE.AND P4, PT, R24, R12.reuse, PT ;  /* 0x0000000c1800720c */ /* 0x080fe40003f86270 */
[----:B------:R-:W-:Y:S02]  /*8b40*/  FSEL R190, R135, -INF , !P5 ;  /* 0xff80000087be7808 */ /* 0x000fe40006800000 */
[----:B------:R-:W-:Y:S01]  /*8b50*/  FMNMX.FTZ R3, R188, R3, !PT ;  /* 0x00000003bc037209 */ /* 0x000fe20007810000 */
[----:B------:R-:W1:Y:S01]  /*8b60*/  SHFL.BFLY PT, R135, R0, 0x1, 0x1f ;  /* 0x0c201f0000877f89 */ /* 0x000e6200000e0000 */
[----:B------:R-:W-:Y:S02]  /*8b70*/  ISETP.GE.AND P0, PT, R26, R12, PT ;  /* 0x0000000c1a00720c */ /* 0x000fe40003f06270 */
[----:B------:R-:W-:-:S02]  /*8b80*/  FSEL R192, R31, -INF , !P4 ;  /* 0xff8000001fc07808 */ /* 0x000fc40006000000 */
[----:B------:R-:W-:Y:S02]  /*8b90*/  FMNMX.FTZ R3, R190, R3, !PT ;  /* 0x00000003be037209 */ /* 0x000fe40007810000 */
[----:B------:R-:W-:Y:S02]  /*8ba0*/  FSEL R191, R33, -INF , !P0 ;  /* 0xff80000021bf7808 */ /* 0x000fe40004000000 */
[----:B------:R-:W-:Y:S02]  /*8bb0*/  FMNMX.FTZ R3, R192, R3, !PT ;  /* 0x00000003c0037209 */ /* 0x000fe40007810000 */
[----:B------:R-:W-:Y:S02]  /*8bc0*/  ISETP.GE.AND P6, PT, R26, R11, PT ;  /* 0x0000000b1a00720c */ /* 0x000fe40003fc6270 */
[----:B--2---:R-:W-:Y:S02]  /*8bd0*/  FMNMX.FTZ R136, R136, R29, !PT ;  /* 0x0000001d88887209 */ /* 0x004fe40007810000 */
[----:B------:R-:W-:-:S02]  /*8be0*/  FMNMX.FTZ R3, R191, R3, !PT ;  /* 0x00000003bf037209 */ /* 0x000fc40007810000 */
[----:B------:R-:W-:Y:S01]  /*8bf0*/  FSEL R189, R30, -INF , !P6 ;  /* 0xff8000001ebd7808 */ /* 0x000fe20007000000 */
[C---:B------:R-:W-:Y:S01]  /*8c00*/  FMUL.FTZ R8, R136.reuse, c[0x0][0x23c] ;  /* 0x00008f0088087a20 */ /* 0x040fe20000410000 */
[----:B------:R-:W-:Y:S01]  /*8c10*/  FMNMX.FTZ R27, R183, R27, !PT ;  /* 0x0000001bb71b7209 */ /* 0x000fe20007810000 */
[----:B------:R-:W2:Y:S01]  /*8c20*/  SHFL.BFLY PT, R24, R3, 0x2, 0x1f ;  /* 0x0c401f0003187f89 */ /* 0x000ea200000e0000 */
[----:B------:R-:W-:Y:S02]  /*8c30*/  FSETP.NEU.FTZ.AND P6, PT, R136, -INF , PT ;  /* 0xff8000008800780b */ /* 0x000fe40003fdd000 */
[----:B------:R-:W-:Y:S01]  /*8c40*/  FMNMX.FTZ R134, R189, R27, !PT ;  /* 0x0000001bbd867209 */ /* 0x000fe20007810000 */
[----:B------:R-:W-:Y:S01]  /*8c50*/  LDSM.16.MT88.4 R28, [R215+0xa000] ;  /* 0x00a00000d71c783b */ /* 0x000fe20000004200 */
[----:B------:R-:W-:Y:S02]  /*8c60*/  FSEL R8, R8, RZ, P6 ;  /* 0x000000ff08087208 */ /* 0x000fe40003000000 */
[----:B-1----:R-:W-:Y:S01]  /*8c70*/  FMNMX.FTZ R135, R0, R135, !PT ;  /* 0x0000008700877209 */ /* 0x002fe20007810000 */
[----:B------:R-:W1:Y:S02]  /*8c80*/  SHFL.BFLY PT, R25, R134, 0x2, 0x1f ;  /* 0x0c401f0086197f89 */ /* 0x000e6400000e0000 */
[--C-:B------:R-:W-:Y:S01]  /*8c90*/  FFMA.FTZ R2, R2, c[0x0][0x23c], -R8.reuse ;  /* 0x00008f0002027a23 */ /* 0x100fe20000010808 */
[----:B------:R-:W-:Y:S01]  /*8ca0*/  FSETP.NEU.FTZ.AND P5, PT, R135, -INF , PT ;  /* 0xff8000008700780b */ /* 0x000fe20003fbd000 */
[----:B------:R-:W-:-:S02]  /*8cb0*/  FFMA.FTZ R13, R13, c[0x0][0x23c], -R8 ;  /* 0x00008f000d0d7a23 */ /* 0x000fc40000010808 */
[----:B------:R3:W-:Y:S01]  /*8cc0*/  MUFU.EX2 R211, R2 ;  /* 0x0000000200d37308 */ /* 0x0007e20000000800 */
[--C-:B------:R-:W-:Y:S02]  /*8cd0*/  FFMA.FTZ R5, R5, c[0x0][0x23c], -R8.reuse ;  /* 0x00008f0005057a23 */ /* 0x100fe40000010808 */
[----:B------:R-:W-:-:S05]  /*8ce0*/  FFMA.FTZ R7, R7, c[0x0][0x23c], -R8 ;  /* 0x00008f0007077a23 */ /* 0x000fca0000010808 */
[----:B------:R-:W-:Y:S01]  /*8cf0*/  MUFU.EX2 R209, R13 ;  /* 0x0000000d00d17308 */ /* 0x000fe20000000800 */
[----:B--2---:R-:W-:Y:S01]  /*8d00*/  FMNMX.FTZ R3, R24, R3, !PT ;  /* 0x0000000318037209 */ /* 0x004fe20007810000 */
[----:B---3--:R-:W-:-:S06]  /*8d10*/  FMUL.FTZ R2, R135, c[0x0][0x23c] ;  /* 0x00008f0087027a20 */ /* 0x008fcc0000410000 */
[----:B------:R2:W-:Y:S01]  /*8d20*/  MUFU.EX2 R210, R5 ;  /* 0x0000000500d27308 */ /* 0x0005e20000000800 */
[----:B-1----:R-:W-:Y:S02]  /*8d30*/  FMNMX.FTZ R134, R25, R134, !PT ;  /* 0x0000008619867209 */ /* 0x002fe40007810000 */
[----:B------:R-:W-:-:S03]  /*8d40*/  FSEL R2, R2, RZ, P5 ;  /* 0x000000ff02027208 */ /* 0x000fc60002800000 */
[----:B------:R-:W1:Y:S02]  /*8d50*/  SHFL.BFLY PT, R25, R134, 0x1, 0x1f ;  /* 0x0c201f0086197f89 */ /* 0x000e6400000e0000 */
[----:B------:R-:W3:Y:S01]  /*8d60*/  MUFU.EX2 R228, R7 ;  /* 0x0000000700e47308 */ /* 0x000ee20000000800 */
[--C-:B------:R-:W-:Y:S02]  /*8d70*/  FFMA.FTZ R4, R4, c[0x0][0x23c], -R2.reuse ;  /* 0x00008f0004047a23 */ /* 0x100fe40000010802 */
[--C-:B------:R-:W-:Y:S02]  /*8d80*/  FFMA.FTZ R15, R15, c[0x0][0x23c], -R2.reuse ;  /* 0x00008f000f0f7a23 */ /* 0x100fe40000010802 */
[--C-:B------:R-:W-:Y:S02]  /*8d90*/  FFMA.FTZ R19, R19, c[0x0][0x23c], -R2.reuse ;  /* 0x00008f0013137a23 */ /* 0x100fe40000010802 */
[----:B------:R-:W-:Y:S01]  /*8da0*/  FFMA.FTZ R18, R18, c[0x0][0x23c], -R2 ;  /* 0x00008f0012127a23 */ /* 0x000fe20000010802 */
[----:B------:R4:W-:Y:S01]  /*8db0*/  MUFU.EX2 R202, R4 ;  /* 0x0000000400ca7308 */ /* 0x0009e20000000800 */
[----:B--2---:R-:W-:-:S07]  /*8dc0*/  FSEL R5, R135, RZ, P5 ;  /* 0x000000ff87057208 */ /* 0x004fce0002800000 */
[----:B------:R-:W-:Y:S01]  /*8dd0*/  MUFU.EX2 R203, R15 ;  /* 0x0000000f00cb7308 */ /* 0x000fe20000000800 */
[----:B-1----:R-:W-:Y:S01]  /*8de0*/  FMNMX.FTZ R134, R134, R25, !PT ;  /* 0x0000001986867209 */ /* 0x002fe20007810000 */
[----:B----4-:R-:W1:Y:S06]  /*8df0*/  SHFL.BFLY PT, R4, R3, 0x1, 0x1f ;  /* 0x0c201f0003047f89 */ /* 0x010e6c00000e0000 */
[----:B------:R-:W-:Y:S01]  /*8e00*/  MUFU.EX2 R201, R19 ;  /* 0x0000001300c97308 */ /* 0x000fe20000000800 */
[C---:B------:R-:W-:Y:S01]  /*8e10*/  FSETP.NEU.FTZ.AND P4, PT, R134.reuse, -INF , PT ;  /* 0xff8000008600780b */ /* 0x040fe20003f9d000 */
[----:B------:R-:W-:Y:S01]  /*8e20*/  FMUL.FTZ R0, R134, c[0x0][0x23c] ;  /* 0x00008f0086007a20 */ /* 0x000fe20000410000 */
[----:B------:R-:W2:Y:S04]  /*8e30*/  LDSM.16.MT88.4 R24, [R213+0xa000] ;  /* 0x00a00000d518783b */ /* 0x000ea80000004200 */
[----:B------:R-:W-:Y:S01]  /*8e40*/  FSEL R0, R0, RZ, P4 ;  /* 0x000000ff00007208 */ /* 0x000fe20002000000 */
[----:B------:R3:W4:Y:S04]  /*8e50*/  MUFU.EX2 R208, R18 ;  /* 0x0000001200d07308 */ /* 0x0007280000000800 */
[----:B------:R-:W-:-:S02]  /*8e60*/  FFMA.FTZ R6, R6, c[0x0][0x23c], -R0 ;  /* 0x00008f0006067a23 */ /* 0x000fc40000010800 */
[--C-:B------:R-:W-:Y:S02]  /*8e70*/  FFMA.FTZ R17, R17, c[0x0][0x23c], -R0.reuse ;  /* 0x00008f0011117a23 */ /* 0x100fe40000010800 */
[----:B------:R5:W-:Y:S01]  /*8e80*/  MUFU.EX2 R198, R6 ;  /* 0x0000000600c67308 */ /* 0x000be20000000800 */
[--C-:B------:R-:W-:Y:S02]  /*8e90*/  FFMA.FTZ R16, R16, c[0x0][0x23c], -R0.reuse ;  /* 0x00008f0010107a23 */ /* 0x100fe40000010800 */
[----:B------:R-:W-:Y:S01]  /*8ea0*/  FFMA.FTZ R22, R22, c[0x0][0x23c], -R0 ;  /* 0x00008f0016167a23 */ /* 0x000fe20000010800 */
[----:B-1----:R-:W-:-:S04]  /*8eb0*/  FMNMX.FTZ R3, R3, R4, !PT ;  /* 0x0000000403037209 */ /* 0x002fc80007810000 */
[----:B------:R1:W-:Y:S01]  /*8ec0*/  MUFU.EX2 R197, R17 ;  /* 0x0000001100c57308 */ /* 0x0003e20000000800 */
[----:B------:R-:W-:Y:S02]  /*8ed0*/  FSEL R4, R136, RZ, P6 ;  /* 0x000000ff88047208 */ /* 0x000fe40003000000 */
[C---:B------:R-:W-:Y:S01]  /*8ee0*/  FSETP.NEU.FTZ.AND P0, PT, R3.reuse, -INF , PT ;  /* 0xff8000000300780b */ /* 0x040fe20003f1d000 */
[----:B------:R-:W-:Y:S01]  /*8ef0*/  FMUL.FTZ R13, R3, c[0x0][0x23c] ;  /* 0x00008f00030d7a20 */ /* 0x000fe20000410000 */
[----:B---3--:R-:W-:Y:S01]  /*8f00*/  F2FP.PACK_AB R18, R228, R209 ;  /* 0x000000d1e412723e */ /* 0x008fe200000000ff */
[----:B------:R-:W-:Y:S01]  /*8f10*/  FADD.FTZ R4, R233, -R4 ;  /* 0x80000004e9047221 */ /* 0x000fe20000010000 */
[----:B----4-:R-:W-:Y:S01]  /*8f20*/  F2FP.PACK_AB R19, R208, R203 ;  /* 0x000000cbd013723e */ /* 0x010fe200000000ff */
[----:B------:R3:W-:Y:S01]  /*8f30*/  MUFU.EX2 R199, R16 ;  /* 0x0000001000c77308 */ /* 0x0007e20000000800 */
[----:B------:R-:W-:Y:S02]  /*8f40*/  FSEL R13, R13, RZ, P0 ;  /* 0x000000ff0d0d7208 */ /* 0x000fe40000000000 */
[----:B-----5:R-:W-:-:S03]  /*8f50*/  FSEL R6, R134, RZ, P4 ;  /* 0x000000ff86067208 */ /* 0x020fc60002000000 */
[--C-:B------:R-:W-:Y:S02]  /*8f60*/  FFMA.FTZ R21, R21, c[0x0][0x23c], -R13.reuse ;  /* 0x00008f0015157a23 */ /* 0x100fe4000001080d */
[--C-:B------:R-:W-:Y:S01]  /*8f70*/  FFMA.FTZ R20, R20, c[0x0][0x23c], -R13.reuse ;  /* 0x00008f0014147a23 */ /* 0x100fe2000001080d */
[----:B------:R-:W4:Y:S01]  /*8f80*/  MUFU.EX2 R200, R22 ;  /* 0x0000001600c87308 */ /* 0x000f220000000800 */
[--C-:B------:R-:W-:Y:S01]  /*8f90*/  FFMA.FTZ R14, R14, c[0x0][0x23c], -R13.reuse ;  /* 0x00008f000e0e7a23 */ /* 0x100fe2000001080d */
[----:B-1----:R-:W-:Y:S01]  /*8fa0*/  F2FP.PACK_AB R17, R201, R202 ;  /* 0x000000cac911723e */ /* 0x002fe200000000ff */
[----:B------:R-:W-:Y:S01]  /*8fb0*/  FFMA.FTZ R23, R23, c[0x0][0x23c], -R13 ;  /* 0x00008f0017177a23 */ /* 0x000fe2000001080d */
[----:B---3--:R-:W-:-:S04]  /*8fc0*/  F2FP.PACK_AB R16, R210, R211 ;  /* 0x000000d3d210723e */ /* 0x008fc800000000ff */
[----:B------:R1:W-:Y:S08]  /*8fd0*/  MUFU.EX2 R196, R21 ;  /* 0x0000001500c47308 */ /* 0x0003f00000000800 */
[----:B------:R3:W-:Y:S01]  /*8fe0*/  MUFU.EX2 R195, R20 ;  /* 0x0000001400c37308 */ /* 0x0007e20000000800 */
[----:B-1----:R-:W-:-:S07]  /*8ff0*/  FMUL.FTZ R21, R4, c[0x0][0x23c] ;  /* 0x00008f0004157a20 */ /* 0x002fce0000410000 */
[----:B------:R-:W-:Y:S01]  /*9000*/  MUFU.EX2 R194, R14 ;  /* 0x0000000e00c27308 */ /* 0x000fe20000000800 */
[----:B------:R-:W-:Y:S02]  /*9010*/  FADD.FTZ R4, R232, -R5 ;  /* 0x80000005e8047221 */ /* 0x000fe40000010000 */
[----:B------:R-:W-:Y:S01]  /*9020*/  FADD.FTZ R5, R227, -R6 ;  /* 0x80000006e3057221 */ /* 0x000fe20000010000 */
[----:B----4-:R-:W-:Y:S01]  /*9030*/  F2FP.PACK_AB R6, R200, R199 ;  /* 0x000000c7c806723e */ /* 0x010fe200000000ff */
[----:B---3--:R-:W-:Y:S01]  /*9040*/  FMUL.FTZ R20, R4, c[0x0][0x23c] ;  /* 0x00008f0004147a20 */ /* 0x008fe20000410000 */
[----:B------:R-:W-:Y:S01]  /*9050*/  FSEL R4, R3, RZ, P0 ;  /* 0x000000ff03047208 */ /* 0x000fe20000000000 */
[----:B------:R-:W-:Y:S01]  /*9060*/  FMUL.FTZ R5, R5, c[0x0][0x23c] ;  /* 0x00008f0005057a20 */ /* 0x000fe20000410000 */
[----:B------:R-:W1:Y:S03]  /*9070*/  MUFU.EX2 R193, R23 ;  /* 0x0000001700c17308 */ /* 0x000e660000000800 */
[----:B------:R-:W-:-:S04]  /*9080*/  FADD.FTZ R4, R225, -R4 ;  /* 0x80000004e1047221 */ /* 0x000fc80000010000 */
[----:B------:R-:W-:Y:S01]  /*9090*/  FMUL.FTZ R4, R4, c[0x0][0x23c] ;  /* 0x00008f0004047a20 */ /* 0x000fe20000410000 */
[----:B------:R3:W4:Y:S08]  /*90a0*/  MUFU.EX2 R15, R5 ;  /* 0x00000005000f7308 */ /* 0x0007300000000800 */
[----:B------:R5:W2:Y:S01]  /*90b0*/  MUFU.EX2 R14, R4 ;  /* 0x00000004000e7308 */ /* 0x000aa20000000800 */
[----:B-1----:R-:W-:-:S02]  /*90c0*/  F2FP.PACK_AB R7, R193, R195 ;  /* 0x000000c3c107723e */ /* 0x002fc400000000ff */
[----:B---3--:R-:W-:Y:S01]  /*90d0*/  F2FP.PACK_AB R5, R196, R194 ;  /* 0x000000c2c405723e */ /* 0x008fe200000000ff */
[----:B----4-:R-:W-:-:S04]  /*90e0*/  FMUL.FTZ R144, R144, R15 ;  /* 0x0000000f90907220 */ /* 0x010fc80000410000 */
[----:B------:R-:W1:Y:S01]  /*90f0*/  MUFU.EX2 R21, R21 ;  /* 0x0000001500157308 */ /* 0x000e620000000800 */
[-C--:B------:R-:W-:Y:S02]  /*9100*/  FMUL.FTZ R145, R145, R15.reuse ;  /* 0x0000000f91917220 */ /* 0x080fe40000410000 */
[-C--:B------:R-:W-:Y:S02]  /*9110*/  FMUL.FTZ R152, R152, R15.reuse ;  /* 0x0000000f98987220 */ /* 0x080fe40000410000 */
[----:B------:R-:W-:Y:S01]  /*9120*/  FMUL.FTZ R153, R153, R15 ;  /* 0x0000000f99997220 */ /* 0x000fe20000410000 */
[----:B-----5:R-:W-:Y:S01]  /*9130*/  F2FP.PACK_AB R4, R197, R198 ;  /* 0x000000c6c504723e */ /* 0x020fe200000000ff */
[-C--:B--2---:R-:W-:Y:S01]  /*9140*/  FMUL.FTZ R146, R146, R14.reuse ;  /* 0x0000000e92927220 */ /* 0x084fe20000410000 */
[----:B------:R-:W2:Y:S01]  /*9150*/  MUFU.EX2 R20, R20 ;  /* 0x0000001400147308 */ /* 0x000ea20000000800 */
[-C--:B------:R-:W-:Y:S02]  /*9160*/  FMUL.FTZ R147, R147, R14.reuse ;  /* 0x0000000e93937220 */ /* 0x080fe40000410000 */
[----:B------:R-:W-:-:S02]  /*9170*/  FMUL.FTZ R154, R154, R14 ;  /* 0x0000000e9a9a7220 */ /* 0x000fc40000410000 */
[----:B------:R-:W-:Y:S02]  /*9180*/  FMUL.FTZ R155, R155, R14 ;  /* 0x0000000e9b9b7220 */ /* 0x000fe40000410000 */
[----:B------:R-:W-:Y:S01]  /*9190*/  FMUL.FTZ R40, R40, R15 ;  /* 0x0000000f28287220 */ /* 0x000fe20000410000 */
[C---:B------:R-:W-:Y:S01]  /*91a0*/  HMMA.16816.F32 R204, R4.reuse, R24, R144 ;  /* 0x0000001804cc723c */ /* 0x040fe20000001890 */
[----:B------:R-:W3:Y:S01]  /*91b0*/  LDSM.16.MT88.4 R144, [R218+0xa000] ;  /* 0x00a00000da90783b */ /* 0x000ee20000004200 */
[-C--:B-1----:R-:W-:Y:S02]  /*91c0*/  FMUL.FTZ R148, R148, R21.reuse ;  /* 0x0000001594947220 */ /* 0x082fe40000410000 */
[-C--:B------:R-:W-:Y:S02]  /*91d0*/  FMUL.FTZ R149, R149, R21.reuse ;  /* 0x0000001595957220 */ /* 0x080fe40000410000 */
[----:B------:R-:W-:Y:S02]  /*91e0*/  FMUL.FTZ R156, R156, R21 ;  /* 0x000000159c9c7220 */ /* 0x000fe40000410000 */
[-C--:B--2---:R-:W-:Y:S01]  /*91f0*/  FMUL.FTZ R150, R150, R20.reuse ;  /* 0x0000001496967220 */ /* 0x084fe20000410000 */
[----:B------:R-:W-:Y:S01]  /*9200*/  HMMA.16816.F32 R152, R4, R26, R152 ;  /* 0x0000001a0498723c */ /* 0x000fe20000001898 */
[----:B------:R-:W-:-:S02]  /*9210*/  FMUL.FTZ R151, R151, R20 ;  /* 0x0000001497977220 */ /* 0x000fc40000410000 */
[----:B------:R-:W-:Y:S02]  /*9220*/  FMUL.FTZ R157, R157, R21 ;  /* 0x000000159d9d7220 */ /* 0x000fe40000410000 */
[-C--:B------:R-:W-:Y:S02]  /*9230*/  FMUL.FTZ R158, R158, R20.reuse ;  /* 0x000000149e9e7220 */ /* 0x080fe40000410000 */
[----:B------:R-:W-:Y:S01]  /*9240*/  FMUL.FTZ R159, R159, R20 ;  /* 0x000000149f9f7220 */ /* 0x000fe20000410000 */
[----:B------:R-:W-:Y:S01]  /*9250*/  HMMA.16816.F32 R148, R16, R24, R148 ;  /* 0x000000181094723c */ /* 0x000fe20000001894 */
[----:B------:R-:W-:Y:S02]  /*9260*/  FMUL.FTZ R41, R41, R15 ;  /* 0x0000000f29297220 */ /* 0x000fe40000410000 */
[-C--:B------:R-:W-:Y:S02]  /*9270*/  FMUL.FTZ R42, R42, R14.reuse ;  /* 0x0000000e2a2a7220 */ /* 0x080fe40000410000 */
[----:B------:R-:W-:-:S02]  /*9280*/  FMUL.FTZ R43, R43, R14 ;  /* 0x0000000e2b2b7220 */ /* 0x000fc40000410000 */
[-C--:B------:R-:W-:Y:S01]  /*9290*/  FMUL.FTZ R44, R44, R15.reuse ;  /* 0x0000000f2c2c7220 */ /* 0x080fe20000410000 */
[----:B------:R-:W-:Y:S01]  /*92a0*/  HMMA.16816.F32 R32, R16, R26, R156 ;  /* 0x0000001a1020723c */ /* 0x000fe2000000189c */
[----:B------:R-:W-:Y:S01]  /*92b0*/  FMUL.FTZ R45, R45, R15 ;  /* 0x0000000f2d2d7220 */ /* 0x000fe20000410000 */
        /* <DEDUP_REMOVED lines=9> */
[----:B------:R-:W-:Y:S02]  /*9350*/  FMUL.FTZ R163, R163, R20 ;  /* 0x00000014a3a37220 */ /* 0x000fe40000410000 */
[-C--:B------:R-:W-:Y:S01]  /*9360*/  FMUL.FTZ R164, R164, R15.reuse ;  /* 0x0000000fa4a47220 */ /* 0x080fe20000410000 */
[----:B---3--:R-:W-:Y:S01]  /*9370*/  HMMA.16816.F32 R24, R4, R144, R40 ;  /* 0x000000900418723c */ /* 0x008fe20000001828 */
[----:B------:R-:W-:Y:S01]  /*9380*/  FMUL.FTZ R165, R165, R15 ;  /* 0x0000000fa5a57220 */ /* 0x000fe20000410000 */
[----:B------:R-:W1:Y:S01]  /*9390*/  LDSM.16.MT88.4 R40, [R213+0xb000] ;  /* 0x00b00000d528783b */ /* 0x000e620000004200 */
[-C--:B------:R-:W-:Y:S02]  /*93a0*/  FMUL.FTZ R166, R166, R14.reuse ;  /* 0x0000000ea6a67220 */ /* 0x080fe40000410000 */
[----:B------:R-:W-:-:S02]  /*93b0*/  FMUL.FTZ R167, R167, R14 ;  /* 0x0000000ea7a77220 */ /* 0x000fc40000410000 */
[-C--:B------:R-:W-:Y:S01]  /*93c0*/  FMUL.FTZ R168, R168, R15.reuse ;  /* 0x0000000fa8a87220 */ /* 0x080fe20000410000 */
[-C--:B------:R-:W-:Y:S01]  /*93d0*/  HMMA.16816.F32 R160, R16, R28.reuse, R160 ;  /* 0x0000001c10a0723c */ /* 0x080fe200000018a0 */
[----:B------:R-:W-:Y:S01]  /*93e0*/  MOV R159, R32 ;  /* 0x00000020009f7202 */ /* 0x000fe20000000f00 */
[----:B------:R-:W-:Y:S01]  /*93f0*/  FMUL.FTZ R169, R169, R15 ;  /* 0x0000000fa9a97220 */ /* 0x000fe20000410000 */
[----:B------:R-:W-:Y:S01]  /*9400*/  MOV R158, R33 ;  /* 0x00000021009e7202 */ /* 0x000fe20000000f00 */
[----:B------:R-:W-:Y:S01]  /*9410*/  FMUL.FTZ R170, R170, R14 ;  /* 0x0000000eaaaa7220 */ /* 0x000fe20000410000 */
[----:B------:R-:W-:Y:S01]  /*9420*/  MOV R157, R34 ;  /* 0x00000022009d7202 */ /* 0x000fe20000000f00 */
[----:B------:R-:W-:Y:S01]  /*9430*/  FMUL.FTZ R171, R171, R14 ;  /* 0x0000000eabab7220 */ /* 0x000fe20000410000 */
[----:B------:R-:W-:Y:S01]  /*9440*/  MOV R156, R35 ;  /* 0x00000023009c7202 */ /* 0x000fe20000000f00 */
[----:B------:R-:W-:Y:S01]  /*9450*/  HMMA.16816.F32 R164, R4, R28, R164 ;  /* 0x0000001c04a4723c */ /* 0x000fe200000018a4 */
[----:B------:R-:W2:Y:S01]  /*9460*/  LDSM.16.MT88.4 R32, [R218+0xb000] ;  /* 0x00b00000da20783b */ /* 0x000ea20000004200 */
[----:B------:R-:W-:-:S02]  /*9470*/  FMUL.FTZ R56, R56, R15 ;  /* 0x0000000f38387220 */ /* 0x000fc40000410000 */
        /* <DEDUP_REMOVED lines=11> */
[----:B------:R-:W-:Y:S01]  /*9530*/  LDSM.16.MT88.4 R44, [R217+0xb000] ;  /* 0x00b00000d92c783b */ /* 0x000fe20000004200 */
        /* <DEDUP_REMOVED lines=12> */
[----:B------:R-:W-:Y:S02]  /*9600*/  FMUL.FTZ R89, R89, R15 ;  /* 0x0000000f59597220 */ /* 0x000fe40000410000 */
[----:B------:R-:W-:Y:S01]  /*9610*/  MOV R133, R25 ;  /* 0x0000001900857202 */ /* 0x000fe20000000f00 */
[-C--:B------:R-:W-:Y:S01]  /*9620*/  FMUL.FTZ R92, R92, R15.reuse ;  /* 0x0000000f5c5c7220 */ /* 0x080fe20000410000 */
[----:B------:R-:W-:Y:S01]  /*9630*/  MOV R132, R26 ;  /* 0x0000001a00847202 */ /* 0x000fe20000000f00 */
[----:B------:R-:W-:Y:S01]  /*9640*/  FMUL.FTZ R93, R93, R15 ;  /* 0x0000000f5d5d7220 */ /* 0x000fe20000410000 */
        /* <DEDUP_REMOVED lines=11> */
[----:B-1----:R-:W-:Y:S01]  /*9700*/  HMMA.16816.F32 R72, R4, R40, R72 ;  /* 0x000000280448723c */ /* 0x002fe20000001848 */
        /* <DEDUP_REMOVED lines=19> */
[C---:B---3--:R-:W-:Y:S01]  /*9840*/  HMMA.16816.F32 R88, R4.reuse, R24, R88 ;  /* 0x000000180458723c */ /* 0x048fe20000001858 */
        /* <DEDUP_REMOVED lines=15> */
[----:B------:R-:W-:Y:S02]  /*9940*/  FMUL.FTZ R55, R55, R20 ;  /* 0x0000001437377220 */ /* 0x000fe40000410000 */
[-C--:B------:R-:W-:Y:S02]  /*9950*/  FMUL.FTZ R64, R64, R21.reuse ;  /* 0x0000001540407220 */ /* 0x080fe40000410000 */
[----:B------:R-:W-:Y:S02]  /*9960*/  FMUL.FTZ R65, R65, R21 ;  /* 0x0000001541417220 */ /* 0x000fe40000410000 */
[----:B------:R-:W-:Y:S01]  /*9970*/  FFMA.FTZ R4, R139, c[0x0][0x23c], -R8 ;  /* 0x00008f008b047a23 */ /* 0x000fe20000010808 */
[----:B------:R-:W-:Y:S01]  /*9980*/  MOV R124, R133 ;  /* 0x00000085007c7202 */ /* 0x000fe20000000f00 */
[C---:B------:R-:W-:Y:S01]  /*9990*/  HMMA.16816.F32 R236, R16.reuse, R30, R172 ;  /* 0x0000001e10ec723c */ /* 0x040fe200000018ac */
[----:B------:R-:W-:Y:S01]  /*99a0*/  MOV R126, R29 ;  /* 0x0000001d007e7202 */ /* 0x000fe20000000f00 */
[----:B------:R1:W-:Y:S01]  /*99b0*/  MUFU.EX2 R133, R4 ;  /* 0x0000000400857308 */ /* 0x0003e20000000800 */
[----:B------:R-:W-:Y:S01]  /*99c0*/  MOV R7, R28 ;  /* 0x0000001c00077202 */ /* 0x000fe20000000f00 */
[----:B------:R-:W-:Y:S01]  /*99d0*/  FMUL.FTZ R66, R66, R20 ;  /* 0x0000001442427220 */ /* 0x000fe20000410000 */
[----:B------:R-:W-:Y:S01]  /*99e0*/  MOV R125, R132 ;  /* 0x00000084007d7202 */ /* 0x000fe20000000f00 */
[----:B------:R-:W-:Y:S01]  /*99f0*/  FMUL.FTZ R67, R67, R20 ;  /* 0x0000001443437220 */ /* 0x000fe20000410000 */
        /* <DEDUP_REMOVED lines=8> */
[-C--:B------:R-:W-:Y:S02]  /*9a80*/  FMUL.FTZ R100, R100, R21.reuse ;  /* 0x0000001564647220 */ /* 0x080fe40000410000 */
[----:B-1----:R-:W-:Y:S02]  /*9a90*/  FFMA.FTZ R4, R138, c[0x0][0x23c], -R8 ;  /* 0x00008f008a047a23 */ /* 0x002fe40000010808 */
[----:B------:R-:W-:Y:S02]  /*9aa0*/  FMUL.FTZ R101, R101, R21 ;  /* 0x0000001565657220 */ /* 0x000fe40000410000 */
[----:B------:R1:W2:Y:S01]  /*9ab0*/  MUFU.EX2 R138, R4 ;  /* 0x00000004008a7308 */ /* 0x0002a20000000800 */
        /* <DEDUP_REMOVED lines=9> */
[----:B------:R-:W3:Y:S01]  /*9b50*/  LDSM.16.MT88.4 R156, [R213+0xa800] ;  /* 0x00a80000d59c783b */ /* 0x000ee20000004200 */
[----:B------:R-:W-:Y:S01]  /*9b60*/  MOV R147, R22 ;  /* 0x0000001600937202 */ /* 0x000fe20000000f00 */
[-C--:B------:R-:W-:Y:S01]  /*9b70*/  FMUL.FTZ R114, R114, R20.reuse ;  /* 0x0000001472727220 */ /* 0x080fe20000410000 */
[----:B------:R-:W-:Y:S01]  /*9b80*/  HMMA.16816.F32 R52, R16, R140, R52 ;  /* 0x0000008c1034723c */ /* 0x000fe20000001834 */
[----:B------:R-:W-:-:S02]  /*9b90*/  FMUL.FTZ R115, R115, R20 ;  /* 0x0000001473737220 */ /* 0x000fc40000410000 */
[----:B-1----:R-:W-:Y:S02]  /*9ba0*/  FFMA.FTZ R4, R137, c[0x0][0x23c], -R8 ;  /* 0x00008f0089047a23 */ /* 0x002fe40000010808 */
[-C--:B------:R-:W-:Y:S02]  /*9bb0*/  FMUL.FTZ R36, R36, R21.reuse ;  /* 0x0000001524247220 */ /* 0x080fe40000410000 */
[----:B------:R1:W-:Y:S01]  /*9bc0*/  MUFU.EX2 R139, R4 ;  /* 0x00000004008b7308 */ /* 0x0003e20000000800 */
[-C--:B------:R-:W-:Y:S01]  /*9bd0*/  FMUL.FTZ R37, R37, R21.reuse ;  /* 0x0000001525257220 */ /* 0x080fe20000410000 */
[----:B------:R-:W-:Y:S01]  /*9be0*/  HMMA.16816.F32 R204, R16, R142, R64 ;  /* 0x0000008e10cc723c */ /* 0x000fe20000001840 */
[-C--:B------:R-:W-:Y:S01]  /*9bf0*/  FMUL.FTZ R38, R38, R20.reuse ;  /* 0x0000001426267220 */ /* 0x080fe20000410000 */
[----:B------:R-:W4:Y:S01]  /*9c00*/  LDSM.16.MT88.4 R64, [R217+0xa800] ;  /* 0x00a80000d940783b */ /* 0x000f220000004200 */
[----:B------:R-:W-:Y:S02]  /*9c10*/  FMUL.FTZ R39, R39, R20 ;  /* 0x0000001427277220 */ /* 0x000fe40000410000 */
[----:B------:R-:W-:-:S02]  /*9c20*/  FMUL.FTZ R128, R128, R21 ;  /* 0x0000001580807220 */ /* 0x000fc40000410000 */
[-C--:B------:R-:W-:Y:S01]  /*9c30*/  FMUL.FTZ R129, R129, R21.reuse ;  /* 0x0000001581817220 */ /* 0x080fe20000410000 */
[C---:B------:R-:W-:Y:S01]  /*9c40*/  HMMA.16816.F32 R68, R16.reuse, R40, R68 ;  /* 0x000000281044723c */ /* 0x040fe20000001844 */
[-C--:B------:R-:W-:Y:S02]  /*9c50*/  FMUL.FTZ R130, R130, R20.reuse ;  /* 0x0000001482827220 */ /* 0x080fe40000410000 */
[-C--:B------:R-:W-:Y:S02]  /*9c60*/  FMUL.FTZ R131, R131, R20.reuse ;  /* 0x0000001483837220 */ /* 0x080fe40000410000 */
[----:B------:R-:W-:Y:S02]  /*9c70*/  FMUL.FTZ R80, R80, R21 ;  /* 0x0000001550507220 */ /* 0x000fe40000410000 */
[----:B-1----:R-:W-:Y:S01]  /*9c80*/  FFMA.FTZ R4, R182, c[0x0][0x23c], -R8 ;  /* 0x00008f00b6047a23 */ /* 0x002fe20000010808 */
[C---:B------:R-:W-:Y:S01]  /*9c90*/  HMMA.16816.F32 R100, R16.reuse, R32, R100 ;  /* 0x000000201064723c */ /* 0x040fe20000001864 */
[----:B------:R-:W-:Y:S01]  /*9ca0*/  MOV R182, R125 ;  /* 0x0000007d00b67202 */ /* 0x000fe20000000f00 */
[----:B------:R-:W-:Y:S01]  /*9cb0*/  FMUL.FTZ R81, R81, R21 ;  /* 0x0000001551517220 */ /* 0x000fe20000410000 */
[----:B------:R1:W5:Y:S01]  /*9cc0*/  MUFU.EX2 R137, R4 ;  /* 0x0000000400897308 */ /* 0x0003620000000800 */
[----:B------:R-:W-:Y:S01]  /*9cd0*/  MOV R40, R127 ;  /* 0x0000007f00287202 */ /* 0x000fe20000000f00 */
[-C--:B------:R-:W-:Y:S01]  /*9ce0*/  FMUL.FTZ R82, R82, R20.reuse ;  /* 0x0000001452527220 */ /* 0x080fe20000410000 */
[----:B------:R-:W-:Y:S01]  /*9cf0*/  MOV R41, R231 ;  /* 0x000000e700297202 */ /* 0x000fe20000000f00 */
[----:B------:R-:W-:Y:S01]  /*9d00*/  FMUL.FTZ R83, R83, R20 ;  /* 0x0000001453537220 */ /* 0x000fe20000410000 */
        /* <DEDUP_REMOVED lines=10> */
[----:B------:R1:W-:Y:S01]  /*9db0*/  MUFU.EX2 R29, R4 ;  /* 0x00000004001d7308 */ /* 0x0003e20000000800 */
[----:B------:R-:W-:Y:S01]  /*9dc0*/  HMMA.16816.F32 R32, R16, R46, R128 ;  /* 0x0000002e1020723c */ /* 0x000fe20000001880 */
[----:B------:R-:W-:Y:S01]  /*9dd0*/  MOV R144, R227 ;  /* 0x000000e300907202 */ /* 0x000fe20000000f00 */
[-C--:B------:R-:W-:Y:S01]  /*9de0*/  FMUL.FTZ R118, R118, R20.reuse ;  /* 0x0000001476767220 */ /* 0x080fe20000410000 */
[----:B------:R-:W-:Y:S01]  /*9df0*/  MOV R145, R225 ;  /* 0x000000e100917202 */ /* 0x000fe20000000f00 */
[----:B------:R-:W-:-:S03]  /*9e00*/  FMUL.FTZ R119, R119, R20 ;  /* 0x0000001477777220 */ /* 0x000fc60000410000 */
[----:B--2---:R-:W-:Y:S01]  /*9e10*/  F2FP.PACK_AB R128, R138, R133 ;  /* 0x000000858a80723e */ /* 0x004fe200000000ff */
[----:B------:R-:W-:Y:S01]  /*9e20*/  HMMA.16816.F32 R184, R16, R42, R80 ;  /* 0x0000002a10b8723c */ /* 0x000fe20000001850 */
[----:B-----5:R-:W-:Y:S01]  /*9e30*/  F2FP.PACK_AB R130, R137, R139 ;  /* 0x0000008b8982723e */ /* 0x020fe200000000ff */
[----:B------:R-:W2:Y:S01]  /*9e40*/  LDSM.16.MT88.4 R80, [R213+0xb800] ;  /* 0x00b80000d550783b */ /* 0x000ea20000004200 */
[----:B-1----:R-:W-:-:S05]  /*9e50*/  FFMA.FTZ R4, R178, c[0x0][0x23c], -R2 ;  /* 0x00008f00b2047a23 */ /* 0x002fca0000010802 */
[----:B------:R-:W-:Y:S01]  /*9e60*/  HMMA.16816.F32 R116, R16, R44, R116 ;  /* 0x0000002c1074723c */ /* 0x000fe20000001874 */
[----:B------:R-:W-:Y:S01]  /*9e70*/  MOV R42, R230 ;  /* 0x000000e6002a7202 */ /* 0x000fe20000000f00 */
[----:B------:R1:W5:Y:S01]  /*9e80*/  MUFU.EX2 R31, R4 ;  /* 0x00000004001f7308 */ /* 0x0003620000000800 */
[----:B------:R-:W-:Y:S01]  /*9e90*/  MOV R43, R229 ;  /* 0x000000e5002b7202 */ /* 0x000fe20000000f00 */
[--C-:B-1----:R-:W-:Y:S01]  /*9ea0*/  FFMA.FTZ R4, R177, c[0x0][0x23c], -R2.reuse ;  /* 0x00008f00b1047a23 */ /* 0x102fe20000010802 */
[----:B-----5:R-:W-:Y:S01]  /*9eb0*/  F2FP.PACK_AB R129, R31, R29 ;  /* 0x0000001d1f81723e */ /* 0x020fe200000000ff */
[----:B------:R-:W-:Y:S01]  /*9ec0*/  FFMA.FTZ R2, R181, c[0x0][0x23c], -R2 ;  /* 0x00008f00b5027a23 */ /* 0x000fe20000010802 */
[----:B------:R-:W-:-:S03]  /*9ed0*/  MOV R181, R124 ;  /* 0x0000007c00b57202 */ /* 0x000fc60000000f00 */
[----:B------:R-:W-:Y:S08]  /*9ee0*/  MUFU.EX2 R132, R4 ;  /* 0x0000000400847308 */ /* 0x000ff00000000800 */
[----:B------:R1:W5:Y:S02]  /*9ef0*/  MUFU.EX2 R30, R2 ;  /* 0x00000002001e7308 */ /* 0x0003640000000800 */
[----:B-1----:R-:W-:Y:S01]  /*9f00*/  FFMA.FTZ R2, R176, c[0x0][0x23c], -R0 ;  /* 0x00008f00b0027a23 */ /* 0x002fe20000010800 */
[----:B-----5:R-:W-:Y:S01]  /*9f10*/  F2FP.PACK_AB R131, R30, R132 ;  /* 0x000000841e83723e */ /* 0x020fe200000000ff */
[----:B------:R-:W-:Y:S01]  /*9f20*/  HMMA.16816.F32 R176, R16, R26, R96 ;  /* 0x0000001a10b0723c */ /* 0x000fe20000001860 */
[----:B------:R-:W1:Y:S03]  /*9f30*/  LDSM.16.MT88.4 R96, [R215+0xb800] ;  /* 0x00b80000d760783b */ /* 0x000e660000004200 */
[----:B------:R5:W-:Y:S03]  /*9f40*/  MUFU.EX2 R28, R2 ;  /* 0x00000002001c7308 */ /* 0x000be60000000800 */
[----:B------:R-:W-:Y:S01]  /*9f50*/  FFMA.FTZ R16, R250, R21, R211 ;  /* 0x00000015fa107223 */ /* 0x000fe200000100d3 */
[----:B---3--:R-:W-:Y:S03]  /*9f60*/  HMMA.16816.F32 R148, R128, R156, R148 ;  /* 0x0000009c8094723c */ /* 0x008fe60000001894 */
[----:B------:R-:W-:-:S05]  /*9f70*/  FADD.FTZ R16, R210, R16 ;  /* 0x00000010d2107221 */ /* 0x000fca0000010000 */
[C---:B------:R-:W-:Y:S01]  /*9f80*/  HMMA.16816.F32 R160, R128.reuse, R172, R160 ;  /* 0x000000ac80a0723c */ /* 0x040fe200000018a0 */
[--C-:B-----5:R-:W-:Y:S01]  /*9f90*/  FFMA.FTZ R2, R180, c[0x0][0x23c], -R0.reuse ;  /* 0x00008f00b4027a23 */ /* 0x120fe20000010800 */
[----:B------:R-:W-:Y:S02]  /*9fa0*/  MOV R180, R7 ;  /* 0x0000000700b47202 */ /* 0x000fe40000000f00 */
[----:B------:R-:W3:Y:S01]  /*9fb0*/  LDSM.16.MT88.4 R4, [R217+0xb800] ;  /* 0x00b80000d904783b */ /* 0x000ee20000004200 */
[----:B------:R5:W1:Y:S03]  /*9fc0*/  MUFU.EX2 R25, R2 ;  /* 0x0000000200197308 */ /* 0x000a660000000800 */
[C---:B----4-:R-:W-:Y:S08]  /*9fd0*/  HMMA.16816.F32 R52, R128.reuse, R64, R52 ;  /* 0x000000408034723c */ /* 0x050ff00000001834 */
[C---:B--2---:R-:W-:Y:S01]  /*9fe0*/  HMMA.16816.F32 R68, R128.reuse, R80, R68 ;  /* 0x000000508044723c */ /* 0x044fe20000001844 */
[--C-:B-----5:R-:W-:Y:S01]  /*9ff0*/  FFMA.FTZ R2, R183, c[0x0][0x23c], -R0.reuse ;  /* 0x00008f00b7027a23 */ /* 0x120fe20000010800 */
[----:B------:R-:W-:Y:S01]  /*a000*/  MOV R183, R126 ;  /* 0x0000007e00b77202 */ /* 0x000fe20000000f00 */
[----:B------:R-:W-:Y:S01]  /*a010*/  FFMA.FTZ R0, R189, c[0x0][0x23c], -R0 ;  /* 0x00008f00bd007a23 */ /* 0x000fe20000010800 */
[----:B-1----:R-:W-:Y:S01]  /*a020*/  F2FP.PACK_AB R124, R25, R28 ;  /* 0x0000001c197c723e */ /* 0x002fe200000000ff */
[----:B------:R1:W-:Y:S03]  /*a030*/  MUFU.EX2 R24, R2 ;  /* 0x0000000200187308 */ /* 0x0003e60000000800 */
[C---:B------:R-:W-:Y:S05]  /*a040*/  HMMA.16816.F32 R84, R128.reuse, R96, R84 ;  /* 0x000000608054723c */ /* 0x040fea0000001854 */
[----:B------:R2:W4:Y:S03]  /*a050*/  MUFU.EX2 R23, R0 ;  /* 0x0000000000177308 */ /* 0x0005260000000800 */
[----:B------:R-:W-:Y:S01]  /*a060*/  HMMA.16816.F32 R100, R128, R112, R100 ;  /* 0x000000708064723c */ /* 0x000fe20000001864 */
[----:B-1----:R-:W-:-:S07]  /*a070*/  FFMA.FTZ R2, R191, c[0x0][0x23c], -R13 ;  /* 0x00008f00bf027a23 */ /* 0x002fce000001080d */
[----:B---3--:R-:W-:Y:S01]  /*a080*/  HMMA.16816.F32 R116, R128, R4, R116 ;  /* 0x000000048074723c */ /* 0x008fe20000001874 */
[----:B------:R-:W-:Y:S01]  /*a090*/  MUFU.EX2 R2, R2 ;  /* 0x0000000200027308 */ /* 0x000fe20000000800 */
[----:B--2---:R-:W-:Y:S01]  /*a0a0*/  FFMA.FTZ R0, R188, c[0x0][0x23c], -R13 ;  /* 0x00008f00bc007a23 */ /* 0x004fe2000001080d */
[----:B----4-:R-:W-:-:S06]  /*a0b0*/  F2FP.PACK_AB R126, R23, R24 ;  /* 0x00000018177e723e */ /* 0x010fcc00000000ff */
[----:B------:R1:W-:Y:S02]  /*a0c0*/  MUFU.EX2 R22, R0 ;  /* 0x0000000000167308 */ /* 0x0003e40000000800 */
        /* <DEDUP_REMOVED lines=64> */
[----:B------:R-:W2:Y:S04]  /*a4d0*/  LDL.64 R180, [R1+0x30] ;  /* 0x0000300001b47983 */ /* 0x000ea80000100a00 */
[----:B------:R-:W3:Y:S01]  /*a4e0*/  LDL.64 R230, [R1] ;  /* 0x0000000001e67983 */ /* 0x000ee20000100a00 */
        /* <DEDUP_REMOVED lines=13> */
[----:B---3--:R-:W-:Y:S02]  /*a5c0*/  MOV R230, 0x4 ;  /* 0x0000000400e67802 */ /* 0x008fe40000000f00 */
[----:B------:R-:W-:Y:S02]  /*a5d0*/  MOV R229, c[0x0][0x1a0] ;  /* 0x0000680000e57a02 */ /* 0x000fe40000000f00 */
[----:B------:R-:W-:Y:S02]  /*a5e0*/  LEA.HI.X R4, R4, R231, R5, 0x5, P3 ;  /* 0x000000e704047211 */ /* 0x000fe400018f2c05 */
[----:B------:R-:W-:Y:S02]  /*a5f0*/  SHF.L.U64.HI R229, R229, R230, c[0x0][0x1a4] ;  /* 0x00006900e5e57619 */ /* 0x000fe400000102e6 */
[----:B------:R-:W-:-:S02]  /*a600*/  @!P2 LEA R18, P5, R0, c[0x0][0x170], 0x1 ;  /* 0x00005c000012aa11 */ /* 0x000fc400078a08ff */
[----:B------:R-:W-:Y:S02]  /*a610*/  @!P1 LEA R14, P3, R0, c[0x0][0x170], 0x1 ;  /* 0x00005c00000e9a11 */ /* 0x000fe400078608ff */
[----:B------:R-:W-:Y:S02]  /*a620*/  @!P2 LEA R16, P4, R2, c[0x0][0x170], 0x1 ;  /* 0x00005c000210aa11 */ /* 0x000fe400078808ff */
[----:B------:R-:W-:Y:S02]  /*a630*/  IADD3.X R5, R229, R4, RZ, P0, !PT ;  /* 0x00000004e5057210 */ /* 0x000fe400007fe4ff */
[--C-:B------:R-:W-:Y:S02]  /*a640*/  @!P2 LEA.HI.X R19, R0, c[0x0][0x174], R4.reuse, 0x1, P5 ;  /* 0x00005d000013aa11 */ /* 0x100fe400028f0c04 */
[----:B------:R-:W-:Y:S02]  /*a650*/  @!P1 LEA R6, P0, R2, c[0x0][0x170], 0x1 ;  /* 0x00005c0002069a11 */ /* 0x000fe400078008ff */
[----:B------:R-:W-:Y:S01]  /*a660*/  @!P1 LEA.HI.X R15, R0, c[0x0][0x174], R4, 0x1, P3 ;  /* 0x00005d00000f9a11 */ /* 0x000fe200018f0c04 */
[----:B------:R-:W-:Y:S01]  /*a670*/  @!PT LDS RZ, [RZ] ;  /* 0x00000000fffff984 */ /* 0x000fe20000000800 */
[----:B------:R-:W-:Y:S01]  /*a680*/  @!PT LDS RZ, [RZ] ;  /* 0x00000000fffff984 */ /* 0x000fe20000000800 */
[----:B------:R-:W-:Y:S01]  /*a690*/  @!PT LDS RZ, [RZ] ;  /* 0x00000000fffff984 */ /* 0x000fe20000000800 */
[----:B------:R1:W-:Y:S01]  /*a6a0*/  @!P2 LDGSTS.E.BYPASS.LTC128B.128 [R224+0xa000], [R18.64] ;  /* 0x0a00000012e0afae */ /* 0x0003e2000b901d44 */
[----:B------:R-:W-:-:S02]  /*a6b0*/  @!P2 LEA.HI.X R17, R2, c[0x0][0x174], R5, 0x1, P4 ;  /* 0x00005d000211aa11 */ /* 0x000fc400020f0c05 */
        /* <DEDUP_REMOVED lines=24> */
[----:B------:R-:W5:Y:S04]  /*a840*/  LDSM.16.M88.4 R24, [R216] ;  /* 0x00000000d818783b */ /* 0x000f680000000200 */
[----:B------:R-:W0:Y:S01]  /*a850*/  LDGDEPBAR ;  /* 0x00000000000079af */ /* 0x000e220000000000 */
[-C--:B----4-:R-:W-:Y:S08]  /*a860*/  HMMA.16816.F32 R192, R20, R32.reuse, RZ ;  /* 0x0000002014c0723c */ /* 0x090ff000000018ff */
[C---:B-1----:R-:W-:Y:S08]  /*a870*/  HMMA.16816.F32 R188, R16.reuse, R32, RZ ;  /* 0x0000002010bc723c */ /* 0x042ff000000018ff */
[C---:B------:R-:W-:Y:S08]  /*a880*/  HMMA.16816.F32 R176, R16.reuse, R28, RZ ;  /* 0x0000001c10b0723c */ /* 0x040ff000000018ff */
[C---:B------:R-:W-:Y:S08]  /*a890*/  HMMA.16816.F32 R184, R16.reuse, R34, RZ ;  /* 0x0000002210b8723c */ /* 0x040ff000000018ff */
[----:B------:R-:W-:Y:S08]  /*a8a0*/  HMMA.16816.F32 R16, R16, R30, RZ ;  /* 0x0000001e1010723c */ /* 0x000ff000000018ff */
[C---:B------:R-:W-:Y:S08]  /*a8b0*/  HMMA.16816.F32 R200, R20.reuse, R34, RZ ;  /* 0x0000002214c8723c */ /* 0x040ff000000018ff */
[C---:B------:R-:W-:Y:S08]  /*a8c0*/  HMMA.16816.F32 R196, R20.reuse, R28, RZ ;  /* 0x0000001c14c4723c */ /* 0x040ff000000018ff */
[----:B------:R-:W-:Y:S01]  /*a8d0*/  HMMA.16816.F32 R20, R20, R30, RZ ;  /* 0x0000001e1414723c */ /* 0x000fe200000018ff */
[----:B------:R-:W-:Y:S07]  /*a8e0*/  LDSM.16.M88.4 R28, [R221+0x8000] ;  /* 0x00800000dd1c783b */ /* 0x000fee0000000200 */
[C---:B---3--:R-:W-:Y:S08]  /*a8f0*/  HMMA.16816.F32 R228, R4.reuse, R140, R188 ;  /* 0x0000008c04e4723c */ /* 0x048ff000000018bc */
[C---:B------:R-:W-:Y:S01]  /*a900*/  HMMA.16816.F32 R208, R4.reuse, R180, R176 ;  /* 0x000000b404d0723c */ /* 0x040fe200000018b0 */
[----:B------:R-:W-:Y:S07]  /*a910*/  LDSM.16.M88.4 R176, [R221+0x8800] ;  /* 0x00880000ddb0783b */ /* 0x000fee0000000200 */
[C---:B------:R-:W-:Y:S08]  /*a920*/  HMMA.16816.F32 R204, R4.reuse, R142, R184 ;  /* 0x0000008e04cc723c */ /* 0x040ff000000018b8 */
[----:B------:R-:W-:Y:S01]  /*a930*/  HMMA.16816.F32 R32, R4, R182, R16 ;  /* 0x000000b60420723c */ /* 0x000fe20000001810 */
[----:B------:R-:W1:Y:S04]  /*a940*/  LDSM.16.M88.4 R4, [R222+0x2000] ;  /* 0x00200000de04783b */ /* 0x000e680000000200 */
[----:B------:R-:W3:Y:S03]  /*a950*/  LDSM.16.M88.4 R16, [R222] ;  /* 0x00000000de10783b */ /* 0x000ee60000000200 */
[C---:B-----5:R-:W-:Y:S08]  /*a960*/  HMMA.16816.F32 R188, R24.reuse, R140, R192 ;  /* 0x0000008c18bc723c */ /* 0x060ff000000018c0 */
        /* <DEDUP_REMOVED lines=12> */
[C---:B---3--:R-:W-:Y:S08]  /*aa30*/  HMMA.16816.F32 R204, R16.reuse, R176, R192 ;  /* 0x000000b010cc723c */ /* 0x048ff000000018c0 */
[C---:B------:R-:W-:Y:S01]  /*aa40*/  HMMA.16816.F32 R192, R16.reuse, R178, R180 ;  /* 0x000000b210c0723c */ /* 0x040fe200000018b4 */
[----:B------:R-:W3:Y:S04]  /*aa50*/  LDSM.16.M88.4 R180, [R212+0x9000] ;  /* 0x00900000d4b4783b */ /* 0x000ee80000000200 */
        /* <DEDUP_REMOVED lines=11> */
[C---:B---3--:R-:W-:Y:S08]  /*ab10*/  HMMA.16816.F32 R200, R4.reuse, R180, R188 ;  /* 0x000000b404c8723c */ /* 0x048ff000000018bc */
        /* <DEDUP_REMOVED lines=9> */
[C---:B--2---:R-:W-:Y:S08]  /*abb0*/  HMMA.16816.F32 R184, R16.reuse, R180, R232 ;  /* 0x000000b410b8723c */ /* 0x044ff000000018e8 */
        /* <DEDUP_REMOVED lines=13> */
[----:B------:R-:W3:Y:S07]  /*ac90*/  LDSM.16.M88.4 R32, [R219+0x1000] ;  /* 0x00100000db20783b */ /* 0x000eee0000000200 */
[----:B------:R-:W-:Y:S08]  /*aca0*/  HMMA.16816.F32 R192, R28, R142, R192 ;  /* 0x0000008e1cc0723c */ /* 0x000ff000000018c0 */
[C---:B--2---:R-:W-:Y:S01]  /*acb0*/  HMMA.16816.F32 R140, R24.reuse, R176, R4 ;  /* 0x000000b0188c723c */ /* 0x044fe20000001804 */
[----:B------:R-:W2:Y:S07]  /*acc0*/  LDSM.16.M88.4 R4, [R220+0x6000] ;  /* 0x00600000dc04783b */ /* 0x000eae0000000200 */
[----:B------:R-:W-:Y:S08]  /*acd0*/  HMMA.16816.F32 R180, R24, R178, R180 ;  /* 0x000000b218b4723c */ /* 0x000ff000000018b4 */
[----:B-1----:R-:W-:Y:S08]  /*ace0*/  HMMA.16816.F32 R28, R20, R176, R200 ;  /* 0x000000b0141c723c */ /* 0x002ff000000018c8 */
[----:B---3--:R-:W-:Y:S01]  /*acf0*/  HMMA.16816.F32 R184, R16, R32, R140 ;  /* 0x0000002010b8723c */ /* 0x008fe2000000188c */
        /* <DEDUP_REMOVED lines=9> */
[----:B------:R-:W3:Y:S01]  /*ad90*/  MUFU.TANH R200, R185 ;  /* 0x000000b900c87308 */ /* 0x000ee20000002400 */
[----:B------:R-:W-:-:S07]  /*ada0*/  FMUL.FTZ R8, R184, c[0x0][0x2ec] ;  /* 0x0000bb00b8087a20 */ /* 0x000fce0000410000 */
[----:B------:R-:W4:Y:S03]  /*adb0*/  MUFU.TANH R202, R186 ;  /* 0x000000ba00ca7308 */ /* 0x000f260000002400 */
[----:B------:R-:W-:Y:S02]  /*adc0*/  FMUL.FTZ R176, R176, c[0x0][0x2ec] ;  /* 0x0000bb00b0b07a20 */ /* 0x000fe40000410000 */
[----:B------:R-:W-:Y:S02]  /*add0*/  FMUL.FTZ R177, R177, c[0x0][0x2ec] ;  /* 0x0000bb00b1b17a20 */ /* 0x000fe40000410000 */
[----:B------:R-:W-:Y:S01]  /*ade0*/  FMUL.FTZ R178, R178, c[0x0][0x2ec] ;  /* 0x0000bb00b2b27a20 */ /* 0x000fe20000410000 */
[----:B------:R5:W1:Y:S01]  /*adf0*/  MUFU.TANH R201, R187 ;  /* 0x000000bb00c97308 */ /* 0x000a620000002400 */
[----:B------:R-:W-:-:S03]  /*ae00*/  FMUL.FTZ R179, R179, c[0x0][0x2ec] ;  /* 0x0000bb00b3b37a20 */ /* 0x000fc60000410000 */
[----:B------:R-:W-:Y:S02]  /*ae10*/  FMUL.FTZ R182, R182, c[0x0][0x2ec] ;  /* 0x0000bb00b6b67a20 */ /* 0x000fe40000410000 */
[----:B------:R-:W-:Y:S02]  /*ae20*/  FMUL.FTZ R180, R180, c[0x0][0x2ec] ;  /* 0x0000bb00b4b47a20 */ /* 0x000fe40000410000 */
[----:B------:R-:W1:Y:S01]  /*ae30*/  MUFU.TANH R203, R177 ;  /* 0x000000b100cb7308 */ /* 0x000e620000002400 */
[----:B------:R-:W-:Y:S01]  /*ae40*/  FMUL.FTZ R181, R181, c[0x0][0x2ec] ;  /* 0x0000bb00b5b57a20 */ /* 0x000fe20000410000 */
[----:B-----5:R-:W-:Y:S06]  /*ae50*/  HMMA.16816.F32 R184, R4, R34, R188 ;  /* 0x0000002204b8723c */ /* 0x020fec00000018bc */
[----:B------:R-:W2:Y:S02]  /*ae60*/  MUFU.TANH R190, R176 ;  /* 0x000000b000be7308 */ /* 0x000ea40000002400 */
[C---:B-1----:R-:W-:Y:S06]  /*ae70*/  HMMA.16816.F32 R32, R24.reuse, R140, R196 ;  /* 0x0000008c1820723c */ /* 0x042fec00000018c4 */
[----:B------:R-:W1:Y:S02]  /*ae80*/  MUFU.TANH R191, R178 ;  /* 0x000000b200bf7308 */ /* 0x000e640000002400 */
[----:B------:R-:W-:Y:S06]  /*ae90*/  HMMA.16816.F32 R24, R24, R142, R192 ;  /* 0x0000008e1818723c */ /* 0x000fec00000018c0 */
[----:B------:R5:W1:Y:S02]  /*aea0*/  MUFU.TANH R197, R179 ;  /* 0x000000b300c57308 */ /* 0x000a640000002400 */
[----:B------:R-:W-:-:S06]  /*aeb0*/  FMUL.FTZ R186, R186, c[0x0][0x2ec] ;  /* 0x0000bb00baba7a20 */ /* 0x000fcc0000410000 */
[----:B------:R1:W1:Y:S01]  /*aec0*/  MUFU.TANH R188, R182 ;  /* 0x000000b600bc7308 */ /* 0x0002620000002400 */
[----:B------:R-:W-:Y:S01]  /*aed0*/  FMUL.FTZ R185, R185, c[0x0][0x2ec] ;  /* 0x0000bb00b9b97a20 */ /* 0x000fe20000410000 */
[----:B--2---:R-:W-:Y:S06]  /*aee0*/  HMMA.16816.F32 R32, R16, R28, R32 ;  /* 0x0000001c1020723c */ /* 0x004fec0000001820 */
[----:B------:R2:W2:Y:S02]  /*aef0*/  MUFU.TANH R196, R186 ;  /* 0x000000ba00c47308 */ /* 0x0004a40000002400 */
[----:B-----5:R-:W-:Y:S01]  /*af00*/  HMMA.16816.F32 R176, R20, R140, R204 ;  /* 0x0000008c14b0723c */ /* 0x020fe200000018cc */
[----:B-1----:R-:W-:-:S05]  /*af10*/  FMUL.FTZ R182, R183, c[0x0][0x2ec] ;  /* 0x0000bb00b7b67a20 */ /* 0x002fca0000410000 */
[----:B------:R-:W1:Y:S01]  /*af20*/  MUFU.TANH R8, R8 ;  /* 0x0000000800087308 */ /* 0x000e620000002400 */
[----:B------:R-:W-:Y:S01]  /*af30*/  FMUL.FTZ R183, R184, c[0x0][0x2ec] ;  /* 0x0000bb00b8b77a20 */ /* 0x000fe20000410000 */
[----:B------:R-:W-:Y:S01]  /*af40*/  HMMA.16816.F32 R20, R20, R142, R228 ;  /* 0x0000008e1414723c */ /* 0x000fe200000018e4 */
[----:B--2---:R-:W-:-:S05]  /*af50*/  FMUL.FTZ R186, R187, c[0x0][0x2ec] ;  /* 0x0000bb00bbba7a20 */ /* 0x004fca0000410000 */
[----:B------:R-:W2:Y:S02]  /*af60*/  MUFU.TANH R180, R180 ;  /* 0x000000b400b47308 */ /* 0x000ea40000002400 */
[----:B------:R-:W-:Y:S01]  /*af70*/  HMMA.16816.F32 R16, R16, R30, R24 ;  /* 0x0000001e1010723c */ /* 0x000fe20000001818 */
[----:B------:R-:W-:-:S05]  /*af80*/  FMUL.FTZ R34, R34, c[0x0][0x2ec] ;  /* 0x0000bb0022227a20 */ /* 0x000fca0000410000 */
[----:B------:R-:W1:Y:S01]  /*af90*/  MUFU.TANH R181, R181 ;  /* 0x000000b500b57308 */ /* 0x000e620000002400 */
[----:B------:R-:W-:Y:S02]  /*afa0*/  FMUL.FTZ R32, R32, c[0x0][0x2ec] ;  /* 0x0000bb0020207a20 */ /* 0x000fe40000410000 */
[----:B------:R-:W-:Y:S01]  /*afb0*/  FMUL.FTZ R33, R33, c[0x0][0x2ec] ;  /* 0x0000bb0021217a20 */ /* 0x000fe20000410000 */
[C---:B------:R-:W-:Y:S04]  /*afc0*/  HMMA.16816.F32 R176, R4.reuse, R28, R176 ;  /* 0x0000001c04b0723c */ /* 0x040fe800000018b0 */
[----:B------:R5:W1:Y:S04]  /*afd0*/  MUFU.TANH R137, R34 ;  /* 0x0000002200897308 */ /* 0x000a680000002400 */
[----:B------:R-:W-:Y:S04]  /*afe0*/  HMMA.16816.F32 R4, R4, R30, R20 ;  /* 0x0000001e0404723c */ /* 0x000fe80000001814 */
[----:B------:R1:W1:Y:S02]  /*aff0*/  MUFU.TANH R132, R33 ;  /* 0x0000002100847308 */ /* 0x0002640000002400 */
[----:B------:R-:W-:-:S02]  /*b000*/  FMUL.FTZ R13, R17, c[0x0][0x2ec] ;  /* 0x0000bb00110d7a20 */ /* 0x000fc40000410000 */
[----:B-----5:R-:W-:-:S04]  /*b010*/  FMUL.FTZ R34, R35, c[0x0][0x2ec] ;  /* 0x0000bb0023227a20 */ /* 0x020fc80000410000 */
        /* <DEDUP_REMOVED lines=10> */
[----:B------:R1:W1:Y:S01]  /*b0c0*/  MUFU.TANH R189, R185 ;  /* 0x000000b900bd7308 */ /* 0x0002620000002400 */
[----:B------:R-:W-:Y:S02]  /*b0d0*/  FMUL.FTZ R5, R5, c[0x0][0x2ec] ;  /* 0x0000bb0005057a20 */ /* 0x000fe40000410000 */
[----:B------:R-:W-:Y:S02]  /*b0e0*/  FMUL.FTZ R6, R6, c[0x0][0x2ec] ;  /* 0x0000bb0006067a20 */ /* 0x000fe40000410000 */
[----:B------:R-:W-:-:S03]  /*b0f0*/  FMUL.FTZ R7, R7, c[0x0][0x2ec] ;  /* 0x0000bb0007077a20 */ /* 0x000fc60000410000 */
        /* <DEDUP_REMOVED lines=19> */
[----:B------:R-:W-:Y:S01]  /*b230*/  IADD3 R0, R244, -0x5, RZ ;  /* 0xfffffffbf4007810 */ /* 0x000fe20007ffe0ff */
[----:B------:R-:W-:Y:S01]  /*b240*/  IMAD.MOV.U32 R227, RZ, RZ, c[0x0][0x198] ;  /* 0x00006600ffe37624 */ /* 0x000fe200078e00ff */
[----:B------:R-:W-:Y:S01]  /*b250*/  BSSY B0, `(.L_x_1183) ;  /* 0x0000028000007945 */ /* 0x000fe20003800000 */
[----:B------:R4:W-:Y:S01]  /*b260*/  @P2 STS.128 [R224+0x8000], RZ ;  /* 0x008000ffe0002388 */ /* 0x0009e20000000c00 */
[----:B------:R-:W-:Y:S01]  /*b270*/  SHF.R.S32.HI R2, RZ, 0x1f, R0 ;  /* 0x0000001fff027819 */ /* 0x000fe20000011400 */
[----:B-1----:R-:W-:-:S04]  /*b280*/  IMAD.WIDE.U32 R4, R0, c[0x0][0x198], RZ ;  /* 0x0000660000047a25 */ /* 0x002fc800078e00ff */
        /* <DEDUP_REMOVED lines=36> */
.L_x_1184:
[----:B------:R-:W-:Y:S05]  /*b4d0*/  BSYNC B0 ;  /* 0x0000000000007941 */ /* 0x000fea0003800000 */
.L_x_1183:
[----:B------:R-:W0:Y:S02]  /*b4e0*/  LDGDEPBAR ;  /* 0x00000000000079af */ /* 0x000e240000000000 */
.L_x_1182:
[----:B--234-:R-:W-:-:S04]  /*b4f0*/  LEA R0, R225, R245, 0x5 ;  /* 0x000000f5e1007211 */ /* 0x01cfc800078e28ff */
[C---:B-1----:R-:W-:Y:S02]  /*b500*/  IADD3 R5, R0.reuse, 0x1, RZ ;  /* 0x0000000100057810 */ /* 0x042fe40007ffe0ff */
[CC--:B------:R-:W-:Y:S02]  /*b510*/  ISETP.GE.AND P4, PT, R0.reuse, R10.reuse, PT ;  /* 0x0000000a0000720c */ /* 0x0c0fe40003f86270 */
[----:B------:R-:W-:Y:S02]  /*b520*/  IADD3 R6, R0, 0x8, RZ ;  /* 0x0000000800067810 */ /* 0x000fe40007ffe0ff */
[----:B------:R-:W-:Y:S02]  /*b530*/  ISETP.GE.AND P0, PT, R5, R10, PT ;  /* 0x0000000a0500720c */ /* 0x000fe40003f06270 */
[----:B------:R-:W-:Y:S02]  /*b540*/  FSEL R2, R8, -INF , !P4 ;  /* 0xff80000008027808 */ /* 0x000fe40006000000 */
        /* <DEDUP_REMOVED lines=25> */
[-C--:B------:R-:W-:Y:S02]  /*b6e0*/  ISETP.GE.AND P0, PT, R0, R9.reuse, PT ;  /* 0x000000090000720c */ /* 0x080fe40003f06270 */
[----:B------:R-:W-:Y:S02]  /*b6f0*/  FMNMX.FTZ R4, R184, R4, !PT ;  /* 0x00000004b8047209 */ /* 0x000fe40007810000 */
[----:B------:R-:W-:Y:S02]  /*b700*/  FSEL R13, R202, -INF , !P0 ;  /* 0xff800000ca0d7808 */ /* 0x000fe40004000000 */
[----:B------:R-:W-:Y:S01]  /*b710*/  ISETP.GE.AND P0, PT, R5, R9, PT ;  /* 0x000000090500720c */ /* 0x000fe20003f06270 */
[----:B------:R-:W1:Y:S01]  /*b720*/  SHFL.BFLY PT, R18, R4, 0x2, 0x1f ;  /* 0x0c401f0004127f89 */ /* 0x000e6200000e0000 */
[----:B------:R-:W-:Y:S02]  /*b730*/  ISETP.GE.AND P4, PT, R0, R11, PT ;  /* 0x0000000b0000720c */ /* 0x000fe40003f86270 */
[----:B------:R-:W-:-:S02]  /*b740*/  FSEL R25, R201, -INF , !P0 ;  /* 0xff800000c9197808 */ /* 0x000fc40004000000 */
[----:B------:R-:W-:Y:S02]  /*b750*/  ISETP.GE.AND P0, PT, R0, R12, PT ;  /* 0x0000000c0000720c */ /* 0x000fe40003f06270 */
[----:B------:R-:W-:Y:S02]  /*b760*/  ISETP.GE.AND P5, PT, R6, R9, PT ;  /* 0x000000090600720c */ /* 0x000fe40003fa6270 */
[----:B------:R-:W-:Y:S02]  /*b770*/  FMNMX.FTZ R0, R135, R13, !PT ;  /* 0x0000000d87007209 */ /* 0x000fe40007810000 */
[----:B------:R-:W-:Y:S02]  /*b780*/  ISETP.GE.AND P6, PT, R8, R9, PT ;  /* 0x000000090800720c */ /* 0x000fe40003fc6270 */
[----:B------:R-:W-:Y:S02]  /*b790*/  FSEL R20, R188, -INF , !P5 ;  /* 0xff800000bc147808 */ /* 0x000fe40006800000 */
[----:B------:R-:W-:-:S02]  /*b7a0*/  FMNMX.FTZ R0, R25, R0, !PT ;  /* 0x0000000019007209 */ /* 0x000fc40007810000 */
[-C--:B------:R-:W-:Y:S02]  /*b7b0*/  ISETP.GE.AND P5, PT, R26, R9.reuse, PT ;  /* 0x000000091a00720c */ /* 0x080fe40003fa6270 */
[----:B------:R-:W-:Y:S02]  /*b7c0*/  FSEL R24, R182, -INF , !P6 ;  /* 0xff800000b6187808 */ /* 0x000fe40007000000 */
[----:B------:R-:W-:Y:S02]  /*b7d0*/  FMNMX.FTZ R0, R20, R0, !PT ;  /* 0x0000000014007209 */ /* 0x000fe40007810000 */
[----:B------:R-:W-:Y:S02]  /*b7e0*/  FSEL R182, R137, -INF , !P5 ;  /* 0xff80000089b67808 */ /* 0x000fe40006800000 */
[-C--:B------:R-:W-:Y:S02]  /*b7f0*/  ISETP.GE.AND P5, PT, R27, R9.reuse, PT ;  /* 0x000000091b00720c */ /* 0x080fe40003fa6270 */
[----:B------:R-:W-:-:S02]  /*b800*/  ISETP.GE.AND P6, PT, R29, R9, PT ;  /* 0x000000091d00720c */ /* 0x000fc40003fc6270 */
[----:B------:R-:W-:Y:S02]  /*b810*/  FMNMX.FTZ R0, R24, R0, !PT ;  /* 0x0000000018007209 */ /* 0x000fe40007810000 */
[----:B------:R-:W-:Y:S02]  /*b820*/  FSEL R7, R190, -INF , !P4 ;  /* 0xff800000be077808 */ /* 0x000fe40006000000 */
[----:B------:R-:W-:Y:S02]  /*b830*/  FSEL R180, R21, -INF , !P5 ;  /* 0xff80000015b47808 */ /* 0x000fe40006800000 */
[----:B------:R-:W-:Y:S02]  /*b840*/  FSEL R181, R34, -INF , !P6 ;  /* 0xff80000022b57808 */ /* 0x000fe40007000000 */
[C---:B------:R-:W-:Y:S02]  /*b850*/  ISETP.GE.AND P5, PT, R5.reuse, R11, PT ;  /* 0x0000000b0500720c */ /* 0x040fe40003fa6270 */
[----:B------:R-:W-:-:S02]  /*b860*/  ISETP.GE.AND P4, PT, R5, R12, PT ;  /* 0x0000000c0500720c */ /* 0x000fc40003f86270 */
[----:B------:R-:W-:Y:S02]  /*b870*/  ISETP.GE.AND P6, PT, R30, R9, PT ;  /* 0x000000091e00720c */ /* 0x000fe40003fc6270 */
[----:B------:R-:W-:Y:S02]  /*b880*/  FMNMX.FTZ R5, R182, R0, !PT ;  /* 0x00000000b6057209 */ /* 0x000fe40007810000 */
[----:B-1----:R-:W-:Y:S02]  /*b890*/  FMNMX.FTZ R0, R4, R18, !PT ;  /* 0x0000001204007209 */ /* 0x002fe40007810000 */
[----:B------:R-:W-:Y:S02]  /*b8a0*/  FSEL R185, R19, -INF , !P6 ;  /* 0xff80000013b97808 */ /* 0x000fe40007000000 */
[----:B------:R-:W-:Y:S01]  /*b8b0*/  FMNMX.FTZ R4, R181, R5, !PT ;  /* 0x00000005b5047209 */ /* 0x000fe20007810000 */
[----:B------:R-:W1:Y:S01]  /*b8c0*/  SHFL.BFLY PT, R32, R0, 0x1, 0x1f ;  /* 0x0c201f0000207f89 */ /* 0x000e6200000e0000 */
[----:B------:R-:W-:-:S02]  /*b8d0*/  ISETP.GE.AND P6, PT, R6, R11, PT ;  /* 0x0000000b0600720c */ /* 0x000fc40003fc6270 */
[----:B------:R-:W-:Y:S02]  /*b8e0*/  FSEL R19, R203, -INF , !P5 ;  /* 0xff800000cb137808 */ /* 0x000fe40006800000 */
[----:B------:R-:W-:Y:S02]  /*b8f0*/  FMNMX.FTZ R5, R134, R7, !PT ;  /* 0x0000000786057209 */ /* 0x000fe40007810000 */
[----:B------:R-:W-:Y:S02]  /*b900*/  ISETP.GE.AND P5, PT, R8, R11, PT ;  /* 0x0000000b0800720c */ /* 0x000fe40003fa6270 */
[----:B------:R-:W-:Y:S02]  /*b910*/  FSEL R18, R183, -INF , !P6 ;  /* 0xff800000b7127808 */ /* 0x000fe40007000000 */
        /* <DEDUP_REMOVED lines=9> */
[----:B------:R-:W-:Y:S02]  /*b9b0*/  FSEL R14, R191, -INF , !P0 ;  /* 0xff800000bf0e7808 */ /* 0x000fe40004000000 */
[----:B------:R-:W-:Y:S02]  /*b9c0*/  FMNMX.FTZ R4, R185, R4, !PT ;  /* 0x00000004b9047209 */ /* 0x000fe40007810000 */
[----:B------:R-:W-:Y:S02]  /*b9d0*/  ISETP.GE.AND P0, PT, R6, R12, PT ;  /* 0x0000000c0600720c */ /* 0x000fe40003f06270 */
[----:B------:R-:W-:Y:S01]  /*b9e0*/  FSEL R183, R139, -INF , !P6 ;  /* 0xff8000008bb77808 */ /* 0x000fe20007000000 */
[----:B------:R-:W2:Y:S01]  /*b9f0*/  SHFL.BFLY PT, R31, R4, 0x2, 0x1f ;  /* 0x0c401f00041f7f89 */ /* 0x000ea200000e0000 */
[----:B------:R-:W-:-:S02]  /*ba00*/  FMNMX.FTZ R5, R179, R5, !PT ;  /* 0x00000005b3057209 */ /* 0x000fc40007810000 */
[----:B------:R-:W-:Y:S02]  /*ba10*/  FMNMX.FTZ R6, R3, R14, !PT ;  /* 0x0000000e03067209 */ /* 0x000fe40007810000 */
[----:B------:R-:W-:Y:S02]  /*ba20*/  ISETP.GE.AND P4, PT, R8, R12, PT ;  /* 0x0000000c0800720c */ /* 0x000fe40003f86270 */
[----:B------:R-:W-:Y:S02]  /*ba30*/  ISETP.GE.AND P5, PT, R27, R11, PT ;  /* 0x0000000b1b00720c */ /* 0x000fe40003fa6270 */
[----:B------:R-:W-:Y:S02]  /*ba40*/  FMNMX.FTZ R8, R183, R5, !PT ;  /* 0x00000005b7087209 */ /* 0x000fe40007810000 */
[----:B------:R-:W-:Y:S02]  /*ba50*/  FSEL R21, R196, -INF , !P0 ;  /* 0xff800000c4157808 */ /* 0x000fe40004000000 */
[----:B------:R-:W-:-:S02]  /*ba60*/  FMNMX.FTZ R5, R22, R6, !PT ;  /* 0x0000000616057209 */ /* 0x000fc40007810000 */
[----:B------:R-:W-:Y:S02]  /*ba70*/  FSEL R188, R28, -INF , !P5 ;  /* 0xff8000001cbc7808 */ /* 0x000fe40006800000 */
[-C--:B------:R-:W-:Y:S02]  /*ba80*/  ISETP.GE.AND P0, PT, R26, R12.reuse, PT ;  /* 0x0000000c1a00720c */ /* 0x080fe40003f06270 */
[----:B------:R-:W-:Y:S02]  /*ba90*/  FSEL R28, R186, -INF , !P4 ;  /* 0xff800000ba1c7808 */ /* 0x000fe40006000000 */
[----:B------:R-:W-:Y:S02]  /*baa0*/  FMNMX.FTZ R5, R21, R5, !PT ;  /* 0x0000000515057209 */ /* 0x000fe40007810000 */
[----:B------:R-:W-:Y:S02]  /*bab0*/  ISETP.GE.AND P5, PT, R29, R12, PT ;  /* 0x0000000c1d00720c */ /* 0x000fe40003fa6270 */
[----:B------:R-:W-:-:S02]  /*bac0*/  FSEL R189, R140, -INF , !P0 ;  /* 0xff8000008cbd7808 */ /* 0x000fc40004000000 */
[----:B------:R-:W-:Y:S02]  /*bad0*/  FMNMX.FTZ R5, R28, R5, !PT ;  /* 0x000000051c057209 */ /* 0x000fe40007810000 */
[----:B-1----:R-:W-:Y:S02]  /*bae0*/  FMNMX.FTZ R226, R0, R32, !PT ;  /* 0x0000002000e27209 */ /* 0x002fe40007810000 */
[-C--:B------:R-:W-:Y:S02]  /*baf0*/  ISETP.GE.AND P4, PT, R27, R12.reuse, PT ;  /* 0x0000000c1b00720c */ /* 0x080fe40003f86270 */
[----:B------:R-:W-:Y:S02]  /*bb00*/  FSEL R191, R141, -INF , !P5 ;  /* 0xff8000008dbf7808 */ /* 0x000fe40006800000 */
[----:B------:R-:W-:Y:S01]  /*bb10*/  FMNMX.FTZ R0, R189, R5, !PT ;  /* 0x00000005bd007209 */ /* 0x000fe20007810000 */
[----:B------:R-:W-:Y:S01]  /*bb20*/  LDSM.16.MT88.4 R140, [R218+0xa000] ;  /* 0x00a00000da8c783b */ /* 0x000fe20000004200 */
[----:B------:R-:W-:-:S02]  /*bb30*/  ISETP.GE.AND P0, PT, R30, R12, PT ;  /* 0x0000000c1e00720c */ /* 0x000fc40003f06270 */
[----:B------:R-:W-:Y:S02]  /*bb40*/  FSEL R193, R35, -INF , !P4 ;  /* 0xff80000023c17808 */ /* 0x000fe40006000000 */
[----:B------:R-:W-:Y:S02]  /*bb50*/  FMNMX.FTZ R0, R191, R0, !PT ;  /* 0x00000000bf007209 */ /* 0x000fe40007810000 */
[----:B------:R-:W-:Y:S02]  /*bb60*/  FSEL R192, R133, -INF , !P0 ;  /* 0xff80000085c07808 */ /* 0x000fe40004000000 */
[----:B------:R-:W-:Y:S02]  /*bb70*/  FMNMX.FTZ R0, R193, R0, !PT ;  /* 0x00000000c1007209 */ /* 0x000fe40007810000 */
[----:B--2---:R-:W-:Y:S02]  /*bb80*/  FMNMX.FTZ R4, R4, R31, !PT ;  /* 0x0000001f04047209 */ /* 0x004fe40007810000 */
[----:B------:R-:W-:-:S02]  /*bb90*/  FMNMX.FTZ R5, R192, R0, !PT ;  /* 0x00000000c0057209 */ /* 0x000fc40007810000 */
[----:B------:R-:W-:Y:S01]  /*bba0*/  ISETP.GE.AND P6, PT, R30, R11, PT ;  /* 0x0000000b1e00720c */ /* 0x000fe20003fc6270 */
[----:B------:R-:W1:Y:S01]  /*bbb0*/  SHFL.BFLY PT, R27, R4, 0x1, 0x1f ;  /* 0x0c201f00041b7f89 */ /* 0x000e6200000e0000 */
[----:B------:R-:W-:Y:S01]  /*bbc0*/  FMNMX.FTZ R6, R188, R8, !PT ;  /* 0x00000008bc067209 */ /* 0x000fe20007810000 */
[C---:B------:R-:W-:Y:S01]  /*bbd0*/  FMUL.FTZ R8, R226.reuse, c[0x0][0x23c] ;  /* 0x00008f00e2087a20 */ /* 0x040fe20000410000 */
[----:B------:R-:W-:Y:S01]  /*bbe0*/  FSEL R190, R33, -INF , !P6 ;  /* 0xff80000021be7808 */ /* 0x000fe20007000000 */
[----:B------:R-:W2:Y:S01]  /*bbf0*/  SHFL.BFLY PT, R26, R5, 0x2, 0x1f ;  /* 0x0c401f00051a7f89 */ /* 0x000ea200000e0000 */
[----:B------:R-:W-:Y:S02]  /*bc00*/  FSETP.NEU.FTZ.AND P6, PT, R226, -INF , PT ;  /* 0xff800000e200780b */ /* 0x000fe40003fdd000 */
[----:B------:R-:W-:Y:S01]  /*bc10*/  FMNMX.FTZ R6, R190, R6, !PT ;  /* 0x00000006be067209 */ /* 0x000fe20007810000 */
[----:B------:R-:W-:Y:S01]  /*bc20*/  LDSM.16.MT88.4 R32, [R218+0xb000] ;  /* 0x00b00000da20783b */ /* 0x000fe20000004200 */
[----:B------:R-:W-:-:S03]  /*bc30*/  FSEL R8, R8, RZ, P6 ;  /* 0x000000ff08087208 */ /* 0x000fc60003000000 */
[----:B------:R-:W3:Y:S02]  /*bc40*/  SHFL.BFLY PT, R29, R6, 0x2, 0x1f ;  /* 0x0c401f00061d7f89 */ /* 0x000ee400000e0000 */
[--C-:B------:R-:W-:Y:S02]  /*bc50*/  FFMA.FTZ R2, R2, c[0x0][0x23c], -R8.reuse ;  /* 0x00008f0002027a23 */ /* 0x100fe40000010808 */
[--C-:B------:R-:W-:Y:S02]  /*bc60*/  FFMA.FTZ R15, R15, c[0x0][0x23c], -R8.reuse ;  /* 0x00008f000f0f7a23 */ /* 0x100fe40000010808 */
[----:B------:R4:W-:Y:S01]  /*bc70*/  MUFU.EX2 R230, R2 ;  /* 0x0000000200e67308 */ /* 0x0009e20000000800 */
[--C-:B------:R-:W-:Y:S02]  /*bc80*/  FFMA.FTZ R17, R17, c[0x0][0x23c], -R8.reuse ;  /* 0x00008f0011117a23 */ /* 0x100fe40000010808 */
[----:B------:R-:W-:Y:S01]  /*bc90*/  FFMA.FTZ R16, R16, c[0x0][0x23c], -R8 ;  /* 0x00008f0010107a23 */ /* 0x000fe20000010808 */
[----:B-1----:R-:W-:-:S04]  /*bca0*/  FMNMX.FTZ R207, R4, R27, !PT ;  /* 0x0000001b04cf7209 */ /* 0x002fc80007810000 */
[----:B------:R-:W-:Y:S01]  /*bcb0*/  MUFU.EX2 R231, R15 ;  /* 0x0000000f00e77308 */ /* 0x000fe20000000800 */
[----:B--2---:R-:W-:Y:S02]  /*bcc0*/  FMNMX.FTZ R4, R5, R26, !PT ;  /* 0x0000001a05047209 */ /* 0x004fe40007810000 */
[----:B------:R-:W-:-:S03]  /*bcd0*/  FSETP.NEU.FTZ.AND P5, PT, R207, -INF , PT ;  /* 0xff800000cf00780b */ /* 0x000fc60003fbd000 */
[----:B------:R-:W1:Y:S01]  /*bce0*/  SHFL.BFLY PT, R5, R4, 0x1, 0x1f ;  /* 0x0c201f0004057f89 */ /* 0x000e6200000e0000 */
[----:B----4-:R-:W-:Y:S01]  /*bcf0*/  FMUL.FTZ R2, R207, c[0x0][0x23c] ;  /* 0x00008f00cf027a20 */ /* 0x010fe20000410000 */
[----:B------:R-:W2:Y:S01]  /*bd00*/  MUFU.EX2 R229, R17 ;  /* 0x0000001100e57308 */ /* 0x000ea20000000800 */
[----:B---3--:R-:W-:-:S03]  /*bd10*/  FMNMX.FTZ R0, R6, R29, !PT ;  /* 0x0000001d06007209 */ /* 0x008fc60007810000 */
[----:B------:R-:W-:Y:S02]  /*bd20*/  FSEL R2, R2, RZ, P5 ;  /* 0x000000ff02027208 */ /* 0x000fe40002800000 */
[----:B------:R-:W3:Y:S02]  /*bd30*/  SHFL.BFLY PT, R6, R0, 0x1, 0x1f ;  /* 0x0c201f0000067f89 */ /* 0x000ee400000e0000 */
[----:B------:R2:W-:Y:S01]  /*bd40*/  MUFU.EX2 R228, R16 ;  /* 0x0000001000e47308 */ /* 0x0005e20000000800 */
[--C-:B------:R-:W-:Y:S02]  /*bd50*/  FFMA.FTZ R20, R20, c[0x0][0x23c], -R2.reuse ;  /* 0x00008f0014147a23 */ /* 0x100fe40000010802 */
[--C-:B------:R-:W-:Y:S02]  /*bd60*/  FFMA.FTZ R25, R25, c[0x0][0x23c], -R2.reuse ;  /* 0x00008f0019197a23 */ /* 0x100fe40000010802 */
[--C-:B------:R-:W-:Y:S02]  /*bd70*/  FFMA.FTZ R24, R24, c[0x0][0x23c], -R2.reuse ;  /* 0x00008f0018187a23 */ /* 0x100fe40000010802 */
[----:B------:R-:W-:Y:S01]  /*bd80*/  FFMA.FTZ R13, R13, c[0x0][0x23c], -R2 ;  /* 0x00008f000d0d7a23 */ /* 0x000fe20000010802 */
[----:B------:R4:W-:Y:S01]  /*bd90*/  MUFU.EX2 R206, R20 ;  /* 0x0000001400ce7308 */ /* 0x0009e20000000800 */
[----:B-1----:R-:W-:-:S02]  /*bda0*/  FMNMX.FTZ R204, R4, R5, !PT ;  /* 0x0000000504cc7209 */ /* 0x002fc40007810000 */
[----:B------:R-:W-:-:S05]  /*bdb0*/  FSEL R4, R226, RZ, P6 ;  /* 0x000000ffe2047208 */ /* 0x000fca0003000000 */
[----:B------:R-:W-:Y:S01]  /*bdc0*/  MUFU.EX2 R202, R25 ;  /* 0x0000001900ca7308 */ /* 0x000fe20000000800 */
[----:B------:R-:W-:Y:S02]  /*bdd0*/  FSEL R5, R207, RZ, P5 ;  /* 0x000000ffcf057208 */ /* 0x000fe40002800000 */
[----:B------:R-:W-:Y:S01]  /*bde0*/  FSETP.NEU.FTZ.AND P0, PT, R204, -INF , PT ;  /* 0xff800000cc00780b */ /* 0x000fe20003f1d000 */
[----:B------:R-:W-:Y:S01]  /*bdf0*/  FADD.FTZ R4, R136, -R4 ;  /* 0x8000000488047221 */ /* 0x000fe20000010000 */
[----:B---3--:R-:W-:Y:S01]  /*be00*/  FMNMX.FTZ R205, R0, R6, !PT ;  /* 0x0000000600cd7209 */ /* 0x008fe20007810000 */
[----:B------:R-:W-:Y:S01]  /*be10*/  LDSM.16.MT88.4 R136, [R217+0xa000] ;  /* 0x00a00000d988783b */ /* 0x000fe20000004200 */
[----:B--2---:R-:W-:Y:S01]  /*be20*/  F2FP.PACK_AB R16, R229, R230 ;  /* 0x000000e6e510723e */ /* 0x004fe200000000ff */
[----:B----4-:R-:W-:Y:S01]  /*be30*/  FMUL.FTZ R20, R4, c[0x0][0x23c] ;  /* 0x00008f0004147a20 */ /* 0x010fe20000410000 */
[----:B------:R1:W-:Y:S01]  /*be40*/  MUFU.EX2 R227, R24 ;  /* 0x0000001800e37308 */ /* 0x0003e20000000800 */
[----:B------:R-:W-:Y:S01]  /*be50*/  FADD.FTZ R4, R135, -R5 ;  /* 0x8000000587047221 */ /* 0x000fe20000010000 */
[C---:B------:R-:W-:Y:S01]  /*be60*/  FSETP.NEU.FTZ.AND P4, PT, R205.reuse, -INF , PT ;  /* 0xff800000cd00780b */ /* 0x040fe20003f9d000 */
[----:B------:R-:W-:-:S02]  /*be70*/  FMUL.FTZ R0, R205, c[0x0][0x23c] ;  /* 0x00008f00cd007a20 */ /* 0x000fc40000410000 */
[----:B------:R-:W-:Y:S01]  /*be80*/  FMUL.FTZ R15, R4, c[0x0][0x23c] ;  /* 0x00008f00040f7a20 */ /* 0x000fe20000410000 */
[----:B------:R-:W-:Y:S02]  /*be90*/  FSEL R4, R204, RZ, P0 ;  /* 0x000000ffcc047208 */ /* 0x000fe40000000000 */
[----:B------:R-:W2:Y:S01]  /*bea0*/  MUFU.EX2 R203, R13 ;  /* 0x0000000d00cb7308 */ /* 0x000ea20000000800 */
[----:B------:R-:W-:Y:S02]  /*beb0*/  FSEL R6, R205, RZ, P4 ;  /* 0x000000ffcd067208 */ /* 0x000fe40002000000 */
[----:B------:R-:W-:Y:S01]  /*bec0*/  FADD.FTZ R3, R3, -R4 ;  /* 0x8000000403037221 */ /* 0x000fe20000010000 */
[----:B------:R-:W-:Y:S02]  /*bed0*/  FSEL R0, R0, RZ, P4 ;  /* 0x000000ff00007208 */ /* 0x000fe40002000000 */
[----:B------:R-:W-:Y:S01]  /*bee0*/  FADD.FTZ R5, R134, -R6 ;  /* 0x8000000686057221 */ /* 0x000fe20000010000 */
[----:B-1----:R-:W1:Y:S01]  /*bef0*/  LDSM.16.MT88.4 R24, [R213+0xa000] ;  /* 0x00a00000d518783b */ /* 0x002e620000004200 */
[----:B------:R-:W-:Y:S01]  /*bf00*/  FMUL.FTZ R3, R3, c[0x0][0x23c] ;  /* 0x00008f0003037a20 */ /* 0x000fe20000410000 */
[----:B------:R-:W3:Y:S01]  /*bf10*/  MUFU.EX2 R20, R20 ;  /* 0x0000001400147308 */ /* 0x000ee20000000800 */
[--C-:B------:R-:W-:Y:S01]  /*bf20*/  FFMA.FTZ R7, R7, c[0x0][0x23c], -R0.reuse ;  /* 0x00008f0007077a23 */ /* 0x100fe20000010800 */
[----:B------:R-:W-:Y:S01]  /*bf30*/  LDSM.16.MT88.4 R132, [R213+0xb000] ;  /* 0x00b00000d584783b */ /* 0x000fe20000004200 */
[----:B------:R-:W-:-:S02]  /*bf40*/  FFMA.FTZ R19, R19, c[0x0][0x23c], -R0 ;  /* 0x00008f0013137a23 */ /* 0x000fc40000010800 */
[--C-:B------:R-:W-:Y:S01]  /*bf50*/  FFMA.FTZ R18, R18, c[0x0][0x23c], -R0.reuse ;  /* 0x00008f0012127a23 */ /* 0x100fe20000010800 */
[----:B--2---:R-:W-:Y:S01]  /*bf60*/  F2FP.PACK_AB R17, R202, R203 ;  /* 0x000000cbca11723e */ /* 0x004fe200000000ff */
[----:B------:R-:W-:Y:S01]  /*bf70*/  FMUL.FTZ R13, R204, c[0x0][0x23c] ;  /* 0x00008f00cc0d7a20 */ /* 0x000fe20000410000 */
[----:B------:R-:W-:Y:S01]  /*bf80*/  MUFU.EX2 R199, R7 ;  /* 0x0000000700c77308 */ /* 0x000fe20000000800 */
[----:B------:R-:W-:Y:S02]  /*bf90*/  FFMA.FTZ R23, R23, c[0x0][0x23c], -R0 ;  /* 0x00008f0017177a23 */ /* 0x000fe40000010800 */
[----:B------:R-:W-:Y:S01]  /*bfa0*/  FMUL.FTZ R5, R5, c[0x0][0x23c] ;  /* 0x00008f0005057a20 */ /* 0x000fe20000410000 */
[----:B------:R-:W-:-:S04]  /*bfb0*/  FSEL R13, R13, RZ, P0 ;  /* 0x000000ff0d0d7208 */ /* 0x000fc80000000000 */
[----:B------:R2:W-:Y:S01]  /*bfc0*/  MUFU.EX2 R198, R19 ;  /* 0x0000001300c67308 */ /* 0x0005e20000000800 */
[--C-:B------:R-:W-:Y:S02]  /*bfd0*/  FFMA.FTZ R14, R14, c[0x0][0x23c], -R13.reuse ;  /* 0x00008f000e0e7a23 */ /* 0x100fe4000001080d */
[--C-:B------:R-:W-:Y:S02]  /*bfe0*/  FFMA.FTZ R22, R22, c[0x0][0x23c], -R13.reuse ;  /* 0x00008f0016167a23 */ /* 0x100fe4000001080d */
[--C-:B------:R-:W-:Y:S02]  /*bff0*/  FFMA.FTZ R21, R21, c[0x0][0x23c], -R13.reuse ;  /* 0x00008f0015157a23 */ /* 0x100fe4000001080d */
[----:B------:R-:W-:Y:S01]  /*c000*/  FFMA.FTZ R4, R28, c[0x0][0x23c], -R13 ;  /* 0x00008f001c047a23 */ /* 0x000fe2000001080d */
[----:B------:R-:W-:Y:S01]  /*c010*/  MUFU.EX2 R195, R14 ;  /* 0x0000000e00c37308 */ /* 0x000fe20000000800 */
[----:B------:R-:W4:Y:S01]  /*c020*/  LDSM.16.MT88.4 R28, [R215+0xa000] ;  /* 0x00a00000d71c783b */ /* 0x000f220000004200 */
[----:B---3--:R-:W-:-:S02]  /*c030*/  FMUL.FTZ R148, R148, R20 ;  /* 0x0000001494947220 */ /* 0x008fc40000410000 */
[-C--:B------:R-:W-:Y:S02]  /*c040*/  FMUL.FTZ R149, R149, R20.reuse ;  /* 0x0000001495957220 */ /* 0x080fe40000410000 */
[----:B------:R-:W-:Y:S02]  /*c050*/  FMUL.FTZ R156, R156, R20 ;  /* 0x000000149c9c7220 */ /* 0x000fe40000410000 */
[----:B------:R3:W-:Y:S01]  /*c060*/  MUFU.EX2 R200, R18 ;  /* 0x0000001200c87308 */ /* 0x0007e20000000800 */
[----:B--2---:R-:W-:Y:S01]  /*c070*/  F2FP.PACK_AB R19, R227, R206 ;  /* 0x000000cee313723e */ /* 0x004fe200000000ff */
[-C--:B------:R-:W-:Y:S02]  /*c080*/  FMUL.FTZ R157, R157, R20.reuse ;  /* 0x000000149d9d7220 */ /* 0x080fe40000410000 */
[-C--:B------:R-:W-:Y:S02]  /*c090*/  FMUL.FTZ R160, R160, R20.reuse ;  /* 0x00000014a0a07220 */ /* 0x080fe40000410000 */
[----:B------:R-:W-:-:S02]  /*c0a0*/  FMUL.FTZ R161, R161, R20 ;  /* 0x00000014a1a17220 */ /* 0x000fc40000410000 */
[----:B------:R-:W2:Y:S01]  /*c0b0*/  MUFU.EX2 R201, R23 ;  /* 0x0000001700c97308 */ /* 0x000ea20000000800 */
[-C--:B------:R-:W-:Y:S02]  /*c0c0*/  FMUL.FTZ R52, R52, R20.reuse ;  /* 0x0000001434347220 */ /* 0x080fe40000410000 */
[-C--:B------:R-:W-:Y:S02]  /*c0d0*/  FMUL.FTZ R53, R53, R20.reuse ;  /* 0x0000001435357220 */ /* 0x080fe40000410000 */
[-C--:B------:R-:W-:Y:S02]  /*c0e0*/  FMUL.FTZ R36, R36, R20.reuse ;  /* 0x0000001424247220 */ /* 0x080fe40000410000 */
[----:B------:R-:W-:Y:S01]  /*c0f0*/  FMUL.FTZ R37, R37, R20 ;  /* 0x0000001425257220 */ /* 0x000fe20000410000 */
[----:B------:R-:W-:Y:S01]  /*c100*/  MUFU.EX2 R197, R22 ;  /* 0x0000001600c57308 */ /* 0x000fe20000000800 */
[----:B---3--:R-:W-:Y:S01]  /*c110*/  F2FP.PACK_AB R18, R231, R228 ;  /* 0x000000e4e712723e */ /* 0x008fe200000000ff */
[----:B------:R-:W-:-:S02]  /*c120*/  FMUL.FTZ R64, R64, R20 ;  /* 0x0000001440407220 */ /* 0x000fc40000410000 */
[-C--:B------:R-:W-:Y:S02]  /*c130*/  FMUL.FTZ R65, R65, R20.reuse ;  /* 0x0000001441417220 */ /* 0x080fe40000410000 */
[----:B------:R-:W-:Y:S02]  /*c140*/  FMUL.FTZ R172, R172, R20 ;  /* 0x00000014acac7220 */ /* 0x000fe40000410000 */
[----:B------:R-:W-:Y:S01]  /*c150*/  MUFU.EX2 R196, R21 ;  /* 0x0000001500c47308 */ /* 0x000fe20000000800 */
        /* <DEDUP_REMOVED lines=8> */
[-C--:B------:R-:W-:Y:S01]  /*c1e0*/  FMUL.FTZ R69, R69, R20.reuse ;  /* 0x0000001445457220 */ /* 0x080fe20000410000 */
[----:B------:R3:W5:Y:S01]  /*c1f0*/  MUFU.EX2 R14, R5 ;  /* 0x00000005000e7308 */ /* 0x0007620000000800 */
[-C--:B------:R-:W-:Y:S02]  /*c200*/  FMUL.FTZ R80, R80, R20.reuse ;  /* 0x0000001450507220 */ /* 0x080fe40000410000 */
[----:B------:R-:W-:-:S02]  /*c210*/  FMUL.FTZ R81, R81, R20 ;  /* 0x0000001451517220 */ /* 0x000fc40000410000 */
[-C--:B------:R-:W-:Y:S02]  /*c220*/  FMUL.FTZ R100, R100, R20.reuse ;  /* 0x0000001464647220 */ /* 0x080fe40000410000 */
[----:B------:R-:W-:Y:S01]  /*c230*/  FMUL.FTZ R101, R101, R20 ;  /* 0x0000001465657220 */ /* 0x000fe20000410000 */
[----:B------:R-:W4:Y:S01]  /*c240*/  MUFU.EX2 R3, R3 ;  /* 0x0000000300037308 */ /* 0x000f220000000800 */
[-C--:B--2---:R-:W-:Y:S02]  /*c250*/  FMUL.FTZ R150, R150, R15.reuse ;  /* 0x0000000f96967220 */ /* 0x084fe40000410000 */
[-C--:B------:R-:W-:Y:S02]  /*c260*/  FMUL.FTZ R151, R151, R15.reuse ;  /* 0x0000000f97977220 */ /* 0x080fe40000410000 */
[-C--:B------:R-:W-:Y:S02]  /*c270*/  FMUL.FTZ R158, R158, R15.reuse ;  /* 0x0000000f9e9e7220 */ /* 0x080fe40000410000 */
[----:B------:R-:W-:Y:S01]  /*c280*/  FMUL.FTZ R159, R159, R15 ;  /* 0x0000000f9f9f7220 */ /* 0x000fe20000410000 */
[----:B------:R2:W2:Y:S01]  /*c290*/  MUFU.EX2 R194, R4 ;  /* 0x0000000400c27308 */ /* 0x0004a20000000800 */
[----:B---3--:R-:W-:Y:S01]  /*c2a0*/  F2FP.PACK_AB R5, R197, R195 ;  /* 0x000000c3c505723e */ /* 0x008fe200000000ff */
[-C--:B-----5:R-:W-:Y:S01]  /*c2b0*/  FMUL.FTZ R144, R144, R14.reuse ;  /* 0x0000000e90907220 */ /* 0x0a0fe20000410000 */
[----:B-1----:R-:W-:Y:S01]  /*c2c0*/  HMMA.16816.F32 R148, R16, R24, R148 ;  /* 0x000000181094723c */ /* 0x002fe20000001894 */
[----:B------:R-:W-:-:S02]  /*c2d0*/  FMUL.FTZ R145, R145, R14 ;  /* 0x0000000e91917220 */ /* 0x000fc40000410000 */
[-C--:B------:R-:W-:Y:S02]  /*c2e0*/  FMUL.FTZ R152, R152, R14.reuse ;  /* 0x0000000e98987220 */ /* 0x080fe40000410000 */
[-C--:B----4-:R-:W-:Y:S02]  /*c2f0*/  FMUL.FTZ R146, R146, R3.reuse ;  /* 0x0000000392927220 */ /* 0x090fe40000410000 */
[-C--:B------:R-:W-:Y:S01]  /*c300*/  FMUL.FTZ R147, R147, R3.reuse ;  /* 0x0000000393937220 */ /* 0x080fe20000410000 */
[----:B------:R-:W-:Y:S01]  /*c310*/  HMMA.16816.F32 R208, R16, R26, R156 ;  /* 0x0000001a10d0723c */ /* 0x000fe2000000189c */
[----:B------:R-:W-:Y:S02]  /*c320*/  FMUL.FTZ R153, R153, R14 ;  /* 0x0000000e99997220 */ /* 0x000fe40000410000 */
[----:B------:R-:W-:Y:S01]  /*c330*/  FMUL.FTZ R154, R154, R3 ;  /* 0x000000039a9a7220 */ /* 0x000fe20000410000 */
[----:B--2---:R-:W-:Y:S01]  /*c340*/  F2FP.PACK_AB R4, R198, R199 ;  /* 0x000000c7c604723e */ /* 0x004fe200000000ff */
[----:B------:R-:W-:Y:S01]  /*c350*/  FMUL.FTZ R155, R155, R3 ;  /* 0x000000039b9b7220 */ /* 0x000fe20000410000 */
[----:B------:R-:W-:Y:S01]  /*c360*/  F2FP.PACK_AB R7, R194, R196 ;  /* 0x000000c4c207723e */ /* 0x000fe200000000ff */
        /* <DEDUP_REMOVED lines=18> */
[----:B------:R-:W-:Y:S01]  /*c490*/  LDSM.16.MT88.4 R40, [R217+0xb000] ;  /* 0x00b00000d928783b */ /* 0x000fe20000004200 */
[----:B------:R-:W-:Y:S01]  /*c4a0*/  FMUL.FTZ R170, R170, R3 ;  /* 0x00000003aaaa7220 */ /* 0x000fe20000410000 */
[----:B------:R-:W-:Y:S01]  /*c4b0*/  MOV R21, R211 ;  /* 0x000000d300157202 */ /* 0x000fe20000000f00 */
[----:B------:R-:W-:-:S02]  /*c4c0*/  FMUL.FTZ R171, R171, R3 ;  /* 0x00000003abab7220 */ /* 0x000fc40000410000 */
[-C--:B------:R-:W-:Y:S02]  /*c4d0*/  FMUL.FTZ R44, R44, R14.reuse ;  /* 0x0000000e2c2c7220 */ /* 0x080fe40000410000 */
[-C--:B------:R-:W-:Y:S01]  /*c4e0*/  HMMA.16816.F32 R160, R16, R28.reuse, R160 ;  /* 0x0000001c10a0723c */ /* 0x080fe200000018a0 */
        /* <DEDUP_REMOVED lines=17> */
[----:B------:R-:W1:Y:S01]  /*c600*/  LDSM.16.MT88.4 R24, [R215+0xb000] ;  /* 0x00b00000d718783b */ /* 0x000e620000004200 */
[----:B------:R-:W-:Y:S01]  /*c610*/  FMUL.FTZ R73, R73, R14 ;  /* 0x0000000e49497220 */ /* 0x000fe20000410000 */
        /* <DEDUP_REMOVED lines=55> */
[----:B------:R-:W-:Y:S01]  /*c990*/  HMMA.16816.F32 R240, R4, R42, R124 ;  /* 0x0000002a04f0723c */ /* 0x000fe2000000187c */
[-C--:B------:R-:W-:Y:S02]  /*c9a0*/  FMUL.FTZ R82, R82, R15.reuse ;  /* 0x0000000f52527220 */ /* 0x080fe40000410000 */
[-C--:B------:R-:W-:Y:S02]  /*c9b0*/  FMUL.FTZ R83, R83, R15.reuse ;  /* 0x0000000f53537220 */ /* 0x080fe40000410000 */
[-C--:B------:R-:W-:Y:S02]  /*c9c0*/  FMUL.FTZ R102, R102, R15.reuse ;  /* 0x0000000f66667220 */ /* 0x080fe40000410000 */
[----:B------:R-:W-:Y:S01]  /*c9d0*/  FFMA.FTZ R4, R178, c[0x0][0x23c], -R8 ;  /* 0x00008f00b2047a23 */ /* 0x000fe20000010808 */
[----:B------:R-:W-:Y:S01]  /*c9e0*/  HMMA.16816.F32 R52, R16, R136, R52 ;  /* 0x000000881034723c */ /* 0x000fe20000001834 */
[----:B------:R-:W-:Y:S01]  /*c9f0*/  MOV R127, R28 ;  /* 0x0000001c007f7202 */ /* 0x000fe20000000f00 */
[----:B------:R-:W-:Y:S01]  /*ca00*/  FMUL.FTZ R103, R103, R15 ;  /* 0x0000000f67677220 */ /* 0x000fe20000410000 */
[----:B------:R1:W-:Y:S01]  /*ca10*/  MUFU.EX2 R137, R4 ;  /* 0x0000000400897308 */ /* 0x0003e20000000800 */
[----:B------:R-:W-:-:S02]  /*ca20*/  FMUL.FTZ R112, R112, R20 ;  /* 0x0000001470707220 */ /* 0x000fc40000410000 */
[-C--:B------:R-:W-:Y:S02]  /*ca30*/  FMUL.FTZ R113, R113, R20.reuse ;  /* 0x0000001471717220 */ /* 0x080fe40000410000 */
[C---:B------:R-:W-:Y:S01]  /*ca40*/  HMMA.16816.F32 R36, R16.reuse, R140, R36 ;  /* 0x0000008c1024723c */ /* 0x040fe20000001824 */
[-C--:B------:R-:W-:Y:S02]  /*ca50*/  FMUL.FTZ R114, R114, R15.reuse ;  /* 0x0000000f72727220 */ /* 0x080fe40000410000 */
[-C--:B------:R-:W-:Y:S02]  /*ca60*/  FMUL.FTZ R115, R115, R15.reuse ;  /* 0x0000000f73737220 */ /* 0x080fe40000410000 */
[-C--:B------:R-:W-:Y:S02]  /*ca70*/  FMUL.FTZ R116, R116, R20.reuse ;  /* 0x0000001474747220 */ /* 0x080fe40000410000 */
[----:B------:R-:W-:Y:S01]  /*ca80*/  FMUL.FTZ R117, R117, R20 ;  /* 0x0000001475757220 */ /* 0x000fe20000410000 */
[----:B------:R-:W-:Y:S01]  /*ca90*/  HMMA.16816.F32 R208, R16, R138, R64 ;  /* 0x0000008a10d0723c */ /* 0x000fe20000001840 */
[----:B------:R-:W-:Y:S01]  /*caa0*/  FMUL.FTZ R118, R118, R15 ;  /* 0x0000000f76767220 */ /* 0x000fe20000410000 */
[----:B------:R-:W-:Y:S01]  /*cab0*/  LDSM.16.MT88.4 R64, [R217+0xa800] ;  /* 0x00a80000d940783b */ /* 0x000fe20000004200 */
[----:B-1----:R-:W-:-:S02]  /*cac0*/  FFMA.FTZ R4, R177, c[0x0][0x23c], -R8 ;  /* 0x00008f00b1047a23 */ /* 0x002fc40000010808 */
[-C--:B------:R-:W-:Y:S02]  /*cad0*/  FMUL.FTZ R119, R119, R15.reuse ;  /* 0x0000000f77777220 */ /* 0x080fe40000410000 */
[----:B------:R1:W2:Y:S01]  /*cae0*/  MUFU.EX2 R140, R4 ;  /* 0x00000004008c7308 */ /* 0x0002a20000000800 */
[C---:B------:R-:W-:Y:S01]  /*caf0*/  HMMA.16816.F32 R236, R16.reuse, R30, R172 ;  /* 0x0000001e10ec723c */ /* 0x040fe200000018ac */
[-C--:B------:R-:W-:Y:S01]  /*cb00*/  FMUL.FTZ R128, R128, R20.reuse ;  /* 0x0000001480807220 */ /* 0x080fe20000410000 */
[----:B------:R-:W3:Y:S01]  /*cb10*/  LDSM.16.MT88.4 R172, [R215+0xa800] ;  /* 0x00a80000d7ac783b */ /* 0x000ee20000004200 */
        /* <DEDUP_REMOVED lines=8> */
[----:B------:R-:W-:Y:S01]  /*cba0*/  HMMA.16816.F32 R232, R16, R142, R48 ;  /* 0x0000008e10e8723c */ /* 0x000fe20000001830 */
[----:B------:R-:W-:Y:S02]  /*cbb0*/  FMUL.FTZ R99, R99, R15 ;  /* 0x0000000f63637220 */ /* 0x000fe40000410000 */
[----:B------:R1:W-:Y:S01]  /*cbc0*/  MUFU.EX2 R141, R4 ;  /* 0x00000004008d7308 */ /* 0x0003e20000000800 */
[----:B------:R-:W-:-:S03]  /*cbd0*/  FFMA.FTZ R3, R247, R3, R195 ;  /* 0x00000003f7037223 */ /* 0x000fc600000100c3 */
[----:B------:R-:W-:Y:S01]  /*cbe0*/  MOV R48, R156 ;  /* 0x0000009c00307202 */ /* 0x000fe20000000f00 */
[----:B------:R-:W-:Y:S01]  /*cbf0*/  HMMA.16816.F32 R68, R16, R132, R68 ;  /* 0x000000841044723c */ /* 0x000fe20000001844 */
[----:B------:R-:W-:Y:S02]  /*cc00*/  MOV R50, R22 ;  /* 0x0000001600327202 */ /* 0x000fe40000000f00 */
[----:B------:R-:W-:Y:S02]  /*cc10*/  MOV R51, R21 ;  /* 0x0000001500337202 */ /* 0x000fe40000000f00 */
[----:B------:R-:W-:-:S03]  /*cc20*/  MOV R49, R23 ;  /* 0x0000001700317202 */ /* 0x000fc60000000f00 */
[----:B------:R-:W-:Y:S01]  /*cc30*/  HMMA.16816.F32 R100, R16, R32, R100 ;  /* 0x000000201064723c */ /* 0x000fe20000001864 */
[----:B-1----:R-:W-:-:S04]  /*cc40*/  FFMA.FTZ R4, R184, c[0x0][0x23c], -R8 ;  /* 0x00008f00b8047a23 */ /* 0x002fc80000010808 */
[----:B------:R1:W-:Y:S03]  /*cc50*/  MUFU.EX2 R138, R4 ;  /* 0x00000004008a7308 */ /* 0x0003e60000000800 */
[----:B------:R-:W-:Y:S01]  /*cc60*/  HMMA.16816.F32 R116, R16, R40, R116 ;  /* 0x000000281074723c */ /* 0x000fe20000001874 */
[----:B-1----:R-:W-:Y:S01]  /*cc70*/  FFMA.FTZ R4, R182, c[0x0][0x23c], -R2 ;  /* 0x00008f00b6047a23 */ /* 0x002fe20000010802 */
[----:B------:R-:W-:-:S03]  /*cc80*/  MOV R182, R158 ;  /* 0x0000009e00b67202 */ /* 0x000fc60000000f00 */
[----:B------:R1:W-:Y:S02]  /*cc90*/  MUFU.EX2 R29, R4 ;  /* 0x00000004001d7308 */ /* 0x0003e40000000800 */
[----:B-1----:R-:W-:Y:S01]  /*cca0*/  FFMA.FTZ R4, R181, c[0x0][0x23c], -R2 ;  /* 0x00008f00b5047a23 */ /* 0x002fe20000010802 */
[----:B------:R-:W-:-:S05]  /*ccb0*/  MOV R181, R159 ;  /* 0x0000009f00b57202 */ /* 0x000fca0000000f00 */
[----:B------:R1:W4:Y:S02]  /*ccc0*/  MUFU.EX2 R31, R4 ;  /* 0x00000004001f7308 */ /* 0x0003240000000800 */
[--C-:B-1----:R-:W-:Y:S01]  /*ccd0*/  FFMA.FTZ R4, R180, c[0x0][0x23c], -R2.reuse ;  /* 0x00008f00b4047a23 */ /* 0x102fe20000010802 */
[----:B------:R-:W-:Y:S01]  /*cce0*/  MOV R180, R127 ;  /* 0x0000007f00b47202 */ /* 0x000fe20000000f00 */
[----:B------:R-:W-:-:S04]  /*ccf0*/  FFMA.FTZ R2, R185, c[0x0][0x23c], -R2 ;  /* 0x00008f00b9027a23 */ /* 0x000fc80000010802 */
[----:B------:R1:W-:Y:S01]  /*cd00*/  MUFU.EX2 R136, R4 ;  /* 0x0000000400887308 */ /* 0x0003e20000000800 */
[C---:B------:R-:W-:Y:S01]  /*cd10*/  HMMA.16816.F32 R184, R16.reuse, R134, R80 ;  /* 0x0000008610b8723c */ /* 0x040fe20000001850 */
[----:B------:R-:W5:Y:S06]  /*cd20*/  LDSM.16.MT88.4 R80, [R213+0xb800] ;  /* 0x00b80000d550783b */ /* 0x000f6c0000004200 */
[----:B------:R2:W2:Y:S01]  /*cd30*/  MUFU.EX2 R30, R2 ;  /* 0x00000002001e7308 */ /* 0x0004a20000000800 */
[C---:B------:R-:W-:Y:S01]  /*cd40*/  HMMA.16816.F32 R132, R16.reuse, R34, R112 ;  /* 0x000000221084723c */ /* 0x040fe20000001870 */
[----:B------:R-:W-:Y:S04]  /*cd50*/  LDSM.16.MT88.4 R112, [R218+0xb800] ;  /* 0x00b80000da70783b */ /* 0x000fe80000004200 */
[----:B-1----:R-:W1:Y:S03]  /*cd60*/  LDSM.16.MT88.4 R4, [R217+0xb800] ;  /* 0x00b80000d904783b */ /* 0x002e660000004200 */
[----:B------:R-:W-:Y:S01]  /*cd70*/  HMMA.16816.F32 R32, R16, R42, R128 ;  /* 0x0000002a1020723c */ /* 0x000fe20000001880 */
[----:B--2---:R-:W-:-:S06]  /*cd80*/  FFMA.FTZ R2, R179, c[0x0][0x23c], -R0 ;  /* 0x00008f00b3027a23 */ /* 0x004fcc0000010800 */
[----:B------:R-:W-:Y:S01]  /*cd90*/  F2FP.PACK_AB R128, R140, R137 ;  /* 0x000000898c80723e */ /* 0x000fe200000000ff */
[----:B------:R-:W-:Y:S01]  /*cda0*/  HMMA.16816.F32 R176, R16, R26, R96 ;  /* 0x0000001a10b0723c */ /* 0x000fe20000001860 */
[----:B----4-:R-:W-:Y:S01]  /*cdb0*/  F2FP.PACK_AB R129, R31, R29 ;  /* 0x0000001d1f81723e */ /* 0x010fe200000000ff */
[----:B------:R2:W-:Y:S01]  /*cdc0*/  MUFU.EX2 R28, R2 ;  /* 0x00000002001c7308 */ /* 0x0005e20000000800 */
[----:B------:R-:W-:Y:S01]  /*cdd0*/  F2FP.PACK_AB R130, R138, R141 ;  /* 0x0000008d8a82723e */ /* 0x000fe200000000ff */
[----:B------:R-:W4:Y:S01]  /*cde0*/  LDSM.16.MT88.4 R96, [R215+0xb800] ;  /* 0x00b80000d760783b */ /* 0x000f220000004200 */
[----:B------:R-:W-:Y:S02]  /*cdf0*/  F2FP.PACK_AB R131, R30, R136 ;  /* 0x000000881e83723e */ /* 0x000fe400000000ff */
[----:B------:R-:W-:-:S05]  /*ce00*/  FFMA.FTZ R16, R250, R20, R230 ;  /* 0x00000014fa107223 */ /* 0x000fca00000100e6 */
[----:B---3--:R-:W-:Y:S01]  /*ce10*/  HMMA.16816.F32 R160, R128, R172, R160 ;  /* 0x000000ac80a0723c */ /* 0x008fe200000018a0 */
[----:B--2---:R-:W-:Y:S01]  /*ce20*/  FFMA.FTZ R2, R183, c[0x0][0x23c], -R0 ;  /* 0x00008f00b7027a23 */ /* 0x004fe20000010800 */
[----:B------:R-:W-:-:S06]  /*ce30*/  MOV R183, R157 ;  /* 0x0000009d00b77202 */ /* 0x000fcc0000000f00 */
[C---:B------:R-:W-:Y:S01]  /*ce40*/  HMMA.16816.F32 R52, R128.reuse, R64, R52 ;  /* 0x000000408034723c */ /* 0x040fe20000001834 */
[----:B------:R-:W2:Y:S01]  /*ce50*/  LDSM.16.MT88.4 R156, [R213+0xa800] ;  /* 0x00a80000d59c783b */ /* 0x000ea20000004200 */
[----:B------:R3:W3:Y:S06]  /*ce60*/  MUFU.EX2 R24, R2 ;  /* 0x0000000200187308 */ /* 0x0006ec0000000800 */
[C---:B-----5:R-:W-:Y:S08]  /*ce70*/  HMMA.16816.F32 R68, R128.reuse, R80, R68 ;  /* 0x000000508044723c */ /* 0x060ff00000001844 */
[----:B-1----:R-:W-:Y:S01]  /*ce80*/  HMMA.16816.F32 R116, R128, R4, R116 ;  /* 0x000000048074723c */ /* 0x002fe20000001874 */
[--C-:B---3--:R-:W-:Y:S01]  /*ce90*/  FFMA.FTZ R2, R188, c[0x0][0x23c], -R0.reuse ;  /* 0x00008f00bc027a23 */ /* 0x108fe20000010800 */
[----:B------:R-:W-:Y:S01]  /*cea0*/  F2FP.PACK_AB R124, R24, R28 ;  /* 0x0000001c187c723e */ /* 0x000fe200000000ff */
[----:B------:R-:W-:-:S02]  /*ceb0*/  FFMA.FTZ R0, R190, c[0x0][0x23c], -R0 ;  /* 0x00008f00be007a23 */ /* 0x000fc40000010800 */
[----:B------:R1:W-:Y:S03]  /*cec0*/  MUFU.EX2 R23, R2 ;  /* 0x0000000200177308 */ /* 0x0003e60000000800 */
[C---:B----4-:R-:W-:Y:S05]  /*ced0*/  HMMA.16816.F32 R84, R128.reuse, R96, R84 ;  /* 0x000000608054723c */ /* 0x050fea0000001854 */
[----:B------:R3:W4:Y:S03]  /*cee0*/  MUFU.EX2 R22, R0 ;  /* 0x0000000000167308 */ /* 0x0007260000000800 */
[----:B------:R-:W-:Y:S01]  /*cef0*/  HMMA.16816.F32 R100, R128, R112, R100 ;  /* 0x000000708064723c */ /* 0x000fe20000001864 */
[----:B-1----:R-:W-:-:S07]  /*cf00*/  FFMA.FTZ R2, R192, c[0x0][0x23c], -R13 ;  /* 0x00008f00c0027a23 */ /* 0x002fce000001080d */
[----:B--2---:R-:W-:Y:S01]  /*cf10*/  HMMA.16816.F32 R148, R128, R156, R148 ;  /* 0x0000009c8094723c */ /* 0x004fe20000001894 */
[----:B------:R-:W-:Y:S01]  /*cf20*/  MUFU.EX2 R2, R2 ;  /* 0x0000000200027308 */ /* 0x000fe20000000800 */
[----:B---3--:R-:W-:Y:S01]  /*cf30*/  FFMA.FTZ R0, R189, c[0x0][0x23c], -R13 ;  /* 0x00008f00bd007a23 */ /* 0x008fe2000001080d */
[----:B----4-:R-:W-:-:S06]  /*cf40*/  F2FP.PACK_AB R126, R22, R23 ;  /* 0x00000017167e723e */ /* 0x010fcc00000000ff */
        /* <DEDUP_REMOVED lines=43> */
[----:B------:R-:W-:Y:S01]  /*d200*/  FADD.FTZ R4, R136, R4 ;  /* 0x0000000488047221 */ /* 0x000fe20000010000 */
[----:B------:R-:W-:Y:S01]  /*d210*/  MOV R136, R226 ;  /* 0x000000e200887202 */ /* 0x000fe20000000f00 */
        /* <DEDUP_REMOVED lines=20> */
[----:B------:R-:W-:Y:S01]  /*d360*/  HMMA.16816.F32 R124, R124, R6, R240 ;  /* 0x000000067c7c723c */ /* 0x000fe200000018f0 */
[----:B------:R-:W-:-:S07]  /*d370*/  MOV R134, R205 ;  /* 0x000000cd00867202 */ /* 0x000fce0000000f00 */
        /* <DEDUP_REMOVED lines=10> */
[----:B------:R-:W-:-:S04]  /*d420*/  IMAD.WIDE.U32 R4, R206, c[0x0][0x1a0], RZ ;  /* 0x00006800ce047a25 */ /* 0x000fc800078e00ff */
[----:B------:R-:W-:Y:S02]  /*d430*/  IMAD R0, R0, c[0x0][0x1a0], RZ ;  /* 0x0000680000007a24 */ /* 0x000fe400078e02ff */
[----:B------:R-:W-:Y:S02]  /*d440*/  IMAD.MOV.U32 R142, RZ, RZ, c[0x0][0x1a0] ;  /* 0x00006800ff8e7624 */ /* 0x000fe400078e00ff */
[----:B------:R-:W-:Y:S02]  /*d450*/  IMAD R2, R206, c[0x0][0x1a4], R0 ;  /* 0x00006900ce027a24 */ /* 0x000fe400078e0200 */
[----:B------:R-:W-:Y:S02]  /*d460*/  IMAD.SHL.U32 R142, R142, 0x10, RZ ;  /* 0x000000108e8e7824 */ /* 0x000fe400078e00ff */
[----:B------:R-:W-:Y:S01]  /*d470*/  IMAD.IADD R3, R5, 0x1, R2 ;  /* 0x0000000105037824 */ /* 0x000fe200078e0202 */
[----:B------:R-:W-:Y:S01]  /*d480*/  @P2 STS.128 [R224+0xa000], RZ ;  /* 0x00a000ffe0002388 */ /* 0x000fe20000000c00 */
[----:B--2---:R-:W-:-:S04]  /*d490*/  LEA R0, P3, R4, R182, 0x5 ;  /* 0x000000b604007211 */ /* 0x004fc800078628ff */
[----:B------:R-:W-:Y:S02]  /*d4a0*/  IADD3 R2, P0, R142, R0, RZ ;  /* 0x000000008e027210 */ /* 0x000fe40007f1e0ff */
[----:B---3--:R-:W-:Y:S02]  /*d4b0*/  LEA.HI.X R3, R4, R181, R3, 0x5, P3 ;  /* 0x000000b504037211 */ /* 0x008fe400018f2c03 */
[C---:B------:R-:W-:Y:S02]  /*d4c0*/  @!P2 LEA R16, P5, R0.reuse, c[0x0][0x170], 0x1 ;  /* 0x00005c000010aa11 */ /* 0x040fe400078a08ff */
[----:B------:R-:W-:Y:S01]  /*d4d0*/  @!P1 LEA R6, P3, R0, c[0x0][0x170], 0x1 ;  /* 0x00005c0000069a11 */ /* 0x000fe200078608ff */
[--C-:B----4-:R-:W-:Y:S01]  /*d4e0*/  IMAD.X R5, R143, 0x1, R3.reuse, P0 ;  /* 0x000000018f057824 */ /* 0x110fe200000e0603 */
[----:B------:R-:W-:Y:S02]  /*d4f0*/  @!P2 LEA R14, P4, R2, c[0x0][0x170], 0x1 ;  /* 0x00005c00020eaa11 */ /* 0x000fe400078808ff */
[----:B------:R-:W-:-:S02]  /*d500*/  @!P2 LEA.HI.X R17, R0, c[0x0][0x174], R3, 0x1, P5 ;  /* 0x00005d000011aa11 */ /* 0x000fc400028f0c03 */
[----:B------:R-:W-:Y:S02]  /*d510*/  @!P1 LEA R4, P0, R2, c[0x0][0x170], 0x1 ;  /* 0x00005c0002049a11 */ /* 0x000fe400078008ff */
[----:B------:R-:W-:Y:S01]  /*d520*/  @!P1 LEA.HI.X R7, R0, c[0x0][0x174], R3, 0x1, P3 ;  /* 0x00005d0000079a11 */ /* 0x000fe200018f0c03 */
[----:B------:R-:W-:Y:S01]  /*d530*/  @!PT LDS RZ, [RZ] ;  /* 0x00000000fffff984 */ /* 0x000fe20000000800 */
[----:B------:R-:W-:Y:S01]  /*d540*/  @!PT LDS RZ, [RZ] ;  /* 0x00000000fffff984 */ /* 0x000fe20000000800 */
[----:B------:R-:W-:Y:S01]  /*d550*/  @!PT LDS RZ, [RZ] ;  /* 0x00000000fffff984 */ /* 0x000fe20000000800 */
[----:B------:R1:W-:Y:S01]  /*d560*/  @!P2 LDGSTS.E.BYPASS.LTC128B.128 [R224+0xa000], [R16.64] ;  /* 0x0a00000010e0afae */ /* 0x0003e2000b901d44 */
[----:B------:R-:W-:Y:S01]  /*d570*/  @!P2 LEA.HI.X R15, R2, c[0x0][0x174], R5, 0x1, P4 ;  /* 0x00005d00020faa11 */ /* 0x000fe200020f0c05 */
[----:B------:R-:W-:Y:S01]  /*d580*/  IMAD R0, R206, 0x20, R245 ;  /* 0x00000020ce007824 */ /* 0x000fe200078e02f5 */
[----:B------:R-:W-:Y:S01]  /*d590*/  @!P1 LEA.HI.X R5, R2, c[0x0][0x174], R5, 0x1, P0 ;  /* 0x00005d0002059a11 */ /* 0x000fe200000f0c05 */
[----:B------:R-:W-:Y:S03]  /*d5a0*/  @P1 STS.128 [R224+0xb000], RZ ;  /* 0x00b000ffe0001388 */ /* 0x000fe60000000c00 */
[C---:B------:R-:W-:Y:S01]  /*d5b0*/  IADD3 R2, R0.reuse, 0x1, RZ ;  /* 0x0000000100027810 */ /* 0x040fe20007ffe0ff */
[----:B------:R-:W-:Y:S01]  /*d5c0*/  @!PT LDS RZ, [RZ] ;  /* 0x00000000fffff984 */ /* 0x000fe20000000800 */
[----:B------:R-:W-:Y:S01]  /*d5d0*/  @!PT LDS RZ, [RZ] ;  /* 0x00000000fffff984 */ /* 0x000fe20000000800 */
[----:B------:R-:W-:Y:S01]  /*d5e0*/  @!PT LDS RZ, [RZ] ;  /* 0x00000000fffff984 */ /* 0x000fe20000000800 */
[----:B------:R2:W-:Y:S01]  /*d5f0*/  @!P1 LDGSTS.E.BYPASS.LTC128B.128 [R224+0xb000], [R6.64+0x80] ;  /* 0x0b00008006e09fae */ /* 0x0005e2000b901d44 */
[----:B------:R-:W-:-:S02]  /*d600*/  ISETP.GE.AND P3, PT, R0, R10, PT ;  /* 0x0000000a0000720c */ /* 0x000fc40003f66270 */
[C---:B------:R-:W-:Y:S01]  /*d610*/  ISETP.GE.AND P4, PT, R2.reuse, R10, PT ;  /* 0x0000000a0200720c */ /* 0x040fe20003f86270 */
[----:B------:R-:W-:Y:S01]  /*d620*/  @P2 STS.128 [R224+0xa800], RZ ;  /* 0x00a800ffe0002388 */ /* 0x000fe20000000c00 */
[C---:B------:R-:W-:Y:S02]  /*d630*/  ISETP.GE.AND P5, PT, R2.reuse, R9, PT ;  /* 0x000000090200720c */ /* 0x040fe40003fa6270 */
[C---:B------:R-:W-:Y:S01]  /*d640*/  ISETP.GE.AND P0, PT, R2.reuse, R11, PT ;  /* 0x0000000b0200720c */ /* 0x040fe20003f06270 */
[----:B------:R-:W-:Y:S01]  /*d650*/  @!PT LDS RZ, [RZ] ;  /* 0x00000000fffff984 */ /* 0x000fe20000000800 */
[----:B------:R-:W-:Y:S01]  /*d660*/  @!PT LDS RZ, [RZ] ;  /* 0x00000000fffff984 */ /* 0x000fe20000000800 */
[----:B------:R-:W-:Y:S01]  /*d670*/  @!PT LDS RZ, [RZ] ;  /* 0x00000000fffff984 */ /* 0x000fe20000000800 */
[----:B------:R3:W-:Y:S01]  /*d680*/  @!P2 LDGSTS.E.BYPASS.LTC128B.128 [R224+0xa800], [R14.64] ;  /* 0x0a8000000ee0afae */ /* 0x0007e2000b901d44 */
[----:B------:R-:W-:Y:S02]  /*d690*/  ISETP.GE.AND P6, PT, R2, R12, PT ;  /* 0x0000000c0200720c */ /* 0x000fe40003fc6270 */
[C---:B------:R-:W-:Y:S01]  /*d6a0*/  IADD3 R2, R0.reuse, 0x8, RZ ;  /* 0x0000000800027810 */ /* 0x040fe20007ffe0ff */
[----:B------:R-:W-:Y:S01]  /*d6b0*/  @P1 STS.128 [R224+0xb800], RZ ;  /* 0x00b800ffe0001388 */ /* 0x000fe20000000c00 */
[----:B------:R-:W-:-:S03]  /*d6c0*/  IADD3 R3, R0, 0x9, RZ ;  /* 0x0000000900037810 */ /* 0x000fc60007ffe0ff */
[----:B------:R-:W-:Y:S01]  /*d6d0*/  @!PT LDS RZ, [RZ] ;  /* 0x00000000fffff984 */ /* 0x000fe20000000800 */
[----:B------:R-:W-:Y:S01]  /*d6e0*/  @!PT LDS RZ, [RZ] ;  /* 0x00000000fffff984 */ /* 0x000fe20000000800 */
[----:B------:R-:W-:Y:S01]  /*d6f0*/  @!PT LDS RZ, [RZ] ;  /* 0x00000000fffff984 */ /* 0x000fe20000000800 */
[----:B------:R2:W-:Y:S04]  /*d700*/  @!P1 LDGSTS.E.BYPASS.LTC128B.128 [R224+0xb800], [R4.64+0x80] ;  /* 0x0b80008004e09fae */ /* 0x0005e8000b901d44 */
[----:B------:R-:W-:Y:S04]  /*d710*/  LDSM.16.M88.4 R24, [R212+0x8000] ;  /* 0x00800000d418783b */ /* 0x000fe80000000200 */
[----:B-1----:R-:W1:Y:S04]  /*d720*/  LDSM.16.M88.4 R16, [R214+0x2000] ;  /* 0x00200000d610783b */ /* 0x002e680000000200 */
[----:B------:R-:W4:Y:S04]  /*d730*/  LDSM.16.M88.4 R28, [R212+0x8800] ;  /* 0x00880000d41c783b */ /* 0x000f280000000200 */
[----:B------:R-:W-:Y:S04]  /*d740*/  LDSM.16.M88.4 R32, [R223] ;  /* 0x00000000df20783b */ /* 0x000fe80000000200 */
[----:B------:R-:W-:Y:S04]  /*d750*/  LDSM.16.M88.4 R132, [R223+0x800] ;  /* 0x00080000df84783b */ /* 0x000fe80000000200 */
        /* <DEDUP_REMOVED lines=13> */
[----:B------:R-:W-:Y:S04]  /*d830*/  LDSM.16.M88.4 R4, [R222+0x2000] ;  /* 0x00200000de04783b */ /* 0x000fe80000000200 */
[----:B------:R-:W2:Y:S03]  /*d840*/  LDSM.16.M88.4 R136, [R221+0x8800] ;  /* 0x00880000dd88783b */ /* 0x000ea60000000200 */
[C---:B------:R-:W-:Y:S08]  /*d850*/  HMMA.16816.F32 R184, R20.reuse, R24, RZ ;  /* 0x0000001814b8723c */ /* 0x040ff000000018ff */
[C---:B------:R-:W-:Y:S08]  /*d860*/  HMMA.16816.F32 R176, R20.reuse, R26, RZ ;  /* 0x0000001a14b0723c */ /* 0x040ff000000018ff */
[C---:B------:R-:W-:Y:S08]  /*d870*/  HMMA.16816.F32 R24, R20.reuse, R28, RZ ;  /* 0x0000001c1418723c */ /* 0x040ff000000018ff */
[----:B------:R-:W-:Y:S01]  /*d880*/  HMMA.16816.F32 R28, R20, R30, RZ ;  /* 0x0000001e141c723c */ /* 0x000fe200000018ff */
[----:B------:R-:W4:Y:S07]  /*d890*/  LDSM.16.M88.4 R20, [R222] ;  /* 0x00000000de14783b */ /* 0x000f2e0000000200 */
[C---:B-1----:R-:W-:Y:S08]  /*d8a0*/  HMMA.16816.F32 R180, R16.reuse, R32, R184 ;  /* 0x0000002010b4723c */ /* 0x042ff000000018b8 */
[----:B------:R-:W-:Y:S01]  /*d8b0*/  HMMA.16816.F32 R184, R16, R132, R24 ;  /* 0x0000008410b8723c */ /* 0x000fe20000001818 */
[----:B------:R-:W-:Y:S07]  /*d8c0*/  LDSM.16.M88.4 R24, [R219] ;  /* 0x00000000db18783b */ /* 0x000fee0000000200 */
[----:B--2---:R-:W-:Y:S08]  /*d8d0*/  HMMA.16816.F32 R232, R4, R136, R200 ;  /* 0x0000008804e8723c */ /* 0x004ff000000018c8 */
[C---:B------:R-:W-:Y:S01]  /*d8e0*/  HMMA.16816.F32 R176, R16.reuse, R34, R176 ;  /* 0x0000002210b0723c */ /* 0x040fe200000018b0 */
[----:B------:R-:W-:Y:S07]  /*d8f0*/  LDSM.16.M88.4 R32, [R216+0x4000] ;  /* 0x00400000d820783b */ /* 0x000fee0000000200 */
[----:B------:R-:W-:Y:S01]  /*d900*/  HMMA.16816.F32 R132, R16, R134, R28 ;  /* 0x000000861084723c */ /* 0x000fe2000000181c */
[----:B------:R-:W1:Y:S07]  /*d910*/  LDSM.16.M88.4 R16, [R220] ;  /* 0x00000000dc10783b */ /* 0x000e6e0000000200 */
[C---:B------:R-:W-:Y:S08]  /*d920*/  HMMA.16816.F32 R192, R4.reuse, R140, R192 ;  /* 0x0000008c04c0723c */ /* 0x040ff000000018c0 */
[C---:B------:R-:W-:Y:S08]  /*d930*/  HMMA.16816.F32 R196, R4.reuse, R142, R196 ;  /* 0x0000008e04c4723c */ /* 0x040ff000000018c4 */
[----:B------:R-:W-:Y:S01]  /*d940*/  HMMA.16816.F32 R200, R4, R138, R188 ;  /* 0x0000008a04c8723c */ /* 0x000fe200000018bc */
[----:B------:R-:W2:Y:S07]  /*d950*/  LDSM.16.M88.4 R4, [R220+0x2000] ;  /* 0x00200000dc04783b */ /* 0x000eae0000000200 */
[C---:B----4-:R-:W-:Y:S01]  /*d960*/  HMMA.16816.F32 R28, R20.reuse, R140, R180 ;  /* 0x0000008c141c723c */ /* 0x050fe200000018b4 */
[----:B------:R-:W4:Y:S07]  /*d970*/  LDSM.16.M88.4 R180, [R219+0x800] ;  /* 0x00080000dbb4783b */ /* 0x000f2e0000000200 */
[C---:B------:R-:W-:Y:S01]  /*d980*/  HMMA.16816.F32 R140, R20.reuse, R142, R176 ;  /* 0x0000008e148c723c */ /* 0x040fe200000018b0 */
[----:B------:R-:W-:Y:S07]  /*d990*/  LDSM.16.M88.4 R176, [R223+0x1000] ;  /* 0x00100000dfb0783b */ /* 0x000fee0000000200 */
[C---:B------:R-:W-:Y:S08]  /*d9a0*/  HMMA.16816.F32 R228, R20.reuse, R136, R184 ;  /* 0x0000008814e4723c */ /* 0x040ff000000018b8 */
[----:B------:R-:W-:Y:S01]  /*d9b0*/  HMMA.16816.F32 R208, R20, R138, R132 ;  /* 0x0000008a14d0723c */ /* 0x000fe20000001884 */
[----:B------:R-:W-:Y:S04]  /*d9c0*/  LDSM.16.M88.4 R132, [R214+0x6000] ;  /* 0x00600000d684783b */ /* 0x000fe80000000200 */
[----:B------:R-:W5:Y:S03]  /*d9d0*/  LDSM.16.M88.4 R20, [R212+0x9000] ;  /* 0x00900000d414783b */ /* 0x000f660000000200 */
[-C--:B-1----:R-:W-:Y:S01]  /*d9e0*/  HMMA.16816.F32 R188, R16, R24.reuse, R28 ;  /* 0x0000001810bc723c */ /* 0x082fe2000000181c */
[----:B------:R-:W1:Y:S04]  /*d9f0*/  LDSM.16.M88.4 R136, [R214+0x4000] ;  /* 0x00400000d688783b */ /* 0x000e680000000200 */
[----:B------:R-:W1:Y:S03]  /*da00*/  LDSM.16.M88.4 R28, [R216+0x6000] ;  /* 0x00600000d81c783b */ /* 0x000e660000000200 */
[C---:B--2---:R-:W-:Y:S08]  /*da10*/  HMMA.16816.F32 R192, R4.reuse, R24, R192 ;  /* 0x0000001804c0723c */ /* 0x044ff000000018c0 */
[-C--:B------:R-:W-:Y:S08]  /*da20*/  HMMA.16816.F32 R196, R4, R26.reuse, R196 ;  /* 0x0000001a04c4723c */ /* 0x080ff000000018c4 */
[----:B------:R-:W-:Y:S08]  /*da30*/  HMMA.16816.F32 R184, R16, R26, R140 ;  /* 0x0000001a10b8723c */ /* 0x000ff0000000188c */
[----:B----4-:R-:W-:Y:S08]  /*da40*/  HMMA.16816.F32 R240, R4, R180, R232 ;  /* 0x000000b404f0723c */ /* 0x010ff000000018e8 */
[-C--:B-----5:R-:W-:Y:S08]  /*da50*/  HMMA.16816.F32 R140, R132, R20.reuse, R192 ;  /* 0x00000014848c723c */ /* 0x0a0ff000000018c0 */
[----:B-1----:R-:W-:Y:S08]  /*da60*/  HMMA.16816.F32 R24, R136, R20, R188 ;  /* 0x000000148818723c */ /* 0x002ff000000018bc */
[-C--:B------:R-:W-:Y:S08]  /*da70*/  HMMA.16816.F32 R192, R132, R22.reuse, R196 ;  /* 0x0000001684c0723c */ /* 0x080ff000000018c4 */
[----:B------:R-:W-:Y:S01]  /*da80*/  HMMA.16816.F32 R188, R136, R22, R184 ;  /* 0x0000001688bc723c */ /* 0x000fe200000018b8 */
[----:B------:R-:W-:Y:S07]  /*da90*/  LDSM.16.M88.4 R20, [R222+0x4000] ;  /* 0x00400000de14783b */ /* 0x000fee0000000200 */
[----:B------:R-:W-:Y:S08]  /*daa0*/  HMMA.16816.F32 R236, R4, R182, R200 ;  /* 0x000000b604ec723c */ /* 0x000ff000000018c8 */
[-C--:B------:R-:W-:Y:S01]  /*dab0*/  HMMA.16816.F32 R184, R28, R176.reuse, R140 ;  /* 0x000000b01cb8723c */ /* 0x080fe2000000188c */
[----:B------:R-:W1:Y:S07]  /*dac0*/  LDSM.16.M88.4 R140, [R221+0x9000] ;  /* 0x00900000dd8c783b */ /* 0x000e6e0000000200 */
[----:B------:R-:W-:Y:S01]  /*dad0*/  HMMA.16816.F32 R4, R32, R176, R24 ;  /* 0x000000b02004723c */ /* 0x000fe20000001818 */
[----:B------:R-:W2:Y:S07]  /*dae0*/  LDSM.16.M88.4 R24, [R222+0x6000] ;  /* 0x00600000de18783b */ /* 0x000eae0000000200 */
[-C--:B------:R-:W-:Y:S08]  /*daf0*/  HMMA.16816.F32 R192, R28, R178.reuse, R192 ;  /* 0x000000b21cc0723c */ /* 0x080ff000000018c0 */
[----:B------:R-:W-:Y:S01]  /*db00*/  HMMA.16816.F32 R188, R32, R178, R188 ;  /* 0x000000b220bc723c */ /* 0x000fe200000018bc */
[----:B------:R-:W-:Y:S07]  /*db10*/  LDSM.16.M88.4 R176, [R219+0x1000] ;  /* 0x00100000dbb0783b */ /* 0x000fee0000000200 */
[C---:B------:R-:W-:Y:S08]  /*db20*/  HMMA.16816.F32 R200, R16.reuse, R180, R228 ;  /* 0x000000b410c8723c */ /* 0x040ff000000018e4 */
[----:B------:R-:W-:Y:S01]  /*db30*/  HMMA.16816.F32 R196, R16, R182, R208 ;  /* 0x000000b610c4723c */ /* 0x000fe200000018d0 */
[----:B------:R-:W4:Y:S07]  /*db40*/  LDSM.16.M88.4 R16, [R220+0x4000] ;  /* 0x00400000dc10783b */ /* 0x000f2e0000000200 */
[----:B-1----:R-:W-:Y:S01]  /*db50*/  HMMA.16816.F32 R180, R20, R140, R4 ;  /* 0x0000008c14b4723c */ /* 0x002fe20000001804 */
[----:B------:R-:W1:Y:S07]  /*db60*/  LDSM.16.M88.4 R4, [R220+0x6000] ;  /* 0x00600000dc04783b */ /* 0x000e6e0000000200 */
[C---:B--2---:R-:W-:Y:S08]  /*db70*/  HMMA.16816.F32 R232, R24.reuse, R142, R192 ;  /* 0x0000008e18e8723c */ /* 0x044ff000000018c0 */
[----:B------:R-:W-:Y:S08]  /*db80*/  HMMA.16816.F32 R184, R24, R140, R184 ;  /* 0x0000008c18b8723c */ /* 0x000ff000000018b8 */
[----:B------:R-:W-:Y:S01]  /*db90*/  HMMA.16816.F32 R192, R20, R142, R188 ;  /* 0x0000008e14c0723c */ /* 0x000fe200000018bc */
[----:B------:R-:W2:Y:S07]  /*dba0*/  LDSM.16.M88.4 R140, [R212+0x9800] ;  /* 0x00980000d48c783b */ /* 0x000eae0000000200 */
[-C--:B----4-:R-:W-:Y:S08]  /*dbb0*/  HMMA.16816.F32 R208, R16, R176.reuse, R180 ;  /* 0x000000b010d0723c */ /* 0x090ff000000018b4 */
[----:B-1----:R-:W-:Y:S11]  /*dbc0*/  HMMA.16816.F32 R228, R4, R176, R184 ;  /* 0x000000b004e4723c */ /* 0x002ff600000018b8 */
[----:B------:R-:W-:Y:S05]  /*dbd0*/  @!UPT UIADD3 URZ, URZ, URZ, URZ ;  /* 0x0000003f3f3ff290 */ /* 0x000fea000fffe03f */
[----:B------:R-:W-:Y:S02]  /*dbe0*/  FMUL.FTZ R208, R208, c[0x0][0x2ec] ;  /* 0x0000bb00d0d07a20 */ /* 0x000fe40000410000 */
[----:B------:R-:W-:Y:S02]  /*dbf0*/  FMUL.FTZ R209, R209, c[0x0][0x2ec] ;  /* 0x0000bb00d1d17a20 */ /* 0x000fe40000410000 */
[----:B------:R-:W-:Y:S02]  /*dc00*/  FMUL.FTZ R210, R210, c[0x0][0x2ec] ;  /* 0x0000bb00d2d27a20 */ /* 0x000fe40000410000 */
[----:B------:R-:W-:Y:S01]  /*dc10*/  MUFU.TANH R208, R208 ;  /* 0x000000d000d07308 */ /* 0x000fe20000002400 */
[----:B------:R-:W-:Y:S01]  /*dc20*/  FMUL.FTZ R211, R211, c[0x0][0x2ec] ;  /* 0x0000bb00d3d37a20 */ /* 0x000fe20000410000 */
[----:B--2---:R-:W-:Y:S01]  /*dc30*/  HMMA.16816.F32 R184, R136, R140, R200 ;  /* 0x0000008c88b8723c */ /* 0x004fe200000018c8 */
[----:B------:R-:W-:Y:S02]  /*dc40*/  FMUL.FTZ R228, R228, c[0x0][0x2ec] ;  /* 0x0000bb00e4e47a20 */ /* 0x000fe40000410000 */
[----:B------:R-:W-:-:S02]  /*dc50*/  FMUL.FTZ R229, R229, c[0x0][0x2ec] ;  /* 0x0000bb00e5e57a20 */ /* 0x000fc40000410000 */
[----:B------:R-:W-:Y:S01]  /*dc60*/  FMUL.FTZ R230, R230, c[0x0][0x2ec] ;  /* 0x0000bb00e6e67a20 */ /* 0x000fe20000410000 */
[----:B------:R-:W1:Y:S01]  /*dc70*/  MUFU.TANH R209, R209 ;  /* 0x000000d100d17308 */ /* 0x000e620000002400 */
[----:B------:R-:W-:Y:S01]  /*dc80*/  FMUL.FTZ R231, R231, c[0x0][0x2ec] ;  /* 0x0000bb00e7e77a20 */ /* 0x000fe20000410000 */
[----:B------:R-:W-:Y:S01]  /*dc90*/  HMMA.16816.F32 R180, R136, R142, R196 ;  /* 0x0000008e88b4723c */ /* 0x000fe200000018c4 */
[----:B------:R-:W2:Y:S05]  /*dca0*/  LDSM.16.M88.4 R136, [R223+0x1800] ;  /* 0x00180000df88783b */ /* 0x000eaa0000000200 */
[----:B------:R-:W-:Y:S08]  /*dcb0*/  MUFU.TANH R210, R210 ;  /* 0x000000d200d27308 */ /* 0x000ff00000002400 */
[----:B------:R-:W4:Y:S08]  /*dcc0*/  MUFU.TANH R211, R211 ;  /* 0x000000d300d37308 */ /* 0x000f300000002400 */
[----:B------:R-:W-:Y:S08]  /*dcd0*/  MUFU.TANH R228, R228 ;  /* 0x000000e400e47308 */ /* 0x000ff00000002400 */
[----:B------:R-:W-:Y:S08]  /*dce0*/  MUFU.TANH R229, R229 ;  /* 0x000000e500e57308 */ /* 0x000ff00000002400 */
[----:B---3--:R-:W-:Y:S01]  /*dcf0*/  MUFU.TANH R14, R230 ;  /* 0x000000e6000e7308 */ /* 0x008fe20000002400 */
[C---:B--2---:R-:W-:Y:S07]  /*dd00*/  HMMA.16816.F32 R184, R32.reuse, R136, R184 ;  /* 0x0000008820b8723c */ /* 0x044fee00000018b8 */
[----:B------:R-:W-:Y:S01]  /*dd10*/  MUFU.TANH R231, R231 ;  /* 0x000000e700e77308 */ /* 0x000fe20000002400 */
[----:B------:R-:W-:Y:S01]  /*dd20*/  HMMA.16816.F32 R180, R32, R138, R180 ;  /* 0x0000008a20b4723c */ /* 0x000fe200000018b4 */
[----:B------:R-:W2:Y:S11]  /*dd30*/  LDSM.16.M88.4 R32, [R221+0x9800] ;  /* 0x00980000dd20783b */ /* 0x000eb60000000200 */
[----:B------:R-:W-:Y:S04]  /*dd40*/  @!UPT UIADD3 URZ, URZ, URZ, URZ ;  /* 0x0000003f3f3ff290 */ /* 0x000fe8000fffe03f */
[C---:B--2---:R-:W-:Y:S08]  /*dd50*/  HMMA.16816.F32 R188, R20.reuse, R32, R184 ;  /* 0x0000002014bc723c */ /* 0x044ff000000018b8 */
[----:B------:R-:W-:Y:S01]  /*dd60*/  HMMA.16816.F32 R180, R20, R34, R180 ;  /* 0x0000002214b4723c */ /* 0x000fe200000018b4 */
[----:B------:R-:W2:Y:S01]  /*dd70*/  LDSM.16.M88.4 R20, [R219+0x1800] ;  /* 0x00180000db14783b */ /* 0x000ea20000000200 */
[----:B------:R-:W-:-:S06]  /*dd80*/  DEPBAR.LE SB0, 0x0 ;  /* 0x000080000000791a */ /* 0x000fcc0000000000 */
[C---:B------:R-:W-:Y:S08]  /*dd90*/  HMMA.16816.F32 R184, R132.reuse, R140, R240 ;  /* 0x0000008c84b8723c */ /* 0x040ff000000018f0 */
[----:B------:R-:W-:Y:S08]  /*dda0*/  HMMA.16816.F32 R140, R132, R142, R236 ;  /* 0x0000008e848c723c */ /* 0x000ff000000018ec */
[-C--:B------:R-:W-:Y:S08]  /*ddb0*/  HMMA.16816.F32 R132, R16, R178.reuse, R192 ;  /* 0x000000b21084723c */ /* 0x080ff000000018c0 */
[----:B------:R-:W-:Y:S08]  /*ddc0*/  HMMA.16816.F32 R176, R4, R178, R232 ;  /* 0x000000b204b0723c */ /* 0x000ff000000018e8 */
[C---:B--2---:R-:W-:Y:S08]  /*ddd0*/  HMMA.16816.F32 R188, R16.reuse, R20, R188 ;  /* 0x0000001410bc723c */ /* 0x044ff000000018bc */
[----:B------:R-:W-:Y:S01]  /*dde0*/  FMUL.FTZ R132, R132, c[0x0][0x2ec] ;  /* 0x0000bb0084847a20 */ /* 0x000fe20000410000 */
[----:B------:R-:W-:Y:S01]  /*ddf0*/  HMMA.16816.F32 R180, R16, R22, R180 ;  /* 0x0000001610b4723c */ /* 0x000fe200000018b4 */
[----:B------:R-:W-:-:S02]  /*de00*/  FMUL.FTZ R133, R133, c[0x0][0x2ec] ;  /* 0x0000bb0085857a20 */ /* 0x000fc40000410000 */
[----:B------:R2:W3:Y:S01]  /*de10*/  MUFU.TANH R13, R132 ;  /* 0x00000084000d7308 */ /* 0x0004e20000002400 */
[----:B------:R-:W-:Y:S02]  /*de20*/  FMUL.FTZ R134, R134, c[0x0][0x2ec] ;  /* 0x0000bb0086867a20 */ /* 0x000fe40000410000 */
[----:B------:R-:W-:Y:S02]  /*de30*/  FMUL.FTZ R135, R135, c[0x0][0x2ec] ;  /* 0x0000bb0087877a20 */ /* 0x000fe40000410000 */
[C---:B------:R-:W-:Y:S01]  /*de40*/  HMMA.16816.F32 R16, R28.reuse, R136, R184 ;  /* 0x000000881c10723c */ /* 0x040fe200000018b8 */
[----:B------:R-:W-:Y:S02]  /*de50*/  FMUL.FTZ R176, R176, c[0x0][0x2ec] ;  /* 0x0000bb00b0b07a20 */ /* 0x000fe40000410000 */
[----:B------:R-:W5:Y:S01]  /*de60*/  MUFU.TANH R133, R133 ;  /* 0x0000008500857308 */ /* 0x000f620000002400 */
[----:B------:R-:W-:Y:S02]  /*de70*/  FMUL.FTZ R177, R177, c[0x0][0x2ec] ;  /* 0x0000bb00b1b17a20 */ /* 0x000fe40000410000 */
[----:B------:R-:W-:Y:S01]  /*de80*/  FMUL.FTZ R178, R178, c[0x0][0x2ec] ;  /* 0x0000bb00b2b27a20 */ /* 0x000fe20000410000 */
[----:B-1----:R-:W-:Y:S01]  /*de90*/  FSEL R137, R209, -INF , !P4 ;  /* 0xff800000d1897808 */ /* 0x002fe20006000000 */
[----:B------:R-:W-:Y:S01]  /*dea0*/  HMMA.16816.F32 R28, R28, R138, R140 ;  /* 0x0000008a1c1c723c */ /* 0x000fe2000000188c */
[-C--:B------:R-:W-:Y:S01]  /*deb0*/  ISETP.GE.AND P4, PT, R3, R10.reuse, PT ;  /* 0x0000000a0300720c */ /* 0x080fe20003f86270 */
[----:B------:R-:W-:Y:S01]  /*dec0*/  FMUL.FTZ R188, R188, c[0x0][0x2ec] ;  /* 0x0000bb00bcbc7a20 */ /* 0x000fe20000410000 */
[----:B------:R-:W1:Y:S01]  /*ded0*/  MUFU.TANH R134, R134 ;  /* 0x0000008600867308 */ /* 0x000e620000002400 */
[----:B--2---:R-:W-:Y:S01]  /*dee0*/  FSEL R132, R208, -INF , !P3 ;  /* 0xff800000d0847808 */ /* 0x004fe20005800000 */
[----:B------:R-:W-:Y:S01]  /*def0*/  FMUL.FTZ R189, R189, c[0x0][0x2ec] ;  /* 0x0000bb00bdbd7a20 */ /* 0x000fe20000410000 */
[----:B------:R-:W-:Y:S01]  /*df00*/  ISETP.GE.AND P3, PT, R2, R10, PT ;  /* 0x0000000a0200720c */ /* 0x000fe20003f66270 */
[----:B------:R-:W-:Y:S01]  /*df10*/  FMUL.FTZ R191, R191, c[0x0][0x2ec] ;  /* 0x0000bb00bfbf7a20 */ /* 0x000fe20000410000 */
[----:B----4-:R-:W-:Y:S01]  /*df20*/  FSEL R184, R211, -INF , !P5 ;  /* 0xff800000d3b87808 */ /* 0x010fe20006800000 */
[----:B------:R-:W-:Y:S01]  /*df30*/  FMUL.FTZ R182, R182, c[0x0][0x2ec] ;  /* 0x0000bb00b6b67a20 */ /* 0x000fe20000410000 */
[----:B---3--:R-:W-:Y:S01]  /*df40*/  FSEL R138, R13, -INF , !P3 ;  /* 0xff8000000d8a7808 */ /* 0x008fe20005800000 */
[----:B------:R-:W-:Y:S01]  /*df50*/  MUFU.TANH R176, R176 ;  /* 0x000000b000b07308 */ /* 0x000fe20000002400 */
[-C--:B------:R-:W-:Y:S01]  /*df60*/  ISETP.GE.AND P3, PT, R0, R9.reuse, PT ;  /* 0x000000090000720c */ /* 0x080fe20003f66270 */
[----:B------:R-:W-:Y:S01]  /*df70*/  FMUL.FTZ R179, R179, c[0x0][0x2ec] ;  /* 0x0000bb00b3b37a20 */ /* 0x000fe20000410000 */
[----:B-----5:R-:W-:Y:S01]  /*df80*/  FSEL R139, R133, -INF , !P4 ;  /* 0xff800000858b7808 */ /* 0x020fe20006000000 */
[----:B------:R-:W-:Y:S01]  /*df90*/  FMUL.FTZ R181, R181, c[0x0][0x2ec] ;  /* 0x0000bb00b5b57a20 */ /* 0x000fe20000410000 */
[C---:B------:R-:W-:Y:S01]  /*dfa0*/  HMMA.16816.F32 R16, R24.reuse, R32, R16 ;  /* 0x000000201810723c */ /* 0x040fe20000001810 */
[----:B------:R-:W-:Y:S01]  /*dfb0*/  FSEL R133, R210, -INF , !P3 ;  /* 0xff800000d2857808 */ /* 0x000fe20005800000 */
[----:B------:R-:W-:Y:S01]  /*dfc0*/  FMUL.FTZ R190, R190, c[0x0][0x2ec] ;  /* 0x0000bb00bebe7a20 */ /* 0x000fe20000410000 */
[----:B------:R-:W2:Y:S01]  /*dfd0*/  MUFU.TANH R135, R135 ;  /* 0x0000008700877308 */ /* 0x000ea20000002400 */
[----:B------:R-:W-:Y:S01]  /*dfe0*/  ISETP.GE.AND P3, PT, R2, R9, PT ;  /* 0x000000090200720c */ /* 0x000fe20003f66270 */
[----:B------:R-:W-:Y:S01]  /*dff0*/  FMUL.FTZ R180, R180, c[0x0][0x2ec] ;  /* 0x0000bb00b4b47a20 */ /* 0x000fe20000410000 */
[----:B------:R-:W-:Y:S01]  /*e000*/  ISETP.GE.AND P4, PT, R0, R11, PT ;  /* 0x0000000b0000720c */ /* 0x000fe20003f86270 */
[----:B------:R-:W-:Y:S01]  /*e010*/  FMUL.FTZ R183, R183, c[0x0][0x2ec] ;  /* 0x0000bb00b7b77a20 */ /* 0x000fe20000410000 */
[----:B------:R-:W-:Y:S01]  /*e020*/  HMMA.16816.F32 R24, R24, R34, R28 ;  /* 0x000000221818723c */ /* 0x000fe2000000181c */
[----:B-1----:R-:W-:-:S02]  /*e030*/  FSEL R185, R134, -INF , !P3 ;  /* 0xff80000086b97808 */ /* 0x002fc40005800000 */
[----:B------:R-:W-:Y:S01]  /*e040*/  MUFU.TANH R177, R177 ;  /* 0x000000b100b17308 */ /* 0x000fe20000002400 */
[----:B------:R-:W-:Y:S02]  /*e050*/  ISETP.GE.AND P3, PT, R2, R11, PT ;  /* 0x0000000b0200720c */ /* 0x000fe40003f66270 */
[----:B------:R-:W-:Y:S02]  /*e060*/  FSEL R13, R228, -INF , !P4 ;  /* 0xff800000e40d7808 */ /* 0x000fe40006000000 */
[C---:B------:R-:W-:Y:S02]  /*e070*/  ISETP.GE.AND P5, PT, R3.reuse, R9, PT ;  /* 0x000000090300720c */ /* 0x040fe40003fa6270 */
[----:B------:R-:W-:Y:S01]  /*e080*/  ISETP.GE.AND P4, PT, R3, R11, PT ;  /* 0x0000000b0300720c */ /* 0x000fe20003f86270 */
[----:B------:R-:W-:Y:S01]  /*e090*/  MUFU.TANH R195, R188 ;  /* 0x000000bc00c37308 */ /* 0x000fe20000002400 */
[----:B--2---:R-:W-:Y:S02]  /*e0a0*/  FSEL R186, R135, -INF , !P5 ;  /* 0xff80000087ba7808 */ /* 0x004fe40006800000 */
[----:B------:R-:W-:-:S02]  /*e0b0*/  ISETP.GE.AND P5, PT, R2, R12, PT ;  /* 0x0000000c0200720c */ /* 0x000fc40003fa6270 */
[C---:B------:R-:W-:Y:S01]  /*e0c0*/  HMMA.16816.F32 R16, R4.reuse, R20, R16 ;  /* 0x000000140410723c */ /* 0x040fe20000001810 */
[C---:B------:R-:W-:Y:S02]  /*e0d0*/  IADD3 R2, R0.reuse, 0x18, RZ ;  /* 0x0000001800027810 */ /* 0x040fe40007ffe0ff */
[----:B------:R-:W1:Y:S04]  /*e0e0*/  MUFU.TANH R196, R189 ;  /* 0x000000bd00c47308 */ /* 0x000e680000002400 */
[----:B------:R-:W-:Y:S01]  /*e0f0*/  FSEL R20, R229, -INF , !P0 ;  /* 0xff800000e5147808 */ /* 0x000fe20004000000 */
[----:B------:R-:W-:Y:S01]  /*e100*/  HMMA.16816.F32 R24, R4, R22, R24 ;  /* 0x000000160418723c */ /* 0x000fe20000001818 */
[----:B------:R-:W-:Y:S02]  /*e110*/  ISETP.GE.AND P0, PT, R3, R12, PT ;  /* 0x0000000c0300720c */ /* 0x000fe40003f06270 */
[----:B------:R-:W-:Y:S01]  /*e120*/  MUFU.TANH R8, R191 ;  /* 0x000000bf00087308 */ /* 0x000fe20000002400 */
[----:B------:R-:W-:-:S03]  /*e130*/  IADD3 R3, R0, 0x11, RZ ;  /* 0x0000001100037810 */ /* 0x000fc60007ffe0ff */
[----:B------:R-:W-:-:S04]  /*e140*/  IADD3 R4, R0, 0x10, RZ ;  /* 0x0000001000047810 */ /* 0x000fc80007ffe0ff */
[----:B------:R-:W2:Y:S05]  /*e150*/  MUFU.TANH R182, R182 ;  /* 0x000000b600b67308 */ /* 0x000eaa0000002400 */
[----:B------:R-:W-:Y:S01]  /*e160*/  FMUL.FTZ R5, R19, c[0x0][0x2ec] ;  /* 0x0000bb0013057a20 */ /* 0x000fe20000410000 */
[----:B------:R-:W-:Y:S01]  /*e170*/  FSEL R19, R176, -INF , !P3 ;  /* 0xff800000b0137808 */ /* 0x000fe20005800000 */
[----:B------:R-:W-:Y:S01]  /*e180*/  FMUL.FTZ R18, R18, c[0x0][0x2ec] ;  /* 0x0000bb0012127a20 */ /* 0x000fe20000410000 */
[----:B------:R-:W-:Y:S01]  /*e190*/  MUFU.TANH R178, R178 ;  /* 0x000000b200b27308 */ /* 0x000fe20000002400 */
[----:B------:R-:W-:Y:S01]  /*e1a0*/  ISETP.GE.AND P3, PT, R0, R12, PT ;  /* 0x0000000c0000720c */ /* 0x000fe20003f66270 */
[----:B------:R-:W-:Y:S01]  /*e1b0*/  FMUL.FTZ R16, R16, c[0x0][0x2ec] ;  /* 0x0000bb0010107a20 */ /* 0x000fe20000410000 */
[----:B------:R-:W-:Y:S01]  /*e1c0*/  IADD3 R0, R0, 0x19, RZ ;  /* 0x0000001900007810 */ /* 0x000fe20007ffe0ff */
[----:B------:R-:W-:Y:S01]  /*e1d0*/  FMUL.FTZ R17, R17, c[0x0][0x2ec] ;  /* 0x0000bb0011117a20 */ /* 0x000fe20000410000 */
[----:B------:R-:W-:Y:S01]  /*e1e0*/  FSEL R14, R14, -INF , !P3 ;  /* 0xff8000000e0e7808 */ /* 0x000fe20005800000 */
[----:B------:R-:W-:Y:S01]  /*e1f0*/  FMUL.FTZ R24, R24, c[0x0][0x2ec] ;  /* 0x0000bb0018187a20 */ /* 0x000fe20000410000 */
[----:B------:R-:W-:Y:S01]  /*e200*/  ISETP.GE.AND P3, PT, R3, R10, PT ;  /* 0x0000000a0300720c */ /* 0x000fe20003f66270 */
[----:B------:R-:W3:Y:S01]  /*e210*/  MUFU.TANH R15, R179 ;  /* 0x000000b3000f7308 */ /* 0x000ee20000002400 */
[----:B------:R-:W-:-:S02]  /*e220*/  FMUL.FTZ R25, R25, c[0x0][0x2ec] ;  /* 0x0000bb0019197a20 */ /* 0x000fc40000410000 */
[----:B-1----:R-:W-:Y:S01]  /*e230*/  FSEL R196, R196, -INF , !P3 ;  /* 0xff800000c4c47808 */ /* 0x002fe20005800000 */
[----:B------:R-:W-:Y:S01]  /*e240*/  FMUL.FTZ R26, R26, c[0x0][0x2ec] ;  /* 0x0000bb001a1a7a20 */ /* 0x000fe20000410000 */
[----:B------:R-:W-:-:S03]  /*e250*/  ISETP.GE.AND P3, PT, R2, R9, PT ;  /* 0x000000090200720c */ /* 0x000fc60003f66270 */
[----:B------:R1:W-:Y:S01]  /*e260*/  MUFU.TANH R191, R18 ;  /* 0x0000001200bf7308 */ /* 0x0003e20000002400 */
[----:B--2---:R-:W-:Y:S02]  /*e270*/  FSEL R200, R182, -INF , !P3 ;  /* 0xff800000b6c87808 */ /* 0x004fe40005800000 */
[----:B------:R-:W-:-:S05]  /*e280*/  ISETP.GE.AND P3, PT, R3, R12, PT ;  /* 0x0000000c0300720c */ /* 0x000fca0003f66270 */
[----:B------:R-:W-:Y:S01]  /*e290*/  MUFU.TANH R181, R181 ;  /* 0x000000b500b57308 */ /* 0x000fe20000002400 */
[----:B---3--:R-:W-:Y:S02]  /*e2a0*/  FSEL R15, R15, -INF , !P0 ;  /* 0xff8000000f0f7808 */ /* 0x008fe40004000000 */
[----:B------:R-:W-:-:S05]  /*e2b0*/  ISETP.GE.AND P0, PT, R4, R9, PT ;  /* 0x000000090400720c */ /* 0x000fca0003f06270 */
[----:B------:R-:W2:Y:S01]  /*e2c0*/  MUFU.TANH R202, R190 ;  /* 0x000000be00ca7308 */ /* 0x000ea20000002400 */
[----:B-1----:R-:W-:Y:S02]  /*e2d0*/  FSEL R18, R177, -INF , !P4 ;  /* 0xff800000b1127808 */ /* 0x002fe40006000000 */
[----:B------:R-:W-:-:S04]  /*e2e0*/  ISETP.GE.AND P4, PT, R4, R10, PT ;  /* 0x0000000a0400720c */ /* 0x000fc80003f86270 */
[----:B------:R-:W-:Y:S01]  /*e2f0*/  FSEL R195, R195, -INF , !P4 ;  /* 0xff800000c3c37808 */ /* 0x000fe20006000000 */
[----:B------:R-:W1:Y:S01]  /*e300*/  MUFU.TANH R5, R5 ;  /* 0x0000000500057308 */ /* 0x000e620000002400 */
[----:B------:R-:W-:-:S04]  /*e310*/  ISETP.GE.AND P4, PT, R3, R9, PT ;  /* 0x000000090300720c */ /* 0x000fc80003f86270 */
[----:B------:R-:W-:Y:S02]  /*e320*/  FSEL R201, R8, -INF , !P4 ;  /* 0xff80000008c97808 */ /* 0x000fe40006000000 */
[----:B------:R-:W-:Y:S01]  /*e330*/  ISETP.GE.AND P4, PT, R3, R11, PT ;  /* 0x0000000b0300720c */ /* 0x000fe20003f86270 */
[----:B------:R-:W-:Y:S01]  /*e340*/  MUFU.TANH R180, R180 ;  /* 0x000000b400b47308 */ /* 0x000fe20000002400 */
[----:B------:R-:W-:Y:S01]  /*e350*/  FMUL.FTZ R3, R27, c[0x0][0x2ec] ;  /* 0x0000bb001b037a20 */ /* 0x000fe20000410000 */
[----:B--2---:R-:W-:Y:S02]  /*e360*/  FSEL R202, R202, -INF , !P0 ;  /* 0xff800000caca7808 */ /* 0x004fe40004000000 */
[----:B------:R-:W-:-:S04]  /*e370*/  ISETP.GE.AND P0, PT, R4, R12, PT ;  /* 0x0000000c0400720c */ /* 0x000fc80003f06270 */
[----:B------:R2:W3:Y:S01]  /*e380*/  MUFU.TANH R187, R16 ;  /* 0x0000001000bb7308 */ /* 0x0004e20000002400 */
[----:B-1----:R-:W-:Y:S02]  /*e390*/  FSEL R192, R5, -INF , !P3 ;  /* 0xff80000005c07808 */ /* 0x002fe40005800000 */
[----:B------:R-:W-:Y:S02]  /*e3a0*/  ISETP.GE.AND P3, PT, R244, 0x6, PT ;  /* 0x00000006f400780c */ /* 0x000fe40003f66270 */
[----:B------:R-:W-:Y:S01]  /*e3b0*/  FSEL R191, R191, -INF , !P0 ;  /* 0xff800000bfbf7808 */ /* 0x000fe20004000000 */
[----:B------:R-:W-:Y:S01]  /*e3c0*/  BAR.SYNC.DEFER_BLOCKING 0x0 ;  /* 0x0000000000007b1d */ /* 0x000fe20000010000 */
[----:B------:R-:W-:-:S05]  /*e3d0*/  ISETP.GE.AND P0, PT, R0, R12, PT ;  /* 0x0000000c0000720c */ /* 0x000fca0003f06270 */
[----:B------:R-:W-:Y:S01]  /*e3e0*/  MUFU.TANH R183, R183 ;  /* 0x000000b700b77308 */ /* 0x000fe20000002400 */
[----:B--2---:R-:W-:Y:S02]  /*e3f0*/  FSEL R16, R178, -INF , !P5 ;  /* 0xff800000b2107808 */ /* 0x004fe40006800000 */
[----:B------:R-:W-:-:S05]  /*e400*/  ISETP.GE.AND P5, PT, R0, R10, PT ;  /* 0x0000000a0000720c */ /* 0x000fca0003fa6270 */
[----:B------:R1:W2:Y:S01]  /*e410*/  MUFU.TANH R188, R17 ;  /* 0x0000001100bc7308 */ /* 0x0002a20000002400 */
[----:B------:R-:W-:Y:S02]  /*e420*/  FSEL R198, R181, -INF , !P5 ;  /* 0xff800000b5c67808 */ /* 0x000fe40006800000 */
[----:B------:R-:W-:-:S05]  /*e430*/  ISETP.GE.AND P5, PT, R4, R11, PT ;  /* 0x0000000b0400720c */ /* 0x000fca0003fa6270 */
[----:B------:R-:W-:Y:S01]  /*e440*/  MUFU.TANH R189, R24 ;  /* 0x0000001800bd7308 */ /* 0x000fe20000002400 */
[----:B---3--:R-:W-:Y:S02]  /*e450*/  FSEL R187, R187, -INF , !P5 ;  /* 0xff800000bbbb7808 */ /* 0x008fe40006800000 */
[----:B------:R-:W-:-:S05]  /*e460*/  ISETP.GE.AND P5, PT, R0, R11, PT ;  /* 0x0000000b0000720c */ /* 0x000fca0003fa6270 */
[----:B------:R-:W3:Y:S01]  /*e470*/  MUFU.TANH R190, R25 ;  /* 0x0000001900be7308 */ /* 0x000ee20000002400 */
[----:B-1----:R-:W-:Y:S02]  /*e480*/  FSEL R17, R231, -INF , !P6 ;  /* 0xff800000e7117808 */ /* 0x002fe40007000000 */
[----:B------:R-:W-:Y:S02]  /*e490*/  ISETP.GE.AND P6, PT, R2, R10, PT ;  /* 0x0000000a0200720c */ /* 0x000fe40003fc6270 */
[----:B--2---:R-:W-:Y:S02]  /*e4a0*/  FSEL R188, R188, -INF , !P4 ;  /* 0xff800000bcbc7808 */ /* 0x004fe40006000000 */
[----:B------:R-:W-:Y:S01]  /*e4b0*/  FSEL R197, R180, -INF , !P6 ;  /* 0xff800000b4c57808 */ /* 0x000fe20007000000 */
[----:B------:R-:W1:Y:S01]  /*e4c0*/  MUFU.TANH R4, R26 ;  /* 0x0000001a00047308 */ /* 0x000e620000002400 */
[----:B------:R-:W-:Y:S02]  /*e4d0*/  ISETP.GE.AND P6, PT, R0, R9, PT ;  /* 0x000000090000720c */ /* 0x000fe40003fc6270 */
[----:B------:R-:W-:-:S02]  /*e4e0*/  ISETP.GE.AND P4, PT, R2, R12, PT ;  /* 0x0000000c0200720c */ /* 0x000fc40003f86270 */
[----:B------:R-:W-:Y:S02]  /*e4f0*/  FSEL R199, R183, -INF , !P6 ;  /* 0xff800000b7c77808 */ /* 0x000fe40007000000 */
[----:B------:R-:W-:Y:S01]  /*e500*/  ISETP.GE.AND P6, PT, R2, R11, PT ;  /* 0x0000000b0200720c */ /* 0x000fe20003fc6270 */
[----:B------:R-:W2:Y:S01]  /*e510*/  MUFU.TANH R3, R3 ;  /* 0x0000000300037308 */ /* 0x000ea20000002400 */
[----:B---3--:R-:W-:Y:S02]  /*e520*/  FSEL R190, R190, -INF , !P5 ;  /* 0xff800000bebe7808 */ /* 0x008fe40006800000 */
[----:B------:R-:W-:Y:S02]  /*e530*/  FSEL R189, R189, -INF , !P6 ;  /* 0xff800000bdbd7808 */ /* 0x000fe40007000000 */
[----:B-1----:R-:W-:Y:S02]  /*e540*/  FSEL R193, R4, -INF , !P4 ;  /* 0xff80000004c17808 */ /* 0x002fe40006000000 */
[----:B--2---:R-:W-:Y:S01]  /*e550*/  FSEL R194, R3, -INF , !P0 ;  /* 0xff80000003c27808 */ /* 0x004fe20004000000 */
        /* <DEDUP_REMOVED lines=45> */
.L_x_1187:
[----:B------:R-:W-:Y:S05]  /*e830*/  BSYNC B0 ;  /* 0x0000000000007941 */ /* 0x000fea0003800000 */
.L_x_1186:
[----:B------:R-:W0:Y:S02]  /*e840*/  LDGDEPBAR ;  /* 0x00000000000079af */ /* 0x000e240000000000 */
.L_x_1185:
        /* <DEDUP_REMOVED lines=18> */
[----:B-1----:R-:W1:Y:S01]  /*e970*/  SHFL.BFLY PT, R4, R0, 0x2, 0x1f ;  /* 0x0c401f0000047f89 */ /* 0x002e6200000e0000 */
        /* <DEDUP_REMOVED lines=13> */
[----:B------:R-:W-:-:S03]  /*ea50*/  FSEL R2, R2, RZ, P1 ;  /* 0x000000ff02027208 */ /* 0x000fc60000800000 */
[----:B------:R-:W-:Y:S02]  /*ea60*/  FADD.FTZ R5, R205, -R0 ;  /* 0x80000000cd057221 */ /* 0x000fe40000010000 */
[--C-:B------:R-:W-:Y:S02]  /*ea70*/  FFMA.FTZ R13, R13, c[0x0][0x23c], -R2.reuse ;  /* 0x00008f000d0d7a23 */ /* 0x100fe40000010802 */
[--C-:B------:R-:W-:Y:S01]  /*ea80*/  FFMA.FTZ R20, R20, c[0x0][0x23c], -R2.reuse ;  /* 0x00008f0014147a23 */ /* 0x100fe20000010802 */
[----:B--2---:R-:W-:Y:S01]  /*ea90*/  FMNMX.FTZ R3, R3, R4, !PT ;  /* 0x0000000403037209 */ /* 0x004fe20007810000 */
[----:B------:R-:W-:Y:S01]  /*eaa0*/  MUFU.EX2 R237, R13 ;  /* 0x0000000d00ed7308 */ /* 0x000fe20000000800 */
[----:B------:R-:W-:Y:S02]  /*eab0*/  FFMA.FTZ R19, R19, c[0x0][0x23c], -R2 ;  /* 0x00008f0013137a23 */ /* 0x000fe40000010802 */
[C---:B------:R-:W-:Y:S01]  /*eac0*/  FSETP.NEU.FTZ.AND P0, PT, R3.reuse, -INF , PT ;  /* 0xff8000000300780b */ /* 0x040fe20003f1d000 */
[----:B------:R-:W-:-:S02]  /*ead0*/  FMUL.FTZ R9, R3, c[0x0][0x23c] ;  /* 0x00008f0003097a20 */ /* 0x000fc40000410000 */
[----:B------:R-:W-:Y:S01]  /*eae0*/  FFMA.FTZ R18, R18, c[0x0][0x23c], -R2 ;  /* 0x00008f0012127a23 */ /* 0x000fe20000010802 */
[----:B------:R-:W-:Y:S01]  /*eaf0*/  FSEL R4, R3, RZ, P0 ;  /* 0x000000ff03047208 */ /* 0x000fe20000000000 */
[----:B------:R1:W2:Y:S01]  /*eb00*/  MUFU.EX2 R236, R20 ;  /* 0x0000001400ec7308 */ /* 0x0002a20000000800 */
[----:B------:R-:W-:Y:S01]  /*eb10*/  FSEL R9, R9, RZ, P0 ;  /* 0x000000ff09097208 */ /* 0x000fe20000000000 */
[----:B------:R-:W-:-:S04]  /*eb20*/  FMUL.FTZ R5, R5, c[0x0][0x23c] ;  /* 0x00008f0005057a20 */ /* 0x000fc80000410000 */
[--C-:B------:R-:W-:Y:S02]  /*eb30*/  FFMA.FTZ R0, R15, c[0x0][0x23c], -R9.reuse ;  /* 0x00008f000f007a23 */ /* 0x100fe40000010809 */
[--C-:B------:R-:W-:Y:S01]  /*eb40*/  FFMA.FTZ R17, R17, c[0x0][0x23c], -R9.reuse ;  /* 0x00008f0011117a23 */ /* 0x100fe20000010809 */
[----:B------:R-:W-:Y:S01]  /*eb50*/  MUFU.EX2 R238, R19 ;  /* 0x0000001300ee7308 */ /* 0x000fe20000000800 */
[--C-:B------:R-:W-:Y:S02]  /*eb60*/  FFMA.FTZ R16, R16, c[0x0][0x23c], -R9.reuse ;  /* 0x00008f0010107a23 */ /* 0x100fe40000010809 */
[----:B------:R-:W-:Y:S01]  /*eb70*/  FFMA.FTZ R14, R14, c[0x0][0x23c], -R9 ;  /* 0x00008f000e0e7a23 */ /* 0x000fe20000010809 */
[----:B-1----:R-:W-:Y:S04]  /*eb80*/  LDSM.16.MT88.4 R20, [R218+0xb000] ;  /* 0x00b00000da14783b */ /* 0x002fe80000004200 */
[----:B------:R1:W-:Y:S08]  /*eb90*/  MUFU.EX2 R234, R0 ;  /* 0x0000000000ea7308 */ /* 0x0003f00000000800 */
[----:B------:R-:W3:Y:S01]  /*eba0*/  MUFU.EX2 R239, R18 ;  /* 0x0000001200ef7308 */ /* 0x000ee20000000800 */
[----:B-1----:R-:W-:-:S07]  /*ebb0*/  FADD.FTZ R0, R204, -R4 ;  /* 0x80000004cc007221 */ /* 0x002fce0000010000 */
[----:B------:R-:W-:Y:S01]  /*ebc0*/  MUFU.EX2 R233, R17 ;  /* 0x0000001100e97308 */ /* 0x000fe20000000800 */
[----:B--2---:R-:W-:Y:S01]  /*ebd0*/  F2FP.PACK_AB R4, R236, R237 ;  /* 0x000000edec04723e */ /* 0x004fe200000000ff */
[----:B------:R-:W-:Y:S01]  /*ebe0*/  FMUL.FTZ R0, R0, c[0x0][0x23c] ;  /* 0x00008f0000007a20 */ /* 0x000fe20000410000 */
[----:B---3--:R-:W-:-:S05]  /*ebf0*/  F2FP.PACK_AB R6, R239, R238 ;  /* 0x000000eeef06723e */ /* 0x008fca00000000ff */
[----:B------:R1:W2:Y:S08]  /*ec00*/  MUFU.EX2 R13, R0 ;  /* 0x00000000000d7308 */ /* 0x0002b00000000800 */
[----:B------:R3:W-:Y:S01]  /*ec10*/  MUFU.EX2 R235, R16 ;  /* 0x0000001000eb7308 */ /* 0x0007e20000000800 */
[----:B-1----:R-:W-:-:S07]  /*ec20*/  FMNMX.FTZ R0, R226, R132, !PT ;  /* 0x00000084e2007209 */ /* 0x002fce0007810000 */
[----:B------:R-:W-:Y:S01]  /*ec30*/  MUFU.EX2 R232, R14 ;  /* 0x0000000e00e87308 */ /* 0x000fe20000000800 */
[-C--:B--2---:R-:W-:Y:S01]  /*ec40*/  FMUL.FTZ R146, R146, R13.reuse ;  /* 0x0000000d92927220 */ /* 0x084fe20000410000 */
[----:B------:R-:W-:Y:S01]  /*ec50*/  FMNMX.FTZ R8, R137, R0, !PT ;  /* 0x0000000089087209 */ /* 0x000fe20007810000 */
[----:B------:R-:W-:Y:S01]  /*ec60*/  FMUL.FTZ R147, R147, R13 ;  /* 0x0000000d93937220 */ /* 0x000fe20000410000 */
[----:B------:R-:W-:Y:S01]  /*ec70*/  FMNMX.FTZ R0, R207, R133, !PT ;  /* 0x00000085cf007209 */ /* 0x000fe20007810000 */
[-C--:B------:R-:W-:Y:S01]  /*ec80*/  FMUL.FTZ R154, R154, R13.reuse ;  /* 0x0000000d9a9a7220 */ /* 0x080fe20000410000 */
[----:B------:R-:W-:Y:S01]  /*ec90*/  FMNMX.FTZ R8, R138, R8, !PT ;  /* 0x000000088a087209 */ /* 0x000fe20007810000 */
[----:B---3--:R-:W-:Y:S01]  /*eca0*/  LDSM.16.MT88.4 R16, [R215+0xb000] ;  /* 0x00b00000d710783b */ /* 0x008fe20000004200 */
[----:B------:R-:W-:Y:S01]  /*ecb0*/  FMNMX.FTZ R0, R184, R0, !PT ;  /* 0x00000000b8007209 */ /* 0x000fe20007810000 */
[----:B------:R-:W1:Y:S01]  /*ecc0*/  MUFU.EX2 R14, R5 ;  /* 0x00000005000e7308 */ /* 0x000e620000000800 */
[----:B------:R-:W-:Y:S01]  /*ecd0*/  FMNMX.FTZ R8, R139, R8, !PT ;  /* 0x000000088b087209 */ /* 0x000fe20007810000 */
[-C--:B------:R-:W-:Y:S01]  /*ece0*/  FMUL.FTZ R155, R155, R13.reuse ;  /* 0x0000000d9b9b7220 */ /* 0x080fe20000410000 */
        /* <DEDUP_REMOVED lines=11> */
[----:B------:R-:W-:Y:S01]  /*eda0*/  FMUL.FTZ R43, R43, R13 ;  /* 0x0000000d2b2b7220 */ /* 0x000fe20000410000 */
[----:B------:R-:W-:Y:S01]  /*edb0*/  FMNMX.FTZ R10, R201, R0, !PT ;  /* 0x00000000c90a7209 */ /* 0x000fe20007810000 */
[----:B-1----:R-:W-:Y:S01]  /*edc0*/  FMUL.FTZ R144, R144, R14 ;  /* 0x0000000e90907220 */ /* 0x002fe20000410000 */
[----:B------:R-:W-:Y:S01]  /*edd0*/  FMNMX.FTZ R0, R198, R8, !PT ;  /* 0x00000008c6007209 */ /* 0x000fe20007810000 */
[----:B------:R-:W-:Y:S01]  /*ede0*/  FMUL.FTZ R145, R145, R14 ;  /* 0x0000000e91917220 */ /* 0x000fe20000410000 */
[----:B------:R-:W-:Y:S01]  /*edf0*/  F2FP.PACK_AB R5, R233, R232 ;  /* 0x000000e8e905723e */ /* 0x000fe200000000ff */
[-C--:B------:R-:W-:Y:S01]  /*ee00*/  FMUL.FTZ R152, R152, R14.reuse ;  /* 0x0000000e98987220 */ /* 0x080fe20000410000 */
[----:B------:R-:W-:Y:S01]  /*ee10*/  F2FP.PACK_AB R7, R234, R235 ;  /* 0x000000ebea07723e */ /* 0x000fe200000000ff */
[----:B------:R-:W1:Y:S01]  /*ee20*/  SHFL.BFLY PT, R8, R0, 0x2, 0x1f ;  /* 0x0c401f0000087f89 */ /* 0x000e6200000e0000 */
        /* <DEDUP_REMOVED lines=15> */
[----:B-1----:R-:W-:Y:S01]  /*ef20*/  FMNMX.FTZ R8, R0, R8, !PT ;  /* 0x0000000800087209 */ /* 0x002fe20007810000 */
[----:B------:R-:W-:Y:S01]  /*ef30*/  FMUL.FTZ R57, R57, R14 ;  /* 0x0000000e39397220 */ /* 0x000fe20000410000 */
[----:B------:R-:W-:Y:S01]  /*ef40*/  FMNMX.FTZ R0, R200, R10, !PT ;  /* 0x0000000ac8007209 */ /* 0x000fe20007810000 */
[----:B------:R-:W-:-:S02]  /*ef50*/  FMUL.FTZ R58, R58, R13 ;  /* 0x0000000d3a3a7220 */ /* 0x000fc40000410000 */
[----:B------:R-:W1:Y:S01]  /*ef60*/  SHFL.BFLY PT, R10, R8, 0x1, 0x1f ;  /* 0x0c201f00080a7f89 */ /* 0x000e6200000e0000 */
[----:B------:R-:W-:Y:S01]  /*ef70*/  FMNMX.FTZ R0, R199, R0, !PT ;  /* 0x00000000c7007209 */ /* 0x000fe20007810000 */
[-C--:B------:R-:W-:Y:S01]  /*ef80*/  FMUL.FTZ R59, R59, R13.reuse ;  /* 0x0000000d3b3b7220 */ /* 0x080fe20000410000 */
[C---:B------:R-:W-:Y:S01]  /*ef90*/  HMMA.16816.F32 R168, R4.reuse, R178, R168 ;  /* 0x000000b204a8723c */ /* 0x040fe200000018a8 */
[-C--:B------:R-:W-:Y:S02]  /*efa0*/  FMUL.FTZ R60, R60, R14.reuse ;  /* 0x0000000e3c3c7220 */ /* 0x080fe40000410000 */
[----:B------:R-:W2:Y:S01]  /*efb0*/  SHFL.BFLY PT, R11, R0, 0x2, 0x1f ;  /* 0x0c401f00000b7f89 */ /* 0x000ea200000e0000 */
        /* <DEDUP_REMOVED lines=10> */
[----:B------:R-:W-:Y:S01]  /*f060*/  FMUL.FTZ R77, R77, R14 ;  /* 0x0000000e4d4d7220 */ /* 0x000fe20000410000 */
[----:B-1----:R-:W-:Y:S01]  /*f070*/  FMNMX.FTZ R136, R8, R10, !PT ;  /* 0x0000000a08887209 */ /* 0x002fe20007810000 */
[----:B------:R-:W-:-:S02]  /*f080*/  FMUL.FTZ R88, R88, R14 ;  /* 0x0000000e58587220 */ /* 0x000fc40000410000 */
[-C--:B------:R-:W-:Y:S01]  /*f090*/  FMUL.FTZ R78, R78, R13.reuse ;  /* 0x0000000d4e4e7220 */ /* 0x080fe20000410000 */
[C---:B------:R-:W-:Y:S01]  /*f0a0*/  HMMA.16816.F32 R56, R4.reuse, R32, R56 ;  /* 0x000000200438723c */ /* 0x040fe20000001838 */
[-C--:B------:R-:W-:Y:S01]  /*f0b0*/  FMUL.FTZ R79, R79, R13.reuse ;  /* 0x0000000d4f4f7220 */ /* 0x080fe20000410000 */
[----:B------:R-:W-:Y:S01]  /*f0c0*/  FSETP.NEU.FTZ.AND P1, PT, R136, -INF , PT ;  /* 0xff8000008800780b */ /* 0x000fe20003f3d000 */
        /* <DEDUP_REMOVED lines=27> */
[----:B------:R-:W-:Y:S01]  /*f280*/  FMUL.FTZ R127, R127, R13 ;  /* 0x0000000d7f7f7220 */ /* 0x000fe20000410000 */
[----:B------:R-:W-:Y:S01]  /*f290*/  HMMA.16816.F32 R104, R4, R20, R104 ;  /* 0x000000140468723c */ /* 0x000fe20000001868 */
[----:B------:R-:W-:-:S04]  /*f2a0*/  FFMA.FTZ R10, R187, c[0x0][0x23c], -R2 ;  /* 0x00008f00bb0a7a23 */ /* 0x000fc80000010802 */
[----:B------:R1:W-:Y:S03]  /*f2b0*/  MUFU.EX2 R204, R10 ;  /* 0x0000000a00cc7308 */ /* 0x0003e60000000800 */
[C---:B------:R-:W-:Y:S08]  /*f2c0*/  HMMA.16816.F32 R108, R4.reuse, R22, R108 ;  /* 0x00000016046c723c */ /* 0x040ff0000000186c */
[----:B------:R-:W-:Y:S01]  /*f2d0*/  HMMA.16816.F32 R120, R4, R24, R120 ;  /* 0x000000180478723c */ /* 0x000fe20000001878 */
[----:B-1----:R-:W-:-:S07]  /*f2e0*/  FFMA.FTZ R10, R188, c[0x0][0x23c], -R2 ;  /* 0x00008f00bc0a7a23 */ /* 0x002fce0000010802 */
[----:B------:R-:W-:Y:S01]  /*f2f0*/  HMMA.16816.F32 R208, R4, R26, R124 ;  /* 0x0000001a04d0723c */ /* 0x000fe2000000187c */
[----:B------:R1:W3:Y:S06]  /*f300*/  MUFU.EX2 R203, R10 ;  /* 0x0000000a00cb7308 */ /* 0x0002ec0000000800 */
[----:B--2---:R-:W-:Y:S01]  /*f310*/  FMNMX.FTZ R4, R11, R0, !PT ;  /* 0x000000000b047209 */ /* 0x004fe20007810000 */
[----:B------:R-:W-:-:S04]  /*f320*/  FMUL.FTZ R0, R136, c[0x0][0x23c] ;  /* 0x00008f0088007a20 */ /* 0x000fc80000410000 */
[----:B------:R-:W2:Y:S01]  /*f330*/  SHFL.BFLY PT, R6, R4, 0x1, 0x1f ;  /* 0x0c201f0004067f89 */ /* 0x000ea200000e0000 */
[----:B------:R-:W-:Y:S01]  /*f340*/  FSEL R0, R0, RZ, P1 ;  /* 0x000000ff00007208 */ /* 0x000fe20000800000 */
[----:B-1----:R-:W-:Y:S01]  /*f350*/  FFMA.FTZ R10, R189, c[0x0][0x23c], -R2 ;  /* 0x00008f00bd0a7a23 */ /* 0x002fe20000010802 */
[----:B---3--:R-:W-:-:S03]  /*f360*/  F2FP.PACK_AB R124, R203, R204 ;  /* 0x000000cccb7c723e */ /* 0x008fc600000000ff */
[----:B------:R-:W-:Y:S02]  /*f370*/  FFMA.FTZ R5, R132, c[0x0][0x23c], -R0 ;  /* 0x00008f0084057a23 */ /* 0x000fe40000010800 */
[----:B------:R-:W-:Y:S01]  /*f380*/  FFMA.FTZ R2, R190, c[0x0][0x23c], -R2 ;  /* 0x00008f00be027a23 */ /* 0x000fe20000010802 */
[----:B------:R-:W-:Y:S08]  /*f390*/  MUFU.EX2 R189, R10 ;  /* 0x0000000a00bd7308 */ /* 0x000ff00000000800 */
[----:B------:R1:W-:Y:S01]  /*f3a0*/  MUFU.EX2 R229, R5 ;  /* 0x0000000500e57308 */ /* 0x0003e20000000800 */
[----:B--2---:R-:W-:Y:S01]  /*f3b0*/  FMNMX.FTZ R135, R4, R6, !PT ;  /* 0x0000000604877209 */ /* 0x004fe20007810000 */
[----:B------:R-:W-:-:S06]  /*f3c0*/  FFMA.FTZ R4, R137, c[0x0][0x23c], -R0 ;  /* 0x00008f0089047a23 */ /* 0x000fcc0000010800 */
[----:B------:R2:W3:Y:S01]  /*f3d0*/  MUFU.EX2 R188, R2 ;  /* 0x0000000200bc7308 */ /* 0x0004e20000000800 */
[----:B------:R-:W-:-:S07]  /*f3e0*/  FSETP.NEU.FTZ.AND P0, PT, R135, -INF , PT ;  /* 0xff8000008700780b */ /* 0x000fce0003f1d000 */
[----:B------:R4:W-:Y:S01]  /*f3f0*/  MUFU.EX2 R228, R4 ;  /* 0x0000000400e47308 */ /* 0x0009e20000000800 */
[----:B-1----:R-:W-:-:S07]  /*f400*/  FFMA.FTZ R5, R138, c[0x0][0x23c], -R0 ;  /* 0x00008f008a057a23 */ /* 0x002fce0000010800 */
[----:B------:R1:W-:Y:S01]  /*f410*/  MUFU.EX2 R230, R5 ;  /* 0x0000000500e67308 */ /* 0x0003e20000000800 */
[----:B--2---:R-:W-:Y:S01]  /*f420*/  FFMA.FTZ R2, R191, c[0x0][0x23c], -R9 ;  /* 0x00008f00bf027a23 */ /* 0x004fe20000010809 */
[----:B---3--:R-:W-:Y:S01]  /*f430*/  F2FP.PACK_AB R126, R188, R189 ;  /* 0x000000bdbc7e723e */ /* 0x008fe200000000ff */
[----:B----4-:R-:W-:-:S05]  /*f440*/  FMUL.FTZ R4, R135, c[0x0][0x23c] ;  /* 0x00008f0087047a20 */ /* 0x010fca0000410000 */
[----:B------:R2:W-:Y:S01]  /*f450*/  MUFU.EX2 R187, R2 ;  /* 0x0000000200bb7308 */ /* 0x0005e20000000800 */
[----:B------:R-:W-:Y:S01]  /*f460*/  FSEL R8, R4, RZ, P0 ;  /* 0x000000ff04087208 */ /* 0x000fe20000000000 */
[----:B------:R-:W-:Y:S01]  /*f470*/  FFMA.FTZ R4, R139, c[0x0][0x23c], -R0 ;  /* 0x00008f008b047a23 */ /* 0x000fe20000010800 */
[----:B-1----:R-:W-:-:S05]  /*f480*/  FSEL R5, R136, RZ, P1 ;  /* 0x000000ff88057208 */ /* 0x002fca0000800000 */
[----:B------:R1:W-:Y:S01]  /*f490*/  MUFU.EX2 R231, R4 ;  /* 0x0000000400e77308 */ /* 0x0003e20000000800 */
[----:B------:R-:W-:Y:S01]  /*f4a0*/  FADD.FTZ R6, R226, -R5 ;  /* 0x80000005e2067221 */ /* 0x000fe20000010000 */
[----:B------:R-:W-:Y:S01]  /*f4b0*/  FSEL R5, R135, RZ, P0 ;  /* 0x000000ff87057208 */ /* 0x000fe20000000000 */
[----:B--2---:R-:W-:Y:S02]  /*f4c0*/  FFMA.FTZ R2, R192, c[0x0][0x23c], -R9 ;  /* 0x00008f00c0027a23 */ /* 0x004fe40000010809 */
[----:B------:R-:W-:-:S04]  /*f4d0*/  FMUL.FTZ R6, R6, c[0x0][0x23c] ;  /* 0x00008f0006067a20 */ /* 0x000fc80000410000 */
[----:B------:R-:W2:Y:S01]  /*f4e0*/  MUFU.EX2 R12, R6 ;  /* 0x00000006000c7308 */ /* 0x000ea20000000800 */
[----:B-1----:R-:W-:-:S07]  /*f4f0*/  FFMA.FTZ R4, R133, c[0x0][0x23c], -R8 ;  /* 0x00008f0085047a23 */ /* 0x002fce0000010808 */
[----:B------:R1:W-:Y:S01]  /*f500*/  MUFU.EX2 R225, R4 ;  /* 0x0000000400e17308 */ /* 0x0003e20000000800 */
[----:B--2---:R-:W-:Y:S01]  /*f510*/  FMUL.FTZ R148, R148, R12 ;  /* 0x0000000c94947220 */ /* 0x004fe20000410000 */
[----:B------:R-:W-:Y:S01]  /*f520*/  F2FP.PACK_AB R6, R231, R230 ;  /* 0x000000e6e706723e */ /* 0x000fe200000000ff */
[-C--:B------:R-:W-:Y:S02]  /*f530*/  FMUL.FTZ R149, R149, R12.reuse ;  /* 0x0000000c95957220 */ /* 0x080fe40000410000 */
[-C--:B------:R-:W-:Y:S02]  /*f540*/  FMUL.FTZ R160, R160, R12.reuse ;  /* 0x0000000ca0a07220 */ /* 0x080fe40000410000 */
[-C--:B------:R-:W-:Y:S02]  /*f550*/  FMUL.FTZ R161, R161, R12.reuse ;  /* 0x0000000ca1a17220 */ /* 0x080fe40000410000 */
[----:B-1----:R-:W-:Y:S02]  /*f560*/  FFMA.FTZ R4, R184, c[0x0][0x23c], -R8 ;  /* 0x00008f00b8047a23 */ /* 0x002fe40000010808 */
[----:B------:R-:W-:-:S02]  /*f570*/  FMUL.FTZ R36, R36, R12 ;  /* 0x0000000c24247220 */ /* 0x000fc40000410000 */
[----:B------:R1:W2:Y:S01]  /*f580*/  MUFU.EX2 R227, R4 ;  /* 0x0000000400e37308 */ /* 0x0002a20000000800 */
        /* <DEDUP_REMOVED lines=8> */
[----:B-1----:R-:W-:Y:S02]  /*f610*/  FFMA.FTZ R4, R185, c[0x0][0x23c], -R8 ;  /* 0x00008f00b9047a23 */ /* 0x002fe40000010808 */
        /* <DEDUP_REMOVED lines=11> */
[----:B--2---:R-:W-:Y:S01]  /*f6d0*/  F2FP.PACK_AB R5, R227, R225 ;  /* 0x000000e1e305723e */ /* 0x004fe200000000ff */
        /* <DEDUP_REMOVED lines=13> */
[----:B------:R-:W1:Y:S01]  /*f7b0*/  MUFU.EX2 R186, R2 ;  /* 0x0000000200ba7308 */ /* 0x000e620000000800 */
[-C--:B--2---:R-:W-:Y:S02]  /*f7c0*/  FMUL.FTZ R150, R150, R11.reuse ;  /* 0x0000000b96967220 */ /* 0x084fe40000410000 */
[-C--:B------:R-:W-:Y:S02]  /*f7d0*/  FMUL.FTZ R151, R151, R11.reuse ;  /* 0x0000000b97977220 */ /* 0x080fe40000410000 */
[-C--:B------:R-:W-:Y:S02]  /*f7e0*/  FMUL.FTZ R162, R162, R11.reuse ;  /* 0x0000000ba2a27220 */ /* 0x080fe40000410000 */
[-C--:B------:R-:W-:Y:S01]  /*f7f0*/  FMUL.FTZ R163, R163, R11.reuse ;  /* 0x0000000ba3a37220 */ /* 0x080fe20000410000 */
[----:B------:R2:W3:Y:S01]  /*f800*/  MUFU.EX2 R205, R4 ;  /* 0x0000000400cd7308 */ /* 0x0004e20000000800 */
[----:B------:R-:W-:-:S02]  /*f810*/  FMUL.FTZ R38, R38, R11 ;  /* 0x0000000b26267220 */ /* 0x000fc40000410000 */
[-C--:B------:R-:W-:Y:S02]  /*f820*/  FMUL.FTZ R39, R39, R11.reuse ;  /* 0x0000000b27277220 */ /* 0x080fe40000410000 */
[-C--:B------:R-:W-:Y:S02]  /*f830*/  FMUL.FTZ R54, R54, R11.reuse ;  /* 0x0000000b36367220 */ /* 0x080fe40000410000 */
[----:B------:R-:W-:Y:S01]  /*f840*/  FMUL.FTZ R55, R55, R11 ;  /* 0x0000000b37377220 */ /* 0x000fe20000410000 */
[----:B-1----:R-:W-:Y:S01]  /*f850*/  F2FP.PACK_AB R125, R186, R187 ;  /* 0x000000bbba7d723e */ /* 0x002fe200000000ff */
[----:B------:R-:W-:Y:S02]  /*f860*/  FFMA.FTZ R2, R193, c[0x0][0x23c], -R9 ;  /* 0x00008f00c1027a23 */ /* 0x000fe40000010809 */
[-C--:B------:R-:W-:Y:S02]  /*f870*/  FMUL.FTZ R70, R70, R11.reuse ;  /* 0x0000000b46467220 */ /* 0x080fe40000410000 */
[----:B------:R1:W-:Y:S01]  /*f880*/  MUFU.EX2 R185, R2 ;  /* 0x0000000200b97308 */ /* 0x0003e20000000800 */
        /* <DEDUP_REMOVED lines=10> */
[----:B-1----:R-:W-:Y:S02]  /*f930*/  FFMA.FTZ R2, R194, c[0x0][0x23c], -R9 ;  /* 0x00008f00c2027a23 */ /* 0x002fe40000010809 */
[----:B------:R-:W-:-:S02]  /*f940*/  FMUL.FTZ R158, R158, R11 ;  /* 0x0000000b9e9e7220 */ /* 0x000fc40000410000 */
[----:B------:R-:W1:Y:S01]  /*f950*/  MUFU.EX2 R184, R2 ;  /* 0x0000000200b87308 */ /* 0x000e620000000800 */
        /* <DEDUP_REMOVED lines=9> */
[----:B------:R-:W-:Y:S01]  /*f9f0*/  FMUL.FTZ R82, R82, R11 ;  /* 0x0000000b52527220 */ /* 0x000fe20000410000 */
[----:B-1----:R-:W-:Y:S01]  /*fa00*/  F2FP.PACK_AB R127, R184, R185 ;  /* 0x000000b9b87f723e */ /* 0x002fe200000000ff */
[----:B------:R-:W-:Y:S01]  /*fa10*/  FFMA.FTZ R2, R195, c[0x0][0x23c], -R0 ;  /* 0x00008f00c3027a23 */ /* 0x000fe20000010800 */
[----:B------:R-:W-:Y:S01]  /*fa20*/  HMMA.16816.F32 R52, R4, R32, R52 ;  /* 0x000000200434723c */ /* 0x000fe20000001834 */
[-C--:B------:R-:W-:Y:S02]  /*fa30*/  FMUL.FTZ R83, R83, R11.reuse ;  /* 0x0000000b53537220 */ /* 0x080fe40000410000 */
[----:B------:R1:W-:Y:S01]  /*fa40*/  MUFU.EX2 R139, R2 ;  /* 0x00000002008b7308 */ /* 0x0003e20000000800 */
[-C--:B------:R-:W-:Y:S02]  /*fa50*/  FMUL.FTZ R98, R98, R11.reuse ;  /* 0x0000000b62627220 */ /* 0x080fe40000410000 */
[----:B------:R-:W-:-:S02]  /*fa60*/  FMUL.FTZ R99, R99, R11 ;  /* 0x0000000b63637220 */ /* 0x000fc40000410000 */
[-C--:B------:R-:W-:Y:S01]  /*fa70*/  FMUL.FTZ R114, R114, R11.reuse ;  /* 0x0000000b72727220 */ /* 0x080fe20000410000 */
[----:B------:R-:W-:Y:S01]  /*fa80*/  HMMA.16816.F32 R68, R4, R28, R68 ;  /* 0x0000001c0444723c */ /* 0x000fe20000001844 */
[-C--:B------:R-:W-:Y:S02]  /*fa90*/  FMUL.FTZ R115, R115, R11.reuse ;  /* 0x0000000b73737220 */ /* 0x080fe40000410000 */
[-C--:B------:R-:W-:Y:S02]  /*faa0*/  FMUL.FTZ R130, R130, R11.reuse ;  /* 0x0000000b82827220 */ /* 0x080fe40000410000 */
[----:B------:R-:W-:-:S03]  /*fab0*/  FMUL.FTZ R131, R131, R11 ;  /* 0x0000000b83837220 */ /* 0x000fc60000410000 */
[----:B------:R-:W-:Y:S01]  /*fac0*/  HMMA.16816.F32 R84, R4, R16, R84 ;  /* 0x000000100454723c */ /* 0x000fe20000001854 */
[----:B-1----:R-:W-:-:S04]  /*fad0*/  FFMA.FTZ R2, R196, c[0x0][0x23c], -R0 ;  /* 0x00008f00c4027a23 */ /* 0x002fc80000010800 */
[----:B------:R1:W2:Y:S03]  /*fae0*/  MUFU.EX2 R138, R2 ;  /* 0x00000002008a7308 */ /* 0x0002a60000000800 */
[C---:B------:R-:W-:Y:S08]  /*faf0*/  HMMA.16816.F32 R100, R4.reuse, R20, R100 ;  /* 0x000000140464723c */ /* 0x040ff00000001864 */
[----:B------:R-:W-:Y:S01]  /*fb00*/  HMMA.16816.F32 R116, R4, R24, R116 ;  /* 0x000000180474723c */ /* 0x000fe20000001874 */
[----:B-1----:R-:W-:-:S02]  /*fb10*/  FFMA.FTZ R2, R197, c[0x0][0x23c], -R0 ;  /* 0x00008f00c5027a23 */ /* 0x002fc40000010800 */
[----:B------:R-:W-:-:S05]  /*fb20*/  FFMA.FTZ R0, R198, c[0x0][0x23c], -R0 ;  /* 0x00008f00c6007a23 */ /* 0x000fca0000010800 */
[C---:B------:R-:W-:Y:S01]  /*fb30*/  HMMA.16816.F32 R140, R4.reuse, R142, R156 ;  /* 0x0000008e048c723c */ /* 0x040fe2000000189c */
[----:B------:R1:W-:Y:S01]  /*fb40*/  MUFU.EX2 R137, R2 ;  /* 0x0000000200897308 */ /* 0x0003e20000000800 */
[----:B------:R-:W3:Y:S06]  /*fb50*/  LDSM.16.MT88.4 R156, [R213+0xa800] ;  /* 0x00a80000d59c783b */ /* 0x000eec0000004200 */
[C---:B------:R-:W-:Y:S01]  /*fb60*/  HMMA.16816.F32 R176, R4.reuse, R178, R172 ;  /* 0x000000b204b0723c */ /* 0x040fe200000018ac */
[----:B------:R4:W-:Y:S01]  /*fb70*/  MUFU.EX2 R133, R0 ;  /* 0x0000000000857308 */ /* 0x0009e20000000800 */
[----:B------:R-:W5:Y:S06]  /*fb80*/  LDSM.16.MT88.4 R172, [R215+0xa800] ;  /* 0x00a80000d7ac783b */ /* 0x000f6c0000004200 */
[----:B------:R-:W-:Y:S01]  /*fb90*/  HMMA.16816.F32 R180, R4, R182, R48 ;  /* 0x000000b604b4723c */ /* 0x000fe20000001830 */
[----:B------:R-:W2:Y:S01]  /*fba0*/  LDSM.16.MT88.4 R48, [R218+0xa800] ;  /* 0x00a80000da30783b */ /* 0x000ea20000004200 */
[----:B-1----:R-:W-:-:S04]  /*fbb0*/  FFMA.FTZ R2, R248, R14, R237 ;  /* 0x0000000ef8027223 */ /* 0x002fc800000100ed */
[----:B------:R-:W-:Y:S02]  /*fbc0*/  FADD.FTZ R2, R236, R2 ;  /* 0x00000002ec027221 */ /* 0x000fe40000010000 */
[C---:B------:R-:W-:Y:S01]  /*fbd0*/  HMMA.16816.F32 R32, R4.reuse, R34, R64 ;  /* 0x000000220420723c */ /* 0x040fe20000001840 */
[----:B----4-:R-:W-:Y:S01]  /*fbe0*/  FFMA.FTZ R0, R202, c[0x0][0x23c], -R8 ;  /* 0x00008f00ca007a23 */ /* 0x010fe20000010808 */
[----:B------:R-:W-:Y:S01]  /*fbf0*/  LDSM.16.MT88.4 R64, [R217+0xa800] ;  /* 0x00a80000d940783b */ /* 0x000fe20000004200 */
[----:B------:R-:W-:Y:S02]  /*fc00*/  FADD.FTZ R2, R238, R2 ;  /* 0x00000002ee027221 */ /* 0x000fe40000010000 */
[----:B------:R1:W-:Y:S02]  /*fc10*/  MUFU.EX2 R132, R0 ;  /* 0x0000000000847308 */ /* 0x0003e40000000800 */
[----:B------:R-:W-:Y:S01]  /*fc20*/  FADD.FTZ R2, R239, R2 ;  /* 0x00000002ef027221 */ /* 0x000fe20000010000 */
[----:B------:R-:W-:Y:S01]  /*fc30*/  HMMA.16816.F32 R28, R4, R30, R80 ;  /* 0x0000001e041c723c */ /* 0x000fe20000001850 */
[----:B------:R-:W-:Y:S02]  /*fc40*/  LDSM.16.MT88.4 R80, [R213+0xb800] ;  /* 0x00b80000d550783b */ /* 0x000fe40000004200 */
[----:B------:R-:W-:-:S04]  /*fc50*/  FADD.FTZ R2, R204, R2 ;  /* 0x00000002cc027221 */ /* 0x000fc80000010000 */
[----:B------:R-:W-:Y:S01]  /*fc60*/  FADD.FTZ R2, R203, R2 ;  /* 0x00000002cb027221 */ /* 0x000fe20000010000 */
[C---:B------:R-:W-:Y:S01]  /*fc70*/  HMMA.16816.F32 R16, R4.reuse, R18, R96 ;  /* 0x000000120410723c */ /* 0x040fe20000001860 */
[----:B------:R-:W-:Y:S02]  /*fc80*/  LDSM.16.MT88.4 R96, [R215+0xb800] ;  /* 0x00b80000d760783b */ /* 0x000fe40000004200 */
[----:B------:R-:W-:Y:S02]  /*fc90*/  FADD.FTZ R2, R189, R2 ;  /* 0x00000002bd027221 */ /* 0x000fe40000010000 */
[----:B-1----:R-:W-:Y:S02]  /*fca0*/  FFMA.FTZ R0, R201, c[0x0][0x23c], -R8 ;  /* 0x00008f00c9007a23 */ /* 0x002fe40000010808 */
[----:B------:R-:W-:Y:S01]  /*fcb0*/  FADD.FTZ R248, R188, R2 ;  /* 0x00000002bcf87221 */ /* 0x000fe20000010000 */
[C---:B------:R-:W-:Y:S01]  /*fcc0*/  HMMA.16816.F32 R20, R4.reuse, R22, R112 ;  /* 0x000000160414723c */ /* 0x040fe20000001870 */
[----:B------:R1:W4:Y:S01]  /*fcd0*/  MUFU.EX2 R15, R0 ;  /* 0x00000000000f7308 */ /* 0x0003220000000800 */
[----:B------:R-:W-:Y:S06]  /*fce0*/  LDSM.16.MT88.4 R112, [R218+0xb800] ;  /* 0x00b80000da70783b */ /* 0x000fec0000004200 */
[----:B------:R-:W-:Y:S01]  /*fcf0*/  HMMA.16816.F32 R24, R4, R26, R128 ;  /* 0x0000001a0418723c */ /* 0x000fe20000001880 */
[----:B------:R-:W5:Y:S06]  /*fd00*/  LDSM.16.MT88.4 R4, [R217+0xb800] ;  /* 0x00b80000d904783b */ /* 0x000f6c0000004200 */
[----:B--2---:R-:W-:Y:S01]  /*fd10*/  F2FP.PACK_AB R128, R138, R139 ;  /* 0x0000008b8a80723e */ /* 0x004fe200000000ff */
[----:B---3--:R-:W-:Y:S01]  /*fd20*/  HMMA.16816.F32 R144, R124, R156, R144 ;  /* 0x0000009c7c90723c */ /* 0x008fe20000001890 */
[----:B-1----:R-:W-:Y:S01]  /*fd30*/  FFMA.FTZ R0, R200, c[0x0][0x23c], -R8 ;  /* 0x00008f00c8007a23 */ /* 0x002fe20000010808 */
[----:B----4-:R-:W-:-:S02]  /*fd40*/  F2FP.PACK_AB R129, R15, R132 ;  /* 0x000000840f81723e */ /* 0x010fc400000000ff */
[----:B------:R-:W-:Y:S01]  /*fd50*/  F2FP.PACK_AB R130, R133, R137 ;  /* 0x000000898582723e */ /* 0x000fe200000000ff */
[----:B------:R1:W-:Y:S03]  /*fd60*/  MUFU.EX2 R10, R0 ;  /* 0x00000000000a7308 */ /* 0x0003e60000000800 */
[C---:B------:R-:W-:Y:S08]  /*fd70*/  HMMA.16816.F32 R152, R124.reuse, R158, R152 ;  /* 0x0000009e7c98723c */ /* 0x040ff00000001898 */
[----:B-----5:R-:W-:Y:S01]  /*fd80*/  HMMA.16816.F32 R164, R124, R172, R164 ;  /* 0x000000ac7ca4723c */ /* 0x020fe200000018a4 */
[----:B-1----:R-:W-:-:S02]  /*fd90*/  FFMA.FTZ R0, R199, c[0x0][0x23c], -R8 ;  /* 0x00008f00c7007a23 */ /* 0x002fc40000010808 */
[----:B------:R-:W-:-:S05]  /*fda0*/  FFMA.FTZ R8, R250, R12, R229 ;  /* 0x0000000cfa087223 */ /* 0x000fca00000100e5 */
[C---:B------:R-:W-:Y:S01]  /*fdb0*/  HMMA.16816.F32 R168, R124.reuse, R174, R168 ;  /* 0x000000ae7ca8723c */ /* 0x040fe200000018a8 */
[----:B------:R-:W1:Y:S07]  /*fdc0*/  MUFU.EX2 R9, R0 ;  /* 0x0000000000097308 */ /* 0x000e6e0000000800 */
[C---:B------:R-:W-:Y:S08]  /*fdd0*/  HMMA.16816.F32 R40, R124.reuse, R48, R40 ;  /* 0x000000307c28723c */ /* 0x040ff00000001828 */
[----:B------:R-:W-:Y:S01]  /*fde0*/  HMMA.16816.F32 R120, R124, R4, R120 ;  /* 0x000000047c78723c */ /* 0x000fe20000001878 */
[----:B-1----:R-:W-:Y:S01]  /*fdf0*/  F2FP.PACK_AB R131, R9, R10 ;  /* 0x0000000a0983723e */ /* 0x002fe200000000ff */
[----:B------:R-:W-:-:S04]  /*fe00*/  FFMA.FTZ R0, R247, R13, R232 ;  /* 0x0000000df7007223 */ /* 0x000fc800000100e8 */
[----:B------:R-:W-:Y:S02]  /*fe10*/  FADD.FTZ R0, R233, R0 ;  /* 0x00000000e9007221 */ /* 0x000fe40000010000 */
[----:B------:R-:W-:Y:S02]  /*fe20*/  HMMA.16816.F32 R116, R128, R4, R116 ;  /* 0x000000048074723c */ /* 0x000fe40000001874 */
[----:B------:R-:W-:-:S04]  /*fe30*/  FADD.FTZ R0, R235, R0 ;  /* 0x00000000eb007221 */ /* 0x000fc80000010000 */
[----:B------:R-:W-:Y:S02]  /*fe40*/  FADD.FTZ R0, R234, R0 ;  /* 0x00000000ea007221 */ /* 0x000fe40000010000 */
[----:B------:R-:W-:Y:S01]  /*fe50*/  FFMA.FTZ R4, R249, R11, R225 ;  /* 0x0000000bf9047223 */ /* 0x000fe200000100e1 */
[C---:B------:R-:W-:Y:S01]  /*fe60*/  HMMA.16816.F32 R44, R124.reuse, R50, R44 ;  /* 0x000000327c2c723c */ /* 0x040fe2000000182c */
[----:B------:R-:W-:Y:S01]  /*fe70*/  FADD.FTZ R5, R228, R8 ;  /* 0x00000008e4057221 */ /* 0x000fe20000010000 */
[----:B------:R-:W-:Y:S01]  /*fe80*/  @P3 IADD3 R225, R244, -0x6, RZ ;  /* 0xfffffffaf4e13810 */ /* 0x000fe20007ffe0ff */
        /* <DEDUP_REMOVED lines=41> */
[----:B------:R-:W-:Y:S05]  /*10120*/  @!UPT UIADD3 URZ, URZ, URZ, URZ ;  /* 0x0000003f3f3ff290 */ /* 0x000fea000fffe03f */
[----:B------:R-:W-:Y:S11]  /*10130*/  @P3 BRA `(.L_x_1188) ;  /* 0x0000001000003947 */ /* 0x000ff60003800000 */
.L_x_1175:
[----:B------:R-:W-:-:S07]  /*10140*/  IADD3 R225, R206, -0x1, RZ ;  /* 0xffffffffcee17810 */ /* 0x000fce0007ffe0ff */
.L_x_1188:
[----:B------:R-:W-:-:S13]  /*10150*/  ISETP.GE.AND P0, PT, R225, RZ, PT ;  /* 0x000000ffe100720c */ /* 0x000fda0003f06270 */
[----:B------:R-:W-:Y:S05]  /*10160*/  @!P0 BRA `(.L_x_1189) ;  /* 0x000029f000008947 */ /* 0x000fea0003800000 */
[----:B------:R-:W2:Y:S01]  /*10170*/  LDL.LU.64 R6, [R1] ;  /* 0x0000000001067983 */ /* 0x000ea20000300a00 */
[----:B------:R-:W-:Y:S01]  /*10180*/  MOV R139, R3 ;  /* 0x00000003008b7202 */ /* 0x000fe20000000f00 */
[----:B------:R-:W-:Y:S02]  /*10190*/  IMAD.MOV.U32 R137, RZ, RZ, R135 ;  /* 0x000000ffff897224 */ /* 0x000fe400078e0087 */
[----:B------:R-:W3:Y:S01]  /*101a0*/  LDL.LU.64 R4, [R1+0x30] ;  /* 0x0000300001047983 */ /* 0x000ee20000300a00 */
[----:B------:R-:W-:Y:S02]  /*101b0*/  IMAD.MOV.U32 R132, RZ, RZ, R136 ;  /* 0x000000ffff847224 */ /* 0x000fe400078e0088 */
[----:B------:R-:W-:Y:S01]  /*101c0*/  IMAD.MOV.U32 R138, RZ, RZ, R134 ;  /* 0x000000ffff8a7224 */ /* 0x000fe200078e0086 */
[----:B------:R-:W4:Y:S01]  /*101d0*/  LDL.64 R8, [R1+0x8] ;  /* 0x0000080001087983 */ /* 0x000f220000100a00 */
[----:B------:R-:W-:Y:S01]  /*101e0*/  ISETP.GE.AND P2, PT, R251, c[0x0][0x220], PT ;  /* 0x00008800fb007a0c */ /* 0x000fe20003f46270 */
[----:B--2---:R-:W-:Y:S01]  /*101f0*/  IMAD.MOV.U32 R3, RZ, RZ, R7 ;  /* 0x000000ffff037224 */ /* 0x004fe200078e0007 */
[----:B---3--:R-:W-:-:S05]  /*10200*/  MOV R2, R4 ;  /* 0x0000000400027202 */ /* 0x008fca0000000f00 */
[----:B------:R1:W-:Y:S01]  /*10210*/  STL.64 [R1], R2 ;  /* 0x0000000201007387 */ /* 0x0003e20000100a00 */
[----:B----4-:R-:W-:Y:S01]  /*10220*/  ISETP.GE.AND P3, PT, R8, c[0x0][0x220], PT ;  /* 0x0000880008007a0c */ /* 0x010fe20003f66270 */
[----:B------:R-:W-:Y:S05]  /*10230*/  BRA `(.L_x_1190) ;  /* 0x000002f000007947 */ /* 0x000fea0003800000 */
.L_x_1192:
[----:B------:R-:W2:Y:S01]  /*10240*/  LDL.64 R226, [R1+0x20] ;  /* 0x0000200001e27983 */ /* 0x000ea20000100a00 */
[----:B------:R-:W-:Y:S01]  /*10250*/  IADD3 R0, R225, -0x1, RZ ;  /* 0xffffffffe1007810 */ /* 0x000fe20007ffe0ff */
[----:B------:R-:W-:Y:S02]  /*10260*/  IMAD.MOV.U32 R133, RZ, RZ, c[0x0][0x198] ;  /* 0x00006600ff857624 */ /* 0x000fe400078e00ff */
[----:B------:R-:W3:Y:S01]  /*10270*/  LDL.64 R134, [R1+0x18] ;  /* 0x0000180001867983 */ /* 0x000ee20000100a00 */
[----:B------:R-:W-:Y:S01]  /*10280*/  SHF.R.S32.HI R2, RZ, 0x1f, R0 ;  /* 0x0000001fff027819 */ /* 0x000fe20000011400 */
[----:B------:R-:W-:Y:S02]  /*10290*/  IMAD.WIDE.U32 R4, R0, c[0x0][0x198], RZ ;  /* 0x0000660000047a25 */ /* 0x000fe400078e00ff */
[----:B------:R1:W-:Y:S02]  /*102a0*/  @P3 STS.128 [R224+0x8000], RZ ;  /* 0x008000ffe0003388 */ /* 0x0003e40000000c00 */
[----:B------:R-:W-:Y:S02]  /*102b0*/  IMAD R2, R2, c[0x0][0x198], RZ ;  /* 0x0000660002027a24 */ /* 0x000fe400078e02ff */
[----:B------:R-:W-:Y:S02]  /*102c0*/  IMAD.SHL.U32 R133, R133, 0x10, RZ ;  /* 0x0000001085857824 */ /* 0x000fe400078e00ff */
[----:B------:R-:W-:Y:S04]  /*102d0*/  IMAD R2, R0, c[0x0][0x19c], R2 ;  /* 0x0000670000027a24 */ /* 0x000fe800078e0202 */
[----:B------:R-:W-:Y:S02]  /*102e0*/  IMAD.IADD R3, R5, 0x1, R2 ;  /* 0x0000000105037824 */ /* 0x000fe400078e0202 */
[----:B---3--:R-:W-:Y:S01]  /*102f0*/  IMAD.MOV.U32 R134, RZ, RZ, 0x4 ;  /* 0x00000004ff867424 */ /* 0x008fe200078e00ff */
[----:B--2---:R-:W-:Y:S04]  /*10300*/  LEA R0, P1, R4, R226, 0x5 ;  /* 0x000000e204007211 */ /* 0x004fe800078228ff */
[----:B------:R-:W-:Y:S02]  /*10310*/  @!P3 LEA R10, P6, R0, c[0x0][0x168], 0x1 ;  /* 0x00005a00000aba11 */ /* 0x000fe400078c08ff */
[----:B------:R-:W-:Y:S02]  /*10320*/  LEA.HI.X R3, R4, R135, R3, 0x5, P1 ;  /* 0x0000008704037211 */ /* 0x000fe400008f2c03 */
[----:B------:R-:W-:Y:S01]  /*10330*/  IADD3 R2, P0, R133, R0, RZ ;  /* 0x0000000085027210 */ /* 0x000fe20007f1e0ff */
[----:B------:R-:W-:Y:S01]  /*10340*/  IMAD.MOV.U32 R133, RZ, RZ, c[0x0][0x198] ;  /* 0x00006600ff857624 */ /* 0x000fe200078e00ff */
[C-C-:B------:R-:W-:Y:S02]  /*10350*/  @!P3 LEA.HI.X R11, R0.reuse, c[0x0][0x16c], R3.reuse, 0x1, P6 ;  /* 0x00005b00000bba11 */ /* 0x140fe400030f0c03 */
[----:B------:R-:W-:Y:S02]  /*10360*/  @!P2 LEA R6, P1, R0, c[0x0][0x168], 0x1 ;  /* 0x00005a000006aa11 */ /* 0x000fe400078208ff */
[----:B------:R-:W-:Y:S01]  /*10370*/  @!P3 LEA R8, P5, R2, c[0x0][0x168], 0x1 ;  /* 0x00005a000208ba11 */ /* 0x000fe200078a08ff */
[----:B------:R-:W-:Y:S01]  /*10380*/  @!PT LDS RZ, [RZ] ;  /* 0x00000000fffff984 */ /* 0x000fe20000000800 */
[----:B------:R-:W-:Y:S01]  /*10390*/  @!PT LDS RZ, [RZ] ;  /* 0x00000000fffff984 */ /* 0x000fe20000000800 */
[----:B------:R-:W-:Y:S01]  /*103a0*/  @!PT LDS RZ, [RZ] ;  /* 0x00000000fffff984 */ /* 0x000fe20000000800 */
[----:B------:R1:W-:Y:S01]  /*103b0*/  @!P3 LDGSTS.E.BYPASS.LTC128B.128 [R224+0x8000], [R10.64] ;  /* 0x080000000ae0bfae */ /* 0x0003e2000b901d44 */
[----:B------:R-:W-:Y:S02]  /*103c0*/  SHF.L.U64.HI R133, R133, R134, c[0x0][0x19c] ;  /* 0x0000670085857619 */ /* 0x000fe40000010286 */
[--C-:B------:R-:W-:Y:S01]  /*103d0*/  @!P2 LEA.HI.X R7, R0, c[0x0][0x16c], R3.reuse, 0x1, P1 ;  /* 0x00005b000007aa11 */ /* 0x100fe200008f0c03 */
[----:B------:R1:W-:Y:S02]  /*103e0*/  @P2 STS.128 [R224+0x9000], RZ ;  /* 0x009000ffe0002388 */ /* 0x0003e40000000c00 */
[----:B------:R-:W-:Y:S01]  /*103f0*/  IMAD.X R5, R133, 0x1, R3, P0 ;  /* 0x0000000185057824 */ /* 0x000fe200000e0603 */
[C---:B------:R-:W-:Y:S01]  /*10400*/  @!P2 LEA R4, P0, R2.reuse, c[0x0][0x168], 0x1 ;  /* 0x00005a000204aa11 */ /* 0x040fe200078008ff */
[----:B------:R-:W-:Y:S01]  /*10410*/  @!PT LDS RZ, [RZ] ;  /* 0x00000000fffff984 */ /* 0x000fe20000000800 */
[----:B------:R-:W-:Y:S01]  /*10420*/  @!PT LDS RZ, [RZ] ;  /* 0x00000000fffff984 */ /* 0x000fe20000000800 */
[----:B------:R-:W-:Y:S01]  /*10430*/  @!PT LDS RZ, [RZ] ;  /* 0x00000000fffff984 */ /* 0x000fe20000000800 */
[----:B------:R1:W-:Y:S03]  /*10440*/  @!P2 LDGSTS.E.BYPASS.LTC128B.128 [R224+0x9000], [R6.64+0x80] ;  /* 0x0900008006e0afae */ /* 0x0003e6000b901d44 */
[C-C-:B------:R-:W-:Y:S01]  /*10450*/  @!P3 LEA.HI.X R9, R2.reuse, c[0x0][0x16c], R5.reuse, 0x1, P5 ;  /* 0x00005b000209ba11 */ /* 0x140fe200028f0c05 */
        /* <DEDUP_REMOVED lines=13> */
.L_x_1190:
[----:B-1----:R-:W2:Y:S01]  /*10530*/  LDL.64 R2, [R1] ;  /* 0x0000000001027983 */ /* 0x002ea20000100a00 */
[----:B------:R-:W-:Y:S04]  /*10540*/  DEPBAR.LE SB0, 0x0 ;  /* 0x000080000000791a */ /* 0x000fe80000000000 */
[----:B------:R-:W-:Y:S01]  /*10550*/  MOV R7, 0x5 ;  /* 0x0000000500077802 */ /* 0x000fe20000000f00 */
[----:B------:R-:W-:Y:S01]  /*10560*/  BAR.SYNC.DEFER_BLOCKING 0x0 ;  /* 0x0000000000007b1d */ /* 0x000fe20000010000 */
[----:B------:R-:W-:Y:S02]  /*10570*/  MOV R0, c[0x0][0x1a0] ;  /* 0x0000680000007a02 */ /* 0x000fe40000000f00 */
[----:B------:R-:W-:Y:S02]  /*10580*/  MOV R6, c[0x0][0x1a0] ;  /* 0x0000680000067a02 */ /* 0x000fe40000000f00 */
[----:B------:R-:W-:Y:S02]  /*10590*/  SHF.L.U64.HI R0, R0, R7, c[0x0][0x1a4] ;  /* 0x0000690000007619 */ /* 0x000fe40000010207 */
[----:B------:R-:W-:Y:S02]  /*105a0*/  SHF.L.U32 R6, R6, 0x5, RZ ;  /* 0x0000000506067819 */ /* 0x000fe400000006ff */
[----:B------:R-:W-:Y:S01]  /*105b0*/  SHF.R.S32.HI R4, RZ, 0x1f, R225 ;  /* 0x0000001fff047819 */ /* 0x000fe200000114e1 */
[----:B------:R-:W-:Y:S01]  /*105c0*/  IMAD R0, R0, R225, RZ ;  /* 0x000000e100007224 */ /* 0x000fe200078e02ff */
[----:B------:R-:W-:Y:S02]  /*105d0*/  MOV R5, c[0x0][0x1a0] ;  /* 0x0000680000057a02 */ /* 0x000fe40000000f00 */
[----:B------:R-:W-:Y:S01]  /*105e0*/  MOV R12, 0x4 ;  /* 0x00000004000c7802 */ /* 0x000fe20000000f00 */
[-C--:B------:R-:W-:Y:S01]  /*105f0*/  IMAD R4, R4, R6.reuse, R0 ;  /* 0x0000000604047224 */ /* 0x080fe200078e0200 */
[----:B------:R-:W-:Y:S01]  /*10600*/  SHF.L.U32 R5, R5, 0x4, RZ ;  /* 0x0000000405057819 */ /* 0x000fe200000006ff */
[----:B------:R-:W-:Y:S01]  /*10610*/  @P3 STS.128 [R224+0xa000], RZ ;  /* 0x00a000ffe0003388 */ /* 0x000fe20000000c00 */
[----:B--2---:R-:W-:Y:S05]  /*10620*/  IMAD.WIDE.U32 R2, R225, R6, R2 ;  /* 0x00000006e1027225 */ /* 0x004fea00078e0002 */
[C---:B------:R-:W-:Y:S02]  /*10630*/  @!P3 LEA R10, P5, R2.reuse, c[0x0][0x170], 0x1 ;  /* 0x00005c00020aba11 */ /* 0x040fe400078a08ff */
[----:B------:R-:W-:Y:S02]  /*10640*/  IADD3 R3, R3, R4, RZ ;  /* 0x0000000403037210 */ /* 0x000fe40007ffe0ff */
[C---:B------:R-:W-:Y:S02]  /*10650*/  @!P2 LEA R6, P1, R2.reuse, c[0x0][0x170], 0x1 ;  /* 0x00005c000206aa11 */ /* 0x040fe400078208ff */
[C-C-:B------:R-:W-:Y:S02]  /*10660*/  @!P3 LEA.HI.X R11, R2.reuse, c[0x0][0x174], R3.reuse, 0x1, P5 ;  /* 0x00005d00020bba11 */ /* 0x140fe400028f0c03 */
[----:B------:R-:W-:Y:S02]  /*10670*/  @!P2 LEA.HI.X R7, R2, c[0x0][0x174], R3, 0x1, P1 ;  /* 0x00005d000207aa11 */ /* 0x000fe400008f0c03 */
[----:B------:R-:W-:Y:S01]  /*10680*/  IADD3 R0, P0, R5, R2, RZ ;  /* 0x0000000205007210 */ /* 0x000fe20007f1e0ff */
[----:B------:R-:W-:Y:S01]  /*10690*/  @!PT LDS RZ, [RZ] ;  /* 0x00000000fffff984 */ /* 0x000fe20000000800 */
[----:B------:R-:W-:Y:S01]  /*106a0*/  @!PT LDS RZ, [RZ] ;  /* 0x00000000fffff984 */ /* 0x000fe20000000800 */
[----:B------:R-:W-:Y:S01]  /*106b0*/  @!PT LDS RZ, [RZ] ;  /* 0x00000000fffff984 */ /* 0x000fe20000000800 */
[----:B------:R1:W-:Y:S01]  /*106c0*/  @!P3 LDGSTS.E.BYPASS.LTC128B.128 [R224+0xa000], [R10.64] ;  /* 0x0a0000000ae0bfae */ /* 0x0003e2000b901d44 */
[----:B------:R-:W-:Y:S02]  /*106d0*/  MOV R5, c[0x0][0x1a0] ;  /* 0x0000680000057a02 */ /* 0x000fe40000000f00 */
[C---:B------:R-:W-:Y:S02]  /*106e0*/  @!P3 LEA R8, P4, R0.reuse, c[0x0][0x170], 0x1 ;  /* 0x00005c000008ba11 */ /* 0x040fe400078808ff */
[----:B------:R-:W-:Y:S03]  /*106f0*/  SHF.L.U64.HI R5, R5, R12, c[0x0][0x1a4] ;  /* 0x0000690005057619 */ /* 0x000fe6000001020c */
[----:B------:R-:W-:Y:S01]  /*10700*/  @P2 STS.128 [R224+0xb000], RZ ;  /* 0x00b000ffe0002388 */ /* 0x000fe20000000c00 */
[----:B------:R-:W-:Y:S02]  /*10710*/  IADD3.X R5, R5, R3, RZ, P0, !PT ;  /* 0x0000000305057210 */ /* 0x000fe400007fe4ff */
[C---:B------:R-:W-:Y:S02]  /*10720*/  @!P2 LEA R4, P0, R0.reuse, c[0x0][0x170], 0x1 ;  /* 0x00005c000004aa11 */ /* 0x040fe400078008ff */
[C-C-:B------:R-:W-:Y:S02]  /*10730*/  @!P3 LEA.HI.X R9, R0.reuse, c[0x0][0x174], R5.reuse, 0x1, P4 ;  /* 0x00005d000009ba11 */ /* 0x140fe400020f0c05 */
[----:B------:R-:W-:Y:S01]  /*10740*/  @!P2 LEA.HI.X R5, R0, c[0x0][0x174], R5, 0x1, P0 ;  /* 0x00005d000005aa11 */ /* 0x000fe200000f0c05 */
[----:B------:R-:W-:Y:S01]  /*10750*/  @!PT LDS RZ, [RZ] ;  /* 0x00000000fffff984 */ /* 0x000fe20000000800 */
[----:B------:R-:W-:Y:S01]  /*10760*/  @!PT LDS RZ, [RZ] ;  /* 0x00000000fffff984 */ /* 0x000fe20000000800 */
[----:B------:R-:W-:Y:S01]  /*10770*/  @!PT LDS RZ, [RZ] ;  /* 0x00000000fffff984 */ /* 0x000fe20000000800 */
[----:B------:R2:W-:Y:S01]  /*10780*/  @!P2 LDGSTS.E.BYPASS.LTC128B.128 [R224+0xb000], [R6.64+0x80] ;  /* 0x0b00008006e0afae */ /* 0x0005e2000b901d44 */
[----:B------:R-:W-:Y:S07]  /*10790*/  ISETP.GT.AND P4, PT, R225, RZ, PT ;  /* 0x000000ffe100720c */ /* 0x000fee0003f84270 */
        /* <DEDUP_REMOVED lines=11> */
[----:B------:R-:W2:Y:S08]  /*10850*/  LDSM.16.M88.4 R16, [R212+0x8000] ;  /* 0x00800000d410783b */ /* 0x000eb00000000200 */
[----:B------:R-:W1:Y:S08]  /*10860*/  LDSM.16.M88.4 R28, [R214+0x2000] ;  /* 0x00200000d61c783b */ /* 0x000e700000000200 */
[----:B------:R-:W3:Y:S08]  /*10870*/  LDSM.16.M88.4 R140, [R212+0x8800] ;  /* 0x00880000d48c783b */ /* 0x000ef00000000200 */
[----:B------:R-:W0:Y:S08]  /*10880*/  LDGDEPBAR ;  /* 0x00000000000079af */ /* 0x000e300000000000 */
[----:B------:R-:W-:Y:S01]  /*10890*/  LDSM.16.M88.4 R176, [R216] ;  /* 0x00000000d8b0783b */ /* 0x000fe20000000200 */
[-C--:B--2---:R-:W-:Y:S07]  /*108a0*/  HMMA.16816.F32 R4, R32, R16.reuse, RZ ;  /* 0x000000102004723c */ /* 0x084fee00000018ff */
[----:B------:R-:W2:Y:S01]  /*108b0*/  LDSM.16.M88.4 R180, [R223] ;  /* 0x00000000dfb4783b */ /* 0x000ea20000000200 */
[C---:B-1----:R-:W-:Y:S07]  /*108c0*/  HMMA.16816.F32 R8, R28.reuse, R16, RZ ;  /* 0x000000101c08723c */ /* 0x042fee00000018ff */
[----:B------:R-:W1:Y:S01]  /*108d0*/  LDSM.16.M88.4 R184, [R216+0x2000] ;  /* 0x00200000d8b8783b */ /* 0x000e620000000200 */
[-C--:B------:R-:W-:Y:S07]  /*108e0*/  HMMA.16816.F32 R12, R28, R18.reuse, RZ ;  /* 0x000000121c0c723c */ /* 0x080fee00000018ff */
[----:B------:R-:W4:Y:S01]  /*108f0*/  LDSM.16.M88.4 R188, [R223+0x800] ;  /* 0x00080000dfbc783b */ /* 0x000f220000000200 */
[C---:B------:R-:W-:Y:S07]  /*10900*/  HMMA.16816.F32 R16, R32.reuse, R18, RZ ;  /* 0x000000122010723c */ /* 0x040fee00000018ff */
[----:B------:R-:W-:Y:S01]  /*10910*/  LDSM.16.M88.4 R192, [R222] ;  /* 0x00000000dec0783b */ /* 0x000fe20000000200 */
[-C--:B---3--:R-:W-:Y:S07]  /*10920*/  HMMA.16816.F32 R20, R32, R140.reuse, RZ ;  /* 0x0000008c2014723c */ /* 0x088fee00000018ff */
[----:B------:R-:W3:Y:S01]  /*10930*/  LDSM.16.M88.4 R196, [R221+0x8000] ;  /* 0x00800000ddc4783b */ /* 0x000ee20000000200 */
[C---:B------:R-:W-:Y:S07]  /*10940*/  HMMA.16816.F32 R24, R28.reuse, R140, RZ ;  /* 0x0000008c1c18723c */ /* 0x040fee00000018ff */
[----:B------:R-:W-:Y:S01]  /*10950*/  LDSM.16.M88.4 R200, [R221+0x8800] ;  /* 0x00880000ddc8783b */ /* 0x000fe20000000200 */
[-C--:B------:R-:W-:Y:S07]  /*10960*/  HMMA.16816.F32 R28, R28, R142.reuse, RZ ;  /* 0x0000008e1c1c723c */ /* 0x080fee00000018ff */
[----:B------:R-:W-:Y:S01]  /*10970*/  LDSM.16.M88.4 R204, [R220] ;  /* 0x00000000dccc783b */ /* 0x000fe20000000200 */
[----:B------:R-:W-:Y:S07]  /*10980*/  HMMA.16816.F32 R32, R32, R142, RZ ;  /* 0x0000008e2020723c */ /* 0x000fee00000018ff */
[----:B------:R-:W5:Y:S01]  /*10990*/  LDSM.16.M88.4 R140, [R222+0x2000] ;  /* 0x00200000de8c783b */ /* 0x000f620000000200 */
[-C--:B--2---:R-:W-:Y:S07]  /*109a0*/  HMMA.16816.F32 R4, R176, R180.reuse, R4 ;  /* 0x000000b4b004723c */ /* 0x084fee0000001804 */
[----:B------:R-:W2:Y:S01]  /*109b0*/  LDSM.16.M88.4 R208, [R219] ;  /* 0x00000000dbd0783b */ /* 0x000ea20000000200 */
[C---:B-1----:R-:W-:Y:S08]  /*109c0*/  HMMA.16816.F32 R8, R184.reuse, R180, R8 ;  /* 0x000000b4b808723c */ /* 0x042ff00000001808 */
[-C--:B------:R-:W-:Y:S08]  /*109d0*/  HMMA.16816.F32 R12, R184, R182.reuse, R12 ;  /* 0x000000b6b80c723c */ /* 0x080ff0000000180c */
[C---:B------:R-:W-:Y:S01]  /*109e0*/  HMMA.16816.F32 R16, R176.reuse, R182, R16 ;  /* 0x000000b6b010723c */ /* 0x040fe20000001810 */
[----:B------:R-:W-:Y:S07]  /*109f0*/  LDSM.16.M88.4 R180, [R219+0x800] ;  /* 0x00080000dbb4783b */ /* 0x000fee0000000200 */
[-C--:B----4-:R-:W-:Y:S08]  /*10a00*/  HMMA.16816.F32 R20, R176, R188.reuse, R20 ;  /* 0x000000bcb014723c */ /* 0x090ff00000001814 */
[C---:B------:R-:W-:Y:S08]  /*10a10*/  HMMA.16816.F32 R24, R184.reuse, R188, R24 ;  /* 0x000000bcb818723c */ /* 0x040ff00000001818 */
[-C--:B------:R-:W-:Y:S01]  /*10a20*/  HMMA.16816.F32 R28, R184, R190.reuse, R28 ;  /* 0x000000beb81c723c */ /* 0x080fe2000000181c */
[----:B------:R-:W-:Y:S07]  /*10a30*/  LDSM.16.M88.4 R184, [R214+0x4000] ;  /* 0x00400000d6b8783b */ /* 0x000fee0000000200 */
[----:B------:R-:W-:Y:S01]  /*10a40*/  HMMA.16816.F32 R32, R176, R190, R32 ;  /* 0x000000beb020723c */ /* 0x000fe20000001820 */
[----:B------:R-:W1:Y:S07]  /*10a50*/  LDSM.16.M88.4 R176, [R220+0x2000] ;  /* 0x00200000dcb0783b */ /* 0x000e6e0000000200 */
[-C--:B---3--:R-:W-:Y:S01]  /*10a60*/  HMMA.16816.F32 R4, R192, R196.reuse, R4 ;  /* 0x000000c4c004723c */ /* 0x088fe20000001804 */
[----:B------:R-:W3:Y:S07]  /*10a70*/  LDSM.16.M88.4 R188, [R212+0x9000] ;  /* 0x00900000d4bc783b */ /* 0x000eee0000000200 */
[C---:B-----5:R-:W-:Y:S08]  /*10a80*/  HMMA.16816.F32 R8, R140.reuse, R196, R8 ;  /* 0x000000c48c08723c */ /* 0x060ff00000001808 */
[-C--:B------:R-:W-:Y:S08]  /*10a90*/  HMMA.16816.F32 R12, R140, R198.reuse, R12 ;  /* 0x000000c68c0c723c */ /* 0x080ff0000000180c */
[C---:B------:R-:W-:Y:S01]  /*10aa0*/  HMMA.16816.F32 R16, R192.reuse, R198, R16 ;  /* 0x000000c6c010723c */ /* 0x040fe20000001810 */
[----:B------:R-:W-:Y:S07]  /*10ab0*/  LDSM.16.M88.4 R196, [R216+0x4000] ;  /* 0x00400000d8c4783b */ /* 0x000fee0000000200 */
[-C--:B------:R-:W-:Y:S08]  /*10ac0*/  HMMA.16816.F32 R20, R192, R200.reuse, R20 ;  /* 0x000000c8c014723c */ /* 0x080ff00000001814 */
[C---:B------:R-:W-:Y:S08]  /*10ad0*/  HMMA.16816.F32 R24, R140.reuse, R200, R24 ;  /* 0x000000c88c18723c */ /* 0x040ff00000001818 */
[-C--:B------:R-:W-:Y:S01]  /*10ae0*/  HMMA.16816.F32 R28, R140, R202.reuse, R28 ;  /* 0x000000ca8c1c723c */ /* 0x080fe2000000181c */
[----:B------:R-:W4:Y:S07]  /*10af0*/  LDSM.16.M88.4 R140, [R214+0x6000] ;  /* 0x00600000d68c783b */ /* 0x000f2e0000000200 */
[----:B------:R-:W-:Y:S01]  /*10b00*/  HMMA.16816.F32 R32, R192, R202, R32 ;  /* 0x000000cac020723c */ /* 0x000fe20000001820 */
[----:B------:R-:W5:Y:S07]  /*10b10*/  LDSM.16.M88.4 R192, [R212+0x9800] ;  /* 0x00980000d4c0783b */ /* 0x000f6e0000000200 */
[-C--:B--2---:R-:W-:Y:S01]  /*10b20*/  HMMA.16816.F32 R4, R204, R208.reuse, R4 ;  /* 0x000000d0cc04723c */ /* 0x084fe20000001804 */
[----:B------:R-:W2:Y:S07]  /*10b30*/  LDSM.16.M88.4 R200, [R223+0x1000] ;  /* 0x00100000dfc8783b */ /* 0x000eae0000000200 */
        /* <DEDUP_REMOVED lines=9> */
[----:B------:R-:W1:Y:S07]  /*10bd0*/  LDSM.16.M88.4 R180, [R223+0x1800] ;  /* 0x00180000dfb4783b */ /* 0x000e6e0000000200 */
[-C--:B---3--:R-:W-:Y:S01]  /*10be0*/  HMMA.16816.F32 R4, R184, R188.reuse, R4 ;  /* 0x000000bcb804723c */ /* 0x088fe20000001804 */
[----:B------:R-:W3:Y:S07]  /*10bf0*/  LDSM.16.M88.4 R204, [R222+0x4000] ;  /* 0x00400000decc783b */ /* 0x000eee0000000200 */
[C---:B----4-:R-:W-:Y:S08]  /*10c00*/  HMMA.16816.F32 R8, R140.reuse, R188, R8 ;  /* 0x000000bc8c08723c */ /* 0x050ff00000001808 */
[-C--:B------:R-:W-:Y:S08]  /*10c10*/  HMMA.16816.F32 R12, R140, R190.reuse, R12 ;  /* 0x000000be8c0c723c */ /* 0x080ff0000000180c */
[C---:B------:R-:W-:Y:S01]  /*10c20*/  HMMA.16816.F32 R16, R184.reuse, R190, R16 ;  /* 0x000000beb810723c */ /* 0x040fe20000001810 */
[----:B------:R-:W-:Y:S07]  /*10c30*/  LDSM.16.M88.4 R188, [R220+0x4000] ;  /* 0x00400000dcbc783b */ /* 0x000fee0000000200 */
[-C--:B-----5:R-:W-:Y:S08]  /*10c40*/  HMMA.16816.F32 R20, R184, R192.reuse, R20 ;  /* 0x000000c0b814723c */ /* 0x0a0ff00000001814 */
        /* <DEDUP_REMOVED lines=9> */
[C---:B------:R-:W-:Y:S08]  /*10ce0*/  HMMA.16816.F32 R16, R196.reuse, R202, R16 ;  /* 0x000000cac410723c */ /* 0x040ff00000001810 */
[-C--:B------:R-:W-:Y:S08]  /*10cf0*/  HMMA.16816.F32 R20, R196, R180.reuse, R20 ;  /* 0x000000b4c414723c */ /* 0x080ff00000001814 */
[C---:B------:R-:W-:Y:S08]  /*10d00*/  HMMA.16816.F32 R24, R176.reuse, R180, R24 ;  /* 0x000000b4b018723c */ /* 0x040ff00000001818 */
[-C--:B------:R-:W-:Y:S01]  /*10d10*/  HMMA.16816.F32 R28, R176, R182.reuse, R28 ;  /* 0x000000b6b01c723c */ /* 0x080fe2000000181c */
[----:B------:R-:W1:Y:S07]  /*10d20*/  LDSM.16.M88.4 R176, [R220+0x6000] ;  /* 0x00600000dcb0783b */ /* 0x000e6e0000000200 */
[----:B------:R-:W-:Y:S08]  /*10d30*/  HMMA.16816.F32 R32, R196, R182, R32 ;  /* 0x000000b6c420723c */ /* 0x000ff00000001820 */
[-C--:B---3--:R-:W-:Y:S08]  /*10d40*/  HMMA.16816.F32 R4, R204, R208.reuse, R4 ;  /* 0x000000d0cc04723c */ /* 0x088ff00000001804 */
[C---:B----4-:R-:W-:Y:S08]  /*10d50*/  HMMA.16816.F32 R8, R140.reuse, R208, R8 ;  /* 0x000000d08c08723c */ /* 0x050ff00000001808 */
[-C--:B------:R-:W-:Y:S08]  /*10d60*/  HMMA.16816.F32 R12, R140, R210.reuse, R12 ;  /* 0x000000d28c0c723c */ /* 0x080ff0000000180c */
[C---:B------:R-:W-:Y:S08]  /*10d70*/  HMMA.16816.F32 R16, R204.reuse, R210, R16 ;  /* 0x000000d2cc10723c */ /* 0x040ff00000001810 */
[-C--:B-----5:R-:W-:Y:S08]  /*10d80*/  HMMA.16816.F32 R20, R204, R184.reuse, R20 ;  /* 0x000000b8cc14723c */ /* 0x0a0ff00000001814 */
[C---:B------:R-:W-:Y:S08]  /*10d90*/  HMMA.16816.F32 R24, R140.reuse, R184, R24 ;  /* 0x000000b88c18723c */ /* 0x040ff00000001818 */
[-C--:B------:R-:W-:Y:S08]  /*10da0*/  HMMA.16816.F32 R28, R140, R186.reuse, R28 ;  /* 0x000000ba8c1c723c */ /* 0x080ff0000000181c */
[----:B------:R-:W-:Y:S08]  /*10db0*/  HMMA.16816.F32 R32, R204, R186, R32 ;  /* 0x000000bacc20723c */ /* 0x000ff00000001820 */
[-C--:B--2---:R-:W-:Y:S08]  /*10dc0*/  HMMA.16816.F32 R4, R188, R192.reuse, R4 ;  /* 0x000000c0bc04723c */ /* 0x084ff00000001804 */
[C---:B-1----:R-:W-:Y:S08]  /*10dd0*/  HMMA.16816.F32 R8, R176.reuse, R192, R8 ;  /* 0x000000c0b008723c */ /* 0x042ff00000001808 */
        /* <DEDUP_REMOVED lines=16> */
[----:B------:R-:W-:Y:S07]  /*10ee0*/  FMUL.FTZ R11, R11, c[0x0][0x2ec] ;  /* 0x0000bb000b0b7a20 */ /* 0x000fee0000410000 */
        /* <DEDUP_REMOVED lines=12> */
[----:B------:R2:W1:Y:S01]  /*10fb0*/  MUFU.TANH R187, R9 ;  /* 0x0000000900bb7308 */ /* 0x0004620000002400 */
[-C--:B----4-:R-:W-:Y:S05]  /*10fc0*/  HMMA.16816.F32 R20, R188, R4.reuse, R20 ;  /* 0x00000004bc14723c */ /* 0x090fea0000001814 */
[----:B-----5:R-:W-:Y:S04]  /*10fd0*/  FMUL.FTZ R15, R19, c[0x0][0x2ec] ;  /* 0x0000bb00130f7a20 */ /* 0x020fe80000410000 */
[----:B------:R2:W4:Y:S01]  /*10fe0*/  MUFU.TANH R180, R10 ;  /* 0x0000000a00b47308 */ /* 0x0005220000002400 */
[C---:B------:R-:W-:Y:S09]  /*10ff0*/  HMMA.16816.F32 R24, R176.reuse, R4, R24 ;  /* 0x00000004b018723c */ /* 0x040ff20000001818 */
[----:B------:R2:W1:Y:S01]  /*11000*/  MUFU.TANH R193, R11 ;  /* 0x0000000b00c17308 */ /* 0x0004620000002400 */
[-C--:B------:R-:W-:Y:S04]  /*11010*/  HMMA.16816.F32 R28, R176, R6.reuse, R28 ;  /* 0x00000006b01c723c */ /* 0x080fe8000000181c */
[----:B------:R-:W-:Y:S04]  /*11020*/  FMUL.FTZ R20, R20, c[0x0][0x2ec] ;  /* 0x0000bb0014147a20 */ /* 0x000fe80000410000 */
[----:B------:R-:W-:Y:S01]  /*11030*/  HMMA.16816.F32 R32, R188, R6, R32 ;  /* 0x00000006bc20723c */ /* 0x000fe20000001820 */
[----:B------:R-:W1:Y:S03]  /*11040*/  MUFU.TANH R14, R14 ;  /* 0x0000000e000e7308 */ /* 0x000e660000002400 */
        /* <DEDUP_REMOVED lines=35> */
.L_x_1191:
[----:B------:R-:W-:Y:S01]  /*11280*/  FMNMX.FTZ R0, R142, R132, !PT ;  /* 0x000000848e007209 */ /* 0x000fe20007810000 */
[----:B------:R-:W-:Y:S01]  /*11290*/  LDSM.16.MT88.4 R20, [R213+0xa000] ;  /* 0x00a00000d514783b */ /* 0x000fe20000004200 */
[----:B------:R-:W-:Y:S02]  /*112a0*/  IADD3 R225, R225, -0x1, RZ ;  /* 0xffffffffe1e17810 */ /* 0x000fe40007ffe0ff */
[----:B------:R-:W-:Y:S02]  /*112b0*/  FMNMX.FTZ R2, R181, R0, !PT ;  /* 0x00000000b5027209 */ /* 0x000fe40007810000 */
[----:B------:R-:W-:Y:S02]  /*112c0*/  FMNMX.FTZ R0, R143, R137, !PT ;  /* 0x000000898f007209 */ /* 0x000fe40007810000 */
        /* <DEDUP_REMOVED lines=95> */
[----:B--2---:R-:W-:Y:S01]  /*118c0*/  FMUL.FTZ R8, R2, R144 ;  /* 0x0000009002087220 */ /* 0x004fe20000410000 */
[----:B------:R-:W-:Y:S01]  /*118d0*/  FSETP.NEU.FTZ.AND P0, PT, R3, -INF , PT ;  /* 0xff8000000300780b */ /* 0x000fe20003f1d000 */
[--C-:B---3--:R-:W-:Y:S02]  /*118e0*/  FFMA.FTZ R4, R183, c[0x0][0x23c], -R138.reuse ;  /* 0x00008f00b7047a23 */ /* 0x108fe4000001088a */
[----:B------:R-:W-:Y:S01]  /*118f0*/  FFMA.FTZ R9, R186, c[0x0][0x23c], -R139 ;  /* 0x00008f00ba097a23 */ /* 0x000fe2000001088b */
[----:B------:R-:W-:Y:S01]  /*11900*/  FSEL R142, R142, RZ, P0 ;  /* 0x000000ff8e8e7208 */ /* 0x000fe20000000000 */
[----:B------:R-:W-:Y:S02]  /*11910*/  FMUL.FTZ R39, R132, R39 ;  /* 0x0000002784277220 */ /* 0x000fe40000410000 */
        /* <DEDUP_REMOVED lines=9> */
[C---:B-1----:R-:W-:Y:S02]  /*119b0*/  FMUL.FTZ R5, R133.reuse, R149 ;  /* 0x0000009585057220 */ /* 0x042fe40000410000 */
[C---:B------:R-:W-:Y:S02]  /*119c0*/  FMUL.FTZ R53, R133.reuse, R53 ;  /* 0x0000003585357220 */ /* 0x040fe40000410000 */
[C---:B------:R-:W-:Y:S01]  /*119d0*/  FMUL.FTZ R54, R132.reuse, R54 ;  /* 0x0000003684367220 */ /* 0x040fe20000410000 */
[----:B------:R1:W-:Y:S01]  /*119e0*/  MUFU.EX2 R229, R143 ;  /* 0x0000008f00e57308 */ /* 0x0003e20000000800 */
[----:B------:R-:W-:Y:S02]  /*119f0*/  FMUL.FTZ R55, R132, R55 ;  /* 0x0000003784377220 */ /* 0x000fe40000410000 */
[----:B------:R-:W-:Y:S01]  /*11a00*/  FMUL.FTZ R56, R2, R56 ;  /* 0x0000003802387220 */ /* 0x000fe20000410000 */
[----:B--2---:R-:W-:Y:S01]  /*11a10*/  F2FP.PACK_AB R149, R242, R240 ;  /* 0x000000f0f295723e */ /* 0x004fe200000000ff */
[--C-:B------:R-:W-:Y:S02]  /*11a20*/  FFMA.FTZ R4, R14, c[0x0][0x23c], -R137.reuse ;  /* 0x00008f000e047a23 */ /* 0x100fe40000010889 */
[C---:B------:R-:W-:Y:S02]  /*11a30*/  FMUL.FTZ R57, R2.reuse, R57 ;  /* 0x0000003902397220 */ /* 0x040fe40000410000 */
[C---:B------:R-:W-:Y:S01]  /*11a40*/  FMUL.FTZ R60, R2.reuse, R60 ;  /* 0x0000003c023c7220 */ /* 0x040fe20000410000 */
[----:B------:R2:W-:Y:S01]  /*11a50*/  MUFU.EX2 R243, R4 ;  /* 0x0000000400f37308 */ /* 0x0005e20000000800 */
[----:B------:R-:W-:Y:S02]  /*11a60*/  FMUL.FTZ R61, R2, R61 ;  /* 0x0000003d023d7220 */ /* 0x000fe40000410000 */
[----:B------:R-:W-:Y:S02]  /*11a70*/  FMUL.FTZ R64, R133, R64 ;  /* 0x0000004085407220 */ /* 0x000fe40000410000 */
[C---:B---3--:R-:W-:Y:S02]  /*11a80*/  FMUL.FTZ R10, R0.reuse, R146 ;  /* 0x00000092000a7220 */ /* 0x048fe40000410000 */
[C---:B------:R-:W-:Y:S02]  /*11a90*/  FMUL.FTZ R11, R0.reuse, R147 ;  /* 0x00000093000b7220 */ /* 0x040fe40000410000 */
[C---:B------:R-:W-:Y:S01]  /*11aa0*/  FMUL.FTZ R14, R0.reuse, R154 ;  /* 0x0000009a000e7220 */ /* 0x040fe20000410000 */
[----:B------:R3:W-:Y:S01]  /*11ab0*/  MUFU.EX2 R237, R9 ;  /* 0x0000000900ed7308 */ /* 0x0007e20000000800 */
[C---:B------:R-:W-:Y:S02]  /*11ac0*/  FMUL.FTZ R15, R0.reuse, R155 ;  /* 0x0000009b000f7220 */ /* 0x040fe40000410000 */
[----:B------:R-:W-:Y:S02]  /*11ad0*/  FMUL.FTZ R42, R0, R42 ;  /* 0x0000002a002a7220 */ /* 0x000fe40000410000 */
[--C-:B-1----:R-:W-:Y:S02]  /*11ae0*/  FFMA.FTZ R143, R196, c[0x0][0x23c], -R138.reuse ;  /* 0x00008f00c48f7a23 */ /* 0x102fe4000001088a */
[C---:B------:R-:W-:Y:S02]  /*11af0*/  FMUL.FTZ R43, R0.reuse, R43 ;  /* 0x0000002b002b7220 */ /* 0x040fe40000410000 */
[C---:B------:R-:W-:Y:S01]  /*11b00*/  FMUL.FTZ R46, R0.reuse, R46 ;  /* 0x0000002e002e7220 */ /* 0x040fe20000410000 */
[----:B------:R1:W-:Y:S01]  /*11b10*/  MUFU.EX2 R228, R143 ;  /* 0x0000008f00e47308 */ /* 0x0003e20000000800 */
[C---:B------:R-:W-:Y:S02]  /*11b20*/  FMUL.FTZ R47, R0.reuse, R47 ;  /* 0x0000002f002f7220 */ /* 0x040fe40000410000 */
[----:B------:R-:W-:Y:S02]  /*11b30*/  FMUL.FTZ R58, R0, R58 ;  /* 0x0000003a003a7220 */ /* 0x000fe40000410000 */
[--C-:B--2---:R-:W-:Y:S02]  /*11b40*/  FFMA.FTZ R4, R13, c[0x0][0x23c], -R137.reuse ;  /* 0x00008f000d047a23 */ /* 0x104fe40000010889 */
[----:B------:R-:W-:Y:S02]  /*11b50*/  FMUL.FTZ R13, R2, R153 ;  /* 0x00000099020d7220 */ /* 0x000fe40000410000 */
[C---:B------:R-:W-:Y:S01]  /*11b60*/  FMUL.FTZ R59, R0.reuse, R59 ;  /* 0x0000003b003b7220 */ /* 0x040fe20000410000 */
[----:B------:R2:W4:Y:S01]  /*11b70*/  MUFU.EX2 R245, R4 ;  /* 0x0000000400f57308 */ /* 0x0005220000000800 */
[C---:B------:R-:W-:Y:S02]  /*11b80*/  FMUL.FTZ R62, R0.reuse, R62 ;  /* 0x0000003e003e7220 */ /* 0x040fe40000410000 */
[----:B------:R-:W-:Y:S02]  /*11b90*/  FMUL.FTZ R63, R0, R63 ;  /* 0x0000003f003f7220 */ /* 0x000fe40000410000 */
[----:B---3--:R-:W-:Y:S02]  /*11ba0*/  FMUL.FTZ R9, R2, R145 ;  /* 0x0000009102097220 */ /* 0x008fe40000410000 */
        /* <DEDUP_REMOVED lines=9> */
[--C-:B--2---:R-:W-:Y:S01]  /*11c40*/  FFMA.FTZ R4, R12, c[0x0][0x23c], -R138.reuse ;  /* 0x00008f000c047a23 */ /* 0x104fe2000001088a */
[----:B----4-:R-:W-:Y:S01]  /*11c50*/  F2FP.PACK_AB R150, R245, R243 ;  /* 0x000000f3f596723e */ /* 0x010fe200000000ff */
[C---:B------:R-:W-:Y:S02]  /*11c60*/  FMUL.FTZ R12, R2.reuse, R152 ;  /* 0x00000098020c7220 */ /* 0x040fe40000410000 */
[----:B------:R-:W2:Y:S01]  /*11c70*/  LDSM.16.MT88.4 R152, [R218+0xa000] ;  /* 0x00a00000da98783b */ /* 0x000ea20000004200 */
[----:B------:R-:W3:Y:S01]  /*11c80*/  MUFU.EX2 R239, R4 ;  /* 0x0000000400ef7308 */ /* 0x000ee20000000800 */
        /* <DEDUP_REMOVED lines=13> */
[----:B---3--:R-:W-:Y:S01]  /*11d60*/  F2FP.PACK_AB R151, R241, R239 ;  /* 0x000000eff197723e */ /* 0x008fe200000000ff */
        /* <DEDUP_REMOVED lines=22> */
[--C-:B---3--:R-:W-:Y:S02]  /*11ed0*/  FFMA.FTZ R137, R190, c[0x0][0x23c], -R138.reuse ;  /* 0x00008f00be897a23 */ /* 0x108fe4000001088a */
        /* <DEDUP_REMOVED lines=8> */
[----:B------:R-:W4:Y:S01]  /*11f60*/  MUFU.EX2 R209, R138 ;  /* 0x0000008a00d17308 */ /* 0x000f220000000800 */
        /* <DEDUP_REMOVED lines=8> */
[C---:B------:R-:W-:Y:S02]  /*11ff0*/  FMUL.FTZ R100, R133.reuse, R100 ;  /* 0x0000006485647220 */ /* 0x040fe40000410000 */
[--C-:B---3--:R-:W-:Y:S02]  /*12000*/  FFMA.FTZ R137, R198, c[0x0][0x23c], -R139.reuse ;  /* 0x00008f00c6897a23 */ /* 0x108fe4000001088b */
[----:B------:R-:W-:Y:S02]  /*12010*/  FMUL.FTZ R101, R133, R101 ;  /* 0x0000006585657220 */ /* 0x000fe40000410000 */
[C---:B------:R-:W-:Y:S01]  /*12020*/  FMUL.FTZ R102, R132.reuse, R102 ;  /* 0x0000006684667220 */ /* 0x040fe20000410000 */
[----:B------:R3:W-:Y:S01]  /*12030*/  MUFU.EX2 R208, R137 ;  /* 0x0000008900d07308 */ /* 0x0007e20000000800 */
[----:B------:R-:W-:Y:S02]  /*12040*/  FMUL.FTZ R103, R132, R103 ;  /* 0x0000006784677220 */ /* 0x000fe40000410000 */
[C---:B------:R-:W-:Y:S01]  /*12050*/  FMUL.FTZ R104, R2.reuse, R104 ;  /* 0x0000006802687220 */ /* 0x040fe20000410000 */
[----:B----4-:R-:W-:Y:S01]  /*12060*/  F2FP.PACK_AB R143, R209, R210 ;  /* 0x000000d2d18f723e */ /* 0x010fe200000000ff */
        /* <DEDUP_REMOVED lines=11> */
[----:B------:R-:W-:Y:S01]  /*12120*/  LDSM.16.MT88.4 R196, [R218+0xb800] ;  /* 0x00b80000dac4783b */ /* 0x000fe20000004200 */
[C---:B------:R-:W-:Y:S02]  /*12130*/  FMUL.FTZ R113, R133.reuse, R113 ;  /* 0x0000007185717220 */ /* 0x040fe40000410000 */
[----:B------:R3:W-:Y:S01]  /*12140*/  MUFU.EX2 R207, R137 ;  /* 0x0000008900cf7308 */ /* 0x0007e20000000800 */
[C---:B------:R-:W-:Y:S02]  /*12150*/  FMUL.FTZ R114, R132.reuse, R114 ;  /* 0x0000007284727220 */ /* 0x040fe40000410000 */
[C---:B------:R-:W-:Y:S02]  /*12160*/  FMUL.FTZ R115, R132.reuse, R115 ;  /* 0x0000007384737220 */ /* 0x040fe40000410000 */
[C---:B------:R-:W-:Y:S02]  /*12170*/  FMUL.FTZ R116, R133.reuse, R116 ;  /* 0x0000007485747220 */ /* 0x040fe40000410000 */
[C---:B------:R-:W-:Y:S02]  /*12180*/  FMUL.FTZ R117, R133.reuse, R117 ;  /* 0x0000007585757220 */ /* 0x040fe40000410000 */
[C---:B------:R-:W-:Y:S02]  /*12190*/  FMUL.FTZ R118, R132.reuse, R118 ;  /* 0x0000007684767220 */ /* 0x040fe40000410000 */
[----:B------:R-:W-:Y:S02]  /*121a0*/  FMUL.FTZ R119, R132, R119 ;  /* 0x0000007784777220 */ /* 0x000fe40000410000 */
[--C-:B------:R-:W-:Y:S01]  /*121b0*/  FFMA.FTZ R140, R140, c[0x0][0x23c], -R142.reuse ;  /* 0x00008f008c8c7a23 */ /* 0x100fe2000001088e */
[----:B-1----:R-:W-:Y:S01]  /*121c0*/  F2FP.PACK_AB R145, R234, R232 ;  /* 0x000000e8ea91723e */ /* 0x002fe200000000ff */
[--C-:B------:R-:W-:Y:S02]  /*121d0*/  FFMA.FTZ R4, R192, c[0x0][0x23c], -R139.reuse ;  /* 0x00008f00c0047a23 */ /* 0x100fe4000001088b */
[----:B------:R-:W-:Y:S01]  /*121e0*/  LDSM.16.MT88.4 R192, [R215+0xb800] ;  /* 0x00b80000d7c0783b */ /* 0x000fe20000004200 */
[C---:B------:R-:W-:Y:S01]  /*121f0*/  FMUL.FTZ R120, R2.reuse, R120 ;  /* 0x0000007802787220 */ /* 0x040fe20000410000 */
[----:B------:R-:W1:Y:S01]  /*12200*/  MUFU.EX2 R235, R4 ;  /* 0x0000000400eb7308 */ /* 0x000e620000000800 */
[----:B------:R-:W-:Y:S02]  /*12210*/  FMUL.FTZ R121, R2, R121 ;  /* 0x0000007902797220 */ /* 0x000fe40000410000 */
[----:B------:R-:W-:Y:S02]  /*12220*/  FMUL.FTZ R122, R0, R122 ;  /* 0x0000007a007a7220 */ /* 0x000fe40000410000 */
[--C-:B---3--:R-:W-:Y:S02]  /*12230*/  FFMA.FTZ R137, R200, c[0x0][0x23c], -R142.reuse ;  /* 0x00008f00c8897a23 */ /* 0x108fe4000001088e */
[----:B------:R-:W-:Y:S02]  /*12240*/  FMUL.FTZ R123, R0, R123 ;  /* 0x0000007b007b7220 */ /* 0x000fe40000410000 */
[C---:B------:R-:W-:Y:S01]  /*12250*/  FMUL.FTZ R124, R2.reuse, R124 ;  /* 0x0000007c027c7220 */ /* 0x040fe20000410000 */
[----:B------:R3:W-:Y:S01]  /*12260*/  MUFU.EX2 R206, R137 ;  /* 0x0000008900ce7308 */ /* 0x0007e20000000800 */
[----:B------:R-:W-:Y:S02]  /*12270*/  FMUL.FTZ R125, R2, R125 ;  /* 0x0000007d027d7220 */ /* 0x000fe40000410000 */
[C---:B------:R-:W-:Y:S02]  /*12280*/  FMUL.FTZ R126, R0.reuse, R126 ;  /* 0x0000007e007e7220 */ /* 0x040fe40000410000 */
[----:B------:R-:W-:Y:S02]  /*12290*/  FMUL.FTZ R127, R0, R127 ;  /* 0x0000007f007f7220 */ /* 0x000fe40000410000 */
[C---:B------:R-:W-:Y:S02]  /*122a0*/  FMUL.FTZ R128, R133.reuse, R128 ;  /* 0x0000008085807220 */ /* 0x040fe40000410000 */
[----:B------:R-:W-:Y:S01]  /*122b0*/  FMUL.FTZ R129, R133, R129 ;  /* 0x0000008185817220 */ /* 0x000fe20000410000 */
[----:B------:R4:W-:Y:S01]  /*122c0*/  MUFU.EX2 R138, R140 ;  /* 0x0000008c008a7308 */ /* 0x0009e20000000800 */
[C---:B------:R-:W-:Y:S02]  /*122d0*/  FMUL.FTZ R130, R132.reuse, R130 ;  /* 0x0000008284827220 */ /* 0x040fe40000410000 */
[----:B------:R-:W-:Y:S01]  /*122e0*/  FMUL.FTZ R131, R132, R131 ;  /* 0x0000008384837220 */ /* 0x000fe20000410000 */
[----:B-1----:R-:W-:Y:S01]  /*122f0*/  F2FP.PACK_AB R146, R237, R235 ;  /* 0x000000ebed92723e */ /* 0x002fe200000000ff */
[----:B------:R-:W-:Y:S02]  /*12300*/  FFMA.FTZ R4, R185, c[0x0][0x23c], -R142 ;  /* 0x00008f00b9047a23 */ /* 0x000fe4000001088e */
[----:B------:R-:W-:Y:S02]  /*12310*/  FFMA.FTZ R2, R2, R248, R236 ;  /* 0x000000f802027223 */ /* 0x000fe400000100ec */
[----:B------:R-:W-:Y:S01]  /*12320*/  FFMA.FTZ R0, R0, R247, R232 ;  /* 0x000000f700007223 */ /* 0x000fe200000100e8 */
[----:B------:R1:W5:Y:S03]  /*12330*/  MUFU.EX2 R231, R4 ;  /* 0x0000000400e77308 */ /* 0x0003660000000800 */
[----:B------:R-:W-:Y:S02]  /*12340*/  FADD.FTZ R0, R234, R0 ;  /* 0x00000000ea007221 */ /* 0x000fe40000010000 */
[--C-:B---3--:R-:W-:Y:S05]  /*12350*/  FFMA.FTZ R137, R201, c[0x0][0x23c], -R142.reuse ;  /* 0x00008f00c9897a23 */ /* 0x108fea000001088e */
[----:B------:R3:W-:Y:S01]  /*12360*/  MUFU.EX2 R205, R137 ;  /* 0x0000008900cd7308 */ /* 0x0007e20000000800 */
[----:B----4-:R-:W-:Y:S01]  /*12370*/  F2FP.PACK_AB R140, R229, R230 ;  /* 0x000000e6e58c723e */ /* 0x010fe200000000ff */
[--C-:B-1----:R-:W-:Y:S02]  /*12380*/  FFMA.FTZ R4, R184, c[0x0][0x23c], -R142.reuse ;  /* 0x00008f00b8047a23 */ /* 0x102fe4000001088e */
[----:B------:R-:W-:Y:S01]  /*12390*/  LDSM.16.MT88.4 R184, [R217+0xa800] ;  /* 0x00a80000d9b8783b */ /* 0x000fe20000004200 */
[----:B------:R-:W-:Y:S05]  /*123a0*/  FFMA.FTZ R142, R141, c[0x0][0x23c], -R142 ;  /* 0x00008f008d8e7a23 */ /* 0x000fea000001088e */
[----:B------:R1:W4:Y:S01]  /*123b0*/  MUFU.EX2 R233, R4 ;  /* 0x0000000400e97308 */ /* 0x0003220000000800 */
[----:B------:R-:W-:Y:S01]  /*123c0*/  F2FP.PACK_AB R141, R227, R228 ;  /* 0x000000e4e38d723e */ /* 0x000fe200000000ff */
[----:B-----5:R-:W-:Y:S02]  /*123d0*/  FADD.FTZ R0, R231, R0 ;  /* 0x00000000e7007221 */ /* 0x020fe40000010000 */
[--C-:B---3--:R-:W-:Y:S02]  /*123e0*/  FFMA.FTZ R137, R202, c[0x0][0x23c], -R139.reuse ;  /* 0x00008f00ca897a23 */ /* 0x108fe4000001088b */
[----:B------:R-:W-:Y:S02]  /*123f0*/  FFMA.FTZ R139, R203, c[0x0][0x23c], -R139 ;  /* 0x00008f00cb8b7a23 */ /* 0x000fe4000001088b */
[----:B------:R-:W-:Y:S02]  /*12400*/  LDSM.16.MT88.4 R200, [R217+0xb800] ;  /* 0x00b80000d9c8783b */ /* 0x000fe40000004200 */
[----:B------:R-:W-:Y:S10]  /*12410*/  MUFU.EX2 R204, R137 ;  /* 0x0000008900cc7308 */ /* 0x000ff40000000800 */
        /* <DEDUP_REMOVED lines=8> */
[----:B---3--:R-:W-:Y:S03]  /*124a0*/  F2FP.PACK_AB R142, R211, R226 ;  /* 0x000000e2d38e723e */ /* 0x008fe600000000ff */
        /* <DEDUP_REMOVED lines=17> */
[-C--:B--2---:R-:W-:Y:S04]  /*125c0*/  HMMA.16816.F32 R36, R148, R152.reuse, R36 ;  /* 0x000000989424723c */ /* 0x084fe80000001824 */
        /* <DEDUP_REMOVED lines=89> */
.L_x_1189:
[----:B------:R-:W2:Y:S01]  /*12b60*/  LDL.LU R179, [R1+0x28] ;  /* 0x0000280001b37983 */ /* 0x000ea20000300800 */
[----:B------:R-:W-:Y:S03]  /*12b70*/  BSSY B0, `(.L_x_1193) ;  /* 0x00001ad000007945 */ /* 0x000fe60003800000 */
[----:B------:R-:W1:Y:S04]  /*12b80*/  SHFL.BFLY PT, R0, R250, 0x2, 0x1f ;  /* 0x0c401f00fa007f89 */ /* 0x000e6800000e0000 */
[----:B------:R-:W3:Y:S04]  /*12b90*/  SHFL.BFLY PT, R5, R249, 0x2, 0x1f ;  /* 0x0c401f00f9057f89 */ /* 0x000ee800000e0000 */
[----:B------:R-:W4:Y:S04]  /*12ba0*/  SHFL.BFLY PT, R4, R247, 0x2, 0x1f ;  /* 0x0c401f00f7047f89 */ /* 0x000f2800000e0000 */
[----:B------:R-:W5:Y:S01]  /*12bb0*/  S2R R178, SR_TID.X ;  /* 0x0000000000b27919 */ /* 0x000f620000002100 */
[----:B-1----:R-:W-:-:S03]  /*12bc0*/  FADD.FTZ R250, R0, R250 ;  /* 0x000000fa00fa7221 */ /* 0x002fc60000010000 */
[----:B------:R-:W1:Y:S01]  /*12bd0*/  SHFL.BFLY PT, R0, R248, 0x2, 0x1f ;  /* 0x0c401f00f8007f89 */ /* 0x000e6200000e0000 */
[----:B---3--:R-:W-:-:S03]  /*12be0*/  FADD.FTZ R249, R5, R249 ;  /* 0x000000f905f97221 */ /* 0x008fc60000010000 */
[----:B------:R-:W3:Y:S01]  /*12bf0*/  SHFL.BFLY PT, R2, R250, 0x1, 0x1f ;  /* 0x0c201f00fa027f89 */ /* 0x000ee200000e0000 */
[----:B----4-:R-:W-:-:S03]  /*12c00*/  FADD.FTZ R247, R4, R247 ;  /* 0x000000f704f77221 */ /* 0x010fc60000010000 */
[----:B------:R-:W4:Y:S01]  /*12c10*/  SHFL.BFLY PT, R5, R249, 0x1, 0x1f ;  /* 0x0c201f00f9057f89 */ /* 0x000f2200000e0000 */
[----:B-----5:R-:W-:-:S03]  /*12c20*/  SHF.R.S32.HI R177, RZ, 0x1f, R178 ;  /* 0x0000001fffb17819 */ /* 0x020fc600000114b2 */
[----:B------:R-:W5:Y:S01]  /*12c30*/  SHFL.BFLY PT, R6, R247, 0x1, 0x1f ;  /* 0x0c201f00f7067f89 */ /* 0x000f6200000e0000 */
[CC--:B------:R-:W-:Y:S02]  /*12c40*/  LEA.HI R32, R177.reuse, R178.reuse, RZ, 0x2 ;  /* 0x000000b2b1207211 */ /* 0x0c0fe400078f10ff */
[----:B------:R-:W-:Y:S01]  /*12c50*/  LEA.HI R177, R177, R178, RZ, 0x5 ;  /* 0x000000b2b1b17211 */ /* 0x000fe200078f28ff */
[----:B-1----:R-:W-:Y:S01]  /*12c60*/  FADD.FTZ R248, R0, R248 ;  /* 0x000000f800f87221 */ /* 0x002fe20000010000 */
[----:B------:R-:W-:Y:S01]  /*12c70*/  MOV R0, 0x3f800000 ;  /* 0x3f80000000007802 */ /* 0x000fe20000000f00 */
[----:B---3--:R-:W-:-:S03]  /*12c80*/  FADD.FTZ R250, R250, R2 ;  /* 0x00000002fafa7221 */ /* 0x008fc60000010000 */
[----:B------:R-:W1:Y:S01]  /*12c90*/  SHFL.BFLY PT, R7, R248, 0x1, 0x1f ;  /* 0x0c201f00f8077f89 */ /* 0x000e6200000e0000 */
[----:B------:R-:W-:Y:S01]  /*12ca0*/  LOP3.LUT R2, R32, 0x3ffffffc, RZ, 0xc0, !PT ;  /* 0x3ffffffc20027812 */ /* 0x000fe200078ec0ff */
[----:B----4-:R-:W-:Y:S01]  /*12cb0*/  FADD.FTZ R249, R249, R5 ;  /* 0x00000005f9f97221 */ /* 0x010fe20000010000 */
[----:B------:R-:W-:Y:S02]  /*12cc0*/  FSETP.NE.FTZ.AND P6, PT, R250, RZ, PT ;  /* 0x000000fffa00720b */ /* 0x000fe40003fd5000 */
[----:B------:R-:W-:Y:S01]  /*12cd0*/  IADD3 R2, -R2, R178, RZ ;  /* 0x000000b202027210 */ /* 0x000fe20007ffe1ff */
[----:B-----5:R-:W-:Y:S01]  /*12ce0*/  FADD.FTZ R247, R247, R6 ;  /* 0x00000006f7f77221 */ /* 0x020fe20000010000 */
[----:B------:R-:W-:-:S04]  /*12cf0*/  FSETP.NE.FTZ.AND P5, PT, R249, RZ, PT ;  /* 0x000000fff900720b */ /* 0x000fc80003fb5000 */
[----:B------:R-:W-:-:S05]  /*12d00*/  FSETP.NE.FTZ.AND P3, PT, R247, RZ, PT ;  /* 0x000000fff700720b */ /* 0x000fca0003f75000 */
[----:B------:R-:W3:Y:S01]  /*12d10*/  @P6 MUFU.RCP R0, R250 ;  /* 0x000000fa00006308 */ /* 0x000ee20000001000 */
[----:B-1----:R-:W-:-:S05]  /*12d20*/  FADD.FTZ R248, R248, R7 ;  /* 0x00000007f8f87221 */ /* 0x002fca0000010000 */
[----:B------:R-:W-:Y:S01]  /*12d30*/  FSETP.NE.FTZ.AND P4, PT, R248, RZ, PT ;  /* 0x000000fff800720b */ /* 0x000fe20003f95000 */
[C---:B---3--:R-:W-:Y:S02]  /*12d40*/  FMUL.FTZ R148, R0.reuse, R148 ;  /* 0x0000009400947220 */ /* 0x048fe40000410000 */
[C---:B------:R-:W-:Y:S02]  /*12d50*/  FMUL.FTZ R7, R0.reuse, R149 ;  /* 0x0000009500077220 */ /* 0x040fe40000410000 */
[C---:B------:R-:W-:Y:S02]  /*12d60*/  FMUL.FTZ R156, R0.reuse, R156 ;  /* 0x0000009c009c7220 */ /* 0x040fe40000410000 */
[C---:B------:R-:W-:Y:S01]  /*12d70*/  FMUL.FTZ R160, R0.reuse, R160 ;  /* 0x000000a000a07220 */ /* 0x040fe20000410000 */
[----:B------:R-:W-:Y:S01]  /*12d80*/  F2FP.PACK_AB R7, R7, R148 ;  /* 0x000000940707723e */ /* 0x000fe200000000ff */
[C---:B------:R-:W-:Y:S02]  /*12d90*/  FMUL.FTZ R13, R0.reuse, R161 ;  /* 0x000000a1000d7220 */ /* 0x040fe40000410000 */
        /* <DEDUP_REMOVED lines=29> */
[----:B------:R-:W-:Y:S01]  /*12f70*/  FMUL.FTZ R129, R0, R129 ;  /* 0x0000008100817220 */ /* 0x000fe20000410000 */
[----:B--2---:R-:W-:-:S13]  /*12f80*/  ISETP.NE.AND P0, PT, R179, -0x1, PT ;  /* 0xffffffffb300780c */ /* 0x004fda0003f05270 */
[----:B------:R-:W-:-:S04]  /*12f90*/  @P0 IMAD.WIDE.U32 R4, R179, c[0x0][0x1e8], RZ ;  /* 0x00007a00b3040a25 */ /* 0x000fc800078e00ff */
[----:B------:R-:W-:Y:S01]  /*12fa0*/  @P0 IMAD R143, R179, c[0x0][0x1ec], R5 ;  /* 0x00007b00b38f0a24 */ /* 0x000fe200078e0205 */
[----:B------:R-:W-:Y:S02]  /*12fb0*/  SHF.R.S32.HI R5, RZ, 0x5, R177 ;  /* 0x00000005ff057819 */ /* 0x000fe400000114b1 */
[----:B------:R-:W-:Y:S02]  /*12fc0*/  @P0 MOV R142, R4 ;  /* 0x00000004008e0202 */ /* 0x000fe40000000f00 */
[----:B------:R-:W-:Y:S01]  /*12fd0*/  LEA R176, R5, R2, 0x9 ;  /* 0x0000000205b07211 */ /* 0x000fe200078e48ff */
[----:B------:R-:W-:Y:S01]  /*12fe0*/  FMUL.FTZ R5, R0, R157 ;  /* 0x0000009d00057220 */ /* 0x000fe20000410000 */
[----:B------:R-:W-:Y:S02]  /*12ff0*/  MOV R4, 0x3f800000 ;  /* 0x3f80000000047802 */ /* 0x000fe40000000f00 */
[----:B------:R-:W-:Y:S02]  /*13000*/  MOV R2, 0x3f800000 ;  /* 0x3f80000000027802 */ /* 0x000fe40000000f00 */
[----:B------:R-:W-:-:S02]  /*13010*/  MOV R0, 0x3f800000 ;  /* 0x3f80000000007802 */ /* 0x000fc40000000f00 */
[----:B------:R-:W1:Y:S01]  /*13020*/  @P5 MUFU.RCP R4, R249 ;  /* 0x000000f900045308 */ /* 0x000e620000001000 */
[----:B------:R-:W-:-:S07]  /*13030*/  F2FP.PACK_AB R5, R5, R156 ;  /* 0x0000009c0505723e */ /* 0x000fce00000000ff */
[----:B------:R-:W2:Y:S01]  /*13040*/  @P4 MUFU.RCP R2, R248 ;  /* 0x000000f800024308 */ /* 0x000ea20000001000 */
[----:B-1----:R-:W-:-:S07]  /*13050*/  FMUL.FTZ R34, R4, R67 ;  /* 0x0000004304227220 */ /* 0x002fce0000410000 */
[----:B------:R-:W1:Y:S01]  /*13060*/  @P3 MUFU.RCP R0, R247 ;  /* 0x000000f700003308 */ /* 0x000e620000001000 */
[C---:B------:R-:W-:Y:S02]  /*13070*/  FMUL.FTZ R150, R4.reuse, R150 ;  /* 0x0000009604967220 */ /* 0x040fe40000410000 */
[C---:B------:R-:W-:Y:S02]  /*13080*/  FMUL.FTZ R6, R4.reuse, R151 ;  /* 0x0000009704067220 */ /* 0x040fe40000410000 */
[----:B------:R-:W-:Y:S02]  /*13090*/  FMUL.FTZ R158, R4, R158 ;  /* 0x0000009e049e7220 */ /* 0x000fe40000410000 */
[----:B--2---:R-:W-:Y:S01]  /*130a0*/  FMUL.FTZ R22, R2, R41 ;  /* 0x0000002902167220 */ /* 0x004fe20000410000 */
[----:B------:R-:W-:Y:S01]  /*130b0*/  F2FP.PACK_AB R6, R6, R150 ;  /* 0x000000960606723e */ /* 0x000fe200000000ff */
[----:B------:R-:W-:Y:S02]  /*130c0*/  FMUL.FTZ R27, R2, R45 ;  /* 0x0000002d021b7220 */ /* 0x000fe40000410000 */
        /* <DEDUP_REMOVED lines=26> */
[C---:B------:R-:W-:Y:S01]  /*13270*/  FMUL.FTZ R103, R4.reuse, R103 ;  /* 0x0000006704677220 */ /* 0x040fe20000410000 */
[----:B------:R-:W-:Y:S01]  /*13280*/  F2FP.PACK_AB R38, R99, R98 ;  /* 0x000000626326723e */ /* 0x000fe200000000ff */
[----:B------:R-:W-:-:S02]  /*13290*/  FMUL.FTZ R114, R4, R114 ;  /* 0x0000007204727220 */ /* 0x000fc40000410000 */
[C---:B------:R-:W-:Y:S02]  /*132a0*/  FMUL.FTZ R115, R4.reuse, R115 ;  /* 0x0000007304737220 */ /* 0x040fe40000410000 */
[C---:B------:R-:W-:Y:S02]  /*132b0*/  FMUL.FTZ R118, R4.reuse, R118 ;  /* 0x0000007604767220 */ /* 0x040fe40000410000 */
[C---:B------:R-:W-:Y:S02]  /*132c0*/  FMUL.FTZ R119, R4.reuse, R119 ;  /* 0x0000007704777220 */ /* 0x040fe40000410000 */
[C---:B------:R-:W-:Y:S02]  /*132d0*/  FMUL.FTZ R130, R4.reuse, R130 ;  /* 0x0000008204827220 */ /* 0x040fe40000410000 */
[----:B------:R-:W-:Y:S01]  /*132e0*/  FMUL.FTZ R65, R4, R131 ;  /* 0x0000008304417220 */ /* 0x000fe20000410000 */
[----:B------:R-:W-:Y:S01]  /*132f0*/  SHF.R.S32.HI R4, RZ, 0x1f, R32 ;  /* 0x0000001fff047819 */ /* 0x000fe20000011420 */
        /* <DEDUP_REMOVED lines=52> */
[C---:B-1----:R-:W-:Y:S01]  /*13640*/  FMUL.FTZ R147, R0.reuse, R147 ;  /* 0x0000009300937220 */ /* 0x042fe20000410000 */
[----:B------:R-:W-:Y:S01]  /*13650*/  F2FP.PACK_AB R67, R67, R120 ;  /* 0x000000784343723e */ /* 0x000fe200000000ff */
[----:B------:R-:W-:Y:S01]  /*13660*/  FMUL.FTZ R9, R0, R146 ;  /* 0x0000009200097220 */ /* 0x000fe20000410000 */
[----:B------:R-:W-:Y:S01]  /*13670*/  LEA.HI R4, R4, R2, RZ, 0x3 ;  /* 0x0000000204047211 */ /* 0x000fe200078f18ff */
[----:B------:R-:W-:Y:S01]  /*13680*/  FMUL.FTZ R155, R0, R155 ;  /* 0x0000009b009b7220 */ /* 0x000fe20000410000 */
        /* <DEDUP_REMOVED lines=58> */
[----:B------:R-:W-:-:S02]  /*13a30*/  SHF.L.U32 R0, R4, 0x6, RZ ;  /* 0x0000000604007819 */ /* 0x000fc400000006ff */
[----:B------:R-:W-:Y:S02]  /*13a40*/  F2FP.PACK_AB R63, R117, R116 ;  /* 0x00000074753f723e */ /* 0x000fe400000000ff */
[----:B------:R-:W-:Y:S02]  /*13a50*/  LOP3.LUT R0, R0, 0x1c0, RZ, 0xc0, !PT ;  /* 0x000001c000007812 */ /* 0x000fe400078ec0ff */
[----:B------:R-:W-:Y:S02]  /*13a60*/  F2FP.PACK_AB R62, R119, R118 ;  /* 0x00000076773e723e */ /* 0x000fe400000000ff */
[----:B------:R-:W-:Y:S02]  /*13a70*/  LEA.HI R0, R0, R0, RZ, 0x1d ;  /* 0x0000000000007211 */ /* 0x000fe400078fe8ff */
[----:B------:R-:W-:Y:S02]  /*13a80*/  F2FP.PACK_AB R66, R123, R66 ;  /* 0x000000427b42723e */ /* 0x000fe400000000ff */
[----:B------:R-:W-:-:S02]  /*13a90*/  LEA R0, R176, R0, 0x1 ;  /* 0x00000000b0007211 */ /* 0x000fc400078e08ff */
[----:B------:R-:W-:Y:S02]  /*13aa0*/  F2FP.PACK_AB R68, R127, R68 ;  /* 0x000000447f44723e */ /* 0x000fe400000000ff */
        /* <DEDUP_REMOVED lines=19> */
[----:B------:R-:W-:Y:S01]  /*13be0*/  STS [R5], R13 ;  /* 0x0000000d05007388 */ /* 0x000fe20000000800 */
[----:B------:R-:W-:Y:S01]  /*13bf0*/  IADD3 R7, R5, R6, RZ ;  /* 0x0000000605077210 */ /* 0x000fe20007ffe0ff */
[----:B----4-:R-:W2:Y:S02]  /*13c00*/  LDC.U8 R10, c[0x0][0x329] ;  /* 0x0000ca40ff0a7b82 */ /* 0x010ea40000000000 */
[----:B------:R3:W-:Y:S01]  /*13c10*/  STS [R5+0x400], R12 ;  /* 0x0004000c05007388 */ /* 0x0007e20000000800 */
[----:B-----5:R-:W-:-:S03]  /*13c20*/  IADD3 R9, R6, R2, RZ ;  /* 0x0000000206097210 */ /* 0x020fc60007ffe0ff */
[----:B------:R4:W-:Y:S01]  /*13c30*/  STS [R4], R16 ;  /* 0x0000001004007388 */ /* 0x0009e20000000800 */
[----:B------:R-:W-:-:S03]  /*13c40*/  IADD3 R6, R4, R6, RZ ;  /* 0x0000000604067210 */ /* 0x000fc60007ffe0ff */
[----:B------:R5:W-:Y:S01]  /*13c50*/  STS [R4+0x400], R15 ;  /* 0x0004000f04007388 */ /* 0x000be20000000800 */
[----:B-1----:R-:W-:-:S03]  /*13c60*/  MOV R14, 0x7f800000 ;  /* 0x7f800000000e7802 */ /* 0x002fc60000000f00 */
[----:B------:R-:W-:Y:S04]  /*13c70*/  STS [R5+0x2000], R17 ;  /* 0x0020001105007388 */ /* 0x000fe80000000800 */
[----:B------:R-:W-:Y:S04]  /*13c80*/  STS [R5+0x2400], R18 ;  /* 0x0024001205007388 */ /* 0x000fe80000000800 */
[----:B------:R-:W-:Y:S01]  /*13c90*/  STS [R4+0x2000], R26 ;  /* 0x0020001a04007388 */ /* 0x000fe20000000800 */
[----:B--2---:R-:W-:-:S03]  /*13ca0*/  ISETP.NE.AND P1, PT, R10, RZ, PT ;  /* 0x000000ff0a00720c */ /* 0x004fc60003f25270 */
[----:B------:R-:W-:Y:S01]  /*13cb0*/  STS [R4+0x2400], R25 ;  /* 0x0024001904007388 */ /* 0x000fe20000000800 */
[----:B---3--:R-:W-:Y:S03]  /*13cc0*/  @P4 MUFU.LG2 R12, R248 ;  /* 0x000000f8000c4308 */ /* 0x008fe60000000c00 */
[----:B------:R-:W-:Y:S01]  /*13cd0*/  STS [R8], R24 ;  /* 0x0000001808007388 */ /* 0x000fe20000000800 */
[----:B----4-:R-:W-:-:S03]  /*13ce0*/  MOV R16, 0x7f800000 ;  /* 0x7f80000000107802 */ /* 0x010fc60000000f00 */
[----:B------:R-:W-:Y:S01]  /*13cf0*/  STS [R8+0x400], R23 ;  /* 0x0004001708007388 */ /* 0x000fe20000000800 */
[----:B-----5:R-:W-:-:S03]  /*13d00*/  MOV R15, 0x7f800000 ;  /* 0x7f800000000f7802 */ /* 0x020fc60000000f00 */
        /* <DEDUP_REMOVED lines=26> */
[----:B-1----:R-:W1:Y:S03]  /*13eb0*/  LDC.U8 R0, c[0x0][0x328] ;  /* 0x0000ca00ff007b82 */ /* 0x002e660000000000 */
[----:B------:R-:W-:Y:S04]  /*13ec0*/  STS [R5+0x6000], R41 ;  /* 0x0060002905007388 */ /* 0x000fe80000000800 */
[----:B------:R-:W-:Y:S01]  /*13ed0*/  STS [R5+0x6400], R40 ;  /* 0x0064002805007388 */ /* 0x000fe20000000800 */
[----:B--2---:R-:W-:-:S03]  /*13ee0*/  @P1 MOV R2, c[0x0][0x210] ;  /* 0x0000840000021a02 */ /* 0x004fc60000000f00 */
[----:B------:R-:W-:Y:S02]  /*13ef0*/  STS [R4+0x6000], R37 ;  /* 0x0060002504007388 */ /* 0x000fe40000000800 */
[----:B------:R-:W-:Y:S02]  /*13f00*/  @P1 IMAD R2, R2, c[0x0][0x214], RZ ;  /* 0x0000850002021a24 */ /* 0x000fe400078e02ff */
[----:B------:R2:W-:Y:S04]  /*13f10*/  STS [R4+0x6400], R36 ;  /* 0x0064002404007388 */ /* 0x0005e80000000800 */
[----:B------:R-:W-:Y:S04]  /*13f20*/  STS [R8+0x4000], R35 ;  /* 0x0040002308007388 */ /* 0x000fe80000000800 */
[----:B------:R-:W-:Y:S01]  /*13f30*/  STS [R8+0x4400], R34 ;  /* 0x0044002208007388 */ /* 0x000fe20000000800 */
[----:B-1----:R-:W-:-:S02]  /*13f40*/  ISETP.NE.AND P2, PT, R0, RZ, PT ;  /* 0x000000ff0000720c */ /* 0x002fc40003f45270 */
[----:B------:R-:W-:Y:S01]  /*13f50*/  @!P1 MOV R0, c[0x0][0x214] ;  /* 0x0000850000009a02 */ /* 0x000fe20000000f00 */
[----:B------:R-:W-:Y:S03]  /*13f60*/  STS [R9+0x4000], R31 ;  /* 0x0040001f09007388 */ /* 0x000fe60000000800 */
[----:B------:R-:W-:Y:S01]  /*13f70*/  @!P1 SEL R2, R0, c[0x0][0x234], !P2 ;  /* 0x00008d0000029a07 */ /* 0x000fe20005000000 */
[----:B------:R-:W-:Y:S01]  /*13f80*/  STS [R9+0x4400], R30 ;  /* 0x0044001e09007388 */ /* 0x000fe20000000800 */
[----:B------:R-:W-:Y:S02]  /*13f90*/  ISETP.NE.OR P2, PT, R10, RZ, !P2 ;  /* 0x000000ff0a00720c */ /* 0x000fe40005745670 */
[----:B------:R-:W-:Y:S01]  /*13fa0*/  @P1 MOV R0, 0x1 ;  /* 0x0000000100001802 */ /* 0x000fe20000000f00 */
[----:B------:R-:W-:Y:S01]  /*13fb0*/  STS [R8+0x6000], R33 ;  /* 0x0060002108007388 */ /* 0x000fe20000000800 */
[----:B------:R-:W-:Y:S01]  /*13fc0*/  @!P1 IMAD R0, R2, c[0x0][0x1c0], RZ ;  /* 0x0000700002009a24 */ /* 0x000fe200078e02ff */
[----:B------:R-:W1:Y:S02]  /*13fd0*/  @P5 MUFU.LG2 R10, R249 ;  /* 0x000000f9000a5308 */ /* 0x000e640000000c00 */
[----:B------:R3:W-:Y:S01]  /*13fe0*/  STS [R8+0x6400], R32 ;  /* 0x0064002008007388 */ /* 0x0007e20000000800 */
[----:B--2---:R-:W-:-:S03]  /*13ff0*/  LOP3.LUT R4, R177, 0xffffffe0, RZ, 0xc0, !PT ;  /* 0xffffffe0b1047812 */ /* 0x004fc600078ec0ff */
[----:B------:R-:W-:Y:S04]  /*14000*/  STS [R9+0x6000], R29 ;  /* 0x0060001d09007388 */ /* 0x000fe80000000800 */
[----:B------:R2:W-:Y:S04]  /*14010*/  STS [R9+0x6400], R28 ;  /* 0x0064001c09007388 */ /* 0x0005e80000000800 */
[----:B------:R-:W-:Y:S01]  /*14020*/  STS [R7+0x4000], R63 ;  /* 0x0040003f07007388 */ /* 0x000fe20000000800 */
[----:B-1----:R-:W-:-:S03]  /*14030*/  @P5 FMUL.FTZ R10, R10, 0.69314718246459960938 ;  /* 0x3f3172180a0a5820 */ /* 0x002fc60000410000 */
[----:B------:R-:W-:Y:S01]  /*14040*/  STS [R7+0x4400], R62 ;  /* 0x0044003e07007388 */ /* 0x000fe20000000800 */
[----:B------:R-:W-:-:S03]  /*14050*/  @P5 FFMA.FTZ R15, R135, c[0x0][0x238], R10 ;  /* 0x00008e00870f5a23 */ /* 0x000fc6000001000a */
[----:B------:R-:W-:Y:S04]  /*14060*/  STS [R6+0x4000], R61 ;  /* 0x0040003d06007388 */ /* 0x000fe80000000800 */
[----:B------:R-:W-:Y:S01]  /*14070*/  STS [R6+0x4400], R65 ;  /* 0x0044004106007388 */ /* 0x000fe20000000800 */
[----:B---3--:R-:W1:Y:S03]  /*14080*/  @P6 MUFU.LG2 R8, R250 ;  /* 0x000000fa00086308 */ /* 0x008e660000000c00 */
[----:B------:R-:W-:Y:S04]  /*14090*/  STS [R7+0x6000], R67 ;  /* 0x0060004307007388 */ /* 0x000fe80000000800 */
[----:B------:R-:W-:Y:S01]  /*140a0*/  STS [R7+0x6400], R66 ;  /* 0x0064004207007388 */ /* 0x000fe20000000800 */
[----:B--2---:R-:W-:-:S03]  /*140b0*/  IADD3 R9, -R4, R178, RZ ;  /* 0x000000b204097210 */ /* 0x004fc60007ffe1ff */
[----:B------:R-:W2:Y:S04]  /*140c0*/  S2R R11, SR_CTAID.Y ;  /* 0x00000000000b7919 */ /* 0x000ea80000002600 */
[----:B------:R-:W-:Y:S01]  /*140d0*/  STS [R6+0x6000], R64 ;  /* 0x0060004006007388 */ /* 0x000fe20000000800 */
[----:B-1----:R-:W-:-:S03]  /*140e0*/  @P6 FMUL.FTZ R8, R8, 0.69314718246459960938 ;  /* 0x3f31721808086820 */ /* 0x002fc60000410000 */
[----:B------:R1:W-:Y:S01]  /*140f0*/  STS [R6+0x6400], R68 ;  /* 0x0064004406007388 */ /* 0x0003e20000000800 */
[----:B------:R-:W-:-:S03]  /*14100*/  @P6 FFMA.FTZ R16, R136, c[0x0][0x238], R8 ;  /* 0x00008e0088106a23 */ /* 0x000fc60000010008 */
[----:B------:R-:W-:Y:S06]  /*14110*/  BAR.SYNC.DEFER_BLOCKING 0x0 ;  /* 0x0000000000007b1d */ /* 0x000fec0000010000 */
[----:B------:R-:W3:Y:S04]  /*14120*/  S2R R13, SR_CTAID.X ;  /* 0x00000000000d7919 */ /* 0x000ee80000002500 */
[----:B------:R-:W4:Y:S01]  /*14130*/  S2R R17, SR_CTAID.Z ;  /* 0x0000000000117919 */ /* 0x000f220000002700 */
[----:B--2---:R-:W-:Y:S01]  /*14140*/  @!P0 SHF.R.S32.HI R5, RZ, 0x1f, R11 ;  /* 0x0000001fff058819 */ /* 0x004fe2000001140b */
[----:B------:R-:W-:-:S04]  /*14150*/  IMAD R0, R11, R0, RZ ;  /* 0x000000000b007224 */ /* 0x000fc800078e02ff */
[----:B------:R-:W-:Y:S01]  /*14160*/  @!P0 IMAD R5, R5, c[0x0][0x1e0], RZ ;  /* 0x0000780005058a24 */ /* 0x000fe200078e02ff */
[----:B------:R-:W-:Y:S01]  /*14170*/  SEL R0, R0, RZ, P2 ;  /* 0x000000ff00007207 */ /* 0x000fe20001000000 */
[C---:B-1----:R-:W-:Y:S01]  /*14180*/  @!P0 IMAD.WIDE.U32 R6, R11.reuse, c[0x0][0x1e0], RZ ;  /* 0x000078000b068a25 */ /* 0x042fe200078e00ff */
[----:B------:R1:W2:Y:S03]  /*14190*/  LDS.128 R24, [R224] ;  /* 0x00000000e0187984 */ /* 0x0002a60000000c00 */
[C---:B------:R-:W-:Y:S01]  /*141a0*/  @!P0 IMAD R5, R11.reuse, c[0x0][0x1e4], R5 ;  /* 0x000079000b058a24 */ /* 0x040fe200078e0205 */
[----:B------:R-:W-:Y:S01]  /*141b0*/  @!P0 MOV R142, R6 ;  /* 0x00000006008e8202 */ /* 0x000fe20000000f00 */
[----:B------:R-:W-:Y:S01]  /*141c0*/  @!P2 IMAD R6, R11, c[0x0][0x214], RZ ;  /* 0x000085000b06aa24 */ /* 0x000fe200078e02ff */
[----:B------:R1:W1:Y:S01]  /*141d0*/  LDS.128 R32, [R224+0x800] ;  /* 0x00080000e0207984 */ /* 0x0002620000000c00 */
[----:B------:R-:W5:Y:S01]  /*141e0*/  @P3 MUFU.LG2 R11, R247 ;  /* 0x000000f7000b3308 */ /* 0x000f620000000c00 */
[----:B------:R-:W-:-:S02]  /*141f0*/  @!P0 IADD3 R143, R7, R5, RZ ;  /* 0x00000005078f8210 */ /* 0x000fc40007ffe0ff */
[----:B------:R1:W1:Y:S01]  /*14200*/  LDS.128 R40, [R224+0x1000] ;  /* 0x00100000e0287984 */ /* 0x0002620000000c00 */
[----:B------:R-:W-:Y:S01]  /*14210*/  @!P2 SEL R7, R6, R179, !P0 ;  /* 0x000000b30607a207 */ /* 0x000fe20004000000 */
[----:B------:R-:W-:Y:S01]  /*14220*/  CS2R R4, SRZ ;  /* 0x0000000000047805 */ /* 0x000fe2000001ff00 */
[----:B------:R-:W-:Y:S01]  /*14230*/  @P1 MOV R6, c[0x0][0x210] ;  /* 0x0000840000061a02 */ /* 0x000fe20000000f00 */
[----:B------:R1:W1:Y:S01]  /*14240*/  LDS.128 R48, [R224+0x1800] ;  /* 0x00180000e0307984 */ /* 0x0002620000000c00 */
[----:B------:R-:W-:Y:S01]  /*14250*/  @!P1 MOV R6, 0x1 ;  /* 0x0000000100069802 */ /* 0x000fe20000000f00 */
[----:B----4-:R-:W-:Y:S01]  /*14260*/  IMAD R0, R17, R2, R0 ;  /* 0x0000000211007224 */ /* 0x010fe200078e0200 */
[----:B------:R-:W-:Y:S01]  /*14270*/  @!P2 SHF.R.S32.HI R5, RZ, 0x1f, R7 ;  /* 0x0000001fff05a819 */ /* 0x000fe20000011407 */
[----:B------:R4:W1:Y:S01]  /*14280*/  LDS.128 R56, [R224+0x2000] ;  /* 0x00200000e0387984 */ /* 0x0008620000000c00 */
[----:B------:R-:W-:Y:S01]  /*14290*/  @!P2 MOV R4, R7 ;  /* 0x000000070004a202 */ /* 0x000fe20000000f00 */
[----:B---3--:R-:W-:Y:S01]  /*142a0*/  IMAD R7, R13, R6, RZ ;  /* 0x000000060d077224 */ /* 0x008fe200078e02ff */
[----:B------:R-:W-:Y:S01]  /*142b0*/  LOP3.LUT P0, RZ, R9, 0x3, RZ, 0xc0, !PT ;  /* 0x0000000309ff7812 */ /* 0x000fe2000780c0ff */
[----:B------:R4:W3:Y:S01]  /*142c0*/  LDS.128 R64, [R224+0x2800] ;  /* 0x00280000e0407984 */ /* 0x0008e20000000c00 */
[----:B------:R-:W-:Y:S01]  /*142d0*/  @P4 FMUL.FTZ R9, R12, 0.69314718246459960938 ;  /* 0x3f3172180c094820 */ /* 0x000fe20000410000 */
[----:B------:R-:W-:Y:S01]  /*142e0*/  MOV R13, 0x7f800000 ;  /* 0x7f800000000d7802 */ /* 0x000fe20000000f00 */
[----:B-----5:R-:W-:Y:S01]  /*142f0*/  @P3 FMUL.FTZ R8, R11, 0.69314718246459960938 ;  /* 0x3f3172180b083820 */ /* 0x020fe20000410000 */
[----:B------:R4:W1:Y:S01]  /*14300*/  LDS.128 R72, [R224+0x3000] ;  /* 0x00300000e0487984 */ /* 0x0008620000000c00 */
[----:B------:R-:W-:Y:S01]  /*14310*/  SHF.L.U32 R2, R7, 0x7, RZ ;  /* 0x0000000707027819 */ /* 0x000fe200000006ff */
[----:B------:R-:W-:-:S02]  /*14320*/  @P4 FFMA.FTZ R13, R134, c[0x0][0x238], R9 ;  /* 0x00008e00860d4a23 */ /* 0x000fc40000010009 */
[----:B------:R4:W1:Y:S01]  /*14330*/  LDS.128 R80, [R224+0x3800] ;  /* 0x00380000e0507984 */ /* 0x0008620000000c00 */
[----:B------:R-:W-:Y:S01]  /*14340*/  IADD3 R7, P2, P1, R2, R4, R0 ;  /* 0x0000000402077210 */ /* 0x000fe2000795e000 */
[----:B------:R-:W-:Y:S01]  /*14350*/  @P3 FFMA.FTZ R14, R3, c[0x0][0x238], R8 ;  /* 0x00008e00030e3a23 */ /* 0x000fe20000010008 */
[----:B------:R-:W-:Y:S01]  /*14360*/  SHF.R.S32.HI R4, RZ, 0x1f, R2 ;  /* 0x0000001fff047819 */ /* 0x000fe20000011402 */
[----:B------:R4:W1:Y:S01]  /*14370*/  LDS.128 R20, [R224+0x4000] ;  /* 0x00400000e0147984 */ /* 0x0008620000000c00 */
[----:B------:R-:W-:-:S03]  /*14380*/  SHF.R.S32.HI R2, RZ, 0x1f, R0 ;  /* 0x0000001fff027819 */ /* 0x000fc60000011400 */
[----:B------:R4:W1:Y:S01]  /*14390*/  LDS.128 R28, [R224+0x4800] ;  /* 0x00480000e01c7984 */ /* 0x0008620000000c00 */
[----:B------:R-:W-:-:S03]  /*143a0*/  IADD3.X R2, R4, R5, R2, P2, P1 ;  /* 0x0000000504027210 */ /* 0x000fc600017e2402 */
[----:B------:R4:W1:Y:S04]  /*143b0*/  LDS.128 R36, [R224+0x5000] ;  /* 0x00500000e0247984 */ /* 0x0008680000000c00 */
[----:B------:R4:W1:Y:S04]  /*143c0*/  LDS.128 R44, [R224+0x5800] ;  /* 0x00580000e02c7984 */ /* 0x0008680000000c00 */
[----:B------:R4:W1:Y:S04]  /*143d0*/  LDS.128 R52, [R224+0x6000] ;  /* 0x00600000e0347984 */ /* 0x0008680000000c00 */
[----:B------:R4:W1:Y:S04]  /*143e0*/  LDS.128 R60, [R224+0x6800] ;  /* 0x00680000e03c7984 */ /* 0x0008680000000c00 */
[----:B------:R4:W1:Y:S04]  /*143f0*/  LDS.128 R68, [R224+0x7000] ;  /* 0x00700000e0447984 */ /* 0x0008680000000c00 */
[----:B------:R4:W1:Y:S01]  /*14400*/  LDS.128 R76, [R224+0x7800] ;  /* 0x00780000e04c7984 */ /* 0x0008620000000c00 */
[----:B------:R-:W-:Y:S05]  /*14410*/  @P0 BRA `(.L_x_1194) ;  /* 0x0000022000000947 */ /* 0x000fea0003800000 */
[----:B--23--:R-:W2:Y:S04]  /*14420*/  LDL.LU R19, [R1+0x3c] ;  /* 0x00003c0001137983 */ /* 0x00cea80000300800 */
[----:B------:R-:W2:Y:S02]  /*14430*/  LDL.LU R18, [R1+0x48] ;  /* 0x0000480001127983 */ /* 0x000ea40000300800 */
[----:B--2---:R-:W-:-:S05]  /*14440*/  IMAD R0, R18, 0x10, R19 ;  /* 0x0000001012007824 */ /* 0x004fca00078e0213 */
[CC--:B------:R-:W-:Y:S02]  /*14450*/  ISETP.GE.AND P6, PT, R0.reuse, R252.reuse, PT ;  /* 0x000000fc0000720c */ /* 0x0c0fe40003fc6270 */
[C---:B------:R-:W-:Y:S02]  /*14460*/  IADD3 R4, R0.reuse, 0x8, RZ ;  /* 0x0000000800047810 */ /* 0x040fe40007ffe0ff */
[----:B------:R-:W-:Y:S02]  /*14470*/  IADD3 R3, R0, 0x40, RZ ;  /* 0x0000004000037810 */ /* 0x000fe40007ffe0ff */
[-C--:B------:R-:W-:Y:S02]  /*14480*/  ISETP.GE.AND P5, PT, R4, R252.reuse, PT ;  /* 0x000000fc0400720c */ /* 0x080fe40003fa6270 */
[----:B------:R-:W-:Y:S02]  /*14490*/  IADD3 R5, R0, 0x48, RZ ;  /* 0x0000004800057810 */ /* 0x000fe40007ffe0ff */
[----:B------:R-:W-:-:S02]  /*144a0*/  ISETP.GE.AND P4, PT, R3, R252, PT ;  /* 0x000000fc0300720c */ /* 0x000fc40003f86270 */
[----:B------:R-:W-:Y:S01]  /*144b0*/  ISETP.GE.AND P3, PT, R5, R252, PT ;  /* 0x000000fc0500720c */ /* 0x000fe20003f66270 */
[----:B------:R-:W-:-:S05]  /*144c0*/  @!P6 IMAD R0, R0, R6, RZ ;  /* 0x000000060000e224 */ /* 0x000fca00078e02ff */
[----:B------:R-:W-:Y:S01]  /*144d0*/  @!P6 IADD3 R9, P0, R0, R7, RZ ;  /* 0x000000070009e210 */ /* 0x000fe20007f1e0ff */
[----:B------:R-:W-:-:S03]  /*144e0*/  @!P5 IMAD R4, R4, R6, RZ ;  /* 0x000000060404d224 */ /* 0x000fc600078e02ff */
[----:B------:R-:W-:Y:S01]  /*144f0*/  @!P6 LEA.HI.X.SX32 R10, R0, R2, 0x1, P0 ;  /* 0x00000002000ae211 */ /* 0x000fe200000f0eff */
[-C--:B------:R-:W-:Y:S01]  /*14500*/  @!P4 IMAD R11, R3, R6.reuse, RZ ;  /* 0x00000006030bc224 */ /* 0x080fe200078e02ff */
[CC--:B------:R-:W-:Y:S01]  /*14510*/  @!P5 IADD3 R0, P2, R4.reuse, R7.reuse, RZ ;  /* 0x000000070400d210 */ /* 0x0c0fe20007f5e0ff */
[----:B------:R-:W-:Y:S01]  /*14520*/  @!P3 IMAD R3, R5, R6, RZ ;  /* 0x000000060503b224 */ /* 0x000fe200078e02ff */
[C---:B------:R-:W-:Y:S02]  /*14530*/  @!P6 LEA R8, P0, R9.reuse, c[0x0][0x200], 0x2 ;  /* 0x000080000908ea11 */ /* 0x040fe400078010ff */
[----:B------:R-:W-:Y:S02]  /*14540*/  @!P5 LEA.HI.X.SX32 R4, R4, R2, 0x1, P2 ;  /* 0x000000020404d211 */ /* 0x000fe400010f0eff */
[----:B------:R-:W-:Y:S02]  /*14550*/  @!P6 LEA.HI.X R9, R9, c[0x0][0x204], R10, 0x2, P0 ;  /* 0x000081000909ea11 */ /* 0x000fe400000f140a */
[----:B------:R-:W-:-:S02]  /*14560*/  @!P4 IADD3 R5, P1, R11, R7, RZ ;  /* 0x000000070b05c210 */ /* 0x000fc40007f3e0ff */
[C---:B------:R-:W-:Y:S01]  /*14570*/  @!P5 LEA R6, P2, R0.reuse, c[0x0][0x200], 0x2 ;  /* 0x000080000006da11 */ /* 0x040fe200078410ff */
[----:B------:R2:W-:Y:S01]  /*14580*/  @!P6 STG.E [R8.64], R16 ;  /* 0x000000100800e986 */ /* 0x0005e2000c101904 */
[----:B------:R-:W-:Y:S02]  /*14590*/  @!P3 IADD3 R10, P0, R3, R7, RZ ;  /* 0x00000007030ab210 */ /* 0x000fe40007f1e0ff */
[-C--:B------:R-:W-:Y:S02]  /*145a0*/  @!P4 LEA.HI.X.SX32 R11, R11, R2.reuse, 0x1, P1 ;  /* 0x000000020b0bc211 */ /* 0x080fe400008f0eff */
[----:B------:R-:W-:Y:S02]  /*145b0*/  @!P5 LEA.HI.X R7, R0, c[0x0][0x204], R4, 0x2, P2 ;  /* 0x000081000007da11 */ /* 0x000fe400010f1404 */
[----:B------:R-:W-:Y:S02]  /*145c0*/  @!P3 LEA.HI.X.SX32 R3, R3, R2, 0x1, P0 ;  /* 0x000000020303b211 */ /* 0x000fe400000f0eff */
[----:B------:R-:W-:Y:S01]  /*145d0*/  @!P4 LEA R4, P1, R5, c[0x0][0x200], 0x2 ;  /* 0x000080000504ca11 */ /* 0x000fe200078210ff */
[----:B------:R2:W-:Y:S01]  /*145e0*/  @!P5 STG.E [R6.64], R15 ;  /* 0x0000000f0600d986 */ /* 0x0005e2000c101904 */
[----:B------:R-:W-:-:S02]  /*145f0*/  @!P3 LEA R2, P0, R10, c[0x0][0x200], 0x2 ;  /* 0x000080000a02ba11 */ /* 0x000fc400078010ff */
[----:B------:R-:W-:Y:S02]  /*14600*/  @!P4 LEA.HI.X R5, R5, c[0x0][0x204], R11, 0x2, P1 ;  /* 0x000081000505ca11 */ /* 0x000fe400008f140b */
[----:B------:R-:W-:-:S03]  /*14610*/  @!P3 LEA.HI.X R3, R10, c[0x0][0x204], R3, 0x2, P0 ;  /* 0x000081000a03ba11 */ /* 0x000fc600000f1403 */
[----:B------:R2:W-:Y:S04]  /*14620*/  @!P4 STG.E [R4.64], R13 ;  /* 0x0000000d0400c986 */ /* 0x0005e8000c101904 */
[----:B------:R2:W-:Y:S02]  /*14630*/  @!P3 STG.E [R2.64], R14 ;  /* 0x0000000e0200b986 */ /* 0x0005e4000c101904 */
.L_x_1194:
[----:B--23--:R-:W-:Y:S05]  /*14640*/  BSYNC B0 ;  /* 0x0000000000007941 */ /* 0x00cfea0003800000 */
.L_x_1193:
[----:B------:R-:W2:Y:S04]  /*14650*/  LDL.64 R12, [R1+0x8] ;  /* 0x00000800010c7983 */ /* 0x000ea80000100a00 */
[----:B------:R3:W5:Y:S04]  /*14660*/  LDL.64 R14, [R1+0x10] ;  /* 0x00001000010e7983 */ /* 0x0007680000100a00 */
[----:B------:R-:W4:Y:S01]  /*14670*/  S2R R4, SR_TID.X ;  /* 0x0000000000047919 */ /* 0x000f220000002100 */
[----:B------:R-:W-:-:S02]  /*14680*/  SHF.R.S32.HI R5, RZ, 0x1f, R17 ;  /* 0x0000001fff057819 */ /* 0x000fc40000011411 */
[----:B----4-:R-:W-:-:S04]  /*14690*/  SHF.R.S32.HI R0, RZ, 0x1f, R4 ;  /* 0x0000001fff007819 */ /* 0x010fc80000011404 */
[----:B------:R-:W-:-:S04]  /*146a0*/  LEA.HI R0, R0, R4, RZ, 0x3 ;  /* 0x0000000400007211 */ /* 0x000fc800078f18ff */
[----:B------:R-:W-:Y:S01]  /*146b0*/  SHF.R.S32.HI R7, RZ, 0x3, R0 ;  /* 0x00000003ff077819 */ /* 0x000fe20000011400 */
[----:B------:R-:W-:Y:S01]  /*146c0*/  IMAD R4, R5, c[0x0][0x1f0], RZ ;  /* 0x00007c0005047a24 */ /* 0x000fe200078e02ff */
[----:B------:R-:W-:Y:S03]  /*146d0*/  BSSY B0, `(.L_x_1195) ;  /* 0x0000014000007945 */ /* 0x000fe60003800000 */
[----:B------:R-:W-:Y:S01]  /*146e0*/  IMAD R0, R17, c[0x0][0x1f4], R4 ;  /* 0x00007d0011007a24 */ /* 0x000fe200078e0204 */
[----:B--2---:R-:W-:Y:S02]  /*146f0*/  IADD3 R2, P0, R12, R142, RZ ;  /* 0x0000008e0c027210 */ /* 0x004fe40007f1e0ff */
[----:B------:R-:W-:-:S05]  /*14700*/  SHF.R.S32.HI R3, RZ, 0x1f, R12 ;  /* 0x0000001fff037819 */ /* 0x000fca000001140c */
[----:B------:R-:W-:Y:S01]  /*14710*/  IMAD.X R3, R3, 0x1, R143, P0 ;  /* 0x0000000103037824 */ /* 0x000fe200000e068f */
[----:B------:R-:W-:-:S03]  /*14720*/  ISETP.GE.AND P0, PT, R7, R252, PT ;  /* 0x000000fc0700720c */ /* 0x000fc60003f06270 */
[----:B------:R-:W-:-:S04]  /*14730*/  IMAD.WIDE.U32 R10, R17, c[0x0][0x1f0], R2 ;  /* 0x00007c00110a7a25 */ /* 0x000fc800078e0002 */
[----:B------:R-:W-:-:S06]  /*14740*/  IMAD.IADD R9, R11, 0x1, R0 ;  /* 0x000000010b097824 */ /* 0x000fcc00078e0200 */
[----:B------:R-:W-:Y:S05]  /*14750*/  @P0 BRA `(.L_x_1196) ;  /* 0x000000b000000947 */ /* 0x000fea0003800000 */
[----:B---3-5:R-:W-:Y:S01]  /*14760*/  IMAD R0, R15, c[0x0][0x1e8], RZ ;  /* 0x00007a000f007a24 */ /* 0x028fe200078e02ff */
        /* <DEDUP_REMOVED lines=9> */
[----:B-1----:R2:W-:Y:S02]  /*14800*/  @!P1 STG.E.128 [R2.64+0x80], R20 ;  /* 0x0000801402009986 */ /* 0x0025e4000c101d04 */
.L_x_1196:
[----:B---3--:R-:W-:Y:S05]  /*14810*/  BSYNC B0 ;  /* 0x0000000000007941 */ /* 0x008fea0003800000 */
.L_x_1195:
[----:B------:R-:W-:Y:S01]  /*14820*/  IADD3 R0, R7, 0x10, RZ ;  /* 0x0000001007007810 */ /* 0x000fe20007ffe0ff */
[----:B------:R-:W-:Y:S03]  /*14830*/  BSSY B0, `(.L_x_1197) ;  /* 0x0000011000007945 */ /* 0x000fe60003800000 */
[----:B------:R-:W-:-:S13]  /*14840*/  ISETP.GE.AND P0, PT, R0, R252, PT ;  /* 0x000000fc0000720c */ /* 0x000fda0003f06270 */
[----:B------:R-:W-:Y:S05]  /*14850*/  @P0 BRA `(.L_x_1198) ;  /* 0x000000e000000947 */ /* 0x000fea0003800000 */
[----:B-----5:R-:W-:Y:S01]  /*14860*/  IADD3 R6, P0, R14, 0x10, RZ ;  /* 0x000000100e067810 */ /* 0x020fe20007f1e0ff */
[----:B--2---:R-:W-:Y:S01]  /*14870*/  IMAD.MOV.U32 R2, RZ, RZ, R10 ;  /* 0x000000ffff027224 */ /* 0x004fe200078e000a */
        /* <DEDUP_REMOVED lines=10> */
[----:B-1----:R1:W-:Y:S04]  /*14920*/  @!P1 STG.E.128 [R2.64], R32 ;  /* 0x0000002002009986 */ /* 0x0023e8000c101d04 */
[----:B------:R1:W-:Y:S02]  /*14930*/  @!P0 STG.E.128 [R2.64+0x80], R28 ;  /* 0x0000801c02008986 */ /* 0x0003e4000c101d04 */
.L_x_1198:
[----:B------:R-:W-:Y:S05]  /*14940*/  BSYNC B0 ;  /* 0x0000000000007941 */ /* 0x000fea0003800000 */
.L_x_1197:
[----:B------:R-:W-:Y:S01]  /*14950*/  IADD3 R0, R7, 0x20, RZ ;  /* 0x0000002007007810 */ /* 0x000fe20007ffe0ff */
[----:B------:R-:W-:Y:S03]  /*14960*/  BSSY B0, `(.L_x_1199) ;  /* 0x0000011000007945 */ /* 0x000fe60003800000 */
[----:B------:R-:W-:-:S13]  /*14970*/  ISETP.GE.AND P0, PT, R0, R252, PT ;  /* 0x000000fc0000720c */ /* 0x000fda0003f06270 */
[----:B------:R-:W-:Y:S05]  /*14980*/  @P0 BRA `(.L_x_1200) ;  /* 0x000000e000000947 */ /* 0x000fea0003800000 */
[----:B-----5:R-:W-:Y:S01]  /*14990*/  IADD3 R6, P0, R14, 0x20, RZ ;  /* 0x000000200e067810 */ /* 0x020fe20007f1e0ff */
[----:B-12---:R-:W-:Y:S01]  /*149a0*/  IMAD.MOV.U32 R2, RZ, RZ, R10 ;  /* 0x000000ffff027224 */ /* 0x006fe200078e000a */
        /* <DEDUP_REMOVED lines=12> */
.L_x_1200:
[----:B------:R-:W-:Y:S05]  /*14a70*/  BSYNC B0 ;  /* 0x0000000000007941 */ /* 0x000fea0003800000 */
.L_x_1199:
        /* <DEDUP_REMOVED lines=18> */
.L_x_1202:
[----:B------:R-:W-:Y:S05]  /*14ba0*/  BSYNC B0 ;  /* 0x0000000000007941 */ /* 0x000fea0003800000 */
.L_x_1201:
        /* <DEDUP_REMOVED lines=18> */
.L_x_1204:
[----:B------:R-:W-:Y:S05]  /*14cd0*/  BSYNC B0 ;  /* 0x0000000000007941 */ /* 0x000fea0003800000 */
.L_x_1203:
        /* <DEDUP_REMOVED lines=18> */
.L_x_1206:
[----:B------:R-:W-:Y:S05]  /*14e00*/  BSYNC B0 ;  /* 0x0000000000007941 */ /* 0x000fea0003800000 */
.L_x_1205:
[----:B------:R-:W3:Y:S01]  /*14e10*/  LDL.LU R0, [R1+0x44] ;  /* 0x0000440001007983 */ /* 0x000ee20000300800 */
[----:B------:R-:W-:Y:S01]  /*14e20*/  BSSY B0, `(.L_x_1207) ;  /* 0x0000011000007945 */ /* 0x000fe20003800000 */
[----:B---3--:R-:W-:-:S13]  /*14e30*/  ISETP.GE.AND P0, PT, R0, R252, PT ;  /* 0x000000fc0000720c */ /* 0x008fda0003f06270 */
        /* <DEDUP_REMOVED lines=15> */
.L_x_1208:
[----:B------:R-:W-:Y:S05]  /*14f30*/  BSYNC B0 ;  /* 0x0000000000007941 */ /* 0x000fea0003800000 */
.L_x_1207:
[----:B------:R-:W3:Y:S02]  /*14f40*/  LDL.LU R0, [R1+0x40] ;  /* 0x0000400001007983 */ /* 0x000ee40000300800 */
[----:B---3--:R-:W-:-:S13]  /*14f50*/  ISETP.GE.AND P0, PT, R0, R252, PT ;  /* 0x000000fc0000720c */ /* 0x008fda0003f06270 */
[----:B------:R-:W-:Y:S05]  /*14f60*/  @P0 EXIT ;  /* 0x000000000000094d */ /* 0x000fea0003800000 */
[----:B-----5:R-:W-:Y:S01]  /*14f70*/  IADD3 R6, P0, R14, 0x70, RZ ;  /* 0x000000700e067810 */ /* 0x020fe20007f1e0ff */
[----:B-12---:R-:W-:Y:S01]  /*14f80*/  IMAD.MOV.U32 R2, RZ, RZ, R10 ;  /* 0x000000ffff027224 */ /* 0x006fe200078e000a */
        /* <DEDUP_REMOVED lines=14> */
.L_x_1145:
[----:B--2---:R-:W2:Y:S01]  /*15070*/  LDL.LU R12, [R1+0x28] ;  /* 0x00002800010c7983 */ /* 0x004ea20000300800 */
[----:B------:R-:W1:Y:S01]  /*15080*/  LDC.U8 R2, c[0x0][0x329] ;  /* 0x0000ca40ff027b82 */ /* 0x000e620000000000 */
[----:B------:R-:W-:Y:S01]  /*15090*/  SHF.R.S32.HI R11, RZ, 0x1f, R25 ;  /* 0x0000001fff0b7819 */ /* 0x000fe20000011419 */
[----:B------:R-:W-:Y:S03]  /*150a0*/  BSSY B0, `(.L_x_1209) ;  /* 0x0000042000007945 */ /* 0x000fe60003800000 */
[----:B------:R-:W-:-:S03]  /*150b0*/  LEA.HI R11, R11, R25, RZ, 0x3 ;  /* 0x000000190b0b7211 */ /* 0x000fc600078f18ff */
[----:B------:R-:W3:Y:S01]  /*150c0*/  LDC.U8 R0, c[0x0][0x328] ;  /* 0x0000ca00ff007b82 */ /* 0x000ee20000000000 */
[----:B------:R-:W-:-:S05]  /*150d0*/  LOP3.LUT R10, R11, 0xfffffff8, RZ, 0xc0, !PT ;  /* 0xfffffff80b0a7812 */ /* 0x000fca00078ec0ff */
[----:B------:R-:W-:Y:S01]  /*150e0*/  IMAD.IADD R17, R25, 0x1, -R10 ;  /* 0x0000000119117824 */ /* 0x000fe200078e0a0a */
[----:B------:R-:W-:-:S04]  /*150f0*/  SHF.R.S32.HI R10, RZ, 0x3, R11 ;  /* 0x00000003ff0a7819 */ /* 0x000fc8000001140b */
[----:B------:R-:W-:Y:S02]  /*15100*/  SHF.L.U32 R15, R17, 0x3, RZ ;  /* 0x00000003110f7819 */ /* 0x000fe400000006ff */
[----:B------:R-:W-:Y:S02]  /*15110*/  SHF.R.S32.HI R11, RZ, 0x1f, R10 ;  /* 0x0000001fff0b7819 */ /* 0x000fe4000001140a */
[----:B-1----:R-:W-:Y:S02]  /*15120*/  ISETP.NE.AND P1, PT, R2, RZ, PT ;  /* 0x000000ff0200720c */ /* 0x002fe40003f25270 */
[----:B---3--:R-:W-:-:S04]  /*15130*/  ISETP.NE.AND P3, PT, R0, RZ, PT ;  /* 0x000000ff0000720c */ /* 0x008fc80003f65270 */
[----:B------:R-:W-:-:S07]  /*15140*/  ISETP.NE.OR P2, PT, R2, RZ, !P3 ;  /* 0x000000ff0200720c */ /* 0x000fce0005f45670 */
[----:B------:R-:W-:Y:S02]  /*15150*/  @P1 IMAD.MOV.U32 R0, RZ, RZ, c[0x0][0x210] ;  /* 0x00008400ff001624 */ /* 0x000fe400078e00ff */
[----:B------:R-:W-:Y:S02]  /*15160*/  @!P1 IMAD.MOV.U32 R4, RZ, RZ, c[0x0][0x214] ;  /* 0x00008500ff049624 */ /* 0x000fe400078e00ff */
[----:B------:R-:W-:Y:S02]  /*15170*/  @P1 IMAD R0, R0, c[0x0][0x214], RZ ;  /* 0x0000850000001a24 */ /* 0x000fe400078e02ff */
[----:B------:R-:W-:Y:S01]  /*15180*/  @P1 IMAD.MOV.U32 R16, RZ, RZ, c[0x0][0x210] ;  /* 0x00008400ff101624 */ /* 0x000fe200078e00ff */
[----:B------:R-:W-:Y:S01]  /*15190*/  @!P1 SEL R0, R4, c[0x0][0x234], !P3 ;  /* 0x00008d0004009a07 */ /* 0x000fe20005800000 */
[----:B------:R-:W-:Y:S01]  /*151a0*/  @!P1 IMAD.MOV.U32 R16, RZ, RZ, 0x1 ;  /* 0x00000001ff109424 */ /* 0x000fe200078e00ff */
[C---:B--2---:R-:W-:Y:S02]  /*151b0*/  ISETP.NE.AND P4, PT, R12.reuse, -0x1, PT ;  /* 0xffffffff0c00780c */ /* 0x044fe40003f85270 */
[----:B------:R-:W-:-:S11]  /*151c0*/  ISETP.NE.OR P0, PT, R12, -0x1, P2 ;  /* 0xffffffff0c00780c */ /* 0x000fd60001705670 */
[----:B------:R-:W-:Y:S01]  /*151d0*/  @P4 IMAD.WIDE.U32 R2, R12, c[0x0][0x1e8], RZ ;  /* 0x00007a000c024a25 */ /* 0x000fe200078e00ff */
[----:B------:R-:W-:-:S03]  /*151e0*/  @!P4 SHF.R.S32.HI R6, RZ, 0x1f, R14 ;  /* 0x0000001fff06c819 */ /* 0x000fc6000001140e */
[----:B------:R-:W-:Y:S01]  /*151f0*/  @P4 IMAD R9, R12, c[0x0][0x1ec], R3 ;  /* 0x00007b000c094a24 */ /* 0x000fe200078e0203 */
[----:B------:R-:W-:Y:S01]  /*15200*/  @P4 MOV R7, R2 ;  /* 0x0000000200074202 */ /* 0x000fe20000000f00 */
[----:B------:R-:W-:Y:S02]  /*15210*/  @P1 IMAD.MOV.U32 R3, RZ, RZ, 0x1 ;  /* 0x00000001ff031424 */ /* 0x000fe400078e00ff */
[----:B------:R-:W-:Y:S02]  /*15220*/  @!P1 IMAD R3, R0, c[0x0][0x1c0], RZ ;  /* 0x0000700000039a24 */ /* 0x000fe400078e02ff */
[----:B------:R-:W-:Y:S02]  /*15230*/  @!P4 IMAD R2, R6, c[0x0][0x1e0], RZ ;  /* 0x000078000602ca24 */ /* 0x000fe400078e02ff */
[----:B------:R-:W-:-:S04]  /*15240*/  @!P4 IMAD.WIDE.U32 R4, R14, c[0x0][0x1e0], RZ ;  /* 0x000078000e04ca25 */ /* 0x000fc800078e00ff */
[C---:B------:R-:W-:Y:S02]  /*15250*/  IMAD R6, R14.reuse, R3, RZ ;  /* 0x000000030e067224 */ /* 0x040fe400078e02ff */
[C---:B------:R-:W-:Y:S02]  /*15260*/  @!P0 IMAD R12, R14.reuse, c[0x0][0x214], RZ ;  /* 0x000085000e0c8a24 */ /* 0x040fe400078e02ff */
[----:B------:R-:W-:Y:S01]  /*15270*/  @!P4 IMAD R8, R14, c[0x0][0x1e4], R2 ;  /* 0x000079000e08ca24 */ /* 0x000fe200078e0202 */
[----:B------:R-:W-:Y:S01]  /*15280*/  SEL R6, R6, RZ, P2 ;  /* 0x000000ff06067207 */ /* 0x000fe20001000000 */
[----:B------:R-:W-:Y:S01]  /*15290*/  IMAD.IADD R14, R19, 0x1, -R27 ;  /* 0x00000001130e7824 */ /* 0x000fe200078e0a1b */
[----:B------:R-:W-:Y:S01]  /*152a0*/  CS2R R2, SRZ ;  /* 0x0000000000027805 */ /* 0x000fe2000001ff00 */
[----:B------:R-:W-:Y:S01]  /*152b0*/  @!P4 IMAD.MOV.U32 R7, RZ, RZ, R4 ;  /* 0x000000ffff07c224 */ /* 0x000fe200078e0004 */
[--C-:B------:R-:W-:Y:S01]  /*152c0*/  @!P2 SHF.R.S32.HI R3, RZ, 0x1f, R12.reuse ;  /* 0x0000001fff03a819 */ /* 0x100fe2000001140c */
[----:B------:R-:W-:Y:S01]  /*152d0*/  @!P2 IMAD.MOV.U32 R2, RZ, RZ, R12 ;  /* 0x000000ffff02a224 */ /* 0x000fe200078e000c */
[----:B------:R1:W-:Y:S01]  /*152e0*/  @!P0 STL [R1+0x28], R12 ;  /* 0x0000280c01008387 */ /* 0x0003e20000100800 */
[----:B------:R-:W-:Y:S01]  /*152f0*/  @!P4 IADD3 R9, R5, R8, RZ ;  /* 0x000000080509c210 */ /* 0x000fe20007ffe0ff */
[----:B------:R-:W-:Y:S01]  /*15300*/  IMAD R6, R28, R0, R6 ;  /* 0x000000001c067224 */ /* 0x000fe200078e0206 */
[----:B------:R-:W-:Y:S01]  /*15310*/  ISETP.GE.AND P2, PT, R10, R14, PT ;  /* 0x0000000e0a00720c */ /* 0x000fe20003f46270 */
[----:B------:R-:W-:Y:S01]  /*15320*/  IMAD R0, R27, R16, RZ ;  /* 0x000000101b007224 */ /* 0x000fe200078e02ff */
[----:B------:R-:W-:-:S02]  /*15330*/  SHF.R.S32.HI R8, RZ, 0x1f, R28 ;  /* 0x0000001fff087819 */ /* 0x000fc4000001141c */
[C---:B------:R-:W-:Y:S02]  /*15340*/  IADD3 R4, P0, R15.reuse, R7, RZ ;  /* 0x000000070f047210 */ /* 0x040fe40007f1e0ff */
[C---:B------:R-:W-:Y:S01]  /*15350*/  IADD3 R27, R15.reuse, 0x40, RZ ;  /* 0x000000400f1b7810 */ /* 0x040fe20007ffe0ff */
[----:B------:R-:W-:Y:S01]  /*15360*/  IMAD R8, R8, c[0x0][0x1f0], RZ ;  /* 0x00007c0008087a24 */ /* 0x000fe200078e02ff */
[----:B------:R-:W-:Y:S02]  /*15370*/  LEA.HI.X.SX32 R5, R15, R9, 0x1, P0 ;  /* 0x000000090f057211 */ /* 0x000fe400000f0eff */
[----:B------:R-:W-:Y:S01]  /*15380*/  SHF.R.S32.HI R9, RZ, 0x1f, R0 ;  /* 0x0000001fff097819 */ /* 0x000fe20000011400 */
[----:B------:R-:W-:Y:S01]  /*15390*/  IMAD R8, R28, c[0x0][0x1f4], R8 ;  /* 0x00007d001c087a24 */ /* 0x000fe200078e0208 */
[--C-:B------:R-:W-:Y:S02]  /*153a0*/  IADD3 R20, P1, P0, R0, R2, R6.reuse ;  /* 0x0000000200147210 */ /* 0x100fe4000783e006 */
[----:B------:R-:W-:Y:S01]  /*153b0*/  SHF.R.S32.HI R0, RZ, 0x1f, R6 ;  /* 0x0000001fff007819 */ /* 0x000fe20000011406 */
[----:B------:R-:W-:-:S03]  /*153c0*/  IMAD.WIDE R6, R22, 0x80, R10 ;  /* 0x0000008016067825 */ /* 0x000fc600078e020a */
[----:B------:R-:W-:Y:S01]  /*153d0*/  IADD3.X R18, R9, R3, R0, P1, P0 ;  /* 0x0000000309127210 */ /* 0x000fe20000fe0400 */
[----:B-1----:R-:W-:-:S05]  /*153e0*/  IMAD.WIDE.U32 R12, R28, c[0x0][0x1f0], R4 ;  /* 0x00007c001c0c7a25 */ /* 0x002fca00078e0004 */
[----:B------:R-:W-:Y:S01]  /*153f0*/  IADD3 R9, R8, R13, RZ ;  /* 0x0000000d08097210 */ /* 0x000fe20007ffe0ff */
        /* <DEDUP_REMOVED lines=12> */
.L_x_1210:
[----:B------:R-:W-:Y:S05]  /*154c0*/  BSYNC B0 ;  /* 0x0000000000007941 */ /* 0x000fea0003800000 */
.L_x_1209:
        /* <DEDUP_REMOVED lines=18> */
.L_x_1212:
[----:B------:R-:W-:Y:S05]  /*155f0*/  BSYNC B0 ;  /* 0x0000000000007941 */ /* 0x000fea0003800000 */
.L_x_1211:
        /* <DEDUP_REMOVED lines=18> */
.L_x_1214:
[----:B------:R-:W-:Y:S05]  /*15720*/  BSYNC B0 ;  /* 0x0000000000007941 */ /* 0x000fea0003800000 */
.L_x_1213:
        /* <DEDUP_REMOVED lines=18> */
.L_x_1216:
[----:B------:R-:W-:Y:S05]  /*15850*/  BSYNC B0 ;  /* 0x0000000000007941 */ /* 0x000fea0003800000 */
.L_x_1215:
        /* <DEDUP_REMOVED lines=18> */
.L_x_1218:
[----:B------:R-:W-:Y:S05]  /*15980*/  BSYNC B0 ;  /* 0x0000000000007941 */ /* 0x000fea0003800000 */
.L_x_1217:
        /* <DEDUP_REMOVED lines=18> */
.L_x_1220:
[----:B------:R-:W-:Y:S05]  /*15ab0*/  BSYNC B0 ;  /* 0x0000000000007941 */ /* 0x000fea0003800000 */
.L_x_1219:
        /* <DEDUP_REMOVED lines=18> */
.L_x_1222:
[----:B------:R-:W-:Y:S05]  /*15be0*/  BSYNC B0 ;  /* 0x0000000000007941 */ /* 0x000fea0003800000 */
.L_x_1221:
        /* <DEDUP_REMOVED lines=18> */
.L_x_1224:
[----:B------:R-:W-:Y:S05]  /*15d10*/  BSYNC B0 ;  /* 0x0000000000007941 */ /* 0x000fea0003800000 */
.L_x_1223:
[----:B------:R-:W-:-:S04]  /*15d20*/  ISETP.NE.AND P6, PT, R17, RZ, PT ;  /* 0x000000ff1100720c */ /* 0x000fc80003fc5270 */
[-C--:B------:R-:W-:Y:S02]  /*15d30*/  ISETP.GE.OR P2, PT, R10, R14.reuse, P6 ;  /* 0x0000000e0a00720c */ /* 0x080fe40003746670 */
[-C--:B------:R-:W-:Y:S02]  /*15d40*/  ISETP.GE.OR P1, PT, R26, R14.reuse, P6 ;  /* 0x0000000e1a00720c */ /* 0x080fe40003726670 */
[-C--:B------:R-:W-:Y:S02]  /*15d50*/  ISETP.GE.OR P5, PT, R25, R14.reuse, P6 ;  /* 0x0000000e1900720c */ /* 0x080fe400037a6670 */
[-C--:B------:R-:W-:Y:S02]  /*15d60*/  ISETP.GE.OR P4, PT, R24, R14.reuse, P6 ;  /* 0x0000000e1800720c */ /* 0x080fe40003786670 */
[----:B------:R-:W-:-:S05]  /*15d70*/  ISETP.GE.OR P3, PT, R23, R14, P6 ;  /* 0x0000000e1700720c */ /* 0x000fca0003766670 */
[----:B------:R-:W-:-:S04]  /*15d80*/  @!P2 IMAD R0, R10, R16, RZ ;  /* 0x000000100a00a224 */ /* 0x000fc800078e02ff */
[----:B------:R-:W-:Y:S01]  /*15d90*/  @!P5 IMAD R7, R25, R16, RZ ;  /* 0x000000101907d224 */ /* 0x000fe200078e02ff */
[----:B-1----:R-:W-:Y:S01]  /*15da0*/  @!P2 IADD3 R3, P0, R0, R20, RZ ;  /* 0x000000140003a210 */ /* 0x002fe20007f1e0ff */
[----:B------:R-:W-:-:S03]  /*15db0*/  @!P4 IMAD R5, R24, R16, RZ ;  /* 0x000000101805c224 */ /* 0x000fc600078e02ff */
[----:B------:R-:W-:Y:S01]  /*15dc0*/  @!P2 LEA.HI.X.SX32 R4, R0, R18, 0x1, P0 ;  /* 0x000000120004a211 */ /* 0x000fe200000f0eff */
[----:B------:R-:W-:Y:S01]  /*15dd0*/  @!P1 IMAD R0, R26, R16, RZ ;  /* 0x000000101a009224 */ /* 0x000fe200078e02ff */
[----:B------:R-:W-:-:S04]  /*15de0*/  @!P2 LEA R2, P0, R3, c[0x0][0x200], 0x2 ;  /* 0x000080000302aa11 */ /* 0x000fc800078010ff */
[----:B------:R-:W-:Y:S01]  /*15df0*/  @!P2 LEA.HI.X R3, R3, c[0x0][0x204], R4, 0x2, P0 ;  /* 0x000081000303aa11 */ /* 0x000fe200000f1404 */
[----:B------:R-:W-:Y:S01]  /*15e00*/  @!P2 IMAD.MOV.U32 R4, RZ, RZ, 0x7f800000 ;  /* 0x7f800000ff04a424 */ /* 0x000fe200078e00ff */
[----:B------:R-:W-:-:S04]  /*15e10*/  @!P1 IADD3 R6, P0, R0, R20, RZ ;  /* 0x0000001400069210 */ /* 0x000fc80007f1e0ff */
[----:B------:R1:W-:Y:S02]  /*15e20*/  @!P2 STG.E [R2.64], R4 ;  /* 0x000000040200a986 */ /* 0x0003e4000c101904 */
[----:B-1----:R-:W-:Y:S02]  /*15e30*/  @!P1 LEA.HI.X.SX32 R3, R0, R18, 0x1, P0 ;  /* 0x0000001200039211 */ /* 0x002fe400000f0eff */
[C---:B------:R-:W-:Y:S02]  /*15e40*/  @!P1 LEA R2, P2, R6.reuse, c[0x0][0x200], 0x2 ;  /* 0x0000800006029a11 */ /* 0x040fe400078410ff */
[C---:B------:R-:W-:Y:S02]  /*15e50*/  @!P5 IADD3 R0, P0, R7.reuse, R20, RZ ;  /* 0x000000140700d210 */ /* 0x040fe40007f1e0ff */
[----:B------:R-:W-:Y:S02]  /*15e60*/  @!P1 LEA.HI.X R3, R6, c[0x0][0x204], R3, 0x2, P2 ;  /* 0x0000810006039a11 */ /* 0x000fe400010f1403 */
[----:B------:R-:W-:-:S02]  /*15e70*/  @!P5 LEA.HI.X.SX32 R6, R7, R18, 0x1, P0 ;  /* 0x000000120706d211 */ /* 0x000fc400000f0eff */
[C---:B------:R-:W-:Y:S02]  /*15e80*/  @!P5 LEA R12, P2, R0.reuse, c[0x0][0x200], 0x2 ;  /* 0x00008000000cda11 */ /* 0x040fe400078410ff */
[C---:B------:R-:W-:Y:S02]  /*15e90*/  @!P4 IADD3 R4, P0, R5.reuse, R20, RZ ;  /* 0x000000140504c210 */ /* 0x040fe40007f1e0ff */
[----:B------:R-:W-:Y:S01]  /*15ea0*/  @!P5 LEA.HI.X R13, R0, c[0x0][0x204], R6, 0x2, P2 ;  /* 0x00008100000dda11 */ /* 0x000fe200010f1406 */
[----:B------:R-:W-:Y:S01]  /*15eb0*/  @!P1 IMAD.MOV.U32 R6, RZ, RZ, 0x7f800000 ;  /* 0x7f800000ff069424 */ /* 0x000fe200078e00ff */
[----:B------:R-:W-:Y:S02]  /*15ec0*/  ISETP.GE.OR P2, PT, R22, R14, P6 ;  /* 0x0000000e1600720c */ /* 0x000fe40003746670 */
[----:B------:R-:W-:Y:S01]  /*15ed0*/  @!P4 LEA.HI.X.SX32 R0, R5, R18, 0x1, P0 ;  /* 0x000000120500c211 */ /* 0x000fe200000f0eff */
[----:B------:R-:W-:Y:S01]  /*15ee0*/  @!P3 IMAD R5, R23, R16, RZ ;  /* 0x000000101705b224 */ /* 0x000fe200078e02ff */
[----:B------:R-:W-:Y:S01]  /*15ef0*/  @!P4 LEA R10, P0, R4, c[0x0][0x200], 0x2 ;  /* 0x00008000040aca11 */ /* 0x000fe200078010ff */
[----:B------:R1:W-:Y:S01]  /*15f00*/  @!P1 STG.E [R2.64], R6 ;  /* 0x0000000602009986 */ /* 0x0003e2000c101904 */
[----:B------:R-:W-:-:S02]  /*15f10*/  ISETP.GE.OR P1, PT, R19, R14, P6 ;  /* 0x0000000e1300720c */ /* 0x000fc40003726670 */
[----:B------:R-:W-:Y:S01]  /*15f20*/  @!P4 LEA.HI.X R11, R4, c[0x0][0x204], R0, 0x2, P0 ;  /* 0x00008100040bca11 */ /* 0x000fe200000f1400 */
[----:B------:R-:W-:Y:S01]  /*15f30*/  @!P5 IMAD.MOV.U32 R4, RZ, RZ, 0x7f800000 ;  /* 0x7f800000ff04d424 */ /* 0x000fe200078e00ff */
[----:B------:R-:W-:Y:S02]  /*15f40*/  @!P3 IADD3 R0, P0, R5, R20, RZ ;  /* 0x000000140500b210 */ /* 0x000fe40007f1e0ff */
[----:B------:R-:W-:Y:S02]  /*15f50*/  ISETP.GE.OR P6, PT, R21, R14, P6 ;  /* 0x0000000e1500720c */ /* 0x000fe400037c6670 */
[----:B------:R2:W-:Y:S01]  /*15f60*/  @!P5 STG.E [R12.64], R4 ;  /* 0x000000040c00d986 */ /* 0x0005e2000c101904 */
[----:B-1----:R-:W-:Y:S01]  /*15f70*/  @!P3 LEA.HI.X.SX32 R2, R5, R18, 0x1, P0 ;  /* 0x000000120502b211 */ /* 0x002fe200000f0eff */
[----:B------:R-:W-:Y:S01]  /*15f80*/  @!P2 IMAD R3, R22, R16, RZ ;  /* 0x000000101603a224 */ /* 0x000fe200078e02ff */
[----:B------:R-:W-:Y:S01]  /*15f90*/  @!P3 LEA R8, P0, R0, c[0x0][0x200], 0x2 ;  /* 0x000080000008ba11 */ /* 0x000fe200078010ff */
[----:B------:R-:W-:-:S03]  /*15fa0*/  @!P3 IMAD.MOV.U32 R5, RZ, RZ, 0x7f800000 ;  /* 0x7f800000ff05b424 */ /* 0x000fc600078e00ff */
[----:B------:R-:W-:Y:S01]  /*15fb0*/  @!P3 LEA.HI.X R9, R0, c[0x0][0x204], R2, 0x2, P0 ;  /* 0x000081000009ba11 */ /* 0x000fe200000f1402 */
[----:B------:R-:W-:Y:S01]  /*15fc0*/  @!P1 IMAD R2, R19, R16, RZ ;  /* 0x0000001013029224 */ /* 0x000fe200078e02ff */
[----:B------:R-:W-:Y:S01]  /*15fd0*/  @!P2 IADD3 R0, P0, R3, R20, RZ ;  /* 0x000000140300a210 */ /* 0x000fe20007f1e0ff */
[----:B--2---:R-:W-:-:S03]  /*15fe0*/  @!P2 IMAD.MOV.U32 R4, RZ, RZ, 0x7f800000 ;  /* 0x7f800000ff04a424 */ /* 0x004fc600078e00ff */
[----:B------:R-:W-:Y:S02]  /*15ff0*/  @!P2 LEA.HI.X.SX32 R3, R3, R18, 0x1, P0 ;  /* 0x000000120303a211 */ /* 0x000fe400000f0eff */
[----:B------:R-:W-:-:S04]  /*16000*/  @!P2 LEA R6, P0, R0, c[0x0][0x200], 0x2 ;  /* 0x000080000006aa11 */ /* 0x000fc800078010ff */
[----:B------:R-:W-:Y:S02]  /*16010*/  @!P2 LEA.HI.X R7, R0, c[0x0][0x204], R3, 0x2, P0 ;  /* 0x000081000007aa11 */ /* 0x000fe400000f1403 */
[----:B------:R-:W-:-:S04]  /*16020*/  @!P1 IADD3 R0, P0, R2, R20, RZ ;  /* 0x0000001402009210 */ /* 0x000fc80007f1e0ff */
[----:B------:R-:W-:Y:S02]  /*16030*/  @!P1 LEA.HI.X.SX32 R3, R2, R18, 0x1, P0 ;  /* 0x0000001202039211 */ /* 0x000fe400000f0eff */
        /* <DEDUP_REMOVED lines=9> */
[----:B--2---:R-:W-:-:S05]  /*160d0*/  IMAD R0, R21, R16, RZ ;  /* 0x0000001015007224 */ /* 0x004fca00078e02ff */
[----:B------:R-:W-:-:S04]  /*160e0*/  IADD3 R3, P0, R0, R20, RZ ;  /* 0x0000001400037210 */ /* 0x000fc80007f1e0ff */
[----:B------:R-:W-:Y:S02]  /*160f0*/  LEA.HI.X.SX32 R0, R0, R18, 0x1, P0 ;  /* 0x0000001200007211 */ /* 0x000fe400000f0eff */
[----:B------:R-:W-:-:S04]  /*16100*/  LEA R2, P0, R3, c[0x0][0x200], 0x2 ;  /* 0x0000800003027a11 */ /* 0x000fc800078010ff */
[----:B------:R-:W-:Y:S01]  /*16110*/  LEA.HI.X R3, R3, c[0x0][0x204], R0, 0x2, P0 ;  /* 0x0000810003037a11 */ /* 0x000fe200000f1400 */
[----:B------:R-:W-:-:S05]  /*16120*/  IMAD.MOV.U32 R0, RZ, RZ, 0x7f800000 ;  /* 0x7f800000ff007424 */ /* 0x000fca00078e00ff */
[----:B------:R-:W-:Y:S01]  /*16130*/  STG.E [R2.64], R0 ;  /* 0x0000000002007986 */ /* 0x000fe2000c101904 */
[----:B------:R-:W-:Y:S05]  /*16140*/  EXIT ;  /* 0x000000000000794d */ /* 0x000fea0003800000 */
.L_x_1225:
        /* <DEDUP_REMOVED lines=11> */
.L_x_1415:


//--------------------- .text._ZN5flash16flash_fwd_kernelI23Flash_fwd_kernel_traitsILi128ELi128ELi32ELi4ELb0ELb0EN7cutlass6half_tE19Flash_kernel_traitsILi128ELi128ELi32ELi4ES3_EELb1ELb1ELb0ELb1ELb0ELb0ELb0ELb1EEEvNS_16Flash_fwd_paramsE --------------------------
	.section	.text._ZN5flash16flash_fwd_kernelI23Flash_fwd_kernel_traitsILi128ELi128ELi32ELi4ELb0ELb0EN7cutlass6half_tE19Flash_kernel_traitsILi128ELi128ELi32ELi4ES3_EELb1ELb1ELb0ELb1ELb0ELb0ELb0ELb1EEEvNS_16Flash_fwd_paramsE,"ax",@progbits
	.sectioninfo	@"SHI_REGISTERS=255"
	.align	128
        .global         _ZN5flash16flash_fwd_kernelI23Flash_fwd_kernel_traitsILi128ELi128ELi32ELi4ELb0ELb0EN7cutlass6half_tE19Flash_kernel_traitsILi128ELi128ELi32ELi4ES3_EELb1ELb1ELb0ELb1ELb0ELb0ELb0ELb1EEEvNS_16Flash_fwd_paramsE
        .type           _ZN5flash16flash_fwd_kernelI23Flash_fwd_kernel_traitsILi128ELi128ELi32ELi4ELb0ELb0EN7cutlass6half_tE19Flash_kernel_traitsILi128ELi128ELi32ELi4ES3_EELb1ELb1ELb0ELb1ELb0ELb0ELb0ELb1EEEvNS_16Flash_fwd_paramsE,@function
        .size           _ZN5flash16flash_fwd_kernelI23Flash_fwd_kernel_traitsILi128ELi128ELi32ELi4ELb0ELb0EN7cutlass6half_tE19Flash_kernel_traitsILi128ELi128ELi32ELi4ES3_EELb1ELb1ELb0ELb1ELb0ELb0ELb0ELb1EEEvNS_16Flash_fwd_paramsE,(.L_x_1416 - _ZN5flash16flash_fwd_kernelI23Flash_fwd_kernel_traitsILi128ELi128ELi32ELi4ELb0ELb0EN7cutlass6half_tE19Flash_kernel_traitsILi128ELi128ELi32ELi4ES3_EELb1ELb1ELb0ELb1ELb0ELb0ELb0ELb1EEEvNS_16Flash_fwd_paramsE)
        .other          _ZN5flash16flash_fwd_kernelI23Flash_fwd_kernel_traitsILi128ELi128ELi32ELi4ELb0ELb0EN7cutlass6half_tE19Flash_kernel_traitsILi128ELi128ELi32ELi4ES3_EELb1ELb1ELb0ELb1ELb0ELb0ELb0ELb1EEEvNS_16Flash_fwd_paramsE,@"STO_CUDA_ENTRY STV_DEFAULT"
_ZN5flash16flash_fwd_kernelI23Flash_fwd_kernel_traitsILi128ELi128ELi32ELi4ELb0ELb0EN7cutlass6half_tE19Flash_kernel_traitsILi128ELi128ELi32ELi4ES3_EELb1ELb1ELb0ELb1ELb0ELb0ELb0ELb1EEEvNS_16Flash_fwd_paramsE:
.text._ZN5flash16flash_fwd_kernelI23Flash_fwd_kernel_traitsILi128ELi128ELi32ELi4ELb0ELb0EN7cutlass6half_tE19Flash_kernel_traitsILi128ELi128ELi32ELi4ES3_EELb1ELb1ELb0ELb1ELb0ELb0ELb0ELb1EEEvNS_16Flash_fwd_paramsE:
        /* <DEDUP_REMOVED lines=12> */
[----:B------:R-:W-:-:S03]  /*00c0*/  ULDC.64 UR4, c[0x0][0x240] ;  /* 0x0000900000047ab9 */ /* 0x000fc60000000a00 */
[----:B------:R3:W4:Y:S02]  /*00d0*/  @P2 LDG.E.64 R4, [R2.64] ;  /* 0x0000001c02042981 */ /* 0x000724000c1e1b00 */
[----:B---3--:R-:W-:Y:S01]  /*00e0*/  @P2 MOV R2, R7 ;  /* 0x0000000700022202 */ /* 0x008fe20000000f00 */
[----:B------:R-:W-:-:S06]  /*00f0*/  @P2 IMAD.MOV.U32 R3, RZ, RZ, R8 ;  /* 0x000000ffff032224 */ /* 0x000fcc00078e0008 */
[----:B------:R-:W3:Y:S01]  /*0100*/  @P2 LDG.E.64 R2, [R2.64] ;  /* 0x0000001c02022981 */ /* 0x000ee2000c1e1b00 */
[----:B------:R-:W5:Y:S01]  /*0110*/  S2UR UR14, SR_CTAID.Y ;  /* 0x00000000000e79c3 */ /* 0x000f620000002600 */
[----:B------:R-:W-:Y:S02]  /*0120*/  UISETP.NE.U32.AND UP2, UPT, URZ, UR4, UPT ;  /* 0x000000043f00728c */ /* 0x000fe4000bf45070 */
[----:B------:R-:W-:Y:S02]  /*0130*/  UMOV UR9, 0x4 ;  /* 0x0000000400097882 */ /* 0x000fe40000000000 */
[----:B------:R-:W-:Y:S02]  /*0140*/  UISETP.NE.AND.EX UP2, UPT, URZ, UR5, UPT, UP2 ;  /* 0x000000053f00728c */ /* 0x000fe4000bf45320 */
[----:B------:R-:W-:Y:S01]  /*0150*/  ULDC.64 UR10, c[0x0][0x240] ;  /* 0x00009000000a7ab9 */ /* 0x000fe20000000a00 */
[----:B------:R-:W1:Y:S01]  /*0160*/  S2UR UR12, SR_CTAID.Z ;  /* 0x00000000000c79c3 */ /* 0x000e620000002700 */
[----:B------:R-:W-:-:S02]  /*0170*/  ULDC.64 UR4, c[0x0][0x250] ;  /* 0x0000940000047ab9 */ /* 0x000fc40000000a00 */
[----:B------:R-:W-:Y:S01]  /*0180*/  PLOP3.LUT P0, PT, PT, PT, UP2, 0x80, 0x0 ;  /* 0x000000000000781c */ /* 0x000fe20003f0f028 */
[----:B------:R-:W-:Y:S02]  /*0190*/  ULDC.U8 UR8, c[0x0][0x312] ;  /* 0x0000c48000087ab9 */ /* 0x000fe40000000000 */
[----:B------:R-:W-:Y:S02]  /*01a0*/  UISETP.NE.U32.AND UP0, UPT, URZ, UR4, UPT ;  /* 0x000000043f00728c */ /* 0x000fe4000bf05070 */
[----:B------:R-:W-:Y:S02]  /*01b0*/  UISETP.NE.AND UP3, UPT, UR8, URZ, UPT ;  /* 0x0000003f0800728c */ /* 0x000fe4000bf65270 */
[----:B------:R-:W-:-:S03]  /*01c0*/  UISETP.NE.AND.EX UP0, UPT, URZ, UR5, UPT, UP0 ;  /* 0x000000053f00728c */ /* 0x000fc6000bf05300 */
[----:B------:R-:W-:Y:S02]  /*01d0*/  ULDC.64 UR4, c[0x0][0x250] ;  /* 0x0000940000047ab9 */ /* 0x000fe40000000a00 */
[----:B-----5:R-:W-:Y:S02]  /*01e0*/  UIMAD.WIDE UR10, UR14, UR9, UR10 ;  /* 0x000000090e0a72a5 */ /* 0x020fe4000f8e020a */
[----:B-1----:R-:W-:-:S06]  /*01f0*/  ULOP3.LUT UR6, UR12, UR25, UR14, 0xfe, !UPT ;  /* 0x000000190c067292 */ /* 0x002fcc000f8efe0e */
[----:B--2---:R-:W-:Y:S01]  /*0200*/  LOP3.LUT P3, RZ, R24, UR6, RZ, 0xfc, !PT ;  /* 0x0000000618ff7c12 */ /* 0x004fe2000f86fcff */
[----:B------:R-:W-:Y:S02]  /*0210*/  ULDC.64 UR6, c[0x0][0x248] ;  /* 0x0000920000067ab9 */ /* 0x000fe40000000a00 */
[----:B------:R-:W-:-:S04]  /*0220*/  UISETP.EQ.U32.AND UP1, UPT, URZ, UR6, UPT ;  /* 0x000000063f00728c */ /* 0x000fc8000bf22070 */
[----:B------:R-:W-:-:S03]  /*0230*/  UISETP.EQ.OR.EX UP1, UPT, URZ, UR7, !UP3, UP1 ;  /* 0x000000073f00728c */ /* 0x000fc6000df22710 */
[----:B------:R-:W-:-:S03]  /*0240*/  ULDC.64 UR6, c[0x0][0x248] ;  /* 0x0000920000067ab9 */ /* 0x000fc60000000a00 */
[----:B------:R-:W-:Y:S02]  /*0250*/  @!P3 IMAD.MOV.U32 R10, RZ, RZ, c[0x0][0x308] ;  /* 0x0000c200ff0ab624 */ /* 0x000fe400078e00ff */
[----:B------:R-:W-:Y:S01]  /*0260*/  @!P3 IMAD.MOV.U32 R11, RZ, RZ, c[0x0][0x30c] ;  /* 0x0000c300ff0bb624 */ /* 0x000fe200078e00ff */
[----:B------:R-:W-:Y:S02]  /*0270*/  UIMAD.WIDE UR6, UR14, UR9, UR6 ;  /* 0x000000090e0672a5 */ /* 0x000fe4000f8e0206 */
        /* <DEDUP_REMOVED lines=27> */
[----:B---3--:R-:W3:Y:S08]  /*0430*/  @P0 R2UR UR24, R9 ;  /* 0x00000000091803c2 */ /* 0x008ef000000e0000 */
[----:B----4-:R4:W3:Y:S01]  /*0440*/  @P0 R2UR UR27, R6 ;  /* 0x00000000061b03c2 */ /* 0x0108e200000e0000 */
[----:B------:R-:W-:-:S04]  /*0450*/  ISETP.NE.U32.AND P0, PT, RZ, c[0x0][0x248], PT ;  /* 0x00009200ff007a0c */ /* 0x000fc80003f05070 */
[----:B------:R-:W-:Y:S02]  /*0460*/  ISETP.NE.AND.EX P0, PT, RZ, c[0x0][0x24c], PT, P0 ;  /* 0x00009300ff007a0c */ /* 0x000fe40003f05300 */
[----:B----4-:R-:W-:Y:S01]  /*0470*/  SHF.R.S32.HI R6, RZ, 0x1f, R24 ;  /* 0x0000001fff067819 */ /* 0x010fe20000011418 */
[----:B---3--:R-:W-:Y:S01]  /*0480*/  @UP2 UIADD3 UR27, UR27, -UR24, URZ ;  /* 0x800000181b1b2290 */ /* 0x008fe2000fffe03f */
[----:B--2---:R2:W3:Y:S02]  /*0490*/  @P1 R2UR UR11, R4 ;  /* 0x00000000040b13c2 */ /* 0x0044e400000e0000 */
[----:B------:R-:W-:-:S04]  /*04a0*/  LEA.HI R14, R6, R24, RZ, 0x5 ;  /* 0x00000018060e7211 */ /* 0x000fc800078f28ff */
[----:B------:R-:W-:Y:S02]  /*04b0*/  @!UP2 ULDC UR27, c[0x0][0x214] ;  /* 0x00008500001baab9 */ /* 0x000fe40000000800 */
[----:B-----5:R4:W1:Y:S02]  /*04c0*/  @!P2 R2UR UR16, R0 ;  /* 0x000000000010a3c2 */ /* 0x02086400000e0000 */
[----:B----4-:R-:W-:-:S05]  /*04d0*/  LOP3.LUT R0, R14, 0xffffffe0, RZ, 0xc0, !PT ;  /* 0xffffffe00e007812 */ /* 0x010fca00078ec0ff */
[----:B------:R-:W-:Y:S01]  /*04e0*/  IMAD.IADD R89, R24, 0x1, -R0 ;  /* 0x0000000118597824 */ /* 0x000fe200078e0a00 */
[----:B-123--:R-:W-:Y:S05]  /*04f0*/  @!P0 BRA `(.L_x_1226) ;  /* 0x0000007000008947 */ /* 0x00efea0003800000 */
[----:B------:R-:W-:-:S13]  /*0500*/  PLOP3.LUT P0, PT, PT, PT, UP3, 0x80, 0x0 ;  /* 0x000000000000781c */ /* 0x000fda0003f0f038 */
[----:B------:R-:W2:Y:S04]  /*0510*/  @P0 LDG.E R0, [R2.64+0x4] ;  /* 0x0000041c02000981 */ /* 0x000ea8000c1e1900 */
[----:B------:R-:W3:Y:S01]  /*0520*/  @!P0 LDG.E R2, [R2.64] ;  /* 0x0000001c02028981 */ /* 0x000ee2000c1e1900 */
[----:B--2---:R-:W1:Y:S02]  /*0530*/  @P0 R2UR UR6, R0 ;  /* 0x00000000000603c2 */ /* 0x004e6400000e0000 */
[----:B-1----:R-:W-:-:S11]  /*0540*/  @UP3 UIADD3 UR6, UR6, -UR16, URZ ;  /* 0x8000001006063290 */ /* 0x002fd6000fffe03f */
[----:B---3--:R1:W2:Y:S02]  /*0550*/  @!P0 R2UR UR6, R2 ;  /* 0x00000000020683c2 */ /* 0x0082a400000e0000 */
[----:B-12---:R-:W-:Y:S05]  /*0560*/  BRA `(.L_x_1227) ;  /* 0x0000001000007947 */ /* 0x006fea0003800000 */
.L_x_1226:
[----:B------:R-:W-:Y:S02]  /*0570*/  ULDC UR6, c[0x0][0x218] ;  /* 0x0000860000067ab9 */ /* 0x000fe40000000800 */
.L_x_1227:
        /* <DEDUP_REMOVED lines=50> */
[----:B------:R-:W-:Y:S02]  /*08a0*/  @!UP1 UIMAD.WIDE.U32 UR22, UR14, UR6, URZ ;  /* 0x000000060e1692a5 */ /* 0x000fe4000f8e003f */
[----:B------:R-:W-:Y:S02]  /*08b0*/  @!UP1 UIMAD UR4, UR14, UR7, UR17 ;  /* 0x000000070e0492a4 */ /* 0x000fe4000f8e0211 */
[----:B------:R-:W-:Y:S02]  /*08c0*/  ULDC UR6, c[0x0][0x1c0] ;  /* 0x0000700000067ab9 */ /* 0x000fe40000000800 */
[----:B------:R-:W-:Y:S02]  /*08d0*/  UIMAD UR6, UR14, UR6, UR12 ;  /* 0x000000060e0672a4 */ /* 0x000fe4000f8e020c */
[----:B------:R-:W-:Y:S02]  /*08e0*/  @UP0 UIMAD UR7, UR13, UR5, UR21 ;  /* 0x000000050d0702a4 */ /* 0x000fe4000f8e0215 */
[----:B------:R-:W-:-:S02]  /*08f0*/  USHF.R.S32.HI UR13, URZ, 0x1f, UR12 ;  /* 0x0000001f3f0d7899 */ /* 0x000fc4000801140c */
[----:B------:R-:W-:Y:S02]  /*0900*/  ULDC UR5, c[0x0][0x224] ;  /* 0x0000890000057ab9 */ /* 0x000fe40000000800 */
[----:B------:R-:W-:Y:S02]  /*0910*/  UIMAD UR5, UR6, UR5, UR15 ;  /* 0x00000005060572a4 */ /* 0x000fe4000f8e020f */
[----:B------:R-:W-:Y:S02]  /*0920*/  USHF.L.U32 UR6, UR6, 0x5, URZ ;  /* 0x0000000506067899 */ /* 0x000fe4000800063f */
[----:B------:R-:W-:Y:S02]  /*0930*/  UIMAD UR34, UR5, UR34, URZ ;  /* 0x00000022052272a4 */ /* 0x000fe4000f8e023f */
[----:B------:R-:W-:Y:S02]  /*0940*/  USHF.R.S32.HI UR5, URZ, 0x1f, UR6 ;  /* 0x0000001f3f057899 */ /* 0x000fe40008011406 */
[----:B------:R-:W-:Y:S01]  /*0950*/  IADD3 R98, P2, P1, R7, UR6, R89 ;  /* 0x0000000607627c10 */ /* 0x000fe2000f95e059 */
[----:B------:R-:W-:-:S02]  /*0960*/  @UP1 UMOV UR6, UR18 ;  /* 0x0000001200061c82 */ /* 0x000fc40008000000 */
[----:B------:R-:W-:Y:S01]  /*0970*/  @!UP1 UIADD3 UR10, UR23, UR4, URZ ;  /* 0x00000004170a9290 */ /* 0x000fe2000fffe03f */
[----:B------:R-:W-:Y:S01]  /*0980*/  IADD3.X R91, R8, UR5, R0, P2, P1 ;  /* 0x00000005085b7c10 */ /* 0x000fe200097e2400 */
[----:B------:R1:W-:Y:S01]  /*0990*/  STL [R1+0xf0], R98 ;  /* 0x0000f06201007387 */ /* 0x0003e20000100800 */
[----:B------:R-:W-:Y:S01]  /*09a0*/  @!UP1 UMOV UR6, UR22 ;  /* 0x0000001600069c82 */ /* 0x000fe20008000000 */
[----:B------:R-:W-:Y:S05]  /*09b0*/  @P0 BRA `(.L_x_1229) ;  /* 0x000000c000000947 */ /* 0x000fea0003800000 */
[----:B------:R-:W-:Y:S02]  /*09c0*/  USHF.R.S32.HI UR17, URZ, 0x1f, UR11 ;  /* 0x0000001f3f117899 */ /* 0x000fe4000801140b */
        /* <DEDUP_REMOVED lines=8> */
[----:B------:R-:W-:-:S02]  /*0a50*/  UIMAD.WIDE.U32 UR20, UR14, UR4, UR18 ;  /* 0x000000040e1472a5 */ /* 0x000fc4000f8e0012 */
[----:B------:R-:W-:-:S04]  /*0a60*/  UIMAD UR7, UR14, UR5, UR7 ;  /* 0x000000050e0772a4 */ /* 0x000fc8000f8e0207 */
[----:B------:R-:W-:Y:S02]  /*0a70*/  UIADD3 UR7, UR21, UR7, URZ ;  /* 0x0000000715077290 */ /* 0x000fe4000fffe03f */
.L_x_1229:
        /* <DEDUP_REMOVED lines=11> */
[----:B--2---:R-:W-:Y:S02]  /*0b30*/  IABS R5, R5 ;  /* 0x0000000500057213 */ /* 0x004fe40000000000 */
[----:B---3--:R-:W-:-:S05]  /*0b40*/  IADD3 R2, R2, 0xffffffe, RZ ;  /* 0x0ffffffe02027810 */ /* 0x008fca0007ffe0ff */
        /* <DEDUP_REMOVED lines=31> */
.L_x_1230:
[CC--:B------:R-:W-:Y:S01]  /*0d40*/  LEA.HI R3, R6.reuse, R24.reuse, RZ, 0x3 ;  /* 0x0000001806037211 */ /* 0x0c0fe200078f18ff */
[----:B------:R-:W2:Y:S01]  /*0d50*/  S2R R16, SR_CTAID.Z ;  /* 0x0000000000107919 */ /* 0x000ea20000002700 */
[-C--:B------:R-:W-:Y:S01]  /*0d60*/  LEA.HI R23, R6, R24.reuse, RZ, 0x4 ;  /* 0x0000001806177211 */ /* 0x080fe200078f20ff */
[----:B------:R-:W-:Y:S01]  /*0d70*/  UIADD3 UR17, -UR15, UR27, URZ ;  /* 0x0000001b0f117290 */ /* 0x000fe2000fffe13f */
[----:B------:R-:W-:Y:S01]  /*0d80*/  SHF.R.S32.HI R2, RZ, 0x3, R3 ;  /* 0x00000003ff027819 */ /* 0x000fe20000011403 */
[----:B------:R-:W-:Y:S01]  /*0d90*/  IMAD.MOV.U32 R26, RZ, RZ, 0x10 ;  /* 0x00000010ff1a7424 */ /* 0x000fe200078e00ff */
        /* <DEDUP_REMOVED lines=11> */
[C---:B------:R-:W-:Y:S01]  /*0e50*/  IMAD R12, R3.reuse, c[0x0][0x1a0], RZ ;  /* 0x00006800030c7a24 */ /* 0x040fe200078e02ff */
[----:B------:R-:W-:Y:S01]  /*0e60*/  SHF.R.S32.HI R7, RZ, 0x1f, R4 ;  /* 0x0000001fff077819 */ /* 0x000fe20000011404 */
[----:B------:R-:W-:Y:S01]  /*0e70*/  IMAD R13, R3, c[0x0][0x198], RZ ;  /* 0x00006600030d7a24 */ /* 0x000fe200078e02ff */
[----:B------:R-:W-:Y:S01]  /*0e80*/  LOP3.LUT R6, R5, 0x38, R100, 0xf8, !PT ;  /* 0x0000003805067812 */ /* 0x000fe200078ef864 */
[C---:B------:R-:W-:Y:S01]  /*0e90*/  IMAD R12, R2.reuse, c[0x0][0x1a4], R12 ;  /* 0x00006900020c7a24 */ /* 0x040fe200078e020c */
[----:B------:R-:W-:Y:S01]  /*0ea0*/  SHF.R.U32.HI R5, RZ, 0x3, R5 ;  /* 0x00000003ff057819 */ /* 0x000fe20000011605 */
[----:B------:R-:W-:Y:S01]  /*0eb0*/  IMAD R13, R2, c[0x0][0x19c], R13 ;  /* 0x00006700020d7a24 */ /* 0x000fe200078e020d */
[----:B------:R-:W-:Y:S01]  /*0ec0*/  LEA.HI R22, R7, R4, RZ, 0x3 ;  /* 0x0000000407167211 */ /* 0x000fe200078f18ff */
[----:B------:R-:W-:Y:S01]  /*0ed0*/  IMAD.SHL.U32 R7, R8, 0x8, RZ ;  /* 0x0000000808077824 */ /* 0x000fe200078e00ff */
[----:B------:R-:W-:Y:S01]  /*0ee0*/  LOP3.LUT R6, R6, R5, RZ, 0x3c, !PT ;  /* 0x0000000506067212 */ /* 0x000fe200078e3cff */
[----:B------:R-:W-:Y:S01]  /*0ef0*/  IMAD.U32 R9, RZ, RZ, UR25 ;  /* 0x00000019ff097e24 */ /* 0x000fe2000f8e00ff */
[----:B------:R-:W-:Y:S01]  /*0f00*/  LOP3.LUT R5, R22, 0xfffffff8, RZ, 0xc0, !PT ;  /* 0xfffffff816057812 */ /* 0x000fe200078ec0ff */
[----:B------:R-:W-:Y:S01]  /*0f10*/  BSSY B0, `(.L_x_1231) ;  /* 0x0000046000007945 */ /* 0x000fe20003800000 */
[----:B------:R-:W-:Y:S01]  /*0f20*/  SHF.R.S32.HI R101, RZ, 0x1f, R100 ;  /* 0x0000001fff657819 */ /* 0x000fe20000011464 */
[----:B------:R-:W-:Y:S01]  /*0f30*/  IMAD.WIDE R8, R9, 0x80, R2 ;  /* 0x0000008009087825 */ /* 0x000fe200078e0202 */
[----:B------:R-:W-:-:S02]  /*0f40*/  IADD3 R10, P0, R100, UR6, RZ ;  /* 0x00000006640a7c10 */ /* 0x000fc4000ff1e0ff */
[----:B------:R-:W-:Y:S01]  /*0f50*/  LOP3.LUT R212, R6, 0xfffffe00, R7, 0xf8, !PT ;  /* 0xfffffe0006d47812 */ /* 0x000fe200078ef807 */
[----:B------:R-:W-:Y:S01]  /*0f60*/  IMAD.IADD R21, R4, 0x1, -R5 ;  /* 0x0000000104157824 */ /* 0x000fe200078e0a05 */
[----:B------:R-:W-:Y:S01]  /*0f70*/  IADD3.X R11, R101, UR10, RZ, P0, !PT ;  /* 0x0000000a650b7c10 */ /* 0x000fe200087fe4ff */
[--C-:B------:R-:W-:Y:S01]  /*0f80*/  IMAD.WIDE.U32 R4, R2, c[0x0][0x1a0], R100.reuse ;  /* 0x0000680002047a25 */ /* 0x100fe200078e0064 */
[----:B------:R-:W-:Y:S01]  /*0f90*/  IADD3 R93, R100, 0x40, RZ ;  /* 0x00000040645d7810 */ /* 0x000fe20007ffe0ff */
[----:B------:R3:W-:Y:S02]  /*0fa0*/  STL.64 [R1+0xa8], R100 ;  /* 0x0000a86401007387 */ /* 0x0007e40000100a00 */
        /* <DEDUP_REMOVED lines=25> */
[----:B------:R-:W-:Y:S02]  /*1140*/  LEA.HI R90, R13, R89, RZ, 0x2 ;  /* 0x000000590d5a7211 */ /* 0x000fe400078f10ff */
[----:B------:R3:W-:Y:S01]  /*1150*/  STL.64 [R1+0xe8], R28 ;  /* 0x0000e81c01007387 */ /* 0x0007e20000100a00 */
[----:B------:R-:W-:Y:S02]  /*1160*/  LOP3.LUT R0, R11, 0xffffffc, RZ, 0xc0, !PT ;  /* 0x0ffffffc0b007812 */ /* 0x000fe400078ec0ff */
        /* <DEDUP_REMOVED lines=32> */
.L_x_1232:
[----:B------:R-:W-:Y:S05]  /*1370*/  BSYNC B0 ;  /* 0x0000000000007941 */ /* 0x000fea0003800000 */
.L_x_1231:
[----:B------:R-:W-:Y:S01]  /*1380*/  IADD3 R18, R2, 0x10, RZ ;  /* 0x0000001002127810 */ /* 0x000fe20007ffe0ff */
[----:B------:R-:W-:Y:S03]  /*1390*/  BSSY B0, `(.L_x_1233) ;  /* 0x000001c000007945 */ /* 0x000fe60003800000 */
[----:B------:R-:W-:-:S13]  /*13a0*/  ISETP.GE.AND P0, PT, R18, UR17, PT ;  /* 0x0000001112007c0c */ /* 0x000fda000bf06270 */
[----:B------:R-:W-:Y:S05]  /*13b0*/  @P0 BRA `(.L_x_1234) ;  /* 0x0000019000000947 */ /* 0x000fea0003800000 */
[----:B------:R-:W-:Y:S01]  /*13c0*/  IADD3 R0, P0, R8, 0x10, RZ ;  /* 0x0000001008007810 */ /* 0x000fe20007f1e0ff */
        /* <DEDUP_REMOVED lines=24> */
.L_x_1234:
[----:B------:R-:W-:Y:S05]  /*1550*/  BSYNC B0 ;  /* 0x0000000000007941 */ /* 0x000fea0003800000 */
.L_x_1233:
        /* <DEDUP_REMOVED lines=29> */
.L_x_1236:
[----:B------:R-:W-:Y:S05]  /*1730*/  BSYNC B0 ;  /* 0x0000000000007941 */ /* 0x000fea0003800000 */
.L_x_1235:
        /* <DEDUP_REMOVED lines=29> */
.L_x_1238:
[----:B------:R-:W-:Y:S05]  /*1910*/  BSYNC B0 ;  /* 0x0000000000007941 */ /* 0x000fea0003800000 */
.L_x_1237:
        /* <DEDUP_REMOVED lines=29> */
.L_x_1240:
[----:B------:R-:W-:Y:S05]  /*1af0*/  BSYNC B0 ;  /* 0x0000000000007941 */ /* 0x000fea0003800000 */
.L_x_1239:
        /* <DEDUP_REMOVED lines=29> */
.L_x_1242:
[----:B------:R-:W-:Y:S05]  /*1cd0*/  BSYNC B0 ;  /* 0x0000000000007941 */ /* 0x000fea0003800000 */
.L_x_1241:
        /* <DEDUP_REMOVED lines=29> */
.L_x_1244:
[----:B------:R-:W-:Y:S05]  /*1eb0*/  BSYNC B0 ;  /* 0x0000000000007941 */ /* 0x000fea0003800000 */
.L_x_1243:
        /* <DEDUP_REMOVED lines=32> */
.L_x_1246:
[----:B------:R-:W-:Y:S05]  /*20c0*/  BSYNC B0 ;  /* 0x0000000000007941 */ /* 0x000fea0003800000 */
.L_x_1245:
        /* <DEDUP_REMOVED lines=32> */
.L_x_1248:
[----:B------:R-:W-:Y:S05]  /*22d0*/  BSYNC B0 ;  /* 0x0000000000007941 */ /* 0x000fea0003800000 */
.L_x_1247:
        /* <DEDUP_REMOVED lines=25> */
.L_x_1250:
[----:B------:R-:W-:Y:S05]  /*2470*/  BSYNC B0 ;  /* 0x0000000000007941 */ /* 0x000fea0003800000 */
.L_x_1249:
        /* <DEDUP_REMOVED lines=9> */
[----:B------:R-:W-:Y:S02]  /*2510*/  @UP1 UIMAD.WIDE.U32 UR12, UR14, UR6, UR12 ;  /* 0x000000060e0c12a5 */ /* 0x000fe4000f8e000c */
[----:B------:R-:W-:-:S03]  /*2520*/  @UP1 UIMAD UR16, UR16, UR6, URZ ;  /* 0x00000006101012a4 */ /* 0x000fc6000f8e023f */
[----:B------:R-:W-:Y:S01]  /*2530*/  ULDC UR6, c[0x0][0x318] ;  /* 0x0000c60000067ab9 */ /* 0x000fe20000000800 */
[----:B------:R-:W-:Y:S01]  /*2540*/  SHF.R.S32.HI R3, RZ, 0x4, R23 ;  /* 0x00000004ff037819 */ /* 0x000fe20000011417 */
[----:B------:R-:W-:Y:S01]  /*2550*/  @UP1 UIMAD UR7, UR14, UR7, UR16 ;  /* 0x000000070e0712a4 */ /* 0x000fe2000f8e0210 */
[----:B------:R-:W-:Y:S01]  /*2560*/  IMAD.SHL.U32 R0, R20, 0x40, RZ ;  /* 0x0000004014007824 */ /* 0x000fe200078e00ff */
[----:B------:R-:W-:Y:S01]  /*2570*/  @UP1 ULEA UR22, UP0, UR12, UR6, 0x2 ;  /* 0x000000060c161291 */ /* 0x000fe2000f80103f */
[----:B------:R-:W-:Y:S01]  /*2580*/  ISETP.GE.AND P1, PT, R2, UR10, PT ;  /* 0x0000000a02007c0c */ /* 0x000fe2000bf26270 */
[----:B------:R-:W-:Y:S01]  /*2590*/  @UP1 UIADD3 UR7, UR13, UR7, URZ ;  /* 0x000000070d071290 */ /* 0x000fe2000fffe03f */
[----:B------:R-:W-:-:S04]  /*25a0*/  DEPBAR.LE SB0, 0x0 ;  /* 0x000080000000791a */ /* 0x000fc80000000000 */
[----:B------:R-:W-:Y:S01]  /*25b0*/  ULDC UR6, c[0x0][0x31c] ;  /* 0x0000c70000067ab9 */ /* 0x000fe20000000800 */
[----:B----4-:R-:W-:Y:S01]  /*25c0*/  IMAD.U32 R8, RZ, RZ, UR22 ;  /* 0x00000016ff087e24 */ /* 0x010fe2000f8e00ff */
[----:B------:R-:W-:-:S06]  /*25d0*/  @UP1 ULEA.HI.X UR23, UR12, UR6, UR7, 0x2, UP0 ;  /* 0x000000060c171291 */ /* 0x000fcc00080f1407 */
[----:B------:R-:W-:Y:S01]  /*25e0*/  IMAD.U32 R9, RZ, RZ, UR23 ;  /* 0x00000017ff097e24 */ /* 0x000fe2000f8e00ff */
[----:B------:R-:W-:Y:S01]  /*25f0*/  LEA.HI R4, R23, R3, RZ, 0x1 ;  /* 0x0000000317047211 */ /* 0x000fe200078f08ff */
[----:B--2---:R-:W2:Y:S01]  /*2600*/  @P0 MUFU.RCP R11, c[0x0][0x238] ;  /* 0x00008e00000b0b08 */ /* 0x004ea20000001000 */
[----:B------:R-:W-:Y:S01]  /*2610*/  IMAD.SHL.U32 R2, R2, 0x8, RZ ;  /* 0x0000000802027824 */ /* 0x000fe200078e00ff */
[----:B------:R-:W-:Y:S01]  /*2620*/  LOP3.LUT R0, R0, 0x1c0, RZ, 0xc0, !PT ;  /* 0x000001c000007812 */ /* 0x000fe200078ec0ff */
[----:B------:R4:W2:Y:S01]  /*2630*/  @P0 LDG.E R10, [R8.64] ;  /* 0x0000001c080a0981 */ /* 0x0008a2000c1e1900 */
[----:B------:R-:W-:Y:S01]  /*2640*/  LOP3.LUT R4, R4, 0xfffffffe, RZ, 0xc0, !PT ;  /* 0xfffffffe04047812 */ /* 0x000fe200078ec0ff */
[----:B------:R-:W-:Y:S01]  /*2650*/  IMAD.MOV.U32 R14, RZ, RZ, R28 ;  /* 0x000000ffff0e7224 */ /* 0x000fe200078e001c */
[----:B------:R-:W-:Y:S01]  /*2660*/  ULDC.64 UR22, c[0x0][0x1a0] ;  /* 0x0000680000167ab9 */ /* 0x000fe20000000a00 */
[----:B------:R-:W-:Y:S01]  /*2670*/  BAR.SYNC.DEFER_BLOCKING 0x0 ;  /* 0x0000000000007b1d */ /* 0x000fe20000010000 */
[----:B------:R-:W-:Y:S01]  /*2680*/  USHF.L.U64.HI UR20, UR22, UR20, UR23 ;  /* 0x0000001416147299 */ /* 0x000fe20008010217 */
[----:B------:R-:W-:Y:S01]  /*2690*/  IMAD.IADD R4, R3, 0x1, -R4 ;  /* 0x0000000103047824 */ /* 0x000fe200078e0a04 */
[----:B------:R-:W-:Y:S01]  /*26a0*/  USHF.L.U32 UR21, UR22, 0x5, URZ ;  /* 0x0000000516157899 */ /* 0x000fe2000800063f */
[----:B------:R-:W-:Y:S01]  /*26b0*/  IMAD.SHL.U32 R3, R21, 0x40, RZ ;  /* 0x0000004015037824 */ /* 0x000fe200078e00ff */
[----:B------:R-:W-:Y:S01]  /*26c0*/  UIMAD UR7, UR20, UR31, URZ ;  /* 0x0000001f140772a4 */ /* 0x000fe2000f8e023f */
[----:B------:R1:W-:Y:S01]  /*26d0*/  STL.64 [R1+0xe0], R14 ;  /* 0x0000e00e01007387 */ /* 0x0003e20000100a00 */
[----:B------:R-:W-:Y:S01]  /*26e0*/  IMAD.SHL.U32 R24, R24, 0x2, RZ ;  /* 0x0000000218187824 */ /* 0x000fe200078e00ff */
[----:B------:R-:W-:Y:S01]  /*26f0*/  UMOV UR26, URZ ;  /* 0x0000003f001a7c82 */ /* 0x000fe20008000000 */
[----:B------:R-:W-:Y:S01]  /*2700*/  BSSY B0, `(.L_x_1251) ;  /* 0x0000033000007945 */ /* 0x000fe20003800000 */
[----:B------:R-:W-:-:S02]  /*2710*/  UIMAD UR11, UR11, UR21, UR7 ;  /* 0x000000150b0b72a4 */ /* 0x000fc4000f8e0207 */
[----:B------:R-:W-:Y:S01]  /*2720*/  UIADD3 UR16, UR33, 0x646e171e, URZ ;  /* 0x646e171e21107890 */ /* 0x000fe2000fffe03f */
[----:B------:R-:W-:Y:S02]  /*2730*/  LOP3.LUT R99, R24, 0x6, RZ, 0xc0, !PT ;  /* 0x0000000618637812 */ /* 0x000fe400078ec0ff */
[----:B----4-:R-:W-:Y:S02]  /*2740*/  LOP3.LUT R8, R0, 0x8, R2, 0xf8, !PT ;  /* 0x0000000800087812 */ /* 0x010fe400078ef802 */
[----:B------:R-:W-:Y:S01]  /*2750*/  SHF.R.U32.HI R2, RZ, 0x3, R0 ;  /* 0x00000003ff027819 */ /* 0x000fe20000011600 */
[----:B------:R1:W-:Y:S01]  /*2760*/  @P1 STS.128 [R212+0xa000], RZ ;  /* 0x00a000ffd4001388 */ /* 0x0003e20000000c00 */
[----:B------:R-:W-:Y:S01]  /*2770*/  LOP3.LUT R0, R3, 0x1c0, RZ, 0xc0, !PT ;  /* 0x000001c003007812 */ /* 0x000fe200078ec0ff */
[----:B------:R-:W-:Y:S01]  /*2780*/  IMAD.SHL.U32 R3, R4, 0x8, RZ ;  /* 0x0000000804037824 */ /* 0x000fe200078e00ff */
[----:B------:R-:W-:Y:S01]  /*2790*/  LOP3.LUT R8, R8, R2, RZ, 0x3c, !PT ;  /* 0x0000000208087212 */ /* 0x000fe200078e3cff */
[----:B------:R1:W-:Y:S01]  /*27a0*/  @P1 STS.128 [R212+0xb000], RZ ;  /* 0x00b000ffd4001388 */ /* 0x0003e20000000c00 */
[----:B------:R-:W-:-:S02]  /*27b0*/  SHF.R.U32.HI R2, RZ, 0x3, R0 ;  /* 0x00000003ff027819 */ /* 0x000fc40000011600 */
[----:B------:R-:W-:Y:S01]  /*27c0*/  LOP3.LUT R3, R0, 0x8, R3, 0xf8, !PT ;  /* 0x0000000800037812 */ /* 0x000fe200078ef803 */
[----:B------:R-:W-:Y:S01]  /*27d0*/  IMAD R4, R4, 0x200, R8 ;  /* 0x0000020004047824 */ /* 0x000fe200078e0208 */
[----:B------:R-:W-:Y:S02]  /*27e0*/  LEA R9, R19, UR15, 0x4 ;  /* 0x0000000f13097c11 */ /* 0x000fe4000f8e20ff */
[----:B------:R-:W-:Y:S02]  /*27f0*/  LOP3.LUT R2, R3, R2, RZ, 0x3c, !PT ;  /* 0x0000000203027212 */ /* 0x000fe400078e3cff */
[----:B------:R-:W-:Y:S01]  /*2800*/  IADD3 R9, R9, 0x1, R7 ;  /* 0x0000000109097810 */ /* 0x000fe20007ffe007 */
[----:B------:R-:W-:Y:S02]  /*2810*/  IMAD.U32 R7, RZ, RZ, UR8 ;  /* 0x00000008ff077e24 */ /* 0x000fe4000f8e00ff */
[----:B--2---:R-:W-:-:S03]  /*2820*/  @P0 FMUL.FTZ R0, R10, R11 ;  /* 0x0000000b0a000220 */ /* 0x004fc60000410000 */
[----:B------:R-:W-:Y:S01]  /*2830*/  IADD3 R10, R7, -UR27, R9 ;  /* 0x8000001b070a7c10 */ /* 0x000fe2000fffe009 */
[----:B------:R-:W-:Y:S01]  /*2840*/  IMAD.SHL.U32 R7, R22, 0x40, RZ ;  /* 0x0000004016077824 */ /* 0x000fe200078e00ff */
[----:B------:R2:W4:Y:S01]  /*2850*/  @P0 R2UR UR6, R0 ;  /* 0x00000000000603c2 */ /* 0x00052200000e0000 */
[----:B------:R-:W-:Y:S01]  /*2860*/  IMAD.WIDE.U32 R8, R12, UR21, R14 ;  /* 0x000000150c087c25 */ /* 0x000fe2000f8e000e */
[----:B------:R-:W-:Y:S02]  /*2870*/  IADD3 R88, R10, c[0x0][0x2e8], RZ ;  /* 0x0000ba000a587a10 */ /* 0x000fe40007ffe0ff */
[----:B------:R-:W-:Y:S02]  /*2880*/  LOP3.LUT R7, R7, 0xfffffe00, RZ, 0xc0, !PT ;  /* 0xfffffe0007077812 */ /* 0x000fe400078ec0ff */
[----:B------:R-:W-:-:S03]  /*2890*/  IADD3 R12, R9, UR11, RZ ;  /* 0x0000000b090c7c10 */ /* 0x000fc6000fffe0ff */
[----:B------:R-:W-:Y:S01]  /*28a0*/  IMAD R3, R19, 0x400, R7 ;  /* 0x0000040013037824 */ /* 0x000fe200078e0207 */
[----:B------:R-:W-:-:S03]  /*28b0*/  LOP3.LUT R7, R2, R7, RZ, 0xfc, !PT ;  /* 0x0000000702077212 */ /* 0x000fc600078efcff */
[----:B------:R-:W-:Y:S02]  /*28c0*/  IMAD.IADD R3, R2, 0x1, R3 ;  /* 0x0000000102037824 */ /* 0x000fe400078e0203 */
[----:B--2---:R-:W-:Y:S01]  /*28d0*/  IMAD.U32 R0, RZ, RZ, UR25 ;  /* 0x00000019ff007e24 */ /* 0x004fe2000f8e00ff */
[----:B----4-:R-:W-:-:S03]  /*28e0*/  @UP1 UMOV UR26, UR6 ;  /* 0x00000006001a1c82 */ /* 0x010fc60008000000 */
[----:B------:R-:W-:-:S05]  /*28f0*/  IMAD R97, R0, 0x8, R19 ;  /* 0x0000000800617824 */ /* 0x000fca00078e0213 */
[----:B------:R1:W-:Y:S01]  /*2900*/  STL [R1+0xbc], R97 ;  /* 0x0000bc6101007387 */ /* 0x0003e20000100800 */
        /* <DEDUP_REMOVED lines=18> */
.L_x_1252:
[----:B------:R-:W-:Y:S05]  /*2a30*/  BSYNC B0 ;  /* 0x0000000000007941 */ /* 0x000fea0003800000 */
.L_x_1251:
[----:B------:R-:W-:Y:S01]  /*2a40*/  ISETP.GE.AND P0, PT, R18, UR10, PT ;  /* 0x0000000a12007c0c */ /* 0x000fe2000bf06270 */
[----:B------:R-:W-:Y:S01]  /*2a50*/  ULDC UR6, c[0x0][0x1a4] ;  /* 0x0000690000067ab9 */ /* 0x000fe20000000800 */
[----:B------:R-:W-:Y:S01]  /*2a60*/  BSSY B0, `(.L_x_1253) ;  /* 0x000001c000007945 */ /* 0x000fe20003800000 */
[----:B------:R-:W-:Y:S01]  /*2a70*/  USHF.L.U32 UR23, UR22, 0x4, URZ ;  /* 0x0000000416177899 */ /* 0x000fe2000800063f */
[----:B------:R-:W-:Y:S01]  /*2a80*/  R2P PR, R20, 0x6 ;  /* 0x0000000614007804 */ /* 0x000fe20000000000 */
[----:B------:R-:W-:-:S04]  /*2a90*/  USHF.L.U64.HI UR22, UR22, UR9, UR6 ;  /* 0x0000000916167299 */ /* 0x000fc80008010206 */
[----:B------:R-:W-:Y:S02]  /*2aa0*/  SEL R2, R26, 0xfffffff0, !P1 ;  /* 0xfffffff01a027807 */ /* 0x000fe40004800000 */
[----:B------:R-:W-:Y:S02]  /*2ab0*/  SEL R0, R25, 0xffffffe0, !P2 ;  /* 0xffffffe019007807 */ /* 0x000fe40005000000 */
[----:B------:R4:W-:Y:S04]  /*2ac0*/  @P0 STS.128 [R212+0xa800], RZ ;  /* 0x00a800ffd4000388 */ /* 0x0009e80000000c00 */
[----:B------:R4:W-:Y:S01]  /*2ad0*/  @P0 STS.128 [R212+0xb800], RZ ;  /* 0x00b800ffd4000388 */ /* 0x0009e20000000c00 */
[----:B------:R-:W-:Y:S05]  /*2ae0*/  @P0 BRA `(.L_x_1254) ;  /* 0x0000013000000947 */ /* 0x000fea0003800000 */
[----:B------:R-:W-:Y:S02]  /*2af0*/  ISETP.GE.AND P1, PT, R100, c[0x0][0x220], PT ;  /* 0x0000880064007a0c */ /* 0x000fe40003f26270 */
[----:B------:R-:W-:-:S02]  /*2b00*/  IADD3 R8, P2, R8, UR23, RZ ;  /* 0x0000001708087c10 */ /* 0x000fc4000ff5e0ff */
[----:B------:R-:W-:Y:S02]  /*2b10*/  ISETP.GE.AND P0, PT, R93, c[0x0][0x220], PT ;  /* 0x000088005d007a0c */ /* 0x000fe40003f06270 */
[----:B------:R-:W-:-:S07]  /*2b20*/  IADD3.X R12, R12, UR22, RZ, P2, !PT ;  /* 0x000000160c0c7c10 */ /* 0x000fce00097fe4ff */
        /* <DEDUP_REMOVED lines=15> */
.L_x_1254:
[----:B------:R-:W-:Y:S05]  /*2c20*/  BSYNC B0 ;  /* 0x0000000000007941 */ /* 0x000fea0003800000 */
.L_x_1253:
[----:B------:R-:W-:Y:S01]  /*2c30*/  IMAD.SHL.U32 R202, R3, 0x2, RZ ;  /* 0x0000000203ca7824 */ /* 0x000fe200078e00ff */
[----:B------:R-:W-:Y:S01]  /*2c40*/  IMNMX R136, R88, UR8, PT ;  /* 0x0000000858887c17 */ /* 0x000fe2000b800200 */
[----:B------:R-:W-:Y:S01]  /*2c50*/  IMAD.SHL.U32 R200, R4, 0x2, RZ ;  /* 0x0000000204c87824 */ /* 0x000fe200078e00ff */
[----:B------:R-:W0:Y:S01]  /*2c60*/  LDGDEPBAR ;  /* 0x00000000000079af */ /* 0x000e220000000000 */
[----:B------:R-:W-:Y:S01]  /*2c70*/  IMAD R204, R5, 0x2, R202 ;  /* 0x0000000205cc7824 */ /* 0x000fe200078e02ca */
[----:B------:R-:W-:Y:S01]  /*2c80*/  UISETP.GE.AND UP0, UPT, UR30, 0x2, UPT ;  /* 0x000000021e00788c */ /* 0x000fe2000bf06270 */
[----:B------:R-:W-:Y:S01]  /*2c90*/  IMAD R4, R2, 0x2, R200 ;  /* 0x0000000202047824 */ /* 0x000fe200078e02c8 */
[----:B------:R-:W-:Y:S01]  /*2ca0*/  LDSM.16.M88.4 R20, [R200+0x8000] ;  /* 0x00800000c814783b */ /* 0x000fe20000000200 */
[----:B------:R-:W-:Y:S01]  /*2cb0*/  IMAD R210, R6, 0x2, R202 ;  /* 0x0000000206d27824 */ /* 0x000fe200078e02ca */
[----:B------:R-:W-:Y:S01]  /*2cc0*/  IADD3 R3, R200, 0x8000, RZ ;  /* 0x00008000c8037810 */ /* 0x000fe20007ffe0ff */
[----:B------:R-:W-:Y:S01]  /*2cd0*/  IMAD R209, R0, 0x2, R200 ;  /* 0x0000000200d17824 */ /* 0x000fe200078e02c8 */
[----:B--2---:R-:W2:Y:S01]  /*2ce0*/  LDSM.16.M88.4 R8, [R202+0x2000] ;  /* 0x00200000ca08783b */ /* 0x004ea20000000200 */
[----:B------:R-:W-:-:S02]  /*2cf0*/  IMAD R208, R6, 0x2, R204 ;  /* 0x0000000206d07824 */ /* 0x000fc400078e02cc */
[----:B------:R-:W-:Y:S01]  /*2d00*/  IMAD R211, R2, 0x2, R3 ;  /* 0x0000000202d37824 */ /* 0x000fe200078e0203 */
[----:B-1----:R-:W1:Y:S01]  /*2d10*/  LDSM.16.M88.4 R12, [R202] ;  /* 0x00000000ca0c783b */ /* 0x002e620000000200 */
[----:B------:R-:W-:Y:S02]  /*2d20*/  IADD3 R2, R88, 0x48, RZ ;  /* 0x0000004858027810 */ /* 0x000fe40007ffe0ff */
[----:B------:R-:W-:Y:S01]  /*2d30*/  IMAD R207, R0, 0x2, R211 ;  /* 0x0000000200cf7824 */ /* 0x000fe200078e02d3 */
[----:B---3--:R-:W3:Y:S01]  /*2d40*/  LDSM.16.M88.4 R28, [R200+0x8800] ;  /* 0x00880000c81c783b */ /* 0x008ee20000000200 */
[----:B------:R-:W-:Y:S01]  /*2d50*/  IMAD.U32 R0, RZ, RZ, UR31 ;  /* 0x0000001fff007e24 */ /* 0x000fe2000f8e00ff */
[----:B------:R-:W-:Y:S02]  /*2d60*/  IMNMX R138, R2, UR8, PT ;  /* 0x00000008028a7c17 */ /* 0x000fe4000b800200 */
[----:B------:R-:W-:Y:S01]  /*2d70*/  LDSM.16.M88.4 R36, [R4+0x8000] ;  /* 0x008000000424783b */ /* 0x000fe20000000200 */
[----:B------:R-:W-:-:S03]  /*2d80*/  IMAD R0, R0, 0x20, R99 ;  /* 0x0000002000007824 */ /* 0x000fc600078e0263 */
[----:B------:R-:W5:Y:S02]  /*2d90*/  LDSM.16.M88.4 R16, [R204+0x2000] ;  /* 0x00200000cc10783b */ /* 0x000f640000000200 */
[C---:B------:R-:W-:Y:S02]  /*2da0*/  IADD3 R3, R0.reuse, 0x1, RZ ;  /* 0x0000000100037810 */ /* 0x040fe40007ffe0ff */
[----:B------:R-:W4:Y:S01]  /*2db0*/  LDSM.16.M88.4 R44, [R4+0x8800] ;  /* 0x00880000042c783b */ /* 0x000f220000000200 */
[----:B------:R-:W-:Y:S02]  /*2dc0*/  IADD3 R2, R0, 0x8, RZ ;  /* 0x0000000800027810 */ /* 0x000fe40007ffe0ff */
[C---:B------:R-:W-:Y:S01]  /*2dd0*/  ISETP.GE.AND P6, PT, R3.reuse, R136, PT ;  /* 0x000000880300720c */ /* 0x040fe20003fc6270 */
[----:B------:R-:W3:Y:S01]  /*2de0*/  LDSM.16.M88.4 R24, [R204] ;  /* 0x00000000cc18783b */ /* 0x000ee20000000200 */
[----:B------:R-:W-:Y:S02]  /*2df0*/  ISETP.GE.AND P1, PT, R3, R138, PT ;  /* 0x0000008a0300720c */ /* 0x000fe40003f26270 */
[----:B------:R-:W-:Y:S01]  /*2e00*/  ISETP.GE.AND P0, PT, R2, R136, PT ;  /* 0x000000880200720c */ /* 0x000fe20003f06270 */
[----:B------:R-:W-:Y:S01]  /*2e10*/  LDSM.16.M88.4 R32, [R209+0x8800] ;  /* 0x00880000d120783b */ /* 0x000fe20000000200 */
[----:B--2---:R-:W-:Y:S08]  /*2e20*/  HMMA.16816.F32 R52, R8, R22, RZ ;  /* 0x000000160834723c */ /* 0x004ff000000018ff */
[-C--:B-1----:R-:W-:Y:S08]  /*2e30*/  HMMA.16816.F32 R60, R12, R20.reuse, RZ ;  /* 0x000000140c3c723c */ /* 0x082ff000000018ff */
[----:B------:R-:W-:Y:S08]  /*2e40*/  HMMA.16816.F32 R56, R8, R20, RZ ;  /* 0x000000140838723c */ /* 0x000ff000000018ff */
[----:B------:R-:W-:Y:S08]  /*2e50*/  HMMA.16816.F32 R80, R12, R22, RZ ;  /* 0x000000160c50723c */ /* 0x000ff000000018ff */
[C---:B---3--:R-:W-:Y:S08]  /*2e60*/  HMMA.16816.F32 R40, R8.reuse, R28, RZ ;  /* 0x0000001c0828723c */ /* 0x048ff000000018ff */
[----:B------:R-:W-:Y:S01]  /*2e70*/  HMMA.16816.F32 R20, R8, R30, RZ ;  /* 0x0000001e0814723c */ /* 0x000fe200000018ff */
[----:B------:R-:W-:Y:S07]  /*2e80*/  LDSM.16.M88.4 R8, [R210+0x2000] ;  /* 0x00200000d208783b */ /* 0x000fee0000000200 */
[C---:B------:R-:W-:Y:S08]  /*2e90*/  HMMA.16816.F32 R48, R12.reuse, R28, RZ ;  /* 0x0000001c0c30723c */ /* 0x040ff000000018ff */
[----:B------:R-:W-:Y:S01]  /*2ea0*/  HMMA.16816.F32 R72, R12, R30, RZ ;  /* 0x0000001e0c48723c */ /* 0x000fe200000018ff */
[----:B------:R-:W1:Y:S04]  /*2eb0*/  LDSM.16.M88.4 R28, [R209+0x8000] ;  /* 0x00800000d11c783b */ /* 0x000e680000000200 */
[----:B------:R-:W2:Y:S03]  /*2ec0*/  LDSM.16.M88.4 R12, [R210] ;  /* 0x00000000d20c783b */ /* 0x000ea60000000200 */
[C---:B-----5:R-:W-:Y:S08]  /*2ed0*/  HMMA.16816.F32 R76, R16.reuse, R38, R52 ;  /* 0x00000026104c723c */ /* 0x060ff00000001834 */
[C---:B------:R-:W-:Y:S08]  /*2ee0*/  HMMA.16816.F32 R68, R16.reuse, R36, R56 ;  /* 0x000000241044723c */ /* 0x040ff00000001838 */
[C---:B----4-:R-:W-:Y:S01]  /*2ef0*/  HMMA.16816.F32 R64, R16.reuse, R44, R40 ;  /* 0x0000002c1040723c */ /* 0x050fe20000001828 */
[----:B------:R-:W-:Y:S07]  /*2f00*/  LDSM.16.M88.4 R40, [R207] ;  /* 0x00000000cf28783b */ /* 0x000fee0000000200 */
[----:B------:R-:W-:Y:S01]  /*2f10*/  HMMA.16816.F32 R56, R16, R46, R20 ;  /* 0x0000002e1038723c */ /* 0x000fe20000001814 */
[----:B------:R-:W3:Y:S07]  /*2f20*/  LDSM.16.M88.4 R20, [R208+0x2000] ;  /* 0x00200000d014783b */ /* 0x000eee0000000200 */
[C---:B------:R-:W-:Y:S08]  /*2f30*/  HMMA.16816.F32 R16, R24.reuse, R36, R60 ;  /* 0x000000241810723c */ /* 0x040ff0000000183c */
[C---:B------:R-:W-:Y:S01]  /*2f40*/  HMMA.16816.F32 R52, R24.reuse, R38, R80 ;  /* 0x000000261834723c */ /* 0x040fe20000001850 */
[----:B------:R-:W4:Y:S07]  /*2f50*/  LDSM.16.M88.4 R36, [R207+0x800] ;  /* 0x00080000cf24783b */ /* 0x000f2e0000000200 */
[C---:B------:R-:W-:Y:S08]  /*2f60*/  HMMA.16816.F32 R84, R24.reuse, R44, R48 ;  /* 0x0000002c1854723c */ /* 0x040ff00000001830 */
[----:B------:R-:W-:Y:S01]  /*2f70*/  HMMA.16816.F32 R44, R24, R46, R72 ;  /* 0x0000002e182c723c */ /* 0x000fe20000001848 */
[----:B------:R-:W5:Y:S07]  /*2f80*/  LDSM.16.M88.4 R24, [R208] ;  /* 0x00000000d018783b */ /* 0x000f6e0000000200 */
[C---:B-1----:R-:W-:Y:S08]  /*2f90*/  HMMA.16816.F32 R60, R8.reuse, R30, R76 ;  /* 0x0000001e083c723c */ /* 0x042ff0000000184c */
[C---:B------:R-:W-:Y:S08]  /*2fa0*/  HMMA.16816.F32 R48, R8.reuse, R28, R68 ;  /* 0x0000001c0830723c */ /* 0x040ff00000001844 */
[C---:B------:R-:W-:Y:S08]  /*2fb0*/  HMMA.16816.F32 R68, R8.reuse, R32, R64 ;  /* 0x000000200844723c */ /* 0x040ff00000001840 */
[----:B------:R-:W-:Y:S01]  /*2fc0*/  HMMA.16816.F32 R64, R8, R34, R56 ;  /* 0x000000220840723c */ /* 0x000fe20000001838 */
[----:B------:R-:W-:Y:S04]  /*2fd0*/  LDSM.16.M88.4 R56, [R200+0x9000] ;  /* 0x00900000c838783b */ /* 0x000fe80000000200 */
[----:B------:R-:W-:Y:S03]  /*2fe0*/  LDSM.16.M88.4 R8, [R204+0x6000] ;  /* 0x00600000cc08783b */ /* 0x000fe60000000200 */
[C---:B--2---:R-:W-:Y:S01]  /*2ff0*/  HMMA.16816.F32 R72, R12.reuse, R28, R16 ;  /* 0x0000001c0c48723c */ /* 0x044fe20000001810 */
[----:B------:R-:W1:Y:S07]  /*3000*/  LDSM.16.M88.4 R16, [R202+0x6000] ;  /* 0x00600000ca10783b */ /* 0x000e6e0000000200 */
[C---:B------:R-:W-:Y:S01]  /*3010*/  HMMA.16816.F32 R80, R12.reuse, R30, R52 ;  /* 0x0000001e0c50723c */ /* 0x040fe20000001834 */
[----:B------:R-:W2:Y:S07]  /*3020*/  LDSM.16.M88.4 R52, [R200+0x9800] ;  /* 0x00980000c834783b */ /* 0x000eae0000000200 */
[C---:B------:R-:W-:Y:S08]  /*3030*/  HMMA.16816.F32 R84, R12.reuse, R32, R84 ;  /* 0x000000200c54723c */ /* 0x040ff00000001854 */
[----:B------:R-:W-:Y:S01]  /*3040*/  HMMA.16816.F32 R32, R12, R34, R44 ;  /* 0x000000220c20723c */ /* 0x000fe2000000182c */
[----:B------:R-:W1:Y:S07]  /*3050*/  LDSM.16.M88.4 R12, [R202+0x4000] ;  /* 0x00400000ca0c783b */ /* 0x000e6e0000000200 */
[C---:B---3--:R-:W-:Y:S01]  /*3060*/  HMMA.16816.F32 R44, R20.reuse, R42, R60 ;  /* 0x0000002a142c723c */ /* 0x048fe2000000183c */
[----:B------:R-:W-:Y:S07]  /*3070*/  LDSM.16.M88.4 R60, [R4+0x9800] ;  /* 0x00980000043c783b */ /* 0x000fee0000000200 */
[C---:B------:R-:W-:Y:S01]  /*3080*/  HMMA.16816.F32 R28, R20.reuse, R40, R48 ;  /* 0x00000028141c723c */ /* 0x040fe20000001830 */
[----:B------:R3:W1:Y:S07]  /*3090*/  LDSM.16.M88.4 R48, [R4+0x9000] ;  /* 0x009000000430783b */ /* 0x00066e0000000200 */
[C---:B----4-:R-:W-:Y:S08]  /*30a0*/  HMMA.16816.F32 R76, R20.reuse, R36, R68 ;  /* 0x00000024144c723c */ /* 0x050ff00000001844 */
[----:B------:R-:W-:Y:S08]  /*30b0*/  HMMA.16816.F32 R64, R20, R38, R64 ;  /* 0x000000261440723c */ /* 0x000ff00000001840 */
[C---:B-----5:R-:W-:Y:S01]  /*30c0*/  HMMA.16816.F32 R68, R24.reuse, R40, R72 ;  /* 0x000000281844723c */ /* 0x060fe20000001848 */
[----:B---3--:R-:W3:Y:S07]  /*30d0*/  I2F R4, R3 ;  /* 0x0000000300047306 */ /* 0x008eee0000201400 */
[C---:B------:R-:W-:Y:S08]  /*30e0*/  HMMA.16816.F32 R40, R24.reuse, R42, R80 ;  /* 0x0000002a1828723c */ /* 0x040ff00000001850 */
[C---:B------:R-:W-:Y:S08]  /*30f0*/  HMMA.16816.F32 R72, R24.reuse, R36, R84 ;  /* 0x000000241848723c */ /* 0x040ff00000001854 */
[----:B------:R-:W-:Y:S01]  /*3100*/  HMMA.16816.F32 R32, R24, R38, R32 ;  /* 0x000000261820723c */ /* 0x000fe20000001820 */
[----:B------:R-:W4:Y:S07]  /*3110*/  LDSM.16.M88.4 R24, [R204+0x4000] ;  /* 0x00400000cc18783b */ /* 0x000f2e0000000200 */
[C---:B-1----:R-:W-:Y:S08]  /*3120*/  HMMA.16816.F32 R20, R16.reuse, R58, R44 ;  /* 0x0000003a1014723c */ /* 0x042ff0000000182c */
[C---:B------:R-:W-:Y:S08]  /*3130*/  HMMA.16816.F32 R28, R16.reuse, R56, R28 ;  /* 0x00000038101c723c */ /* 0x040ff0000000181c */
[C---:B--2---:R-:W-:Y:S08]  /*3140*/  HMMA.16816.F32 R36, R16.reuse, R52, R76 ;  /* 0x000000341024723c */ /* 0x044ff0000000184c */
        /* <DEDUP_REMOVED lines=8> */
[C---:B------:R-:W-:Y:S01]  /*31d0*/  HMMA.16816.F32 R76, R8.reuse, R48, R28 ;  /* 0x00000030084c723c */ /* 0x040fe2000000181c */
[----:B------:R-:W-:Y:S07]  /*31e0*/  LDSM.16.M88.4 R28, [R209+0x9800] ;  /* 0x00980000d11c783b */ /* 0x000fee0000000200 */
[C---:B------:R-:W-:Y:S01]  /*31f0*/  HMMA.16816.F32 R68, R8.reuse, R60, R36 ;  /* 0x0000003c0844723c */ /* 0x040fe20000001824 */
[----:B------:R-:W-:Y:S07]  /*3200*/  LDSM.16.M88.4 R36, [R207+0x1000] ;  /* 0x00100000cf24783b */ /* 0x000fee0000000200 */
[----:B------:R-:W-:Y:S01]  /*3210*/  HMMA.16816.F32 R56, R8, R62, R16 ;  /* 0x0000003e0838723c */ /* 0x000fe20000001810 */
[----:B------:R-:W2:Y:S04]  /*3220*/  LDSM.16.M88.4 R8, [R210+0x6000] ;  /* 0x00600000d208783b */ /* 0x000ea80000000200 */
[----:B------:R-:W5:Y:S03]  /*3230*/  LDSM.16.M88.4 R16, [R208+0x4000] ;  /* 0x00400000d010783b */ /* 0x000f660000000200 */
[C---:B----4-:R-:W-:Y:S08]  /*3240*/  HMMA.16816.F32 R44, R24.reuse, R48, R44 ;  /* 0x00000030182c723c */ /* 0x050ff0000000182c */
[C---:B------:R-:W-:Y:S08]  /*3250*/  HMMA.16816.F32 R40, R24.reuse, R50, R40 ;  /* 0x000000321828723c */ /* 0x040ff00000001828 */
[C---:B------:R-:W-:Y:S08]  /*3260*/  HMMA.16816.F32 R52, R24.reuse, R60, R64 ;  /* 0x0000003c1834723c */ /* 0x040ff00000001840 */
[----:B------:R-:W-:Y:S01]  /*3270*/  HMMA.16816.F32 R24, R24, R62, R12 ;  /* 0x0000003e1818723c */ /* 0x000fe2000000180c */
[----:B------:R-:W4:Y:S07]  /*3280*/  LDSM.16.M88.4 R12, [R208+0x6000] ;  /* 0x00600000d00c783b */ /* 0x000f2e0000000200 */
[-C--:B-1----:R-:W-:Y:S08]  /*3290*/  HMMA.16816.F32 R48, R20, R32.reuse, R44 ;  /* 0x000000201430723c */ /* 0x082ff0000000182c */
[C---:B--2---:R-:W-:Y:S08]  /*32a0*/  HMMA.16816.F32 R44, R8.reuse, R32, R76 ;  /* 0x00000020082c723c */ /* 0x044ff0000000184c */
[-C--:B------:R-:W-:Y:S08]  /*32b0*/  HMMA.16816.F32 R60, R8, R34.reuse, R72 ;  /* 0x00000022083c723c */ /* 0x080ff00000001848 */
[----:B------:R-:W-:Y:S08]  /*32c0*/  HMMA.16816.F32 R32, R20, R34, R40 ;  /* 0x000000221420723c */ /* 0x000ff00000001828 */
[C---:B------:R-:W-:Y:S08]  /*32d0*/  HMMA.16816.F32 R68, R8.reuse, R28, R68 ;  /* 0x0000001c0844723c */ /* 0x040ff00000001844 */
[----:B------:R-:W-:Y:S01]  /*32e0*/  HMMA.16816.F32 R56, R8, R30, R56 ;  /* 0x0000001e0838723c */ /* 0x000fe20000001838 */
[----:B------:R-:W1:Y:S01]  /*32f0*/  LDSM.16.M88.4 R8, [R207+0x1800] ;  /* 0x00180000cf08783b */ /* 0x000e620000000200 */
[----:B------:R-:W-:-:S06]  /*3300*/  DEPBAR.LE SB0, 0x0 ;  /* 0x000080000000791a */ /* 0x000fcc0000000000 */
[----:B-----5:R-:W-:Y:S08]  /*3310*/  HMMA.16816.F32 R48, R16, R36, R48 ;  /* 0x000000241030723c */ /* 0x020ff00000001830 */
[C---:B------:R-:W-:Y:S08]  /*3320*/  HMMA.16816.F32 R40, R20.reuse, R28, R52 ;  /* 0x0000001c1428723c */ /* 0x040ff00000001834 */
[----:B------:R-:W-:Y:S07]  /*3330*/  HMMA.16816.F32 R24, R20, R30, R24 ;  /* 0x0000001e1418723c */ /* 0x000fee0000001818 */
[C---:B------:R-:W-:Y:S01]  /*3340*/  IADD3 R21, R88.reuse, 0x8, RZ ;  /* 0x0000000858157810 */ /* 0x040fe20007ffe0ff */
[----:B----4-:R-:W-:Y:S01]  /*3350*/  HMMA.16816.F32 R44, R12, R36, R44 ;  /* 0x000000240c2c723c */ /* 0x010fe2000000182c */
[----:B------:R-:W-:-:S02]  /*3360*/  IADD3 R20, R88, 0x40, RZ ;  /* 0x0000004058147810 */ /* 0x000fc40007ffe0ff */
[----:B------:R-:W-:Y:S01]  /*3370*/  IMNMX R137, R21, UR8, PT ;  /* 0x0000000815897c17 */ /* 0x000fe2000b800200 */
[----:B---3--:R-:W-:Y:S01]  /*3380*/  FFMA.FTZ R21, R4, UR26, R51 ;  /* 0x0000001a04157c23 */ /* 0x008fe20008010033 */
[----:B------:R-:W-:Y:S01]  /*3390*/  IMNMX R139, R20, UR8, PT ;  /* 0x00000008148b7c17 */ /* 0x000fe2000b800200 */
[----:B------:R-:W-:Y:S01]  /*33a0*/  FFMA.FTZ R20, R4, UR26, R49 ;  /* 0x0000001a04147c23 */ /* 0x000fe20008010031 */
[C---:B------:R-:W-:Y:S01]  /*33b0*/  ISETP.GE.AND P5, PT, R3.reuse, R137, PT ;  /* 0x000000890300720c */ /* 0x040fe20003fa6270 */
[----:B------:R-:W-:Y:S01]  /*33c0*/  HMMA.16816.F32 R32, R16, R38, R32 ;  /* 0x000000261020723c */ /* 0x000fe20000001820 */
[----:B------:R-:W-:Y:S02]  /*33d0*/  ISETP.GE.AND P3, PT, R3, R139, PT ;  /* 0x0000008b0300720c */ /* 0x000fe40003f66270 */
[----:B------:R2:W3:Y:S01]  /*33e0*/  I2F R3, R2 ;  /* 0x0000000200037306 */ /* 0x0004e20000201400 */
[----:B------:R-:W-:Y:S01]  /*33f0*/  BAR.SYNC.DEFER_BLOCKING 0x0 ;  /* 0x0000000000007b1d */ /* 0x000fe20000010000 */
[----:B------:R-:W-:-:S02]  /*3400*/  ISETP.GE.AND P4, PT, R2, R137, PT ;  /* 0x000000890200720c */ /* 0x000fc40003f86270 */
[----:B------:R-:W-:Y:S01]  /*3410*/  ISETP.GE.AND P2, PT, R2, R139, PT ;  /* 0x0000008b0200720c */ /* 0x000fe20003f46270 */
[----:B------:R-:W-:Y:S07]  /*3420*/  HMMA.16816.F32 R36, R12, R38, R60 ;  /* 0x000000260c24723c */ /* 0x000fee000000183c */
[----:B------:R-:W-:Y:S01]  /*3430*/  FSEL R60, R20, -INF , !P6 ;  /* 0xff800000143c7808 */ /* 0x000fe20007000000 */
[----:B------:R-:W-:Y:S01]  /*3440*/  FFMA.FTZ R22, R4, UR26, R45 ;  /* 0x0000001a04167c23 */ /* 0x000fe2000801002d */
[----:B------:R-:W-:Y:S01]  /*3450*/  ISETP.GE.AND P6, PT, R2, R138, PT ;  /* 0x0000008a0200720c */ /* 0x000fe20003fc6270 */
[----:B------:R-:W-:Y:S01]  /*3460*/  FFMA.FTZ R4, R4, UR26, R47 ;  /* 0x0000001a04047c23 */ /* 0x000fe2000801002f */
[----:B--2---:R-:W-:Y:S01]  /*3470*/  IADD3 R2, R0, 0x9, RZ ;  /* 0x0000000900027810 */ /* 0x004fe20007ffe0ff */
[----:B-1----:R-:W-:Y:S01]  /*3480*/  HMMA.16816.F32 R40, R16, R8, R40 ;  /* 0x000000081028723c */ /* 0x002fe20000001828 */
[----:B------:R-:W-:-:S02]  /*3490*/  FSEL R45, R21, -INF , !P5 ;  /* 0xff800000152d7808 */ /* 0x000fc40006800000 */
[----:B------:R1:W2:Y:S01]  /*34a0*/  I2F R20, R2 ;  /* 0x0000000200147306 */ /* 0x0002a20000201400 */
[----:B---3--:R-:W-:Y:S01]  /*34b0*/  FFMA.FTZ R21, R3, UR26, R32 ;  /* 0x0000001a03157c23 */ /* 0x008fe20008010020 */
[----:B------:R-:W-:Y:S02]  /*34c0*/  FSEL R47, R22, -INF , !P3 ;  /* 0xff800000162f7808 */ /* 0x000fe40005800000 */
[----:B------:R-:W-:Y:S01]  /*34d0*/  FSEL R53, R4, -INF , !P1 ;  /* 0xff80000004357808 */ /* 0x000fe20004800000 */
[----:B------:R-:W-:Y:S01]  /*34e0*/  HMMA.16816.F32 R28, R12, R8, R68 ;  /* 0x000000080c1c723c */ /* 0x000fe20000001844 */
[----:B------:R-:W-:Y:S02]  /*34f0*/  FSEL R55, R21, -INF , !P0 ;  /* 0xff80000015377808 */ /* 0x000fe40004000000 */
[C---:B------:R-:W-:Y:S01]  /*3500*/  ISETP.GE.AND P5, PT, R2.reuse, R136, PT ;  /* 0x000000880200720c */ /* 0x040fe20003fa6270 */
[C---:B------:R-:W-:Y:S01]  /*3510*/  FFMA.FTZ R4, R3.reuse, UR26, R38 ;  /* 0x0000001a03047c23 */ /* 0x040fe20008010026 */
[C---:B------:R-:W-:Y:S01]  /*3520*/  ISETP.GE.AND P3, PT, R2.reuse, R137, PT ;  /* 0x000000890200720c */ /* 0x040fe20003f66270 */
[C---:B------:R-:W-:Y:S01]  /*3530*/  FFMA.FTZ R21, R3.reuse, UR26, R36 ;  /* 0x0000001a03157c23 */ /* 0x040fe20008010024 */
[C---:B------:R-:W-:Y:S01]  /*3540*/  ISETP.GE.AND P1, PT, R2.reuse, R139, PT ;  /* 0x0000008b0200720c */ /* 0x040fe20003f26270 */
[----:B------:R-:W-:Y:S01]  /*3550*/  FFMA.FTZ R9, R3, UR26, R34 ;  /* 0x0000001a03097c23 */ /* 0x000fe20008010022 */
[----:B------:R-:W-:Y:S01]  /*3560*/  ISETP.GE.AND P0, PT, R2, R138, PT ;  /* 0x0000008a0200720c */ /* 0x000fe20003f06270 */
[----:B------:R-:W-:Y:S01]  /*3570*/  HMMA.16816.F32 R24, R16, R10, R24 ;  /* 0x0000000a1018723c */ /* 0x000fe20000001818 */
[----:B-1----:R-:W-:-:S02]  /*3580*/  IADD3 R2, R0, 0x10, RZ ;  /* 0x0000001000027810 */ /* 0x002fc40007ffe0ff */
[----:B------:R-:W-:Y:S01]  /*3590*/  FSEL R32, R9, -INF , !P4 ;  /* 0xff80000009207808 */ /* 0x000fe20006000000 */
[----:B--2---:R-:W-:Y:S01]  /*35a0*/  FFMA.FTZ R9, R20, UR26, R33 ;  /* 0x0000001a14097c23 */ /* 0x004fe20008010021 */
[----:B------:R1:W2:Y:S01]  /*35b0*/  I2F R8, R2 ;  /* 0x0000000200087306 */ /* 0x0002a20000201400 */
[----:B------:R-:W-:Y:S01]  /*35c0*/  IADD3 R3, R0, 0x11, RZ ;  /* 0x0000001100037810 */ /* 0x000fe20007ffe0ff */
[----:B------:R-:W-:Y:S01]  /*35d0*/  FFMA.FTZ R16, R20, UR26, R37 ;  /* 0x0000001a14107c23 */ /* 0x000fe20008010025 */
[----:B------:R-:W-:Y:S02]  /*35e0*/  FSEL R52, R4, -INF , !P6 ;  /* 0xff80000004347808 */ /* 0x000fe40007000000 */
[----:B------:R-:W-:Y:S01]  /*35f0*/  FSEL R54, R9, -INF , !P5 ;  /* 0xff80000009367808 */ /* 0x000fe20006800000 */
[----:B------:R-:W-:Y:S01]  /*3600*/  FFMA.FTZ R9, R20, UR26, R35 ;  /* 0x0000001a14097c23 */ /* 0x000fe20008010023 */
[----:B------:R-:W-:Y:S01]  /*3610*/  FSEL R36, R21, -INF , !P2 ;  /* 0xff80000015247808 */ /* 0x000fe20005000000 */
[----:B------:R-:W3:Y:S01]  /*3620*/  I2F R4, R3 ;  /* 0x0000000300047306 */ /* 0x000ee20000201400 */
[----:B------:R-:W-:-:S02]  /*3630*/  ISETP.GE.AND P4, PT, R2, R136, PT ;  /* 0x000000880200720c */ /* 0x000fc40003f86270 */
[C---:B------:R-:W-:Y:S02]  /*3640*/  ISETP.GE.AND P2, PT, R2.reuse, R137, PT ;  /* 0x000000890200720c */ /* 0x040fe40003f46270 */
[C---:B------:R-:W-:Y:S02]  /*3650*/  ISETP.GE.AND P6, PT, R2.reuse, R139, PT ;  /* 0x0000008b0200720c */ /* 0x040fe40003fc6270 */
[----:B------:R-:W-:Y:S01]  /*3660*/  ISETP.GE.AND P5, PT, R2, R138, PT ;  /* 0x0000008a0200720c */ /* 0x000fe20003fa6270 */
[----:B-1----:R-:W-:Y:S01]  /*3670*/  FFMA.FTZ R2, R20, UR26, R39 ;  /* 0x0000001a14027c23 */ /* 0x002fe20008010027 */
[----:B------:R-:W-:Y:S01]  /*3680*/  FSEL R22, R9, -INF , !P3 ;  /* 0xff80000009167808 */ /* 0x000fe20005800000 */
[----:B--2---:R-:W-:Y:S01]  /*3690*/  FFMA.FTZ R9, R8, UR26, R40 ;  /* 0x0000001a08097c23 */ /* 0x004fe20008010028 */
[----:B------:R-:W-:Y:S02]  /*36a0*/  FSEL R34, R16, -INF , !P1 ;  /* 0xff80000010227808 */ /* 0x000fe40004800000 */
[----:B------:R-:W-:Y:S01]  /*36b0*/  FSEL R49, R2, -INF , !P0 ;  /* 0xff80000002317808 */ /* 0x000fe20004000000 */
[----:B------:R-:W-:Y:S01]  /*36c0*/  HMMA.16816.F32 R16, R12, R10, R56 ;  /* 0x0000000a0c10723c */ /* 0x000fe20000001838 */
[----:B------:R-:W-:-:S02]  /*36d0*/  IADD3 R2, R0, 0x18, RZ ;  /* 0x0000001800027810 */ /* 0x000fc40007ffe0ff */
[----:B------:R-:W-:Y:S01]  /*36e0*/  FSEL R51, R9, -INF , !P4 ;  /* 0xff80000009337808 */ /* 0x000fe20006000000 */
[----:B---3--:R-:W-:Y:S01]  /*36f0*/  FFMA.FTZ R9, R4, UR26, R41 ;  /* 0x0000001a04097c23 */ /* 0x008fe20008010029 */
[C---:B------:R-:W-:Y:S02]  /*3700*/  ISETP.GE.AND P3, PT, R3.reuse, R136, PT ;  /* 0x000000880300720c */ /* 0x040fe40003f66270 */
[C---:B------:R-:W-:Y:S01]  /*3710*/  ISETP.GE.AND P1, PT, R3.reuse, R137, PT ;  /* 0x000000890300720c */ /* 0x040fe20003f26270 */
[C---:B------:R-:W-:Y:S01]  /*3720*/  FFMA.FTZ R11, R8.reuse, UR26, R42 ;  /* 0x0000001a080b7c23 */ /* 0x040fe2000801002a */
[C---:B------:R-:W-:Y:S01]  /*3730*/  ISETP.GE.AND P0, PT, R3.reuse, R139, PT ;  /* 0x0000008b0300720c */ /* 0x040fe20003f06270 */
[C---:B------:R-:W-:Y:S01]  /*3740*/  FFMA.FTZ R10, R8.reuse, UR26, R28 ;  /* 0x0000001a080a7c23 */ /* 0x040fe2000801001c */
[----:B------:R-:W-:Y:S01]  /*3750*/  ISETP.GE.AND P4, PT, R3, R138, PT ;  /* 0x0000008a0300720c */ /* 0x000fe20003f86270 */
[----:B------:R-:W-:Y:S01]  /*3760*/  FFMA.FTZ R8, R8, UR26, R30 ;  /* 0x0000001a08087c23 */ /* 0x000fe2000801001e */
[----:B------:R1:W2:Y:S01]  /*3770*/  I2F R3, R2 ;  /* 0x0000000200037306 */ /* 0x0002a20000201400 */
[----:B------:R-:W-:Y:S01]  /*3780*/  FSEL R21, R11, -INF , !P2 ;  /* 0xff8000000b157808 */ /* 0x000fe20005000000 */
[----:B------:R-:W-:Y:S01]  /*3790*/  FFMA.FTZ R12, R4, UR26, R43 ;  /* 0x0000001a040c7c23 */ /* 0x000fe2000801002b */
[----:B------:R-:W-:-:S02]  /*37a0*/  FSEL R30, R10, -INF , !P6 ;  /* 0xff8000000a1e7808 */ /* 0x000fc40007000000 */
[----:B------:R-:W-:Y:S01]  /*37b0*/  FSEL R40, R8, -INF , !P5 ;  /* 0xff80000008287808 */ /* 0x000fe20006800000 */
[----:B------:R-:W-:Y:S01]  /*37c0*/  FFMA.FTZ R8, R4, UR26, R31 ;  /* 0x0000001a04087c23 */ /* 0x000fe2000801001f */
[----:B------:R-:W-:Y:S02]  /*37d0*/  FSEL R41, R9, -INF , !P3 ;  /* 0xff80000009297808 */ /* 0x000fe40005800000 */
[C---:B------:R-:W-:Y:S02]  /*37e0*/  ISETP.GE.AND P2, PT, R2.reuse, R136, PT ;  /* 0x000000880200720c */ /* 0x040fe40003f46270 */
[C---:B------:R-:W-:Y:S02]  /*37f0*/  ISETP.GE.AND P6, PT, R2.reuse, R137, PT ;  /* 0x000000890200720c */ /* 0x040fe40003fc6270 */
[C---:B------:R-:W-:Y:S02]  /*3800*/  ISETP.GE.AND P5, PT, R2.reuse, R139, PT ;  /* 0x0000008b0200720c */ /* 0x040fe40003fa6270 */
[----:B------:R-:W-:Y:S01]  /*3810*/  ISETP.GE.AND P3, PT, R2, R138, PT ;  /* 0x0000008a0200720c */ /* 0x000fe20003f66270 */
[----:B-1----:R-:W-:Y:S01]  /*3820*/  FFMA.FTZ R2, R4, UR26, R29 ;  /* 0x0000001a04027c23 */ /* 0x002fe2000801001d */
[----:B------:R-:W-:Y:S01]  /*3830*/  FSEL R20, R12, -INF , !P1 ;  /* 0xff8000000c147808 */ /* 0x000fe20004800000 */
[----:B------:R-:W1:Y:S01]  /*3840*/  I2F R4, R0 ;  /* 0x0000000000047306 */ /* 0x000e620000201400 */
[----:B------:R-:W-:Y:S01]  /*3850*/  FSEL R38, R8, -INF , !P4 ;  /* 0xff80000008267808 */ /* 0x000fe20006000000 */
[C---:B--2---:R-:W-:Y:S01]  /*3860*/  FFMA.FTZ R9, R3.reuse, UR26, R26 ;  /* 0x0000001a03097c23 */ /* 0x044fe2000801001a */
[----:B------:R-:W-:Y:S01]  /*3870*/  FSEL R28, R2, -INF , !P0 ;  /* 0xff800000021c7808 */ /* 0x000fe20004000000 */
[C---:B------:R-:W-:Y:S01]  /*3880*/  FFMA.FTZ R2, R3.reuse, UR26, R24 ;  /* 0x0000001a03027c23 */ /* 0x040fe20008010018 */
[C---:B------:R-:W-:Y:S01]  /*3890*/  ISETP.GE.AND P1, PT, R0.reuse, R136, PT ;  /* 0x000000880000720c */ /* 0x040fe20003f26270 */
[C---:B------:R-:W-:Y:S01]  /*38a0*/  FFMA.FTZ R8, R3.reuse, UR26, R16 ;  /* 0x0000001a03087c23 */ /* 0x040fe20008010010 */
[----:B------:R-:W-:Y:S01]  /*38b0*/  ISETP.GE.AND P0, PT, R0, R137, PT ;  /* 0x000000890000720c */ /* 0x000fe20003f06270 */
[----:B------:R-:W-:Y:S01]  /*38c0*/  FFMA.FTZ R3, R3, UR26, R18 ;  /* 0x0000001a03037c23 */ /* 0x000fe20008010012 */
[----:B------:R-:W-:-:S02]  /*38d0*/  FSEL R39, R2, -INF , !P2 ;  /* 0xff80000002277808 */ /* 0x000fc40005000000 */
[C---:B------:R-:W-:Y:S02]  /*38e0*/  ISETP.GE.AND P4, PT, R0.reuse, R139, PT ;  /* 0x0000008b0000720c */ /* 0x040fe40003f86270 */
[----:B------:R-:W-:Y:S02]  /*38f0*/  ISETP.GE.AND P2, PT, R0, R138, PT ;  /* 0x0000008a0000720c */ /* 0x000fe40003f46270 */
[----:B------:R-:W-:Y:S01]  /*3900*/  FSEL R37, R3, -INF , !P3 ;  /* 0xff80000003257808 */ /* 0x000fe20005800000 */
[----:B-1----:R-:W-:Y:S01]  /*3910*/  FFMA.FTZ R10, R4, UR26, R50 ;  /* 0x0000001a040a7c23 */ /* 0x002fe20008010032 */
[----:B------:R-:W-:Y:S01]  /*3920*/  IADD3 R0, R0, 0x19, RZ ;  /* 0x0000001900007810 */ /* 0x000fe20007ffe0ff */
[C---:B------:R-:W-:Y:S01]  /*3930*/  FFMA.FTZ R3, R4.reuse, UR26, R48 ;  /* 0x0000001a04037c23 */ /* 0x040fe20008010030 */
[----:B------:R-:W-:Y:S01]  /*3940*/  FSEL R26, R9, -INF , !P6 ;  /* 0xff800000091a7808 */ /* 0x000fe20007000000 */
[----:B------:R-:W-:Y:S01]  /*3950*/  FFMA.FTZ R9, R4, UR26, R44 ;  /* 0x0000001a04097c23 */ /* 0x000fe2000801002c */
[----:B------:R-:W1:Y:S01]  /*3960*/  I2F R2, R0 ;  /* 0x0000000000027306 */ /* 0x000e620000201400 */
[----:B------:R-:W-:Y:S01]  /*3970*/  FSEL R14, R10, -INF , !P0 ;  /* 0xff8000000a0e7808 */ /* 0x000fe20004000000 */
[----:B------:R-:W-:Y:S01]  /*3980*/  FFMA.FTZ R4, R4, UR26, R46 ;  /* 0x0000001a04047c23 */ /* 0x000fe2000801002e */
[----:B------:R-:W-:-:S02]  /*3990*/  PLOP3.LUT P0, PT, PT, PT, UP0, 0x80, 0x0 ;  /* 0x000000000000781c */ /* 0x000fc40003f0f008 */
[----:B------:R-:W-:Y:S02]  /*39a0*/  FSEL R23, R8, -INF , !P5 ;  /* 0xff80000008177808 */ /* 0x000fe40006800000 */
[----:B------:R-:W-:Y:S02]  /*39b0*/  FSEL R31, R3, -INF , !P1 ;  /* 0xff800000031f7808 */ /* 0x000fe40004800000 */
[C---:B------:R-:W-:Y:S02]  /*39c0*/  ISETP.GE.AND P6, PT, R0.reuse, R136, PT ;  /* 0x000000880000720c */ /* 0x040fe40003fc6270 */
[C---:B------:R-:W-:Y:S02]  /*39d0*/  ISETP.GE.AND P5, PT, R0.reuse, R137, PT ;  /* 0x000000890000720c */ /* 0x040fe40003fa6270 */
[C---:B------:R-:W-:Y:S02]  /*39e0*/  ISETP.GE.AND P3, PT, R0.reuse, R139, PT ;  /* 0x0000008b0000720c */ /* 0x040fe40003f66270 */
[----:B------:R-:W-:Y:S01]  /*39f0*/  ISETP.GE.AND P1, PT, R0, R138, PT ;  /* 0x0000008a0000720c */ /* 0x000fe20003f26270 */
[C---:B-1----:R-:W-:Y:S01]  /*3a00*/  FFMA.FTZ R8, R2.reuse, UR26, R25 ;  /* 0x0000001a02087c23 */ /* 0x042fe20008010019 */
[----:B------:R-:W-:Y:S01]  /*3a10*/  FSEL R15, R9, -INF , !P4 ;  /* 0xff800000090f7808 */ /* 0x000fe20006000000 */
[----:B------:R-:W-:Y:S01]  /*3a20*/  FFMA.FTZ R3, R2, UR26, R27 ;  /* 0x0000001a02037c23 */ /* 0x000fe2000801001b */
[----:B------:R-:W-:Y:S01]  /*3a30*/  FSEL R24, R4, -INF , !P2 ;  /* 0xff80000004187808 */ /* 0x000fe20005000000 */
[----:B------:R-:W-:Y:S01]  /*3a40*/  FFMA.FTZ R0, R2, UR26, R17 ;  /* 0x0000001a02007c23 */ /* 0x000fe20008010011 */
[----:B------:R-:W-:Y:S01]  /*3a50*/  FSEL R29, R8, -INF , !P6 ;  /* 0xff800000081d7808 */ /* 0x000fe20007000000 */
[----:B------:R-:W-:Y:S01]  /*3a60*/  FFMA.FTZ R2, R2, UR26, R19 ;  /* 0x0000001a02027c23 */ /* 0x000fe20008010013 */
        /* <DEDUP_REMOVED lines=45> */
.L_x_1257:
[----:B------:R-:W-:Y:S05]  /*3d40*/  BSYNC B0 ;  /* 0x0000000000007941 */ /* 0x000fea0003800000 */
.L_x_1256:
[----:B------:R-:W0:Y:S02]  /*3d50*/  LDGDEPBAR ;  /* 0x00000000000079af */ /* 0x000e240000000000 */
.L_x_1255:
[----:B------:R-:W-:Y:S01]  /*3d60*/  FMNMX.FTZ R0, R14, R45, !PT ;  /* 0x0000002d0e007209 */ /* 0x000fe20007810000 */
[----:B------:R-:W-:Y:S01]  /*3d70*/  IMAD.WIDE.U32 R18, R97, -0x326172a9, RZ ;  /* 0xcd9e8d5761127825 */ /* 0x000fe200078e00ff */
[----:B--2---:R-:W-:Y:S01]  /*3d80*/  FMNMX.FTZ R2, R15, R47, !PT ;  /* 0x0000002f0f027209 */ /* 0x004fe20007810000 */
[----:B------:R-:W-:Y:S01]  /*3d90*/  ULOP3.LUT UR6, UR31, UR33, URZ, 0x3c, !UPT ;  /* 0x000000211f067292 */ /* 0x000fe2000f8e3c3f */
[----:B------:R-:W-:Y:S01]  /*3da0*/  FMNMX.FTZ R0, R32, R0, !PT ;  /* 0x0000000020007209 */ /* 0x000fe20007810000 */
[----:B------:R-:W-:Y:S01]  /*3db0*/  IMAD.WIDE.U32 R246, R98, -0x2daee0ad, RZ ;  /* 0xd2511f5362f67825 */ /* 0x000fe200078e00ff */
[----:B------:R-:W-:Y:S01]  /*3dc0*/  FMNMX.FTZ R2, R36, R2, !PT ;  /* 0x0000000224027209 */ /* 0x000fe20007810000 */
[----:B------:R-:W-:Y:S01]  /*3dd0*/  UIADD3 UR35, UR33, -0x4498517b, URZ ;  /* 0xbb67ae8521237890 */ /* 0x000fe2000fffe03f */
        /* <DEDUP_REMOVED lines=19> */
[----:B------:R-:W-:Y:S01]  /*3f10*/  IMAD.SHL.U32 R201, R7, 0x2, RZ ;  /* 0x0000000207c97824 */ /* 0x000fe200078e00ff */
[----:B------:R-:W-:Y:S01]  /*3f20*/  FMNMX.FTZ R2, R31, R60, !PT ;  /* 0x0000003c1f027209 */ /* 0x000fe20007810000 */
[----:B------:R-:W2:Y:S01]  /*3f30*/  SHFL.BFLY PT, R134, R0, 0x2, 0x1f ;  /* 0x0c401f0000867f89 */ /* 0x000ea200000e0000 */
[----:B-1----:R-:W-:Y:S01]  /*3f40*/  LOP3.LUT R11, R91, UR32, RZ, 0x3c, !PT ;  /* 0x000000205b0b7c12 */ /* 0x002fe2000f8e3cff */
[--C-:B------:R-:W-:Y:S01]  /*3f50*/  IMAD R203, R5, 0x2, R201.reuse ;  /* 0x0000000205cb7824 */ /* 0x100fe200078e02c9 */
[----:B------:R-:W-:Y:S01]  /*3f60*/  FMNMX.FTZ R2, R55, R2, !PT ;  /* 0x0000000237027209 */ /* 0x000fe20007810000 */
[----:B------:R-:W1:Y:S01]  /*3f70*/  SHFL.BFLY PT, R4, R133, 0x2, 0x1f ;  /* 0x0c401f0085047f89 */ /* 0x000e6200000e0000 */
[----:B------:R-:W-:Y:S01]  /*3f80*/  IMAD R206, R6, 0x2, R201 ;  /* 0x0000000206ce7824 */ /* 0x000fe200078e02c9 */
[----:B------:R-:W-:Y:S01]  /*3f90*/  ULEA UR34, UR30, UR34, 0x5 ;  /* 0x000000221e227291 */ /* 0x000fe2000f8e283f */
[----:B------:R-:W-:Y:S01]  /*3fa0*/  FMNMX.FTZ R2, R54, R2, !PT ;  /* 0x0000000236027209 */ /* 0x000fe20007810000 */
[----:B------:R-:W-:Y:S01]  /*3fb0*/  STL [R1+0xd4], R11 ;  /* 0x0000d40b01007387 */ /* 0x000fe20000100800 */
[----:B------:R-:W-:Y:S01]  /*3fc0*/  IMAD R205, R6, 0x2, R203 ;  /* 0x0000000206cd7824 */ /* 0x000fe200078e02cb */
[----:B------:R-:W-:Y:S01]  /*3fd0*/  UIADD3 UR36, UR34, -0x20, URZ ;  /* 0xffffffe022247890 */ /* 0x000fe2000fffe03f */
[----:B------:R-:W-:Y:S01]  /*3fe0*/  FMNMX.FTZ R2, R51, R2, !PT ;  /* 0x0000000233027209 */ /* 0x000fe20007810000 */
[----:B------:R-:W-:Y:S02]  /*3ff0*/  LDSM.16.MT88.4 R140, [R203+0xa000] ;  /* 0x00a00000cb8c783b */ /* 0x000fe40000004200 */
[----:B------:R-:W-:Y:S01]  /*4000*/  USHF.R.S32.HI UR34, URZ, 0x1f, UR36 ;  /* 0x0000001f3f227899 */ /* 0x000fe20008011424 */
[----:B------:R-:W-:Y:S01]  /*4010*/  FMNMX.FTZ R2, R41, R2, !PT ;  /* 0x0000000229027209 */ /* 0x000fe20007810000 */
[----:B------:R-:W-:Y:S03]  /*4020*/  LDSM.16.MT88.4 R176, [R203+0xa800] ;  /* 0x00a80000cbb0783b */ /* 0x000fe60000004200 */
[----:B------:R-:W-:Y:S01]  /*4030*/  FMNMX.FTZ R2, R39, R2, !PT ;  /* 0x0000000227027209 */ /* 0x000fe20007810000 */
[----:B------:R-:W-:Y:S01]  /*4040*/  LDSM.16.MT88.4 R148, [R201+0xa000] ;  /* 0x00a00000c994783b */ /* 0x000fe20000004200 */
[----:B--2---:R-:W-:-:S03]  /*4050*/  FMNMX.FTZ R134, R134, R0, !PT ;  /* 0x0000000086867209 */ /* 0x004fc60007810000 */
[----:B------:R-:W-:Y:S01]  /*4060*/  LDSM.16.MT88.4 R188, [R206+0xa000] ;  /* 0x00a00000cebc783b */ /* 0x000fe20000004200 */
[----:B------:R-:W-:Y:S02]  /*4070*/  FMNMX.FTZ R0, R24, R53, !PT ;  /* 0x0000003518007209 */ /* 0x000fe40007810000 */
[----:B-1----:R-:W-:Y:S01]  /*4080*/  FMNMX.FTZ R133, R4, R133, !PT ;  /* 0x0000008504857209 */ /* 0x002fe20007810000 */
[----:B------:R-:W1:Y:S01]  /*4090*/  SHFL.BFLY PT, R3, R134, 0x1, 0x1f ;  /* 0x0c201f0086037f89 */ /* 0x000e6200000e0000 */
[----:B------:R-:W-:-:S03]  /*40a0*/  FMNMX.FTZ R0, R52, R0, !PT ;  /* 0x0000000034007209 */ /* 0x000fc60007810000 */
[----:B------:R-:W2:Y:S01]  /*40b0*/  SHFL.BFLY PT, R8, R133, 0x1, 0x1f ;  /* 0x0c201f0085087f89 */ /* 0x000ea200000e0000 */
[----:B------:R-:W-:-:S03]  /*40c0*/  FMNMX.FTZ R0, R49, R0, !PT ;  /* 0x0000000031007209 */ /* 0x000fc60007810000 */
[----:B------:R-:W-:Y:S01]  /*40d0*/  LDSM.16.MT88.4 R184, [R206+0xa800] ;  /* 0x00a80000ceb8783b */ /* 0x000fe20000004200 */
[----:B------:R-:W-:-:S03]  /*40e0*/  FMNMX.FTZ R0, R40, R0, !PT ;  /* 0x0000000028007209 */ /* 0x000fc60007810000 */
[----:B------:R-:W-:Y:S01]  /*40f0*/  LDSM.16.MT88.4 R180, [R205+0xa000] ;  /* 0x00a00000cdb4783b */ /* 0x000fe20000004200 */
[----:B------:R-:W-:-:S03]  /*4100*/  FMNMX.FTZ R0, R38, R0, !PT ;  /* 0x0000000026007209 */ /* 0x000fc60007810000 */
[----:B------:R-:W-:Y:S01]  /*4110*/  LDSM.16.MT88.4 R172, [R201+0xb000] ;  /* 0x00b00000c9ac783b */ /* 0x000fe20000004200 */
[----:B------:R-:W-:-:S03]  /*4120*/  FMNMX.FTZ R0, R37, R0, !PT ;  /* 0x0000000025007209 */ /* 0x000fc60007810000 */
[----:B------:R-:W-:Y:S01]  /*4130*/  LDSM.16.MT88.4 R112, [R206+0xb800] ;  /* 0x00b80000ce70783b */ /* 0x000fe20000004200 */
[----:B------:R-:W-:Y:S02]  /*4140*/  FMNMX.FTZ R0, R27, R0, !PT ;  /* 0x000000001b007209 */ /* 0x000fe40007810000 */
[----:B-1----:R-:W-:Y:S01]  /*4150*/  FMNMX.FTZ R134, R134, R3, !PT ;  /* 0x0000000386867209 */ /* 0x002fe20007810000 */
[----:B------:R-:W-:Y:S01]  /*4160*/  LDSM.16.MT88.4 R80, [R201+0xb800] ;  /* 0x00b80000c950783b */ /* 0x000fe20000004200 */
[----:B------:R-:W-:Y:S02]  /*4170*/  FMNMX.FTZ R3, R29, R2, !PT ;  /* 0x000000021d037209 */ /* 0x000fe40007810000 */
[C---:B------:R-:W-:Y:S01]  /*4180*/  FSETP.NEU.FTZ.AND P1, PT, R134.reuse, -INF , PT ;  /* 0xff8000008600780b */ /* 0x040fe20003f3d000 */
[----:B------:R-:W1:Y:S01]  /*4190*/  SHFL.BFLY PT, R10, R0, 0x2, 0x1f ;  /* 0x0c401f00000a7f89 */ /* 0x000e6200000e0000 */
[----:B------:R-:W-:Y:S01]  /*41a0*/  FMUL.FTZ R2, R134, c[0x0][0x23c] ;  /* 0x00008f0086027a20 */ /* 0x000fe20000410000 */
[----:B--2---:R-:W-:-:S02]  /*41b0*/  FMNMX.FTZ R133, R133, R8, !PT ;  /* 0x0000000885857209 */ /* 0x004fc40007810000 */
[----:B------:R-:W2:Y:S01]  /*41c0*/  SHFL.BFLY PT, R9, R3, 0x2, 0x1f ;  /* 0x0c401f0003097f89 */ /* 0x000ea200000e0000 */
[----:B------:R-:W-:Y:S01]  /*41d0*/  LOP3.LUT R8, R247, UR6, RZ, 0x3c, !PT ;  /* 0x00000006f7087c12 */ /* 0x000fe2000f8e3cff */
[----:B------:R-:W-:Y:S01]  /*41e0*/  UIADD3 UR6, UR33, -0x56f99767, URZ ;  /* 0xa906689921067890 */ /* 0x000fe2000fffe03f */
[----:B------:R-:W-:Y:S02]  /*41f0*/  FSEL R2, R2, RZ, P1 ;  /* 0x000000ff02027208 */ /* 0x000fe40000800000 */
[----:B------:R-:W-:Y:S01]  /*4200*/  FSETP.NEU.FTZ.AND P1, PT, R133, -INF , PT ;  /* 0xff8000008500780b */ /* 0x000fe20003f3d000 */
[----:B------:R-:W-:-:S04]  /*4210*/  IMAD.WIDE.U32 R62, R8, -0x326172a9, RZ ;  /* 0xcd9e8d57083e7825 */ /* 0x000fc800078e00ff */
[--C-:B------:R-:W-:Y:S02]  /*4220*/  FFMA.FTZ R4, R14, c[0x0][0x23c], -R2.reuse ;  /* 0x00008f000e047a23 */ /* 0x100fe40000010802 */
[--C-:B------:R-:W-:Y:S02]  /*4230*/  FFMA.FTZ R42, R26, c[0x0][0x23c], -R2.reuse ;  /* 0x00008f001a2a7a23 */ /* 0x100fe40000010802 */
[----:B------:R3:W-:Y:S01]  /*4240*/  MUFU.EX2 R107, R4 ;  /* 0x00000004006b7308 */ /* 0x0007e20000000800 */
[--C-:B------:R-:W-:Y:S01]  /*4250*/  FFMA.FTZ R43, R25, c[0x0][0x23c], -R2.reuse ;  /* 0x00008f00192b7a23 */ /* 0x100fe20000010802 */
[----:B-1----:R-:W-:Y:S01]  /*4260*/  FMNMX.FTZ R132, R10, R0, !PT ;  /* 0x000000000a847209 */ /* 0x002fe20007810000 */
[----:B------:R-:W-:-:S05]  /*4270*/  FFMA.FTZ R0, R22, c[0x0][0x23c], -R2 ;  /* 0x00008f0016007a23 */ /* 0x000fca0000010802 */
[----:B------:R-:W-:Y:S01]  /*4280*/  MUFU.EX2 R252, R42 ;  /* 0x0000002a00fc7308 */ /* 0x000fe20000000800 */
[----:B--2---:R-:W-:Y:S01]  /*4290*/  FMNMX.FTZ R135, R3, R9, !PT ;  /* 0x0000000903877209 */ /* 0x004fe20007810000 */
[----:B------:R-:W1:Y:S01]  /*42a0*/  SHFL.BFLY PT, R14, R132, 0x1, 0x1f ;  /* 0x0c201f00840e7f89 */ /* 0x000e6200000e0000 */
[----:B------:R-:W-:Y:S02]  /*42b0*/  IADD3 R9, R97, 0x4, RZ ;  /* 0x0000000461097810 */ /* 0x000fe40007ffe0ff */
[----:B------:R-:W-:-:S03]  /*42c0*/  LOP3.LUT R3, R19, R11, RZ, 0x3c, !PT ;  /* 0x0000000b13037212 */ /* 0x000fc600078e3cff */
[----:B------:R2:W-:Y:S01]  /*42d0*/  MUFU.EX2 R167, R0 ;  /* 0x0000000000a77308 */ /* 0x0005e20000000800 */
[----:B---3--:R-:W-:Y:S01]  /*42e0*/  FFMA.FTZ R4, R45, c[0x0][0x23c], -R2 ;  /* 0x00008f002d047a23 */ /* 0x008fe20000010802 */
[----:B------:R3:W-:Y:S01]  /*42f0*/  STL [R1+0xd0], R9 ;  /* 0x0000d00901007387 */ /* 0x0007e20000100800 */
[----:B------:R-:W-:-:S03]  /*4300*/  IMAD.WIDE.U32 R58, R9, -0x326172a9, RZ ;  /* 0xcd9e8d57093a7825 */ /* 0x000fc600078e00ff */
[----:B------:R4:W-:Y:S01]  /*4310*/  STL.64 [R1+0xf8], R18 ;  /* 0x0000f81201007387 */ /* 0x0009e20000100a00 */
[----:B------:R-:W-:Y:S01]  /*4320*/  IMAD.WIDE.U32 R74, R3, -0x2daee0ad, RZ ;  /* 0xd2511f53034a7825 */ /* 0x000fe200078e00ff */
[----:B------:R5:W-:Y:S01]  /*4330*/  MUFU.EX2 R106, R4 ;  /* 0x00000004006a7308 */ /* 0x000be20000000800 */
[----:B------:R-:W-:Y:S02]  /*4340*/  LOP3.LUT R3, R59, R11, RZ, 0x3c, !PT ;  /* 0x0000000b3b037212 */ /* 0x000fe400078e3cff */
[----:B------:R-:W-:Y:S01]  /*4350*/  IMAD.WIDE.U32 R12, R9, -0x326172a9, RZ ;  /* 0xcd9e8d57090c7825 */ /* 0x000fe200078e00ff */
[----:B------:R-:W-:-:S03]  /*4360*/  LOP3.LUT R8, R75, UR35, R246, 0x96, !PT ;  /* 0x000000234b087c12 */ /* 0x000fc6000f8e96f6 */
[----:B------:R-:W-:Y:S01]  /*4370*/  IMAD.WIDE.U32 R56, R3, -0x2daee0ad, RZ ;  /* 0xd2511f5303387825 */ /* 0x000fe200078e00ff */
[----:B------:R-:W-:Y:S01]  /*4380*/  LOP3.LUT R3, R63, UR14, R18, 0x96, !PT ;  /* 0x0000000e3f037c12 */ /* 0x000fe2000f8e9612 */
[----:B------:R4:W-:Y:S01]  /*4390*/  STL.64 [R1+0xc8], R12 ;  /* 0x0000c80c01007387 */ /* 0x0009e20000100a00 */
[----:B------:R-:W-:Y:S01]  /*43a0*/  LOP3.LUT R10, R13, R11, RZ, 0x3c, !PT ;  /* 0x0000000b0d0a7212 */ /* 0x000fe200078e3cff */
[----:B--2---:R-:W-:Y:S01]  /*43b0*/  FFMA.FTZ R0, R21, c[0x0][0x23c], -R2 ;  /* 0x00008f0015007a23 */ /* 0x004fe20000010802 */
[----:B-1----:R-:W-:Y:S01]  /*43c0*/  FMNMX.FTZ R132, R132, R14, !PT ;  /* 0x0000000e84847209 */ /* 0x002fe20007810000 */
[----:B------:R-:W-:Y:S01]  /*43d0*/  IMAD.WIDE.U32 R242, R8, -0x326172a9, RZ ;  /* 0xcd9e8d5708f27825 */ /* 0x000fe200078e00ff */
[----:B------:R-:W-:Y:S01]  /*43e0*/  LOP3.LUT R8, R57, UR35, R246, 0x96, !PT ;  /* 0x0000002339087c12 */ /* 0x000fe2000f8e96f6 */
[----:B------:R1:W-:Y:S01]  /*43f0*/  MUFU.EX2 R68, R0 ;  /* 0x0000000000447308 */ /* 0x0003e20000000800 */
[----:B------:R-:W-:Y:S01]  /*4400*/  STL.64 [R1+0x10], R74 ;  /* 0x0000104a01007387 */ /* 0x000fe20000100a00 */
[----:B-----5:R-:W-:-:S02]  /*4410*/  FFMA.FTZ R4, R32, c[0x0][0x23c], -R2 ;  /* 0x00008f0020047a23 */ /* 0x020fc40000010802 */
[----:B------:R-:W-:Y:S01]  /*4420*/  IMAD.WIDE.U32 R32, R3, -0x2daee0ad, RZ ;  /* 0xd2511f5303207825 */ /* 0x000fe200078e00ff */
[----:B------:R-:W-:Y:S02]  /*4430*/  LOP3.LUT R3, R243, UR13, R62, 0x96, !PT ;  /* 0x0000000df3037c12 */ /* 0x000fe4000f8e963e */
[----:B---3--:R-:W-:Y:S01]  /*4440*/  LOP3.LUT R9, R63, UR14, R12, 0x96, !PT ;  /* 0x0000000e3f097c12 */ /* 0x008fe2000f8e960c */
[----:B------:R2:W-:Y:S02]  /*4450*/  MUFU.EX2 R118, R4 ;  /* 0x0000000400767308 */ /* 0x0005e40000000800 */
[----:B------:R-:W-:-:S05]  /*4460*/  IMAD.WIDE.U32 R44, R3, -0x2daee0ad, RZ ;  /* 0xd2511f53032c7825 */ /* 0x000fca00078e00ff */
[----:B----4-:R-:W-:Y:S01]  /*4470*/  LOP3.LUT R18, R45, UR10, R32, 0x96, !PT ;  /* 0x0000000a2d127c12 */ /* 0x010fe2000f8e9620 */
[----:B-1----:R-:W-:Y:S01]  /*4480*/  FMUL.FTZ R0, R133, c[0x0][0x23c] ;  /* 0x00008f0085007a20 */ /* 0x002fe20000410000 */
[----:B------:R-:W-:Y:S03]  /*4490*/  MUFU.EX2 R249, R43 ;  /* 0x0000002b00f97308 */ /* 0x000fe60000000800 */
[----:B------:R-:W-:Y:S01]  /*44a0*/  IMAD.WIDE.U32 R18, R18, -0x326172a9, RZ ;  /* 0xcd9e8d5712127825 */ /* 0x000fe200078e00ff */
[----:B------:R-:W-:Y:S02]  /*44b0*/  FSEL R0, R0, RZ, P1 ;  /* 0x000000ff00007208 */ /* 0x000fe40000800000 */
[----:B------:R-:W-:Y:S01]  /*44c0*/  FSETP.NEU.FTZ.AND P1, PT, R132, -INF , PT ;  /* 0xff8000008400780b */ /* 0x000fe20003f3d000 */
[----:B--2---:R-:W-:Y:S02]  /*44d0*/  FFMA.FTZ R4, R20, c[0x0][0x23c], -R2 ;  /* 0x00008f0014047a23 */ /* 0x004fe40000010802 */
[----:B------:R-:W-:Y:S01]  /*44e0*/  IMAD.WIDE.U32 R20, R10, -0x2daee0ad, RZ ;  /* 0xd2511f530a147825 */ /* 0x000fe200078e00ff */
[----:B------:R-:W-:Y:S01]  /*44f0*/  LOP3.LUT R10, R33, UR12, R74, 0x96, !PT ;  /* 0x0000000c210a7c12 */ /* 0x000fe2000f8e964a */
[----:B------:R1:W-:Y:S03]  /*4500*/  MUFU.EX2 R66, R4 ;  /* 0x0000000400427308 */ /* 0x0003e60000000800 */
[----:B------:R-:W-:Y:S01]  /*4510*/  LOP3.LUT R13, R21, UR35, R246, 0x96, !PT ;  /* 0x00000023150d7c12 */ /* 0x000fe2000f8e96f6 */
[----:B------:R-:W-:Y:S01]  /*4520*/  IMAD.WIDE.U32 R10, R10, -0x326172a9, RZ ;  /* 0xcd9e8d570a0a7825 */ /* 0x000fe200078e00ff */
[----:B------:R-:W-:Y:S04]  /*4530*/  STL.64 [R1+0x90], R20 ;  /* 0x0000901401007387 */ /* 0x000fe80000100a00 */
[----:B------:R-:W-:-:S02]  /*4540*/  LOP3.LUT R11, R11, UR11, R242, 0x96, !PT ;  /* 0x0000000b0b0b7c12 */ /* 0x000fc4000f8e96f2 */
[----:B------:R-:W-:-:S03]  /*4550*/  LOP3.LUT R16, R19, UR9, R10, 0x96, !PT ;  /* 0x0000000913107c12 */ /* 0x000fc6000f8e960a */
[----:B------:R-:W-:-:S04]  /*4560*/  IMAD.WIDE.U32 R10, R11, -0x2daee0ad, RZ ;  /* 0xd2511f530b0a7825 */ /* 0x000fc800078e00ff */
[----:B-1----:R-:W-:Y:S01]  /*4570*/  FFMA.FTZ R4, R15, c[0x0][0x23c], -R0 ;  /* 0x00008f000f047a23 */ /* 0x002fe20000010800 */
[----:B------:R-:W-:Y:S01]  /*4580*/  LOP3.LUT R14, R11, UR8, R44, 0x96, !PT ;  /* 0x000000080b0e7c12 */ /* 0x000fe2000f8e962c */
[----:B------:R-:W1:Y:S02]  /*4590*/  SHFL.BFLY PT, R15, R135, 0x1, 0x1f ;  /* 0x0c201f00870f7f89 */ /* 0x000e6400000e0000 */
[----:B------:R2:W-:Y:S02]  /*45a0*/  MUFU.EX2 R105, R4 ;  /* 0x0000000400697308 */ /* 0x0005e40000000800 */
[----:B--2---:R-:W-:Y:S02]  /*45b0*/  FFMA.FTZ R4, R47, c[0x0][0x23c], -R0 ;  /* 0x00008f002f047a23 */ /* 0x004fe40000010800 */
[----:B------:R-:W-:-:S04]  /*45c0*/  IMAD.WIDE.U32 R46, R8, -0x326172a9, RZ ;  /* 0xcd9e8d57082e7825 */ /* 0x000fc800078e00ff */
[----:B------:R2:W3:Y:S01]  /*45d0*/  MUFU.EX2 R103, R4 ;  /* 0x0000000400677308 */ /* 0x0004e20000000800 */
[----:B------:R-:W-:Y:S01]  /*45e0*/  IMAD.WIDE.U32 R8, R9, -0x2daee0ad, RZ ;  /* 0xd2511f5309087825 */ /* 0x000fe200078e00ff */
[----:B------:R-:W-:Y:S02]  /*45f0*/  LOP3.LUT R3, R47, UR13, R62, 0x96, !PT ;  /* 0x0000000d2f037c12 */ /* 0x000fe4000f8e963e */
[----:B-1----:R-:W-:Y:S01]  /*4600*/  FMNMX.FTZ R135, R135, R15, !PT ;  /* 0x0000000f87877209 */ /* 0x002fe20007810000 */
[----:B------:R-:W-:Y:S01]  /*4610*/  IMAD.WIDE.U32 R14, R14, -0x326172a9, RZ ;  /* 0xcd9e8d570e0e7825 */ /* 0x000fe200078e00ff */
[----:B------:R-:W-:-:S03]  /*4620*/  LOP3.LUT R9, R9, UR12, R20, 0x96, !PT ;  /* 0x0000000c09097c12 */ /* 0x000fc6000f8e9614 */
[----:B------:R-:W-:Y:S01]  /*4630*/  IMAD.WIDE.U32 R20, R13, -0x326172a9, RZ ;  /* 0xcd9e8d570d147825 */ /* 0x000fe200078e00ff */
[----:B------:R-:W-:-:S04]  /*4640*/  LOP3.LUT R18, R15, UR7, R18, 0x96, !PT ;  /* 0x000000070f127c12 */ /* 0x000fc8000f8e9612 */
[----:B------:R1:W-:Y:S01]  /*4650*/  STL.64 [R1+0x18], R20 ;  /* 0x0000181401007387 */ /* 0x0003e20000100a00 */
[----:B--2---:R-:W-:-:S04]  /*4660*/  FFMA.FTZ R4, R36, c[0x0][0x23c], -R0 ;  /* 0x00008f0024047a23 */ /* 0x004fc80000010800 */
[----:B------:R2:W-:Y:S02]  /*4670*/  MUFU.EX2 R117, R4 ;  /* 0x0000000400757308 */ /* 0x0005e40000000800 */
[----:B--2---:R-:W-:Y:S02]  /*4680*/  FFMA.FTZ R4, R34, c[0x0][0x23c], -R0 ;  /* 0x00008f0022047a23 */ /* 0x004fe40000010800 */
[----:B------:R-:W-:-:S04]  /*4690*/  IMAD.WIDE.U32 R34, R3, -0x2daee0ad, RZ ;  /* 0xd2511f5303227825 */ /* 0x000fc800078e00ff */
[----:B------:R2:W4:Y:S01]  /*46a0*/  MUFU.EX2 R166, R4 ;  /* 0x0000000400a67308 */ /* 0x0005220000000800 */
[----:B------:R-:W-:Y:S01]  /*46b0*/  FFMA.FTZ R3, R30, c[0x0][0x23c], -R0 ;  /* 0x00008f001e037a23 */ /* 0x000fe20000010800 */
[----:B------:R-:W-:Y:S01]  /*46c0*/  LOP3.LUT R12, R35, UR10, R8, 0x96, !PT ;  /* 0x0000000a230c7c12 */ /* 0x000fe2000f8e9608 */
[----:B------:R-:W-:-:S05]  /*46d0*/  IMAD.WIDE.U32 R8, R9, -0x326172a9, RZ ;  /* 0xcd9e8d5709087825 */ /* 0x000fca00078e00ff */
[----:B------:R5:W-:Y:S01]  /*46e0*/  MUFU.EX2 R73, R3 ;  /* 0x0000000300497308 */ /* 0x000be20000000800 */
[----:B------:R-:W-:Y:S01]  /*46f0*/  IMAD.WIDE.U32 R12, R12, -0x326172a9, RZ ;  /* 0xcd9e8d570c0c7825 */ /* 0x000fe200078e00ff */
[----:B------:R-:W-:-:S04]  /*4700*/  LOP3.LUT R9, R9, UR11, R20, 0x96, !PT ;  /* 0x0000000b09097c12 */ /* 0x000fc8000f8e9614 */
[----:B-1----:R-:W-:Y:S01]  /*4710*/  LOP3.LUT R20, R13, UR9, R8, 0x96, !PT ;  /* 0x000000090d147c12 */ /* 0x002fe2000f8e9608 */
[----:B------:R-:W-:-:S04]  /*4720*/  IMAD.WIDE.U32 R8, R9, -0x2daee0ad, RZ ;  /* 0xd2511f5309087825 */ /* 0x000fc800078e00ff */
[----:B--2---:R-:W-:Y:S01]  /*4730*/  FFMA.FTZ R4, R17, c[0x0][0x23c], -R0 ;  /* 0x00008f0011047a23 */ /* 0x004fe20000010800 */
[----:B------:R-:W-:Y:S01]  /*4740*/  LOP3.LUT R22, R9, UR8, R34, 0x96, !PT ;  /* 0x0000000809167c12 */ /* 0x000fe2000f8e9622 */
[----:B------:R-:W-:Y:S02]  /*4750*/  IMAD.WIDE.U32 R16, R16, -0x2daee0ad, RZ ;  /* 0xd2511f5310107825 */ /* 0x000fe400078e00ff */
[----:B------:R-:W-:Y:S02]  /*4760*/  MUFU.EX2 R70, R4 ;  /* 0x0000000400467308 */ /* 0x000fe40000000800 */
[----:B-----5:R-:W-:Y:S01]  /*4770*/  FFMA.FTZ R3, R28, c[0x0][0x23c], -R0 ;  /* 0x00008f001c037a23 */ /* 0x020fe20000010800 */
[----:B------:R-:W-:Y:S01]  /*4780*/  LOP3.LUT R9, R17, UR6, R10, 0x96, !PT ;  /* 0x0000000611097c12 */ /* 0x000fe2000f8e960a */
[----:B------:R-:W-:-:S04]  /*4790*/  IMAD.WIDE.U32 R20, R20, -0x2daee0ad, RZ ;  /* 0xd2511f5314147825 */ /* 0x000fc800078e00ff */
[----:B------:R1:W-:Y:S01]  /*47a0*/  MUFU.EX2 R65, R3 ;  /* 0x0000000300417308 */ /* 0x0003e20000000800 */
[----:B------:R-:W-:Y:S01]  /*47b0*/  LOP3.LUT R15, R21, UR6, R8, 0x96, !PT ;  /* 0x00000006150f7c12 */ /* 0x000fe2000f8e9608 */
[----:B------:R-:W-:-:S05]  /*47c0*/  IMAD.WIDE.U32 R8, R9, -0x326172a9, RZ ;  /* 0xcd9e8d5709087825 */ /* 0x000fca00078e00ff */
[----:B------:R-:W-:Y:S02]  /*47d0*/  LOP3.LUT R11, R9, UR15, R14, 0x96, !PT ;  /* 0x0000000f090b7c12 */ /* 0x000fe4000f8e960e */
[--C-:B------:R-:W-:Y:S02]  /*47e0*/  SHF.R.U32.HI R21, RZ, 0x10, R8.reuse ;  /* 0x00000010ff157819 */ /* 0x100fe40000011608 */
[----:B------:R-:W-:Y:S01]  /*47f0*/  SHF.R.U32.HI R17, RZ, 0x18, R8 ;  /* 0x00000018ff117819 */ /* 0x000fe20000011608 */
[----:B-1----:R-:W-:Y:S02]  /*4800*/  FFMA.FTZ R3, R23, c[0x0][0x23c], -R0 ;  /* 0x00008f0017037a23 */ /* 0x002fe40000010800 */
[----:B------:R-:W-:Y:S02]  /*4810*/  FMUL.FTZ R0, R132, c[0x0][0x23c] ;  /* 0x00008f0084007a20 */ /* 0x000fe40000410000 */
[----:B------:R1:W-:Y:S01]  /*4820*/  MUFU.EX2 R72, R3 ;  /* 0x0000000300487308 */ /* 0x0003e20000000800 */
[----:B------:R-:W-:-:S02]  /*4830*/  IMAD.WIDE.U32 R22, R22, -0x326172a9, RZ ;  /* 0xcd9e8d5716167825 */ /* 0x000fc400078e00ff */
[----:B------:R-:W-:Y:S02]  /*4840*/  FSEL R0, R0, RZ, P1 ;  /* 0x000000ff00007208 */ /* 0x000fe40000800000 */
[----:B------:R-:W-:Y:S02]  /*4850*/  FSETP.NEU.FTZ.AND P1, PT, R135, -INF , PT ;  /* 0xff8000008700780b */ /* 0x000fe40003f3d000 */
[----:B------:R-:W-:Y:S01]  /*4860*/  LOP3.LUT R12, R23, UR7, R12, 0x96, !PT ;  /* 0x00000007170c7c12 */ /* 0x000fe2000f8e960c */
[--C-:B------:R-:W-:Y:S02]  /*4870*/  FFMA.FTZ R10, R40, c[0x0][0x23c], -R0.reuse ;  /* 0x00008f00280a7a23 */ /* 0x100fe40000010800 */
[--C-:B------:R-:W-:Y:S02]  /*4880*/  FFMA.FTZ R13, R38, c[0x0][0x23c], -R0.reuse ;  /* 0x00008f00260d7a23 */ /* 0x100fe40000010800 */
[--C-:B------:R-:W-:Y:S01]  /*4890*/  FFMA.FTZ R26, R37, c[0x0][0x23c], -R0.reuse ;  /* 0x00008f00251a7a23 */ /* 0x100fe20000010800 */
[----:B------:R-:W-:Y:S01]  /*48a0*/  MUFU.EX2 R67, R10 ;  /* 0x0000000a00437308 */ /* 0x000fe20000000800 */
[----:B------:R-:W-:-:S02]  /*48b0*/  FFMA.FTZ R4, R53, c[0x0][0x23c], -R0 ;  /* 0x00008f0035047a23 */ /* 0x000fc40000010800 */
[--C-:B-1----:R-:W-:Y:S01]  /*48c0*/  FFMA.FTZ R3, R24, c[0x0][0x23c], -R0.reuse ;  /* 0x00008f0018037a23 */ /* 0x102fe20000010800 */
[----:B------:R-:W-:Y:S01]  /*48d0*/  LOP3.LUT R24, R8, 0xff, RZ, 0xc0, !PT ;  /* 0x000000ff08187812 */ /* 0x000fe200078ec0ff */
[----:B------:R-:W-:-:S03]  /*48e0*/  FFMA.FTZ R27, R27, c[0x0][0x23c], -R0 ;  /* 0x00008f001b1b7a23 */ /* 0x000fc60000010800 */
[----:B------:R1:W-:Y:S08]  /*48f0*/  MUFU.EX2 R102, R3 ;  /* 0x0000000300667308 */ /* 0x0003f00000000800 */
[----:B------:R2:W5:Y:S01]  /*4900*/  MUFU.EX2 R101, R4 ;  /* 0x0000000400657308 */ /* 0x0005620000000800 */
[----:B-1----:R-:W-:-:S07]  /*4910*/  FMUL.FTZ R3, R135, c[0x0][0x23c] ;  /* 0x00008f0087037a20 */ /* 0x002fce0000410000 */
[----:B------:R-:W-:Y:S01]  /*4920*/  MUFU.EX2 R64, R13 ;  /* 0x0000000d00407308 */ /* 0x000fe20000000800 */
[----:B------:R-:W-:Y:S01]  /*4930*/  FSEL R2, R3, RZ, P1 ;  /* 0x000000ff03027208 */ /* 0x000fe20000800000 */
[--C-:B------:R-:W-:Y:S02]  /*4940*/  FFMA.FTZ R3, R52, c[0x0][0x23c], -R0.reuse ;  /* 0x00008f0034037a23 */ /* 0x100fe40000010800 */
[----:B--2---:R-:W-:-:S04]  /*4950*/  FFMA.FTZ R4, R49, c[0x0][0x23c], -R0 ;  /* 0x00008f0031047a23 */ /* 0x004fc80000010800 */
[----:B------:R-:W-:Y:S01]  /*4960*/  MUFU.EX2 R69, R27 ;  /* 0x0000001b00457308 */ /* 0x000fe20000000800 */
[--C-:B------:R-:W-:Y:S02]  /*4970*/  FFMA.FTZ R28, R31, c[0x0][0x23c], -R2.reuse ;  /* 0x00008f001f1c7a23 */ /* 0x100fe40000010802 */
[--C-:B------:R-:W-:Y:S02]  /*4980*/  FFMA.FTZ R31, R60, c[0x0][0x23c], -R2.reuse ;  /* 0x00008f003c1f7a23 */ /* 0x100fe40000010802 */
[--C-:B------:R-:W-:Y:S02]  /*4990*/  FFMA.FTZ R36, R55, c[0x0][0x23c], -R2.reuse ;  /* 0x00008f0037247a23 */ /* 0x100fe40000010802 */
[--C-:B------:R-:W-:Y:S01]  /*49a0*/  FFMA.FTZ R37, R54, c[0x0][0x23c], -R2.reuse ;  /* 0x00008f0036257a23 */ /* 0x100fe20000010802 */
[----:B------:R1:W-:Y:S01]  /*49b0*/  MUFU.EX2 R116, R3 ;  /* 0x0000000300747308 */ /* 0x0003e20000000800 */
[--C-:B------:R-:W-:Y:S02]  /*49c0*/  FFMA.FTZ R38, R51, c[0x0][0x23c], -R2.reuse ;  /* 0x00008f0033267a23 */ /* 0x100fe40000010802 */
[--C-:B------:R-:W-:Y:S01]  /*49d0*/  FFMA.FTZ R41, R41, c[0x0][0x23c], -R2.reuse ;  /* 0x00008f0029297a23 */ /* 0x100fe20000010802 */
[----:B------:R-:W2:Y:S01]  /*49e0*/  LDSM.16.MT88.4 R48, [R201+0xa800] ;  /* 0x00a80000c930783b */ /* 0x000ea20000004200 */
[----:B------:R-:W-:-:S02]  /*49f0*/  FFMA.FTZ R39, R39, c[0x0][0x23c], -R2 ;  /* 0x00008f0027277a23 */ /* 0x000fc40000010802 */
[----:B------:R-:W-:Y:S01]  /*4a00*/  FFMA.FTZ R40, R29, c[0x0][0x23c], -R2 ;  /* 0x00008f001d287a23 */ /* 0x000fe20000010802 */
[----:B------:R3:W2:Y:S01]  /*4a10*/  MUFU.EX2 R165, R4 ;  /* 0x0000000400a57308 */ /* 0x0006a20000000800 */
[----:B-1----:R-:W-:Y:S01]  /*4a20*/  IMAD.WIDE.U32 R2, R18, -0x2daee0ad, RZ ;  /* 0xd2511f5312027825 */ /* 0x002fe200078e00ff */
[----:B------:R-:W-:-:S06]  /*4a30*/  LOP3.LUT R18, R8, 0xffff, RZ, 0xc0, !PT ;  /* 0x0000ffff08127812 */ /* 0x000fcc00078ec0ff */
[----:B------:R1:W1:Y:S01]  /*4a40*/  MUFU.EX2 R71, R26 ;  /* 0x0000001a00477308 */ /* 0x0002620000000800 */
[----:B------:R-:W-:Y:S01]  /*4a50*/  IMAD.WIDE.U32 R8, R12, -0x2daee0ad, RZ ;  /* 0xd2511f530c087825 */ /* 0x000fe200078e00ff */
[----:B------:R-:W-:Y:S02]  /*4a60*/  LOP3.LUT R10, R3, UR16, R16, 0x96, !PT ;  /* 0x00000010030a7c12 */ /* 0x000fe4000f8e9610 */
[C---:B------:R-:W-:Y:S02]  /*4a70*/  LOP3.LUT R12, R2.reuse, 0xffff, RZ, 0xc0, !PT ;  /* 0x0000ffff020c7812 */ /* 0x040fe400078ec0ff */
[----:B------:R-:W-:Y:S02]  /*4a80*/  LOP3.LUT R25, R2, 0xff, RZ, 0xc0, !PT ;  /* 0x000000ff02197812 */ /* 0x000fe400078ec0ff */
[----:B------:R-:W-:Y:S01]  /*4a90*/  MUFU.EX2 R62, R28 ;  /* 0x0000001c003e7308 */ /* 0x000fe20000000800 */
[--C-:B------:R-:W-:Y:S02]  /*4aa0*/  SHF.R.U32.HI R16, RZ, 0x10, R2.reuse ;  /* 0x00000010ff107819 */ /* 0x100fe40000011602 */
[----:B------:R-:W-:Y:S01]  /*4ab0*/  SHF.R.U32.HI R23, RZ, 0x18, R2 ;  /* 0x00000018ff177819 */ /* 0x000fe20000011602 */
[----:B------:R-:W-:Y:S01]  /*4ac0*/  IMAD.WIDE.U32 R2, R15, -0x326172a9, RZ ;  /* 0xcd9e8d570f027825 */ /* 0x000fe200078e00ff */
[----:B---3--:R-:W-:-:S02]  /*4ad0*/  LOP3.LUT R4, R9, UR16, R20, 0x96, !PT ;  /* 0x0000001009047c12 */ /* 0x008fc4000f8e9614 */
[C---:B------:R-:W-:Y:S01]  /*4ae0*/  LOP3.LUT R13, R8.reuse, 0xffff, RZ, 0xc0, !PT ;  /* 0x0000ffff080d7812 */ /* 0x040fe200078ec0ff */
[----:B------:R-:W3:Y:S01]  /*4af0*/  MUFU.EX2 R31, R31 ;  /* 0x0000001f001f7308 */ /* 0x000ee20000000800 */
[----:B------:R-:W-:Y:S02]  /*4b00*/  LOP3.LUT R19, R8, 0xff, RZ, 0xc0, !PT ;  /* 0x000000ff08137812 */ /* 0x000fe400078ec0ff */
[--C-:B------:R-:W-:Y:S02]  /*4b10*/  SHF.R.U32.HI R14, RZ, 0x10, R8.reuse ;  /* 0x00000010ff0e7819 */ /* 0x100fe40000011608 */
[----:B------:R-:W-:Y:S02]  /*4b20*/  SHF.R.U32.HI R15, RZ, 0x18, R8 ;  /* 0x00000018ff0f7819 */ /* 0x000fe40000011608 */
[----:B------:R-:W-:Y:S01]  /*4b30*/  LOP3.LUT R0, R3, UR15, R22, 0x96, !PT ;  /* 0x0000000f03007c12 */ /* 0x000fe2000f8e9616 */
[----:B------:R-:W-:Y:S01]  /*4b40*/  MUFU.EX2 R47, R36 ;  /* 0x00000024002f7308 */ /* 0x000fe20000000800 */
[----:B------:R-:W-:-:S02]  /*4b50*/  SHF.R.U32.HI R9, RZ, 0x8, R18 ;  /* 0x00000008ff097819 */ /* 0x000fc40000011612 */
[----:B------:R-:W-:Y:S02]  /*4b60*/  LOP3.LUT R8, R21, 0xff, RZ, 0xc0, !PT ;  /* 0x000000ff15087812 */ /* 0x000fe400078ec0ff */
[C---:B------:R-:W-:Y:S02]  /*4b70*/  LOP3.LUT R18, R2.reuse, 0xffff, RZ, 0xc0, !PT ;  /* 0x0000ffff02127812 */ /* 0x040fe400078ec0ff */
[----:B------:R-:W-:Y:S01]  /*4b80*/  LOP3.LUT R22, R2, 0xff, RZ, 0xc0, !PT ;  /* 0x000000ff02167812 */ /* 0x000fe200078ec0ff */
[----:B------:R-:W1:Y:S01]  /*4b90*/  MUFU.EX2 R164, R37 ;  /* 0x0000002500a47308 */ /* 0x000e620000000800 */
[--C-:B------:R-:W-:Y:S02]  /*4ba0*/  SHF.R.U32.HI R20, RZ, 0x10, R2.reuse ;  /* 0x00000010ff147819 */ /* 0x100fe40000011602 */
[----:B------:R-:W-:Y:S02]  /*4bb0*/  SHF.R.U32.HI R21, RZ, 0x18, R2 ;  /* 0x00000018ff157819 */ /* 0x000fe40000011602 */
[----:B------:R-:W-:-:S02]  /*4bc0*/  LOP3.LUT R2, R11, 0xffff, RZ, 0xc0, !PT ;  /* 0x0000ffff0b027812 */ /* 0x000fc400078ec0ff */
[----:B------:R-:W-:Y:S01]  /*4bd0*/  PRMT R30, R24, 0x5410, R9 ;  /* 0x00005410181e7816 */ /* 0x000fe20000000009 */
[----:B------:R-:W-:Y:S01]  /*4be0*/  MUFU.EX2 R52, R38 ;  /* 0x0000002600347308 */ /* 0x000fe20000000800 */
[----:B------:R-:W-:Y:S02]  /*4bf0*/  PRMT R29, R8, 0x5410, R17 ;  /* 0x00005410081d7816 */ /* 0x000fe40000000011 */
[----:B------:R-:W-:Y:S02]  /*4c00*/  LOP3.LUT R9, R16, 0xff, RZ, 0xc0, !PT ;  /* 0x000000ff10097812 */ /* 0x000fe400078ec0ff */
[----:B------:R-:W-:Y:S02]  /*4c10*/  SHF.R.U32.HI R8, RZ, 0x8, R13 ;  /* 0x00000008ff087819 */ /* 0x000fe4000001160d */
[----:B------:R-:W-:Y:S01]  /*4c20*/  LOP3.LUT R3, R14, 0xff, RZ, 0xc0, !PT ;  /* 0x000000ff0e037812 */ /* 0x000fe200078ec0ff */
[----:B------:R-:W1:Y:S01]  /*4c30*/  MUFU.EX2 R28, R41 ;  /* 0x00000029001c7308 */ /* 0x000e620000000800 */
[----:B------:R-:W-:-:S02]  /*4c40*/  LOP3.LUT R13, R11, 0xff, RZ, 0xc0, !PT ;  /* 0x000000ff0b0d7812 */ /* 0x000fc400078ec0ff */
[----:B------:R-:W-:Y:S02]  /*4c50*/  SHF.R.U32.HI R2, RZ, 0x8, R2 ;  /* 0x00000008ff027819 */ /* 0x000fe40000011602 */
[----:B------:R-:W-:Y:S02]  /*4c60*/  SHF.R.U32.HI R12, RZ, 0x8, R12 ;  /* 0x00000008ff0c7819 */ /* 0x000fe4000001160c */
[----:B------:R-:W-:Y:S01]  /*4c70*/  PRMT R27, R9, 0x5410, R23 ;  /* 0x00005410091b7816 */ /* 0x000fe20000000017 */
[----:B------:R-:W-:Y:S01]  /*4c80*/  MUFU.EX2 R251, R39 ;  /* 0x0000002700fb7308 */ /* 0x000fe20000000800 */
[----:B------:R-:W-:Y:S02]  /*4c90*/  PRMT R24, R3, 0x5410, R15 ;  /* 0x0000541003187816 */ /* 0x000fe4000000000f */
[----:B------:R-:W-:Y:S02]  /*4ca0*/  PRMT R23, R13, 0x5410, R2 ;  /* 0x000054100d177816 */ /* 0x000fe40000000002 */
[----:B------:R-:W-:-:S02]  /*4cb0*/  SHF.R.U32.HI R3, RZ, 0x10, R11 ;  /* 0x00000010ff037819 */ /* 0x000fc4000001160b */
[C---:B------:R-:W-:Y:S01]  /*4cc0*/  LOP3.LUT R2, R10.reuse, 0xffff, RZ, 0xc0, !PT ;  /* 0x0000ffff0a027812 */ /* 0x040fe200078ec0ff */
[----:B------:R-:W2:Y:S01]  /*4cd0*/  MUFU.EX2 R250, R40 ;  /* 0x0000002800fa7308 */ /* 0x000ea20000000800 */
[----:B-1----:R-:W-:Y:S02]  /*4ce0*/  PRMT R26, R25, 0x5410, R12 ;  /* 0x00005410191a7816 */ /* 0x002fe4000000000c */
[----:B------:R-:W-:Y:S02]  /*4cf0*/  PRMT R25, R19, 0x5410, R8 ;  /* 0x0000541013197816 */ /* 0x000fe40000000008 */
[----:B------:R-:W-:Y:S02]  /*4d00*/  SHF.R.U32.HI R13, RZ, 0x18, R11 ;  /* 0x00000018ff0d7819 */ /* 0x000fe4000001160b */
[----:B------:R-:W-:Y:S02]  /*4d10*/  LOP3.LUT R12, R10, 0xff, RZ, 0xc0, !PT ;  /* 0x000000ff0a0c7812 */ /* 0x000fe400078ec0ff */
[----:B------:R-:W-:-:S02]  /*4d20*/  SHF.R.U32.HI R8, RZ, 0x10, R10 ;  /* 0x00000010ff087819 */ /* 0x000fc4000001160a */
[----:B------:R-:W-:Y:S02]  /*4d30*/  SHF.R.U32.HI R11, RZ, 0x18, R10 ;  /* 0x00000018ff0b7819 */ /* 0x000fe4000001160a */
[----:B------:R-:W-:Y:S02]  /*4d40*/  LOP3.LUT R10, R3, 0xff, RZ, 0xc0, !PT ;  /* 0x000000ff030a7812 */ /* 0x000fe400078ec0ff */
[----:B------:R-:W-:Y:S02]  /*4d50*/  SHF.R.U32.HI R9, RZ, 0x8, R2 ;  /* 0x00000008ff097819 */ /* 0x000fe40000011602 */
[----:B------:R-:W-:Y:S02]  /*4d60*/  LOP3.LUT R2, R20, 0xff, RZ, 0xc0, !PT ;  /* 0x000000ff14027812 */ /* 0x000fe400078ec0ff */
[----:B------:R-:W-:Y:S01]  /*4d70*/  SHF.R.U32.HI R3, RZ, 0x8, R18 ;  /* 0x00000008ff037819 */ /* 0x000fe20000011612 */
[----:B------:R-:W-:Y:S01]  /*4d80*/  IMAD R18, R96, 0x10000, R96 ;  /* 0x0001000060127824 */ /* 0x000fe200078e0260 */
[----:B------:R-:W-:Y:S01]  /*4d90*/  PRMT R19, R10, 0x5410, R13 ;  /* 0x000054100a137816 */ /* 0x000fe2000000000d */
[----:B------:R-:W-:Y:S01]  /*4da0*/  LDSM.16.MT88.4 R96, [R203+0xb800] ;  /* 0x00b80000cb60783b */ /* 0x000fe20000004200 */
[----:B------:R-:W-:-:S02]  /*4db0*/  LOP3.LUT R8, R8, 0xff, RZ, 0xc0, !PT ;  /* 0x000000ff08087812 */ /* 0x000fc400078ec0ff */
[----:B------:R-:W-:Y:S01]  /*4dc0*/  PRMT R13, R2, 0x5410, R21 ;  /* 0x00005410020d7816 */ /* 0x000fe20000000015 */
[--C-:B------:R-:W-:Y:S01]  /*4dd0*/  HSET2.LE.AND R15, R29, R18.reuse, PT ;  /* 0x000000121d0f7233 */ /* 0x100fe20003803000 */
[----:B------:R-:W-:Y:S01]  /*4de0*/  PRMT R16, R22, 0x5410, R3 ;  /* 0x0000541016107816 */ /* 0x000fe20000000003 */
[--C-:B------:R-:W-:Y:S01]  /*4df0*/  HSET2.LE.AND R26, R26, R18.reuse, PT ;  /* 0x000000121a1a7233 */ /* 0x100fe20003803000 */
[----:B------:R-:W-:Y:S01]  /*4e00*/  LOP3.LUT R2, R4, 0xffff, RZ, 0xc0, !PT ;  /* 0x0000ffff04027812 */ /* 0x000fe200078ec0ff */
[--C-:B------:R-:W-:Y:S01]  /*4e10*/  HSET2.LE.AND R27, R27, R18.reuse, PT ;  /* 0x000000121b1b7233 */ /* 0x100fe20003803000 */
[----:B------:R-:W-:Y:S01]  /*4e20*/  SHF.R.U32.HI R3, RZ, 0x10, R4 ;  /* 0x00000010ff037819 */ /* 0x000fe20000011604 */
[--C-:B------:R-:W-:Y:S01]  /*4e30*/  HSET2.LE.AND R25, R25, R18.reuse, PT ;  /* 0x0000001219197233 */ /* 0x100fe20003803000 */
[----:B------:R-:W-:Y:S01]  /*4e40*/  PRMT R17, R12, 0x5410, R9 ;  /* 0x000054100c117816 */ /* 0x000fe20000000009 */
[--C-:B------:R-:W-:Y:S01]  /*4e50*/  HSET2.LE.AND R24, R24, R18.reuse, PT ;  /* 0x0000001218187233 */ /* 0x100fe20003803000 */
[----:B------:R-:W-:Y:S01]  /*4e60*/  PRMT R14, R8, 0x5410, R11 ;  /* 0x00005410080e7816 */ /* 0x000fe2000000000b */
[----:B------:R-:W-:Y:S01]  /*4e70*/  HSET2.LE.AND R16, R16, R18, PT ;  /* 0x0000001210107233 */ /* 0x000fe20003803000 */
[----:B------:R-:W-:-:S02]  /*4e80*/  LOP3.LUT R12, R4, 0xff, RZ, 0xc0, !PT ;  /* 0x000000ff040c7812 */ /* 0x000fc400078ec0ff */
[----:B------:R-:W-:Y:S01]  /*4e90*/  SHF.R.U32.HI R11, RZ, 0x18, R4 ;  /* 0x00000018ff0b7819 */ /* 0x000fe20000011604 */
[----:B------:R-:W-:Y:S01]  /*4ea0*/  HSET2.LE.AND R20, R14, R18, PT ;  /* 0x000000120e147233 */ /* 0x000fe20003803000 */
[----:B------:R-:W-:Y:S02]  /*4eb0*/  SHF.R.U32.HI R8, RZ, 0x8, R2 ;  /* 0x00000008ff087819 */ /* 0x000fe40000011602 */
[----:B------:R-:W-:Y:S02]  /*4ec0*/  LOP3.LUT R4, R3, 0xff, RZ, 0xc0, !PT ;  /* 0x000000ff03047812 */ /* 0x000fe400078ec0ff */
[C---:B------:R-:W-:Y:S02]  /*4ed0*/  LOP3.LUT R2, R0.reuse, 0xffff, RZ, 0xc0, !PT ;  /* 0x0000ffff00027812 */ /* 0x040fe400078ec0ff */
[----:B------:R-:W-:Y:S02]  /*4ee0*/  SHF.R.U32.HI R3, RZ, 0x10, R0 ;  /* 0x00000010ff037819 */ /* 0x000fe40000011600 */
[----:B------:R-:W-:-:S02]  /*4ef0*/  LOP3.LUT R10, R0, 0xff, RZ, 0xc0, !PT ;  /* 0x000000ff000a7812 */ /* 0x000fc400078ec0ff */
[----:B------:R-:W-:Y:S02]  /*4f00*/  SHF.R.U32.HI R9, RZ, 0x18, R0 ;  /* 0x00000018ff097819 */ /* 0x000fe40000011600 */
[----:B------:R-:W-:Y:S02]  /*4f10*/  SHF.R.U32.HI R0, RZ, 0x8, R2 ;  /* 0x00000008ff007819 */ /* 0x000fe40000011602 */
        /* <DEDUP_REMOVED lines=8> */
[----:B------:R-:W-:Y:S01]  /*4fa0*/  F2FP.PACK_AB R3, R103, R105 ;  /* 0x000000696703723e */ /* 0x000fe200000000ff */
[----:B------:R-:W-:-:S02]  /*4fb0*/  HSET2.LE.AND R22, R4, R18, PT ;  /* 0x0000001204167233 */ /* 0x000fc40003803000 */
[--C-:B------:R-:W-:Y:S01]  /*4fc0*/  HSET2.LE.AND R9, R23, R18.reuse, PT ;  /* 0x0000001217097233 */ /* 0x100fe20003803000 */
[C---:B------:R-:W-:Y:S01]  /*4fd0*/  PRMT R235, R3.reuse, 0x7610, R235 ;  /* 0x0000761003eb7816 */ /* 0x040fe200000000eb */
[--C-:B------:R-:W-:Y:S01]  /*4fe0*/  HSET2.LE.AND R17, R13, R18.reuse, PT ;  /* 0x000000120d117233 */ /* 0x100fe20003803000 */
[----:B------:R-:W-:Y:S01]  /*4ff0*/  PRMT R233, R3, 0x7632, R233 ;  /* 0x0000763203e97816 */ /* 0x000fe200000000e9 */
[--C-:B------:R-:W-:Y:S01]  /*5000*/  HSET2.LE.AND R21, R8, R18.reuse, PT ;  /* 0x0000001208157233 */ /* 0x100fe20003803000 */
[----:B------:R-:W-:Y:S01]  /*5010*/  F2FP.PACK_AB R3, R167, R118 ;  /* 0x00000076a703723e */ /* 0x000fe200000000ff */
[--C-:B------:R-:W-:Y:S01]  /*5020*/  HSET2.LE.AND R4, R2, R18.reuse, PT ;  /* 0x0000001202047233 */ /* 0x100fe20003803000 */
[----:B----4-:R-:W-:Y:S01]  /*5030*/  F2FP.PACK_AB R2, R166, R117 ;  /* 0x00000075a602723e */ /* 0x010fe200000000ff */
[----:B------:R-:W-:Y:S01]  /*5040*/  HSET2.LE.AND R18, R0, R18, PT ;  /* 0x0000001200127233 */ /* 0x000fe20003803000 */
[----:B-----5:R-:W-:Y:S02]  /*5050*/  F2FP.PACK_AB R0, R101, R102 ;  /* 0x000000666500723e */ /* 0x020fe400000000ff */
[----:B------:R-:W-:-:S02]  /*5060*/  PRMT R232, R2, 0x7610, R232 ;  /* 0x0000761002e87816 */ /* 0x000fc400000000e8 */
[C---:B------:R-:W-:Y:S02]  /*5070*/  PRMT R236, R0.reuse, 0x7632, R236 ;  /* 0x0000763200ec7816 */ /* 0x040fe400000000ec */
[----:B------:R-:W-:Y:S02]  /*5080*/  PRMT R234, R0, 0x7610, R234 ;  /* 0x0000761000ea7816 */ /* 0x000fe400000000ea */
[----:B--2---:R-:W-:Y:S02]  /*5090*/  F2FP.PACK_AB R0, R165, R116 ;  /* 0x00000074a500723e */ /* 0x004fe400000000ff */
[----:B------:R-:W-:Y:S02]  /*50a0*/  PRMT R231, R2, 0x7632, R231 ;  /* 0x0000763202e77816 */ /* 0x000fe400000000e7 */
[C---:B------:R-:W-:Y:S02]  /*50b0*/  PRMT R230, R0.reuse, 0x7632, R230 ;  /* 0x0000763200e67816 */ /* 0x040fe400000000e6 */
[----:B------:R-:W-:-:S02]  /*50c0*/  PRMT R229, R0, 0x7610, R229 ;  /* 0x0000761000e57816 */ /* 0x000fc400000000e5 */
[----:B------:R-:W-:Y:S02]  /*50d0*/  F2FP.PACK_AB R0, R64, R67 ;  /* 0x000000434000723e */ /* 0x000fe400000000ff */
[----:B------:R-:W-:Y:S02]  /*50e0*/  F2FP.PACK_AB R2, R65, R73 ;  /* 0x000000494102723e */ /* 0x000fe400000000ff */
[C---:B------:R-:W-:Y:S02]  /*50f0*/  PRMT R226, R0.reuse, 0x7610, R226 ;  /* 0x0000761000e27816 */ /* 0x040fe400000000e2 */
[----:B------:R-:W-:Y:S02]  /*5100*/  PRMT R225, R0, 0x7632, R225 ;  /* 0x0000763200e17816 */ /* 0x000fe400000000e1 */
[----:B------:R-:W-:Y:S02]  /*5110*/  F2FP.PACK_AB R0, R69, R71 ;  /* 0x000000474500723e */ /* 0x000fe400000000ff */
[----:B------:R-:W-:-:S02]  /*5120*/  PRMT R228, R2, 0x7610, R228 ;  /* 0x0000761002e47816 */ /* 0x000fc400000000e4 */
[C---:B------:R-:W-:Y:S02]  /*5130*/  PRMT R222, R0.reuse, 0x7610, R222 ;  /* 0x0000761000de7816 */ /* 0x040fe400000000de */
[----:B------:R-:W-:Y:S02]  /*5140*/  PRMT R221, R0, 0x7632, R221 ;  /* 0x0000763200dd7816 */ /* 0x000fe400000000dd */
[----:B---3--:R-:W-:Y:S02]  /*5150*/  F2FP.PACK_AB R0, R31, R62 ;  /* 0x0000003e1f00723e */ /* 0x008fe400000000ff */
        /* <DEDUP_REMOVED lines=9> */
[----:B------:R-:W-:Y:S02]  /*51f0*/  PRMT R223, R2, 0x7632, R223 ;  /* 0x0000763202df7816 */ /* 0x000fe400000000df */
[----:B------:R-:W-:Y:S02]  /*5200*/  F2FP.PACK_AB R2, R106, R107 ;  /* 0x0000006b6a02723e */ /* 0x000fe400000000ff */
[C---:B------:R-:W-:Y:S02]  /*5210*/  PRMT R197, R0.reuse, 0x7610, R197 ;  /* 0x0000761000c57816 */ /* 0x040fe400000000c5 */
[----:B------:R-:W-:Y:S02]  /*5220*/  PRMT R196, R0, 0x7632, R196 ;  /* 0x0000763200c47816 */ /* 0x000fe400000000c4 */
[----:B------:R-:W-:Y:S02]  /*5230*/  PRMT R0, R218, 0x5410, R215 ;  /* 0x00005410da007816 */ /* 0x000fe400000000d7 */
[----:B------:R-:W-:-:S02]  /*5240*/  PRMT R219, R2, 0x7610, R219 ;  /* 0x0000761002db7816 */ /* 0x000fc400000000db */
[----:B------:R-:W-:Y:S02]  /*5250*/  PRMT R216, R2, 0x7632, R216 ;  /* 0x0000763202d87816 */ /* 0x000fe400000000d8 */
[----:B------:R-:W-:Y:S02]  /*5260*/  LOP3.LUT R12, R9, R0, RZ, 0xc0, !PT ;  /* 0x00000000090c7212 */ /* 0x000fe400078ec0ff */
[----:B------:R-:W-:Y:S02]  /*5270*/  PRMT R0, R219, 0x5410, R216 ;  /* 0x00005410db007816 */ /* 0x000fe400000000d8 */
[----:B------:R-:W-:Y:S02]  /*5280*/  PRMT R214, R3, 0x7610, R214 ;  /* 0x0000761003d67816 */ /* 0x000fe400000000d6 */
[----:B------:R-:W-:Y:S02]  /*5290*/  LOP3.LUT R13, R10, R0, RZ, 0xc0, !PT ;  /* 0x000000000a0d7212 */ /* 0x000fe400078ec0ff */
[----:B------:R-:W-:-:S02]  /*52a0*/  PRMT R0, R220, 0x5410, R217 ;  /* 0x00005410dc007816 */ /* 0x000fc400000000d9 */
[----:B------:R-:W-:Y:S02]  /*52b0*/  PRMT R213, R3, 0x7632, R213 ;  /* 0x0000763203d57816 */ /* 0x000fe400000000d5 */
[----:B------:R-:W-:Y:S02]  /*52c0*/  LOP3.LUT R14, R11, R0, RZ, 0xc0, !PT ;  /* 0x000000000b0e7212 */ /* 0x000fe400078ec0ff */
[----:B------:R-:W-:Y:S02]  /*52d0*/  PRMT R0, R214, 0x5410, R213 ;  /* 0x00005410d6007816 */ /* 0x000fe400000000d5 */
[----:B------:R-:W-:Y:S02]  /*52e0*/  F2FP.PACK_AB R2, R28, R52 ;  /* 0x000000341c02723e */ /* 0x000fe400000000ff */
[----:B------:R-:W-:Y:S02]  /*52f0*/  LOP3.LUT R15, R15, R0, RZ, 0xc0, !PT ;  /* 0x000000000f0f7212 */ /* 0x000fe400078ec0ff */
[----:B------:R-:W-:-:S02]  /*5300*/  PRMT R0, R232, 0x5410, R231 ;  /* 0x00005410e8007816 */ /* 0x000fc400000000e7 */
[----:B------:R-:W-:Y:S02]  /*5310*/  PRMT R199, R2, 0x7610, R199 ;  /* 0x0000761002c77816 */ /* 0x000fe400000000c7 */
[----:B------:R-:W-:Y:S01]  /*5320*/  LOP3.LUT R10, R16, R0, RZ, 0xc0, !PT ;  /* 0x00000000100a7212 */ /* 0x000fe200078ec0ff */
[C---:B------:R-:W-:Y:S01]  /*5330*/  HMMA.16816.F32 R144, R12.reuse, R140, RZ ;  /* 0x0000008c0c90723c */ /* 0x040fe200000018ff */
[----:B------:R-:W-:Y:S02]  /*5340*/  PRMT R0, R229, 0x5410, R230 ;  /* 0x00005410e5007816 */ /* 0x000fe400000000e6 */
[----:B------:R-:W-:Y:S02]  /*5350*/  PRMT R198, R2, 0x7632, R198 ;  /* 0x0000763202c67816 */ /* 0x000fe400000000c6 */
[----:B------:R-:W-:Y:S02]  /*5360*/  LOP3.LUT R11, R17, R0, RZ, 0xc0, !PT ;  /* 0x00000000110b7212 */ /* 0x000fe400078ec0ff */
[----:B------:R-:W-:Y:S01]  /*5370*/  PRMT R0, R235, 0x5410, R233 ;  /* 0x00005410eb007816 */ /* 0x000fe200000000e9 */
[----:B------:R-:W-:Y:S01]  /*5380*/  HMMA.16816.F32 R152, R12, R148, RZ ;  /* 0x000000940c98723c */ /* 0x000fe200000018ff */
[----:B------:R-:W-:-:S02]  /*5390*/  F2FP.PACK_AB R2, R250, R251 ;  /* 0x000000fbfa02723e */ /* 0x000fc400000000ff */
[----:B------:R-:W-:Y:S02]  /*53a0*/  LOP3.LUT R8, R4, R0, RZ, 0xc0, !PT ;  /* 0x0000000004087212 */ /* 0x000fe400078ec0ff */
[----:B------:R-:W-:Y:S02]  /*53b0*/  PRMT R0, R234, 0x5410, R236 ;  /* 0x00005410ea007816 */ /* 0x000fe400000000ec */
[----:B------:R-:W-:Y:S01]  /*53c0*/  PRMT R195, R2, 0x7610, R195 ;  /* 0x0000761002c37816 */ /* 0x000fe200000000c3 */
[----:B------:R-:W-:Y:S01]  /*53d0*/  HMMA.16816.F32 R36, R12, R188, RZ ;  /* 0x000000bc0c24723c */ /* 0x000fe200000018ff */
[----:B------:R-:W-:Y:S02]  /*53e0*/  LOP3.LUT R9, R18, R0, RZ, 0xc0, !PT ;  /* 0x0000000012097212 */ /* 0x000fe400078ec0ff */
[----:B------:R-:W-:Y:S02]  /*53f0*/  F2FP.PACK_AB R0, R249, R252 ;  /* 0x000000fcf900723e */ /* 0x000fe400000000ff */
[----:B------:R-:W-:-:S02]  /*5400*/  PRMT R194, R2, 0x7632, R194 ;  /* 0x0000763202c27816 */ /* 0x000fc400000000c2 */
[C---:B------:R-:W-:Y:S01]  /*5410*/  PRMT R193, R0.reuse, 0x7610, R193 ;  /* 0x0000761000c17816 */ /* 0x040fe200000000c1 */
[C---:B------:R-:W-:Y:S01]  /*5420*/  HMMA.16816.F32 R160, R8.reuse, R140, RZ ;  /* 0x0000008c08a0723c */ /* 0x040fe200000018ff */
[----:B------:R-:W-:Y:S02]  /*5430*/  PRMT R192, R0, 0x7632, R192 ;  /* 0x0000763200c07816 */ /* 0x000fe400000000c0 */
[----:B------:R-:W-:Y:S02]  /*5440*/  PRMT R0, R199, 0x5410, R198 ;  /* 0x00005410c7007816 */ /* 0x000fe400000000c6 */
[----:B------:R-:W-:Y:S02]  /*5450*/  LOP3.LUT R3, R45, UR10, R32, 0x96, !PT ;  /* 0x0000000a2d037c12 */ /* 0x000fe4000f8e9620 */
[----:B------:R-:W-:Y:S01]  /*5460*/  LOP3.LUT R128, R19, R0, RZ, 0xc0, !PT ;  /* 0x0000000013807212 */ /* 0x000fe200078ec0ff */
[----:B------:R-:W-:Y:S01]  /*5470*/  IMAD.MOV.U32 R140, RZ, RZ, R28 ;  /* 0x000000ffff8c7224 */ /* 0x000fe200078e001c */
[----:B------:R-:W-:Y:S01]  /*5480*/  PRMT R0, R197, 0x5410, R196 ;  /* 0x00005410c5007816 */ /* 0x000fe200000000c4 */
[----:B------:R-:W-:Y:S01]  /*5490*/  IMAD.WIDE.U32 R6, R3, -0x326172a9, RZ ;  /* 0xcd9e8d5703067825 */ /* 0x000fe200078e00ff */
[----:B------:R-:W-:Y:S02]  /*54a0*/  HMMA.16816.F32 R168, R8, R148, RZ ;  /* 0x0000009408a8723c */ /* 0x000fe400000018ff */
[----:B------:R-:W-:Y:S01]  /*54b0*/  LOP3.LUT R129, R20, R0, RZ, 0xc0, !PT ;  /* 0x0000000014817212 */ /* 0x000fe200078ec0ff */
[----:B------:R-:W-:Y:S01]  /*54c0*/  IMAD.MOV.U32 R141, RZ, RZ, R64 ;  /* 0x000000ffff8d7224 */ /* 0x000fe200078e0040 */
[----:B------:R-:W-:-:S03]  /*54d0*/  PRMT R0, R195, 0x5410, R194 ;  /* 0x00005410c3007816 */ /* 0x000fc600000000c2 */
[----:B------:R-:W-:Y:S01]  /*54e0*/  IMAD.MOV.U32 R149, RZ, RZ, R73 ;  /* 0x000000ffff957224 */ /* 0x000fe200078e0049 */
[----:B------:R-:W-:Y:S01]  /*54f0*/  LOP3.LUT R130, R26, R0, RZ, 0xc0, !PT ;  /* 0x000000001a827212 */ /* 0x000fe200078ec0ff */
[----:B------:R-:W-:Y:S01]  /*5500*/  HMMA.16816.F32 R40, R8, R188, RZ ;  /* 0x000000bc0828723c */ /* 0x000fe200000018ff */
[----:B------:R-:W-:Y:S01]  /*5510*/  PRMT R0, R193, 0x5410, R192 ;  /* 0x00005410c1007816 */ /* 0x000fe200000000c0 */
[----:B------:R-:W-:-:S03]  /*5520*/  IMAD.MOV.U32 R148, RZ, RZ, R67 ;  /* 0x000000ffff947224 */ /* 0x000fc600078e0043 */
[----:B------:R-:W-:Y:S02]  /*5530*/  LOP3.LUT R131, R27, R0, RZ, 0xc0, !PT ;  /* 0x000000001b837212 */ /* 0x000fe400078ec0ff */
[----:B------:R-:W-:Y:S01]  /*5540*/  PRMT R0, R228, 0x5410, R227 ;  /* 0x00005410e4007816 */ /* 0x000fe200000000e3 */
[----:B------:R-:W-:Y:S02]  /*5550*/  IMAD.MOV.U32 R188, RZ, RZ, R70 ;  /* 0x000000ffffbc7224 */ /* 0x000fe400078e0046 */
[----:B------:R-:W-:Y:S01]  /*5560*/  IMAD.MOV.U32 R189, RZ, RZ, R69 ;  /* 0x000000ffffbd7224 */ /* 0x000fe200078e0045 */
[----:B------:R-:W-:Y:S01]  /*5570*/  LOP3.LUT R124, R21, R0, RZ, 0xc0, !PT ;  /* 0x00000000157c7212 */ /* 0x000fe200078ec0ff */
[----:B------:R-:W-:Y:S01]  /*5580*/  HMMA.16816.F32 R144, R128, R176, R144 ;  /* 0x000000b08090723c */ /* 0x000fe20000001890 */
[----:B------:R-:W-:-:S04]  /*5590*/  PRMT R0, R226, 0x5410, R225 ;  /* 0x00005410e2007816 */ /* 0x000fc800000000e1 */
[----:B------:R-:W-:Y:S02]  /*55a0*/  LOP3.LUT R125, R22, R0, RZ, 0xc0, !PT ;  /* 0x00000000167d7212 */ /* 0x000fe400078ec0ff */
[----:B------:R-:W-:Y:S01]  /*55b0*/  PRMT R0, R224, 0x5410, R223 ;  /* 0x00005410e0007816 */ /* 0x000fe200000000df */
[----:B------:R-:W-:Y:S03]  /*55c0*/  HMMA.16816.F32 R152, R128, R48, R152 ;  /* 0x000000308098723c */ /* 0x000fe60000001898 */
[----:B------:R-:W-:Y:S02]  /*55d0*/  LOP3.LUT R126, R25, R0, RZ, 0xc0, !PT ;  /* 0x00000000197e7212 */ /* 0x000fe400078ec0ff */
[----:B------:R-:W-:-:S03]  /*55e0*/  PRMT R0, R222, 0x5410, R221 ;  /* 0x00005410de007816 */ /* 0x000fc600000000dd */
[----:B------:R-:W-:Y:S01]  /*55f0*/  HMMA.16816.F32 R36, R128, R184, R36 ;  /* 0x000000b88024723c */ /* 0x000fe20000001824 */
[----:B------:R-:W-:Y:S02]  /*5600*/  LOP3.LUT R127, R24, R0, RZ, 0xc0, !PT ;  /* 0x00000000187f7212 */ /* 0x000fe400078ec0ff */
[----:B------:R-:W-:Y:S01]  /*5610*/  LOP3.LUT R0, R63, UR14, R58, 0x96, !PT ;  /* 0x0000000e3f007c12 */ /* 0x000fe2000f8e963a */
[----:B------:R-:W-:-:S04]  /*5620*/  IMAD.MOV.U32 R63, RZ, RZ, R65 ;  /* 0x000000ffff3f7224 */ /* 0x000fc800078e0041 */
[----:B------:R-:W-:Y:S01]  /*5630*/  IMAD.WIDE.U32 R18, R0, -0x2daee0ad, RZ ;  /* 0xd2511f5300127825 */ /* 0x000fe200078e00ff */
[C---:B------:R-:W-:Y:S04]  /*5640*/  HMMA.16816.F32 R160, R124.reuse, R176, R160 ;  /* 0x000000b07ca0723c */ /* 0x040fe800000018a0 */
[----:B------:R-:W-:Y:S02]  /*5650*/  LOP3.LUT R0, R19, UR12, R56, 0x96, !PT ;  /* 0x0000000c13007c12 */ /* 0x000fe4000f8e9638 */
[----:B------:R-:W-:Y:S01]  /*5660*/  LOP3.LUT R18, R35, UR10, R18, 0x96, !PT ;  /* 0x0000000a23127c12 */ /* 0x000fe2000f8e9612 */
[----:B------:R-:W-:Y:S01]  /*5670*/  IMAD.MOV.U32 R177, RZ, RZ, R71 ;  /* 0x000000ffffb17224 */ /* 0x000fe200078e0047 */
[----:B------:R-:W-:Y:S01]  /*5680*/  HMMA.16816.F32 R168, R124, R48, R168 ;  /* 0x000000307ca8723c */ /* 0x000fe200000018a8 */
[----:B------:R-:W-:Y:S01]  /*5690*/  IMAD.WIDE.U32 R20, R0, -0x326172a9, RZ ;  /* 0xcd9e8d5700147825 */ /* 0x000fe200078e00ff */
[----:B------:R-:W-:-:S04]  /*56a0*/  LOP3.LUT R0, R33, UR12, R74, 0x96, !PT ;  /* 0x0000000c21007c12 */ /* 0x000fc8000f8e964a */
[----:B------:R-:W-:Y:S01]  /*56b0*/  LOP3.LUT R2, R21, UR11, R46, 0x96, !PT ;  /* 0x0000000b15027c12 */ /* 0x000fe2000f8e962e */
[----:B------:R-:W-:Y:S01]  /*56c0*/  IMAD.WIDE.U32 R4, R0, -0x326172a9, RZ ;  /* 0xcd9e8d5700047825 */ /* 0x000fe200078e00ff */
[----:B------:R-:W-:Y:S01]  /*56d0*/  LOP3.LUT R0, R90, 0x7ffffffc, RZ, 0xc0, !PT ;  /* 0x7ffffffc5a007812 */ /* 0x000fe200078ec0ff */
[----:B------:R-:W1:Y:S01]  /*56e0*/  LDC.U8 R46, c[0x0][0x2d8] ;  /* 0x0000b600ff2e7b82 */ /* 0x000e620000000000 */
[----:B------:R-:W-:Y:S01]  /*56f0*/  HMMA.16816.F32 R40, R124, R184, R40 ;  /* 0x000000b87c28723c */ /* 0x000fe20000001828 */
[----:B------:R-:W-:Y:S01]  /*5700*/  IMAD.WIDE.U32 R24, R2, -0x2daee0ad, RZ ;  /* 0xd2511f5302187825 */ /* 0x000fe200078e00ff */
[----:B------:R-:W-:Y:S02]  /*5710*/  LOP3.LUT R2, R5, UR11, R242, 0x96, !PT ;  /* 0x0000000b05027c12 */ /* 0x000fe4000f8e96f2 */
[----:B------:R-:W-:Y:S01]  /*5720*/  LOP3.LUT R4, R7, UR9, R4, 0x96, !PT ;  /* 0x0000000907047c12 */ /* 0x000fe2000f8e9604 */
[----:B------:R-:W-:Y:S01]  /*5730*/  IMAD.IADD R0, R89, 0x1, -R0 ;  /* 0x0000000159007824 */ /* 0x000fe200078e0a00 */
[----:B------:R-:W-:Y:S01]  /*5740*/  LOP3.LUT R5, R25, UR8, R34, 0x96, !PT ;  /* 0x0000000819057c12 */ /* 0x000fe2000f8e9622 */
[----:B------:R-:W-:Y:S01]  /*5750*/  IMAD.WIDE.U32 R16, R2, -0x2daee0ad, RZ ;  /* 0xd2511f5302107825 */ /* 0x000fe200078e00ff */
[----:B------:R-:W-:Y:S01]  /*5760*/  LDSM.16.MT88.4 R32, [R203+0xb000] ;  /* 0x00b00000cb20783b */ /* 0x000fe20000004200 */
[----:B------:R-:W-:Y:S02]  /*5770*/  HMMA.16816.F32 R56, R8, R180, RZ ;  /* 0x000000b40838723c */ /* 0x000fe400000018ff */
[----:B------:R-:W-:-:S04]  /*5780*/  IMAD.WIDE.U32 R2, R18, -0x326172a9, RZ ;  /* 0xcd9e8d5712027825 */ /* 0x000fc800078e00ff */
[----:B------:R-:W-:Y:S01]  /*5790*/  IMAD.WIDE.U32 R22, R5, -0x326172a9, RZ ;  /* 0xcd9e8d5705167825 */ /* 0x000fe200078e00ff */
[----:B------:R-:W-:Y:S02]  /*57a0*/  LOP3.LUT R5, R17, UR8, R44, 0x96, !PT ;  /* 0x0000000811057c12 */ /* 0x000fe4000f8e962c */
[----:B------:R-:W-:Y:S01]  /*57b0*/  LOP3.LUT R3, R3, UR9, R20, 0x96, !PT ;  /* 0x0000000903037c12 */ /* 0x000fe2000f8e9614 */
[----:B------:R-:W-:Y:S01]  /*57c0*/  IMAD.WIDE.U32 R20, R4, -0x2daee0ad, RZ ;  /* 0xd2511f5304147825 */ /* 0x000fe200078e00ff */
[----:B------:R-:W-:-:S03]  /*57d0*/  LOP3.LUT R2, R23, UR7, R2, 0x96, !PT ;  /* 0x0000000717027c12 */ /* 0x000fc6000f8e9602 */
[----:B------:R-:W-:-:S04]  /*57e0*/  IMAD.WIDE.U32 R18, R5, -0x326172a9, RZ ;  /* 0xcd9e8d5705127825 */ /* 0x000fc800078e00ff */
[----:B------:R-:W-:Y:S01]  /*57f0*/  IMAD.WIDE.U32 R4, R3, -0x2daee0ad, RZ ;  /* 0xd2511f5303047825 */ /* 0x000fe200078e00ff */
[----:B------:R-:W-:Y:S02]  /*5800*/  LOP3.LUT R7, R19, UR7, R6, 0x96, !PT ;  /* 0x0000000713077c12 */ /* 0x000fe4000f8e9606 */
[----:B------:R-:W-:Y:S01]  /*5810*/  LOP3.LUT R6, R21, UR6, R16, 0x96, !PT ;  /* 0x0000000615067c12 */ /* 0x000fe2000f8e9610 */
[----:B------:R-:W-:Y:S01]  /*5820*/  IMAD.SHL.U32 R0, R0, 0x2, RZ ;  /* 0x0000000200007824 */ /* 0x000fe200078e00ff */
[----:B------:R-:W-:Y:S01]  /*5830*/  LOP3.LUT R17, R5, UR6, R24, 0x96, !PT ;  /* 0x0000000605117c12 */ /* 0x000fe2000f8e9618 */
[----:B------:R-:W-:-:S04]  /*5840*/  IMAD.WIDE.U32 R2, R2, -0x2daee0ad, RZ ;  /* 0xd2511f5302027825 */ /* 0x000fc800078e00ff */
[----:B------:R-:W-:Y:S01]  /*5850*/  IMAD R176, R92, c[0x0][0x228], R0 ;  /* 0x00008a005cb07a24 */ /* 0x000fe200078e0200 */
[----:B------:R-:W-:Y:S01]  /*5860*/  LOP3.LUT R0, R3, UR16, R4, 0x96, !PT ;  /* 0x0000001003007c12 */ /* 0x000fe2000f8e9604 */
[----:B------:R-:W-:Y:S01]  /*5870*/  IMAD.WIDE.U32 R4, R6, -0x326172a9, RZ ;  /* 0xcd9e8d5706047825 */ /* 0x000fe200078e00ff */
[C---:B------:R-:W-:Y:S02]  /*5880*/  LOP3.LUT R19, R2.reuse, 0xff, RZ, 0xc0, !PT ;  /* 0x000000ff02137812 */ /* 0x040fe400078ec0ff */
[----:B------:R-:W-:Y:S01]  /*5890*/  LOP3.LUT R24, R2, 0xffff, RZ, 0xc0, !PT ;  /* 0x0000ffff02187812 */ /* 0x000fe200078ec0ff */
[----:B------:R-:W-:Y:S01]  /*58a0*/  IMAD.WIDE.U32 R6, R7, -0x2daee0ad, RZ ;  /* 0xd2511f5307067825 */ /* 0x000fe200078e00ff */
[--C-:B------:R-:W-:Y:S02]  /*58b0*/  SHF.R.U32.HI R25, RZ, 0x10, R2.reuse ;  /* 0x00000010ff197819 */ /* 0x100fe40000011602 */
[----:B------:R-:W-:Y:S01]  /*58c0*/  SHF.R.U32.HI R23, RZ, 0x18, R2 ;  /* 0x00000018ff177819 */ /* 0x000fe20000011602 */
[----:B------:R-:W-:Y:S01]  /*58d0*/  IMAD.WIDE.U32 R2, R17, -0x326172a9, RZ ;  /* 0xcd9e8d5711027825 */ /* 0x000fe200078e00ff */
[----:B------:R-:W-:-:S02]  /*58e0*/  LOP3.LUT R16, R5, UR15, R18, 0x96, !PT ;  /* 0x0000000f05107c12 */ /* 0x000fc4000f8e9612 */
[C---:B------:R-:W-:Y:S01]  /*58f0*/  LOP3.LUT R21, R4.reuse, 0xff, RZ, 0xc0, !PT ;  /* 0x000000ff04157812 */ /* 0x040fe200078ec0ff */
[----:B------:R-:W-:Y:S01]  /*5900*/  IMAD.MOV.U32 R48, RZ, RZ, R66 ;  /* 0x000000ffff307224 */ /* 0x000fe200078e0042 */
[----:B------:R-:W-:Y:S01]  /*5910*/  LOP3.LUT R17, R3, UR15, R22, 0x96, !PT ;  /* 0x0000000f03117c12 */ /* 0x000fe2000f8e9616 */
[----:B------:R-:W2:Y:S01]  /*5920*/  LDSM.16.MT88.4 R64, [R205+0xa800] ;  /* 0x00a80000cd40783b */ /* 0x000ea20000004200 */
[----:B------:R-:W-:Y:S01]  /*5930*/  LOP3.LUT R28, R4, 0xffff, RZ, 0xc0, !PT ;  /* 0x0000ffff041c7812 */ /* 0x000fe200078ec0ff */
[----:B------:R-:W-:Y:S01]  /*5940*/  IMAD.MOV.U32 R184, RZ, RZ, R68 ;  /* 0x000000ffffb87224 */ /* 0x000fe200078e0044 */
[----:B------:R-:W-:Y:S01]  /*5950*/  SHF.R.U32.HI R30, RZ, 0x10, R4 ;  /* 0x00000010ff1e7819 */ /* 0x000fe20000011604 */
[----:B------:R-:W-:Y:S01]  /*5960*/  IMAD.MOV.U32 R49, RZ, RZ, R52 ;  /* 0x000000ffff317224 */ /* 0x000fe200078e0034 */
[----:B------:R-:W-:Y:S01]  /*5970*/  SHF.R.U32.HI R18, RZ, 0x18, R4 ;  /* 0x00000018ff127819 */ /* 0x000fe20000011604 */
[----:B------:R-:W-:Y:S01]  /*5980*/  HMMA.16816.F32 R52, R12, R180, RZ ;  /* 0x000000b40c34723c */ /* 0x000fe200000018ff */
[----:B------:R-:W-:Y:S01]  /*5990*/  LOP3.LUT R4, R7, UR16, R20, 0x96, !PT ;  /* 0x0000001007047c12 */ /* 0x000fe2000f8e9614 */
[----:B------:R-:W-:Y:S01]  /*59a0*/  IMAD.MOV.U32 R185, RZ, RZ, R72 ;  /* 0x000000ffffb97224 */ /* 0x000fe200078e0048 */
[----:B------:R-:W-:-:S02]  /*59b0*/  LOP3.LUT R44, R6, 0xffff, RZ, 0xc0, !PT ;  /* 0x0000ffff062c7812 */ /* 0x000fc400078ec0ff */
[----:B------:R-:W-:Y:S02]  /*59c0*/  LOP3.LUT R7, R17, 0xff, RZ, 0xc0, !PT ;  /* 0x000000ff11077812 */ /* 0x000fe400078ec0ff */
[----:B------:R-:W-:Y:S01]  /*59d0*/  SHF.R.U32.HI R5, RZ, 0x18, R17 ;  /* 0x00000018ff057819 */ /* 0x000fe20000011611 */
[----:B------:R-:W-:Y:S01]  /*59e0*/  IMAD.MOV.U32 R180, RZ, RZ, R63 ;  /* 0x000000ffffb47224 */ /* 0x000fe200078e003f */
[----:B------:R-:W-:Y:S01]  /*59f0*/  LOP3.LUT R45, R2, 0xffff, RZ, 0xc0, !PT ;  /* 0x0000ffff022d7812 */ /* 0x000fe200078ec0ff */
[----:B------:R-:W-:Y:S01]  /*5a00*/  HMMA.16816.F32 R68, R12, R172, RZ ;  /* 0x000000ac0c44723c */ /* 0x000fe200000018ff */
[----:B------:R-:W-:Y:S01]  /*5a10*/  SHF.R.U32.HI R3, RZ, 0x10, R17 ;  /* 0x00000010ff037819 */ /* 0x000fe20000011611 */
[----:B------:R-:W-:Y:S01]  /*5a20*/  IMAD.MOV.U32 R181, RZ, RZ, R141 ;  /* 0x000000ffffb57224 */ /* 0x000fe200078e008d */
[----:B------:R-:W-:Y:S02]  /*5a30*/  LOP3.LUT R22, R6, 0xff, RZ, 0xc0, !PT ;  /* 0x000000ff06167812 */ /* 0x000fe400078ec0ff */
[----:B------:R-:W-:-:S02]  /*5a40*/  SHF.R.U32.HI R29, RZ, 0x10, R6 ;  /* 0x00000010ff1d7819 */ /* 0x000fc40000011606 */
[----:B------:R-:W-:Y:S01]  /*5a50*/  SHF.R.U32.HI R20, RZ, 0x18, R6 ;  /* 0x00000018ff147819 */ /* 0x000fe20000011606 */
[----:B------:R-:W-:Y:S01]  /*5a60*/  HMMA.16816.F32 R72, R8, R172, RZ ;  /* 0x000000ac0848723c */ /* 0x000fe200000018ff */
[C---:B-1----:R-:W-:Y:S02]  /*5a70*/  ISETP.GE.U32.AND P6, PT, R46.reuse, R7, PT ;  /* 0x000000072e00720c */ /* 0x042fe40003fc6070 */
[----:B------:R-:W-:Y:S02]  /*5a80*/  ISETP.GE.U32.AND P5, PT, R46, R5, PT ;  /* 0x000000052e00720c */ /* 0x000fe40003fa6070 */
[----:B------:R-:W-:Y:S02]  /*5a90*/  LOP3.LUT R5, R2, 0xff, RZ, 0xc0, !PT ;  /* 0x000000ff02057812 */ /* 0x000fe400078ec0ff */
[--C-:B------:R-:W-:Y:S02]  /*5aa0*/  SHF.R.U32.HI R7, RZ, 0x10, R2.reuse ;  /* 0x00000010ff077819 */ /* 0x100fe40000011602 */
[----:B------:R-:W-:-:S02]  /*5ab0*/  SHF.R.U32.HI R6, RZ, 0x18, R2 ;  /* 0x00000018ff067819 */ /* 0x000fc40000011602 */
[----:B------:R-:W-:Y:S02]  /*5ac0*/  LOP3.LUT R2, R3, 0xff, RZ, 0xc0, !PT ;  /* 0x000000ff03027812 */ /* 0x000fe400078ec0ff */
[C---:B------:R-:W-:Y:S01]  /*5ad0*/  ISETP.GE.U32.AND P2, PT, R46.reuse, R5, PT ;  /* 0x000000052e00720c */ /* 0x040fe20003f46070 */
[----:B------:R-:W-:Y:S01]  /*5ae0*/  @!P6 HADD2 R60, -R235.H0_H0, -RZ.H0_H0 ;  /* 0xa00000ffeb3ce230 */ /* 0x000fe20000000900 */
[----:B------:R-:W-:Y:S01]  /*5af0*/  ISETP.GE.U32.AND P3, PT, R46, R2, PT ;  /* 0x000000022e00720c */ /* 0x000fe20003f66070 */
[----:B------:R-:W-:Y:S01]  /*5b00*/  @!P5 HADD2 R61, -R236.H0_H0, -RZ.H0_H0 ;  /* 0xa00000ffec3dd230 */ /* 0x000fe20000000900 */
[----:B------:R-:W-:Y:S01]  /*5b10*/  LOP3.LUT R2, R7, 0xff, RZ, 0xc0, !PT ;  /* 0x000000ff07027812 */ /* 0x000fe200078ec0ff */
[----:B------:R-:W-:Y:S01]  /*5b20*/  FADD.FTZ R7, R62, R31 ;  /* 0x0000001f3e077221 */ /* 0x000fe20000010000 */
[----:B------:R-:W-:Y:S01]  /*5b30*/  SHF.R.U32.HI R5, RZ, 0x18, R0 ;  /* 0x00000018ff057819 */ /* 0x000fe20000011600 */
[----:B--2---:R-:W-:Y:S01]  /*5b40*/  HMMA.16816.F32 R52, R128, R64, R52 ;  /* 0x000000408034723c */ /* 0x004fe20000001834 */
[----:B------:R-:W-:Y:S01]  /*5b50*/  @!P6 PRMT R235, R60, 0x5410, RZ ;  /* 0x000054103cebe816 */ /* 0x000fe200000000ff */
[----:B------:R-:W-:Y:S01]  /*5b60*/  FADD.FTZ R7, R47, R7 ;  /* 0x000000072f077221 */ /* 0x000fe20000010000 */
[----:B------:R-:W-:-:S02]  /*5b70*/  ISETP.GE.U32.AND P6, PT, R46, R2, PT ;  /* 0x000000022e00720c */ /* 0x000fc40003fc6070 */
[----:B------:R-:W-:Y:S01]  /*5b80*/  SHF.R.U32.HI R2, RZ, 0x10, R0 ;  /* 0x00000010ff027819 */ /* 0x000fe20000011600 */
[----:B------:R-:W-:Y:S01]  /*5b90*/  @!P2 HADD2 R76, -R232.H0_H0, -RZ.H0_H0 ;  /* 0xa00000ffe84ca230 */ /* 0x000fe20000000900 */
[----:B------:R-:W-:Y:S01]  /*5ba0*/  ISETP.GE.U32.AND P1, PT, R46, R6, PT ;  /* 0x000000062e00720c */ /* 0x000fe20003f26070 */
[----:B------:R-:W-:Y:S01]  /*5bb0*/  @!P3 HADD2 R77, -R234.H0_H0, -RZ.H0_H0 ;  /* 0xa00000ffea4db230 */ /* 0x000fe20000000900 */
[----:B------:R-:W-:Y:S01]  /*5bc0*/  LOP3.LUT R2, R2, 0xff, RZ, 0xc0, !PT ;  /* 0x000000ff02027812 */ /* 0x000fe200078ec0ff */
[----:B------:R-:W-:Y:S01]  /*5bd0*/  FADD.FTZ R6, R102, R101 ;  /* 0x0000006566067221 */ /* 0x000fe20000010000 */
[----:B------:R-:W-:Y:S01]  /*5be0*/  @!P2 PRMT R232, R76, 0x5410, RZ ;  /* 0x000054104ce8a816 */ /* 0x000fe200000000ff */
[----:B------:R-:W-:Y:S01]  /*5bf0*/  HMMA.16816.F32 R56, R124, R64, R56 ;  /* 0x000000407c38723c */ /* 0x000fe20000001838 */
[----:B------:R-:W-:Y:S01]  /*5c00*/  @!P3 PRMT R234, R77, 0x5410, RZ ;  /* 0x000054104deab816 */ /* 0x000fe200000000ff */
[----:B------:R-:W-:Y:S01]  /*5c10*/  FADD.FTZ R6, R116, R6 ;  /* 0x0000000674067221 */ /* 0x000fe20000010000 */
[C---:B------:R-:W-:Y:S01]  /*5c20*/  ISETP.GE.U32.AND P3, PT, R46.reuse, R5, PT ;  /* 0x000000052e00720c */ /* 0x040fe20003f66070 */
[----:B------:R-:W-:Y:S01]  /*5c30*/  @!P6 HADD2 R79, -R229.H0_H0, -RZ.H0_H0 ;  /* 0xa00000ffe54fe230 */ /* 0x000fe20000000900 */
[C---:B------:R-:W-:Y:S01]  /*5c40*/  ISETP.GE.U32.AND P2, PT, R46.reuse, R2, PT ;  /* 0x000000022e00720c */ /* 0x040fe20003f46070 */
[----:B------:R-:W-:Y:S01]  /*5c50*/  FADD.FTZ R5, R107, R106 ;  /* 0x0000006a6b057221 */ /* 0x000fe20000010000 */
[----:B------:R-:W-:Y:S01]  /*5c60*/  ISETP.GE.U32.AND P4, PT, R46, R19, PT ;  /* 0x000000132e00720c */ /* 0x000fe20003f86070 */
[----:B------:R-:W-:Y:S01]  /*5c70*/  @!P1 HADD2 R78, -R230.H0_H0, -RZ.H0_H0 ;  /* 0xa00000ffe64e9230 */ /* 0x000fe20000000900 */
[----:B------:R-:W-:Y:S01]  /*5c80*/  SHF.R.U32.HI R2, RZ, 0x8, R24 ;  /* 0x00000008ff027819 */ /* 0x000fe20000011618 */
[----:B------:R-:W-:Y:S01]  /*5c90*/  FADD.FTZ R5, R118, R5 ;  /* 0x0000000576057221 */ /* 0x000fe20000010000 */
[----:B------:R-:W-:Y:S01]  /*5ca0*/  LOP3.LUT R3, R0, 0xff, RZ, 0xc0, !PT ;  /* 0x000000ff00037812 */ /* 0x000fe200078ec0ff */
[----:B------:R-:W-:Y:S01]  /*5cb0*/  HMMA.16816.F32 R68, R128, R80, R68 ;  /* 0x000000508044723c */ /* 0x000fe20000001844 */
[----:B------:R-:W-:Y:S01]  /*5cc0*/  LOP3.LUT R2, R2, 0xffff, RZ, 0xc0, !PT ;  /* 0x0000ffff02027812 */ /* 0x000fe200078ec0ff */
[----:B------:R-:W-:Y:S01]  /*5cd0*/  FADD.FTZ R5, R167, R5 ;  /* 0x00000005a7057221 */ /* 0x000fe20000010000 */
[----:B------:R-:W-:Y:S01]  /*5ce0*/  @!P5 PRMT R236, R61, 0x5410, RZ ;  /* 0x000054103decd816 */ /* 0x000fe200000000ff */
[----:B------:R-:W-:Y:S01]  /*5cf0*/  @!P3 HADD2 R88, -R225.H0_H0, -RZ.H0_H0 ;  /* 0xa00000ffe158b230 */ /* 0x000fe20000000900 */
[----:B------:R-:W-:Y:S01]  /*5d00*/  ISETP.GE.U32.AND P5, PT, R46, R3, PT ;  /* 0x000000032e00720c */ /* 0x000fe20003fa6070 */
[----:B------:R-:W-:Y:S01]  /*5d10*/  @!P2 HADD2 R89, -R226.H0_H0, -RZ.H0_H0 ;  /* 0xa00000ffe259a230 */ /* 0x000fe20000000900 */
[----:B------:R-:W-:Y:S01]  /*5d20*/  LOP3.LUT R3, R25, 0xff, RZ, 0xc0, !PT ;  /* 0x000000ff19037812 */ /* 0x000fe200078ec0ff */
[----:B------:R-:W-:Y:S01]  /*5d30*/  @!P4 HADD2 R92, -R224.H0_H0, -RZ.H0_H0 ;  /* 0xa00000ffe05cc230 */ /* 0x000fe20000000900 */
[----:B------:R-:W-:Y:S01]  /*5d40*/  @!P3 PRMT R225, R88, 0x5410, RZ ;  /* 0x0000541058e1b816 */ /* 0x000fe200000000ff */
[----:B------:R-:W1:Y:S01]  /*5d50*/  LDSM.16.MT88.4 R24, [R206+0xb000] ;  /* 0x00b00000ce18783b */ /* 0x000e620000004200 */
[----:B------:R-:W-:Y:S01]  /*5d60*/  ISETP.GE.U32.AND P3, PT, R46, R2, PT ;  /* 0x000000022e00720c */ /* 0x000fe20003f66070 */
[----:B------:R-:W-:Y:S01]  /*5d70*/  HMMA.16816.F32 R60, R8, R182, RZ ;  /* 0x000000b6083c723c */ /* 0x000fe200000018ff */
[----:B------:R-:W-:-:S02]  /*5d80*/  LOP3.LUT R2, R16, 0xff, RZ, 0xc0, !PT ;  /* 0x000000ff10027812 */ /* 0x000fc400078ec0ff */
[----:B------:R-:W-:Y:S02]  /*5d90*/  @!P1 PRMT R230, R78, 0x5410, RZ ;  /* 0x000054104ee69816 */ /* 0x000fe400000000ff */
[----:B------:R-:W-:Y:S01]  /*5da0*/  @!P2 PRMT R226, R89, 0x5410, RZ ;  /* 0x0000541059e2a816 */ /* 0x000fe200000000ff */
[----:B------:R-:W-:Y:S01]  /*5db0*/  @!P5 HADD2 R84, -R228.H0_H0, -RZ.H0_H0 ;  /* 0xa00000ffe454d230 */ /* 0x000fe20000000900 */
[C---:B------:R-:W-:Y:S01]  /*5dc0*/  ISETP.GE.U32.AND P1, PT, R46.reuse, R23, PT ;  /* 0x000000172e00720c */ /* 0x040fe20003f26070 */
[----:B------:R-:W-:Y:S01]  /*5dd0*/  HMMA.16816.F32 R88, R8, R32, RZ ;  /* 0x000000200858723c */ /* 0x000fe200000018ff */
[----:B------:R-:W-:Y:S02]  /*5de0*/  ISETP.GE.U32.AND P2, PT, R46, R3, PT ;  /* 0x000000032e00720c */ /* 0x000fe40003f46070 */
[----:B------:R-:W-:Y:S01]  /*5df0*/  @!P4 PRMT R224, R92, 0x5410, RZ ;  /* 0x000054105ce0c816 */ /* 0x000fe200000000ff */
[----:B------:R-:W-:Y:S01]  /*5e00*/  @!P3 HADD2 R94, -R223.H0_H0, -RZ.H0_H0 ;  /* 0xa00000ffdf5eb230 */ /* 0x000fe20000000900 */
[----:B------:R-:W-:-:S02]  /*5e10*/  ISETP.GE.U32.AND P4, PT, R46, R2, PT ;  /* 0x000000022e00720c */ /* 0x000fc40003f86070 */
[--C-:B------:R-:W-:Y:S01]  /*5e20*/  SHF.R.U32.HI R2, RZ, 0x10, R16.reuse ;  /* 0x00000010ff027819 */ /* 0x100fe20000011610 */
[C---:B------:R-:W-:Y:S01]  /*5e30*/  HMMA.16816.F32 R72, R124.reuse, R80, R72 ;  /* 0x000000507c48723c */ /* 0x040fe20000001848 */
[----:B------:R-:W-:Y:S02]  /*5e40*/  @!P3 PRMT R223, R94, 0x5410, RZ ;  /* 0x000054105edfb816 */ /* 0x000fe400000000ff */
[----:B------:R-:W-:Y:S01]  /*5e50*/  LOP3.LUT R2, R2, 0xff, RZ, 0xc0, !PT ;  /* 0x000000ff02027812 */ /* 0x000fe200078ec0ff */
[----:B------:R-:W-:Y:S01]  /*5e60*/  @!P1 HADD2 R95, -R221.H0_H0, -RZ.H0_H0 ;  /* 0xa00000ffdd5f9230 */ /* 0x000fe20000000900 */
[----:B------:R-:W-:Y:S01]  /*5e70*/  SHF.R.U32.HI R3, RZ, 0x18, R16 ;  /* 0x00000018ff037819 */ /* 0x000fe20000011610 */
[----:B------:R-:W-:Y:S01]  /*5e80*/  @!P2 HADD2 R93, -R222.H0_H0, -RZ.H0_H0 ;  /* 0xa00000ffde5da230 */ /* 0x000fe20000000900 */
[----:B------:R-:W-:Y:S01]  /*5e90*/  ISETP.GE.U32.AND P3, PT, R46, R2, PT ;  /* 0x000000022e00720c */ /* 0x000fe20003f66070 */
[----:B------:R-:W-:Y:S01]  /*5ea0*/  HMMA.16816.F32 R60, R124, R66, R60 ;  /* 0x000000427c3c723c */ /* 0x000fe2000000183c */
[----:B------:R-:W-:Y:S01]  /*5eb0*/  @!P6 PRMT R229, R79, 0x5410, RZ ;  /* 0x000054104fe5e816 */ /* 0x000fe200000000ff */
[----:B------:R-:W-:Y:S01]  /*5ec0*/  @!P4 HADD2 R100, -R218.H0_H0, -RZ.H0_H0 ;  /* 0xa00000ffda64c230 */ /* 0x000fe20000000900 */
[----:B------:R-:W-:-:S02]  /*5ed0*/  @!P2 PRMT R222, R93, 0x5410, RZ ;  /* 0x000054105ddea816 */ /* 0x000fc400000000ff */
[----:B------:R-:W-:Y:S02]  /*5ee0*/  @!P1 PRMT R221, R95, 0x5410, RZ ;  /* 0x000054105fdd9816 */ /* 0x000fe400000000ff */
[C---:B------:R-:W-:Y:S01]  /*5ef0*/  ISETP.GE.U32.AND P6, PT, R46.reuse, R21, PT ;  /* 0x000000152e00720c */ /* 0x040fe20003fc6070 */
[C---:B------:R-:W-:Y:S01]  /*5f00*/  HMMA.16816.F32 R92, R8.reuse, R34, RZ ;  /* 0x00000022085c723c */ /* 0x040fe200000018ff */
[C---:B------:R-:W-:Y:S02]  /*5f10*/  ISETP.GE.U32.AND P2, PT, R46.reuse, R22, PT ;  /* 0x000000162e00720c */ /* 0x040fe40003f46070 */
[----:B------:R-:W-:Y:S01]  /*5f20*/  ISETP.GE.U32.AND P1, PT, R46, R20, PT ;  /* 0x000000142e00720c */ /* 0x000fe20003f26070 */
[----:B------:R-:W-:Y:S01]  /*5f30*/  @!P3 HADD2 R104, -R219.H0_H0, -RZ.H0_H0 ;  /* 0xa00000ffdb68b230 */ /* 0x000fe20000000900 */
[----:B------:R-:W-:Y:S01]  /*5f40*/  @!P4 PRMT R218, R100, 0x5410, RZ ;  /* 0x0000541064dac816 */ /* 0x000fe200000000ff */
[----:B------:R-:W2:Y:S01]  /*5f50*/  LDSM.16.MT88.4 R20, [R205+0xb000] ;  /* 0x00b00000cd14783b */ /* 0x000ea20000004200 */
[----:B------:R-:W-:Y:S01]  /*5f60*/  ISETP.GE.U32.AND P4, PT, R46, R3, PT ;  /* 0x000000032e00720c */ /* 0x000fe20003f86070 */
[----:B------:R-:W-:Y:S01]  /*5f70*/  HMMA.16816.F32 R76, R8, R174, RZ ;  /* 0x000000ae084c723c */ /* 0x000fe200000018ff */
[----:B------:R-:W-:-:S02]  /*5f80*/  SHF.R.U32.HI R2, RZ, 0x8, R28 ;  /* 0x00000008ff027819 */ /* 0x000fc4000001161c */
[----:B------:R-:W-:Y:S01]  /*5f90*/  @!P3 PRMT R219, R104, 0x5410, RZ ;  /* 0x0000541068dbb816 */ /* 0x000fe200000000ff */
[----:B------:R-:W-:Y:S01]  /*5fa0*/  @!P6 HADD2 R109, -R220.H0_H0, -RZ.H0_H0 ;  /* 0xa00000ffdc6de230 */ /* 0x000fe20000000900 */
[----:B------:R-:W-:Y:S01]  /*5fb0*/  LOP3.LUT R2, R2, 0xffff, RZ, 0xc0, !PT ;  /* 0x0000ffff02027812 */ /* 0x000fe200078ec0ff */
[----:B------:R-:W-:Y:S01]  /*5fc0*/  @!P2 HADD2 R159, -R195.H0_H0, -RZ.H0_H0 ;  /* 0xa00000ffc39fa230 */ /* 0x000fe20000000900 */
[----:B------:R-:W-:Y:S01]  /*5fd0*/  @!P5 PRMT R228, R84, 0x5410, RZ ;  /* 0x0000541054e4d816 */ /* 0x000fe200000000ff */
[C---:B------:R-:W-:Y:S01]  /*5fe0*/  HMMA.16816.F32 R172, R12.reuse, R174, RZ ;  /* 0x000000ae0cac723c */ /* 0x040fe200000018ff */
[----:B------:R-:W-:Y:S01]  /*5ff0*/  ISETP.GE.U32.AND P3, PT, R46, R2, PT ;  /* 0x000000022e00720c */ /* 0x000fe20003f66070 */
[----:B------:R-:W-:Y:S01]  /*6000*/  @!P1 HADD2 R240, -R192.H0_H0, -RZ.H0_H0 ;  /* 0xa00000ffc0f09230 */ /* 0x000fe20000000900 */
[----:B------:R-:W-:Y:S01]  /*6010*/  LOP3.LUT R2, R30, 0xff, RZ, 0xc0, !PT ;  /* 0x000000ff1e027812 */ /* 0x000fe200078ec0ff */
[----:B------:R-:W-:Y:S01]  /*6020*/  @!P4 HADD2 R108, -R216.H0_H0, -RZ.H0_H0 ;  /* 0xa00000ffd86cc230 */ /* 0x000fe20000000900 */
[----:B------:R-:W-:Y:S01]  /*6030*/  ISETP.GE.U32.AND P5, PT, R46, R18, PT ;  /* 0x000000122e00720c */ /* 0x000fe20003fa6070 */
[----:B------:R-:W-:Y:S01]  /*6040*/  FADD.FTZ R18, R105, R103 ;  /* 0x0000006769127221 */ /* 0x000fe20000010000 */
[----:B------:R-:W-:Y:S01]  /*6050*/  @!P6 PRMT R220, R109, 0x5410, RZ ;  /* 0x000054106ddce816 */ /* 0x000fe200000000ff */
[----:B-1----:R-:W-:Y:S01]  /*6060*/  HMMA.16816.F32 R100, R12, R24, RZ ;  /* 0x000000180c64723c */ /* 0x002fe200000018ff */
[----:B------:R-:W-:Y:S01]  /*6070*/  @!P4 PRMT R216, R108, 0x5410, RZ ;  /* 0x000054106cd8c816 */ /* 0x000fe200000000ff */
[----:B------:R-:W-:Y:S01]  /*6080*/  FADD.FTZ R18, R117, R18 ;  /* 0x0000001275127221 */ /* 0x000fe20000010000 */
[----:B------:R-:W-:-:S02]  /*6090*/  ISETP.GE.U32.AND P4, PT, R46, R2, PT ;  /* 0x000000022e00720c */ /* 0x000fc40003f86070 */
[----:B------:R-:W-:Y:S01]  /*60a0*/  LOP3.LUT R2, R29, 0xff, RZ, 0xc0, !PT ;  /* 0x000000ff1d027812 */ /* 0x000fe200078ec0ff */
[----:B------:R-:W-:Y:S01]  /*60b0*/  @!P3 HADD2 R110, -R217.H0_H0, -RZ.H0_H0 ;  /* 0xa00000ffd96eb230 */ /* 0x000fe20000000900 */
[----:B------:R-:W1:Y:S01]  /*60c0*/  LDSM.16.MT88.4 R28, [R205+0xb800] ;  /* 0x00b80000cd1c783b */ /* 0x000e620000004200 */
[----:B------:R-:W-:Y:S01]  /*60d0*/  SHF.R.U32.HI R3, RZ, 0x18, R4 ;  /* 0x00000018ff037819 */ /* 0x000fe20000011604 */
[----:B------:R-:W-:Y:S01]  /*60e0*/  FADD.FTZ R19, R166, R18 ;  /* 0x00000012a6137221 */ /* 0x000fe20000010000 */
[----:B------:R-:W-:Y:S01]  /*60f0*/  ISETP.GE.U32.AND P6, PT, R46, R2, PT ;  /* 0x000000022e00720c */ /* 0x000fe20003fc6070 */
[----:B------:R-:W-:Y:S01]  /*6100*/  @!P5 HADD2 R120, -R213.H0_H0, -RZ.H0_H0 ;  /* 0xa00000ffd578d230 */ /* 0x000fe20000000900 */
[----:B------:R-:W-:Y:S01]  /*6110*/  LOP3.LUT R2, R4, 0xff, RZ, 0xc0, !PT ;  /* 0x000000ff04027812 */ /* 0x000fe200078ec0ff */
[----:B------:R-:W-:Y:S01]  /*6120*/  FADD.FTZ R18, R165, R6 ;  /* 0x00000006a5127221 */ /* 0x000fe20000010000 */
[----:B------:R-:W-:Y:S01]  /*6130*/  @!P3 PRMT R217, R110, 0x5410, RZ ;  /* 0x000054106ed9b816 */ /* 0x000fe200000000ff */
[----:B------:R-:W-:Y:S01]  /*6140*/  HMMA.16816.F32 R104, R8, R24, RZ ;  /* 0x000000180868723c */ /* 0x000fe200000018ff */
[----:B------:R-:W-:Y:S01]  /*6150*/  ISETP.GE.U32.AND P3, PT, R46, R2, PT ;  /* 0x000000022e00720c */ /* 0x000fe20003f66070 */
[----:B------:R-:W-:Y:S01]  /*6160*/  @!P4 HADD2 R111, -R214.H0_H0, -RZ.H0_H0 ;  /* 0xa00000ffd66fc230 */ /* 0x000fe20000000900 */
[----:B------:R-:W-:-:S02]  /*6170*/  SHF.R.U32.HI R2, RZ, 0x10, R4 ;  /* 0x00000010ff027819 */ /* 0x000fc40000011604 */
[----:B------:R-:W-:Y:S02]  /*6180*/  @!P5 PRMT R213, R120, 0x5410, RZ ;  /* 0x0000541078d5d816 */ /* 0x000fe400000000ff */
[----:B------:R-:W-:Y:S01]  /*6190*/  LOP3.LUT R2, R2, 0xff, RZ, 0xc0, !PT ;  /* 0x000000ff02027812 */ /* 0x000fe200078ec0ff */
[-C--:B--2---:R-:W-:Y:S01]  /*61a0*/  HMMA.16816.F32 R116, R12, R20.reuse, RZ ;  /* 0x000000140c74723c */ /* 0x084fe200000018ff */
[----:B------:R-:W-:Y:S01]  /*61b0*/  @!P4 PRMT R214, R111, 0x5410, RZ ;  /* 0x000054106fd6c816 */ /* 0x000fe200000000ff */
[----:B------:R-:W-:Y:S01]  /*61c0*/  @!P6 HADD2 R238, -R193.H0_H0, -RZ.H0_H0 ;  /* 0xa00000ffc1eee230 */ /* 0x000fe20000000900 */
[C---:B------:R-:W-:Y:S02]  /*61d0*/  ISETP.GE.U32.AND P4, PT, R46.reuse, R2, PT ;  /* 0x000000022e00720c */ /* 0x040fe40003f86070 */
[----:B------:R-:W-:Y:S01]  /*61e0*/  SHF.R.U32.HI R2, RZ, 0x8, R44 ;  /* 0x00000008ff027819 */ /* 0x000fe2000001162c */
[----:B------:R-:W-:Y:S01]  /*61f0*/  @!P3 HADD2 R156, -R199.H0_H0, -RZ.H0_H0 ;  /* 0xa00000ffc79cb230 */ /* 0x000fe20000000900 */
[----:B------:R-:W-:Y:S01]  /*6200*/  ISETP.GE.U32.AND P5, PT, R46, R3, PT ;  /* 0x000000032e00720c */ /* 0x000fe20003fa6070 */
[----:B------:R-:W-:Y:S01]  /*6210*/  HMMA.16816.F32 R120, R8, R20, RZ ;  /* 0x000000140878723c */ /* 0x000fe200000018ff */
[----:B------:R-:W-:-:S02]  /*6220*/  LOP3.LUT R2, R2, 0xffff, RZ, 0xc0, !PT ;  /* 0x0000ffff02027812 */ /* 0x000fc400078ec0ff */
[----:B------:R-:W-:Y:S02]  /*6230*/  @!P3 PRMT R199, R156, 0x5410, RZ ;  /* 0x000054109cc7b816 */ /* 0x000fe400000000ff */
[----:B------:R-:W-:Y:S02]  /*6240*/  ISETP.GE.U32.AND P3, PT, R46, R2, PT ;  /* 0x000000022e00720c */ /* 0x000fe40003f66070 */
[----:B------:R-:W-:Y:S01]  /*6250*/  SHF.R.U32.HI R3, RZ, 0x8, R45 ;  /* 0x00000008ff037819 */ /* 0x000fe2000001162d */
[----:B------:R-:W-:Y:S01]  /*6260*/  @!P4 HADD2 R158, -R197.H0_H0, -RZ.H0_H0 ;  /* 0xa00000ffc59ec230 */ /* 0x000fe20000000900 */
[----:B------:R-:W-:Y:S01]  /*6270*/  LOP3.LUT R2, R0, 0xffff, RZ, 0xc0, !PT ;  /* 0x0000ffff00027812 */ /* 0x000fe200078ec0ff */
[----:B------:R-:W-:Y:S01]  /*6280*/  FADD.FTZ R20, R164, R7 ;  /* 0x00000007a4147221 */ /* 0x000fe20000010000 */
[----:B------:R-:W-:Y:S01]  /*6290*/  LOP3.LUT R0, R3, 0xffff, RZ, 0xc0, !PT ;  /* 0x0000ffff03007812 */ /* 0x000fe200078ec0ff */
[----:B------:R-:W-:Y:S01]  /*62a0*/  HMMA.16816.F32 R164, R8, R150, RZ ;  /* 0x0000009608a4723c */ /* 0x000fe200000018ff */
[----:B------:R-:W-:Y:S01]  /*62b0*/  SHF.R.U32.HI R2, RZ, 0x8, R2 ;  /* 0x00000008ff027819 */ /* 0x000fe20000011602 */
[----:B------:R-:W-:Y:S01]  /*62c0*/  @!P5 HADD2 R157, -R196.H0_H0, -RZ.H0_H0 ;  /* 0xa00000ffc49dd230 */ /* 0x000fe20000000900 */
[----:B------:R-:W-:Y:S01]  /*62d0*/  @!P4 PRMT R197, R158, 0x5410, RZ ;  /* 0x000054109ec5c816 */ /* 0x000fe200000000ff */
[----:B------:R-:W-:Y:S01]  /*62e0*/  FADD.FTZ R3, R184, R5 ;  /* 0x00000005b8037221 */ /* 0x000fe20000010000 */
[----:B------:R-:W-:Y:S01]  /*62f0*/  ISETP.GE.U32.AND P4, PT, R46, R0, PT ;  /* 0x000000002e00720c */ /* 0x000fe20003f86070 */
[----:B------:R-:W-:Y:S01]  /*6300*/  @!P3 HADD2 R237, -R194.H0_H0, -RZ.H0_H0 ;  /* 0xa00000ffc2edb230 */ /* 0x000fe20000000900 */
[----:B------:R-:W-:Y:S01]  /*6310*/  LOP3.LUT R0, R2, 0xffff, RZ, 0xc0, !PT ;  /* 0x0000ffff02007812 */ /* 0x000fe200078ec0ff */
[-C--:B-1----:R-:W-:Y:S01]  /*6320*/  HMMA.16816.F32 R116, R128, R28.reuse, R116 ;  /* 0x0000001c8074723c */ /* 0x082fe20000001874 */
[----:B------:R-:W-:Y:S01]  /*6330*/  LOP3.LUT R2, R16, 0xffff, RZ, 0xc0, !PT ;  /* 0x0000ffff10027812 */ /* 0x000fe200078ec0ff */
[----:B------:R-:W-:Y:S01]  /*6340*/  IMAD.MOV.U32 R16, RZ, RZ, R149 ;  /* 0x000000ffff107224 */ /* 0x000fe200078e0095 */
[----:B------:R-:W-:Y:S01]  /*6350*/  @!P3 PRMT R194, R237, 0x5410, RZ ;  /* 0x00005410edc2b816 */ /* 0x000fe200000000ff */
[----:B------:R-:W-:Y:S01]  /*6360*/  IMAD.MOV.U32 R184, RZ, RZ, R140 ;  /* 0x000000ffffb87224 */ /* 0x000fe200078e008c */
[----:B------:R-:W1:Y:S01]  /*6370*/  LDC.U8 R237, c[0x0][0x2d8] ;  /* 0x0000b600ffed7b82 */ /* 0x000e620000000000 */
[----:B------:R-:W-:Y:S01]  /*6380*/  @!P5 PRMT R196, R157, 0x5410, RZ ;  /* 0x000054109dc4d816 */ /* 0x000fe200000000ff */
[----:B------:R-:W-:Y:S01]  /*6390*/  IMAD.MOV.U32 R21, RZ, RZ, R48 ;  /* 0x000000ffff157224 */ /* 0x000fe200078e0030 */
[----:B------:R-:W-:Y:S01]  /*63a0*/  HMMA.16816.F32 R120, R124, R28, R120 ;  /* 0x0000001c7c78723c */ /* 0x000fe20000001878 */
[----:B------:R-:W-:Y:S01]  /*63b0*/  ISETP.GE.U32.AND P5, PT, R46, R0, PT ;  /* 0x000000002e00720c */ /* 0x000fe20003fa6070 */
[----:B------:R-:W-:Y:S01]  /*63c0*/  @!P4 HADD2 R239, -R231.H0_H0, -RZ.H0_H0 ;  /* 0xa00000ffe7efc230 */ /* 0x000fe20000000900 */
[----:B------:R-:W-:Y:S01]  /*63d0*/  LOP3.LUT R0, R4, 0xffff, RZ, 0xc0, !PT ;  /* 0x0000ffff04007812 */ /* 0x000fe200078ec0ff */
[----:B------:R-:W-:Y:S01]  /*63e0*/  FADD.FTZ R3, R21, R3 ;  /* 0x0000000315037221 */ /* 0x000fe20000010000 */
[----:B------:R-:W-:-:S02]  /*63f0*/  SHF.R.U32.HI R2, RZ, 0x8, R2 ;  /* 0x00000008ff027819 */ /* 0x000fc40000011602 */
[----:B------:R-:W-:Y:S01]  /*6400*/  IMAD.MOV.U32 R28, RZ, RZ, R148 ;  /* 0x000000ffff1c7224 */ /* 0x000fe200078e0094 */
[----:B------:R-:W-:Y:S01]  /*6410*/  HMMA.16816.F32 R108, R8, R26, RZ ;  /* 0x0000001a086c723c */ /* 0x000fe200000018ff */
[----:B------:R-:W-:Y:S01]  /*6420*/  SHF.R.U32.HI R0, RZ, 0x8, R0 ;  /* 0x00000008ff007819 */ /* 0x000fe20000011600 */
[----:B------:R-:W-:Y:S01]  /*6430*/  IMAD.MOV.U32 R29, RZ, RZ, R49 ;  /* 0x000000ffff1d7224 */ /* 0x000fe200078e0031 */
[----:B------:R-:W-:Y:S01]  /*6440*/  LOP3.LUT R2, R2, 0xffff, RZ, 0xc0, !PT ;  /* 0x0000ffff02027812 */ /* 0x000fe200078ec0ff */
[----:B------:R-:W-:Y:S01]  /*6450*/  FADD.FTZ R3, R252, R3 ;  /* 0x00000003fc037221 */ /* 0x000fe20000010000 */
[----:B------:R-:W-:Y:S01]  /*6460*/  LOP3.LUT R0, R0, 0xffff, RZ, 0xc0, !PT ;  /* 0x0000ffff00007812 */ /* 0x000fe200078ec0ff */
[----:B------:R-:W-:Y:S01]  /*6470*/  @!P5 HADD2 R241, -R227.H0_H0, -RZ.H0_H0 ;  /* 0xa00000ffe3f1d230 */ /* 0x000fe20000000900 */
[----:B------:R-:W-:Y:S01]  /*6480*/  LOP3.LUT R17, R17, 0xffff, RZ, 0xc0, !PT ;  /* 0x0000ffff11117812 */ /* 0x000fe200078ec0ff */
[----:B------:R-:W-:Y:S01]  /*6490*/  HMMA.16816.F32 R148, R12, R150, RZ ;  /* 0x000000960c94723c */ /* 0x000fe200000018ff */
[----:B------:R-:W-:-:S02]  /*64a0*/  @!P2 PRMT R195, R159, 0x5410, RZ ;  /* 0x000054109fc3a816 */ /* 0x000fc400000000ff */
[----:B------:R-:W-:Y:S02]  /*64b0*/  ISETP.GE.U32.AND P2, PT, R46, R2, PT ;  /* 0x000000022e00720c */ /* 0x000fe40003f46070 */
[----:B-1----:R-:W-:Y:S02]  /*64c0*/  ISETP.GE.U32.AND P3, PT, R237, R0, PT ;  /* 0x00000000ed00720c */ /* 0x002fe40003f66070 */
[----:B------:R-:W-:Y:S01]  /*64d0*/  SHF.R.U32.HI R0, RZ, 0x8, R17 ;  /* 0x00000008ff007819 */ /* 0x000fe20000011611 */
[----:B------:R-:W-:Y:S01]  /*64e0*/  HMMA.16816.F32 R24, R12, R26, RZ ;  /* 0x0000001a0c18723c */ /* 0x000fe200000018ff */
[----:B------:R-:W-:Y:S02]  /*64f0*/  @!P6 PRMT R193, R238, 0x5410, RZ ;  /* 0x00005410eec1e816 */ /* 0x000fe400000000ff */
[----:B------:R-:W-:Y:S02]  /*6500*/  LOP3.LUT R0, R0, 0xffff, RZ, 0xc0, !PT ;  /* 0x0000ffff00007812 */ /* 0x000fe400078ec0ff */
[----:B------:R-:W-:-:S02]  /*6510*/  @!P1 PRMT R192, R240, 0x5410, RZ ;  /* 0x00005410f0c09816 */ /* 0x000fc400000000ff */
[----:B------:R-:W-:Y:S01]  /*6520*/  ISETP.GE.U32.AND P6, PT, R237, R0, PT ;  /* 0x00000000ed00720c */ /* 0x000fe20003fc6070 */
[----:B------:R-:W-:Y:S01]  /*6530*/  HMMA.16816.F32 R84, R12, R32, RZ ;  /* 0x000000200c54723c */ /* 0x000fe200000018ff */
[C---:B------:R-:W-:Y:S01]  /*6540*/  IADD3 R0, P1, R176.reuse, UR36, RZ ;  /* 0x00000024b0007c10 */ /* 0x040fe2000ff3e0ff */
[----:B------:R-:W-:Y:S01]  /*6550*/  @!P2 HADD2 R248, -R215.H0_H0, -RZ.H0_H0 ;  /* 0xa00000ffd7f8a230 */ /* 0x000fe20000000900 */
[----:B------:R-:W-:Y:S01]  /*6560*/  @!P4 PRMT R231, R239, 0x5410, RZ ;  /* 0x00005410efe7c816 */ /* 0x000fe200000000ff */
[----:B------:R-:W-:Y:S01]  /*6570*/  @!P3 HADD2 R245, -R198.H0_H0, -RZ.H0_H0 ;  /* 0xa00000ffc6f5b230 */ /* 0x000fe20000000900 */
[----:B------:R-:W-:Y:S01]  /*6580*/  LEA.HI.X.SX32 R2, R176, UR34, 0x1, P1 ;  /* 0x00000022b0027c11 */ /* 0x000fe200088f0eff */
[----:B------:R-:W-:Y:S01]  /*6590*/  FADD.FTZ R239, R249, R3 ;  /* 0x00000003f9ef7221 */ /* 0x000fe20000010000 */
[----:B------:R-:W-:Y:S01]  /*65a0*/  @!P2 PRMT R215, R248, 0x5410, RZ ;  /* 0x00005410f8d7a816 */ /* 0x000fe200000000ff */
[----:B------:R-:W-:Y:S01]  /*65b0*/  HMMA.16816.F32 R156, R8, R142, RZ ;  /* 0x0000008e089c723c */ /* 0x000fe200000018ff */
[----:B------:R-:W-:-:S02]  /*65c0*/  @!P3 PRMT R198, R245, 0x5410, RZ ;  /* 0x00005410f5c6b816 */ /* 0x000fc400000000ff */
[----:B------:R-:W-:Y:S01]  /*65d0*/  @!P5 PRMT R227, R241, 0x5410, RZ ;  /* 0x00005410f1e3d816 */ /* 0x000fe200000000ff */
[----:B------:R-:W-:-:S04]  /*65e0*/  @!P6 HADD2 R244, -R233.H0_H0, -RZ.H0_H0 ;  /* 0xa00000ffe9f4e230 */ /* 0x000fc80000000900 */
[----:B------:R-:W-:Y:S01]  /*65f0*/  HMMA.16816.F32 R164, R124, R50, R164 ;  /* 0x000000327ca4723c */ /* 0x000fe200000018a4 */
[----:B------:R-:W-:-:S07]  /*6600*/  @!P6 PRMT R233, R244, 0x5410, RZ ;  /* 0x00005410f4e9e816 */ /* 0x000fce00000000ff */
[----:B------:R-:W-:Y:S08]  /*6610*/  HMMA.16816.F32 R148, R128, R50, R148 ;  /* 0x000000328094723c */ /* 0x000ff00000001894 */
[----:B------:R-:W-:Y:S08]  /*6620*/  HMMA.16816.F32 R32, R12, R34, RZ ;  /* 0x000000220c20723c */ /* 0x000ff000000018ff */
[----:B------:R-:W-:Y:S08]  /*6630*/  HMMA.16816.F32 R44, R8, R190, RZ ;  /* 0x000000be082c723c */ /* 0x000ff000000018ff */
[C---:B------:R-:W-:Y:S08]  /*6640*/  HMMA.16816.F32 R140, R12.reuse, R142, RZ ;  /* 0x0000008e0c8c723c */ /* 0x040ff000000018ff */
[C---:B------:R-:W-:Y:S08]  /*6650*/  HMMA.16816.F32 R48, R12.reuse, R190, RZ ;  /* 0x000000be0c30723c */ /* 0x040ff000000018ff */
[----:B------:R-:W-:Y:S08]  /*6660*/  HMMA.16816.F32 R4, R12, R182, RZ ;  /* 0x000000b60c04723c */ /* 0x000ff000000018ff */
[-C--:B------:R-:W-:Y:S08]  /*6670*/  HMMA.16816.F32 R8, R8, R22.reuse, RZ ;  /* 0x000000160808723c */ /* 0x080ff000000018ff */
[----:B------:R-:W-:Y:S08]  /*6680*/  HMMA.16816.F32 R12, R12, R22, RZ ;  /* 0x000000160c0c723c */ /* 0x000ff000000018ff */
[-C--:B------:R-:W-:Y:S08]  /*6690*/  HMMA.16816.F32 R100, R128, R112.reuse, R100 ;  /* 0x000000708064723c */ /* 0x080ff00000001864 */
[C---:B------:R-:W-:Y:S08]  /*66a0*/  HMMA.16816.F32 R104, R124.reuse, R112, R104 ;  /* 0x000000707c68723c */ /* 0x040ff00000001868 */
[-C--:B------:R-:W-:Y:S08]  /*66b0*/  HMMA.16816.F32 R108, R124, R114.reuse, R108 ;  /* 0x000000727c6c723c */ /* 0x080ff0000000186c */
[C---:B------:R-:W-:Y:S07]  /*66c0*/  HMMA.16816.F32 R112, R128.reuse, R114, R24 ;  /* 0x000000728070723c */ /* 0x040fee0000001818 */
[C---:B------:R-:W-:Y:S01]  /*66d0*/  LEA R24, P1, R0.reuse, c[0x0][0x1f8], 0x1 ;  /* 0x00007e0000187a11 */ /* 0x040fe200078208ff */
[----:B------:R-:W-:Y:S03]  /*66e0*/  HMMA.16816.F32 R84, R128, R96, R84 ;  /* 0x000000608054723c */ /* 0x000fe60000001854 */
[----:B------:R-:W-:Y:S01]  /*66f0*/  LEA.HI.X R25, R0, c[0x0][0x1fc], R2, 0x1, P1 ;  /* 0x00007f0000197a11 */ /* 0x000fe200008f0c02 */
[----:B------:R-:W-:Y:S01]  /*6700*/  IMAD.MOV.U32 R0, RZ, RZ, c[0x0][0x228] ;  /* 0x00008a00ff007624 */ /* 0x000fe200078e00ff */
[----:B------:R-:W-:Y:S01]  /*6710*/  IADD3 R252, P1, R24, -0x40, RZ ;  /* 0xffffffc018fc7810 */ /* 0x000fe20007f3e0ff */
[----:B------:R-:W-:-:S02]  /*6720*/  FADD.FTZ R2, R16, R19 ;  /* 0x0000001310027221 */ /* 0x000fc40000010000 */
[C---:B------:R-:W-:Y:S01]  /*6730*/  HMMA.16816.F32 R88, R124.reuse, R96, R88 ;  /* 0x000000607c58723c */ /* 0x040fe20000001858 */
[----:B------:R-:W-:Y:S01]  /*6740*/  STG.E.U16 [R24.64], R218 ;  /* 0x000000da18007986 */ /* 0x000fe2000c10151c */
[----:B------:R-:W-:Y:S01]  /*6750*/  FADD.FTZ R2, R180, R2 ;  /* 0x00000002b4027221 */ /* 0x000fe20000010000 */
[----:B------:R-:W-:Y:S02]  /*6760*/  IADD3.X R249, R25, -0x1, RZ, P1, !PT ;  /* 0xffffffff19f97810 */ /* 0x000fe40000ffe4ff */
[----:B------:R-:W-:Y:S01]  /*6770*/  STG.E.U16 [R24.64+0x2], R215 ;  /* 0x000002d718007986 */ /* 0x000fe2000c10151c */
[----:B------:R-:W-:Y:S02]  /*6780*/  FADD.FTZ R2, R185, R2 ;  /* 0x00000002b9027221 */ /* 0x000fe40000010000 */
[----:B------:R-:W-:Y:S02]  /*6790*/  HMMA.16816.F32 R92, R124, R98, R92 ;  /* 0x000000627c5c723c */ /* 0x000fe4000000185c */
[----:B------:R-:W-:-:S06]  /*67a0*/  FADD.FTZ R241, R188, R2 ;  /* 0x00000002bcf17221 */ /* 0x000fcc0000010000 */
[----:B------:R-:W-:Y:S08]  /*67b0*/  HMMA.16816.F32 R76, R124, R82, R76 ;  /* 0x000000527c4c723c */ /* 0x000ff0000000184c */
[----:B------:R-:W-:Y:S07]  /*67c0*/  HMMA.16816.F32 R96, R128, R98, R32 ;  /* 0x000000628060723c */ /* 0x000fee0000001820 */
[C---:B------:R-:W-:Y:S01]  /*67d0*/  IMAD.SHL.U32 R34, R0.reuse, 0x8, RZ ;  /* 0x0000000800227824 */ /* 0x040fe200078e00ff */
[----:B------:R-:W-:Y:S01]  /*67e0*/  HMMA.16816.F32 R156, R124, R178, R156 ;  /* 0x000000b27c9c723c */ /* 0x000fe2000000189c */
[----:B------:R-:W-:-:S02]  /*67f0*/  IMAD.SHL.U32 R32, R0, 0x40, RZ ;  /* 0x0000004000207824 */ /* 0x000fc400078e00ff */
[----:B------:R-:W-:-:S04]  /*6800*/  IMAD.WIDE R34, R34, 0x2, R24 ;  /* 0x0000000222227825 */ /* 0x000fc800078e0218 */
[----:B------:R-:W-:Y:S01]  /*6810*/  IMAD.WIDE R32, R32, 0x2, R24 ;  /* 0x0000000220207825 */ /* 0x000fe200078e0218 */
[----:B------:R-:W-:Y:S01]  /*6820*/  HMMA.16816.F32 R44, R124, R186, R44 ;  /* 0x000000ba7c2c723c */ /* 0x000fe2000000182c */
[----:B------:R-:W-:Y:S04]  /*6830*/  STG.E.U16 [R34.64], R219 ;  /* 0x000000db22007986 */ /* 0x000fe8000c10151c */
[----:B------:R-:W-:Y:S03]  /*6840*/  STG.E.U16 [R34.64+0x2], R216 ;  /* 0x000002d822007986 */ /* 0x000fe6000c10151c */
[C---:B------:R-:W-:Y:S01]  /*6850*/  HMMA.16816.F32 R140, R128.reuse, R178, R140 ;  /* 0x000000b2808c723c */ /* 0x040fe2000000188c */
[----:B------:R1:W-:Y:S04]  /*6860*/  STG.E.U16 [R32.64], R235 ;  /* 0x000000eb20007986 */ /* 0x0003e8000c10151c */
[----:B------:R2:W-:Y:S03]  /*6870*/  STG.E.U16 [R32.64+0x2], R233 ;  /* 0x000002e920007986 */ /* 0x0005e6000c10151c */
[C---:B------:R-:W-:Y:S08]  /*6880*/  HMMA.16816.F32 R48, R128.reuse, R186, R48 ;  /* 0x000000ba8030723c */ /* 0x040ff00000001830 */
[C---:B------:R-:W-:Y:S08]  /*6890*/  HMMA.16816.F32 R64, R128.reuse, R66, R4 ;  /* 0x000000428040723c */ /* 0x040ff00000001804 */
[----:B------:R-:W-:Y:S01]  /*68a0*/  HMMA.16816.F32 R80, R128, R82, R172 ;  /* 0x000000528050723c */ /* 0x000fe200000018ac */
[----:B-1----:R-:W-:-:S07]  /*68b0*/  FADD.FTZ R235, R29, R20 ;  /* 0x000000141deb7221 */ /* 0x002fce0000010000 */
[----:B------:R-:W-:Y:S01]  /*68c0*/  HMMA.16816.F32 R124, R124, R30, R8 ;  /* 0x0000001e7c7c723c */ /* 0x000fe20000001808 */
[----:B------:R-:W-:-:S04]  /*68d0*/  FADD.FTZ R235, R184, R235 ;  /* 0x000000ebb8eb7221 */ /* 0x000fc80000010000 */
[----:B------:R-:W-:-:S03]  /*68e0*/  FADD.FTZ R235, R251, R235 ;  /* 0x000000ebfbeb7221 */ /* 0x000fc60000010000 */
[----:B------:R-:W-:Y:S01]  /*68f0*/  HMMA.16816.F32 R128, R128, R30, R12 ;  /* 0x0000001e8080723c */ /* 0x000fe2000000180c */
[----:B------:R-:W-:-:S06]  /*6900*/  FADD.FTZ R235, R250, R235 ;  /* 0x000000ebfaeb7221 */ /* 0x000fcc0000010000 */
[----:B------:R-:W-:Y:S02]  /*6910*/  IMAD R30, R0, 0x48, RZ ;  /* 0x00000048001e7824 */ /* 0x000fe400078e02ff */
[----:B------:R-:W-:Y:S02]  /*6920*/  FADD.FTZ R0, R28, R18 ;  /* 0x000000121c007221 */ /* 0x000fe40000010000 */
[----:B------:R-:W-:-:S04]  /*6930*/  IMAD.WIDE R30, R30, 0x2, R24 ;  /* 0x000000021e1e7825 */ /* 0x000fc800078e0218 */
[----:B------:R-:W-:Y:S01]  /*6940*/  FADD.FTZ R0, R181, R0 ;  /* 0x00000000b5007221 */ /* 0x000fe20000010000 */
[----:B------:R2:W-:Y:S03]  /*6950*/  STG.E.U16 [R30.64], R234 ;  /* 0x000000ea1e007986 */ /* 0x0005e6000c10151c */
[----:B------:R-:W-:Y:S01]  /*6960*/  FADD.FTZ R0, R177, R0 ;  /* 0x00000000b1007221 */ /* 0x000fe20000010000 */
[----:B------:R2:W-:Y:S03]  /*6970*/  STG.E.U16 [R30.64+0x2], R236 ;  /* 0x000002ec1e007986 */ /* 0x0005e6000c10151c */
[----:B------:R-:W-:Y:S01]  /*6980*/  FADD.FTZ R244, R189, R0 ;  /* 0x00000000bdf47221 */ /* 0x000fe20000010000 */
[----:B------:R2:W-:Y:S04]  /*6990*/  STG.E.U16 [R24.64+0x10], R220 ;  /* 0x000010dc18007986 */ /* 0x0005e8000c10151c */
        /* <DEDUP_REMOVED lines=22> */
[----:B------:R2:W-:Y:S01]  /*6b00*/  STG.E.U16 [R30.64+0x32], R221 ;  /* 0x000032dd1e007986 */ /* 0x0005e2000c10151c */
[----:B------:R-:W-:Y:S05]  /*6b10*/  @!P0 BRA `(.L_x_1258) ;  /* 0x0001474000008947 */ /* 0x000fea0003800000 */
[----:B------:R-:W3:Y:S01]  /*6b20*/  LDL.64 R184, [R1+0xa8] ;  /* 0x0000a80001b87983 */ /* 0x000ee20000100a00 */
[----:B------:R-:W-:-:S04]  /*6b30*/  DEPBAR.LE SB0, 0x0 ;  /* 0x000080000000791a */ /* 0x000fc80000000000 */
[----:B------:R-:W4:Y:S04]  /*6b40*/  LDL R177, [R1+0xb8] ;  /* 0x0000b80001b17983 */ /* 0x000f280000100800 */
[----:B------:R-:W5:Y:S01]  /*6b50*/  LDL.64 R188, [R1+0xe0] ;  /* 0x0000e00001bc7983 */ /* 0x000f620000100a00 */
[----:B------:R-:W-:Y:S02]  /*6b60*/  UIADD3 UR31, UR30, -0x2, URZ ;  /* 0xfffffffe1e1f7890 */ /* 0x000fe4000fffe03f */
[----:B------:R-:W-:Y:S01]  /*6b70*/  UISETP.GE.AND UP0, UPT, UR30, 0x3, UPT ;  /* 0x000000031e00788c */ /* 0x000fe2000bf06270 */
[----:B------:R-:W1:Y:S01]  /*6b80*/  S2R R29, SR_TID.X ;  /* 0x00000000001d7919 */ /* 0x000e620000002100 */
[----:B------:R-:W-:Y:S02]  /*6b90*/  USHF.R.S32.HI UR36, URZ, 0x1f, UR31 ;  /* 0x0000001f3f247899 */ /* 0x000fe4000801141f */
[----:B------:R-:W-:Y:S01]  /*6ba0*/  UIMAD UR34, UR20, UR31, URZ ;  /* 0x0000001f142272a4 */ /* 0x000fe2000f8e023f */
[----:B------:R-:W-:-:S03]  /*6bb0*/  IMAD.U32 R2, RZ, RZ, UR31 ;  /* 0x0000001fff027e24 */ /* 0x000fc6000f8e00ff */
[----:B------:R-:W-:Y:S01]  /*6bc0*/  UIMAD UR34, UR36, UR21, UR34 ;  /* 0x00000015242272a4 */ /* 0x000fe2000f8e0222 */
[----:B-1----:R-:W-:-:S05]  /*6bd0*/  IMAD.SHL.U32 R29, R29, 0x2, RZ ;  /* 0x000000021d1d7824 */ /* 0x002fca00078e00ff */
[----:B------:R-:W-:Y:S01]  /*6be0*/  LOP3.LUT R29, R29, 0x6, RZ, 0xc0, !PT ;  /* 0x000000061d1d7812 */ /* 0x000fe200078ec0ff */
[----:B------:R-:W-:Y:S01]  /*6bf0*/  BAR.SYNC.DEFER_BLOCKING 0x0 ;  /* 0x0000000000007b1d */ /* 0x000fe20000010000 */
[----:B---3--:R-:W-:Y:S02]  /*6c00*/  ISETP.GE.AND P3, PT, R184, c[0x0][0x220], PT ;  /* 0x00008800b8007a0c */ /* 0x008fe40003f66270 */
[----:B----4-:R-:W-:Y:S01]  /*6c10*/  ISETP.GE.AND P2, PT, R177, c[0x0][0x220], PT ;  /* 0x00008800b1007a0c */ /* 0x010fe20003f46270 */
[----:B-----5:R-:W-:-:S10]  /*6c20*/  IMAD.WIDE.U32 R2, R2, UR21, R188 ;  /* 0x0000001502027c25 */ /* 0x020fd4000f8e00bc */
        /* <DEDUP_REMOVED lines=24> */
[C---:B------:R-:W-:Y:S02]  /*6db0*/  IADD3 R2, R0.reuse, 0x1, RZ ;  /* 0x0000000100027810 */ /* 0x040fe40007ffe0ff */
[----:B------:R-:W-:Y:S01]  /*6dc0*/  @!PT LDS RZ, [RZ] ;  /* 0x00000000fffff984 */ /* 0x000fe20000000800 */
[----:B------:R-:W-:Y:S01]  /*6dd0*/  @!PT LDS RZ, [RZ] ;  /* 0x00000000fffff984 */ /* 0x000fe20000000800 */
[----:B------:R-:W-:Y:S01]  /*6de0*/  @!PT LDS RZ, [RZ] ;  /* 0x00000000fffff984 */ /* 0x000fe20000000800 */
[----:B------:R1:W-:Y:S01]  /*6df0*/  @!P3 LDGSTS.E.BYPASS.LTC128B.128 [R212+0xa800], [R8.64] ;  /* 0x0a80000008d4bfae */ /* 0x0003e2000b901d5c */
[----:B------:R-:W-:Y:S02]  /*6e00*/  IADD3 R3, R0, 0x8, RZ ;  /* 0x0000000800037810 */ /* 0x000fe40007ffe0ff */
[C---:B------:R-:W-:Y:S01]  /*6e10*/  ISETP.GE.AND P4, PT, R2.reuse, R136, PT ;  /* 0x000000880200720c */ /* 0x040fe20003f86270 */
[----:B------:R-:W-:Y:S01]  /*6e20*/  @P2 STS.128 [R212+0xb800], RZ ;  /* 0x00b800ffd4002388 */ /* 0x000fe20000000c00 */
[C---:B------:R-:W-:Y:S02]  /*6e30*/  ISETP.GE.AND P1, PT, R2.reuse, R137, PT ;  /* 0x000000890200720c */ /* 0x040fe40003f26270 */
[C---:B------:R-:W-:Y:S01]  /*6e40*/  ISETP.GE.AND P0, PT, R2.reuse, R139, PT ;  /* 0x0000008b0200720c */ /* 0x040fe20003f06270 */
[----:B------:R-:W-:Y:S01]  /*6e50*/  @!PT LDS RZ, [RZ] ;  /* 0x00000000fffff984 */ /* 0x000fe20000000800 */
[----:B------:R-:W-:Y:S01]  /*6e60*/  @!PT LDS RZ, [RZ] ;  /* 0x00000000fffff984 */ /* 0x000fe20000000800 */
[----:B------:R-:W-:Y:S01]  /*6e70*/  @!PT LDS RZ, [RZ] ;  /* 0x00000000fffff984 */ /* 0x000fe20000000800 */
[----:B------:R3:W-:Y:S01]  /*6e80*/  @!P2 LDGSTS.E.BYPASS.LTC128B.128 [R212+0xb800], [R4.64+0x80] ;  /* 0x0b80008004d4afae */ /* 0x0007e2000b901d5c */
[----:B------:R-:W-:-:S02]  /*6e90*/  ISETP.GE.AND P6, PT, R2, R138, PT ;  /* 0x0000008a0200720c */ /* 0x000fc40003fc6270 */
[----:B------:R-:W-:Y:S01]  /*6ea0*/  ISETP.GE.AND P5, PT, R3, R136, PT ;  /* 0x000000880300720c */ /* 0x000fe20003fa6270 */
        /* <DEDUP_REMOVED lines=9> */
[----:B--2-4-:R-:W-:Y:S08]  /*6f40*/  HMMA.16816.F32 R196, R12, R176, RZ ;  /* 0x000000b00cc4723c */ /* 0x014ff000000018ff */
[C---:B-1----:R-:W-:Y:S08]  /*6f50*/  HMMA.16816.F32 R184, R8.reuse, R172, RZ ;  /* 0x000000ac08b8723c */ /* 0x042ff000000018ff */
[C---:B------:R-:W-:Y:S08]  /*6f60*/  HMMA.16816.F32 R188, R8.reuse, R178, RZ ;  /* 0x000000b208bc723c */ /* 0x040ff000000018ff */
[C---:B------:R-:W-:Y:S08]  /*6f70*/  HMMA.16816.F32 R192, R8.reuse, R176, RZ ;  /* 0x000000b008c0723c */ /* 0x040ff000000018ff */
[----:B------:R-:W-:Y:S08]  /*6f80*/  HMMA.16816.F32 R8, R8, R174, RZ ;  /* 0x000000ae0808723c */ /* 0x000ff000000018ff */
[----:B------:R-:W-:Y:S08]  /*6f90*/  HMMA.16816.F32 R176, R12, R178, RZ ;  /* 0x000000b20cb0723c */ /* 0x000ff000000018ff */
[C---:B---3--:R-:W-:Y:S08]  /*6fa0*/  HMMA.16816.F32 R224, R4.reuse, R180, R184 ;  /* 0x000000b404e0723c */ /* 0x048ff000000018b8 */
[----:B------:R-:W-:Y:S08]  /*6fb0*/  HMMA.16816.F32 R228, R4, R22, R188 ;  /* 0x0000001604e4723c */ /* 0x000ff000000018bc */
[C---:B------:R-:W-:Y:S08]  /*6fc0*/  HMMA.16816.F32 R188, R12.reuse, R172, RZ ;  /* 0x000000ac0cbc723c */ /* 0x040ff000000018ff */
[----:B------:R-:W-:Y:S01]  /*6fd0*/  HMMA.16816.F32 R184, R12, R174, RZ ;  /* 0x000000ae0cb8723c */ /* 0x000fe200000018ff */
[----:B------:R-:W-:Y:S07]  /*6fe0*/  LDSM.16.M88.4 R12, [R209+0x8000] ;  /* 0x00800000d10c783b */ /* 0x000fee0000000200 */
[C---:B------:R-:W-:Y:S08]  /*6ff0*/  HMMA.16816.F32 R248, R4.reuse, R20, R192 ;  /* 0x0000001404f8723c */ /* 0x040ff000000018c0 */
[----:B------:R-:W-:Y:S01]  /*7000*/  HMMA.16816.F32 R216, R4, R182, R8 ;  /* 0x000000b604d8723c */ /* 0x000fe20000001808 */
[----:B------:R-:W1:Y:S04]  /*7010*/  LDSM.16.M88.4 R4, [R210+0x2000] ;  /* 0x00200000d204783b */ /* 0x000e680000000200 */
[----:B------:R-:W-:Y:S03]  /*7020*/  LDSM.16.M88.4 R8, [R210] ;  /* 0x00000000d208783b */ /* 0x000fe60000000200 */
[C---:B-----5:R-:W-:Y:S08]  /*7030*/  HMMA.16816.F32 R172, R16.reuse, R20, R196 ;  /* 0x0000001410ac723c */ /* 0x060ff000000018c4 */
[C---:B------:R-:W-:Y:S01]  /*7040*/  HMMA.16816.F32 R176, R16.reuse, R22, R176 ;  /* 0x0000001610b0723c */ /* 0x040fe200000018b0 */
[----:B------:R-:W2:Y:S07]  /*7050*/  LDSM.16.M88.4 R20, [R209+0x8800] ;  /* 0x00880000d114783b */ /* 0x000eae0000000200 */
[C---:B------:R-:W-:Y:S08]  /*7060*/  HMMA.16816.F32 R220, R16.reuse, R180, R188 ;  /* 0x000000b410dc723c */ /* 0x040ff000000018bc */
[----:B------:R-:W-:Y:S01]  /*7070*/  HMMA.16816.F32 R192, R16, R182, R184 ;  /* 0x000000b610c0723c */ /* 0x000fe200000018b8 */
[----:B------:R-:W-:Y:S07]  /*7080*/  LDSM.16.M88.4 R16, [R207] ;  /* 0x00000000cf10783b */ /* 0x000fee0000000200 */
[C---:B-1----:R-:W-:Y:S08]  /*7090*/  HMMA.16816.F32 R188, R4.reuse, R12, R248 ;  /* 0x0000000c04bc723c */ /* 0x042ff000000018f8 */
[C---:B------:R-:W-:Y:S08]  /*70a0*/  HMMA.16816.F32 R196, R4.reuse, R14, R228 ;  /* 0x0000000e04c4723c */ /* 0x040ff000000018e4 */
[C---:B--2---:R-:W-:Y:S08]  /*70b0*/  HMMA.16816.F32 R224, R4.reuse, R20, R224 ;  /* 0x0000001404e0723c */ /* 0x044ff000000018e0 */
[----:B------:R-:W-:Y:S01]  /*70c0*/  HMMA.16816.F32 R184, R4, R22, R216 ;  /* 0x0000001604b8723c */ /* 0x000fe200000018d8 */
[----:B------:R-:W1:Y:S07]  /*70d0*/  LDSM.16.M88.4 R4, [R208+0x2000] ;  /* 0x00200000d004783b */ /* 0x000e6e0000000200 */
[C---:B------:R-:W-:Y:S01]  /*70e0*/  HMMA.16816.F32 R180, R8.reuse, R12, R172 ;  /* 0x0000000c08b4723c */ /* 0x040fe200000018ac */
[----:B------:R-:W2:Y:S07]  /*70f0*/  LDSM.16.M88.4 R172, [R207+0x800] ;  /* 0x00080000cfac783b */ /* 0x000eae0000000200 */
[C---:B------:R-:W-:Y:S01]  /*7100*/  HMMA.16816.F32 R176, R8.reuse, R14, R176 ;  /* 0x0000000e08b0723c */ /* 0x040fe200000018b0 */
[----:B------:R-:W3:Y:S07]  /*7110*/  LDSM.16.M88.4 R12, [R208] ;  /* 0x00000000d00c783b */ /* 0x000eee0000000200 */
[C---:B------:R-:W-:Y:S08]  /*7120*/  HMMA.16816.F32 R216, R8.reuse, R20, R220 ;  /* 0x0000001408d8723c */ /* 0x040ff000000018dc */
[----:B------:R-:W-:Y:S01]  /*7130*/  HMMA.16816.F32 R192, R8, R22, R192 ;  /* 0x0000001608c0723c */ /* 0x000fe200000018c0 */
[----:B------:R-:W-:Y:S04]  /*7140*/  LDSM.16.M88.4 R20, [R200+0x9800] ;  /* 0x00980000c814783b */ /* 0x000fe80000000200 */
[----:B------:R-:W-:Y:S03]  /*7150*/  LDSM.16.M88.4 R8, [R202+0x4000] ;  /* 0x00400000ca08783b */ /* 0x000fe60000000200 */
[C---:B-1----:R-:W-:Y:S08]  /*7160*/  HMMA.16816.F32 R188, R4.reuse, R16, R188 ;  /* 0x0000001004bc723c */ /* 0x042ff000000018bc */
[C---:B------:R-:W-:Y:S08]  /*7170*/  HMMA.16816.F32 R196, R4.reuse, R18, R196 ;  /* 0x0000001204c4723c */ /* 0x040ff000000018c4 */
[C---:B--2---:R-:W-:Y:S08]  /*7180*/  HMMA.16816.F32 R220, R4.reuse, R172, R224 ;  /* 0x000000ac04dc723c */ /* 0x044ff000000018e0 */
[----:B------:R-:W-:Y:S01]  /*7190*/  HMMA.16816.F32 R184, R4, R174, R184 ;  /* 0x000000ae04b8723c */ /* 0x000fe200000018b8 */
[----:B------:R-:W1:Y:S07]  /*71a0*/  LDSM.16.M88.4 R4, [R202+0x6000] ;  /* 0x00600000ca04783b */ /* 0x000e6e0000000200 */
[C---:B---3--:R-:W-:Y:S08]  /*71b0*/  HMMA.16816.F32 R180, R12.reuse, R16, R180 ;  /* 0x000000100cb4723c */ /* 0x048ff000000018b4 */
[C---:B------:R-:W-:Y:S01]  /*71c0*/  HMMA.16816.F32 R176, R12.reuse, R18, R176 ;  /* 0x000000120cb0723c */ /* 0x040fe200000018b0 */
[----:B------:R-:W2:Y:S07]  /*71d0*/  LDSM.16.M88.4 R16, [R200+0x9000] ;  /* 0x00900000c810783b */ /* 0x000eae0000000200 */
[C---:B------:R-:W-:Y:S08]  /*71e0*/  HMMA.16816.F32 R224, R12.reuse, R172, R216 ;  /* 0x000000ac0ce0723c */ /* 0x040ff000000018d8 */
[----:B------:R-:W-:Y:S01]  /*71f0*/  HMMA.16816.F32 R216, R12, R174, R192 ;  /* 0x000000ae0cd8723c */ /* 0x000fe200000018c0 */
[----:B------:R-:W-:Y:S07]  /*7200*/  LDSM.16.M88.4 R12, [R211+0x1000] ;  /* 0x00100000d30c783b */ /* 0x000fee0000000200 */
[C---:B-1----:R-:W-:Y:S08]  /*7210*/  HMMA.16816.F32 R220, R4.reuse, R20, R220 ;  /* 0x0000001404dc723c */ /* 0x042ff000000018dc */
[C---:B------:R-:W-:Y:S08]  /*7220*/  HMMA.16816.F32 R184, R4.reuse, R22, R184 ;  /* 0x0000001604b8723c */ /* 0x040ff000000018b8 */
[C---:B--2---:R-:W-:Y:S08]  /*7230*/  HMMA.16816.F32 R192, R4.reuse, R16, R188 ;  /* 0x0000001004c0723c */ /* 0x044ff000000018bc */
[-C--:B------:R-:W-:Y:S01]  /*7240*/  HMMA.16816.F32 R188, R4, R18.reuse, R196 ;  /* 0x0000001204bc723c */ /* 0x080fe200000018c4 */
[----:B------:R-:W1:Y:S07]  /*7250*/  LDSM.16.M88.4 R4, [R204+0x6000] ;  /* 0x00600000cc04783b */ /* 0x000e6e0000000200 */
[C---:B------:R-:W-:Y:S01]  /*7260*/  HMMA.16816.F32 R172, R8.reuse, R18, R176 ;  /* 0x0000001208ac723c */ /* 0x040fe200000018b0 */
[----:B------:R-:W2:Y:S07]  /*7270*/  LDSM.16.M88.4 R176, [R211+0x1800] ;  /* 0x00180000d3b0783b */ /* 0x000eae0000000200 */
[C---:B------:R-:W-:Y:S01]  /*7280*/  HMMA.16816.F32 R180, R8.reuse, R16, R180 ;  /* 0x0000001008b4723c */ /* 0x040fe200000018b4 */
[----:B------:R-:W3:Y:S07]  /*7290*/  LDSM.16.M88.4 R16, [R204+0x4000] ;  /* 0x00400000cc10783b */ /* 0x000eee0000000200 */
[C---:B------:R-:W-:Y:S08]  /*72a0*/  HMMA.16816.F32 R224, R8.reuse, R20, R224 ;  /* 0x0000001408e0723c */ /* 0x040ff000000018e0 */
[----:B------:R-:W-:Y:S01]  /*72b0*/  HMMA.16816.F32 R216, R8, R22, R216 ;  /* 0x0000001608d8723c */ /* 0x000fe200000018d8 */
[----:B------:R-:W-:Y:S07]  /*72c0*/  LDSM.16.M88.4 R8, [R209+0x9000] ;  /* 0x00900000d108783b */ /* 0x000fee0000000200 */
[C---:B-1----:R-:W-:Y:S08]  /*72d0*/  HMMA.16816.F32 R196, R4.reuse, R12, R192 ;  /* 0x0000000c04c4723c */ /* 0x042ff000000018c0 */
[C---:B------:R-:W-:Y:S08]  /*72e0*/  HMMA.16816.F32 R192, R4.reuse, R14, R188 ;  /* 0x0000000e04c0723c */ /* 0x040ff000000018bc */
[C---:B--2---:R-:W-:Y:S08]  /*72f0*/  HMMA.16816.F32 R188, R4.reuse, R176, R220 ;  /* 0x000000b004bc723c */ /* 0x044ff000000018dc */
[----:B------:R-:W-:Y:S01]  /*7300*/  HMMA.16816.F32 R184, R4, R178, R184 ;  /* 0x000000b204b8723c */ /* 0x000fe200000018b8 */
[----:B------:R-:W1:Y:S07]  /*7310*/  LDSM.16.M88.4 R4, [R210+0x6000] ;  /* 0x00600000d204783b */ /* 0x000e6e0000000200 */
[C---:B---3--:R-:W-:Y:S01]  /*7320*/  HMMA.16816.F32 R20, R16.reuse, R14, R172 ;  /* 0x0000000e1014723c */ /* 0x048fe200000018ac */
        /* <DEDUP_REMOVED lines=11> */
[C---:B---3--:R-:W-:Y:S08]  /*73e0*/  HMMA.16816.F32 R184, R12.reuse, R8, R180 ;  /* 0x000000080cb8723c */ /* 0x048ff000000018b4 */
[----:B------:R-:W-:Y:S01]  /*73f0*/  HMMA.16816.F32 R180, R12, R10, R20 ;  /* 0x0000000a0cb4723c */ /* 0x000fe20000001814 */
[----:B------:R-:W2:Y:S04]  /*7400*/  LDSM.16.M88.4 R20, [R207+0x1800] ;  /* 0x00180000cf14783b */ /* 0x000ea80000000200 */
[----:B------:R-:W3:Y:S01]  /*7410*/  LDSM.16.M88.4 R8, [R208+0x4000] ;  /* 0x00400000d008783b */ /* 0x000ee20000000200 */
[----:B------:R-:W-:-:S04]  /*7420*/  DEPBAR.LE SB0, 0x0 ;  /* 0x000080000000791a */ /* 0x000fc80000000000 */
[C---:B------:R-:W-:Y:S08]  /*7430*/  HMMA.16816.F32 R176, R12.reuse, R172, R224 ;  /* 0x000000ac0cb0723c */ /* 0x040ff000000018e0 */
[----:B------:R-:W-:Y:S08]  /*7440*/  HMMA.16816.F32 R12, R12, R174, R220 ;  /* 0x000000ae0c0c723c */ /* 0x000ff000000018dc */
[C---:B-1----:R-:W-:Y:S08]  /*7450*/  HMMA.16816.F32 R220, R4.reuse, R16, R216 ;  /* 0x0000001004dc723c */ /* 0x042ff000000018d8 */
[C---:B------:R-:W-:Y:S08]  /*7460*/  HMMA.16816.F32 R172, R4.reuse, R18, R196 ;  /* 0x0000001204ac723c */ /* 0x040ff000000018c4 */
[----:B--2---:R-:W-:Y:S08]  /*7470*/  HMMA.16816.F32 R216, R4, R20, R192 ;  /* 0x0000001404d8723c */ /* 0x004ff000000018c0 */
[----:B---3--:R-:W-:Y:S08]  /*7480*/  HMMA.16816.F32 R192, R8, R16, R184 ;  /* 0x0000001008c0723c */ /* 0x008ff000000018b8 */
[----:B------:R-:W-:Y:S01]  /*7490*/  HMMA.16816.F32 R224, R4, R22, R188 ;  /* 0x0000001604e0723c */ /* 0x000fe200000018bc */
[----:B------:R-:W1:Y:S07]  /*74a0*/  I2F R4, R2 ;  /* 0x0000000200047306 */ /* 0x000e6e0000201400 */
[C---:B------:R-:W-:Y:S01]  /*74b0*/  HMMA.16816.F32 R16, R8.reuse, R18, R180 ;  /* 0x000000120810723c */ /* 0x040fe200000018b4 */
[----:B------:R-:W2:Y:S07]  /*74c0*/  I2F R6, R3 ;  /* 0x0000000300067306 */ /* 0x000eae0000201400 */
[----:B------:R-:W-:Y:S01]  /*74d0*/  HMMA.16816.F32 R188, R8, R20, R176 ;  /* 0x0000001408bc723c */ /* 0x000fe200000018b0 */
[----:B-1----:R-:W-:Y:S01]  /*74e0*/  FFMA.FTZ R5, R4, UR26, R193 ;  /* 0x0000001a04057c23 */ /* 0x002fe200080100c1 */
[----:B------:R-:W-:Y:S01]  /*74f0*/  IADD3 R2, R0, 0x9, RZ ;  /* 0x0000000900027810 */ /* 0x000fe20007ffe0ff */
[----:B------:R-:W-:-:S03]  /*7500*/  FFMA.FTZ R7, R4, UR26, R195 ;  /* 0x0000001a04077c23 */ /* 0x000fc600080100c3 */
[----:B------:R-:W-:Y:S02]  /*7510*/  FSEL R186, R5, -INF , !P4 ;  /* 0xff80000005ba7808 */ /* 0x000fe40006000000 */
[----:B------:R-:W-:Y:S01]  /*7520*/  HMMA.16816.F32 R196, R8, R22, R12 ;  /* 0x0000001608c4723c */ /* 0x000fe2000000180c */
[----:B------:R-:W-:Y:S01]  /*7530*/  FSEL R180, R7, -INF , !P1 ;  /* 0xff80000007b47808 */ /* 0x000fe20004800000 */
[----:B------:R-:W1:Y:S01]  /*7540*/  I2F R5, R2 ;  /* 0x0000000200057306 */ /* 0x000e620000201400 */
[----:B------:R-:W-:Y:S01]  /*7550*/  BAR.SYNC.DEFER_BLOCKING 0x0 ;  /* 0x0000000000007b1d */ /* 0x000fe20000010000 */
[C---:B------:R-:W-:Y:S02]  /*7560*/  ISETP.GE.AND P4, PT, R3.reuse, R137, PT ;  /* 0x000000890300720c */ /* 0x040fe40003f86270 */
[C---:B------:R-:W-:Y:S01]  /*7570*/  ISETP.GE.AND P1, PT, R3.reuse, R139, PT ;  /* 0x0000008b0300720c */ /* 0x040fe20003f26270 */
[C---:B------:R-:W-:Y:S02]  /*7580*/  FFMA.FTZ R8, R4.reuse, UR26, R221 ;  /* 0x0000001a04087c23 */ /* 0x040fe400080100dd */
[----:B------:R-:W-:Y:S01]  /*7590*/  FFMA.FTZ R9, R4, UR26, R223 ;  /* 0x0000001a04097c23 */ /* 0x000fe200080100df */
[----:B------:R-:W-:Y:S01]  /*75a0*/  IADD3 R4, R0, 0x10, RZ ;  /* 0x0000001000047810 */ /* 0x000fe20007ffe0ff */
[----:B--2---:R-:W-:Y:S01]  /*75b0*/  FFMA.FTZ R7, R6, UR26, R18 ;  /* 0x0000001a06077c23 */ /* 0x004fe20008010012 */
[----:B------:R-:W-:Y:S01]  /*75c0*/  FSEL R184, R8, -INF , !P0 ;  /* 0xff80000008b87808 */ /* 0x000fe20004000000 */
[C---:B------:R-:W-:Y:S01]  /*75d0*/  FFMA.FTZ R8, R6.reuse, UR26, R172 ;  /* 0x0000001a06087c23 */ /* 0x040fe200080100ac */
[----:B------:R-:W-:Y:S01]  /*75e0*/  ISETP.GE.AND P0, PT, R3, R138, PT ;  /* 0x0000008a0300720c */ /* 0x000fe20003f06270 */
[----:B------:R-:W-:Y:S01]  /*75f0*/  FFMA.FTZ R3, R6, UR26, R16 ;  /* 0x0000001a06037c23 */ /* 0x000fe20008010010 */
[----:B------:R-:W-:-:S02]  /*7600*/  FSEL R183, R9, -INF , !P6 ;  /* 0xff80000009b77808 */ /* 0x000fc40007000000 */
[----:B------:R-:W-:Y:S01]  /*7610*/  FSEL R177, R7, -INF , !P4 ;  /* 0xff80000007b17808 */ /* 0x000fe20006000000 */
[----:B-1----:R-:W-:Y:S01]  /*7620*/  FFMA.FTZ R7, R5, UR26, R17 ;  /* 0x0000001a05077c23 */ /* 0x002fe20008010011 */
[----:B------:R-:W-:Y:S01]  /*7630*/  FSEL R185, R3, -INF , !P5 ;  /* 0xff80000003b97808 */ /* 0x000fe20006800000 */
[C---:B------:R-:W-:Y:S01]  /*7640*/  FFMA.FTZ R9, R5.reuse, UR26, R173 ;  /* 0x0000001a05097c23 */ /* 0x040fe200080100ad */
[----:B------:R-:W-:Y:S01]  /*7650*/  FSEL R182, R8, -INF , !P1 ;  /* 0xff80000008b67808 */ /* 0x000fe20004800000 */
[C---:B------:R-:W-:Y:S01]  /*7660*/  FFMA.FTZ R8, R5.reuse, UR26, R19 ;  /* 0x0000001a05087c23 */ /* 0x040fe20008010013 */
[C---:B------:R-:W-:Y:S01]  /*7670*/  ISETP.GE.AND P6, PT, R2.reuse, R136, PT ;  /* 0x000000880200720c */ /* 0x040fe20003fc6270 */
[----:B------:R-:W-:Y:S01]  /*7680*/  FFMA.FTZ R10, R5, UR26, R175 ;  /* 0x0000001a050a7c23 */ /* 0x000fe200080100af */
[C---:B------:R-:W-:Y:S02]  /*7690*/  ISETP.GE.AND P5, PT, R2.reuse, R137, PT ;  /* 0x000000890200720c */ /* 0x040fe40003fa6270 */
[----:B------:R-:W-:-:S02]  /*76a0*/  ISETP.GE.AND P4, PT, R2, R139, PT ;  /* 0x0000008b0200720c */ /* 0x000fc40003f86270 */
[----:B------:R-:W-:Y:S01]  /*76b0*/  ISETP.GE.AND P1, PT, R2, R138, PT ;  /* 0x0000008a0200720c */ /* 0x000fe20003f26270 */
[----:B------:R-:W-:Y:S01]  /*76c0*/  FFMA.FTZ R2, R6, UR26, R174 ;  /* 0x0000001a06027c23 */ /* 0x000fe200080100ae */
[----:B------:R-:W-:Y:S01]  /*76d0*/  IADD3 R3, R0, 0x11, RZ ;  /* 0x0000001100037810 */ /* 0x000fe20007ffe0ff */
[----:B------:R-:W1:Y:S01]  /*76e0*/  I2F R6, R4 ;  /* 0x0000000400067306 */ /* 0x000e620000201400 */
[----:B------:R-:W-:Y:S02]  /*76f0*/  FSEL R181, R7, -INF , !P6 ;  /* 0xff80000007b57808 */ /* 0x000fe40007000000 */
[----:B------:R-:W-:Y:S02]  /*7700*/  FSEL R179, R2, -INF , !P0 ;  /* 0xff80000002b37808 */ /* 0x000fe40004000000 */
[----:B------:R-:W-:Y:S02]  /*7710*/  FSEL R172, R8, -INF , !P5 ;  /* 0xff80000008ac7808 */ /* 0x000fe40006800000 */
[----:B------:R-:W-:Y:S01]  /*7720*/  FSEL R175, R9, -INF , !P4 ;  /* 0xff80000009af7808 */ /* 0x000fe20006000000 */
[----:B------:R-:W2:Y:S01]  /*7730*/  I2F R5, R3 ;  /* 0x0000000300057306 */ /* 0x000ea20000201400 */
[----:B------:R-:W-:-:S02]  /*7740*/  ISETP.GE.AND P0, PT, R4, R136, PT ;  /* 0x000000880400720c */ /* 0x000fc40003f06270 */
[C---:B------:R-:W-:Y:S02]  /*7750*/  ISETP.GE.AND P6, PT, R4.reuse, R137, PT ;  /* 0x000000890400720c */ /* 0x040fe40003fc6270 */
[C---:B------:R-:W-:Y:S02]  /*7760*/  ISETP.GE.AND P5, PT, R4.reuse, R139, PT ;  /* 0x0000008b0400720c */ /* 0x040fe40003fa6270 */
[----:B------:R-:W-:Y:S01]  /*7770*/  ISETP.GE.AND P4, PT, R4, R138, PT ;  /* 0x0000008a0400720c */ /* 0x000fe20003f86270 */
[----:B-1----:R-:W-:Y:S01]  /*7780*/  FFMA.FTZ R4, R6, UR26, R188 ;  /* 0x0000001a06047c23 */ /* 0x002fe200080100bc */
[----:B------:R-:W-:Y:S01]  /*7790*/  IADD3 R2, R0, 0x18, RZ ;  /* 0x0000001800027810 */ /* 0x000fe20007ffe0ff */
[----:B------:R-:W-:Y:S01]  /*77a0*/  FFMA.FTZ R7, R6, UR26, R190 ;  /* 0x0000001a06077c23 */ /* 0x000fe200080100be */
[----:B------:R-:W-:Y:S01]  /*77b0*/  FSEL R176, R10, -INF , !P1 ;  /* 0xff8000000ab07808 */ /* 0x000fe20004800000 */
[----:B------:R-:W-:Y:S01]  /*77c0*/  FFMA.FTZ R8, R6, UR26, R216 ;  /* 0x0000001a06087c23 */ /* 0x000fe200080100d8 */
[----:B------:R-:W-:Y:S01]  /*77d0*/  FSEL R178, R4, -INF , !P0 ;  /* 0xff80000004b27808 */ /* 0x000fe20004000000 */
[----:B------:R-:W-:Y:S01]  /*77e0*/  FFMA.FTZ R6, R6, UR26, R218 ;  /* 0x0000001a06067c23 */ /* 0x000fe200080100da */
[----:B------:R-:W1:Y:S01]  /*77f0*/  I2F R4, R2 ;  /* 0x0000000200047306 */ /* 0x000e620000201400 */
[----:B------:R-:W-:Y:S01]  /*7800*/  FSEL R27, R7, -INF , !P6 ;  /* 0xff800000071b7808 */ /* 0x000fe20007000000 */
[C---:B--2---:R-:W-:Y:S01]  /*7810*/  FFMA.FTZ R7, R5.reuse, UR26, R189 ;  /* 0x0000001a05077c23 */ /* 0x044fe200080100bd */
[----:B------:R-:W-:Y:S01]  /*7820*/  FSEL R174, R8, -INF , !P5 ;  /* 0xff80000008ae7808 */ /* 0x000fe20006800000 */
[----:B------:R-:W-:Y:S01]  /*7830*/  FFMA.FTZ R8, R5, UR26, R191 ;  /* 0x0000001a05087c23 */ /* 0x000fe200080100bf */
[----:B------:R-:W-:Y:S01]  /*7840*/  ISETP.GE.AND P1, PT, R3, R136, PT ;  /* 0x000000880300720c */ /* 0x000fe20003f26270 */
[----:B------:R-:W-:Y:S01]  /*7850*/  FFMA.FTZ R9, R5, UR26, R217 ;  /* 0x0000001a05097c23 */ /* 0x000fe200080100d9 */
[----:B------:R-:W-:Y:S01]  /*7860*/  ISETP.GE.AND P0, PT, R3, R137, PT ;  /* 0x000000890300720c */ /* 0x000fe20003f06270 */
[----:B------:R-:W-:Y:S01]  /*7870*/  FFMA.FTZ R10, R5, UR26, R219 ;  /* 0x0000001a050a7c23 */ /* 0x000fe200080100db */
[----:B------:R-:W-:-:S02]  /*7880*/  ISETP.GE.AND P6, PT, R3, R139, PT ;  /* 0x0000008b0300720c */ /* 0x000fc40003fc6270 */
[----:B------:R-:W-:Y:S02]  /*7890*/  ISETP.GE.AND P5, PT, R3, R138, PT ;  /* 0x0000008a0300720c */ /* 0x000fe40003fa6270 */
[----:B------:R-:W2:Y:S01]  /*78a0*/  I2F R3, R0 ;  /* 0x0000000000037306 */ /* 0x000ea20000201400 */
[----:B------:R-:W-:Y:S02]  /*78b0*/  FSEL R29, R6, -INF , !P4 ;  /* 0xff800000061d7808 */ /* 0x000fe40006000000 */
[----:B------:R-:W-:Y:S01]  /*78c0*/  FSEL R173, R7, -INF , !P1 ;  /* 0xff80000007ad7808 */ /* 0x000fe20004800000 */
[----:B-1----:R-:W-:Y:S01]  /*78d0*/  FFMA.FTZ R5, R4, UR26, R198 ;  /* 0x0000001a04057c23 */ /* 0x002fe200080100c6 */
[----:B------:R-:W-:Y:S01]  /*78e0*/  FSEL R21, R8, -INF , !P0 ;  /* 0xff80000008157808 */ /* 0x000fe20004000000 */
[----:B------:R-:W-:Y:S01]  /*78f0*/  FFMA.FTZ R6, R4, UR26, R224 ;  /* 0x0000001a04067c23 */ /* 0x000fe200080100e0 */
[----:B------:R-:W-:Y:S02]  /*7900*/  FSEL R23, R9, -INF , !P6 ;  /* 0xff80000009177808 */ /* 0x000fe40007000000 */
[----:B------:R-:W-:-:S02]  /*7910*/  ISETP.GE.AND P4, PT, R2, R136, PT ;  /* 0x000000880200720c */ /* 0x000fc40003f86270 */
[C---:B------:R-:W-:Y:S02]  /*7920*/  ISETP.GE.AND P1, PT, R2.reuse, R137, PT ;  /* 0x000000890200720c */ /* 0x040fe40003f26270 */
[C---:B------:R-:W-:Y:S02]  /*7930*/  ISETP.GE.AND P0, PT, R2.reuse, R139, PT ;  /* 0x0000008b0200720c */ /* 0x040fe40003f06270 */
[----:B------:R-:W-:Y:S01]  /*7940*/  ISETP.GE.AND P6, PT, R2, R138, PT ;  /* 0x0000008a0200720c */ /* 0x000fe20003fc6270 */
[----:B------:R-:W-:Y:S01]  /*7950*/  FFMA.FTZ R2, R4, UR26, R196 ;  /* 0x0000001a04027c23 */ /* 0x000fe200080100c4 */
[----:B------:R-:W-:Y:S01]  /*7960*/  FSEL R26, R10, -INF , !P5 ;  /* 0xff8000000a1a7808 */ /* 0x000fe20006800000 */
[----:B--2---:R-:W-:Y:S01]  /*7970*/  FFMA.FTZ R12, R3, UR26, R222 ;  /* 0x0000001a030c7c23 */ /* 0x004fe200080100de */
        /* <DEDUP_REMOVED lines=42> */
[C---:B------:R-:W-:Y:S02]  /*7c20*/  IADD3 R0, P4, R2.reuse, UR19, RZ ;  /* 0x0000001302007c10 */ /* 0x040fe4000ff9e0ff */
[C---:B------:R-:W-:Y:S02]  /*7c30*/  @!P3 LEA R8, P5, R2.reuse, c[0x0][0x168], 0x1 ;  /* 0x00005a000208ba11 */ /* 0x040fe400078a08ff */
[----:B------:R-:W-:Y:S02]  /*7c40*/  @!P2 LEA R4, P1, R2, c[0x0][0x168], 0x1 ;  /* 0x00005a000204aa11 */ /* 0x000fe400078208ff */
[----:B------:R-:W-:Y:S02]  /*7c50*/  IADD3.X R10, R3, UR18, RZ, P4, !PT ;  /* 0x00000012030a7c10 */ /* 0x000fe4000a7fe4ff */
[----:B------:R-:W-:-:S02]  /*7c60*/  @!P3 LEA R6, P4, R0, c[0x0][0x168], 0x1 ;  /* 0x00005a000006ba11 */ /* 0x000fc400078808ff */
        /* <DEDUP_REMOVED lines=25> */
.L_x_1261:
[----:B------:R-:W-:Y:S05]  /*7e00*/  BSYNC B0 ;  /* 0x0000000000007941 */ /* 0x000fea0003800000 */
.L_x_1260:
[----:B------:R-:W0:Y:S02]  /*7e10*/  LDGDEPBAR ;  /* 0x00000000000079af */ /* 0x000e240000000000 */
.L_x_1259:
[----:B------:R-:W3:Y:S04]  /*7e20*/  LDL.64 R230, [R1+0xf8] ;  /* 0x0000f80001e67983 */ /* 0x000ee80000100a00 */
[----:B------:R-:W4:Y:S01]  /*7e30*/  LDL.64 R228, [R1+0x10] ;  /* 0x0000100001e47983 */ /* 0x000f220000100a00 */
[----:B------:R-:W-:-:S04]  /*7e40*/  FMNMX.FTZ R0, R134, R11, !PT ;  /* 0x0000000b86007209 */ /* 0x000fc80007810000 */
[----:B------:R-:W-:-:S04]  /*7e50*/  FMNMX.FTZ R0, R180, R0, !PT ;  /* 0x00000000b4007209 */ /* 0x000fc80007810000 */
[----:B------:R-:W-:-:S04]  /*7e60*/  FMNMX.FTZ R0, R177, R0, !PT ;  /* 0x00000000b1007209 */ /* 0x000fc80007810000 */
        /* <DEDUP_REMOVED lines=11> */
[----:B------:R-:W-:-:S04]  /*7f20*/  FMNMX.FTZ R3, R174, R2, !PT ;  /* 0x00000002ae037209 */ /* 0x000fc80007810000 */
[----:B------:R-:W-:-:S04]  /*7f30*/  FMNMX.FTZ R3, R23, R3, !PT ;  /* 0x0000000317037209 */ /* 0x000fc80007810000 */
[----:B------:R-:W-:Y:S02]  /*7f40*/  FMNMX.FTZ R3, R22, R3, !PT ;  /* 0x0000000316037209 */ /* 0x000fe40007810000 */
[----:B------:R-:W-:Y:S01]  /*7f50*/  FMNMX.FTZ R2, R179, R4, !PT ;  /* 0x00000004b3027209 */ /* 0x000fe20007810000 */
[----:B------:R-:W1:Y:S01]  /*7f60*/  SHFL.BFLY PT, R5, R0, 0x2, 0x1f ;  /* 0x0c401f0000057f89 */ /* 0x000e6200000e0000 */
        /* <DEDUP_REMOVED lines=14> */
[----:B------:R-:W1:Y:S01]  /*8050*/  SHFL.BFLY PT, R187, R2, 0x2, 0x1f ;  /* 0x0c401f0002bb7f89 */ /* 0x000e6200000e0000 */
[----:B------:R-:W-:Y:S02]  /*8060*/  FMNMX.FTZ R5, R28, R4, !PT ;  /* 0x000000041c057209 */ /* 0x000fe40007810000 */
[----:B--2---:R-:W-:Y:S02]  /*8070*/  FMNMX.FTZ R4, R3, R10, !PT ;  /* 0x0000000a03047209 */ /* 0x004fe40007810000 */
[----:B------:R-:W-:-:S05]  /*8080*/  FMNMX.FTZ R3, R18, R5, !PT ;  /* 0x0000000512037209 */ /* 0x000fca0007810000 */
[----:B------:R-:W2:Y:S04]  /*8090*/  SHFL.BFLY PT, R10, R3, 0x2, 0x1f ;  /* 0x0c401f00030a7f89 */ /* 0x000ea800000e0000 */
[----:B------:R-:W2:Y:S04]  /*80a0*/  SHFL.BFLY PT, R189, R0, 0x1, 0x1f ;  /* 0x0c201f0000bd7f89 */ /* 0x000ea800000e0000 */
[----:B------:R-:W2:Y:S01]  /*80b0*/  SHFL.BFLY PT, R188, R4, 0x1, 0x1f ;  /* 0x0c201f0004bc7f89 */ /* 0x000ea200000e0000 */
[----:B-1----:R-:W-:-:S05]  /*80c0*/  FMNMX.FTZ R2, R2, R187, !PT ;  /* 0x000000bb02027209 */ /* 0x002fca0007810000 */
[----:B------:R-:W1:Y:S01]  /*80d0*/  SHFL.BFLY PT, R5, R2, 0x1, 0x1f ;  /* 0x0c201f0002057f89 */ /* 0x000e6200000e0000 */
[----:B--2---:R-:W-:-:S05]  /*80e0*/  FMNMX.FTZ R3, R3, R10, !PT ;  /* 0x0000000a03037209 */ /* 0x004fca0007810000 */
[----:B------:R-:W2:Y:S01]  /*80f0*/  SHFL.BFLY PT, R10, R3, 0x1, 0x1f ;  /* 0x0c201f00030a7f89 */ /* 0x000ea200000e0000 */
[----:B------:R-:W-:-:S04]  /*8100*/  FMNMX.FTZ R215, R0, R189, !PT ;  /* 0x000000bd00d77209 */ /* 0x000fc80007810000 */
[C---:B------:R-:W-:Y:S01]  /*8110*/  FSETP.NEU.FTZ.AND P1, PT, R215.reuse, -INF , PT ;  /* 0xff800000d700780b */ /* 0x040fe20003f3d000 */
[----:B------:R-:W-:Y:S01]  /*8120*/  FMUL.FTZ R0, R215, c[0x0][0x23c] ;  /* 0x00008f00d7007a20 */ /* 0x000fe20000410000 */
[----:B------:R-:W-:-:S04]  /*8130*/  FMNMX.FTZ R232, R4, R188, !PT ;  /* 0x000000bc04e87209 */ /* 0x000fc80007810000 */
[----:B------:R-:W-:Y:S02]  /*8140*/  FSEL R0, R0, RZ, P1 ;  /* 0x000000ff00007208 */ /* 0x000fe40000800000 */
[----:B-1----:R-:W-:Y:S01]  /*8150*/  FMNMX.FTZ R213, R2, R5, !PT ;  /* 0x0000000502d57209 */ /* 0x002fe20007810000 */
[----:B------:R-:W-:Y:S02]  /*8160*/  FMUL.FTZ R2, R232, c[0x0][0x23c] ;  /* 0x00008f00e8027a20 */ /* 0x000fe40000410000 */
[--C-:B------:R-:W-:Y:S01]  /*8170*/  FFMA.FTZ R187, R11, c[0x0][0x23c], -R0.reuse ;  /* 0x00008f000bbb7a23 */ /* 0x100fe20000010800 */
[----:B------:R-:W-:Y:S01]  /*8180*/  FSETP.NEU.FTZ.AND P5, PT, R213, -INF , PT ;  /* 0xff800000d500780b */ /* 0x000fe20003fbd000 */
[--C-:B------:R-:W-:Y:S02]  /*8190*/  FFMA.FTZ R180, R180, c[0x0][0x23c], -R0.reuse ;  /* 0x00008f00b4b47a23 */ /* 0x100fe40000010800 */
[--C-:B------:R-:W-:Y:S02]  /*81a0*/  FFMA.FTZ R188, R177, c[0x0][0x23c], -R0.reuse ;  /* 0x00008f00b1bc7a23 */ /* 0x100fe40000010800 */
[----:B------:R-:W-:-:S02]  /*81b0*/  FFMA.FTZ R189, R172, c[0x0][0x23c], -R0 ;  /* 0x00008f00acbd7a23 */ /* 0x000fc40000010800 */
[--C-:B------:R-:W-:Y:S02]  /*81c0*/  FFMA.FTZ R190, R27, c[0x0][0x23c], -R0.reuse ;  /* 0x00008f001bbe7a23 */ /* 0x100fe40000010800 */
[--C-:B------:R-:W-:Y:S02]  /*81d0*/  FFMA.FTZ R191, R21, c[0x0][0x23c], -R0.reuse ;  /* 0x00008f0015bf7a23 */ /* 0x100fe40000010800 */
[--C-:B------:R-:W-:Y:S02]  /*81e0*/  FFMA.FTZ R194, R19, c[0x0][0x23c], -R0.reuse ;  /* 0x00008f0013c27a23 */ /* 0x100fe40000010800 */
[----:B------:R-:W-:Y:S01]  /*81f0*/  FFMA.FTZ R195, R14, c[0x0][0x23c], -R0 ;  /* 0x00008f000ec37a23 */ /* 0x000fe20000010800 */
[----:B------:R-:W-:Y:S01]  /*8200*/  FSETP.NEU.FTZ.AND P4, PT, R232, -INF , PT ;  /* 0xff800000e800780b */ /* 0x000fe20003f9d000 */
[C---:B------:R-:W-:Y:S01]  /*8210*/  FMUL.FTZ R0, R213.reuse, c[0x0][0x23c] ;  /* 0x00008f00d5007a20 */ /* 0x040fe20000410000 */
[----:B------:R-:W-:Y:S02]  /*8220*/  FSEL R4, R213, RZ, P5 ;  /* 0x000000ffd5047208 */ /* 0x000fe40002800000 */
[----:B------:R-:W-:-:S02]  /*8230*/  FSEL R2, R2, RZ, P4 ;  /* 0x000000ff02027208 */ /* 0x000fc40002000000 */
[----:B------:R-:W-:Y:S01]  /*8240*/  FSEL R0, R0, RZ, P5 ;  /* 0x000000ff00007208 */ /* 0x000fe20002800000 */
[----:B------:R-:W-:Y:S01]  /*8250*/  ULOP3.LUT UR4, UR31, UR33, URZ, 0x3c, !UPT ;  /* 0x000000211f047292 */ /* 0x000fe2000f8e3c3f */
[----:B--2---:R-:W-:Y:S01]  /*8260*/  FMNMX.FTZ R214, R3, R10, !PT ;  /* 0x0000000a03d67209 */ /* 0x004fe20007810000 */
[----:B------:R-:W-:Y:S02]  /*8270*/  FADD.FTZ R5, R132, -R4 ;  /* 0x8000000484057221 */ /* 0x000fe40000010000 */
[--C-:B------:R-:W-:Y:S02]  /*8280*/  FFMA.FTZ R177, R13, c[0x0][0x23c], -R2.reuse ;  /* 0x00008f000db17a23 */ /* 0x100fe40000010802 */
[--C-:B------:R-:W-:Y:S02]  /*8290*/  FFMA.FTZ R192, R184, c[0x0][0x23c], -R2.reuse ;  /* 0x00008f00b8c07a23 */ /* 0x100fe40000010802 */
[--C-:B------:R-:W-:Y:S02]  /*82a0*/  FFMA.FTZ R198, R182, c[0x0][0x23c], -R2.reuse ;  /* 0x00008f00b6c67a23 */ /* 0x100fe40000010802 */
[----:B------:R-:W-:-:S02]  /*82b0*/  FFMA.FTZ R199, R175, c[0x0][0x23c], -R2 ;  /* 0x00008f00afc77a23 */ /* 0x000fc40000010802 */
[----:B------:R-:W-:Y:S02]  /*82c0*/  FFMA.FTZ R218, R174, c[0x0][0x23c], -R2 ;  /* 0x00008f00aeda7a23 */ /* 0x000fe40000010802 */
[----:B------:R-:W-:Y:S02]  /*82d0*/  FFMA.FTZ R4, R12, c[0x0][0x23c], -R0 ;  /* 0x00008f000c047a23 */ /* 0x000fe40000010800 */
[--C-:B------:R-:W-:Y:S02]  /*82e0*/  FFMA.FTZ R219, R23, c[0x0][0x23c], -R2.reuse ;  /* 0x00008f0017db7a23 */ /* 0x100fe40000010802 */
[--C-:B------:R-:W-:Y:S02]  /*82f0*/  FFMA.FTZ R223, R22, c[0x0][0x23c], -R2.reuse ;  /* 0x00008f0016df7a23 */ /* 0x100fe40000010802 */
[----:B------:R-:W-:Y:S01]  /*8300*/  FFMA.FTZ R222, R16, c[0x0][0x23c], -R2 ;  /* 0x00008f0010de7a23 */ /* 0x000fe20000010802 */
[C---:B------:R-:W-:Y:S01]  /*8310*/  FSETP.NEU.FTZ.AND P5, PT, R214.reuse, -INF , PT ;  /* 0xff800000d600780b */ /* 0x040fe20003fbd000 */
[----:B------:R-:W-:-:S02]  /*8320*/  FMUL.FTZ R2, R214, c[0x0][0x23c] ;  /* 0x00008f00d6027a20 */ /* 0x000fc40000410000 */
[--C-:B------:R-:W-:Y:S02]  /*8330*/  FFMA.FTZ R183, R183, c[0x0][0x23c], -R0.reuse ;  /* 0x00008f00b7b77a23 */ /* 0x100fe40000010800 */
[--C-:B------:R-:W-:Y:S02]  /*8340*/  FFMA.FTZ R196, R179, c[0x0][0x23c], -R0.reuse ;  /* 0x00008f00b3c47a23 */ /* 0x100fe40000010800 */
[--C-:B------:R-:W-:Y:S02]  /*8350*/  FFMA.FTZ R197, R176, c[0x0][0x23c], -R0.reuse ;  /* 0x00008f00b0c57a23 */ /* 0x100fe40000010800 */
[--C-:B------:R-:W-:Y:S02]  /*8360*/  FFMA.FTZ R216, R29, c[0x0][0x23c], -R0.reuse ;  /* 0x00008f001dd87a23 */ /* 0x100fe40000010800 */
[--C-:B------:R-:W-:Y:S02]  /*8370*/  FFMA.FTZ R217, R26, c[0x0][0x23c], -R0.reuse ;  /* 0x00008f001ad97a23 */ /* 0x100fe40000010800 */
[----:B------:R-:W-:-:S02]  /*8380*/  FFMA.FTZ R220, R20, c[0x0][0x23c], -R0 ;  /* 0x00008f0014dc7a23 */ /* 0x000fc40000010800 */
[----:B------:R-:W-:Y:S01]  /*8390*/  FFMA.FTZ R221, R17, c[0x0][0x23c], -R0 ;  /* 0x00008f0011dd7a23 */ /* 0x000fe20000010800 */
[----:B------:R-:W-:Y:S01]  /*83a0*/  LOP3.LUT R0, R247, UR4, RZ, 0x3c, !PT ;  /* 0x00000004f7007c12 */ /* 0x000fe2000f8e3cff */
[----:B------:R1:W-:Y:S01]  /*83b0*/  MUFU.EX2 R11, R4 ;  /* 0x00000004000b7308 */ /* 0x0003e20000000800 */
[----:B------:R-:W-:-:S03]  /*83c0*/  FSEL R2, R2, RZ, P5 ;  /* 0x000000ff02027208 */ /* 0x000fc60002800000 */
[----:B------:R-:W-:-:S04]  /*83d0*/  IMAD.WIDE.U32 R224, R0, -0x326172a9, RZ ;  /* 0xcd9e8d5700e07825 */ /* 0x000fc800078e00ff */
[----:B------:R-:W2:Y:S01]  /*83e0*/  MUFU.EX2 R183, R183 ;  /* 0x000000b700b77308 */ /* 0x000ea20000000800 */
[--C-:B------:R-:W-:Y:S02]  /*83f0*/  FFMA.FTZ R132, R185, c[0x0][0x23c], -R2.reuse ;  /* 0x00008f00b9847a23 */ /* 0x100fe40000010802 */
[----:B-1----:R-:W-:Y:S02]  /*8400*/  FMUL.FTZ R4, R5, c[0x0][0x23c] ;  /* 0x00008f0005047a20 */ /* 0x002fe40000410000 */
[--C-:B------:R-:W-:Y:S02]  /*8410*/  FFMA.FTZ R15, R15, c[0x0][0x23c], -R2.reuse ;  /* 0x00008f000f0f7a23 */ /* 0x100fe40000010802 */
[--C-:B------:R-:W-:Y:S02]  /*8420*/  FFMA.FTZ R186, R186, c[0x0][0x23c], -R2.reuse ;  /* 0x00008f00baba7a23 */ /* 0x100fe40000010802 */
[----:B------:R-:W1:Y:S01]  /*8430*/  MUFU.EX2 R4, R4 ;  /* 0x0000000400047308 */ /* 0x000e620000000800 */
[----:B------:R-:W-:-:S02]  /*8440*/  FFMA.FTZ R172, R181, c[0x0][0x23c], -R2 ;  /* 0x00008f00b5ac7a23 */ /* 0x000fc40000010802 */
[--C-:B------:R-:W-:Y:S02]  /*8450*/  FFMA.FTZ R178, R178, c[0x0][0x23c], -R2.reuse ;  /* 0x00008f00b2b27a23 */ /* 0x100fe40000010802 */
[--C-:B------:R-:W-:Y:S02]  /*8460*/  FFMA.FTZ R173, R173, c[0x0][0x23c], -R2.reuse ;  /* 0x00008f00adad7a23 */ /* 0x100fe40000010802 */
[--C-:B------:R-:W-:Y:S02]  /*8470*/  FFMA.FTZ R176, R28, c[0x0][0x23c], -R2.reuse ;  /* 0x00008f001cb07a23 */ /* 0x100fe40000010802 */
[----:B------:R-:W-:Y:S01]  /*8480*/  FFMA.FTZ R185, R18, c[0x0][0x23c], -R2 ;  /* 0x00008f0012b97a23 */ /* 0x000fe20000010802 */
[----:B------:R-:W-:Y:S02]  /*8490*/  FSEL R0, R214, RZ, P5 ;  /* 0x000000ffd6007208 */ /* 0x000fe40002800000 */
[----:B--2---:R-:W-:-:S03]  /*84a0*/  F2FP.PACK_AB R193, R183, R11 ;  /* 0x0000000bb7c1723e */ /* 0x004fc600000000ff */
[----:B------:R-:W-:Y:S01]  /*84b0*/  FADD.FTZ R5, R135, -R0 ;  /* 0x8000000087057221 */ /* 0x000fe20000010000 */
[----:B------:R-:W-:Y:S01]  /*84c0*/  LOP3.LUT R0, R243, UR13, R224, 0x96, !PT ;  /* 0x0000000df3007c12 */ /* 0x000fe2000f8e96e0 */
[----:B-1----:R-:W-:-:S04]  /*84d0*/  FFMA.FTZ R244, R244, R4, R11 ;  /* 0x00000004f4f47223 */ /* 0x002fc8000001000b */
[----:B------:R-:W-:Y:S01]  /*84e0*/  IMAD.WIDE.U32 R16, R0, -0x2daee0ad, RZ ;  /* 0xd2511f5300107825 */ /* 0x000fe200078e00ff */
[----:B---3--:R-:W-:-:S05]  /*84f0*/  LOP3.LUT R2, R225, UR14, R230, 0x96, !PT ;  /* 0x0000000ee1027c12 */ /* 0x008fca000f8e96e6 */
[----:B------:R-:W-:-:S05]  /*8500*/  IMAD.WIDE.U32 R2, R2, -0x2daee0ad, RZ ;  /* 0xd2511f5302027825 */ /* 0x000fca00078e00ff */
[----:B----4-:R-:W-:-:S05]  /*8510*/  LOP3.LUT R10, R3, UR12, R228, 0x96, !PT ;  /* 0x0000000c030a7c12 */ /* 0x010fca000f8e96e4 */
[----:B------:R-:W-:Y:S01]  /*8520*/  IMAD.WIDE.U32 R10, R10, -0x326172a9, RZ ;  /* 0xcd9e8d570a0a7825 */ /* 0x000fe200078e00ff */
[----:B------:R-:W-:-:S04]  /*8530*/  LOP3.LUT R0, R17, UR10, R2, 0x96, !PT ;  /* 0x0000000a11007c12 */ /* 0x000fc8000f8e9602 */
[----:B------:R-:W-:-:S05]  /*8540*/  LOP3.LUT R3, R11, UR11, R242, 0x96, !PT ;  /* 0x0000000b0b037c12 */ /* 0x000fca000f8e96f2 */
        /* <DEDUP_REMOVED lines=9> */
[----:B------:R-:W-:-:S04]  /*85e0*/  LOP3.LUT R2, R11, UR15, R2, 0x96, !PT ;  /* 0x0000000f0b027c12 */ /* 0x000fc8000f8e9602 */
[----:B------:R-:W-:-:S04]  /*85f0*/  LOP3.LUT R3, R2, 0xffff, RZ, 0xc0, !PT ;  /* 0x0000ffff02037812 */ /* 0x000fc800078ec0ff */
[----:B------:R-:W-:-:S04]  /*8600*/  SHF.R.U32.HI R3, RZ, 0x8, R3 ;  /* 0x00000008ff037819 */ /* 0x000fc80000011603 */
[----:B------:R-:W-:-:S04]  /*8610*/  LOP3.LUT R3, R3, 0xffff, RZ, 0xc0, !PT ;  /* 0x0000ffff03037812 */ /* 0x000fc800078ec0ff */
[----:B------:R-:W-:Y:S02]  /*8620*/  ISETP.GE.U32.AND P5, PT, R237, R3, PT ;  /* 0x00000003ed00720c */ /* 0x000fe40003fa6070 */
[----:B------:R-:W-:Y:S01]  /*8630*/  LOP3.LUT R3, R2, 0xff, RZ, 0xc0, !PT ;  /* 0x000000ff02037812 */ /* 0x000fe200078ec0ff */
[----:B------:R-:W-:Y:S01]  /*8640*/  FMUL.FTZ R0, R5, c[0x0][0x23c] ;  /* 0x00008f0005007a20 */ /* 0x000fe20000410000 */
[----:B------:R-:W-:Y:S02]  /*8650*/  FSEL R5, R215, RZ, P1 ;  /* 0x000000ffd7057208 */ /* 0x000fe40000800000 */
[----:B------:R-:W-:Y:S02]  /*8660*/  ISETP.GE.U32.AND P6, PT, R237, R3, PT ;  /* 0x00000003ed00720c */ /* 0x000fe40003fc6070 */
[--C-:B------:R-:W-:Y:S02]  /*8670*/  SHF.R.U32.HI R3, RZ, 0x18, R2.reuse ;  /* 0x00000018ff037819 */ /* 0x100fe40000011602 */
[----:B------:R-:W-:-:S02]  /*8680*/  SHF.R.U32.HI R2, RZ, 0x10, R2 ;  /* 0x00000010ff027819 */ /* 0x000fc40000011602 */
[----:B------:R-:W-:Y:S01]  /*8690*/  ISETP.GE.U32.AND P1, PT, R237, R3, PT ;  /* 0x00000003ed00720c */ /* 0x000fe20003f26070 */
[----:B------:R-:W-:Y:S01]  /*86a0*/  FADD.FTZ R3, R134, -R5 ;  /* 0x8000000586037221 */ /* 0x000fe20000010000 */
[----:B------:R-:W-:-:S03]  /*86b0*/  LOP3.LUT R2, R2, 0xff, RZ, 0xc0, !PT ;  /* 0x000000ff02027812 */ /* 0x000fc600078ec0ff */
[----:B------:R-:W-:Y:S01]  /*86c0*/  FMUL.FTZ R5, R3, c[0x0][0x23c] ;  /* 0x00008f0003057a20 */ /* 0x000fe20000410000 */
[----:B------:R-:W-:Y:S01]  /*86d0*/  FSEL R3, R232, RZ, P4 ;  /* 0x000000ffe8037208 */ /* 0x000fe20002000000 */
[----:B------:R-:W1:Y:S01]  /*86e0*/  MUFU.EX2 R0, R0 ;  /* 0x0000000000007308 */ /* 0x000e620000000800 */
[----:B------:R-:W-:Y:S01]  /*86f0*/  ISETP.GE.U32.AND P4, PT, R237, R2, PT ;  /* 0x00000002ed00720c */ /* 0x000fe20003f86070 */
[----:B------:R-:W-:Y:S06]  /*8700*/  STL [R1+0x134], R205 ;  /* 0x000134cd01007387 */ /* 0x000fec0000100800 */
[----:B------:R-:W2:Y:S01]  /*8710*/  MUFU.EX2 R2, R5 ;  /* 0x0000000500027308 */ /* 0x000ea20000000800 */
[----:B------:R-:W-:Y:S04]  /*8720*/  STL [R1+0x130], R212 ;  /* 0x000130d401007387 */ /* 0x000fe80000100800 */
[----:B------:R-:W-:Y:S04]  /*8730*/  STL [R1+0x12c], R211 ;  /* 0x00012cd301007387 */ /* 0x000fe80000100800 */
[----:B------:R-:W-:Y:S04]  /*8740*/  STL [R1+0x128], R210 ;  /* 0x000128d201007387 */ /* 0x000fe80000100800 */
[----:B------:R-:W-:Y:S04]  /*8750*/  STL [R1+0x124], R209 ;  /* 0x000124d101007387 */ /* 0x000fe80000100800 */
[----:B------:R-:W-:Y:S04]  /*8760*/  STL [R1+0x120], R208 ;  /* 0x000120d001007387 */ /* 0x000fe80000100800 */
[----:B------:R-:W-:Y:S04]  /*8770*/  STL [R1+0x11c], R207 ;  /* 0x00011ccf01007387 */ /* 0x000fe80000100800 */
[----:B------:R1:W-:Y:S04]  /*8780*/  STL [R1+0x118], R204 ;  /* 0x000118cc01007387 */ /* 0x0003e80000100800 */
[----:B------:R3:W-:Y:S04]  /*8790*/  STL [R1+0x114], R202 ;  /* 0x000114ca01007387 */ /* 0x0007e80000100800 */
[----:B------:R-:W-:Y:S04]  /*87a0*/  STL [R1+0x110], R200 ;  /* 0x000110c801007387 */ /* 0x000fe80000100800 */
[----:B------:R4:W-:Y:S04]  /*87b0*/  STL [R1+0x10c], R139 ;  /* 0x00010c8b01007387 */ /* 0x0009e80000100800 */
[----:B------:R4:W-:Y:S04]  /*87c0*/  STL [R1+0x108], R138 ;  /* 0x0001088a01007387 */ /* 0x0009e80000100800 */
[----:B------:R4:W-:Y:S01]  /*87d0*/  STL [R1+0x104], R137 ;  /* 0x0001048901007387 */ /* 0x0009e20000100800 */
[----:B-1----:R-:W-:-:S03]  /*87e0*/  FMUL.FTZ R204, R81, R0 ;  /* 0x0000000051cc7220 */ /* 0x002fc60000410000 */
[----:B------:R1:W-:Y:S01]  /*87f0*/  STL [R1+0x100], R136 ;  /* 0x0001008801007387 */ /* 0x0003e20000100800 */
[-C--:B--2---:R-:W-:Y:S02]  /*8800*/  FMUL.FTZ R81, R115, R2.reuse ;  /* 0x0000000273517220 */ /* 0x084fe40000410000 */
[-C--:B---3--:R-:W-:Y:S02]  /*8810*/  FMUL.FTZ R202, R82, R2.reuse ;  /* 0x0000000252ca7220 */ /* 0x088fe40000410000 */
[----:B------:R-:W-:Y:S02]  /*8820*/  FMUL.FTZ R82, R114, R2 ;  /* 0x0000000272527220 */ /* 0x000fe40000410000 */
[-C--:B------:R-:W-:Y:S02]  /*8830*/  FMUL.FTZ R114, R58, R4.reuse ;  /* 0x000000043a727220 */ /* 0x080fe40000410000 */
[----:B------:R-:W-:Y:S02]  /*8840*/  FMUL.FTZ R115, R59, R4 ;  /* 0x000000043b737220 */ /* 0x000fe40000410000 */
[----:B------:R-:W2:Y:S01]  /*8850*/  LDL.LU.64 R58, [R1+0xc8] ;  /* 0x0000c800013a7983 */ /* 0x000ea20000300a00 */
[----:B------:R-:W3:Y:S08]  /*8860*/  MUFU.EX2 R17, R15 ;  /* 0x0000000f00117308 */ /* 0x000ef00000000800 */
[----:B------:R-:W1:Y:S01]  /*8870*/  MUFU.EX2 R15, R186 ;  /* 0x000000ba000f7308 */ /* 0x000e620000000800 */
[----:B---3--:R-:W-:-:S07]  /*8880*/  FFMA.FTZ R235, R235, R0, R17 ;  /* 0x00000000ebeb7223 */ /* 0x008fce0000010011 */
[----:B------:R-:W-:Y:S01]  /*8890*/  MUFU.EX2 R134, R180 ;  /* 0x000000b400867308 */ /* 0x000fe20000000800 */
[C---:B-1----:R-:W-:Y:S01]  /*88a0*/  FADD.FTZ R135, R15.reuse, R235 ;  /* 0x000000eb0f877221 */ /* 0x042fe20000010000 */
[----:B------:R-:W-:-:S06]  /*88b0*/  F2FP.PACK_AB R15, R15, R17 ;  /* 0x000000110f0f723e */ /* 0x000fcc00000000ff */
[----:B------:R-:W1:Y:S01]  /*88c0*/  MUFU.EX2 R17, R187 ;  /* 0x000000bb00117308 */ /* 0x000e620000000800 */
[-C--:B------:R-:W-:Y:S01]  /*88d0*/  FMUL.FTZ R152, R152, R0.reuse ;  /* 0x0000000098987220 */ /* 0x080fe20000410000 */
[----:B------:R-:W-:Y:S01]  /*88e0*/  PRMT R19, R15, 0x7610, R19 ;  /* 0x000076100f137816 */ /* 0x000fe20000000013 */
        /* <DEDUP_REMOVED lines=20> */
[-C--:B----4-:R-:W-:Y:S02]  /*8a30*/  FMUL.FTZ R139, R96, R0.reuse ;  /* 0x00000000608b7220 */ /* 0x090fe40000410000 */
        /* <DEDUP_REMOVED lines=9> */
[----:B-1----:R-:W-:Y:S01]  /*8ad0*/  F2FP.PACK_AB R0, R134, R17 ;  /* 0x000000118600723e */ /* 0x002fe200000000ff */
[----:B------:R-:W-:Y:S01]  /*8ae0*/  FFMA.FTZ R48, R239, R2, R17 ;  /* 0x00000002ef307223 */ /* 0x000fe20000010011 */
[----:B------:R-:W-:Y:S01]  /*8af0*/  @!P6 HADD2 R69, -R19.H0_H0, -RZ.H0_H0 ;  /* 0xa00000ff1345e230 */ /* 0x000fe20000000900 */
[----:B------:R-:W-:Y:S02]  /*8b00*/  PRMT R15, R15, 0x7632, R15 ;  /* 0x000076320f0f7816 */ /* 0x000fe4000000000f */
[C---:B------:R-:W-:Y:S02]  /*8b10*/  PRMT R17, R0.reuse, 0x7632, R17 ;  /* 0x0000763200117816 */ /* 0x040fe40000000011 */
[----:B------:R-:W-:Y:S01]  /*8b20*/  PRMT R18, R0, 0x7610, R18 ;  /* 0x0000761000127816 */ /* 0x000fe20000000012 */
[----:B------:R-:W-:Y:S01]  /*8b30*/  FADD.FTZ R0, R133, -R3 ;  /* 0x8000000385007221 */ /* 0x000fe20000010000 */
[----:B------:R-:W-:-:S02]  /*8b40*/  LOP3.LUT R3, R10, 0xff, RZ, 0xc0, !PT ;  /* 0x000000ff0a037812 */ /* 0x000fc400078ec0ff */
[----:B------:R-:W-:Y:S02]  /*8b50*/  PRMT R80, R19, 0x5410, R15 ;  /* 0x0000541013507816 */ /* 0x000fe4000000000f */
[----:B------:R-:W-:Y:S01]  /*8b60*/  @!P6 PRMT R19, R69, 0x5410, RZ ;  /* 0x000054104513e816 */ /* 0x000fe200000000ff */
[----:B------:R-:W-:Y:S01]  /*8b70*/  @!P5 HADD2 R68, -R15.H0_H0, -RZ.H0_H0 ;  /* 0xa00000ff0f44d230 */ /* 0x000fe20000000900 */
[----:B------:R-:W-:Y:S01]  /*8b80*/  ISETP.GE.U32.AND P6, PT, R237, R3, PT ;  /* 0x00000003ed00720c */ /* 0x000fe20003fc6070 */
[----:B------:R-:W-:Y:S01]  /*8b90*/  FMUL.FTZ R0, R0, c[0x0][0x23c] ;  /* 0x00008f0000007a20 */ /* 0x000fe20000410000 */
[--C-:B------:R-:W-:Y:S01]  /*8ba0*/  SHF.R.U32.HI R3, RZ, 0x10, R10.reuse ;  /* 0x00000010ff037819 */ /* 0x100fe2000001160a */
[----:B------:R-:W-:Y:S01]  /*8bb0*/  @!P4 HADD2 R65, -R18.H0_H0, -RZ.H0_H0 ;  /* 0xa00000ff1241c230 */ /* 0x000fe20000000900 */
[----:B------:R-:W-:Y:S01]  /*8bc0*/  SHF.R.U32.HI R5, RZ, 0x18, R10 ;  /* 0x00000018ff057819 */ /* 0x000fe2000001160a */
[-C--:B------:R-:W-:Y:S01]  /*8bd0*/  FMUL.FTZ R69, R143, R2.reuse ;  /* 0x000000028f457220 */ /* 0x080fe20000410000 */
[----:B------:R-:W-:Y:S01]  /*8be0*/  LOP3.LUT R3, R3, 0xff, RZ, 0xc0, !PT ;  /* 0x000000ff03037812 */ /* 0x000fe200078ec0ff */
[----:B------:R-:W1:Y:S01]  /*8bf0*/  MUFU.EX2 R0, R0 ;  /* 0x0000000000007308 */ /* 0x000e620000000800 */
[----:B------:R-:W-:Y:S01]  /*8c00*/  @!P5 PRMT R15, R68, 0x5410, RZ ;  /* 0x00005410440fd816 */ /* 0x000fe200000000ff */
[----:B------:R-:W-:Y:S01]  /*8c10*/  FMUL.FTZ R208, R66, R2 ;  /* 0x0000000242d07220 */ /* 0x000fe20000410000 */
[----:B------:R-:W-:Y:S01]  /*8c20*/  LOP3.LUT R11, R10, 0xffff, RZ, 0xc0, !PT ;  /* 0x0000ffff0a0b7812 */ /* 0x000fe200078ec0ff */
[----:B------:R-:W-:Y:S01]  /*8c30*/  IMAD.MOV.U32 R66, RZ, RZ, R69 ;  /* 0x000000ffff427224 */ /* 0x000fe200078e0045 */
[----:B------:R-:W-:-:S02]  /*8c40*/  PRMT R68, R18, 0x5410, R17 ;  /* 0x0000541012447816 */ /* 0x000fc40000000011 */
[----:B------:R-:W-:Y:S01]  /*8c50*/  ISETP.GE.U32.AND P5, PT, R237, R5, PT ;  /* 0x00000005ed00720c */ /* 0x000fe20003fa6070 */
[----:B------:R-:W-:Y:S01]  /*8c60*/  MUFU.EX2 R69, R172 ;  /* 0x000000ac00457308 */ /* 0x000fe20000000800 */
[----:B------:R-:W-:Y:S02]  /*8c70*/  @!P4 PRMT R18, R65, 0x5410, RZ ;  /* 0x000054104112c816 */ /* 0x000fe400000000ff */
[----:B------:R-:W-:Y:S02]  /*8c80*/  ISETP.GE.U32.AND P4, PT, R237, R3, PT ;  /* 0x00000003ed00720c */ /* 0x000fe40003f86070 */
[----:B------:R-:W-:-:S03]  /*8c90*/  SHF.R.U32.HI R3, RZ, 0x8, R11 ;  /* 0x00000008ff037819 */ /* 0x000fc6000001160b */
[----:B------:R-:W3:Y:S01]  /*8ca0*/  MUFU.EX2 R5, R132 ;  /* 0x0000008400057308 */ /* 0x000ee20000000800 */
[----:B------:R-:W-:Y:S01]  /*8cb0*/  @!P1 HADD2 R64, -R17.H0_H0, -RZ.H0_H0 ;  /* 0xa00000ff11409230 */ /* 0x000fe20000000900 */
[----:B------:R-:W-:Y:S01]  /*8cc0*/  LOP3.LUT R3, R3, 0xffff, RZ, 0xc0, !PT ;  /* 0x0000ffff03037812 */ /* 0x000fe200078ec0ff */
[----:B------:R-:W-:Y:S02]  /*8cd0*/  IMAD.MOV.U32 R129, RZ, RZ, R226 ;  /* 0x000000ffff817224 */ /* 0x000fe400078e00e2 */
[-C--:B------:R-:W-:Y:S01]  /*8ce0*/  FMUL.FTZ R226, R102, R2.reuse ;  /* 0x0000000266e27220 */ /* 0x080fe20000410000 */
[----:B------:R-:W-:Y:S01]  /*8cf0*/  @!P1 PRMT R17, R64, 0x5410, RZ ;  /* 0x0000541040119816 */ /* 0x000fe200000000ff */
[----:B------:R-:W4:Y:S01]  /*8d00*/  LDC.U8 R102, c[0x0][0x2d8] ;  /* 0x0000b600ff667b82 */ /* 0x000f220000000000 */
[----:B------:R-:W3:Y:S01]  /*8d10*/  MUFU.EX2 R65, R177 ;  /* 0x000000b100417308 */ /* 0x000ee20000000800 */
[----:B------:R-:W-:Y:S01]  /*8d20*/  ISETP.GE.U32.AND P1, PT, R237, R3, PT ;  /* 0x00000003ed00720c */ /* 0x000fe20003f26070 */
[----:B------:R-:W-:-:S02]  /*8d30*/  FMUL.FTZ R3, R142, R2 ;  /* 0x000000028e037220 */ /* 0x000fc40000410000 */
[-C--:B------:R-:W-:Y:S02]  /*8d40*/  FMUL.FTZ R97, R39, R2.reuse ;  /* 0x0000000227617220 */ /* 0x080fe40000410000 */
[----:B------:R-:W-:Y:S02]  /*8d50*/  IMAD.MOV.U32 R239, RZ, RZ, R116 ;  /* 0x000000ffffef7224 */ /* 0x000fe400078e0074 */
[----:B------:R4:W-:Y:S01]  /*8d60*/  MUFU.EX2 R64, R188 ;  /* 0x000000bc00407308 */ /* 0x0009e20000000800 */
[-C--:B------:R-:W-:Y:S02]  /*8d70*/  FMUL.FTZ R250, R150, R2.reuse ;  /* 0x0000000296fa7220 */ /* 0x080fe40000410000 */
[----:B------:R-:W-:Y:S02]  /*8d80*/  FMUL.FTZ R251, R151, R2 ;  /* 0x0000000297fb7220 */ /* 0x000fe40000410000 */
[----:B-1----:R-:W-:Y:S02]  /*8d90*/  FMUL.FTZ R116, R60, R0 ;  /* 0x000000003c747220 */ /* 0x002fe40000410000 */
[----:B------:R-:W-:Y:S01]  /*8da0*/  IMAD.MOV.U32 R150, RZ, RZ, R234 ;  /* 0x000000ffff967224 */ /* 0x000fe200078e00ea */
[----:B------:R-:W1:Y:S01]  /*8db0*/  MUFU.EX2 R39, R189 ;  /* 0x000000bd00277308 */ /* 0x000e620000000800 */
[----:B------:R-:W-:-:S02]  /*8dc0*/  IMAD.MOV.U32 R151, RZ, RZ, R233 ;  /* 0x000000ffff977224 */ /* 0x000fc400078e00e9 */
[----:B---3--:R-:W-:Y:S01]  /*8dd0*/  FADD.FTZ R60, R5, R135 ;  /* 0x00000087053c7221 */ /* 0x008fe20000010000 */
[----:B------:R-:W-:Y:S01]  /*8de0*/  F2FP.PACK_AB R5, R69, R5 ;  /* 0x000000054505723e */ /* 0x000fe200000000ff */
[----:B------:R-:W-:Y:S02]  /*8df0*/  IMAD.MOV.U32 R234, RZ, RZ, R230 ;  /* 0x000000ffffea7224 */ /* 0x000fe400078e00e6 */
[-C--:B----4-:R-:W-:Y:S02]  /*8e00*/  FMUL.FTZ R188, R67, R2.reuse ;  /* 0x0000000243bc7220 */ /* 0x090fe40000410000 */
[----:B------:R-:W-:Y:S02]  /*8e10*/  IMAD.MOV.U32 R67, RZ, RZ, R3 ;  /* 0x000000ffff437224 */ /* 0x000fe400078e0003 */
[----:B------:R-:W-:Y:S02]  /*8e20*/  IMAD.MOV.U32 R235, RZ, RZ, R231 ;  /* 0x000000ffffeb7224 */ /* 0x000fe400078e00e7 */
[----:B------:R-:W-:-:S02]  /*8e30*/  FMUL.FTZ R233, R51, R2 ;  /* 0x0000000233e97220 */ /* 0x000fc40000410000 */
[-C--:B------:R-:W-:Y:S02]  /*8e40*/  FMUL.FTZ R96, R70, R2.reuse ;  /* 0x0000000246607220 */ /* 0x080fe40000410000 */
[-C--:B------:R-:W-:Y:S02]  /*8e50*/  FMUL.FTZ R187, R71, R2.reuse ;  /* 0x0000000247bb7220 */ /* 0x080fe40000410000 */
        /* <DEDUP_REMOVED lines=18> */
[----:B------:R-:W-:Y:S02]  /*8f80*/  FMUL.FTZ R131, R131, R2 ;  /* 0x0000000283837220 */ /* 0x000fe40000410000 */
[----:B------:R-:W-:Y:S02]  /*8f90*/  FMUL.FTZ R148, R76, R0 ;  /* 0x000000004c947220 */ /* 0x000fe40000410000 */
[----:B------:R-:W-:Y:S01]  /*8fa0*/  IMAD.WIDE.U32 R2, R16, -0x2daee0ad, RZ ;  /* 0xd2511f5310027825 */ /* 0x000fe200078e00ff */
[----:B------:R-:W-:-:S03]  /*8fb0*/  PRMT R16, R5, 0x7610, R16 ;  /* 0x0000761005107816 */ /* 0x000fc60000000010 */
[----:B------:R-:W-:Y:S01]  /*8fc0*/  IMAD.MOV.U32 R76, RZ, RZ, R67 ;  /* 0x000000ffff4c7224 */ /* 0x000fe200078e0043 */
[----:B------:R-:W-:Y:S01]  /*8fd0*/  MOV R83, R113 ;  /* 0x0000007100537202 */ /* 0x000fe20000000f00 */
[----:B------:R3:W-:Y:S01]  /*8fe0*/  MUFU.EX2 R67, R191 ;  /* 0x000000bf00437308 */ /* 0x0007e20000000800 */
[----:B------:R-:W-:Y:S02]  /*8ff0*/  IMAD.MOV.U32 R142, RZ, RZ, R228 ;  /* 0x000000ffff8e7224 */ /* 0x000fe400078e00e4 */
[----:B------:R-:W-:Y:S02]  /*9000*/  IMAD.MOV.U32 R143, RZ, RZ, R229 ;  /* 0x000000ffff8f7224 */ /* 0x000fe400078e00e5 */
[----:B------:R-:W-:Y:S02]  /*9010*/  IMAD.MOV.U32 R86, RZ, RZ, R141 ;  /* 0x000000ffff567224 */ /* 0x000fe400078e008d */
[----:B------:R-:W-:Y:S02]  /*9020*/  IMAD.MOV.U32 R87, RZ, RZ, R140 ;  /* 0x000000ffff577224 */ /* 0x000fe400078e008c */
[----:B------:R-:W-:-:S02]  /*9030*/  IMAD.MOV.U32 R99, RZ, RZ, R112 ;  /* 0x000000ffff637224 */ /* 0x000fc400078e0070 */
[----:B------:R-:W-:Y:S02]  /*9040*/  IMAD.MOV.U32 R98, RZ, RZ, R117 ;  /* 0x000000ffff627224 */ /* 0x000fe400078e0075 */
[-C--:B------:R-:W-:Y:S02]  /*9050*/  FFMA.FTZ R38, R241, R0.reuse, R65 ;  /* 0x00000000f1267223 */ /* 0x080fe40000010041 */
[-C--:B------:R-:W-:Y:S01]  /*9060*/  FMUL.FTZ R168, R168, R0.reuse ;  /* 0x00000000a8a87220 */ /* 0x080fe20000410000 */
[----:B---3--:R-:W3:Y:S01]  /*9070*/  LDC.U8 R191, c[0x0][0x2d8] ;  /* 0x0000b600ffbf7b82 */ /* 0x008ee20000000000 */
        /* <DEDUP_REMOVED lines=30> */
[----:B------:R-:W-:Y:S01]  /*9260*/  @!P6 HADD2 R21, -R16.H0_H0, -RZ.H0_H0 ;  /* 0xa00000ff1015e230 */ /* 0x000fe20000000900 */
[----:B------:R-:W-:Y:S02]  /*9270*/  PRMT R184, R5, 0x7632, R184 ;  /* 0x0000763205b87816 */ /* 0x000fe400000000b8 */
[----:B------:R-:W-:Y:S02]  /*9280*/  LOP3.LUT R5, R0, 0xff, RZ, 0xc0, !PT ;  /* 0x000000ff00057812 */ /* 0x000fe400078ec0ff */
[----:B------:R-:W-:Y:S01]  /*9290*/  PRMT R57, R16, 0x5410, R184 ;  /* 0x0000541010397816 */ /* 0x000fe200000000b8 */
[----:B------:R-:W-:Y:S01]  /*92a0*/  @!P1 HADD2 R23, -R184.H0_H0, -RZ.H0_H0 ;  /* 0xa00000ffb8179230 */ /* 0x000fe20000000900 */
[----:B------:R-:W-:-:S02]  /*92b0*/  @!P6 PRMT R16, R21, 0x5410, RZ ;  /* 0x000054101510e816 */ /* 0x000fc400000000ff */
[----:B-1----:R-:W-:Y:S02]  /*92c0*/  F2FP.PACK_AB R10, R39, R64 ;  /* 0x00000040270a723e */ /* 0x002fe400000000ff */
[----:B------:R-:W-:Y:S01]  /*92d0*/  ISETP.GE.U32.AND P6, PT, R102, R5, PT ;  /* 0x000000056600720c */ /* 0x000fe20003fc6070 */
[----:B------:R-:W-:Y:S01]  /*92e0*/  FADD.FTZ R244, R183, R244 ;  /* 0x000000f4b7f47221 */ /* 0x000fe20000010000 */
[----:B------:R-:W-:Y:S02]  /*92f0*/  SHF.R.U32.HI R5, RZ, 0x18, R0 ;  /* 0x00000018ff057819 */ /* 0x000fe40000011600 */
[----:B------:R-:W-:Y:S02]  /*9300*/  PRMT R183, R10, 0x7610, R183 ;  /* 0x000076100ab77816 */ /* 0x000fe400000000b7 */
[----:B------:R-:W-:Y:S02]  /*9310*/  @!P1 PRMT R184, R23, 0x5410, RZ ;  /* 0x0000541017b89816 */ /* 0x000fe400000000ff */
[----:B------:R-:W-:-:S02]  /*9320*/  ISETP.GE.U32.AND P1, PT, R102, R5, PT ;  /* 0x000000056600720c */ /* 0x000fc40003f26070 */
[----:B------:R-:W-:Y:S01]  /*9330*/  SHF.R.U32.HI R5, RZ, 0x10, R0 ;  /* 0x00000010ff057819 */ /* 0x000fe20000011600 */
[----:B------:R-:W-:Y:S01]  /*9340*/  @!P4 HADD2 R27, -R183.H0_H0, -RZ.H0_H0 ;  /* 0xa00000ffb71bc230 */ /* 0x000fe20000000900 */
[----:B------:R-:W-:Y:S02]  /*9350*/  PRMT R182, R10, 0x7632, R182 ;  /* 0x000076320ab67816 */ /* 0x000fe400000000b6 */
[----:B------:R-:W-:Y:S01]  /*9360*/  LOP3.LUT R5, R5, 0xff, RZ, 0xc0, !PT ;  /* 0x000000ff05057812 */ /* 0x000fe200078ec0ff */
[----:B------:R-:W-:Y:S01]  /*9370*/  IMAD.MOV.U32 R130, RZ, RZ, R119 ;  /* 0x000000ffff827224 */ /* 0x000fe200078e0077 */
[----:B------:R-:W-:Y:S01]  /*9380*/  PRMT R56, R183, 0x5410, R182 ;  /* 0x00005410b7387816 */ /* 0x000fe200000000b6 */
[-C--:B------:R-:W-:Y:S01]  /*9390*/  FMUL.FTZ R118, R62, R4.reuse ;  /* 0x000000043e767220 */ /* 0x080fe20000410000 */
[----:B------:R-:W-:Y:S01]  /*93a0*/  @!P4 PRMT R183, R27, 0x5410, RZ ;  /* 0x000054101bb7c816 */ /* 0x000fe200000000ff */
[----:B------:R-:W-:Y:S01]  /*93b0*/  FMUL.FTZ R119, R63, R4 ;  /* 0x000000043f777220 */ /* 0x000fe20000410000 */
[----:B---3--:R-:W-:Y:S01]  /*93c0*/  ISETP.GE.U32.AND P4, PT, R191, R5, PT ;  /* 0x00000005bf00720c */ /* 0x008fe20003f86070 */
[----:B------:R-:W3:Y:S01]  /*93d0*/  LDL.LU.64 R62, [R1+0x90] ;  /* 0x00009000013e7983 */ /* 0x000ee20000300a00 */
[----:B--2---:R-:W-:-:S03]  /*93e0*/  LOP3.LUT R5, R225, UR14, R58, 0x96, !PT ;  /* 0x0000000ee1057c12 */ /* 0x004fc6000f8e963a */
[----:B------:R-:W2:Y:S01]  /*93f0*/  LDL.LU.64 R58, [R1+0x18] ;  /* 0x00001800013a7983 */ /* 0x000ea20000300a00 */
[----:B------:R-:W-:Y:S01]  /*9400*/  IMAD.MOV.U32 R93, RZ, RZ, R66 ;  /* 0x000000ffff5d7224 */ /* 0x000fe200078e0042 */
[----:B------:R-:W-:Y:S01]  /*9410*/  LOP3.LUT R0, R0, 0xffff, RZ, 0xc0, !PT ;  /* 0x0000ffff00007812 */ /* 0x000fe200078ec0ff */
[----:B------:R-:W-:Y:S01]  /*9420*/  IMAD.MOV.U32 R21, RZ, RZ, R97 ;  /* 0x000000ffff157224 */ /* 0x000fe200078e0061 */
[----:B------:R-:W-:Y:S02]  /*9430*/  MUFU.EX2 R66, R178 ;  /* 0x000000b200427308 */ /* 0x000fe40000000800 */
[----:B------:R-:W-:-:S06]  /*9440*/  SHF.R.U32.HI R0, RZ, 0x8, R0 ;  /* 0x00000008ff007819 */ /* 0x000fcc0000011600 */
[----:B------:R-:W1:Y:S01]  /*9450*/  MUFU.EX2 R97, R173 ;  /* 0x000000ad00617308 */ /* 0x000e620000000800 */
[----:B------:R-:W-:Y:S01]  /*9460*/  @!P5 HADD2 R29, -R182.H0_H0, -RZ.H0_H0 ;  /* 0xa00000ffb61dd230 */ /* 0x000fe20000000900 */
[----:B------:R-:W-:-:S06]  /*9470*/  LOP3.LUT R0, R0, 0xffff, RZ, 0xc0, !PT ;  /* 0x0000ffff00007812 */ /* 0x000fcc00078ec0ff */
[----:B------:R-:W4:Y:S01]  /*9480*/  MUFU.EX2 R61, R190 ;  /* 0x000000be003d7308 */ /* 0x000f220000000800 */
[----:B------:R-:W-:Y:S01]  /*9490*/  @!P5 PRMT R182, R29, 0x5410, RZ ;  /* 0x000054101db6d816 */ /* 0x000fe200000000ff */
[----:B------:R-:W-:Y:S01]  /*94a0*/  IMAD.MOV.U32 R241, RZ, RZ, R99 ;  /* 0x000000fffff17224 */ /* 0x000fe200078e0063 */
[----:B------:R-:W-:Y:S01]  /*94b0*/  ISETP.GE.U32.AND P5, PT, R191, R0, PT ;  /* 0x00000000bf00720c */ /* 0x000fe20003fa6070 */
[----:B------:R-:W-:Y:S01]  /*94c0*/  IMAD.MOV.U32 R92, RZ, RZ, R87 ;  /* 0x000000ffff5c7224 */ /* 0x000fe200078e0057 */
[----:B------:R-:W-:Y:S01]  /*94d0*/  MOV R45, R143 ;  /* 0x0000008f002d7202 */ /* 0x000fe20000000f00 */
[----:B------:R-:W-:Y:S02]  /*94e0*/  IMAD.MOV.U32 R77, RZ, RZ, R86 ;  /* 0x000000ffff4d7224 */ /* 0x000fe400078e0056 */
[----:B------:R-:W-:Y:S02]  /*94f0*/  IMAD.MOV.U32 R44, RZ, RZ, R142 ;  /* 0x000000ffff2c7224 */ /* 0x000fe400078e008e */
[----:B------:R-:W-:-:S02]  /*9500*/  IMAD.MOV.U32 R73, RZ, RZ, R151 ;  /* 0x000000ffff497224 */ /* 0x000fc400078e0097 */
[----:B------:R-:W-:Y:S02]  /*9510*/  IMAD.MOV.U32 R72, RZ, RZ, R150 ;  /* 0x000000ffff487224 */ /* 0x000fe400078e0096 */
        /* <DEDUP_REMOVED lines=31> */
[----:B------:R-:W-:Y:S01]  /*9710*/  IMAD.MOV.U32 R189, RZ, RZ, R11 ;  /* 0x000000ffffbd7224 */ /* 0x000fe200078e000b */
[----:B----4-:R-:W-:Y:S02]  /*9720*/  F2FP.PACK_AB R0, R67, R61 ;  /* 0x0000003d4300723e */ /* 0x010fe400000000ff */
[C---:B------:R-:W-:Y:S01]  /*9730*/  PRMT R180, R4.reuse, 0x7632, R180 ;  /* 0x0000763204b47816 */ /* 0x040fe200000000b4 */
[----:B------:R-:W-:Y:S01]  /*9740*/  IMAD.MOV.U32 R23, RZ, RZ, R189 ;  /* 0x000000ffff177224 */ /* 0x000fe200078e00bd */
[----:B------:R-:W-:Y:S01]  /*9750*/  PRMT R181, R4, 0x7610, R181 ;  /* 0x0000761004b57816 */ /* 0x000fe200000000b5 */
[----:B------:R-:W-:Y:S01]  /*9760*/  IMAD.MOV.U32 R189, RZ, RZ, R76 ;  /* 0x000000ffffbd7224 */ /* 0x000fe200078e004c */
[C---:B------:R-:W-:Y:S01]  /*9770*/  PRMT R179, R0.reuse, 0x7610, R179 ;  /* 0x0000761000b37816 */ /* 0x040fe200000000b3 */
[----:B------:R-:W-:Y:S01]  /*9780*/  @!P5 HADD2 R6, -R180.H0_H0, -RZ.H0_H0 ;  /* 0xa00000ffb406d230 */ /* 0x000fe20000000900 */
[----:B------:R-:W-:Y:S01]  /*9790*/  PRMT R178, R0, 0x7632, R178 ;  /* 0x0000763200b27816 */ /* 0x000fe200000000b2 */
[----:B------:R-:W-:Y:S01]  /*97a0*/  IMAD.MOV.U32 R76, RZ, RZ, R241 ;  /* 0x000000ffff4c7224 */ /* 0x000fe200078e00f1 */
[----:B------:R-:W-:Y:S01]  /*97b0*/  LOP3.LUT R0, R2, 0xff, RZ, 0xc0, !PT ;  /* 0x000000ff02007812 */ /* 0x000fe200078ec0ff */
[----:B------:R-:W-:Y:S01]  /*97c0*/  IMAD.MOV.U32 R241, RZ, RZ, R51 ;  /* 0x000000fffff17224 */ /* 0x000fe200078e0033 */
[----:B------:R-:W-:Y:S01]  /*97d0*/  PRMT R51, R181, 0x5410, R180 ;  /* 0x00005410b5337816 */ /* 0x000fe200000000b4 */
[----:B------:R-:W-:Y:S01]  /*97e0*/  @!P4 HADD2 R8, -R179.H0_H0, -RZ.H0_H0 ;  /* 0xa00000ffb308c230 */ /* 0x000fe20000000900 */
[----:B------:R-:W-:Y:S01]  /*97f0*/  @!P5 PRMT R180, R6, 0x5410, RZ ;  /* 0x0000541006b4d816 */ /* 0x000fe200000000ff */
[----:B------:R-:W-:Y:S01]  /*9800*/  @!P1 HADD2 R7, -R178.H0_H0, -RZ.H0_H0 ;  /* 0xa00000ffb2079230 */ /* 0x000fe20000000900 */
[----:B------:R-:W-:Y:S01]  /*9810*/  ISETP.GE.U32.AND P5, PT, R191, R0, PT ;  /* 0x00000000bf00720c */ /* 0x000fe20003fa6070 */
[----:B------:R-:W-:Y:S01]  /*9820*/  FADD.FTZ R11, R134, R48 ;  /* 0x00000030860b7221 */ /* 0x000fe20000010000 */
[----:B------:R-:W-:-:S02]  /*9830*/  SHF.R.U32.HI R4, RZ, 0x10, R2 ;  /* 0x00000010ff047819 */ /* 0x000fc40000011602 */
[----:B------:R-:W-:Y:S02]  /*9840*/  SHF.R.U32.HI R0, RZ, 0x18, R2 ;  /* 0x00000018ff007819 */ /* 0x000fe40000011602 */
[----:B------:R-:W-:Y:S02]  /*9850*/  PRMT R48, R179, 0x5410, R178 ;  /* 0x00005410b3307816 */ /* 0x000fe400000000b2 */
[----:B------:R-:W-:Y:S02]  /*9860*/  @!P4 PRMT R179, R8, 0x5410, RZ ;  /* 0x0000541008b3c816 */ /* 0x000fe400000000ff */
[----:B------:R-:W-:Y:S01]  /*9870*/  @!P1 PRMT R178, R7, 0x5410, RZ ;  /* 0x0000541007b29816 */ /* 0x000fe200000000ff */
[----:B------:R-:W-:Y:S01]  /*9880*/  IMAD.WIDE.U32 R6, R5, -0x2daee0ad, RZ ;  /* 0xd2511f5305067825 */ /* 0x000fe200078e00ff */
[----:B------:R-:W-:Y:S02]  /*9890*/  LOP3.LUT R3, R2, 0xffff, RZ, 0xc0, !PT ;  /* 0x0000ffff02037812 */ /* 0x000fe400078ec0ff */
[----:B------:R-:W-:-:S02]  /*98a0*/  LOP3.LUT R2, R4, 0xff, RZ, 0xc0, !PT ;  /* 0x000000ff04027812 */ /* 0x000fc400078ec0ff */
[C---:B------:R-:W-:Y:S01]  /*98b0*/  ISETP.GE.U32.AND P4, PT, R191.reuse, R0, PT ;  /* 0x00000000bf00720c */ /* 0x040fe20003f86070 */
[----:B------:R-:W-:Y:S01]  /*98c0*/  @!P6 HADD2 R9, -R181.H0_H0, -RZ.H0_H0 ;  /* 0xa00000ffb509e230 */ /* 0x000fe20000000900 */
[----:B------:R-:W-:Y:S02]  /*98d0*/  ISETP.GE.U32.AND P1, PT, R191, R2, PT ;  /* 0x00000002bf00720c */ /* 0x000fe40003f26070 */
[----:B------:R-:W-:Y:S02]  /*98e0*/  SHF.R.U32.HI R3, RZ, 0x8, R3 ;  /* 0x00000008ff037819 */ /* 0x000fe40000011603 */
[----:B------:R-:W-:Y:S01]  /*98f0*/  @!P6 PRMT R181, R9, 0x5410, RZ ;  /* 0x0000541009b5e816 */ /* 0x000fe200000000ff */
[----:B------:R-:W1:Y:S01]  /*9900*/  MUFU.EX2 R10, R192 ;  /* 0x000000c0000a7308 */ /* 0x000e620000000800 */
[----:B------:R-:W-:Y:S01]  /*9910*/  IMAD.MOV.U32 R190, RZ, RZ, R77 ;  /* 0x000000ffffbe7224 */ /* 0x000fe200078e004d */
[----:B------:R-:W-:-:S06]  /*9920*/  MOV R77, R98 ;  /* 0x00000062004d7202 */ /* 0x000fcc0000000f00 */
[----:B------:R-:W-:Y:S01]  /*9930*/  MUFU.EX2 R98, R176 ;  /* 0x000000b000627308 */ /* 0x000fe20000000800 */
[----:B------:R-:W-:Y:S01]  /*9940*/  IMAD.MOV.U32 R74, RZ, RZ, R40 ;  /* 0x000000ffff4a7224 */ /* 0x000fe200078e0028 */
[----:B------:R-:W-:Y:S01]  /*9950*/  MOV R79, R45 ;  /* 0x0000002d004f7202 */ /* 0x000fe20000000f00 */
[----:B------:R-:W-:Y:S01]  /*9960*/  IMAD.MOV.U32 R78, RZ, RZ, R44 ;  /* 0x000000ffff4e7224 */ /* 0x000fe200078e002c */
[----:B---3--:R-:W-:Y:S02]  /*9970*/  LOP3.LUT R2, R7, UR12, R62, 0x96, !PT ;  /* 0x0000000c07027c12 */ /* 0x008fe4000f8e963e */
[----:B--2---:R-:W-:-:S03]  /*9980*/  LOP3.LUT R0, R59, UR13, R224, 0x96, !PT ;  /* 0x0000000d3b007c12 */ /* 0x004fc6000f8e96e0 */
[----:B------:R-:W-:-:S04]  /*9990*/  IMAD.WIDE.U32 R8, R2, -0x326172a9, RZ ;  /* 0xcd9e8d5702087825 */ /* 0x000fc800078e00ff */
[----:B------:R-:W-:Y:S01]  /*99a0*/  IMAD.WIDE.U32 R4, R0, -0x2daee0ad, RZ ;  /* 0xd2511f5300047825 */ /* 0x000fe200078e00ff */
[----:B------:R-:W-:-:S04]  /*99b0*/  LOP3.LUT R0, R3, 0xffff, RZ, 0xc0, !PT ;  /* 0x0000ffff03007812 */ /* 0x000fc800078ec0ff */
[----:B------:R-:W-:Y:S02]  /*99c0*/  LOP3.LUT R2, R5, UR10, R6, 0x96, !PT ;  /* 0x0000000a05027c12 */ /* 0x000fe4000f8e9606 */
[----:B------:R-:W-:-:S03]  /*99d0*/  LOP3.LUT R6, R9, UR11, R58, 0x96, !PT ;  /* 0x0000000b09067c12 */ /* 0x000fc6000f8e963a */
[----:B------:R-:W-:-:S04]  /*99e0*/  IMAD.WIDE.U32 R2, R2, -0x326172a9, RZ ;  /* 0xcd9e8d5702027825 */ /* 0x000fc800078e00ff */
[----:B------:R-:W-:Y:S01]  /*99f0*/  IMAD.WIDE.U32 R6, R6, -0x2daee0ad, RZ ;  /* 0xd2511f5306067825 */ /* 0x000fe200078e00ff */
[----:B------:R-:W-:Y:S02]  /*9a00*/  LOP3.LUT R3, R3, UR9, R8, 0x96, !PT ;  /* 0x0000000903037c12 */ /* 0x000fe4000f8e9608 */
[----:B------:R-:W-:Y:S01]  /*9a10*/  ISETP.GE.U32.AND P6, PT, R191, R0, PT ;  /* 0x00000000bf00720c */ /* 0x000fe20003fc6070 */
[----:B------:R-:W-:Y:S01]  /*9a20*/  IMAD.MOV.U32 R63, RZ, RZ, R99 ;  /* 0x000000ffff3f7224 */ /* 0x000fe200078e0063 */
[----:B------:R-:W-:Y:S01]  /*9a30*/  LOP3.LUT R0, R7, UR8, R4, 0x96, !PT ;  /* 0x0000000807007c12 */ /* 0x000fe2000f8e9604 */
[----:B------:R-:W-:Y:S01]  /*9a40*/  FADD.FTZ R5, R64, R11 ;  /* 0x0000000b40057221 */ /* 0x000fe20000010000 */
[----:B------:R-:W2:Y:S01]  /*9a50*/  MUFU.EX2 R99, R185 ;  /* 0x000000b900637308 */ /* 0x000ea20000000800 */
[----:B------:R-:W-:-:S04]  /*9a60*/  IMAD.WIDE.U32 R8, R3, -0x2daee0ad, RZ ;  /* 0xd2511f5303087825 */ /* 0x000fc800078e00ff */
[----:B------:R-:W-:Y:S02]  /*9a70*/  IMAD.MOV.U32 R59, RZ, RZ, R23 ;  /* 0x000000ffff3b7224 */ /* 0x000fe400078e0017 */
[----:B------:R-:W-:Y:S01]  /*9a80*/  FADD.FTZ R23, R39, R5 ;  /* 0x0000000527177221 */ /* 0x000fe20000010000 */
[----:B------:R-:W-:Y:S01]  /*9a90*/  LOP3.LUT R3, R9, UR6, R6, 0x96, !PT ;  /* 0x0000000609037c12 */ /* 0x000fe2000f8e9606 */
[----:B------:R-:W-:Y:S01]  /*9aa0*/  IMAD.WIDE.U32 R4, R0, -0x326172a9, RZ ;  /* 0xcd9e8d5700047825 */ /* 0x000fe200078e00ff */
[----:B-1----:R-:W-:Y:S02]  /*9ab0*/  F2FP.PACK_AB R7, R10, R65 ;  /* 0x000000410a07723e */ /* 0x002fe400000000ff */
[----:B------:R-:W1:Y:S02]  /*9ac0*/  LDC.U8 R65, c[0x0][0x2d8] ;  /* 0x0000b600ff417b82 */ /* 0x000e640000000000 */
[----:B------:R-:W-:Y:S01]  /*9ad0*/  LOP3.LUT R6, R5, UR7, R2, 0x96, !PT ;  /* 0x0000000705067c12 */ /* 0x000fe2000f8e9602 */
[----:B------:R-:W-:Y:S01]  /*9ae0*/  IMAD.WIDE.U32 R2, R3, -0x326172a9, RZ ;  /* 0xcd9e8d5703027825 */ /* 0x000fe200078e00ff */
[----:B--2---:R-:W-:-:S03]  /*9af0*/  F2FP.PACK_AB R5, R99, R98 ;  /* 0x000000626305723e */ /* 0x004fc600000000ff */
[----:B------:R-:W-:Y:S02]  /*9b00*/  IMAD.MOV.U32 R191, RZ, RZ, R73 ;  /* 0x000000ffffbf7224 */ /* 0x000fe400078e0049 */
[----:B------:R-:W-:Y:S01]  /*9b10*/  IMAD.MOV.U32 R62, RZ, RZ, R72 ;  /* 0x000000ffff3e7224 */ /* 0x000fe200078e0048 */
[----:B------:R-:W-:Y:S01]  /*9b20*/  LOP3.LUT R0, R3, UR15, R4, 0x96, !PT ;  /* 0x0000000f03007c12 */ /* 0x000fe2000f8e9604 */
[----:B------:R-:W-:Y:S02]  /*9b30*/  IMAD.MOV.U32 R72, RZ, RZ, R252 ;  /* 0x000000ffff487224 */ /* 0x000fe400078e00fc */
[----:B------:R-:W-:Y:S01]  /*9b40*/  IMAD.MOV.U32 R73, RZ, RZ, R245 ;  /* 0x000000ffff497224 */ /* 0x000fe200078e00f5 */
[----:B------:R-:W-:Y:S01]  /*9b50*/  MUFU.EX2 R252, R194 ;  /* 0x000000c200fc7308 */ /* 0x000fe20000000800 */
[----:B------:R-:W-:Y:S02]  /*9b60*/  LOP3.LUT R4, R0, 0xffff, RZ, 0xc0, !PT ;  /* 0x0000ffff00047812 */ /* 0x000fe400078ec0ff */
[----:B------:R-:W-:-:S05]  /*9b70*/  PRMT R177, R5, 0x7610, R177 ;  /* 0x0000761005b17816 */ /* 0x000fca00000000b1 */
[----:B------:R-:W2:Y:S01]  /*9b80*/  MUFU.EX2 R245, R195 ;  /* 0x000000c300f57308 */ /* 0x000ea20000000800 */
[----:B------:R-:W-:Y:S01]  /*9b90*/  SHF.R.U32.HI R4, RZ, 0x8, R4 ;  /* 0x00000008ff047819 */ /* 0x000fe20000011604 */
[----:B------:R-:W-:Y:S01]  /*9ba0*/  @!P5 HADD2 R12, -R177.H0_H0, -RZ.H0_H0 ;  /* 0xa00000ffb10cd230 */ /* 0x000fe20000000900 */
[----:B------:R-:W-:Y:S01]  /*9bb0*/  PRMT R176, R5, 0x7632, R176 ;  /* 0x0000763205b07816 */ /* 0x000fe200000000b0 */
[----:B------:R-:W-:Y:S01]  /*9bc0*/  IMAD.MOV.U32 R58, RZ, RZ, R21 ;  /* 0x000000ffff3a7224 */ /* 0x000fe200078e0015 */
[----:B------:R-:W-:Y:S01]  /*9bd0*/  LOP3.LUT R4, R4, 0xffff, RZ, 0xc0, !PT ;  /* 0x0000ffff04047812 */ /* 0x000fe200078ec0ff */
[----:B------:R-:W-:Y:S01]  /*9be0*/  FADD.FTZ R21, R10, R38 ;  /* 0x000000260a157221 */ /* 0x000fe20000010000 */
[----:B------:R-:W-:Y:S01]  /*9bf0*/  PRMT R38, R177, 0x5410, R176 ;  /* 0x00005410b1267816 */ /* 0x000fe200000000b0 */
[----:B------:R-:W-:Y:S01]  /*9c00*/  @!P6 HADD2 R14, -R176.H0_H0, -RZ.H0_H0 ;  /* 0xa00000ffb00ee230 */ /* 0x000fe20000000900 */
[----:B------:R-:W-:Y:S02]  /*9c10*/  @!P5 PRMT R177, R12, 0x5410, RZ ;  /* 0x000054100cb1d816 */ /* 0x000fe400000000ff */
[----:B-1----:R-:W-:-:S02]  /*9c20*/  ISETP.GE.U32.AND P5, PT, R65, R4, PT ;  /* 0x000000044100720c */ /* 0x002fc40003fa6070 */
[----:B------:R-:W-:Y:S02]  /*9c30*/  LOP3.LUT R4, R0, 0xff, RZ, 0xc0, !PT ;  /* 0x000000ff00047812 */ /* 0x000fe400078ec0ff */
[----:B--2---:R-:W-:Y:S02]  /*9c40*/  F2FP.PACK_AB R5, R245, R252 ;  /* 0x000000fcf505723e */ /* 0x004fe400000000ff */
[----:B------:R-:W-:Y:S02]  /*9c50*/  @!P6 PRMT R176, R14, 0x5410, RZ ;  /* 0x000054100eb0e816 */ /* 0x000fe400000000ff */
[----:B------:R-:W-:Y:S02]  /*9c60*/  PRMT R174, R5, 0x7632, R174 ;  /* 0x0000763205ae7816 */ /* 0x000fe400000000ae */
[----:B------:R-:W-:Y:S02]  /*9c70*/  ISETP.GE.U32.AND P6, PT, R65, R4, PT ;  /* 0x000000044100720c */ /* 0x000fe40003fc6070 */
[----:B------:R-:W-:-:S02]  /*9c80*/  SHF.R.U32.HI R4, RZ, 0x18, R0 ;  /* 0x00000018ff047819 */ /* 0x000fc40000011600 */
[----:B------:R-:W-:Y:S01]  /*9c90*/  SHF.R.U32.HI R0, RZ, 0x10, R0 ;  /* 0x00000010ff007819 */ /* 0x000fe20000011600 */
[----:B------:R-:W-:Y:S01]  /*9ca0*/  @!P4 HADD2 R20, -R174.H0_H0, -RZ.H0_H0 ;  /* 0xa00000ffae14c230 */ /* 0x000fe20000000900 */
[----:B------:R-:W-:Y:S02]  /*9cb0*/  PRMT R175, R5, 0x7610, R175 ;  /* 0x0000761005af7816 */ /* 0x000fe400000000af */
[----:B------:R-:W-:Y:S02]  /*9cc0*/  LOP3.LUT R0, R0, 0xff, RZ, 0xc0, !PT ;  /* 0x000000ff00007812 */ /* 0x000fe400078ec0ff */
[----:B------:R-:W-:Y:S02]  /*9cd0*/  PRMT R40, R175, 0x5410, R174 ;  /* 0x00005410af287816 */ /* 0x000fe400000000ae */
[----:B------:R-:W-:Y:S02]  /*9ce0*/  @!P4 PRMT R174, R20, 0x5410, RZ ;  /* 0x0000541014aec816 */ /* 0x000fe400000000ff */
[----:B------:R-:W-:Y:S01]  /*9cf0*/  ISETP.GE.U32.AND P4, PT, R65, R0, PT ;  /* 0x000000004100720c */ /* 0x000fe20003f86070 */
[----:B------:R-:W-:Y:S01]  /*9d00*/  @!P1 HADD2 R13, -R175.H0_H0, -RZ.H0_H0 ;  /* 0xa00000ffaf0d9230 */ /* 0x000fe20000000900 */
[----:B------:R-:W-:-:S04]  /*9d10*/  PRMT R12, R193, 0x7610, R12 ;  /* 0x00007610c10c7816 */ /* 0x000fc8000000000c */
[----:B------:R-:W-:Y:S02]  /*9d20*/  @!P1 PRMT R175, R13, 0x5410, RZ ;  /* 0x000054100daf9816 */ /* 0x000fe400000000ff */
[----:B------:R-:W-:Y:S02]  /*9d30*/  PRMT R13, R193, 0x7632, R13 ;  /* 0x00007632c10d7816 */ /* 0x000fe4000000000d */
[----:B------:R-:W-:-:S03]  /*9d40*/  LOP3.LUT R0, R2, 0xff, RZ, 0xc0, !PT ;  /* 0x000000ff02007812 */ /* 0x000fc600078ec0ff */
[----:B------:R-:W-:Y:S01]  /*9d50*/  @!P4 HADD2 R28, -R12.H0_H0, -RZ.H0_H0 ;  /* 0xa00000ff0c1cc230 */ /* 0x000fe20000000900 */
[C---:B------:R-:W-:Y:S02]  /*9d60*/  ISETP.GE.U32.AND P1, PT, R65.reuse, R4, PT ;  /* 0x000000044100720c */ /* 0x040fe40003f26070 */
[----:B------:R-:W-:Y:S01]  /*9d70*/  PRMT R45, R12, 0x5410, R13 ;  /* 0x000054100c2d7816 */ /* 0x000fe2000000000d */
[----:B------:R-:W1:Y:S01]  /*9d80*/  MUFU.EX2 R4, R198 ;  /* 0x000000c600047308 */ /* 0x000e620000000800 */
[----:B------:R-:W-:Y:S02]  /*9d90*/  @!P4 PRMT R12, R28, 0x5410, RZ ;  /* 0x000054101c0cc816 */ /* 0x000fe400000000ff */
[----:B------:R-:W-:Y:S02]  /*9da0*/  ISETP.GE.U32.AND P4, PT, R65, R0, PT ;  /* 0x000000004100720c */ /* 0x000fe40003f86070 */
[----:B------:R-:W-:Y:S02]  /*9db0*/  LOP3.LUT R0, R2, 0xffff, RZ, 0xc0, !PT ;  /* 0x0000ffff02007812 */ /* 0x000fe400078ec0ff */
[C---:B------:R-:W-:Y:S01]  /*9dc0*/  PRMT R10, R7.reuse, 0x7610, R10 ;  /* 0x00007610070a7816 */ /* 0x040fe2000000000a */
[----:B------:R-:W2:Y:S01]  /*9dd0*/  MUFU.EX2 R5, R199 ;  /* 0x000000c700057308 */ /* 0x000ea20000000800 */
[----:B------:R-:W-:-:S02]  /*9de0*/  PRMT R11, R7, 0x7632, R11 ;  /* 0x00007632070b7816 */ /* 0x000fc4000000000b */
[----:B------:R-:W-:Y:S01]  /*9df0*/  SHF.R.U32.HI R0, RZ, 0x8, R0 ;  /* 0x00000008ff007819 */ /* 0x000fe20000011600 */
[----:B------:R-:W-:Y:S01]  /*9e00*/  @!P6 HADD2 R22, -R10.H0_H0, -RZ.H0_H0 ;  /* 0xa00000ff0a16e230 */ /* 0x000fe20000000900 */
[----:B------:R-:W-:Y:S01]  /*9e10*/  PRMT R44, R10, 0x5410, R11 ;  /* 0x000054100a2c7816 */ /* 0x000fe2000000000b */
[----:B------:R-:W-:Y:S01]  /*9e20*/  @!P5 HADD2 R36, -R11.H0_H0, -RZ.H0_H0 ;  /* 0xa00000ff0b24d230 */ /* 0x000fe20000000900 */
[----:B------:R-:W-:Y:S02]  /*9e30*/  LOP3.LUT R0, R0, 0xffff, RZ, 0xc0, !PT ;  /* 0x0000ffff00007812 */ /* 0x000fe400078ec0ff */
[--C-:B------:R-:W-:Y:S02]  /*9e40*/  SHF.R.U32.HI R3, RZ, 0x10, R2.reuse ;  /* 0x00000010ff037819 */ /* 0x100fe40000011602 */
[----:B------:R-:W-:Y:S02]  /*9e50*/  @!P6 PRMT R10, R22, 0x5410, RZ ;  /* 0x00005410160ae816 */ /* 0x000fe400000000ff */
[----:B------:R-:W-:-:S02]  /*9e60*/  SHF.R.U32.HI R2, RZ, 0x18, R2 ;  /* 0x00000018ff027819 */ /* 0x000fc40000011602 */
[C---:B------:R-:W-:Y:S01]  /*9e70*/  ISETP.GE.U32.AND P6, PT, R65.reuse, R0, PT ;  /* 0x000000004100720c */ /* 0x040fe20003fc6070 */
[----:B-1----:R-:W-:Y:S01]  /*9e80*/  FADD.FTZ R0, R4, R21 ;  /* 0x0000001504007221 */ /* 0x002fe20000010000 */
[----:B------:R-:W-:Y:S01]  /*9e90*/  @!P1 HADD2 R26, -R13.H0_H0, -RZ.H0_H0 ;  /* 0xa00000ff0d1a9230 */ /* 0x000fe20000000900 */
[----:B------:R-:W-:Y:S02]  /*9ea0*/  @!P5 PRMT R11, R36, 0x5410, RZ ;  /* 0x00005410240bd816 */ /* 0x000fe400000000ff */
[----:B------:R-:W-:Y:S01]  /*9eb0*/  ISETP.GE.U32.AND P5, PT, R65, R2, PT ;  /* 0x000000024100720c */ /* 0x000fe20003fa6070 */
[----:B--2---:R-:W-:Y:S01]  /*9ec0*/  FADD.FTZ R9, R5, R0 ;  /* 0x0000000005097221 */ /* 0x004fe20000010000 */
[----:B------:R-:W-:Y:S02]  /*9ed0*/  LOP3.LUT R2, R3, 0xff, RZ, 0xc0, !PT ;  /* 0x000000ff03027812 */ /* 0x000fe400078ec0ff */
[----:B------:R-:W-:Y:S01]  /*9ee0*/  F2FP.PACK_AB R4, R5, R4 ;  /* 0x000000040504723e */ /* 0x000fe200000000ff */
[----:B------:R-:W-:Y:S01]  /*9ef0*/  MUFU.EX2 R7, R197 ;  /* 0x000000c500077308 */ /* 0x000fe20000000800 */
[----:B------:R-:W-:-:S02]  /*9f00*/  @!P1 PRMT R13, R26, 0x5410, RZ ;  /* 0x000054101a0d9816 */ /* 0x000fc400000000ff */
[----:B------:R-:W-:Y:S01]  /*9f10*/  ISETP.GE.U32.AND P1, PT, R65, R2, PT ;  /* 0x000000024100720c */ /* 0x000fe20003f26070 */
[----:B------:R-:W-:-:S04]  /*9f20*/  IMAD.WIDE.U32 R2, R6, -0x2daee0ad, RZ ;  /* 0xd2511f5306027825 */ /* 0x000fc800078e00ff */
[----:B------:R-:W1:Y:S01]  /*9f30*/  MUFU.EX2 R5, R196 ;  /* 0x000000c400057308 */ /* 0x000e620000000800 */
[----:B------:R-:W-:Y:S02]  /*9f40*/  LOP3.LUT R0, R3, UR16, R8, 0x96, !PT ;  /* 0x0000001003007c12 */ /* 0x000fe4000f8e9608 */
[C---:B------:R-:W-:Y:S02]  /*9f50*/  PRMT R173, R4.reuse, 0x7610, R173 ;  /* 0x0000761004ad7816 */ /* 0x040fe400000000ad */
[----:B------:R-:W-:Y:S01]  /*9f60*/  PRMT R172, R4, 0x7632, R172 ;  /* 0x0000763204ac7816 */ /* 0x000fe200000000ac */
[----:B------:R-:W-:Y:S01]  /*9f70*/  IMAD.MOV.U32 R95, RZ, RZ, R59 ;  /* 0x000000ffff5f7224 */ /* 0x000fe200078e003b */
[----:B------:R-:W-:Y:S01]  /*9f80*/  SHF.R.U32.HI R4, RZ, 0x10, R0 ;  /* 0x00000010ff047819 */ /* 0x000fe20000011600 */
[----:B------:R-:W-:Y:S01]  /*9f90*/  IMAD.MOV.U32 R59, RZ, RZ, R93 ;  /* 0x000000ffff3b7224 */ /* 0x000fe200078e005d */
[----:B------:R-:W-:Y:S01]  /*9fa0*/  @!P4 HADD2 R37, -R173.H0_H0, -RZ.H0_H0 ;  /* 0xa00000ffad25c230 */ /* 0x000fe20000000900 */
[----:B------:R-:W-:Y:S01]  /*9fb0*/  IMAD.MOV.U32 R93, RZ, RZ, R128 ;  /* 0x000000ffff5d7224 */ /* 0x000fe200078e0080 */
[----:B------:R-:W-:Y:S01]  /*9fc0*/  LOP3.LUT R4, R4, 0xff, RZ, 0xc0, !PT ;  /* 0x000000ff04047812 */ /* 0x000fe200078ec0ff */
[----:B------:R-:W-:Y:S01]  /*9fd0*/  IMAD.MOV.U32 R128, RZ, RZ, R240 ;  /* 0x000000ffff807224 */ /* 0x000fe200078e00f0 */
[----:B------:R-:W-:Y:S01]  /*9fe0*/  MUFU.EX2 R14, R218 ;  /* 0x000000da000e7308 */ /* 0x000fe20000000800 */
[----:B------:R-:W-:Y:S01]  /*9ff0*/  PRMT R39, R173, 0x5410, R172 ;  /* 0x00005410ad277816 */ /* 0x000fe200000000ac */
[----:B-1----:R-:W-:Y:S01]  /*a000*/  FADD.FTZ R6, R5, R244 ;  /* 0x000000f405067221 */ /* 0x002fe20000010000 */
[----:B------:R-:W-:Y:S01]  /*a010*/  F2FP.PACK_AB R5, R7, R5 ;  /* 0x000000050705723e */ /* 0x000fe200000000ff */
[----:B------:R-:W-:Y:S01]  /*a020*/  @!P6 HADD2 R41, -R172.H0_H0, -RZ.H0_H0 ;  /* 0xa00000ffac29e230 */ /* 0x000fe20000000900 */
[----:B------:R-:W-:-:S03]  /*a030*/  @!P4 PRMT R173, R37, 0x5410, RZ ;  /* 0x0000541025adc816 */ /* 0x000fc600000000ff */
[----:B------:R-:W1:Y:S01]  /*a040*/  MUFU.EX2 R240, R219 ;  /* 0x000000db00f07308 */ /* 0x000e620000000800 */
[----:B------:R-:W-:Y:S01]  /*a050*/  ISETP.GE.U32.AND P4, PT, R65, R4, PT ;  /* 0x000000044100720c */ /* 0x000fe20003f86070 */
[----:B------:R-:W-:Y:S01]  /*a060*/  IMAD.MOV.U32 R75, RZ, RZ, R63 ;  /* 0x000000ffff4b7224 */ /* 0x000fe200078e003f */
[----:B------:R-:W-:Y:S02]  /*a070*/  PRMT R135, R5, 0x7610, R135 ;  /* 0x0000761005877816 */ /* 0x000fe40000000087 */
[----:B------:R-:W-:Y:S01]  /*a080*/  LOP3.LUT R4, R0, 0xff, RZ, 0xc0, !PT ;  /* 0x000000ff00047812 */ /* 0x000fe200078ec0ff */
[----:B------:R-:W-:Y:S01]  /*a090*/  IMAD.MOV.U32 R63, RZ, RZ, R239 ;  /* 0x000000ffff3f7224 */ /* 0x000fe200078e00ef */
[----:B------:R-:W-:Y:S01]  /*a0a0*/  @!P6 PRMT R172, R41, 0x5410, RZ ;  /* 0x0000541029ace816 */ /* 0x000fe200000000ff */
[----:B------:R-:W-:Y:S01]  /*a0b0*/  MUFU.EX2 R8, R216 ;  /* 0x000000d800087308 */ /* 0x000fe20000000800 */
[----:B------:R-:W-:Y:S01]  /*a0c0*/  ISETP.GE.U32.AND P6, PT, R65, R4, PT ;  /* 0x000000044100720c */ /* 0x000fe20003fc6070 */
[----:B------:R-:W-:Y:S01]  /*a0d0*/  @!P1 HADD2 R42, -R135.H0_H0, -RZ.H0_H0 ;  /* 0xa00000ff872a9230 */ /* 0x000fe20000000900 */
[----:B------:R-:W-:-:S02]  /*a0e0*/  PRMT R134, R5, 0x7632, R134 ;  /* 0x0000763205867816 */ /* 0x000fc40000000086 */
[----:B------:R-:W-:-:S03]  /*a0f0*/  SHF.R.U32.HI R4, RZ, 0x18, R0 ;  /* 0x00000018ff047819 */ /* 0x000fc60000011600 */
[----:B------:R-:W2:Y:S01]  /*a100*/  MUFU.EX2 R239, R217 ;  /* 0x000000d900ef7308 */ /* 0x000ea20000000800 */
[----:B------:R-:W-:Y:S02]  /*a110*/  LOP3.LUT R0, R0, 0xffff, RZ, 0xc0, !PT ;  /* 0x0000ffff00007812 */ /* 0x000fe400078ec0ff */
[----:B------:R-:W-:Y:S02]  /*a120*/  PRMT R36, R135, 0x5410, R134 ;  /* 0x0000541087247816 */ /* 0x000fe40000000086 */
[----:B------:R-:W-:Y:S02]  /*a130*/  @!P1 PRMT R135, R42, 0x5410, RZ ;  /* 0x000054102a879816 */ /* 0x000fe400000000ff */
[----:B------:R-:W-:Y:S01]  /*a140*/  SHF.R.U32.HI R0, RZ, 0x8, R0 ;  /* 0x00000008ff007819 */ /* 0x000fe20000011600 */
[----:B------:R-:W-:Y:S01]  /*a150*/  @!P5 HADD2 R43, -R134.H0_H0, -RZ.H0_H0 ;  /* 0xa00000ff862bd230 */ /* 0x000fe20000000900 */
[----:B------:R-:W-:Y:S02]  /*a160*/  ISETP.GE.U32.AND P1, PT, R65, R4, PT ;  /* 0x000000044100720c */ /* 0x000fe40003f26070 */
[----:B-1----:R-:W-:-:S02]  /*a170*/  F2FP.PACK_AB R4, R240, R14 ;  /* 0x0000000ef004723e */ /* 0x002fc400000000ff */
[----:B------:R-:W-:Y:S02]  /*a180*/  LOP3.LUT R0, R0, 0xffff, RZ, 0xc0, !PT ;  /* 0x0000ffff00007812 */ /* 0x000fe400078ec0ff */
[C---:B------:R-:W-:Y:S02]  /*a190*/  PRMT R133, R4.reuse, 0x7610, R133 ;  /* 0x0000761004857816 */ /* 0x040fe40000000085 */
[----:B------:R-:W-:Y:S02]  /*a1a0*/  @!P5 PRMT R134, R43, 0x5410, RZ ;  /* 0x000054102b86d816 */ /* 0x000fe400000000ff */
[----:B------:R-:W-:Y:S01]  /*a1b0*/  ISETP.GE.U32.AND P5, PT, R65, R0, PT ;  /* 0x000000004100720c */ /* 0x000fe20003fa6070 */
[----:B------:R-:W-:Y:S01]  /*a1c0*/  IMAD.MOV.U32 R198, RZ, RZ, R78 ;  /* 0x000000ffffc67224 */ /* 0x000fe200078e004e */
[----:B--2---:R-:W-:Y:S01]  /*a1d0*/  F2FP.PACK_AB R0, R239, R8 ;  /* 0x00000008ef00723e */ /* 0x004fe200000000ff */
[----:B------:R-:W-:Y:S01]  /*a1e0*/  IMAD.MOV.U32 R194, RZ, RZ, R191 ;  /* 0x000000ffffc27224 */ /* 0x000fe200078e00bf */
[----:B------:R-:W-:Y:S01]  /*a1f0*/  @!P6 HADD2 R50, -R133.H0_H0, -RZ.H0_H0 ;  /* 0xa00000ff8532e230 */ /* 0x000fe20000000900 */
[----:B------:R-:W-:Y:S01]  /*a200*/  IMAD.MOV.U32 R78, RZ, RZ, R190 ;  /* 0x000000ffff4e7224 */ /* 0x000fe200078e00be */
[----:B------:R-:W-:Y:S01]  /*a210*/  PRMT R132, R4, 0x7632, R132 ;  /* 0x0000763204847816 */ /* 0x000fe20000000084 */
[----:B------:R-:W-:Y:S01]  /*a220*/  IMAD.MOV.U32 R191, RZ, RZ, R241 ;  /* 0x000000ffffbf7224 */ /* 0x000fe200078e00f1 */
[----:B------:R-:W-:Y:S01]  /*a230*/  MOV R190, R238 ;  /* 0x000000ee00be7202 */ /* 0x000fe20000000f00 */
[----:B------:R-:W-:Y:S01]  /*a240*/  MUFU.EX2 R241, R222 ;  /* 0x000000de00f17308 */ /* 0x000fe20000000800 */
[----:B------:R-:W-:-:S02]  /*a250*/  PRMT R29, R0, 0x7632, R29 ;  /* 0x00007632001d7816 */ /* 0x000fc4000000001d */
[----:B------:R-:W-:Y:S01]  /*a260*/  PRMT R64, R133, 0x5410, R132 ;  /* 0x0000541085407816 */ /* 0x000fe20000000084 */
[----:B------:R-:W-:Y:S01]  /*a270*/  @!P4 HADD2 R47, -R0.H0_H0, -RZ.H0_H0 ;  /* 0xa00000ff002fc230 */ /* 0x000fe20000000900 */
[----:B------:R-:W-:-:S03]  /*a280*/  @!P6 PRMT R133, R50, 0x5410, RZ ;  /* 0x000054103285e816 */ /* 0x000fc600000000ff */
[----:B------:R-:W1:Y:S01]  /*a290*/  MUFU.EX2 R238, R223 ;  /* 0x000000df00ee7308 */ /* 0x000e620000000800 */
[C---:B------:R-:W-:Y:S02]  /*a2a0*/  @P4 PRMT R185, R0.reuse, 0x7610, R185 ;  /* 0x0000761000b94816 */ /* 0x040fe400000000b9 */
[----:B------:R-:W-:Y:S02]  /*a2b0*/  PRMT R50, R0, 0x5410, R29 ;  /* 0x0000541000327816 */ /* 0x000fe4000000001d */
[----:B------:R-:W-:Y:S02]  /*a2c0*/  LOP3.LUT R0, R2, 0xff, RZ, 0xc0, !PT ;  /* 0x000000ff02007812 */ /* 0x000fe400078ec0ff */
[--C-:B------:R-:W-:Y:S02]  /*a2d0*/  SHF.R.U32.HI R5, RZ, 0x10, R2.reuse ;  /* 0x00000010ff057819 */ /* 0x100fe40000011602 */
[----:B------:R-:W-:Y:S01]  /*a2e0*/  ISETP.GE.U32.AND P6, PT, R65, R0, PT ;  /* 0x000000004100720c */ /* 0x000fe20003fc6070 */
[----:B------:R-:W-:Y:S01]  /*a2f0*/  IMAD.MOV.U32 R197, RZ, RZ, R235 ;  /* 0x000000ffffc57224 */ /* 0x000fe200078e00eb */
[----:B------:R-:W-:-:S02]  /*a300*/  SHF.R.U32.HI R4, RZ, 0x18, R2 ;  /* 0x00000018ff047819 */ /* 0x000fc40000011602 */
[----:B------:R-:W-:Y:S02]  /*a310*/  LOP3.LUT R0, R2, 0xffff, RZ, 0xc0, !PT ;  /* 0x0000ffff02007812 */ /* 0x000fe400078ec0ff */
[----:B------:R-:W-:Y:S01]  /*a320*/  LOP3.LUT R2, R5, 0xff, RZ, 0xc0, !PT ;  /* 0x000000ff05027812 */ /* 0x000fe200078ec0ff */
[----:B------:R-:W-:Y:S01]  /*a330*/  IMAD.MOV.U32 R196, RZ, RZ, R234 ;  /* 0x000000ffffc47224 */ /* 0x000fe200078e00ea */
[----:B------:R-:W-:Y:S01]  /*a340*/  @!P4 PRMT R185, R47, 0x5410, RZ ;  /* 0x000054102fb9c816 */ /* 0x000fe200000000ff */
[----:B------:R-:W2:Y:S01]  /*a350*/  LDL.LU R197, [R1+0xd0] ;  /* 0x0000d00001c57983 */ /* 0x000ea20000300800 */
[----:B------:R-:W-:Y:S02]  /*a360*/  ISETP.GE.U32.AND P4, PT, R65, R2, PT ;  /* 0x000000024100720c */ /* 0x000fe40003f86070 */
[----:B-1----:R-:W-:-:S04]  /*a370*/  F2FP.PACK_AB R2, R241, R238 ;  /* 0x000000eef102723e */ /* 0x002fc800000000ff */
[C---:B------:R-:W-:Y:S02]  /*a380*/  PRMT R28, R2.reuse, 0x7610, R28 ;  /* 0x00007610021c7816 */ /* 0x040fe4000000001c */
[----:B------:R-:W-:Y:S02]  /*a390*/  PRMT R27, R2, 0x7632, R27 ;  /* 0x00007632021b7816 */ /* 0x000fe4000000001b */
[----:B------:R-:W-:Y:S02]  /*a3a0*/  LOP3.LUT R2, R225, UR14, R196, 0x96, !PT ;  /* 0x0000000ee1027c12 */ /* 0x000fe4000f8e96c4 */
[----:B------:R-:W3:Y:S01]  /*a3b0*/  LDL R196, [R1+0xd4] ;  /* 0x0000d40001c47983 */ /* 0x000ee20000100800 */
[----:B------:R-:W-:Y:S01]  /*a3c0*/  MUFU.EX2 R235, R220 ;  /* 0x000000dc00eb7308 */ /* 0x000fe20000000800 */
[----:B------:R-:W-:-:S07]  /*a3d0*/  SHF.R.U32.HI R0, RZ, 0x8, R0 ;  /* 0x00000008ff007819 */ /* 0x000fce0000011600 */
[----:B------:R-:W1:Y:S01]  /*a3e0*/  MUFU.EX2 R244, R221 ;  /* 0x000000dd00f47308 */ /* 0x000e620000000800 */
[----:B------:R-:W-:Y:S01]  /*a3f0*/  @!P5 HADD2 R49, -R132.H0_H0, -RZ.H0_H0 ;  /* 0xa00000ff8431d230 */ /* 0x000fe20000000900 */
[----:B------:R-:W-:Y:S01]  /*a400*/  LOP3.LUT R0, R0, 0xffff, RZ, 0xc0, !PT ;  /* 0x0000ffff00007812 */ /* 0x000fe200078ec0ff */
[----:B------:R-:W-:-:S03]  /*a410*/  IMAD.MOV.U32 R199, RZ, RZ, R79 ;  /* 0x000000ffffc77224 */ /* 0x000fc600078e004f */
[----:B------:R-:W-:Y:S02]  /*a420*/  @!P5 PRMT R132, R49, 0x5410, RZ ;  /* 0x000054103184d816 */ /* 0x000fe400000000ff */
[----:B------:R-:W-:Y:S01]  /*a430*/  ISETP.GE.U32.AND P5, PT, R65, R0, PT ;  /* 0x000000004100720c */ /* 0x000fe20003fa6070 */
[----:B------:R-:W-:Y:S01]  /*a440*/  IMAD.MOV.U32 R195, RZ, RZ, R130 ;  /* 0x000000ffffc37224 */ /* 0x000fe200078e0082 */
[----:B------:R-:W-:Y:S01]  /*a450*/  MOV R79, R92 ;  /* 0x0000005c004f7202 */ /* 0x000fe20000000f00 */
[----:B------:R-:W-:Y:S01]  /*a460*/  FADD.FTZ R3, R61, R23 ;  /* 0x000000173d037221 */ /* 0x000fe20000010000 */
[----:B-1----:R-:W-:Y:S01]  /*a470*/  F2FP.PACK_AB R0, R244, R235 ;  /* 0x000000ebf400723e */ /* 0x002fe200000000ff */
[----:B------:R-:W-:-:S03]  /*a480*/  IMAD.MOV.U32 R92, RZ, RZ, R129 ;  /* 0x000000ffff5c7224 */ /* 0x000fc600078e0081 */
[C---:B------:R-:W-:Y:S02]  /*a490*/  PRMT R26, R0.reuse, 0x7610, R26 ;  /* 0x00007610001a7816 */ /* 0x040fe4000000001a */
[----:B------:R-:W-:Y:S02]  /*a4a0*/  PRMT R21, R0, 0x7632, R21 ;  /* 0x0000763200157816 */ /* 0x000fe40000000015 */
[----:B------:R-:W-:Y:S01]  /*a4b0*/  LOP3.LUT R0, R199, UR35, R246, 0x96, !PT ;  /* 0x00000023c7007c12 */ /* 0x000fe2000f8e96f6 */
[----:B------:R-:W-:Y:S02]  /*a4c0*/  IMAD.MOV.U32 R129, RZ, RZ, R186 ;  /* 0x000000ffff817224 */ /* 0x000fe400078e00ba */
[----:B------:R-:W-:Y:S02]  /*a4d0*/  FADD.FTZ R186, R67, R3 ;  /* 0x0000000343ba7221 */ /* 0x000fe40000010000 */
[----:B------:R-:W-:Y:S02]  /*a4e0*/  IMAD.MOV.U32 R20, RZ, RZ, R195 ;  /* 0x000000ffff147224 */ /* 0x000fe400078e00c3 */
[----:B------:R-:W-:-:S02]  /*a4f0*/  IMAD.MOV.U32 R195, RZ, RZ, R237 ;  /* 0x000000ffffc37224 */ /* 0x000fc400078e00ed */
[----:B------:R-:W-:Y:S02]  /*a500*/  IMAD.MOV.U32 R193, RZ, RZ, R236 ;  /* 0x000000ffffc17224 */ /* 0x000fe400078e00ec */
[----:B------:R-:W-:Y:S01]  /*a510*/  IMAD.WIDE.U32 R2, R2, -0x2daee0ad, RZ ;  /* 0xd2511f5302027825 */ /* 0x000fe200078e00ff */
[----:B------:R-:W-:-:S03]  /*a520*/  @!P1 HADD2 R46, -R29.H0_H0, -RZ.H0_H0 ;  /* 0xa00000ff1d2e9230 */ /* 0x000fc60000000900 */
[----:B------:R-:W-:Y:S01]  /*a530*/  IMAD.WIDE.U32 R236, R0, -0x326172a9, RZ ;  /* 0xcd9e8d5700ec7825 */ /* 0x000fe200078e00ff */
[----:B------:R-:W-:-:S04]  /*a540*/  LOP3.LUT R0, R3, UR12, R198, 0x96, !PT ;  /* 0x0000000c03007c12 */ /* 0x000fc8000f8e96c6 */
[----:B------:R-:W-:Y:S01]  /*a550*/  LOP3.LUT R3, R237, UR13, R224, 0x96, !PT ;  /* 0x0000000ded037c12 */ /* 0x000fe2000f8e96e0 */
[----:B------:R-:W-:Y:S01]  /*a560*/  FADD.FTZ R6, R7, R6 ;  /* 0x0000000607067221 */ /* 0x000fe20000010000 */
[----:B------:R-:W-:Y:S02]  /*a570*/  @!P1 PRMT R29, R46, 0x5410, RZ ;  /* 0x000054102e1d9816 */ /* 0x000fe400000000ff */
[----:B------:R-:W-:Y:S01]  /*a580*/  ISETP.GE.U32.AND P1, PT, R65, R4, PT ;  /* 0x000000044100720c */ /* 0x000fe20003f26070 */
[----:B------:R-:W-:-:S04]  /*a590*/  IMAD.WIDE.U32 R4, R3, -0x2daee0ad, RZ ;  /* 0xd2511f5303047825 */ /* 0x000fc800078e00ff */
[----:B------:R-:W-:Y:S02]  /*a5a0*/  IMAD.MOV.U32 R130, RZ, RZ, R233 ;  /* 0x000000ffff827224 */ /* 0x000fe400078e00e9 */
[----:B------:R-:W-:Y:S02]  /*a5b0*/  FADD.FTZ R234, R14, R9 ;  /* 0x000000090eea7221 */ /* 0x000fe40000010000 */
[----:B------:R-:W-:Y:S02]  /*a5c0*/  FADD.FTZ R233, R8, R6 ;  /* 0x0000000608e97221 */ /* 0x000fe40000010000 */
[----:B------:R-:W-:Y:S01]  /*a5d0*/  IMAD.WIDE.U32 R8, R0, -0x326172a9, RZ ;  /* 0xcd9e8d5700087825 */ /* 0x000fe200078e00ff */
[----:B------:R-:W-:-:S03]  /*a5e0*/  LOP3.LUT R0, R5, UR10, R2, 0x96, !PT ;  /* 0x0000000a05007c12 */ /* 0x000fc6000f8e9602 */
[----:B------:R-:W-:Y:S02]  /*a5f0*/  FADD.FTZ R7, R69, R60 ;  /* 0x0000003c45077221 */ /* 0x000fe40000010000 */
[----:B------:R-:W-:Y:S02]  /*a600*/  IMAD.MOV.U32 R192, RZ, RZ, R62 ;  /* 0x000000ffffc07224 */ /* 0x000fe400078e003e */
[----:B------:R-:W-:Y:S02]  /*a610*/  IMAD.MOV.U32 R62, RZ, RZ, R77 ;  /* 0x000000ffff3e7224 */ /* 0x000fe400078e004d */
[----:B------:R-:W-:Y:S02]  /*a620*/  IMAD.MOV.U32 R77, RZ, RZ, R187 ;  /* 0x000000ffff4d7224 */ /* 0x000fe400078e00bb */
[----:B------:R-:W-:Y:S02]  /*a630*/  FADD.FTZ R187, R66, R7 ;  /* 0x0000000742bb7221 */ /* 0x000fe40000010000 */
        /* <DEDUP_REMOVED lines=49> */
[----:B------:R-:W-:Y:S02]  /*a950*/  PRMT R65, R65, 0x7054, R65 ;  /* 0x0000705441417816 */ /* 0x000fe40000000041 */
[----:B------:R-:W-:-:S03]  /*a960*/  PRMT R15, R0, 0x5410, R2 ;  /* 0x00005410000f7816 */ /* 0x000fc60000000002 */
[----:B------:R-:W-:-:S05]  /*a970*/  HSET2.LE.AND R0, R10, R65, PT ;  /* 0x000000410a007233 */ /* 0x000fca0003803000 */
[----:B------:R-:W-:Y:S01]  /*a980*/  LOP3.LUT R10, R0, R57, RZ, 0xc0, !PT ;  /* 0x00000039000a7212 */ /* 0x000fe200078ec0ff */
[--C-:B------:R-:W-:Y:S01]  /*a990*/  HSET2.LE.AND R0, R14, R65.reuse, PT ;  /* 0x000000410e007233 */ /* 0x100fe20003803000 */
[----:B------:R1:W-:Y:S01]  /*a9a0*/  STG.E.U16 [R32.64+-0x3e], R11 ;  /* 0xffffc20b20007986 */ /* 0x0003e2000c10151c */
[----:B------:R-:W-:Y:S01]  /*a9b0*/  IMAD.MOV.U32 R198, RZ, RZ, R191 ;  /* 0x000000ffffc67224 */ /* 0x000fe200078e00bf */
[----:B------:R-:W-:Y:S01]  /*a9c0*/  MOV R191, R190 ;  /* 0x000000be00bf7202 */ /* 0x000fe20000000f00 */
[----:B------:R-:W-:Y:S01]  /*a9d0*/  IMAD.MOV.U32 R190, RZ, RZ, R130 ;  /* 0x000000ffffbe7224 */ /* 0x000fe200078e0082 */
[--C-:B------:R-:W-:Y:S02]  /*a9e0*/  HSET2.LE.AND R3, R6, R65.reuse, PT ;  /* 0x0000004106037233 */ /* 0x100fe40003803000 */
[----:B------:R-:W-:-:S03]  /*a9f0*/  HSET2.LE.AND R2, R9, R65, PT ;  /* 0x0000004109027233 */ /* 0x000fc60003803000 */
[----:B------:R-:W-:Y:S01]  /*aa00*/  LOP3.LUT R9, R3, R68, RZ, 0xc0, !PT ;  /* 0x0000004403097212 */ /* 0x000fe200078ec0ff */
[--C-:B------:R-:W-:Y:S01]  /*aa10*/  HSET2.LE.AND R3, R7, R65.reuse, PT ;  /* 0x0000004107037233 */ /* 0x100fe20003803000 */
[----:B-1----:R-:W-:Y:S01]  /*aa20*/  LOP3.LUT R11, R0, R56, RZ, 0xc0, !PT ;  /* 0x00000038000b7212 */ /* 0x002fe200078ec0ff */
[----:B------:R-:W-:-:S05]  /*aa30*/  HSET2.LE.AND R0, R4, R65, PT ;  /* 0x0000004104007233 */ /* 0x000fca0003803000 */
[----:B------:R-:W-:Y:S01]  /*aa40*/  LOP3.LUT R130, R0, R38, RZ, 0xc0, !PT ;  /* 0x0000002600827212 */ /* 0x000fe200078ec0ff */
[----:B------:R-:W-:Y:S02]  /*aa50*/  IMAD.MOV.U32 R42, RZ, RZ, R205 ;  /* 0x000000ffff2a7224 */ /* 0x000fe400078e00cd */
[----:B--2---:R-:W-:-:S05]  /*aa60*/  IMAD.WIDE.U32 R18, R197, -0x326172a9, RZ ;  /* 0xcd9e8d57c5127825 */ /* 0x004fca00078e00ff */
[----:B---3--:R-:W-:Y:S01]  /*aa70*/  LOP3.LUT R0, R19, R196, RZ, 0x3c, !PT ;  /* 0x000000c413007212 */ /* 0x008fe200078e3cff */
[----:B------:R-:W-:Y:S04]  /*aa80*/  STL.64 [R1+0xc8], R18 ;  /* 0x0000c81201007387 */ /* 0x000fe80000100a00 */
[----:B------:R-:W-:-:S05]  /*aa90*/  IMAD.WIDE.U32 R6, R0, -0x2daee0ad, RZ ;  /* 0xd2511f5300067825 */ /* 0x000fca00078e00ff */
[----:B------:R-:W-:Y:S04]  /*aaa0*/  STL.64 [R1+0x18], R6 ;  /* 0x0000180601007387 */ /* 0x000fe80000100a00 */
[----:B------:R-:W2:Y:S01]  /*aab0*/  LDL.LU R205, [R1+0x134] ;  /* 0x0001340001cd7983 */ /* 0x000ea20000300800 */
[----:B------:R-:W-:Y:S01]  /*aac0*/  IMAD.MOV.U32 R199, RZ, RZ, R62 ;  /* 0x000000ffffc77224 */ /* 0x000fe200078e003e */
[----:B------:R-:W-:Y:S01]  /*aad0*/  LOP3.LUT R0, R7, UR35, R246, 0x96, !PT ;  /* 0x0000002307007c12 */ /* 0x000fe2000f8e96f6 */
[----:B------:R-:W-:Y:S01]  /*aae0*/  IMAD.MOV.U32 R196, RZ, RZ, R198 ;  /* 0x000000ffffc47224 */ /* 0x000fe200078e00c6 */
[----:B------:R-:W-:Y:S01]  /*aaf0*/  LOP3.LUT R8, R2, R80, RZ, 0xc0, !PT ;  /* 0x0000005002087212 */ /* 0x000fe200078ec0ff */
[----:B------:R-:W-:Y:S01]  /*ab00*/  HSET2.LE.AND R2, R5, R65, PT ;  /* 0x0000004105027233 */ /* 0x000fe20003803000 */
[----:B------:R-:W-:-:S02]  /*ab10*/  IMAD.MOV.U32 R197, RZ, RZ, R199 ;  /* 0x000000ffffc57224 */ /* 0x000fc400078e00c7 */
[----:B------:R-:W-:Y:S02]  /*ab20*/  IMAD.MOV.U32 R199, RZ, RZ, R242 ;  /* 0x000000ffffc77224 */ /* 0x000fe400078e00f2 */
[----:B------:R-:W-:Y:S02]  /*ab30*/  IMAD.MOV.U32 R198, RZ, RZ, R243 ;  /* 0x000000ffffc67224 */ /* 0x000fe400078e00f3 */
[----:B------:R-:W-:Y:S02]  /*ab40*/  IMAD.MOV.U32 R22, RZ, RZ, R20 ;  /* 0x000000ffff167224 */ /* 0x000fe400078e0014 */
[----:B------:R-:W-:-:S04]  /*ab50*/  IMAD.WIDE.U32 R242, R0, -0x326172a9, RZ ;  /* 0xcd9e8d5700f27825 */ /* 0x000fc800078e00ff */
[----:B------:R-:W-:Y:S02]  /*ab60*/  IMAD.MOV.U32 R20, RZ, RZ, R63 ;  /* 0x000000ffff147224 */ /* 0x000fe400078e003f */
[----:B------:R-:W-:Y:S01]  /*ab70*/  IMAD.MOV.U32 R63, RZ, RZ, R129 ;  /* 0x000000ffff3f7224 */ /* 0x000fe200078e0081 */
[----:B------:R-:W-:Y:S02]  /*ab80*/  LOP3.LUT R129, R2, R48, RZ, 0xc0, !PT ;  /* 0x0000003002817212 */ /* 0x000fe400078ec0ff */
[----:B------:R-:W-:Y:S02]  /*ab90*/  LOP3.LUT R2, R225, UR14, R18, 0x96, !PT ;  /* 0x0000000ee1027c12 */ /* 0x000fe4000f8e9612 */
[----:B------:R-:W-:Y:S01]  /*aba0*/  LOP3.LUT R0, R243, UR13, R224, 0x96, !PT ;  /* 0x0000000df3007c12 */ /* 0x000fe2000f8e96e0 */
[----:B------:R-:W-:Y:S02]  /*abb0*/  STG.E.U16 [R30.64+-0x40], R12 ;  /* 0xffffc00c1e007986 */ /* 0x000fe4000c10151c */
[----:B------:R-:W-:-:S02]  /*abc0*/  IMAD.WIDE.U32 R4, R2, -0x2daee0ad, RZ ;  /* 0xd2511f5302047825 */ /* 0x000fc400078e00ff */
[----:B------:R1:W-:Y:S03]  /*abd0*/  STG.E.U16 [R30.64+-0x3e], R13 ;  /* 0xffffc20d1e007986 */ /* 0x0003e6000c10151c */
[----:B------:R-:W-:Y:S01]  /*abe0*/  LOP3.LUT R2, R5, UR12, R6, 0x96, !PT ;  /* 0x0000000c05027c12 */ /* 0x000fe2000f8e9606 */
[----:B------:R-:W-:Y:S01]  /*abf0*/  IMAD.MOV.U32 R62, RZ, RZ, R128 ;  /* 0x000000ffff3e7224 */ /* 0x000fe200078e0080 */
[----:B------:R-:W-:-:S03]  /*ac00*/  LOP3.LUT R128, R3, R51, RZ, 0xc0, !PT ;  /* 0x0000003303807212 */ /* 0x000fc600078ec0ff */
[----:B------:R-:W-:-:S04]  /*ac10*/  IMAD.WIDE.U32 R2, R2, -0x326172a9, RZ ;  /* 0xcd9e8d5702027825 */ /* 0x000fc800078e00ff */
[----:B-1----:R-:W-:-:S05]  /*ac20*/  IMAD.WIDE.U32 R12, R0, -0x2daee0ad, RZ ;  /* 0xd2511f53000c7825 */ /* 0x002fca00078e00ff */
[----:B------:R-:W-:-:S05]  /*ac30*/  LOP3.LUT R0, R13, UR10, R4, 0x96, !PT ;  /* 0x0000000a0d007c12 */ /* 0x000fca000f8e9604 */
[----:B------:R-:W-:Y:S01]  /*ac40*/  IMAD.WIDE.U32 R6, R0, -0x326172a9, RZ ;  /* 0xcd9e8d5700067825 */ /* 0x000fe200078e00ff */
[----:B------:R-:W-:-:S04]  /*ac50*/  LOP3.LUT R0, R3, UR11, R242, 0x96, !PT ;  /* 0x0000000b03007c12 */ /* 0x000fc8000f8e96f2 */
[----:B------:R-:W-:Y:S01]  /*ac60*/  LOP3.LUT R4, R7, UR9, R2, 0x96, !PT ;  /* 0x0000000907047c12 */ /* 0x000fe2000f8e9602 */
[----:B------:R-:W-:Y:S02]  /*ac70*/  IMAD.MOV.U32 R218, RZ, RZ, R197 ;  /* 0x000000ffffda7224 */ /* 0x000fe400078e00c5 */
[----:B------:R-:W-:Y:S02]  /*ac80*/  IMAD.MOV.U32 R197, RZ, RZ, R196 ;  /* 0x000000ffffc57224 */ /* 0x000fe400078e00c4 */
[----:B------:R-:W-:Y:S02]  /*ac90*/  IMAD.MOV.U32 R196, RZ, RZ, R22 ;  /* 0x000000ffffc47224 */ /* 0x000fe400078e0016 */
[----:B------:R-:W-:-:S04]  /*aca0*/  IMAD.WIDE.U32 R2, R0, -0x2daee0ad, RZ ;  /* 0xd2511f5300027825 */ /* 0x000fc800078e00ff */
[----:B------:R-:W-:Y:S01]  /*acb0*/  IMAD.WIDE.U32 R22, R4, -0x2daee0ad, RZ ;  /* 0xd2511f5304167825 */ /* 0x000fe200078e00ff */
[----:B------:R-:W-:-:S04]  /*acc0*/  LOP3.LUT R3, R3, UR8, R12, 0x96, !PT ;  /* 0x0000000803037c12 */ /* 0x000fc8000f8e960c */
[----:B------:R-:W-:Y:S01]  /*acd0*/  LOP3.LUT R2, R23, UR6, R2, 0x96, !PT ;  /* 0x0000000617027c12 */ /* 0x000fe2000f8e9602 */
[----:B------:R-:W-:Y:S01]  /*ace0*/  HSET2.LE.AND R0, R15, R65, PT ;  /* 0x000000410f007233 */ /* 0x000fe20003803000 */
[----:B------:R-:W-:-:S04]  /*acf0*/  IMAD.WIDE.U32 R4, R3, -0x326172a9, RZ ;  /* 0xcd9e8d5703047825 */ /* 0x000fc800078e00ff */
[----:B------:R-:W-:Y:S01]  /*ad00*/  IMAD.MOV.U32 R41, RZ, RZ, R131 ;  /* 0x000000ffff297224 */ /* 0x000fe200078e0083 */
[----:B------:R-:W-:Y:S01]  /*ad10*/  MOV R219, R20 ;  /* 0x0000001400db7202 */ /* 0x000fe20000000f00 */
[----:B------:R-:W-:Y:S01]  /*ad20*/  IMAD.WIDE.U32 R2, R2, -0x326172a9, RZ ;  /* 0xcd9e8d5702027825 */ /* 0x000fe200078e00ff */
[----:B------:R-:W-:Y:S01]  /*ad30*/  LOP3.LUT R131, R0, R40, RZ, 0xc0, !PT ;  /* 0x0000002800837212 */ /* 0x000fe200078ec0ff */
[----:B------:R-:W1:Y:S03]  /*ad40*/  LDSM.16.MT88.4 R12, [R201+0xa000] ;  /* 0x00a00000c90c783b */ /* 0x000e660000004200 */
[----:B------:R-:W-:Y:S02]  /*ad50*/  LOP3.LUT R0, R3, UR15, R4, 0x96, !PT ;  /* 0x0000000f03007c12 */ /* 0x000fe4000f8e9604 */
[----:B------:R-:W-:Y:S02]  /*ad60*/  SHF.R.U32.HI R4, RZ, 0x10, R2 ;  /* 0x00000010ff047819 */ /* 0x000fe40000011602 */
[----:B------:R-:W-:-:S02]  /*ad70*/  LOP3.LUT R20, R5, UR7, R6, 0x96, !PT ;  /* 0x0000000705147c12 */ /* 0x000fc4000f8e9606 */
[C---:B------:R-:W-:Y:S02]  /*ad80*/  LOP3.LUT R3, R2.reuse, 0xffff, RZ, 0xc0, !PT ;  /* 0x0000ffff02037812 */ /* 0x040fe400078ec0ff */
[----:B------:R-:W-:Y:S02]  /*ad90*/  LOP3.LUT R6, R2, 0xff, RZ, 0xc0, !PT ;  /* 0x000000ff02067812 */ /* 0x000fe400078ec0ff */
[----:B------:R-:W-:Y:S02]  /*ada0*/  SHF.R.U32.HI R5, RZ, 0x18, R2 ;  /* 0x00000018ff057819 */ /* 0x000fe40000011602 */
[----:B------:R-:W-:Y:S02]  /*adb0*/  LOP3.LUT R2, R4, 0xff, RZ, 0xc0, !PT ;  /* 0x000000ff04027812 */ /* 0x000fe400078ec0ff */
[----:B------:R-:W-:Y:S02]  /*adc0*/  SHF.R.U32.HI R3, RZ, 0x8, R3 ;  /* 0x00000008ff037819 */ /* 0x000fe40000011603 */
[----:B------:R-:W-:-:S02]  /*add0*/  PRMT R5, R2, 0x5410, R5 ;  /* 0x0000541002057816 */ /* 0x000fc40000000005 */
[----:B------:R-:W-:Y:S02]  /*ade0*/  LOP3.LUT R2, R0, 0xffff, RZ, 0xc0, !PT ;  /* 0x0000ffff00027812 */ /* 0x000fe400078ec0ff */
[----:B------:R-:W-:Y:S02]  /*adf0*/  PRMT R6, R6, 0x5410, R3 ;  /* 0x0000541006067816 */ /* 0x000fe40000000003 */
[----:B------:R-:W-:Y:S02]  /*ae00*/  SHF.R.U32.HI R3, RZ, 0x8, R2 ;  /* 0x00000008ff037819 */ /* 0x000fe40000011602 */
[----:B------:R-:W-:-:S04]  /*ae10*/  LOP3.LUT R2, R0, 0xff, RZ, 0xc0, !PT ;  /* 0x000000ff00027812 */ /* 0x000fc800078ec0ff */
[----:B------:R-:W-:Y:S02]  /*ae20*/  PRMT R4, R2, 0x5410, R3 ;  /* 0x0000541002047816 */ /* 0x000fe40000000003 */
[--C-:B------:R-:W-:Y:S02]  /*ae30*/  SHF.R.U32.HI R3, RZ, 0x10, R0.reuse ;  /* 0x00000010ff037819 */ /* 0x100fe40000011600 */
[----:B------:R-:W-:Y:S02]  /*ae40*/  SHF.R.U32.HI R2, RZ, 0x18, R0 ;  /* 0x00000018ff027819 */ /* 0x000fe40000011600 */
[----:B------:R-:W-:Y:S01]  /*ae50*/  LOP3.LUT R0, R3, 0xff, RZ, 0xc0, !PT ;  /* 0x000000ff03007812 */ /* 0x000fe200078ec0ff */
[----:B------:R3:W-:Y:S01]  /*ae60*/  STG.E.U16 [R24.64+-0x30], R16 ;  /* 0xffffd01018007986 */ /* 0x0007e2000c10151c */
[----:B------:R-:W-:-:S05]  /*ae70*/  HSET2.LE.AND R3, R4, R65, PT ;  /* 0x0000004104037233 */ /* 0x000fca0003803000 */
[----:B------:R-:W-:Y:S01]  /*ae80*/  LOP3.LUT R4, R3, R44, RZ, 0xc0, !PT ;  /* 0x0000002c03047212 */ /* 0x000fe200078ec0ff */
[----:B-1----:R-:W-:Y:S01]  /*ae90*/  HMMA.16816.F32 R152, R8, R12, R152 ;  /* 0x0000000c0898723c */ /* 0x002fe20000001898 */
[----:B---3--:R-:W-:Y:S01]  /*aea0*/  PRMT R16, R0, 0x5410, R2 ;  /* 0x0000541000107816 */ /* 0x008fe20000000002 */
[--C-:B------:R-:W-:Y:S02]  /*aeb0*/  HSET2.LE.AND R0, R6, R65.reuse, PT ;  /* 0x0000004106007233 */ /* 0x100fe40003803000 */
[----:B------:R-:W-:-:S03]  /*aec0*/  HSET2.LE.AND R2, R5, R65, PT ;  /* 0x0000004105027233 */ /* 0x000fc60003803000 */
[----:B------:R-:W-:Y:S01]  /*aed0*/  LOP3.LUT R6, R0, R39, RZ, 0xc0, !PT ;  /* 0x0000002700067212 */ /* 0x000fe200078ec0ff */
[----:B------:R-:W-:Y:S01]  /*aee0*/  HSET2.LE.AND R0, R16, R65, PT ;  /* 0x0000004110007233 */ /* 0x000fe20003803000 */
[----:B------:R-:W-:Y:S01]  /*aef0*/  LOP3.LUT R7, R2, R36, RZ, 0xc0, !PT ;  /* 0x0000002402077212 */ /* 0x000fe200078ec0ff */
[----:B------:R-:W-:Y:S01]  /*af00*/  IMAD.MOV.U32 R94, RZ, RZ, R58 ;  /* 0x000000ffff5e7224 */ /* 0x000fe200078e003a */
[----:B------:R-:W-:Y:S01]  /*af10*/  MOV R57, R78 ;  /* 0x0000004e00397202 */ /* 0x000fe20000000f00 */
[----:B------:R-:W-:Y:S01]  /*af20*/  IMAD.MOV.U32 R56, RZ, RZ, R79 ;  /* 0x000000ffff387224 */ /* 0x000fe200078e004f */
[----:B------:R-:W-:Y:S01]  /*af30*/  LOP3.LUT R5, R0, R45, RZ, 0xc0, !PT ;  /* 0x0000002d00057212 */ /* 0x000fe200078ec0ff */
[----:B------:R-:W-:Y:S01]  /*af40*/  HMMA.16816.F32 R36, R8, R14, R248 ;  /* 0x0000000e0824723c */ /* 0x000fe200000018f8 */
[----:B------:R-:W-:Y:S02]  /*af50*/  @!P4 HADD2 R53, -R26.H0_H0, -RZ.H0_H0 ;  /* 0xa00000ff1a35c230 */ /* 0x000fe40000000900 */
[----:B------:R-:W-:-:S02]  /*af60*/  @!P1 HADD2 R52, -R21.H0_H0, -RZ.H0_H0 ;  /* 0xa00000ff15349230 */ /* 0x000fc40000000900 */
[----:B------:R-:W-:Y:S01]  /*af70*/  @!P5 HADD2 R55, -R27.H0_H0, -RZ.H0_H0 ;  /* 0xa00000ff1b37d230 */ /* 0x000fe20000000900 */
[----:B------:R-:W-:Y:S01]  /*af80*/  IMAD.MOV.U32 R216, RZ, RZ, R212 ;  /* 0x000000ffffd87224 */ /* 0x000fe200078e00d4 */
[----:B------:R-:W-:Y:S01]  /*af90*/  PRMT R49, R28, 0x5410, R27 ;  /* 0x000054101c317816 */ /* 0x000fe2000000001b */
[C---:B------:R-:W-:Y:S01]  /*afa0*/  HMMA.16816.F32 R168, R4.reuse, R12, R168 ;  /* 0x0000000c04a8723c */ /* 0x040fe200000018a8 */
[----:B------:R-:W-:Y:S01]  /*afb0*/  IMAD.MOV.U32 R217, RZ, RZ, R211 ;  /* 0x000000ffffd97224 */ /* 0x000fe200078e00d3 */
[----:B------:R1:W5:Y:S01]  /*afc0*/  LDL.LU R212, [R1+0x130] ;  /* 0x0001300001d47983 */ /* 0x0003620000300800 */
[----:B------:R-:W-:Y:S02]  /*afd0*/  IMAD.MOV.U32 R221, RZ, RZ, R218 ;  /* 0x000000ffffdd7224 */ /* 0x000fe400078e00da */
[----:B------:R-:W-:Y:S01]  /*afe0*/  IMAD.MOV.U32 R220, RZ, RZ, R219 ;  /* 0x000000ffffdc7224 */ /* 0x000fe200078e00db */
[----:B------:R1:W5:Y:S02]  /*aff0*/  LDL.LU R211, [R1+0x12c] ;  /* 0x00012c0001d37983 */ /* 0x0003640000300800 */
[----:B------:R-:W-:Y:S02]  /*b000*/  HMMA.16816.F32 R164, R4, R14, R164 ;  /* 0x0000000e04a4723c */ /* 0x000fe400000018a4 */
[----:B------:R-:W3:Y:S01]  /*b010*/  LDSM.16.MT88.4 R12, [R203+0xa000] ;  /* 0x00a00000cb0c783b */ /* 0x000ee20000004200 */
[----:B------:R-:W-:-:S02]  /*b020*/  IMAD.MOV.U32 R58, RZ, RZ, R189 ;  /* 0x000000ffff3a7224 */ /* 0x000fc400078e00bd */
[----:B------:R-:W-:Y:S02]  /*b030*/  IMAD.MOV.U32 R249, RZ, RZ, R42 ;  /* 0x000000fffff97224 */ /* 0x000fe400078e002a */
[----:B------:R-:W-:Y:S02]  /*b040*/  IMAD.MOV.U32 R60, RZ, RZ, R63 ;  /* 0x000000ffff3c7224 */ /* 0x000fe400078e003f */
[----:B------:R-:W-:Y:S01]  /*b050*/  IMAD.MOV.U32 R61, RZ, RZ, R62 ;  /* 0x000000ffff3d7224 */ /* 0x000fe200078e003e */
[----:B------:R-:W-:Y:S01]  /*b060*/  MOV R222, R197 ;  /* 0x000000c500de7202 */ /* 0x000fe20000000f00 */
[----:B------:R-:W-:Y:S01]  /*b070*/  IMAD.MOV.U32 R251, RZ, RZ, R41 ;  /* 0x000000fffffb7224 */ /* 0x000fe200078e0029 */
[----:B------:R-:W-:Y:S01]  /*b080*/  @!P6 HADD2 R54, -R28.H0_H0, -RZ.H0_H0 ;  /* 0xa00000ff1c36e230 */ /* 0x000fe20000000900 */
[----:B------:R-:W-:Y:S01]  /*b090*/  IMAD.MOV.U32 R189, RZ, RZ, R96 ;  /* 0x000000ffffbd7224 */ /* 0x000fe200078e0060 */
[----:B------:R-:W-:Y:S01]  /*b0a0*/  PRMT R96, R26, 0x5410, R21 ;  /* 0x000054101a607816 */ /* 0x000fe20000000015 */
[----:B------:R-:W-:Y:S01]  /*b0b0*/  IMAD.MOV.U32 R223, RZ, RZ, R196 ;  /* 0x000000ffffdf7224 */ /* 0x000fe200078e00c4 */
[----:B------:R-:W-:Y:S01]  /*b0c0*/  @!P4 PRMT R26, R53, 0x5410, RZ ;  /* 0x00005410351ac816 */ /* 0x000fe200000000ff */
[----:B------:R-:W-:Y:S01]  /*b0d0*/  IMAD.MOV.U32 R53, RZ, RZ, R192 ;  /* 0x000000ffff357224 */ /* 0x000fe200078e00c0 */
[----:B------:R-:W-:Y:S01]  /*b0e0*/  @!P1 PRMT R21, R52, 0x5410, RZ ;  /* 0x0000541034159816 */ /* 0x000fe200000000ff */
[----:B------:R-:W-:Y:S01]  /*b0f0*/  IMAD.MOV.U32 R218, RZ, RZ, R193 ;  /* 0x000000ffffda7224 */ /* 0x000fe200078e00c1 */
[----:B------:R-:W-:Y:S01]  /*b100*/  @!P5 PRMT R27, R55, 0x5410, RZ ;  /* 0x00005410371bd816 */ /* 0x000fe200000000ff */
[----:B------:R-:W-:Y:S01]  /*b110*/  IMAD.MOV.U32 R192, RZ, RZ, R210 ;  /* 0x000000ffffc07224 */ /* 0x000fe200078e00d2 */
[----:B------:R-:W-:Y:S01]  /*b120*/  LDSM.16.MT88.4 R16, [R206+0xb000] ;  /* 0x00b00000ce10783b */ /* 0x000fe20000004200 */
[----:B------:R-:W-:Y:S01]  /*b130*/  IMAD.MOV.U32 R219, RZ, RZ, R195 ;  /* 0x000000ffffdb7224 */ /* 0x000fe200078e00c3 */
[-C--:B---3--:R-:W-:Y:S08]  /*b140*/  HMMA.16816.F32 R144, R8, R12.reuse, R144 ;  /* 0x0000000c0890723c */ /* 0x088ff00000001890 */
[C---:B------:R-:W-:Y:S08]  /*b150*/  HMMA.16816.F32 R160, R4.reuse, R12, R160 ;  /* 0x0000000c04a0723c */ /* 0x040ff000000018a0 */
[-C--:B------:R-:W-:Y:S08]  /*b160*/  HMMA.16816.F32 R156, R4, R14.reuse, R156 ;  /* 0x0000000e049c723c */ /* 0x080ff0000000189c */
[----:B------:R-:W-:Y:S01]  /*b170*/  HMMA.16816.F32 R40, R8, R14, R56 ;  /* 0x0000000e0828723c */ /* 0x000fe20000001838 */
[----:B------:R-:W3:Y:S01]  /*b180*/  LDSM.16.MT88.4 R12, [R206+0xa000] ;  /* 0x00a00000ce0c783b */ /* 0x000ee20000004200 */
[----:B------:R-:W-:-:S02]  /*b190*/  IMAD.MOV.U32 R52, RZ, RZ, R194 ;  /* 0x000000ffff347224 */ /* 0x000fc400078e00c2 */
[----:B------:R-:W-:Y:S01]  /*b1a0*/  IMAD.MOV.U32 R193, RZ, RZ, R209 ;  /* 0x000000ffffc17224 */ /* 0x000fe200078e00d1 */
[----:B------:R1:W5:Y:S01]  /*b1b0*/  LDL.LU R210, [R1+0x128] ;  /* 0x0001280001d27983 */ /* 0x0003620000300800 */
[----:B------:R-:W-:Y:S02]  /*b1c0*/  IMAD.MOV.U32 R55, RZ, RZ, R94 ;  /* 0x000000ffff377224 */ /* 0x000fe400078e005e */
[----:B------:R-:W-:Y:S01]  /*b1d0*/  IMAD.MOV.U32 R194, RZ, RZ, R208 ;  /* 0x000000ffffc27224 */ /* 0x000fe200078e00d0 */
[----:B------:R1:W5:Y:S01]  /*b1e0*/  LDL.LU R209, [R1+0x124] ;  /* 0x0001240001d17983 */ /* 0x0003620000300800 */
[----:B------:R-:W-:Y:S01]  /*b1f0*/  IMAD.MOV.U32 R195, RZ, RZ, R188 ;  /* 0x000000ffffc37224 */ /* 0x000fe200078e00bc */
[----:B------:R-:W-:Y:S01]  /*b200*/  MOV R188, R207 ;  /* 0x000000cf00bc7202 */ /* 0x000fe20000000f00 */
        /* <DEDUP_REMOVED lines=11> */
[----:B------:R-:W-:-:S03]  /*b2c0*/  IMAD.MOV.U32 R197, RZ, RZ, R138 ;  /* 0x000000ffffc57224 */ /* 0x000fc600078e008a */
[----:B------:R1:W5:Y:S01]  /*b2d0*/  LDL.LU R200, [R1+0x110] ;  /* 0x0001100001c87983 */ /* 0x0003620000300800 */
[----:B------:R-:W-:-:S03]  /*b2e0*/  IMAD.MOV.U32 R224, RZ, RZ, R137 ;  /* 0x000000ffffe07224 */ /* 0x000fc600078e0089 */
[----:B------:R1:W5:Y:S01]  /*b2f0*/  LDL.LU R139, [R1+0x10c] ;  /* 0x00010c00018b7983 */ /* 0x0003620000300800 */
[----:B------:R-:W-:-:S03]  /*b300*/  IMAD.MOV.U32 R225, RZ, RZ, R136 ;  /* 0x000000ffffe17224 */ /* 0x000fc600078e0088 */
[----:B------:R1:W5:Y:S04]  /*b310*/  LDL.LU R138, [R1+0x108] ;  /* 0x00010800018a7983 */ /* 0x0003680000300800 */
[----:B------:R1:W5:Y:S04]  /*b320*/  LDL.LU R137, [R1+0x104] ;  /* 0x0001040001897983 */ /* 0x0003680000300800 */
[----:B------:R1:W5:Y:S01]  /*b330*/  LDL.LU R136, [R1+0x100] ;  /* 0x0001000001887983 */ /* 0x0003620000300800 */
[----:B------:R-:W-:Y:S01]  /*b340*/  @!P6 PRMT R28, R54, 0x5410, RZ ;  /* 0x00005410361ce816 */ /* 0x000fe200000000ff */
[----:B------:R-:W-:Y:S01]  /*b350*/  IMAD.MOV.U32 R54, RZ, RZ, R95 ;  /* 0x000000ffff367224 */ /* 0x000fe200078e005f */
[----:B---3--:R-:W-:Y:S08]  /*b360*/  HMMA.16816.F32 R56, R4, R14, R100 ;  /* 0x0000000e0438723c */ /* 0x008ff00000001864 */
[-C--:B------:R-:W-:Y:S08]  /*b370*/  HMMA.16816.F32 R44, R8, R12.reuse, R52 ;  /* 0x0000000c082c723c */ /* 0x080ff00000001834 */
[----:B------:R-:W-:Y:S08]  /*b380*/  HMMA.16816.F32 R52, R4, R12, R84 ;  /* 0x0000000c0434723c */ /* 0x000ff00000001854 */
[----:B------:R-:W-:Y:S01]  /*b390*/  HMMA.16816.F32 R60, R8, R14, R60 ;  /* 0x0000000e083c723c */ /* 0x000fe2000000183c */
[----:B--2---:R-:W2:Y:S01]  /*b3a0*/  LDSM.16.MT88.4 R12, [R205+0xa000] ;  /* 0x00a00000cd0c783b */ /* 0x004ea20000004200 */
[----:B------:R-:W-:-:S02]  /*b3b0*/  IMAD.MOV.U32 R248, RZ, RZ, R217 ;  /* 0x000000fffff87224 */ /* 0x000fc400078e00d9 */
[----:B------:R-:W-:Y:S02]  /*b3c0*/  IMAD.MOV.U32 R250, RZ, RZ, R216 ;  /* 0x000000fffffa7224 */ /* 0x000fe400078e00d8 */
[----:B------:R-:W-:Y:S02]  /*b3d0*/  IMAD.MOV.U32 R216, RZ, RZ, R199 ;  /* 0x000000ffffd87224 */ /* 0x000fe400078e00c7 */
[----:B------:R-:W-:Y:S02]  /*b3e0*/  IMAD.MOV.U32 R217, RZ, RZ, R198 ;  /* 0x000000ffffd97224 */ /* 0x000fe400078e00c6 */
[----:B------:R-:W-:Y:S02]  /*b3f0*/  IMAD.MOV.U32 R198, RZ, RZ, R71 ;  /* 0x000000ffffc67224 */ /* 0x000fe400078e0047 */
[----:B------:R-:W-:Y:S02]  /*b400*/  IMAD.MOV.U32 R199, RZ, RZ, R70 ;  /* 0x000000ffffc77224 */ /* 0x000fe400078e0046 */
[----:B------:R-:W-:Y:S01]  /*b410*/  IMAD.MOV.U32 R95, RZ, RZ, R77 ;  /* 0x000000ffff5f7224 */ /* 0x000fe200078e004d */
[-C--:B--2---:R-:W-:Y:S08]  /*b420*/  HMMA.16816.F32 R68, R8, R12.reuse, R72 ;  /* 0x0000000c0844723c */ /* 0x084ff00000001848 */
[C---:B------:R-:W-:Y:S07]  /*b430*/  HMMA.16816.F32 R72, R4.reuse, R12, R112 ;  /* 0x0000000c0448723c */ /* 0x040fee0000001870 */
[----:B------:R-:W-:Y:S01]  /*b440*/  IMAD.MOV.U32 R112, RZ, RZ, R76 ;  /* 0x000000ffff707224 */ /* 0x000fe200078e004c */
[----:B------:R-:W-:Y:S01]  /*b450*/  MOV R113, R83 ;  /* 0x0000005300717202 */ /* 0x000fe20000000f00 */
[----:B------:R-:W-:Y:S01]  /*b460*/  IMAD.MOV.U32 R114, RZ, RZ, R82 ;  /* 0x000000ffff727224 */ /* 0x000fe200078e0052 */
[----:B------:R-:W-:Y:S01]  /*b470*/  HMMA.16816.F32 R76, R4, R14, R116 ;  /* 0x0000000e044c723c */ /* 0x000fe20000001874 */
[----:B------:R-:W-:-:S07]  /*b480*/  IMAD.MOV.U32 R115, RZ, RZ, R81 ;  /* 0x000000ffff737224 */ /* 0x000fce00078e0051 */
[C---:B------:R-:W-:Y:S01]  /*b490*/  HMMA.16816.F32 R80, R8.reuse, R14, R192 ;  /* 0x0000000e0850723c */ /* 0x040fe200000018c0 */
[----:B------:R-:W2:Y:S07]  /*b4a0*/  LDSM.16.MT88.4 R12, [R201+0xb000] ;  /* 0x00b00000c90c783b */ /* 0x000eae0000004200 */
[-C--:B--2---:R-:W-:Y:S08]  /*b4b0*/  HMMA.16816.F32 R192, R8, R12.reuse, R92 ;  /* 0x0000000c08c0723c */ /* 0x084ff0000000185c */
[C---:B------:R-:W-:Y:S01]  /*b4c0*/  HMMA.16816.F32 R84, R4.reuse, R12, R140 ;  /* 0x0000000c0454723c */ /* 0x040fe2000000188c */
[----:B------:R-:W-:Y:S01]  /*b4d0*/  IMAD.WIDE.U32 R2, R20, -0x2daee0ad, RZ ;  /* 0xd2511f5314027825 */ /* 0x000fe200078e00ff */
[----:B------:R-:W-:Y:S06]  /*b4e0*/  LDSM.16.MT88.4 R140, [R203+0xa800] ;  /* 0x00a80000cb8c783b */ /* 0x000fec0000004200 */
[-C--:B------:R-:W-:Y:S08]  /*b4f0*/  HMMA.16816.F32 R92, R4, R14.reuse, R148 ;  /* 0x0000000e045c723c */ /* 0x080ff00000001894 */
[----:B------:R-:W-:Y:S01]  /*b500*/  HMMA.16816.F32 R188, R8, R14, R188 ;  /* 0x0000000e08bc723c */ /* 0x000fe200000018bc */
[----:B------:R-:W2:Y:S01]  /*b510*/  LDSM.16.MT88.4 R12, [R203+0xb000] ;  /* 0x00b00000cb0c783b */ /* 0x000ea20000004200 */
[----:B------:R-:W-:-:S03]  /*b520*/  LOP3.LUT R0, R3, UR16, R22, 0x96, !PT ;  /* 0x0000001003007c12 */ /* 0x000fc6000f8e9616 */
[----:B------:R-:W-:Y:S03]  /*b530*/  LDSM.16.MT88.4 R148, [R201+0xa800] ;  /* 0x00a80000c994783b */ /* 0x000fe60000004200 */
[-C--:B--2---:R-:W-:Y:S08]  /*b540*/  HMMA.16816.F32 R216, R8, R12.reuse, R216 ;  /* 0x0000000c08d8723c */ /* 0x084ff000000018d8 */
[C---:B------:R-:W-:Y:S08]  /*b550*/  HMMA.16816.F32 R88, R4.reuse, R12, R88 ;  /* 0x0000000c0458723c */ /* 0x040ff00000001858 */
[-C--:B------:R-:W-:Y:S08]  /*b560*/  HMMA.16816.F32 R100, R4, R14.reuse, R228 ;  /* 0x0000000e0464723c */ /* 0x080ff000000018e4 */
[----:B------:R-:W-:Y:S01]  /*b570*/  HMMA.16816.F32 R196, R8, R14, R196 ;  /* 0x0000000e08c4723c */ /* 0x000fe200000018c4 */
[----:B------:R-:W2:Y:S01]  /*b580*/  LDSM.16.MT88.4 R12, [R205+0xb000] ;  /* 0x00b00000cd0c783b */ /* 0x000ea20000004200 */
[----:B------:R-:W-:-:S04]  /*b590*/  LOP3.LUT R3, R2, 0xffff, RZ, 0xc0, !PT ;  /* 0x0000ffff02037812 */ /* 0x000fc800078ec0ff */
[----:B------:R-:W-:Y:S02]  /*b5a0*/  SHF.R.U32.HI R3, RZ, 0x8, R3 ;  /* 0x00000008ff037819 */ /* 0x000fe40000011603 */
[C---:B------:R-:W-:Y:S08]  /*b5b0*/  HMMA.16816.F32 R104, R4.reuse, R16, R104 ;  /* 0x000000100468723c */ /* 0x040ff00000001868 */
[----:B------:R-:W-:Y:S08]  /*b5c0*/  HMMA.16816.F32 R108, R4, R18, R108 ;  /* 0x00000012046c723c */ /* 0x000ff0000000186c */
[C---:B------:R-:W-:Y:S08]  /*b5d0*/  HMMA.16816.F32 R224, R8.reuse, R16, R224 ;  /* 0x0000001008e0723c */ /* 0x040ff000000018e0 */
[----:B------:R-:W-:Y:S01]  /*b5e0*/  HMMA.16816.F32 R16, R8, R18, R112 ;  /* 0x000000120810723c */ /* 0x000fe20000001870 */
[----:B------:R-:W-:Y:S07]  /*b5f0*/  LDSM.16.MT88.4 R112, [R206+0xb800] ;  /* 0x00b80000ce70783b */ /* 0x000fee0000004200 */
[C---:B--2---:R-:W-:Y:S08]  /*b600*/  HMMA.16816.F32 R120, R4.reuse, R12, R120 ;  /* 0x0000000c0478723c */ /* 0x044ff00000001878 */
[----:B------:R-:W-:Y:S07]  /*b610*/  HMMA.16816.F32 R116, R4, R14, R124 ;  /* 0x0000000e0474723c */ /* 0x000fee000000187c */
[----:B------:R-:W-:Y:S01]  /*b620*/  LOP3.LUT R4, R2, 0xff, RZ, 0xc0, !PT ;  /* 0x000000ff02047812 */ /* 0x000fe200078ec0ff */
[----:B------:R-:W-:Y:S01]  /*b630*/  HMMA.16816.F32 R220, R8, R12, R220 ;  /* 0x0000000c08dc723c */ /* 0x000fe200000018dc */
[----:B------:R-:W-:-:S02]  /*b640*/  SHF.R.U32.HI R6, RZ, 0x10, R2 ;  /* 0x00000010ff067819 */ /* 0x000fc40000011602 */
[----:B------:R-:W-:Y:S02]  /*b650*/  SHF.R.U32.HI R7, RZ, 0x18, R2 ;  /* 0x00000018ff077819 */ /* 0x000fe40000011602 */
[----:B------:R-:W-:-:S03]  /*b660*/  SHF.R.U32.HI R2, RZ, 0x10, R0 ;  /* 0x00000010ff027819 */ /* 0x000fc60000011600 */
[----:B------:R-:W-:Y:S01]  /*b670*/  HMMA.16816.F32 R12, R8, R14, R248 ;  /* 0x0000000e080c723c */ /* 0x000fe200000018f8 */
[----:B------:R-:W-:-:S06]  /*b680*/  LOP3.LUT R2, R2, 0xff, RZ, 0xc0, !PT ;  /* 0x000000ff02027812 */ /* 0x000fcc00078ec0ff */
[----:B------:R-:W-:Y:S02]  /*b690*/  PRMT R8, R4, 0x5410, R3 ;  /* 0x0000541004087816 */ /* 0x000fe40000000003 */
[C---:B------:R-:W-:Y:S02]  /*b6a0*/  LOP3.LUT R3, R0.reuse, 0xffff, RZ, 0xc0, !PT ;  /* 0x0000ffff00037812 */ /* 0x040fe400078ec0ff */
[----:B------:R-:W-:Y:S02]  /*b6b0*/  SHF.R.U32.HI R4, RZ, 0x18, R0 ;  /* 0x00000018ff047819 */ /* 0x000fe40000011600 */
[----:B------:R-:W-:Y:S02]  /*b6c0*/  LOP3.LUT R5, R0, 0xff, RZ, 0xc0, !PT ;  /* 0x000000ff00057812 */ /* 0x000fe400078ec0ff */
[----:B------:R-:W-:Y:S02]  /*b6d0*/  SHF.R.U32.HI R3, RZ, 0x8, R3 ;  /* 0x00000008ff037819 */ /* 0x000fe40000011603 */
[----:B------:R-:W-:-:S02]  /*b6e0*/  LOP3.LUT R0, R6, 0xff, RZ, 0xc0, !PT ;  /* 0x000000ff06007812 */ /* 0x000fc400078ec0ff */
[----:B------:R-:W-:Y:S02]  /*b6f0*/  PRMT R2, R2, 0x5410, R4 ;  /* 0x0000541002027816 */ /* 0x000fe40000000004 */
[----:B------:R-:W-:Y:S02]  /*b700*/  PRMT R3, R5, 0x5410, R3 ;  /* 0x0000541005037816 */ /* 0x000fe40000000003 */
[----:B------:R-:W-:Y:S01]  /*b710*/  PRMT R6, R0, 0x5410, R7 ;  /* 0x0000541000067816 */ /* 0x000fe20000000007 */
[--C-:B------:R-:W-:Y:S02]  /*b720*/  HSET2.LE.AND R2, R2, R65.reuse, PT ;  /* 0x0000004102027233 */ /* 0x100fe40003803000 */
[--C-:B------:R-:W-:Y:S02]  /*b730*/  HSET2.LE.AND R0, R8, R65.reuse, PT ;  /* 0x0000004108007233 */ /* 0x100fe40003803000 */
[----:B------:R-:W-:Y:S01]  /*b740*/  HSET2.LE.AND R3, R3, R65, PT ;  /* 0x0000004103037233 */ /* 0x000fe20003803000 */
[----:B------:R-:W-:-:S02]  /*b750*/  LOP3.LUT R125, R2, R50, RZ, 0xc0, !PT ;  /* 0x00000032027d7212 */ /* 0x000fc400078ec0ff */
[----:B------:R-:W-:Y:S02]  /*b760*/  LOP3.LUT R126, R0, R49, RZ, 0xc0, !PT ;  /* 0x00000031007e7212 */ /* 0x000fe400078ec0ff */
[----:B------:R-:W2:Y:S01]  /*b770*/  LDSM.16.MT88.4 R48, [R206+0xa800] ;  /* 0x00a80000ce30783b */ /* 0x000ea20000004200 */
[----:B------:R-:W-:Y:S01]  /*b780*/  HSET2.LE.AND R4, R6, R65, PT ;  /* 0x0000004106047233 */ /* 0x000fe20003803000 */
[----:B------:R-:W-:Y:S02]  /*b790*/  LOP3.LUT R124, R3, R64, RZ, 0xc0, !PT ;  /* 0x00000040037c7212 */ /* 0x000fe400078ec0ff */
[----:B------:R-:W3:Y:S02]  /*b7a0*/  LDSM.16.MT88.4 R64, [R205+0xa800] ;  /* 0x00a80000cd40783b */ /* 0x000ee40000004200 */
[----:B------:R-:W-:Y:S01]  /*b7b0*/  LOP3.LUT R127, R4, R96, RZ, 0xc0, !PT ;  /* 0x00000060047f7212 */ /* 0x000fe200078ec0ff */
[-C--:B------:R-:W-:Y:S01]  /*b7c0*/  HMMA.16816.F32 R152, R128, R148.reuse, R152 ;  /* 0x000000948098723c */ /* 0x080fe20000001898 */
[----:B------:R-:W-:Y:S01]  /*b7d0*/  IMAD.MOV.U32 R251, RZ, RZ, R99 ;  /* 0x000000fffffb7224 */ /* 0x000fe200078e0063 */
[----:B------:R-:W-:Y:S06]  /*b7e0*/  LDSM.16.MT88.4 R4, [R205+0xb800] ;  /* 0x00b80000cd04783b */ /* 0x000fec0000004200 */
[----:B------:R-:W-:Y:S01]  /*b7f0*/  HMMA.16816.F32 R168, R124, R148, R168 ;  /* 0x000000947ca8723c */ /* 0x000fe200000018a8 */
[----:B------:R-:W-:-:S07]  /*b800*/  IMAD.MOV.U32 R250, RZ, RZ, R98 ;  /* 0x000000fffffa7224 */ /* 0x000fce00078e0062 */
[-C--:B------:R-:W-:Y:S01]  /*b810*/  HMMA.16816.F32 R164, R124, R150.reuse, R164 ;  /* 0x000000967ca4723c */ /* 0x080fe200000018a4 */
[----:B------:R-:W-:Y:S02]  /*b820*/  IMAD.MOV.U32 R249, RZ, RZ, R97 ;  /* 0x000000fffff97224 */ /* 0x000fe400078e0061 */
[----:B------:R-:W-:Y:S05]  /*b830*/  LDSM.16.MT88.4 R96, [R203+0xb800] ;  /* 0x00b80000cb60783b */ /* 0x000fea0000004200 */
[C---:B------:R-:W-:Y:S08]  /*b840*/  HMMA.16816.F32 R148, R128.reuse, R150, R36 ;  /* 0x000000968094723c */ /* 0x040ff00000001824 */
[-C--:B------:R-:W-:Y:S08]  /*b850*/  HMMA.16816.F32 R144, R128, R140.reuse, R144 ;  /* 0x0000008c8090723c */ /* 0x080ff00000001890 */
[C---:B------:R-:W-:Y:S08]  /*b860*/  HMMA.16816.F32 R160, R124.reuse, R140, R160 ;  /* 0x0000008c7ca0723c */ /* 0x040ff000000018a0 */
        /* <DEDUP_REMOVED lines=17> */
[----:B------:R3:W-:Y:S04]  /*b980*/  STG.E.U16 [R30.64+-0x2e], R134 ;  /* 0xffffd2861e007986 */ /* 0x0007e8000c10151c */
        /* <DEDUP_REMOVED lines=17> */
[----:B--2---:R-:W-:Y:S01]  /*baa0*/  HMMA.16816.F32 R76, R124, R82, R92 ;  /* 0x000000527c4c723c */ /* 0x004fe2000000185c */
[----:B------:R-:W-:-:S02]  /*bab0*/  FADD.FTZ R0, R239, R233 ;  /* 0x000000e9ef007221 */ /* 0x000fc40000010000 */
[----:B------:R-:W-:Y:S02]  /*bac0*/  FADD.FTZ R3, R249, R187 ;  /* 0x000000bbf9037221 */ /* 0x000fe40000010000 */
[----:B------:R-:W-:Y:S01]  /*bad0*/  FADD.FTZ R239, R252, R186 ;  /* 0x000000bafcef7221 */ /* 0x000fe20000010000 */
[----:B------:R-:W-:Y:S02]  /*bae0*/  IADD3 R252, P1, R24, -0x80, RZ ;  /* 0xffffff8018fc7810 */ /* 0x000fe40007f3e0ff */
[----:B------:R-:W-:Y:S01]  /*baf0*/  HMMA.16816.F32 R72, R124, R80, R84 ;  /* 0x000000507c48723c */ /* 0x000fe20000001854 */
[----:B------:R-:W-:Y:S02]  /*bb00*/  FADD.FTZ R2, R238, R2 ;  /* 0x00000002ee027221 */ /* 0x000fe40000010000 */
[----:B------:R-:W-:Y:S02]  /*bb10*/  FADD.FTZ R0, R235, R0 ;  /* 0x00000000eb007221 */ /* 0x000fe40000010000 */
[----:B------:R-:W-:-:S03]  /*bb20*/  FADD.FTZ R3, R250, R3 ;  /* 0x00000003fa037221 */ /* 0x000fc60000010000 */
[----:B------:R-:W-:Y:S01]  /*bb30*/  HMMA.16816.F32 R88, R124, R96, R88 ;  /* 0x000000607c58723c */ /* 0x000fe20000001858 */
[----:B------:R-:W-:Y:S01]  /*bb40*/  FADD.FTZ R239, R245, R239 ;  /* 0x000000eff5ef7221 */ /* 0x000fe20000010000 */
[----:B------:R-:W-:-:S06]  /*bb50*/  IADD3.X R249, R25, -0x1, RZ, P1, !PT ;  /* 0xffffffff19f97810 */ /* 0x000fcc0000ffe4ff */
[----:B------:R-:W-:Y:S01]  /*bb60*/  HMMA.16816.F32 R92, R124, R98, R100 ;  /* 0x000000627c5c723c */ /* 0x000fe20000001864 */
[----:B------:R-:W-:-:S07]  /*bb70*/  FADD.FTZ R241, R241, R2 ;  /* 0x00000002f1f17221 */ /* 0x000fce0000010000 */
[----:B------:R-:W-:Y:S01]  /*bb80*/  HMMA.16816.F32 R104, R124, R112, R104 ;  /* 0x000000707c68723c */ /* 0x000fe20000001868 */
[----:B------:R-:W-:-:S07]  /*bb90*/  FADD.FTZ R244, R244, R0 ;  /* 0x00000000f4f47221 */ /* 0x000fce0000010000 */
[----:B------:R-:W-:Y:S01]  /*bba0*/  HMMA.16816.F32 R108, R124, R114, R108 ;  /* 0x000000727c6c723c */ /* 0x000fe2000000186c */
[----:B------:R-:W-:-:S07]  /*bbb0*/  FADD.FTZ R235, R251, R3 ;  /* 0x00000003fbeb7221 */ /* 0x000fce0000010000 */
[----:B------:R-:W-:Y:S01]  /*bbc0*/  HMMA.16816.F32 R120, R124, R4, R120 ;  /* 0x000000047c78723c */ /* 0x000fe20000001878 */
[----:B---3--:R-:W-:Y:S02]  /*bbd0*/  IMAD.MOV.U32 R134, RZ, RZ, R215 ;  /* 0x000000ffff867224 */ /* 0x008fe400078e00d7 */
[----:B------:R-:W-:-:S05]  /*bbe0*/  IMAD.MOV.U32 R135, RZ, RZ, R214 ;  /* 0x000000ffff877224 */ /* 0x000fca00078e00d6 */
[----:B------:R-:W-:Y:S01]  /*bbf0*/  HMMA.16816.F32 R124, R124, R6, R116 ;  /* 0x000000067c7c723c */ /* 0x000fe20000001874 */
[----:B----4-:R-:W-:Y:S02]  /*bc00*/  IMAD.MOV.U32 R132, RZ, RZ, R213 ;  /* 0x000000ffff847224 */ /* 0x010fe400078e00d5 */
[----:B------:R-:W-:-:S05]  /*bc10*/  IMAD.MOV.U32 R133, RZ, RZ, R232 ;  /* 0x000000ffff857224 */ /* 0x000fca00078e00e8 */
        /* <DEDUP_REMOVED lines=67> */
[----:B------:R2:W-:Y:S04]  /*c050*/  @!P2 LDGSTS.E.BYPASS.LTC128B.128 [R212+0xb800], [R4.64+0x80] ;  /* 0x0b80008004d4afae */ /* 0x0005e8000b901d5c */
[----:B------:R-:W-:Y:S04]  /*c060*/  LDSM.16.M88.4 R132, [R200+0x8000] ;  /* 0x00800000c884783b */ /* 0x000fe80000000200 */
[----:B------:R-:W-:Y:S04]  /*c070*/  LDSM.16.M88.4 R20, [R200+0x8800] ;  /* 0x00880000c814783b */ /* 0x000fe80000000200 */
[----:B------:R-:W-:Y:S04]  /*c080*/  LDSM.16.M88.4 R176, [R211] ;  /* 0x00000000d3b0783b */ /* 0x000fe80000000200 */
[----:B------:R-:W3:Y:S04]  /*c090*/  LDSM.16.M88.4 R12, [R202] ;  /* 0x00000000ca0c783b */ /* 0x000ee80000000200 */
[----:B-1----:R-:W1:Y:S04]  /*c0a0*/  LDSM.16.M88.4 R8, [R202+0x2000] ;  /* 0x00200000ca08783b */ /* 0x002e680000000200 */
[----:B------:R-:W-:Y:S04]  /*c0b0*/  LDSM.16.M88.4 R180, [R211+0x800] ;  /* 0x00080000d3b4783b */ /* 0x000fe80000000200 */
[----:B--2---:R-:W2:Y:S04]  /*c0c0*/  LDSM.16.M88.4 R4, [R204+0x2000] ;  /* 0x00200000cc04783b */ /* 0x004ea80000000200 */
[----:B------:R-:W4:Y:S04]  /*c0d0*/  LDSM.16.M88.4 R16, [R204] ;  /* 0x00000000cc10783b */ /* 0x000f280000000200 */
[----:B------:R-:W0:Y:S01]  /*c0e0*/  LDGDEPBAR ;  /* 0x00000000000079af */ /* 0x000e220000000000 */
[----:B---3--:R-:W-:Y:S08]  /*c0f0*/  HMMA.16816.F32 R192, R12, R132, RZ ;  /* 0x000000840cc0723c */ /* 0x008ff000000018ff */
[C---:B-1----:R-:W-:Y:S08]  /*c100*/  HMMA.16816.F32 R184, R8.reuse, R134, RZ ;  /* 0x0000008608b8723c */ /* 0x042ff000000018ff */
[C---:B------:R-:W-:Y:S08]  /*c110*/  HMMA.16816.F32 R188, R8.reuse, R132, RZ ;  /* 0x0000008408bc723c */ /* 0x040ff000000018ff */
[C---:B------:R-:W-:Y:S08]  /*c120*/  HMMA.16816.F32 R172, R8.reuse, R20, RZ ;  /* 0x0000001408ac723c */ /* 0x040ff000000018ff */
[----:B------:R-:W-:Y:S08]  /*c130*/  HMMA.16816.F32 R8, R8, R22, RZ ;  /* 0x000000160808723c */ /* 0x000ff000000018ff */
[----:B--2---:R-:W-:Y:S08]  /*c140*/  HMMA.16816.F32 R196, R4, R178, R184 ;  /* 0x000000b204c4723c */ /* 0x004ff000000018b8 */
[C---:B------:R-:W-:Y:S08]  /*c150*/  HMMA.16816.F32 R184, R12.reuse, R134, RZ ;  /* 0x000000860cb8723c */ /* 0x040ff000000018ff */
[----:B------:R-:W-:Y:S08]  /*c160*/  HMMA.16816.F32 R132, R12, R20, RZ ;  /* 0x000000140c84723c */ /* 0x000ff000000018ff */
[C---:B------:R-:W-:Y:S08]  /*c170*/  HMMA.16816.F32 R228, R4.reuse, R176, R188 ;  /* 0x000000b004e4723c */ /* 0x040ff000000018bc */
[C---:B------:R-:W-:Y:S01]  /*c180*/  HMMA.16816.F32 R220, R4.reuse, R180, R172 ;  /* 0x000000b404dc723c */ /* 0x040fe200000018ac */
[----:B------:R-:W-:Y:S07]  /*c190*/  LDSM.16.M88.4 R172, [R209+0x8800] ;  /* 0x00880000d1ac783b */ /* 0x000fee0000000200 */
[----:B------:R-:W-:Y:S01]  /*c1a0*/  HMMA.16816.F32 R224, R4, R182, R8 ;  /* 0x000000b604e0723c */ /* 0x000fe20000001808 */
[----:B------:R-:W1:Y:S04]  /*c1b0*/  LDSM.16.M88.4 R4, [R210+0x2000] ;  /* 0x00200000d204783b */ /* 0x000e680000000200 */
[----:B------:R-:W-:Y:S03]  /*c1c0*/  LDSM.16.M88.4 R8, [R210] ;  /* 0x00000000d208783b */ /* 0x000fe60000000200 */
[----:B------:R-:W-:Y:S01]  /*c1d0*/  HMMA.16816.F32 R12, R12, R22, RZ ;  /* 0x000000160c0c723c */ /* 0x000fe200000018ff */
[----:B------:R-:W2:Y:S07]  /*c1e0*/  LDSM.16.M88.4 R20, [R209+0x8000] ;  /* 0x00800000d114783b */ /* 0x000eae0000000200 */
[C---:B----4-:R-:W-:Y:S08]  /*c1f0*/  HMMA.16816.F32 R192, R16.reuse, R176, R192 ;  /* 0x000000b010c0723c */ /* 0x050ff000000018c0 */
[C---:B------:R-:W-:Y:S01]  /*c200*/  HMMA.16816.F32 R248, R16.reuse, R180, R132 ;  /* 0x000000b410f8723c */ /* 0x040fe20000001884 */
[----:B------:R-:W-:Y:S07]  /*c210*/  LDSM.16.M88.4 R132, [R207] ;  /* 0x00000000cf84783b */ /* 0x000fee0000000200 */
[C---:B------:R-:W-:Y:S01]  /*c220*/  HMMA.16816.F32 R216, R16.reuse, R178, R184 ;  /* 0x000000b210d8723c */ /* 0x040fe200000018b8 */
[----:B------:R-:W-:Y:S07]  /*c230*/  LDSM.16.M88.4 R176, [R207+0x800] ;  /* 0x00080000cfb0783b */ /* 0x000fee0000000200 */
[----:B------:R-:W-:Y:S01]  /*c240*/  HMMA.16816.F32 R188, R16, R182, R12 ;  /* 0x000000b610bc723c */ /* 0x000fe2000000180c */
[----:B------:R-:W3:Y:S07]  /*c250*/  LDSM.16.M88.4 R12, [R208] ;  /* 0x00000000d00c783b */ /* 0x000eee0000000200 */
[C---:B-1----:R-:W-:Y:S08]  /*c260*/  HMMA.16816.F32 R220, R4.reuse, R172, R220 ;  /* 0x000000ac04dc723c */ /* 0x042ff000000018dc */
[C---:B--2---:R-:W-:Y:S08]  /*c270*/  HMMA.16816.F32 R184, R4.reuse, R20, R228 ;  /* 0x0000001404b8723c */ /* 0x044ff000000018e4 */
[C---:B------:R-:W-:Y:S08]  /*c280*/  HMMA.16816.F32 R196, R4.reuse, R22, R196 ;  /* 0x0000001604c4723c */ /* 0x040ff000000018c4 */
[----:B------:R-:W-:Y:S01]  /*c290*/  HMMA.16816.F32 R180, R4, R174, R224 ;  /* 0x000000ae04b4723c */ /* 0x000fe200000018e0 */
[----:B------:R-:W1:Y:S07]  /*c2a0*/  LDSM.16.M88.4 R4, [R208+0x2000] ;  /* 0x00200000d004783b */ /* 0x000e6e0000000200 */
[C---:B------:R-:W-:Y:S08]  /*c2b0*/  HMMA.16816.F32 R16, R8.reuse, R20, R192 ;  /* 0x000000140810723c */ /* 0x040ff000000018c0 */
[C---:B------:R-:W-:Y:S01]  /*c2c0*/  HMMA.16816.F32 R228, R8.reuse, R22, R216 ;  /* 0x0000001608e4723c */ /* 0x040fe200000018d8 */
[----:B------:R-:W-:Y:S07]  /*c2d0*/  LDSM.16.M88.4 R20, [R200+0x9800] ;  /* 0x00980000c814783b */ /* 0x000fee0000000200 */
[C---:B------:R-:W-:Y:S08]  /*c2e0*/  HMMA.16816.F32 R224, R8.reuse, R172, R248 ;  /* 0x000000ac08e0723c */ /* 0x040ff000000018f8 */
[----:B------:R-:W-:Y:S01]  /*c2f0*/  HMMA.16816.F32 R188, R8, R174, R188 ;  /* 0x000000ae08bc723c */ /* 0x000fe200000018bc */
[----:B------:R-:W-:Y:S07]  /*c300*/  LDSM.16.M88.4 R8, [R202+0x4000] ;  /* 0x00400000ca08783b */ /* 0x000fee0000000200 */
[-C--:B---3--:R-:W-:Y:S01]  /*c310*/  HMMA.16816.F32 R172, R12, R132.reuse, R16 ;  /* 0x000000840cac723c */ /* 0x088fe20000001810 */
[----:B------:R-:W2:Y:S07]  /*c320*/  LDSM.16.M88.4 R16, [R200+0x9000] ;  /* 0x00900000c810783b */ /* 0x000eae0000000200 */
[C---:B-1----:R-:W-:Y:S08]  /*c330*/  HMMA.16816.F32 R184, R4.reuse, R132, R184 ;  /* 0x0000008404b8723c */ /* 0x042ff000000018b8 */
[C---:B------:R-:W-:Y:S08]  /*c340*/  HMMA.16816.F32 R192, R4.reuse, R134, R196 ;  /* 0x0000008604c0723c */ /* 0x040ff000000018c4 */
[C---:B------:R-:W-:Y:S08]  /*c350*/  HMMA.16816.F32 R216, R4.reuse, R176, R220 ;  /* 0x000000b004d8723c */ /* 0x040ff000000018dc */
[-C--:B------:R-:W-:Y:S01]  /*c360*/  HMMA.16816.F32 R180, R4, R178.reuse, R180 ;  /* 0x000000b204b4723c */ /* 0x080fe200000018b4 */
[----:B------:R-:W1:Y:S07]  /*c370*/  LDSM.16.M88.4 R4, [R202+0x6000] ;  /* 0x00600000ca04783b */ /* 0x000e6e0000000200 */
[C---:B------:R-:W-:Y:S08]  /*c380*/  HMMA.16816.F32 R196, R12.reuse, R178, R188 ;  /* 0x000000b20cc4723c */ /* 0x040ff000000018bc */
[C---:B------:R-:W-:Y:S01]  /*c390*/  HMMA.16816.F32 R228, R12.reuse, R134, R228 ;  /* 0x000000860ce4723c */ /* 0x040fe200000018e4 */
[----:B------:R-:W-:Y:S07]  /*c3a0*/  LDSM.16.M88.4 R132, [R211+0x1000] ;  /* 0x00100000d384783b */ /* 0x000fee0000000200 */
[----:B------:R-:W-:Y:S01]  /*c3b0*/  HMMA.16816.F32 R220, R12, R176, R224 ;  /* 0x000000b00cdc723c */ /* 0x000fe200000018e0 */
[----:B------:R-:W-:Y:S04]  /*c3c0*/  LDSM.16.M88.4 R176, [R211+0x1800] ;  /* 0x00180000d3b0783b */ /* 0x000fe80000000200 */
[----:B------:R-:W3:Y:S03]  /*c3d0*/  LDSM.16.M88.4 R12, [R204+0x4000] ;  /* 0x00400000cc0c783b */ /* 0x000ee60000000200 */
[C---:B--2---:R-:W-:Y:S08]  /*c3e0*/  HMMA.16816.F32 R172, R8.reuse, R16, R172 ;  /* 0x0000001008ac723c */ /* 0x044ff000000018ac */
        /* <DEDUP_REMOVED lines=8> */
[----:B------:R-:W-:Y:S01]  /*c470*/  HMMA.16816.F32 R224, R8, R18, R228 ;  /* 0x0000001208e0723c */ /* 0x000fe200000018e4 */
[----:B------:R-:W2:Y:S07]  /*c480*/  LDSM.16.M88.4 R8, [R210+0x4000] ;  /* 0x00400000d208783b */ /* 0x000eae0000000200 */
[C---:B---3--:R-:W-:Y:S01]  /*c490*/  HMMA.16816.F32 R16, R12.reuse, R132, R172 ;  /* 0x000000840c10723c */ /* 0x048fe200000018ac */
[----:B------:R-:W3:Y:S07]  /*c4a0*/  LDSM.16.M88.4 R172, [R209+0x9800] ;  /* 0x00980000d1ac783b */ /* 0x000eee0000000200 */
        /* <DEDUP_REMOVED lines=9> */
[----:B------:R-:W-:Y:S07]  /*c540*/  LDSM.16.M88.4 R12, [R208+0x4000] ;  /* 0x00400000d00c783b */ /* 0x000fee0000000200 */
[C---:B--2---:R-:W-:Y:S01]  /*c550*/  HMMA.16816.F32 R176, R8.reuse, R20, R16 ;  /* 0x0000001408b0723c */ /* 0x044fe20000001810 */
[----:B------:R-:W-:Y:S11]  /*c560*/  LDSM.16.M88.4 R16, [R207+0x1000] ;  /* 0x00100000cf10783b */ /* 0x000ff60000000200 */
[----:B------:R-:W-:Y:S04]  /*c570*/  @!UPT UIADD3 URZ, URZ, URZ, URZ ;  /* 0x0000003f3f3ff290 */ /* 0x000fe8000fffe03f */
[----:B---3--:R-:W-:Y:S08]  /*c580*/  HMMA.16816.F32 R216, R8, R174, R216 ;  /* 0x000000ae08d8723c */ /* 0x008ff000000018d8 */
[C---:B-1----:R-:W-:Y:S08]  /*c590*/  HMMA.16816.F32 R196, R4.reuse, R20, R192 ;  /* 0x0000001404c4723c */ /* 0x042ff000000018c0 */
[C---:B------:R-:W-:Y:S08]  /*c5a0*/  HMMA.16816.F32 R192, R4.reuse, R22, R188 ;  /* 0x0000001604c0723c */ /* 0x040ff000000018bc */
[C---:B------:R-:W-:Y:S08]  /*c5b0*/  HMMA.16816.F32 R188, R4.reuse, R172, R184 ;  /* 0x000000ac04bc723c */ /* 0x040ff000000018b8 */
[----:B------:R-:W-:Y:S01]  /*c5c0*/  HMMA.16816.F32 R184, R4, R174, R180 ;  /* 0x000000ae04b8723c */ /* 0x000fe200000018b4 */
[----:B------:R-:W1:Y:S01]  /*c5d0*/  LDSM.16.M88.4 R4, [R208+0x6000] ;  /* 0x00600000d004783b */ /* 0x000e620000000200 */
[----:B------:R-:W-:-:S06]  /*c5e0*/  DEPBAR.LE SB0, 0x0 ;  /* 0x000080000000791a */ /* 0x000fcc0000000000 */
[C---:B------:R-:W-:Y:S08]  /*c5f0*/  HMMA.16816.F32 R20, R8.reuse, R22, R224 ;  /* 0x000000160814723c */ /* 0x040ff000000018e0 */
[----:B------:R-:W-:Y:S08]  /*c600*/  HMMA.16816.F32 R180, R8, R172, R220 ;  /* 0x000000ac08b4723c */ /* 0x000ff000000018dc */
[C---:B-1----:R-:W-:Y:S08]  /*c610*/  HMMA.16816.F32 R172, R4.reuse, R18, R192 ;  /* 0x0000001204ac723c */ /* 0x042ff000000018c0 */
[-C--:B------:R-:W-:Y:S08]  /*c620*/  HMMA.16816.F32 R196, R4, R16.reuse, R196 ;  /* 0x0000001004c4723c */ /* 0x080ff000000018c4 */
[----:B------:R-:W-:Y:S08]  /*c630*/  HMMA.16816.F32 R192, R12, R16, R176 ;  /* 0x000000100cc0723c */ /* 0x000ff000000018b0 */
[C---:B------:R-:W-:Y:S08]  /*c640*/  HMMA.16816.F32 R220, R4.reuse, R132, R188 ;  /* 0x0000008404dc723c */ /* 0x040ff000000018bc */
[----:B------:R-:W-:Y:S01]  /*c650*/  HMMA.16816.F32 R224, R4, R134, R184 ;  /* 0x0000008604e0723c */ /* 0x000fe200000018b8 */
[----:B------:R-:W1:Y:S07]  /*c660*/  I2F R4, R2 ;  /* 0x0000000200047306 */ /* 0x000e6e0000201400 */
[C---:B------:R-:W-:Y:S01]  /*c670*/  HMMA.16816.F32 R16, R12.reuse, R18, R20 ;  /* 0x000000120c10723c */ /* 0x040fe20000001814 */
[----:B------:R-:W2:Y:S07]  /*c680*/  I2F R6, R3 ;  /* 0x0000000300067306 */ /* 0x000eae0000201400 */
[----:B------:R-:W-:Y:S01]  /*c690*/  HMMA.16816.F32 R188, R12, R132, R180 ;  /* 0x000000840cbc723c */ /* 0x000fe200000018b4 */
[----:B-1----:R-:W-:Y:S01]  /*c6a0*/  FFMA.FTZ R8, R4, UR26, R197 ;  /* 0x0000001a04087c23 */ /* 0x002fe200080100c5 */
[----:B------:R-:W-:Y:S01]  /*c6b0*/  IADD3 R2, R0, 0x9, RZ ;  /* 0x0000000900027810 */ /* 0x000fe20007ffe0ff */
[----:B------:R-:W-:-:S02]  /*c6c0*/  FFMA.FTZ R7, R4, UR26, R193 ;  /* 0x0000001a04077c23 */ /* 0x000fc400080100c1 */
[----:B------:R-:W-:Y:S01]  /*c6d0*/  FFMA.FTZ R5, R4, UR26, R195 ;  /* 0x0000001a04057c23 */ /* 0x000fe200080100c3 */
[----:B------:R-:W-:Y:S01]  /*c6e0*/  FSEL R184, R8, -INF , !P0 ;  /* 0xff80000008b87808 */ /* 0x000fe20004000000 */
[----:B------:R-:W-:Y:S01]  /*c6f0*/  FFMA.FTZ R9, R4, UR26, R199 ;  /* 0x0000001a04097c23 */ /* 0x000fe200080100c7 */
[----:B------:R-:W-:Y:S01]  /*c700*/  FSEL R186, R7, -INF , !P4 ;  /* 0xff80000007ba7808 */ /* 0x000fe20006000000 */
[C---:B--2---:R-:W-:Y:S01]  /*c710*/  FFMA.FTZ R8, R6.reuse, UR26, R172 ;  /* 0x0000001a06087c23 */ /* 0x044fe200080100ac */
[----:B------:R-:W-:Y:S01]  /*c720*/  FSEL R178, R5, -INF , !P1 ;  /* 0xff80000005b27808 */ /* 0x000fe20004800000 */
[----:B------:R-:W-:Y:S01]  /*c730*/  HMMA.16816.F32 R132, R12, R134, R216 ;  /* 0x000000860c84723c */ /* 0x000fe200000018d8 */
[----:B------:R-:W-:Y:S01]  /*c740*/  BAR.SYNC.DEFER_BLOCKING 0x0 ;  /* 0x0000000000007b1d */ /* 0x000fe20000010000 */
[C---:B------:R-:W-:Y:S02]  /*c750*/  ISETP.GE.AND P4, PT, R3.reuse, R137, PT ;  /* 0x000000890300720c */ /* 0x040fe40003f86270 */
[C---:B------:R-:W-:Y:S01]  /*c760*/  ISETP.GE.AND P1, PT, R3.reuse, R139, PT ;  /* 0x0000008b0300720c */ /* 0x040fe20003f26270 */
[C---:B------:R-:W-:Y:S01]  /*c770*/  FFMA.FTZ R7, R6.reuse, UR26, R18 ;  /* 0x0000001a06077c23 */ /* 0x040fe20008010012 */
[----:B------:R-:W-:Y:S01]  /*c780*/  ISETP.GE.AND P0, PT, R3, R138, PT ;  /* 0x0000008a0300720c */ /* 0x000fe20003f06270 */
[----:B------:R-:W1:Y:S01]  /*c790*/  I2F R5, R2 ;  /* 0x0000000200057306 */ /* 0x000e620000201400 */
[----:B------:R-:W-:Y:S01]  /*c7a0*/  FFMA.FTZ R3, R6, UR26, R16 ;  /* 0x0000001a06037c23 */ /* 0x000fe20008010010 */
[----:B------:R-:W-:-:S02]  /*c7b0*/  IADD3 R4, R0, 0x10, RZ ;  /* 0x0000001000047810 */ /* 0x000fc40007ffe0ff */
[----:B------:R-:W-:Y:S02]  /*c7c0*/  FSEL R181, R9, -INF , !P6 ;  /* 0xff80000009b57808 */ /* 0x000fe40007000000 */
[----:B------:R-:W-:Y:S02]  /*c7d0*/  FSEL R185, R3, -INF , !P5 ;  /* 0xff80000003b97808 */ /* 0x000fe40006800000 */
[----:B------:R-:W-:Y:S02]  /*c7e0*/  FSEL R177, R7, -INF , !P4 ;  /* 0xff80000007b17808 */ /* 0x000fe40006000000 */
[----:B------:R-:W-:Y:S02]  /*c7f0*/  FSEL R182, R8, -INF , !P1 ;  /* 0xff80000008b67808 */ /* 0x000fe40004800000 */
[C---:B------:R-:W-:Y:S02]  /*c800*/  ISETP.GE.AND P6, PT, R2.reuse, R136, PT ;  /* 0x000000880200720c */ /* 0x040fe40003fc6270 */
[----:B------:R-:W-:-:S02]  /*c810*/  ISETP.GE.AND P5, PT, R2, R137, PT ;  /* 0x000000890200720c */ /* 0x000fc40003fa6270 */
[C---:B------:R-:W-:Y:S01]  /*c820*/  ISETP.GE.AND P4, PT, R2.reuse, R139, PT ;  /* 0x0000008b0200720c */ /* 0x040fe20003f86270 */
[C---:B-1----:R-:W-:Y:S01]  /*c830*/  FFMA.FTZ R7, R5.reuse, UR26, R17 ;  /* 0x0000001a05077c23 */ /* 0x042fe20008010011 */
[----:B------:R-:W-:Y:S01]  /*c840*/  ISETP.GE.AND P1, PT, R2, R138, PT ;  /* 0x0000008a0200720c */ /* 0x000fe20003f26270 */
[----:B------:R-:W-:Y:S01]  /*c850*/  FFMA.FTZ R2, R6, UR26, R174 ;  /* 0x0000001a06027c23 */ /* 0x000fe200080100ae */
[----:B------:R-:W-:Y:S01]  /*c860*/  IADD3 R3, R0, 0x11, RZ ;  /* 0x0000001100037810 */ /* 0x000fe20007ffe0ff */
[----:B------:R-:W1:Y:S01]  /*c870*/  I2F R6, R4 ;  /* 0x0000000400067306 */ /* 0x000e620000201400 */
[----:B------:R-:W-:Y:S01]  /*c880*/  FFMA.FTZ R8, R5, UR26, R19 ;  /* 0x0000001a05087c23 */ /* 0x000fe20008010013 */
[----:B------:R-:W-:Y:S02]  /*c890*/  FSEL R183, R7, -INF , !P6 ;  /* 0xff80000007b77808 */ /* 0x000fe40007000000 */
[----:B------:R-:W-:Y:S01]  /*c8a0*/  FSEL R180, R2, -INF , !P0 ;  /* 0xff80000002b47808 */ /* 0x000fe20004000000 */
[C---:B------:R-:W-:Y:S01]  /*c8b0*/  FFMA.FTZ R2, R5.reuse, UR26, R173 ;  /* 0x0000001a05027c23 */ /* 0x040fe200080100ad */
[----:B------:R-:W-:Y:S01]  /*c8c0*/  FSEL R176, R8, -INF , !P5 ;  /* 0xff80000008b07808 */ /* 0x000fe20006800000 */
[----:B------:R-:W-:Y:S01]  /*c8d0*/  FFMA.FTZ R8, R5, UR26, R175 ;  /* 0x0000001a05087c23 */ /* 0x000fe200080100af */
        /* <DEDUP_REMOVED lines=16> */
[C---:B------:R-:W-:Y:S02]  /*c9e0*/  ISETP.GE.AND P1, PT, R3.reuse, R136, PT ;  /* 0x000000880300720c */ /* 0x040fe40003f26270 */
[C---:B------:R-:W-:Y:S02]  /*c9f0*/  ISETP.GE.AND P0, PT, R3.reuse, R137, PT ;  /* 0x000000890300720c */ /* 0x040fe40003f06270 */
[C---:B------:R-:W-:Y:S01]  /*ca00*/  ISETP.GE.AND P6, PT, R3.reuse, R139, PT ;  /* 0x0000008b0300720c */ /* 0x040fe20003fc6270 */
[C---:B-1----:R-:W-:Y:S01]  /*ca10*/  FFMA.FTZ R7, R4.reuse, UR26, R189 ;  /* 0x0000001a04077c23 */ /* 0x042fe200080100bd */
[----:B------:R-:W-:Y:S01]  /*ca20*/  ISETP.GE.AND P5, PT, R3, R138, PT ;  /* 0x0000008a0300720c */ /* 0x000fe20003fa6270 */
[C---:B------:R-:W-:Y:S01]  /*ca30*/  FFMA.FTZ R8, R4.reuse, UR26, R191 ;  /* 0x0000001a04087c23 */ /* 0x040fe200080100bf */
[----:B------:R-:W1:Y:S01]  /*ca40*/  I2F R3, R0 ;  /* 0x0000000000037306 */ /* 0x000e620000201400 */
[----:B------:R-:W-:Y:S01]  /*ca50*/  FFMA.FTZ R9, R4, UR26, R221 ;  /* 0x0000001a04097c23 */ /* 0x000fe200080100dd */
[----:B------:R-:W-:Y:S01]  /*ca60*/  FSEL R29, R6, -INF , !P4 ;  /* 0xff800000061d7808 */ /* 0x000fe20006000000 */
[----:B------:R-:W-:Y:S01]  /*ca70*/  FFMA.FTZ R10, R4, UR26, R223 ;  /* 0x0000001a040a7c23 */ /* 0x000fe200080100df */
[----:B------:R-:W-:Y:S01]  /*ca80*/  FSEL R172, R7, -INF , !P1 ;  /* 0xff80000007ac7808 */ /* 0x000fe20004800000 */
[C---:B--2---:R-:W-:Y:S01]  /*ca90*/  FFMA.FTZ R4, R5.reuse, UR26, R134 ;  /* 0x0000001a05047c23 */ /* 0x044fe20008010086 */
[----:B------:R-:W-:Y:S01]  /*caa0*/  FSEL R19, R8, -INF , !P0 ;  /* 0xff80000008137808 */ /* 0x000fe20004000000 */
[----:B------:R-:W-:Y:S01]  /*cab0*/  FFMA.FTZ R6, R5, UR26, R224 ;  /* 0x0000001a05067c23 */ /* 0x000fe200080100e0 */
        /* <DEDUP_REMOVED lines=86> */
.L_x_1264:
[----:B------:R-:W-:Y:S05]  /*d020*/  BSYNC B0 ;  /* 0x0000000000007941 */ /* 0x000fea0003800000 */
.L_x_1263:
[----:B------:R-:W0:Y:S02]  /*d030*/  LDGDEPBAR ;  /* 0x00000000000079af */ /* 0x000e240000000000 */
.L_x_1262:
[----:B------:R-:W2:Y:S04]  /*d040*/  LDL.64 R226, [R1+0xf8] ;  /* 0x0000f80001e27983 */ /* 0x000ea80000100a00 */
[----:B------:R-:W3:Y:S01]  /*d050*/  LDL.64 R224, [R1+0x10] ;  /* 0x0000100001e07983 */ /* 0x000ee20000100a00 */
        /* <DEDUP_REMOVED lines=14> */
[----:B------:R-:W-:Y:S01]  /*d140*/  FMNMX.FTZ R3, R214, R15, !PT ;  /* 0x0000000fd6037209 */ /* 0x000fe20007810000 */
[----:B------:R-:W1:Y:S03]  /*d150*/  SHFL.BFLY PT, R134, R0, 0x2, 0x1f ;  /* 0x0c401f0000867f89 */ /* 0x000e6600000e0000 */
        /* <DEDUP_REMOVED lines=15> */
[----:B------:R-:W4:Y:S01]  /*d250*/  SHFL.BFLY PT, R10, R2, 0x2, 0x1f ;  /* 0x0c401f00020a7f89 */ /* 0x000f2200000e0000 */
[----:B-1----:R-:W-:Y:S02]  /*d260*/  FMNMX.FTZ R134, R134, R0, !PT ;  /* 0x0000000086867209 */ /* 0x002fe40007810000 */
[----:B------:R-:W-:Y:S02]  /*d270*/  FMNMX.FTZ R0, R16, R3, !PT ;  /* 0x0000000310007209 */ /* 0x000fe40007810000 */
[----:B------:R-:W-:-:S05]  /*d280*/  FMNMX.FTZ R3, R20, R4, !PT ;  /* 0x0000000414037209 */ /* 0x000fca0007810000 */
[----:B------:R-:W1:Y:S04]  /*d290*/  SHFL.BFLY PT, R9, R3, 0x2, 0x1f ;  /* 0x0c401f0003097f89 */ /* 0x000e6800000e0000 */
[----:B------:R-:W1:Y:S04]  /*d2a0*/  SHFL.BFLY PT, R133, R0, 0x2, 0x1f ;  /* 0x0c401f0000857f89 */ /* 0x000e6800000e0000 */
[----:B------:R-:W1:Y:S01]  /*d2b0*/  SHFL.BFLY PT, R4, R134, 0x1, 0x1f ;  /* 0x0c201f0086047f89 */ /* 0x000e6200000e0000 */
[----:B----4-:R-:W-:-:S05]  /*d2c0*/  FMNMX.FTZ R2, R10, R2, !PT ;  /* 0x000000020a027209 */ /* 0x010fca0007810000 */
[----:B------:R-:W4:Y:S01]  /*d2d0*/  SHFL.BFLY PT, R132, R2, 0x1, 0x1f ;  /* 0x0c201f0002847f89 */ /* 0x000f2200000e0000 */
[----:B-1----:R-:W-:-:S05]  /*d2e0*/  FMNMX.FTZ R3, R3, R9, !PT ;  /* 0x0000000903037209 */ /* 0x002fca0007810000 */
[----:B------:R-:W1:Y:S01]  /*d2f0*/  SHFL.BFLY PT, R135, R3, 0x1, 0x1f ;  /* 0x0c201f0003877f89 */ /* 0x000e6200000e0000 */
[----:B------:R-:W-:Y:S02]  /*d300*/  FMNMX.FTZ R133, R133, R0, !PT ;  /* 0x0000000085857209 */ /* 0x000fe40007810000 */
[----:B------:R-:W-:-:S03]  /*d310*/  FMNMX.FTZ R134, R134, R4, !PT ;  /* 0x0000000486867209 */ /* 0x000fc60007810000 */
[----:B------:R-:W1:Y:S01]  /*d320*/  SHFL.BFLY PT, R4, R133, 0x1, 0x1f ;  /* 0x0c201f0085047f89 */ /* 0x000e6200000e0000 */
[----:B----4-:R-:W-:-:S04]  /*d330*/  FMNMX.FTZ R132, R2, R132, !PT ;  /* 0x0000008402847209 */ /* 0x010fc80007810000 */
[C---:B------:R-:W-:Y:S01]  /*d340*/  FSETP.NEU.FTZ.AND P5, PT, R132.reuse, -INF , PT ;  /* 0xff8000008400780b */ /* 0x040fe20003fbd000 */
[----:B------:R-:W-:Y:S01]  /*d350*/  FMUL.FTZ R2, R132, c[0x0][0x23c] ;  /* 0x00008f0084027a20 */ /* 0x000fe20000410000 */
[C---:B------:R-:W-:Y:S01]  /*d360*/  FSETP.NEU.FTZ.AND P1, PT, R134.reuse, -INF , PT ;  /* 0xff8000008600780b */ /* 0x040fe20003f3d000 */
[----:B------:R-:W-:Y:S01]  /*d370*/  FMUL.FTZ R0, R134, c[0x0][0x23c] ;  /* 0x00008f0086007a20 */ /* 0x000fe20000410000 */
[----:B-1----:R-:W-:Y:S02]  /*d380*/  FMNMX.FTZ R135, R3, R135, !PT ;  /* 0x0000008703877209 */ /* 0x002fe40007810000 */
[----:B------:R-:W-:Y:S02]  /*d390*/  FSEL R3, R132, RZ, P5 ;  /* 0x000000ff84037208 */ /* 0x000fe40002800000 */
[----:B------:R-:W-:Y:S02]  /*d3a0*/  FSEL R2, R2, RZ, P5 ;  /* 0x000000ff02027208 */ /* 0x000fe40002800000 */
[----:B------:R-:W-:Y:S01]  /*d3b0*/  FSEL R0, R0, RZ, P1 ;  /* 0x000000ff00007208 */ /* 0x000fe20000800000 */
[----:B------:R-:W-:Y:S01]  /*d3c0*/  FADD.FTZ R3, R213, -R3 ;  /* 0x80000003d5037221 */ /* 0x000fe20000010000 */
[----:B------:R-:W-:Y:S01]  /*d3d0*/  FMNMX.FTZ R133, R133, R4, !PT ;  /* 0x0000000485857209 */ /* 0x000fe20007810000 */
[----:B------:R-:W-:-:S02]  /*d3e0*/  FFMA.FTZ R12, R12, c[0x0][0x23c], -R2 ;  /* 0x00008f000c0c7a23 */ /* 0x000fc40000010802 */
[----:B------:R-:W-:Y:S02]  /*d3f0*/  FMUL.FTZ R3, R3, c[0x0][0x23c] ;  /* 0x00008f0003037a20 */ /* 0x000fe40000410000 */
[--C-:B------:R-:W-:Y:S02]  /*d400*/  FFMA.FTZ R187, R11, c[0x0][0x23c], -R0.reuse ;  /* 0x00008f000bbb7a23 */ /* 0x100fe40000010800 */
[--C-:B------:R-:W-:Y:S02]  /*d410*/  FFMA.FTZ R178, R178, c[0x0][0x23c], -R0.reuse ;  /* 0x00008f00b2b27a23 */ /* 0x100fe40000010800 */
[--C-:B------:R-:W-:Y:S02]  /*d420*/  FFMA.FTZ R177, R177, c[0x0][0x23c], -R0.reuse ;  /* 0x00008f00b1b17a23 */ /* 0x100fe40000010800 */
[--C-:B------:R-:W-:Y:S02]  /*d430*/  FFMA.FTZ R188, R176, c[0x0][0x23c], -R0.reuse ;  /* 0x00008f00b0bc7a23 */ /* 0x100fe40000010800 */
[----:B------:R-:W-:-:S02]  /*d440*/  FFMA.FTZ R190, R23, c[0x0][0x23c], -R0 ;  /* 0x00008f0017be7a23 */ /* 0x000fc40000010800 */
[--C-:B------:R-:W-:Y:S02]  /*d450*/  FFMA.FTZ R191, R19, c[0x0][0x23c], -R0.reuse ;  /* 0x00008f0013bf7a23 */ /* 0x100fe40000010800 */
[--C-:B------:R-:W-:Y:S02]  /*d460*/  FFMA.FTZ R194, R17, c[0x0][0x23c], -R0.reuse ;  /* 0x00008f0011c27a23 */ /* 0x100fe40000010800 */
[----:B------:R-:W-:Y:S01]  /*d470*/  FFMA.FTZ R195, R13, c[0x0][0x23c], -R0 ;  /* 0x00008f000dc37a23 */ /* 0x000fe20000010800 */
[C---:B------:R-:W-:Y:S01]  /*d480*/  FSETP.NEU.FTZ.AND P4, PT, R133.reuse, -INF , PT ;  /* 0xff8000008500780b */ /* 0x040fe20003f9d000 */
[----:B------:R-:W-:Y:S02]  /*d490*/  FMUL.FTZ R0, R133, c[0x0][0x23c] ;  /* 0x00008f0085007a20 */ /* 0x000fe40000410000 */
[--C-:B------:R-:W-:Y:S01]  /*d4a0*/  FFMA.FTZ R181, R181, c[0x0][0x23c], -R2.reuse ;  /* 0x00008f00b5b57a23 */ /* 0x100fe20000010802 */
[----:B------:R-:W-:Y:S01]  /*d4b0*/  MUFU.EX2 R12, R12 ;  /* 0x0000000c000c7308 */ /* 0x000fe20000000800 */
[----:B------:R-:W-:Y:S01]  /*d4c0*/  FFMA.FTZ R180, R180, c[0x0][0x23c], -R2 ;  /* 0x00008f00b4b47a23 */ /* 0x000fe20000010802 */
[----:B------:R-:W-:-:S06]  /*d4d0*/  FSEL R0, R0, RZ, P4 ;  /* 0x000000ff00007208 */ /* 0x000fcc0002000000 */
[----:B------:R-:W1:Y:S01]  /*d4e0*/  MUFU.EX2 R4, R3 ;  /* 0x0000000300047308 */ /* 0x000e620000000800 */
[--C-:B------:R-:W-:Y:S02]  /*d4f0*/  FFMA.FTZ R176, R14, c[0x0][0x23c], -R0.reuse ;  /* 0x00008f000eb07a23 */ /* 0x100fe40000010800 */
[----:B------:R-:W-:-:S05]  /*d500*/  FFMA.FTZ R192, R184, c[0x0][0x23c], -R0 ;  /* 0x00008f00b8c07a23 */ /* 0x000fca0000010800 */
[----:B------:R-:W4:Y:S01]  /*d510*/  MUFU.EX2 R181, R181 ;  /* 0x000000b500b57308 */ /* 0x000f220000000800 */
[--C-:B------:R-:W-:Y:S02]  /*d520*/  FFMA.FTZ R197, R182, c[0x0][0x23c], -R0.reuse ;  /* 0x00008f00b6c57a23 */ /* 0x100fe40000010800 */
[--C-:B------:R-:W-:Y:S02]  /*d530*/  FFMA.FTZ R198, R179, c[0x0][0x23c], -R0.reuse ;  /* 0x00008f00b3c67a23 */ /* 0x100fe40000010800 */
[--C-:B------:R-:W-:Y:S02]  /*d540*/  FFMA.FTZ R216, R173, c[0x0][0x23c], -R0.reuse ;  /* 0x00008f00add87a23 */ /* 0x100fe40000010800 */
[--C-:B------:R-:W-:Y:S01]  /*d550*/  FFMA.FTZ R217, R26, c[0x0][0x23c], -R0.reuse ;  /* 0x00008f001ad97a23 */ /* 0x100fe20000010800 */
[----:B------:R-:W1:Y:S01]  /*d560*/  MUFU.EX2 R180, R180 ;  /* 0x000000b400b47308 */ /* 0x000e620000000800 */
[--C-:B------:R-:W-:Y:S02]  /*d570*/  FFMA.FTZ R221, R22, c[0x0][0x23c], -R0.reuse ;  /* 0x00008f0016dd7a23 */ /* 0x100fe40000010800 */
[----:B------:R-:W-:-:S02]  /*d580*/  FFMA.FTZ R220, R16, c[0x0][0x23c], -R0 ;  /* 0x00008f0010dc7a23 */ /* 0x000fc40000010800 */
[--C-:B------:R-:W-:Y:S01]  /*d590*/  FFMA.FTZ R174, R174, c[0x0][0x23c], -R2.reuse ;  /* 0x00008f00aeae7a23 */ /* 0x100fe20000010802 */
[C---:B------:R-:W-:Y:S01]  /*d5a0*/  FSETP.NEU.FTZ.AND P5, PT, R135.reuse, -INF , PT ;  /* 0xff8000008700780b */ /* 0x040fe20003fbd000 */
[----:B------:R-:W-:Y:S02]  /*d5b0*/  FMUL.FTZ R0, R135, c[0x0][0x23c] ;  /* 0x00008f0087007a20 */ /* 0x000fe40000410000 */
[--C-:B------:R-:W-:Y:S02]  /*d5c0*/  FFMA.FTZ R199, R29, c[0x0][0x23c], -R2.reuse ;  /* 0x00008f001dc77a23 */ /* 0x100fe40000010802 */
[--C-:B------:R-:W-:Y:S02]  /*d5d0*/  FFMA.FTZ R213, R27, c[0x0][0x23c], -R2.reuse ;  /* 0x00008f001bd57a23 */ /* 0x100fe40000010802 */
[--C-:B------:R-:W-:Y:S02]  /*d5e0*/  FFMA.FTZ R218, R21, c[0x0][0x23c], -R2.reuse ;  /* 0x00008f0015da7a23 */ /* 0x100fe40000010802 */
[----:B------:R-:W-:-:S02]  /*d5f0*/  FFMA.FTZ R219, R18, c[0x0][0x23c], -R2 ;  /* 0x00008f0012db7a23 */ /* 0x000fc40000010802 */
[----:B------:R4:W4:Y:S01]  /*d600*/  MUFU.EX2 R2, R174 ;  /* 0x000000ae00027308 */ /* 0x0009220000000800 */
[----:B------:R-:W-:Y:S01]  /*d610*/  FSEL R0, R0, RZ, P5 ;  /* 0x000000ff00007208 */ /* 0x000fe20002800000 */
[----:B-1----:R-:W-:-:S04]  /*d620*/  FFMA.FTZ R244, R244, R4, R12 ;  /* 0x00000004f4f47223 */ /* 0x002fc8000001000c */
[--C-:B------:R-:W-:Y:S02]  /*d630*/  FFMA.FTZ R15, R15, c[0x0][0x23c], -R0.reuse ;  /* 0x00008f000f0f7a23 */ /* 0x100fe40000010800 */
[--C-:B------:R-:W-:Y:S02]  /*d640*/  FFMA.FTZ R9, R186, c[0x0][0x23c], -R0.reuse ;  /* 0x00008f00ba097a23 */ /* 0x100fe40000010800 */
[--C-:B------:R-:W-:Y:S02]  /*d650*/  FFMA.FTZ R17, R185, c[0x0][0x23c], -R0.reuse ;  /* 0x00008f00b9117a23 */ /* 0x100fe40000010800 */
[--C-:B------:R-:W-:Y:S02]  /*d660*/  FFMA.FTZ R173, R183, c[0x0][0x23c], -R0.reuse ;  /* 0x00008f00b7ad7a23 */ /* 0x100fe40000010800 */
[--C-:B------:R-:W-:Y:S02]  /*d670*/  FFMA.FTZ R175, R175, c[0x0][0x23c], -R0.reuse ;  /* 0x00008f00afaf7a23 */ /* 0x100fe40000010800 */
[----:B------:R-:W-:-:S02]  /*d680*/  FFMA.FTZ R172, R172, c[0x0][0x23c], -R0 ;  /* 0x00008f00acac7a23 */ /* 0x000fc40000010800 */
[--C-:B----4-:R-:W-:Y:S02]  /*d690*/  FFMA.FTZ R174, R28, c[0x0][0x23c], -R0.reuse ;  /* 0x00008f001cae7a23 */ /* 0x110fe40000010800 */
[----:B------:R-:W-:Y:S02]  /*d6a0*/  FFMA.FTZ R179, R20, c[0x0][0x23c], -R0 ;  /* 0x00008f0014b37a23 */ /* 0x000fe40000010800 */
[----:B------:R-:W-:Y:S01]  /*d6b0*/  FADD.FTZ R0, R181, R244 ;  /* 0x000000f4b5007221 */ /* 0x000fe20000010000 */
[----:B------:R-:W-:-:S03]  /*d6c0*/  ULOP3.LUT UR4, UR31, UR33, URZ, 0x3c, !UPT ;  /* 0x000000211f047292 */ /* 0x000fc6000f8e3c3f */
[----:B------:R-:W-:-:S04]  /*d6d0*/  FADD.FTZ R0, R180, R0 ;  /* 0x00000000b4007221 */ /* 0x000fc80000010000 */
[----:B------:R-:W-:Y:S01]  /*d6e0*/  FADD.FTZ R233, R2, R0 ;  /* 0x0000000002e97221 */ /* 0x000fe20000010000 */
[----:B------:R-:W-:-:S05]  /*d6f0*/  LOP3.LUT R0, R247, UR4, RZ, 0x3c, !PT ;  /* 0x00000004f7007c12 */ /* 0x000fca000f8e3cff */
[----:B------:R-:W-:-:S05]  /*d700*/  IMAD.WIDE.U32 R222, R0, -0x326172a9, RZ ;  /* 0xcd9e8d5700de7825 */ /* 0x000fca00078e00ff */
[----:B------:R-:W-:Y:S02]  /*d710*/  LOP3.LUT R0, R237, UR13, R222, 0x96, !PT ;  /* 0x0000000ded007c12 */ /* 0x000fe4000f8e96de */
[----:B------:R-:W-:-:S03]  /*d720*/  F2FP.PACK_AB R196, R2, R180 ;  /* 0x000000b402c4723e */ /* 0x000fc600000000ff */
[----:B------:R-:W-:Y:S01]  /*d730*/  IMAD.WIDE.U32 R18, R0, -0x2daee0ad, RZ ;  /* 0xd2511f5300127825 */ /* 0x000fe200078e00ff */
[----:B------:R-:W-:Y:S02]  /*d740*/  F2FP.PACK_AB R193, R181, R12 ;  /* 0x0000000cb5c1723e */ /* 0x000fe400000000ff */
[----:B------:R-:W-:-:S05]  /*d750*/  FSEL R0, R135, RZ, P5 ;  /* 0x000000ff87007208 */ /* 0x000fca0002800000 */
[----:B------:R-:W-:Y:S01]  /*d760*/  FADD.FTZ R0, R214, -R0 ;  /* 0x80000000d6007221 */ /* 0x000fe20000010000 */
[----:B--2---:R-:W-:-:S05]  /*d770*/  LOP3.LUT R20, R223, UR14, R226, 0x96, !PT ;  /* 0x0000000edf147c12 */ /* 0x004fca000f8e96e2 */
[----:B------:R-:W-:-:S05]  /*d780*/  IMAD.WIDE.U32 R20, R20, -0x2daee0ad, RZ ;  /* 0xd2511f5314147825 */ /* 0x000fca00078e00ff */
[----:B---3--:R-:W-:Y:S02]  /*d790*/  LOP3.LUT R2, R21, UR12, R224, 0x96, !PT ;  /* 0x0000000c15027c12 */ /* 0x008fe4000f8e96e0 */
[----:B------:R-:W-:-:S03]  /*d7a0*/  LOP3.LUT R10, R19, UR10, R20, 0x96, !PT ;  /* 0x0000000a130a7c12 */ /* 0x000fc6000f8e9614 */
        /* <DEDUP_REMOVED lines=8> */
[----:B------:R-:W-:Y:S01]  /*d830*/  IMAD.WIDE.U32 R2, R3, -0x326172a9, RZ ;  /* 0xcd9e8d5703027825 */ /* 0x000fe200078e00ff */
[----:B------:R-:W1:Y:S03]  /*d840*/  LDC.U8 R227, c[0x0][0x2d8] ;  /* 0x0000b600ffe37b82 */ /* 0x000e660000000000 */
[----:B------:R-:W-:Y:S01]  /*d850*/  FMUL.FTZ R0, R0, c[0x0][0x23c] ;  /* 0x00008f0000007a20 */ /* 0x000fe20000410000 */
[----:B------:R-:W-:Y:S01]  /*d860*/  LOP3.LUT R16, R3, UR7, R10, 0x96, !PT ;  /* 0x0000000703107c12 */ /* 0x000fe2000f8e960a */
[----:B------:R-:W-:Y:S01]  /*d870*/  IMAD.WIDE.U32 R10, R11, -0x326172a9, RZ ;  /* 0xcd9e8d570b0a7825 */ /* 0x000fe200078e00ff */
[----:B------:R-:W-:Y:S04]  /*d880*/  MUFU.EX2 R13, R15 ;  /* 0x0000000f000d7308 */ /* 0x000fe80000000800 */
[----:B------:R-:W-:-:S04]  /*d890*/  LOP3.LUT R2, R11, UR15, R2, 0x96, !PT ;  /* 0x0000000f0b027c12 */ /* 0x000fc8000f8e9602 */
[----:B------:R-:W2:Y:S01]  /*d8a0*/  MUFU.EX2 R0, R0 ;  /* 0x0000000000007308 */ /* 0x000ea20000000800 */
[----:B------:R-:W-:-:S07]  /*d8b0*/  LOP3.LUT R3, R2, 0xffff, RZ, 0xc0, !PT ;  /* 0x0000ffff02037812 */ /* 0x000fce00078ec0ff */
[----:B------:R-:W3:Y:S01]  /*d8c0*/  MUFU.EX2 R9, R9 ;  /* 0x0000000900097308 */ /* 0x000ee20000000800 */
[----:B------:R-:W-:-:S04]  /*d8d0*/  SHF.R.U32.HI R3, RZ, 0x8, R3 ;  /* 0x00000008ff037819 */ /* 0x000fc80000011603 */
[----:B------:R-:W-:Y:S01]  /*d8e0*/  LOP3.LUT R3, R3, 0xffff, RZ, 0xc0, !PT ;  /* 0x0000ffff03037812 */ /* 0x000fe200078ec0ff */
[----:B--2---:R-:W-:-:S03]  /*d8f0*/  FFMA.FTZ R235, R235, R0, R13 ;  /* 0x00000000ebeb7223 */ /* 0x004fc6000001000d */
[----:B-1----:R-:W-:Y:S02]  /*d900*/  ISETP.GE.U32.AND P5, PT, R227, R3, PT ;  /* 0x00000003e300720c */ /* 0x002fe40003fa6070 */
[----:B------:R-:W-:Y:S01]  /*d910*/  LOP3.LUT R3, R2, 0xff, RZ, 0xc0, !PT ;  /* 0x000000ff02037812 */ /* 0x000fe200078ec0ff */
[C---:B---3--:R-:W-:Y:S01]  /*d920*/  FADD.FTZ R180, R9.reuse, R235 ;  /* 0x000000eb09b47221 */ /* 0x048fe20000010000 */
[----:B------:R-:W-:Y:S02]  /*d930*/  F2FP.PACK_AB R13, R9, R13 ;  /* 0x0000000d090d723e */ /* 0x000fe400000000ff */
[----:B------:R-:W-:Y:S02]  /*d940*/  FSEL R9, R134, RZ, P1 ;  /* 0x000000ff86097208 */ /* 0x000fe40000800000 */
[----:B------:R-:W-:Y:S02]  /*d950*/  ISETP.GE.U32.AND P6, PT, R227, R3, PT ;  /* 0x00000003e300720c */ /* 0x000fe40003fc6070 */
[----:B------:R-:W-:-:S02]  /*d960*/  SHF.R.U32.HI R3, RZ, 0x18, R2 ;  /* 0x00000018ff037819 */ /* 0x000fc40000011602 */
[----:B------:R-:W-:Y:S01]  /*d970*/  SHF.R.U32.HI R2, RZ, 0x10, R2 ;  /* 0x00000010ff027819 */ /* 0x000fe20000011602 */
[----:B------:R-:W-:-:S03]  /*d980*/  FADD.FTZ R9, R215, -R9 ;  /* 0x80000009d7097221 */ /* 0x000fc60000010000 */
[----:B------:R-:W-:Y:S01]  /*d990*/  LOP3.LUT R2, R2, 0xff, RZ, 0xc0, !PT ;  /* 0x000000ff02027812 */ /* 0x000fe200078ec0ff */
[----:B------:R-:W-:Y:S01]  /*d9a0*/  FMUL.FTZ R9, R9, c[0x0][0x23c] ;  /* 0x00008f0009097a20 */ /* 0x000fe20000410000 */
[----:B------:R-:W-:Y:S02]  /*d9b0*/  ISETP.GE.U32.AND P1, PT, R227, R3, PT ;  /* 0x00000003e300720c */ /* 0x000fe40003f26070 */
[----:B------:R-:W-:Y:S02]  /*d9c0*/  FSEL R3, R133, RZ, P4 ;  /* 0x000000ff85037208 */ /* 0x000fe40002000000 */
[----:B------:R-:W-:Y:S02]  /*d9d0*/  ISETP.GE.U32.AND P4, PT, R227, R2, PT ;  /* 0x00000002e300720c */ /* 0x000fe40003f86070 */
[----:B------:R-:W1:Y:S01]  /*d9e0*/  MUFU.EX2 R2, R9 ;  /* 0x0000000900027308 */ /* 0x000e620000000800 */
[----:B------:R-:W-:Y:S04]  /*d9f0*/  STL [R1+0x13c], R203 ;  /* 0x00013ccb01007387 */ /* 0x000fe80000100800 */
[----:B------:R-:W-:Y:S04]  /*da00*/  STL [R1+0x138], R206 ;  /* 0x000138ce01007387 */ /* 0x000fe80000100800 */
[----:B------:R-:W-:Y:S04]  /*da10*/  STL [R1+0x134], R205 ;  /* 0x000134cd01007387 */ /* 0x000fe80000100800 */
[----:B------:R-:W-:Y:S04]  /*da20*/  STL [R1+0x130], R212 ;  /* 0x000130d401007387 */ /* 0x000fe80000100800 */
[----:B------:R1:W-:Y:S04]  /*da30*/  STL [R1+0x12c], R211 ;  /* 0x00012cd301007387 */ /* 0x0003e80000100800 */
[----:B------:R2:W-:Y:S04]  /*da40*/  STL [R1+0x128], R210 ;  /* 0x000128d201007387 */ /* 0x0005e80000100800 */
[----:B------:R-:W-:Y:S04]  /*da50*/  STL [R1+0x124], R209 ;  /* 0x000124d101007387 */ /* 0x000fe80000100800 */
[----:B------:R-:W-:Y:S04]  /*da60*/  STL [R1+0x120], R208 ;  /* 0x000120d001007387 */ /* 0x000fe80000100800 */
[----:B------:R-:W-:Y:S04]  /*da70*/  STL [R1+0x11c], R207 ;  /* 0x00011ccf01007387 */ /* 0x000fe80000100800 */
[----:B------:R3:W-:Y:S04]  /*da80*/  STL [R1+0x118], R204 ;  /* 0x000118cc01007387 */ /* 0x0007e80000100800 */
[----:B------:R-:W-:Y:S01]  /*da90*/  STL [R1+0x114], R202 ;  /* 0x000114ca01007387 */ /* 0x000fe20000100800 */
[----:B-1----:R-:W-:-:S03]  /*daa0*/  FMUL.FTZ R211, R118, R2 ;  /* 0x0000000276d37220 */ /* 0x002fc60000410000 */
[----:B------:R-:W-:Y:S01]  /*dab0*/  STL [R1+0x110], R200 ;  /* 0x000110c801007387 */ /* 0x000fe20000100800 */
[----:B--2---:R-:W-:-:S03]  /*dac0*/  FMUL.FTZ R210, R119, R2 ;  /* 0x0000000277d27220 */ /* 0x004fc60000410000 */
[----:B------:R-:W-:Y:S01]  /*dad0*/  STL [R1+0x10c], R139 ;  /* 0x00010c8b01007387 */ /* 0x000fe20000100800 */
[----:B------:R-:W-:-:S03]  /*dae0*/  FMUL.FTZ R118, R62, R4 ;  /* 0x000000043e767220 */ /* 0x000fc60000410000 */
[----:B------:R-:W-:Y:S01]  /*daf0*/  STL [R1+0x108], R138 ;  /* 0x0001088a01007387 */ /* 0x000fe20000100800 */
[----:B------:R-:W-:-:S03]  /*db00*/  FMUL.FTZ R119, R63, R4 ;  /* 0x000000043f777220 */ /* 0x000fc60000410000 */
[----:B------:R-:W-:Y:S04]  /*db10*/  STL [R1+0x104], R137 ;  /* 0x0001048901007387 */ /* 0x000fe80000100800 */
[----:B------:R1:W-:Y:S04]  /*db20*/  STL [R1+0x100], R136 ;  /* 0x0001008801007387 */ /* 0x0003e80000100800 */
[----:B------:R-:W2:Y:S01]  /*db30*/  LDL.LU.64 R62, [R1+0xc8] ;  /* 0x0000c800013e7983 */ /* 0x000ea20000300a00 */
[----:B------:R-:W-:Y:S08]  /*db40*/  MUFU.EX2 R14, R187 ;  /* 0x000000bb000e7308 */ /* 0x000ff00000000800 */
[----:B------:R-:W4:Y:S01]  /*db50*/  MUFU.EX2 R178, R178 ;  /* 0x000000b200b27308 */ /* 0x000f220000000800 */
[-C--:B------:R-:W-:Y:S01]  /*db60*/  FMUL.FTZ R152, R152, R0.reuse ;  /* 0x0000000098987220 */ /* 0x080fe20000410000 */
[----:B------:R-:W-:Y:S01]  /*db70*/  PRMT R19, R13, 0x7610, R19 ;  /* 0x000076100d137816 */ /* 0x000fe20000000013 */
[----:B------:R-:W-:-:S02]  /*db80*/  FMUL.FTZ R153, R153, R0 ;  /* 0x0000000099997220 */ /* 0x000fc40000410000 */
[-C--:B------:R-:W-:Y:S02]  /*db90*/  FMUL.FTZ R228, R148, R0.reuse ;  /* 0x0000000094e47220 */ /* 0x080fe40000410000 */
[-C--:B------:R-:W-:Y:S02]  /*dba0*/  FMUL.FTZ R229, R149, R0.reuse ;  /* 0x0000000095e57220 */ /* 0x080fe40000410000 */
[-C--:B------:R-:W-:Y:S02]  /*dbb0*/  FMUL.FTZ R144, R144, R0.reuse ;  /* 0x0000000090907220 */ /* 0x080fe40000410000 */
[-C--:B------:R-:W-:Y:S02]  /*dbc0*/  FMUL.FTZ R145, R145, R0.reuse ;  /* 0x0000000091917220 */ /* 0x080fe40000410000 */
[-C--:B------:R-:W-:Y:S02]  /*dbd0*/  FMUL.FTZ R248, R140, R0.reuse ;  /* 0x000000008cf87220 */ /* 0x080fe40000410000 */
[----:B------:R-:W-:-:S02]  /*dbe0*/  FMUL.FTZ R249, R141, R0 ;  /* 0x000000008df97220 */ /* 0x000fc40000410000 */
[-C--:B---3--:R-:W-:Y:S02]  /*dbf0*/  FMUL.FTZ R204, R36, R0.reuse ;  /* 0x0000000024cc7220 */ /* 0x088fe40000410000 */
[-C--:B------:R-:W-:Y:S02]  /*dc00*/  FMUL.FTZ R252, R37, R0.reuse ;  /* 0x0000000025fc7220 */ /* 0x080fe40000410000 */
[-C--:B------:R-:W-:Y:S02]  /*dc10*/  FMUL.FTZ R215, R48, R0.reuse ;  /* 0x0000000030d77220 */ /* 0x080fe40000410000 */
[-C--:B------:R-:W-:Y:S02]  /*dc20*/  FMUL.FTZ R235, R49, R0.reuse ;  /* 0x0000000031eb7220 */ /* 0x080fe40000410000 */
[-C--:B-1----:R-:W-:Y:S02]  /*dc30*/  FMUL.FTZ R136, R52, R0.reuse ;  /* 0x0000000034887220 */ /* 0x082fe40000410000 */
        /* <DEDUP_REMOVED lines=19> */
[----:B----4-:R-:W-:Y:S01]  /*dd70*/  F2FP.PACK_AB R0, R178, R14 ;  /* 0x0000000eb200723e */ /* 0x010fe200000000ff */
[--C-:B------:R-:W-:Y:S01]  /*dd80*/  FFMA.FTZ R48, R239, R2, R14.reuse ;  /* 0x00000002ef307223 */ /* 0x100fe2000001000e */
[----:B------:R-:W-:Y:S01]  /*dd90*/  @!P6 HADD2 R68, -R19.H0_H0, -RZ.H0_H0 ;  /* 0xa00000ff1344e230 */ /* 0x000fe20000000900 */
[----:B------:R-:W-:-:S02]  /*dda0*/  PRMT R14, R13, 0x7632, R14 ;  /* 0x000076320d0e7816 */ /* 0x000fc4000000000e */
[C---:B------:R-:W-:Y:S02]  /*ddb0*/  PRMT R18, R0.reuse, 0x7610, R18 ;  /* 0x0000761000127816 */ /* 0x040fe40000000012 */
[----:B------:R-:W-:Y:S02]  /*ddc0*/  PRMT R15, R0, 0x7632, R15 ;  /* 0x00007632000f7816 */ /* 0x000fe4000000000f */
[----:B------:R-:W-:Y:S01]  /*ddd0*/  LOP3.LUT R0, R10, 0xff, RZ, 0xc0, !PT ;  /* 0x000000ff0a007812 */ /* 0x000fe200078ec0ff */
[----:B------:R-:W-:Y:S01]  /*dde0*/  FADD.FTZ R13, R232, -R3 ;  /* 0x80000003e80d7221 */ /* 0x000fe20000010000 */
[----:B------:R-:W-:Y:S01]  /*ddf0*/  PRMT R81, R19, 0x5410, R14 ;  /* 0x0000541013517816 */ /* 0x000fe2000000000e */
[----:B------:R-:W-:Y:S01]  /*de00*/  @!P4 HADD2 R64, -R18.H0_H0, -RZ.H0_H0 ;  /* 0xa00000ff1240c230 */ /* 0x000fe20000000900 */
[----:B------:R-:W-:Y:S02]  /*de10*/  @!P6 PRMT R19, R68, 0x5410, RZ ;  /* 0x000054104413e816 */ /* 0x000fe400000000ff */
[----:B------:R-:W-:-:S02]  /*de20*/  SHF.R.U32.HI R3, RZ, 0x10, R10 ;  /* 0x00000010ff037819 */ /* 0x000fc4000001160a */
[----:B------:R-:W-:Y:S01]  /*de30*/  ISETP.GE.U32.AND P6, PT, R227, R0, PT ;  /* 0x00000000e300720c */ /* 0x000fe20003fc6070 */
[----:B------:R-:W-:Y:S01]  /*de40*/  @!P5 HADD2 R65, -R14.H0_H0, -RZ.H0_H0 ;  /* 0xa00000ff0e41d230 */ /* 0x000fe20000000900 */
[----:B------:R-:W-:Y:S02]  /*de50*/  SHF.R.U32.HI R0, RZ, 0x18, R10 ;  /* 0x00000018ff007819 */ /* 0x000fe4000001160a */
[----:B------:R-:W-:Y:S02]  /*de60*/  LOP3.LUT R9, R10, 0xffff, RZ, 0xc0, !PT ;  /* 0x0000ffff0a097812 */ /* 0x000fe400078ec0ff */
[----:B------:R-:W-:Y:S02]  /*de70*/  PRMT R80, R18, 0x5410, R15 ;  /* 0x0000541012507816 */ /* 0x000fe4000000000f */
[----:B------:R-:W-:Y:S02]  /*de80*/  LOP3.LUT R3, R3, 0xff, RZ, 0xc0, !PT ;  /* 0x000000ff03037812 */ /* 0x000fe400078ec0ff */
[----:B------:R-:W-:-:S02]  /*de90*/  @!P4 PRMT R18, R64, 0x5410, RZ ;  /* 0x000054104012c816 */ /* 0x000fc400000000ff */
[----:B------:R-:W-:Y:S02]  /*dea0*/  ISETP.GE.U32.AND P4, PT, R227, R0, PT ;  /* 0x00000000e300720c */ /* 0x000fe40003f86070 */
[----:B------:R-:W-:Y:S01]  /*deb0*/  SHF.R.U32.HI R0, RZ, 0x8, R9 ;  /* 0x00000008ff007819 */ /* 0x000fe20000011609 */
[----:B------:R-:W-:Y:S01]  /*dec0*/  FMUL.FTZ R96, R67, R2 ;  /* 0x0000000243607220 */ /* 0x000fe20000410000 */
[----:B------:R-:W-:Y:S01]  /*ded0*/  @!P5 PRMT R14, R65, 0x5410, RZ ;  /* 0x00005410410ed816 */ /* 0x000fe200000000ff */
[----:B------:R-:W-:Y:S01]  /*dee0*/  @!P1 HADD2 R49, -R15.H0_H0, -RZ.H0_H0 ;  /* 0xa00000ff0f319230 */ /* 0x000fe20000000900 */
[----:B------:R-:W-:Y:S01]  /*def0*/  ISETP.GE.U32.AND P5, PT, R227, R3, PT ;  /* 0x00000003e300720c */ /* 0x000fe20003fa6070 */
[----:B------:R-:W-:Y:S01]  /*df00*/  MUFU.EX2 R67, R173 ;  /* 0x000000ad00437308 */ /* 0x000fe20000000800 */
[----:B------:R-:W-:Y:S01]  /*df10*/  LOP3.LUT R0, R0, 0xffff, RZ, 0xc0, !PT ;  /* 0x0000ffff00007812 */ /* 0x000fe200078ec0ff */
[----:B------:R-:W-:Y:S01]  /*df20*/  FMUL.FTZ R9, R13, c[0x0][0x23c] ;  /* 0x00008f000d097a20 */ /* 0x000fe20000410000 */
[----:B------:R-:W-:Y:S01]  /*df30*/  @!P1 PRMT R15, R49, 0x5410, RZ ;  /* 0x00005410310f9816 */ /* 0x000fe200000000ff */
[----:B------:R-:W-:-:S04]  /*df40*/  IMAD.MOV.U32 R11, RZ, RZ, R204 ;  /* 0x000000ffff0b7224 */ /* 0x000fc800078e00cc */
[----:B------:R-:W1:Y:S01]  /*df50*/  MUFU.EX2 R3, R17 ;  /* 0x0000001100037308 */ /* 0x000e620000000800 */
[----:B------:R-:W-:Y:S01]  /*df60*/  FMUL.FTZ R204, R71, R2 ;  /* 0x0000000247cc7220 */ /* 0x000fe20000410000 */
[----:B------:R-:W-:Y:S01]  /*df70*/  ISETP.GE.U32.AND P1, PT, R227, R0, PT ;  /* 0x00000000e300720c */ /* 0x000fe20003f26070 */
[----:B------:R-:W-:Y:S02]  /*df80*/  IMAD.MOV.U32 R71, RZ, RZ, R206 ;  /* 0x000000ffff477224 */ /* 0x000fe400078e00ce */
[-C--:B------:R-:W-:Y:S02]  /*df90*/  FMUL.FTZ R206, R102, R2.reuse ;  /* 0x0000000266ce7220 */ /* 0x080fe40000410000 */
[----:B------:R-:W3:Y:S01]  /*dfa0*/  LDC.U8 R102, c[0x0][0x2d8] ;  /* 0x0000b600ff667b82 */ /* 0x000ee20000000000 */
[----:B------:R-:W-:Y:S01]  /*dfb0*/  MUFU.EX2 R69, R176 ;  /* 0x000000b000457308 */ /* 0x000fe20000000800 */
[----:B------:R-:W-:-:S07]  /*dfc0*/  FMUL.FTZ R13, R55, R2 ;  /* 0x00000002370d7220 */ /* 0x000fce0000410000 */
[----:B------:R1:W4:Y:S01]  /*dfd0*/  MUFU.EX2 R0, R9 ;  /* 0x0000000900007308 */ /* 0x0003220000000800 */
[-C--:B------:R-:W-:Y:S02]  /*dfe0*/  FMUL.FTZ R250, R142, R2.reuse ;  /* 0x000000028efa7220 */ /* 0x080fe40000410000 */
[-C--:B------:R-:W-:Y:S02]  /*dff0*/  FMUL.FTZ R251, R143, R2.reuse ;  /* 0x000000028ffb7220 */ /* 0x080fe40000410000 */
[----:B------:R-:W-:Y:S02]  /*e000*/  IMAD.MOV.U32 R142, RZ, RZ, R137 ;  /* 0x000000ffff8e7224 */ /* 0x000fe400078e0089 */
[----:B------:R-:W-:Y:S01]  /*e010*/  IMAD.MOV.U32 R143, RZ, RZ, R136 ;  /* 0x000000ffff8f7224 */ /* 0x000fe200078e0088 */
[----:B------:R-:W-:Y:S01]  /*e020*/  MUFU.EX2 R68, R177 ;  /* 0x000000b100447308 */ /* 0x000fe20000000800 */
[-C--:B------:R-:W-:Y:S02]  /*e030*/  FMUL.FTZ R232, R66, R2.reuse ;  /* 0x0000000242e87220 */ /* 0x080fe40000410000 */
[----:B------:R-:W-:-:S02]  /*e040*/  FMUL.FTZ R207, R70, R2 ;  /* 0x0000000246cf7220 */ /* 0x000fc40000410000 */
[-C--:B------:R-:W-:Y:S02]  /*e050*/  FMUL.FTZ R137, R82, R2.reuse ;  /* 0x0000000252897220 */ /* 0x080fe40000410000 */
[-C--:B------:R-:W-:Y:S01]  /*e060*/  FMUL.FTZ R136, R83, R2.reuse ;  /* 0x0000000253887220 */ /* 0x080fe20000410000 */
[----:B------:R-:W3:Y:S01]  /*e070*/  MUFU.EX2 R49, R188 ;  /* 0x000000bc00317308 */ /* 0x000ee20000000800 */
[----:B-1----:R-:W-:Y:S01]  /*e080*/  F2FP.PACK_AB R9, R67, R3 ;  /* 0x000000034309723e */ /* 0x002fe200000000ff */
[-C--:B------:R-:W-:Y:S02]  /*e090*/  FMUL.FTZ R230, R150, R2.reuse ;  /* 0x0000000296e67220 */ /* 0x080fe40000410000 */
[----:B------:R-:W-:Y:S02]  /*e0a0*/  FMUL.FTZ R231, R151, R2 ;  /* 0x0000000297e77220 */ /* 0x000fe40000410000 */
        /* <DEDUP_REMOVED lines=20> */
[----:B------:R-:W-:Y:S01]  /*e1f0*/  FADD.FTZ R64, R3, R180 ;  /* 0x000000b403407221 */ /* 0x000fe20000010000 */
[C---:B------:R-:W-:Y:S01]  /*e200*/  PRMT R17, R9.reuse, 0x7610, R17 ;  /* 0x0000761009117816 */ /* 0x040fe20000000011 */
[----:B------:R-:W-:Y:S01]  /*e210*/  IMAD.WIDE.U32 R2, R16, -0x2daee0ad, RZ ;  /* 0xd2511f5310027825 */ /* 0x000fe200078e00ff */
[----:B------:R-:W-:-:S03]  /*e220*/  PRMT R16, R9, 0x7632, R16 ;  /* 0x0000763209107816 */ /* 0x000fc60000000010 */
[----:B------:R-:W-:Y:S02]  /*e230*/  IMAD.MOV.U32 R86, RZ, RZ, R84 ;  /* 0x000000ffff567224 */ /* 0x000fe400078e0054 */
[----:B------:R-:W-:Y:S02]  /*e240*/  IMAD.MOV.U32 R87, RZ, RZ, R13 ;  /* 0x000000ffff577224 */ /* 0x000fe400078e000d */
[----:B------:R-:W-:Y:S02]  /*e250*/  IMAD.MOV.U32 R50, RZ, RZ, R116 ;  /* 0x000000ffff327224 */ /* 0x000fe400078e0074 */
[----:B------:R-:W-:Y:S02]  /*e260*/  IMAD.MOV.U32 R236, RZ, RZ, R224 ;  /* 0x000000ffffec7224 */ /* 0x000fe400078e00e0 */
[----:B------:R-:W-:Y:S02]  /*e270*/  IMAD.MOV.U32 R237, RZ, RZ, R225 ;  /* 0x000000ffffed7224 */ /* 0x000fe400078e00e1 */
[----:B----4-:R-:W-:-:S02]  /*e280*/  FFMA.FTZ R13, R241, R0, R69 ;  /* 0x00000000f10d7223 */ /* 0x010fc40000010045 */
        /* <DEDUP_REMOVED lines=35> */
[----:B------:R-:W-:Y:S01]  /*e4c0*/  LOP3.LUT R9, R0, 0xff, RZ, 0xc0, !PT ;  /* 0x000000ff00097812 */ /* 0x000fe200078ec0ff */
[----:B------:R1:W-:Y:S01]  /*e4d0*/  MUFU.EX2 R65, R190 ;  /* 0x000000be00417308 */ /* 0x0003e20000000800 */
[----:B------:R-:W-:Y:S01]  /*e4e0*/  @!P6 PRMT R17, R22, 0x5410, RZ ;  /* 0x000054101611e816 */ /* 0x000fe200000000ff */
[----:B------:R-:W-:Y:S01]  /*e4f0*/  @!P1 HADD2 R29, -R16.H0_H0, -RZ.H0_H0 ;  /* 0xa00000ff101d9230 */ /* 0x000fe20000000900 */
[----:B---3--:R-:W-:Y:S01]  /*e500*/  F2FP.PACK_AB R10, R49, R68 ;  /* 0x00000044310a723e */ /* 0x008fe200000000ff */
[----:B------:R-:W-:Y:S01]  /*e510*/  IMAD.MOV.U32 R22, RZ, RZ, R252 ;  /* 0x000000ffff167224 */ /* 0x000fe200078e00fc */
[----:B------:R-:W-:-:S02]  /*e520*/  ISETP.GE.U32.AND P6, PT, R102, R9, PT ;  /* 0x000000096600720c */ /* 0x000fc40003fc6070 */
[----:B------:R-:W-:Y:S01]  /*e530*/  SHF.R.U32.HI R9, RZ, 0x18, R0 ;  /* 0x00000018ff097819 */ /* 0x000fe20000011600 */
[----:B------:R-:W-:Y:S01]  /*e540*/  MUFU.EX2 R252, R172 ;  /* 0x000000ac00fc7308 */ /* 0x000fe20000000800 */
[----:B------:R-:W-:Y:S02]  /*e550*/  PRMT R189, R10, 0x7632, R189 ;  /* 0x000076320abd7816 */ /* 0x000fe400000000bd */
[----:B------:R-:W-:Y:S01]  /*e560*/  @!P1 PRMT R16, R29, 0x5410, RZ ;  /* 0x000054101d109816 */ /* 0x000fe200000000ff */
[----:B-1----:R-:W-:-:S04]  /*e570*/  IMAD.MOV.U32 R190, RZ, RZ, R66 ;  /* 0x000000ffffbe7224 */ /* 0x002fc800078e0042 */
[----:B------:R-:W1:Y:S01]  /*e580*/  MUFU.EX2 R66, R175 ;  /* 0x000000af00427308 */ /* 0x000e620000000800 */
[----:B------:R-:W-:Y:S02]  /*e590*/  ISETP.GE.U32.AND P1, PT, R102, R9, PT ;  /* 0x000000096600720c */ /* 0x000fe40003f26070 */
[----:B------:R-:W-:Y:S01]  /*e5a0*/  SHF.R.U32.HI R9, RZ, 0x10, R0 ;  /* 0x00000010ff097819 */ /* 0x000fe20000011600 */
[----:B------:R-:W-:Y:S01]  /*e5b0*/  @!P4 HADD2 R37, -R189.H0_H0, -RZ.H0_H0 ;  /* 0xa00000ffbd25c230 */ /* 0x000fe20000000900 */
[----:B------:R-:W-:Y:S02]  /*e5c0*/  PRMT R188, R10, 0x7610, R188 ;  /* 0x000076100abc7816 */ /* 0x000fe400000000bc */
[----:B------:R-:W-:Y:S02]  /*e5d0*/  LOP3.LUT R9, R9, 0xff, RZ, 0xc0, !PT ;  /* 0x000000ff09097812 */ /* 0x000fe400078ec0ff */
[----:B------:R-:W-:Y:S01]  /*e5e0*/  PRMT R60, R188, 0x5410, R189 ;  /* 0x00005410bc3c7816 */ /* 0x000fe200000000bd */
        /* <DEDUP_REMOVED lines=9> */
[----:B------:R-:W-:Y:S02]  /*e680*/  IMAD.MOV.U32 R131, RZ, RZ, R226 ;  /* 0x000000ffff837224 */ /* 0x000fe400078e00e2 */
        /* <DEDUP_REMOVED lines=32> */
[----:B------:R-:W-:Y:S02]  /*e890*/  PRMT R186, R4, 0x7632, R186 ;  /* 0x0000763204ba7816 */ /* 0x000fe400000000ba */
[----:B--2---:R-:W-:Y:S02]  /*e8a0*/  LOP3.LUT R4, R223, UR14, R62, 0x96, !PT ;  /* 0x0000000edf047c12 */ /* 0x004fe4000f8e963e */
[----:B------:R-:W2:Y:S01]  /*e8b0*/  LDL.LU.64 R62, [R1+0x18] ;  /* 0x00001800013e7983 */ /* 0x000ea20000300a00 */
[----:B------:R-:W-:-:S05]  /*e8c0*/  @!P5 HADD2 R38, -R188.H0_H0, -RZ.H0_H0 ;  /* 0xa00000ffbc26d230 */ /* 0x000fca0000000900 */
[----:B------:R-:W-:Y:S02]  /*e8d0*/  @!P5 PRMT R188, R38, 0x5410, RZ ;  /* 0x0000541026bcd816 */ /* 0x000fe400000000ff */
[----:B------:R-:W1:Y:S01]  /*e8e0*/  LDC.U8 R38, c[0x0][0x2d8] ;  /* 0x0000b600ff267b82 */ /* 0x000e620000000000 */
[----:B------:R-:W-:Y:S01]  /*e8f0*/  LOP3.LUT R0, R0, 0xffff, RZ, 0xc0, !PT ;  /* 0x0000ffff00007812 */ /* 0x000fe200078ec0ff */
[----:B------:R-:W3:Y:S03]  /*e900*/  MUFU.EX2 R97, R191 ;  /* 0x000000bf00617308 */ /* 0x000ee60000000800 */
[----:B------:R-:W-:-:S04]  /*e910*/  SHF.R.U32.HI R0, RZ, 0x8, R0 ;  /* 0x00000008ff007819 */ /* 0x000fc80000011600 */
[----:B------:R-:W-:-:S04]  /*e920*/  LOP3.LUT R0, R0, 0xffff, RZ, 0xc0, !PT ;  /* 0x0000ffff00007812 */ /* 0x000fc800078ec0ff */
[----:B-1----:R-:W-:Y:S02]  /*e930*/  ISETP.GE.U32.AND P5, PT, R38, R0, PT ;  /* 0x000000002600720c */ /* 0x002fe40003fa6070 */
[----:B---3--:R-:W-:Y:S01]  /*e940*/  F2FP.PACK_AB R0, R97, R65 ;  /* 0x000000416100723e */ /* 0x008fe200000000ff */
[----:B------:R-:W-:-:S03]  /*e950*/  IMAD.MOV.U32 R191, RZ, RZ, R77 ;  /* 0x000000ffffbf7224 */ /* 0x000fc600078e004d */
[C---:B------:R-:W-:Y:S02]  /*e960*/  PRMT R185, R0.reuse, 0x7610, R185 ;  /* 0x0000761000b97816 */ /* 0x040fe400000000b9 */
[----:B------:R-:W-:Y:S01]  /*e970*/  PRMT R184, R0, 0x7632, R184 ;  /* 0x0000763200b87816 */ /* 0x000fe200000000b8 */
[----:B------:R-:W-:Y:S01]  /*e980*/  IMAD.MOV.U32 R77, RZ, RZ, R50 ;  /* 0x000000ffff4d7224 */ /* 0x000fe200078e0032 */
[----:B------:R-:W-:-:S03]  /*e990*/  LOP3.LUT R0, R2, 0xff, RZ, 0xc0, !PT ;  /* 0x000000ff02007812 */ /* 0x000fc600078ec0ff */
[----:B------:R-:W-:Y:S01]  /*e9a0*/  @!P5 HADD2 R5, -R186.H0_H0, -RZ.H0_H0 ;  /* 0xa00000ffba05d230 */ /* 0x000fe20000000900 */
[----:B------:R-:W-:Y:S01]  /*e9b0*/  PRMT R50, R187, 0x5410, R186 ;  /* 0x00005410bb327816 */ /* 0x000fe200000000ba */
[----:B------:R-:W-:Y:S02]  /*e9c0*/  @!P4 HADD2 R7, -R185.H0_H0, -RZ.H0_H0 ;  /* 0xa00000ffb907c230 */ /* 0x000fe40000000900 */
[----:B------:R-:W-:Y:S01]  /*e9d0*/  @!P1 HADD2 R6, -R184.H0_H0, -RZ.H0_H0 ;  /* 0xa00000ffb8069230 */ /* 0x000fe20000000900 */
[----:B------:R-:W-:Y:S02]  /*e9e0*/  @!P5 PRMT R186, R5, 0x5410, RZ ;  /* 0x0000541005bad816 */ /* 0x000fe400000000ff */
[----:B------:R-:W-:Y:S01]  /*e9f0*/  ISETP.GE.U32.AND P5, PT, R38, R0, PT ;  /* 0x000000002600720c */ /* 0x000fe20003fa6070 */
[----:B------:R-:W-:Y:S01]  /*ea00*/  IMAD.MOV.U32 R241, RZ, RZ, R11 ;  /* 0x000000fffff17224 */ /* 0x000fe200078e000b */
[----:B------:R-:W-:Y:S01]  /*ea10*/  SHF.R.U32.HI R0, RZ, 0x10, R2 ;  /* 0x00000010ff007819 */ /* 0x000fe20000011602 */
[----:B------:R-:W-:Y:S01]  /*ea20*/  FADD.FTZ R11, R178, R48 ;  /* 0x00000030b20b7221 */ /* 0x000fe20000010000 */
[----:B------:R-:W-:-:S02]  /*ea30*/  PRMT R48, R185, 0x5410, R184 ;  /* 0x00005410b9307816 */ /* 0x000fc400000000b8 */
[----:B------:R-:W-:Y:S02]  /*ea40*/  @!P4 PRMT R185, R7, 0x5410, RZ ;  /* 0x0000541007b9c816 */ /* 0x000fe400000000ff */
[----:B------:R-:W-:Y:S01]  /*ea50*/  @!P1 PRMT R184, R6, 0x5410, RZ ;  /* 0x0000541006b89816 */ /* 0x000fe200000000ff */
[----:B------:R-:W-:Y:S01]  /*ea60*/  IMAD.WIDE.U32 R6, R4, -0x2daee0ad, RZ ;  /* 0xd2511f5304067825 */ /* 0x000fe200078e00ff */
[----:B------:R-:W-:Y:S02]  /*ea70*/  LOP3.LUT R3, R2, 0xffff, RZ, 0xc0, !PT ;  /* 0x0000ffff02037812 */ /* 0x000fe400078ec0ff */
[----:B------:R-:W-:Y:S02]  /*ea80*/  LOP3.LUT R0, R0, 0xff, RZ, 0xc0, !PT ;  /* 0x000000ff00007812 */ /* 0x000fe400078ec0ff */
[----:B------:R-:W-:Y:S01]  /*ea90*/  SHF.R.U32.HI R2, RZ, 0x18, R2 ;  /* 0x00000018ff027819 */ /* 0x000fe20000011602 */
[----:B------:R-:W-:Y:S01]  /*eaa0*/  @!P6 HADD2 R8, -R187.H0_H0, -RZ.H0_H0 ;  /* 0xa00000ffbb08e230 */ /* 0x000fe20000000900 */
[----:B------:R-:W-:-:S02]  /*eab0*/  ISETP.GE.U32.AND P1, PT, R38, R0, PT ;  /* 0x000000002600720c */ /* 0x000fc40003f26070 */
[----:B------:R-:W-:Y:S02]  /*eac0*/  ISETP.GE.U32.AND P4, PT, R38, R2, PT ;  /* 0x000000022600720c */ /* 0x000fe40003f86070 */
[----:B------:R-:W-:Y:S01]  /*ead0*/  LOP3.LUT R0, R243, UR13, R222, 0x96, !PT ;  /* 0x0000000df3007c12 */ /* 0x000fe2000f8e96de */
[----:B------:R-:W-:Y:S01]  /*eae0*/  IMAD.MOV.U32 R37, RZ, RZ, R76 ;  /* 0x000000ffff257224 */ /* 0x000fe200078e004c */
[----:B------:R-:W-:-:S03]  /*eaf0*/  @!P6 PRMT R187, R8, 0x5410, RZ ;  /* 0x0000541008bbe816 */ /* 0x000fc600000000ff */
[----:B------:R-:W-:Y:S01]  /*eb00*/  IMAD.WIDE.U32 R4, R0, -0x2daee0ad, RZ ;  /* 0xd2511f5300047825 */ /* 0x000fe200078e00ff */
[----:B------:R-:W-:-:S03]  /*eb10*/  SHF.R.U32.HI R3, RZ, 0x8, R3 ;  /* 0x00000008ff037819 */ /* 0x000fc60000011603 */
[----:B------:R-:W-:Y:S02]  /*eb20*/  IMAD.MOV.U32 R46, RZ, RZ, R37 ;  /* 0x000000ffff2e7224 */ /* 0x000fe400078e0025 */
[----:B------:R-:W-:Y:S02]  /*eb30*/  IMAD.MOV.U32 R37, RZ, RZ, R190 ;  /* 0x000000ffff257224 */ /* 0x000fe400078e00be */
[----:B------:R-:W-:Y:S01]  /*eb40*/  IMAD.MOV.U32 R190, RZ, RZ, R93 ;  /* 0x000000ffffbe7224 */ /* 0x000fe200078e005d */
[----:B------:R-:W-:Y:S01]  /*eb50*/  MOV R93, R92 ;  /* 0x0000005c005d7202 */ /* 0x000fe20000000f00 */
[----:B------:R-:W-:Y:S01]  /*eb60*/  IMAD.MOV.U32 R92, RZ, RZ, R241 ;  /* 0x000000ffff5c7224 */ /* 0x000fe200078e00f1 */
[----:B------:R-:W-:Y:S01]  /*eb70*/  LOP3.LUT R0, R3, 0xffff, RZ, 0xc0, !PT ;  /* 0x0000ffff03007812 */ /* 0x000fe200078ec0ff */
[----:B------:R-:W-:Y:S02]  /*eb80*/  IMAD.MOV.U32 R241, RZ, RZ, R131 ;  /* 0x000000fffff17224 */ /* 0x000fe400078e0083 */
[----:B------:R-:W-:-:S02]  /*eb90*/  IMAD.MOV.U32 R131, RZ, RZ, R82 ;  /* 0x000000ffff837224 */ /* 0x000fc400078e0052 */
[----:B------:R-:W-:Y:S02]  /*eba0*/  IMAD.MOV.U32 R76, RZ, RZ, R245 ;  /* 0x000000ffff4c7224 */ /* 0x000fe400078e00f5 */
[----:B------:R-:W-:Y:S01]  /*ebb0*/  IMAD.MOV.U32 R82, RZ, RZ, R240 ;  /* 0x000000ffff527224 */ /* 0x000fe200078e00f0 */
[----:B------:R-:W-:Y:S01]  /*ebc0*/  MUFU.EX2 R245, R174 ;  /* 0x000000ae00f57308 */ /* 0x000fe20000000800 */
[----:B------:R-:W-:-:S07]  /*ebd0*/  ISETP.GE.U32.AND P6, PT, R38, R0, PT ;  /* 0x000000002600720c */ /* 0x000fce0003fc6070 */
[----:B------:R-:W-:Y:S01]  /*ebe0*/  MUFU.EX2 R240, R179 ;  /* 0x000000b300f07308 */ /* 0x000fe20000000800 */
[----:B------:R-:W-:Y:S02]  /*ebf0*/  IMAD.MOV.U32 R42, RZ, RZ, R191 ;  /* 0x000000ffff2a7224 */ /* 0x000fe400078e00bf */
[----:B------:R-:W-:Y:S02]  /*ec00*/  IMAD.MOV.U32 R191, RZ, RZ, R22 ;  /* 0x000000ffffbf7224 */ /* 0x000fe400078e0016 */
[----:B------:R-:W-:Y:S02]  /*ec10*/  IMAD.MOV.U32 R75, RZ, RZ, R37 ;  /* 0x000000ffff4b7224 */ /* 0x000fe400078e0025 */
[----:B------:R-:W-:Y:S02]  /*ec20*/  IMAD.MOV.U32 R243, RZ, RZ, R238 ;  /* 0x000000fffff37224 */ /* 0x000fe400078e00ee */
[----:B------:R1:W-:Y:S02]  /*ec30*/  MUFU.EX2 R238, R194 ;  /* 0x000000c200ee7308 */ /* 0x0003e40000000800 */
[----:B-1----:R-:W-:-:S06]  /*ec40*/  IMAD.MOV.U32 R194, RZ, RZ, R239 ;  /* 0x000000ffffc27224 */ /* 0x002fcc00078e00ef */
[----:B------:R1:W-:Y:S08]  /*ec50*/  MUFU.EX2 R239, R195 ;  /* 0x000000c300ef7308 */ /* 0x0003f00000000800 */
[----:B------:R-:W3:Y:S01]  /*ec60*/  MUFU.EX2 R10, R192 ;  /* 0x000000c0000a7308 */ /* 0x000ee20000000800 */
[----:B------:R-:W-:Y:S01]  /*ec70*/  PRMT R12, R193, 0x7632, R12 ;  /* 0x00007632c10c7816 */ /* 0x000fe2000000000c */
[----:B------:R-:W-:-:S02]  /*ec80*/  IMAD.MOV.U32 R38, RZ, RZ, R29 ;  /* 0x000000ffff267224 */ /* 0x000fc400078e001d */
[----:B-1----:R-:W-:Y:S02]  /*ec90*/  IMAD.MOV.U32 R195, RZ, RZ, R46 ;  /* 0x000000ffffc37224 */ /* 0x002fe400078e002e */
[--C-:B---3--:R-:W-:Y:S01]  /*eca0*/  FADD.FTZ R29, R10, R13.reuse ;  /* 0x0000000d0a1d7221 */ /* 0x108fe20000010000 */
[----:B------:R-:W-:Y:S02]  /*ecb0*/  PRMT R13, R193, 0x7610, R13 ;  /* 0x00007610c10d7816 */ /* 0x000fe4000000000d */
[----:B--2---:R-:W-:-:S05]  /*ecc0*/  LOP3.LUT R2, R7, UR12, R62, 0x96, !PT ;  /* 0x0000000c07027c12 */ /* 0x004fca000f8e963e */
[----:B------:R-:W-:Y:S01]  /*ecd0*/  IMAD.WIDE.U32 R8, R2, -0x326172a9, RZ ;  /* 0xcd9e8d5702087825 */ /* 0x000fe200078e00ff */
[----:B------:R-:W-:-:S04]  /*ece0*/  LOP3.LUT R2, R5, UR10, R6, 0x96, !PT ;  /* 0x0000000a05027c12 */ /* 0x000fc8000f8e9606 */
[----:B------:R-:W-:Y:S01]  /*ecf0*/  LOP3.LUT R6, R9, UR11, R242, 0x96, !PT ;  /* 0x0000000b09067c12 */ /* 0x000fe2000f8e96f2 */
[----:B------:R-:W-:-:S04]  /*ed00*/  IMAD.WIDE.U32 R2, R2, -0x326172a9, RZ ;  /* 0xcd9e8d5702027825 */ /* 0x000fc800078e00ff */
[----:B------:R-:W-:Y:S01]  /*ed10*/  IMAD.WIDE.U32 R6, R6, -0x2daee0ad, RZ ;  /* 0xd2511f5306067825 */ /* 0x000fe200078e00ff */
[----:B------:R-:W-:-:S03]  /*ed20*/  LOP3.LUT R3, R3, UR9, R8, 0x96, !PT ;  /* 0x0000000903037c12 */ /* 0x000fc6000f8e9608 */
[----:B------:R-:W-:Y:S01]  /*ed30*/  FADD.FTZ R5, R68, R11 ;  /* 0x0000000b44057221 */ /* 0x000fe20000010000 */
[----:B------:R-:W-:Y:S01]  /*ed40*/  LOP3.LUT R0, R7, UR8, R4, 0x96, !PT ;  /* 0x0000000807007c12 */ /* 0x000fe2000f8e9604 */
[----:B------:R-:W-:-:S04]  /*ed50*/  IMAD.WIDE.U32 R8, R3, -0x2daee0ad, RZ ;  /* 0xd2511f5303087825 */ /* 0x000fc800078e00ff */
[----:B------:R-:W-:Y:S02]  /*ed60*/  FADD.FTZ R22, R49, R5 ;  /* 0x0000000531167221 */ /* 0x000fe40000010000 */
[----:B------:R-:W-:Y:S01]  /*ed70*/  IMAD.WIDE.U32 R4, R0, -0x326172a9, RZ ;  /* 0xcd9e8d5700047825 */ /* 0x000fe200078e00ff */
[----:B------:R-:W-:-:S04]  /*ed80*/  LOP3.LUT R3, R9, UR6, R6, 0x96, !PT ;  /* 0x0000000609037c12 */ /* 0x000fc8000f8e9606 */
[----:B------:R-:W-:Y:S02]  /*ed90*/  LOP3.LUT R6, R5, UR7, R2, 0x96, !PT ;  /* 0x0000000705067c12 */ /* 0x000fe4000f8e9602 */
[----:B------:R-:W-:-:S04]  /*eda0*/  F2FP.PACK_AB R5, R240, R245 ;  /* 0x000000f5f005723e */ /* 0x000fc800000000ff */
[C---:B------:R-:W-:Y:S02]  /*edb0*/  PRMT R183, R5.reuse, 0x7610, R183 ;  /* 0x0000761005b77816 */ /* 0x040fe400000000b7 */
[----:B------:R-:W-:-:S03]  /*edc0*/  PRMT R182, R5, 0x7632, R182 ;  /* 0x0000763205b67816 */ /* 0x000fc600000000b6 */
[----:B------:R-:W-:Y:S01]  /*edd0*/  @!P5 HADD2 R23, -R183.H0_H0, -RZ.H0_H0 ;  /* 0xa00000ffb717d230 */ /* 0x000fe20000000900 */
[----:B------:R-:W-:-:S04]  /*ede0*/  PRMT R37, R183, 0x5410, R182 ;  /* 0x00005410b7257816 */ /* 0x000fc800000000b6 */
[----:B------:R-:W-:Y:S02]  /*edf0*/  @!P5 PRMT R183, R23, 0x5410, RZ ;  /* 0x0000541017b7d816 */ /* 0x000fe400000000ff */
[----:B------:R-:W1:Y:S01]  /*ee00*/  LDC.U8 R23, c[0x0][0x2d8] ;  /* 0x0000b600ff177b82 */ /* 0x000e620000000000 */
[----:B------:R-:W-:-:S05]  /*ee10*/  IMAD.WIDE.U32 R2, R3, -0x326172a9, RZ ;  /* 0xcd9e8d5703027825 */ /* 0x000fca00078e00ff */
[----:B------:R-:W-:-:S04]  /*ee20*/  LOP3.LUT R0, R3, UR15, R4, 0x96, !PT ;  /* 0x0000000f03007c12 */ /* 0x000fc8000f8e9604 */
[----:B------:R-:W-:-:S04]  /*ee30*/  LOP3.LUT R4, R0, 0xffff, RZ, 0xc0, !PT ;  /* 0x0000ffff00047812 */ /* 0x000fc800078ec0ff */
[----:B------:R-:W-:Y:S02]  /*ee40*/  SHF.R.U32.HI R4, RZ, 0x8, R4 ;  /* 0x00000008ff047819 */ /* 0x000fe40000011604 */
[----:B------:R-:W-:Y:S02]  /*ee50*/  F2FP.PACK_AB R5, R239, R238 ;  /* 0x000000eeef05723e */ /* 0x000fe400000000ff */
[----:B------:R-:W-:Y:S01]  /*ee60*/  LOP3.LUT R4, R4, 0xffff, RZ, 0xc0, !PT ;  /* 0x0000ffff04047812 */ /* 0x000fe200078ec0ff */
[----:B------:R-:W-:Y:S01]  /*ee70*/  @!P6 HADD2 R27, -R182.H0_H0, -RZ.H0_H0 ;  /* 0xa00000ffb61be230 */ /* 0x000fe20000000900 */
[----:B------:R-:W-:Y:S02]  /*ee80*/  PRMT R181, R5, 0x7610, R181 ;  /* 0x0000761005b57816 */ /* 0x000fe400000000b5 */
[----:B-1----:R-:W-:Y:S02]  /*ee90*/  ISETP.GE.U32.AND P5, PT, R23, R4, PT ;  /* 0x000000041700720c */ /* 0x002fe40003fa6070 */
[----:B------:R-:W-:Y:S01]  /*eea0*/  LOP3.LUT R4, R0, 0xff, RZ, 0xc0, !PT ;  /* 0x000000ff00047812 */ /* 0x000fe200078ec0ff */
[----:B------:R-:W-:Y:S01]  /*eeb0*/  @!P1 HADD2 R26, -R181.H0_H0, -RZ.H0_H0 ;  /* 0xa00000ffb51a9230 */ /* 0x000fe20000000900 */
[----:B------:R-:W-:-:S02]  /*eec0*/  @!P6 PRMT R182, R27, 0x5410, RZ ;  /* 0x000054101bb6e816 */ /* 0x000fc400000000ff */
[----:B------:R-:W-:Y:S02]  /*eed0*/  PRMT R180, R5, 0x7632, R180 ;  /* 0x0000763205b47816 */ /* 0x000fe400000000b4 */
[----:B------:R-:W-:Y:S01]  /*eee0*/  ISETP.GE.U32.AND P6, PT, R23, R4, PT ;  /* 0x000000041700720c */ /* 0x000fe20003fc6070 */
[----:B------:R-:W-:Y:S01]  /*eef0*/  IMAD.MOV.U32 R242, RZ, RZ, R42 ;  /* 0x000000fffff27224 */ /* 0x000fe200078e002a */
[----:B------:R-:W-:Y:S02]  /*ef00*/  SHF.R.U32.HI R4, RZ, 0x18, R0 ;  /* 0x00000018ff047819 */ /* 0x000fe40000011600 */
[----:B------:R-:W-:Y:S02]  /*ef10*/  PRMT R42, R181, 0x5410, R180 ;  /* 0x00005410b52a7816 */ /* 0x000fe400000000b4 */
[----:B------:R-:W-:Y:S02]  /*ef20*/  @!P1 PRMT R181, R26, 0x5410, RZ ;  /* 0x000054101ab59816 */ /* 0x000fe400000000ff */
[----:B------:R-:W-:-:S02]  /*ef30*/  ISETP.GE.U32.AND P1, PT, R23, R4, PT ;  /* 0x000000041700720c */ /* 0x000fc40003f26070 */
[----:B------:R-:W-:-:S04]  /*ef40*/  F2FP.PACK_AB R7, R10, R69 ;  /* 0x000000450a07723e */ /* 0x000fc800000000ff */
[C---:B------:R-:W-:Y:S02]  /*ef50*/  PRMT R11, R7.reuse, 0x7632, R11 ;  /* 0x00007632070b7816 */ /* 0x040fe4000000000b */
[----:B------:R-:W-:-:S03]  /*ef60*/  PRMT R10, R7, 0x7610, R10 ;  /* 0x00007610070a7816 */ /* 0x000fc6000000000a */
[----:B------:R-:W-:Y:S02]  /*ef70*/  @!P5 HADD2 R41, -R11.H0_H0, -RZ.H0_H0 ;  /* 0xa00000ff0b29d230 */ /* 0x000fe40000000900 */
[----:B------:R-:W-:Y:S01]  /*ef80*/  @!P1 HADD2 R39, -R12.H0_H0, -RZ.H0_H0 ;  /* 0xa00000ff0c279230 */ /* 0x000fe20000000900 */
[----:B------:R-:W-:Y:S02]  /*ef90*/  PRMT R46, R10, 0x5410, R11 ;  /* 0x000054100a2e7816 */ /* 0x000fe4000000000b */
[----:B------:R-:W-:Y:S02]  /*efa0*/  @!P5 PRMT R11, R41, 0x5410, RZ ;  /* 0x00005410290bd816 */ /* 0x000fe400000000ff */
[----:B------:R-:W-:Y:S02]  /*efb0*/  PRMT R41, R13, 0x5410, R12 ;  /* 0x000054100d297816 */ /* 0x000fe4000000000c */
[----:B------:R-:W-:Y:S02]  /*efc0*/  @!P1 PRMT R12, R39, 0x5410, RZ ;  /* 0x00005410270c9816 */ /* 0x000fe400000000ff */
[----:B------:R-:W2:Y:S01]  /*efd0*/  LDL R39, [R1+0xbc] ;  /* 0x0000bc0001277983 */ /* 0x000ea20000100800 */
[----:B------:R-:W-:Y:S01]  /*efe0*/  SHF.R.U32.HI R0, RZ, 0x10, R0 ;  /* 0x00000010ff007819 */ /* 0x000fe20000011600 */
[----:B------:R-:W-:-:S03]  /*eff0*/  @!P4 HADD2 R28, -R180.H0_H0, -RZ.H0_H0 ;  /* 0xa00000ffb41cc230 */ /* 0x000fc60000000900 */
[----:B------:R-:W-:Y:S02]  /*f000*/  LOP3.LUT R0, R0, 0xff, RZ, 0xc0, !PT ;  /* 0x000000ff00007812 */ /* 0x000fe400078ec0ff */
[----:B------:R-:W-:Y:S02]  /*f010*/  @!P4 PRMT R180, R28, 0x5410, RZ ;  /* 0x000054101cb4c816 */ /* 0x000fe400000000ff */
[----:B------:R-:W-:Y:S02]  /*f020*/  ISETP.GE.U32.AND P4, PT, R23, R0, PT ;  /* 0x000000001700720c */ /* 0x000fe40003f86070 */
[----:B------:R-:W-:Y:S01]  /*f030*/  LOP3.LUT R0, R2, 0xff, RZ, 0xc0, !PT ;  /* 0x000000ff02007812 */ /* 0x000fe200078ec0ff */
[----:B------:R-:W1:Y:S10]  /*f040*/  MUFU.EX2 R4, R197 ;  /* 0x000000c500047308 */ /* 0x000e740000000800 */
[----:B------:R-:W-:Y:S01]  /*f050*/  @!P4 HADD2 R40, -R13.H0_H0, -RZ.H0_H0 ;  /* 0xa00000ff0d28c230 */ /* 0x000fe20000000900 */
[----:B------:R-:W3:Y:S04]  /*f060*/  MUFU.EX2 R5, R198 ;  /* 0x000000c600057308 */ /* 0x000ee80000000800 */
[----:B------:R-:W-:-:S02]  /*f070*/  @!P4 PRMT R13, R40, 0x5410, RZ ;  /* 0x00005410280dc816 */ /* 0x000fc400000000ff */
[C---:B------:R-:W-:Y:S02]  /*f080*/  ISETP.GE.U32.AND P4, PT, R23.reuse, R0, PT ;  /* 0x000000001700720c */ /* 0x040fe40003f86070 */
[----:B------:R-:W-:Y:S02]  /*f090*/  LOP3.LUT R0, R2, 0xffff, RZ, 0xc0, !PT ;  /* 0x0000ffff02007812 */ /* 0x000fe400078ec0ff */
[--C-:B------:R-:W-:Y:S02]  /*f0a0*/  SHF.R.U32.HI R3, RZ, 0x10, R2.reuse ;  /* 0x00000010ff037819 */ /* 0x100fe40000011602 */
[----:B------:R-:W-:Y:S02]  /*f0b0*/  SHF.R.U32.HI R2, RZ, 0x18, R2 ;  /* 0x00000018ff027819 */ /* 0x000fe40000011602 */
[----:B------:R-:W-:Y:S01]  /*f0c0*/  SHF.R.U32.HI R0, RZ, 0x8, R0 ;  /* 0x00000008ff007819 */ /* 0x000fe20000011600 */
[----:B------:R-:W-:Y:S01]  /*f0d0*/  @!P6 HADD2 R36, -R10.H0_H0, -RZ.H0_H0 ;  /* 0xa00000ff0a24e230 */ /* 0x000fe20000000900 */
[----:B------:R-:W-:-:S02]  /*f0e0*/  ISETP.GE.U32.AND P5, PT, R23, R2, PT ;  /* 0x000000021700720c */ /* 0x000fc40003fa6070 */
[----:B------:R-:W-:Y:S02]  /*f0f0*/  LOP3.LUT R2, R3, 0xff, RZ, 0xc0, !PT ;  /* 0x000000ff03027812 */ /* 0x000fe400078ec0ff */
[----:B------:R-:W-:Y:S02]  /*f100*/  LOP3.LUT R0, R0, 0xffff, RZ, 0xc0, !PT ;  /* 0x0000ffff00007812 */ /* 0x000fe400078ec0ff */
[----:B------:R-:W-:Y:S02]  /*f110*/  @!P6 PRMT R10, R36, 0x5410, RZ ;  /* 0x00005410240ae816 */ /* 0x000fe400000000ff */
[C---:B------:R-:W-:Y:S01]  /*f120*/  ISETP.GE.U32.AND P1, PT, R23.reuse, R2, PT ;  /* 0x000000021700720c */ /* 0x040fe20003f26070 */
[----:B------:R-:W-:Y:S01]  /*f130*/  IMAD.WIDE.U32 R2, R6, -0x2daee0ad, RZ ;  /* 0xd2511f5306027825 */ /* 0x000fe200078e00ff */
[----:B------:R-:W-:-:S03]  /*f140*/  ISETP.GE.U32.AND P6, PT, R23, R0, PT ;  /* 0x000000001700720c */ /* 0x000fc60003fc6070 */
[----:B-1----:R-:W-:Y:S01]  /*f150*/  FADD.FTZ R0, R4, R29 ;  /* 0x0000001d04007221 */ /* 0x002fe20000010000 */
[----:B---3--:R-:W-:-:S03]  /*f160*/  F2FP.PACK_AB R4, R5, R4 ;  /* 0x000000040504723e */ /* 0x008fc600000000ff */
[----:B------:R-:W-:Y:S01]  /*f170*/  FADD.FTZ R7, R5, R0 ;  /* 0x0000000005077221 */ /* 0x000fe20000010000 */
[----:B------:R-:W-:Y:S02]  /*f180*/  LOP3.LUT R0, R3, UR16, R8, 0x96, !PT ;  /* 0x0000001003007c12 */ /* 0x000fe4000f8e9608 */
[C---:B------:R-:W-:Y:S02]  /*f190*/  PRMT R179, R4.reuse, 0x7610, R179 ;  /* 0x0000761004b37816 */ /* 0x040fe400000000b3 */
[----:B------:R-:W-:Y:S02]  /*f1a0*/  PRMT R178, R4, 0x7632, R178 ;  /* 0x0000763204b27816 */ /* 0x000fe400000000b2 */
[----:B------:R-:W-:Y:S01]  /*f1b0*/  SHF.R.U32.HI R4, RZ, 0x10, R0 ;  /* 0x00000010ff047819 */ /* 0x000fe20000011600 */
[----:B------:R-:W-:Y:S01]  /*f1c0*/  @!P4 HADD2 R43, -R179.H0_H0, -RZ.H0_H0 ;  /* 0xa00000ffb32bc230 */ /* 0x000fe20000000900 */
[----:B------:R-:W-:Y:S02]  /*f1d0*/  IMAD.MOV.U32 R74, RZ, RZ, R38 ;  /* 0x000000ffff4a7224 */ /* 0x000fe400078e0026 */
[----:B------:R-:W-:Y:S01]  /*f1e0*/  LOP3.LUT R4, R4, 0xff, RZ, 0xc0, !PT ;  /* 0x000000ff04047812 */ /* 0x000fe200078ec0ff */
[----:B------:R-:W-:Y:S01]  /*f1f0*/  IMAD.MOV.U32 R62, RZ, RZ, R235 ;  /* 0x000000ffff3e7224 */ /* 0x000fe200078e00eb */
[----:B------:R-:W-:Y:S01]  /*f200*/  PRMT R38, R179, 0x5410, R178 ;  /* 0x00005410b3267816 */ /* 0x000fe200000000b2 */
[----:B------:R-:W-:Y:S01]  /*f210*/  MUFU.EX2 R9, R216 ;  /* 0x000000d800097308 */ /* 0x000fe20000000800 */
[----:B------:R-:W-:Y:S01]  /*f220*/  @!P4 PRMT R179, R43, 0x5410, RZ ;  /* 0x000054102bb3c816 */ /* 0x000fe200000000ff */
[----:B------:R-:W-:Y:S01]  /*f230*/  @!P6 HADD2 R44, -R178.H0_H0, -RZ.H0_H0 ;  /* 0xa00000ffb22ce230 */ /* 0x000fe20000000900 */
[----:B------:R-:W-:-:S02]  /*f240*/  ISETP.GE.U32.AND P4, PT, R23, R4, PT ;  /* 0x000000041700720c */ /* 0x000fc40003f86070 */
[----:B------:R-:W-:-:S03]  /*f250*/  LOP3.LUT R4, R0, 0xff, RZ, 0xc0, !PT ;  /* 0x000000ff00047812 */ /* 0x000fc600078ec0ff */
[----:B------:R-:W1:Y:S01]  /*f260*/  MUFU.EX2 R235, R217 ;  /* 0x000000d900eb7308 */ /* 0x000e620000000800 */
[----:B------:R-:W-:Y:S01]  /*f270*/  PRMT R177, R196, 0x7610, R177 ;  /* 0x00007610c4b17816 */ /* 0x000fe200000000b1 */
[----:B------:R-:W-:Y:S01]  /*f280*/  IMAD.MOV.U32 R59, RZ, RZ, R234 ;  /* 0x000000ffff3b7224 */ /* 0x000fe200078e00ea */
[----:B------:R-:W-:Y:S02]  /*f290*/  @!P6 PRMT R178, R44, 0x5410, RZ ;  /* 0x000054102cb2e816 */ /* 0x000fe400000000ff */
[----:B------:R-:W-:-:S03]  /*f2a0*/  ISETP.GE.U32.AND P6, PT, R23, R4, PT ;  /* 0x000000041700720c */ /* 0x000fc60003fc6070 */
[----:B------:R-:W-:Y:S01]  /*f2b0*/  MUFU.EX2 R8, R199 ;  /* 0x000000c700087308 */ /* 0x000fe20000000800 */
[----:B------:R-:W-:Y:S01]  /*f2c0*/  SHF.R.U32.HI R4, RZ, 0x18, R0 ;  /* 0x00000018ff047819 */ /* 0x000fe20000011600 */
[----:B------:R-:W-:Y:S01]  /*f2d0*/  @!P1 HADD2 R45, -R177.H0_H0, -RZ.H0_H0 ;  /* 0xa00000ffb12d9230 */ /* 0x000fe20000000900 */
[----:B------:R-:W-:Y:S02]  /*f2e0*/  PRMT R176, R196, 0x7632, R176 ;  /* 0x00007632c4b07816 */ /* 0x000fe400000000b0 */
[----:B------:R-:W-:-:S03]  /*f2f0*/  LOP3.LUT R0, R0, 0xffff, RZ, 0xc0, !PT ;  /* 0x0000ffff00007812 */ /* 0x000fc600078ec0ff */
[----:B------:R-:W3:Y:S01]  /*f300*/  MUFU.EX2 R234, R213 ;  /* 0x000000d500ea7308 */ /* 0x000ee20000000800 */
[----:B------:R-:W-:Y:S02]  /*f310*/  PRMT R36, R177, 0x5410, R176 ;  /* 0x00005410b1247816 */ /* 0x000fe400000000b0 */
[----:B------:R-:W-:Y:S01]  /*f320*/  SHF.R.U32.HI R0, RZ, 0x8, R0 ;  /* 0x00000008ff007819 */ /* 0x000fe20000011600 */
[----:B------:R-:W-:Y:S01]  /*f330*/  @!P5 HADD2 R47, -R176.H0_H0, -RZ.H0_H0 ;  /* 0xa00000ffb02fd230 */ /* 0x000fe20000000900 */
[----:B------:R-:W-:Y:S02]  /*f340*/  @!P1 PRMT R177, R45, 0x5410, RZ ;  /* 0x000054102db19816 */ /* 0x000fe400000000ff */
[----:B------:R-:W-:Y:S02]  /*f350*/  ISETP.GE.U32.AND P1, PT, R23, R4, PT ;  /* 0x000000041700720c */ /* 0x000fe40003f26070 */
[----:B-1----:R-:W-:Y:S02]  /*f360*/  F2FP.PACK_AB R4, R235, R9 ;  /* 0x00000009eb04723e */ /* 0x002fe400000000ff */
[----:B------:R-:W-:-:S02]  /*f370*/  LOP3.LUT R0, R0, 0xffff, RZ, 0xc0, !PT ;  /* 0x0000ffff00007812 */ /* 0x000fc400078ec0ff */
[----:B------:R-:W-:Y:S02]  /*f380*/  @!P5 PRMT R176, R47, 0x5410, RZ ;  /* 0x000054102fb0d816 */ /* 0x000fe400000000ff */
[----:B------:R-:W-:Y:S02]  /*f390*/  PRMT R175, R4, 0x7610, R175 ;  /* 0x0000761004af7816 */ /* 0x000fe400000000af */
[----:B------:R-:W-:Y:S02]  /*f3a0*/  ISETP.GE.U32.AND P5, PT, R23, R0, PT ;  /* 0x000000001700720c */ /* 0x000fe40003fa6070 */
[----:B---3--:R-:W-:Y:S01]  /*f3b0*/  F2FP.PACK_AB R0, R234, R8 ;  /* 0x00000008ea00723e */ /* 0x008fe200000000ff */
        /* <DEDUP_REMOVED lines=9> */
[----:B------:R-:W-:Y:S01]  /*f450*/  MUFU.EX2 R215, R218 ;  /* 0x000000da00d77308 */ /* 0x000fe20000000800 */
[----:B------:R-:W-:Y:S01]  /*f460*/  FADD.FTZ R6, R67, R64 ;  /* 0x0000004043067221 */ /* 0x000fe20000010000 */
[----:B------:R-:W-:-:S02]  /*f470*/  PRMT R64, R175, 0x5410, R174 ;  /* 0x00005410af407816 */ /* 0x000fc400000000ae */
[----:B------:R-:W-:Y:S02]  /*f480*/  @!P6 PRMT R175, R51, 0x5410, RZ ;  /* 0x0000541033afe816 */ /* 0x000fe400000000ff */
[----:B------:R-:W-:Y:S02]  /*f490*/  ISETP.GE.U32.AND P6, PT, R23, R0, PT ;  /* 0x000000001700720c */ /* 0x000fe40003fc6070 */
[----:B------:R-:W1:Y:S01]  /*f4a0*/  MUFU.EX2 R244, R219 ;  /* 0x000000db00f47308 */ /* 0x000e620000000800 */
[----:B------:R-:W-:Y:S01]  /*f4b0*/  LOP3.LUT R0, R2, 0xffff, RZ, 0xc0, !PT ;  /* 0x0000ffff02007812 */ /* 0x000fe200078ec0ff */
[----:B------:R-:W-:Y:S01]  /*f4c0*/  IMAD.MOV.U32 R78, RZ, RZ, R131 ;  /* 0x000000ffff4e7224 */ /* 0x000fe200078e0083 */
[----:B------:R-:W-:Y:S01]  /*f4d0*/  @!P5 HADD2 R54, -R174.H0_H0, -RZ.H0_H0 ;  /* 0xa00000ffae36d230 */ /* 0x000fe20000000900 */
[----:B------:R-:W-:Y:S01]  /*f4e0*/  IMAD.MOV.U32 R131, RZ, RZ, R82 ;  /* 0x000000ffff837224 */ /* 0x000fe200078e0052 */
[----:B------:R-:W-:Y:S01]  /*f4f0*/  SHF.R.U32.HI R0, RZ, 0x8, R0 ;  /* 0x00000008ff007819 */ /* 0x000fe20000011600 */
[----:B------:R-:W-:-:S02]  /*f500*/  IMAD.MOV.U32 R79, RZ, RZ, R241 ;  /* 0x000000ffff4f7224 */ /* 0x000fc400078e00f1 */
[----:B------:R-:W-:Y:S01]  /*f510*/  IMAD.MOV.U32 R82, RZ, RZ, R232 ;  /* 0x000000ffff527224 */ /* 0x000fe200078e00e8 */
[----:B------:R-:W-:Y:S01]  /*f520*/  MUFU.EX2 R241, R220 ;  /* 0x000000dc00f17308 */ /* 0x000fe20000000800 */
[----:B------:R-:W-:Y:S01]  /*f530*/  LOP3.LUT R0, R0, 0xffff, RZ, 0xc0, !PT ;  /* 0x0000ffff00007812 */ /* 0x000fe200078ec0ff */
[----:B------:R-:W-:Y:S01]  /*f540*/  UIADD3 UR4, UR33, -0x4498517b, URZ ;  /* 0xbb67ae8521047890 */ /* 0x000fe2000fffe03f */
[----:B------:R-:W-:-:S05]  /*f550*/  @!P5 PRMT R174, R54, 0x5410, RZ ;  /* 0x0000541036aed816 */ /* 0x000fca00000000ff */
[----:B------:R-:W3:Y:S01]  /*f560*/  MUFU.EX2 R232, R221 ;  /* 0x000000dd00e87308 */ /* 0x000ee20000000800 */
[----:B------:R-:W-:Y:S01]  /*f570*/  ISETP.GE.U32.AND P5, PT, R23, R0, PT ;  /* 0x000000001700720c */ /* 0x000fe20003fa6070 */
[----:B------:R-:W-:Y:S01]  /*f580*/  IMAD.MOV.U32 R197, RZ, RZ, R237 ;  /* 0x000000ffffc57224 */ /* 0x000fe200078e00ed */
[----:B-1----:R-:W-:Y:S02]  /*f590*/  F2FP.PACK_AB R0, R244, R215 ;  /* 0x000000d7f400723e */ /* 0x002fe400000000ff */
[--C-:B------:R-:W-:Y:S01]  /*f5a0*/  SHF.R.U32.HI R5, RZ, 0x10, R2.reuse ;  /* 0x00000010ff057819 */ /* 0x100fe20000011602 */
[----:B------:R-:W-:Y:S01]  /*f5b0*/  @!P4 HADD2 R53, -R173.H0_H0, -RZ.H0_H0 ;  /* 0xa00000ffad35c230 */ /* 0x000fe20000000900 */
[----:B------:R-:W-:Y:S02]  /*f5c0*/  SHF.R.U32.HI R4, RZ, 0x18, R2 ;  /* 0x00000018ff047819 */ /* 0x000fe40000011602 */
[C---:B------:R-:W-:Y:S02]  /*f5d0*/  PRMT R27, R0.reuse, 0x7610, R27 ;  /* 0x00007610001b7816 */ /* 0x040fe4000000001b */
[----:B------:R-:W-:Y:S01]  /*f5e0*/  PRMT R26, R0, 0x7632, R26 ;  /* 0x00007632001a7816 */ /* 0x000fe2000000001a */
[----:B------:R-:W-:Y:S01]  /*f5f0*/  IMAD.MOV.U32 R196, RZ, RZ, R236 ;  /* 0x000000ffffc47224 */ /* 0x000fe200078e00ec */
[----:B------:R-:W-:-:S02]  /*f600*/  LOP3.LUT R2, R5, 0xff, RZ, 0xc0, !PT ;  /* 0x000000ff05027812 */ /* 0x000fc400078ec0ff */
[----:B------:R-:W-:Y:S02]  /*f610*/  LOP3.LUT R0, R197, UR4, R246, 0x96, !PT ;  /* 0x00000004c5007c12 */ /* 0x000fe4000f8e96f6 */
[----:B------:R-:W-:Y:S01]  /*f620*/  PRMT R51, R173, 0x5410, R172 ;  /* 0x00005410ad337816 */ /* 0x000fe200000000ac */
[----:B------:R-:W-:Y:S01]  /*f630*/  @!P1 HADD2 R52, -R172.H0_H0, -RZ.H0_H0 ;  /* 0xa00000ffac349230 */ /* 0x000fe20000000900 */
[----:B------:R-:W-:Y:S01]  /*f640*/  @!P4 PRMT R173, R53, 0x5410, RZ ;  /* 0x0000541035adc816 */ /* 0x000fe200000000ff */
[----:B------:R-:W-:Y:S01]  /*f650*/  IMAD.WIDE.U32 R236, R0, -0x326172a9, RZ ;  /* 0xcd9e8d5700ec7825 */ /* 0x000fe200078e00ff */
[----:B------:R-:W-:Y:S02]  /*f660*/  ISETP.GE.U32.AND P4, PT, R23, R2, PT ;  /* 0x000000021700720c */ /* 0x000fe40003f86070 */
[----:B---3--:R-:W-:Y:S02]  /*f670*/  F2FP.PACK_AB R2, R241, R232 ;  /* 0x000000e8f102723e */ /* 0x008fe400000000ff */
[----:B------:R-:W-:-:S02]  /*f680*/  LOP3.LUT R0, R21, UR12, R196, 0x96, !PT ;  /* 0x0000000c15007c12 */ /* 0x000fc4000f8e96c4 */
[----:B------:R-:W-:Y:S02]  /*f690*/  @!P1 PRMT R172, R52, 0x5410, RZ ;  /* 0x0000541034ac9816 */ /* 0x000fe400000000ff */
[C---:B------:R-:W-:Y:S02]  /*f6a0*/  PRMT R29, R2.reuse, 0x7610, R29 ;  /* 0x00007610021d7816 */ /* 0x040fe4000000001d */
[----:B------:R-:W-:Y:S02]  /*f6b0*/  PRMT R28, R2, 0x7632, R28 ;  /* 0x00007632021c7816 */ /* 0x000fe4000000001c */
[----:B------:R-:W-:Y:S01]  /*f6c0*/  ISETP.GE.U32.AND P1, PT, R23, R4, PT ;  /* 0x000000041700720c */ /* 0x000fe20003f26070 */
[----:B------:R-:W-:Y:S01]  /*f6d0*/  IMAD.WIDE.U32 R4, R0, -0x326172a9, RZ ;  /* 0xcd9e8d5700047825 */ /* 0x000fe200078e00ff */
[----:B------:R-:W-:-:S03]  /*f6e0*/  LOP3.LUT R2, R237, UR13, R222, 0x96, !PT ;  /* 0x0000000ded027c12 */ /* 0x000fc6000f8e96de */
        /* <DEDUP_REMOVED lines=8> */
[----:B------:R-:W-:-:S05]  /*f770*/  IMAD.WIDE.U32 R6, R0, -0x326172a9, RZ ;  /* 0xcd9e8d5700067825 */ /* 0x000fca00078e00ff */
[----:B------:R-:W-:Y:S01]  /*f780*/  LOP3.LUT R0, R7, UR9, R4, 0x96, !PT ;  /* 0x0000000907007c12 */ /* 0x000fe2000f8e9604 */
[----:B------:R-:W-:Y:S02]  /*f790*/  IMAD.MOV.U32 R68, RZ, RZ, R191 ;  /* 0x000000ffff447224 */ /* 0x000fe400078e00bf */
[----:B------:R-:W-:Y:S02]  /*f7a0*/  FADD.FTZ R191, R8, R233 ;  /* 0x000000e908bf7221 */ /* 0x000fe40000010000 */
        /* <DEDUP_REMOVED lines=12> */
[----:B------:R-:W-:-:S03]  /*f870*/  SHF.R.U32.HI R3, RZ, 0x8, R3 ;  /* 0x00000008ff037819 */ /* 0x000fc60000011603 */
[----:B------:R-:W-:Y:S04]  /*f880*/  STG.E.U16 [R24.64+-0x80], R19 ;  /* 0xffff801318007986 */ /* 0x000fe8000c10151c */
[----:B------:R-:W-:Y:S04]  /*f890*/  STG.E.U16 [R34.64+-0x80], R18 ;  /* 0xffff801222007986 */ /* 0x000fe8000c10151c */
[----:B------:R-:W-:Y:S04]  /*f8a0*/  STG.E.U16 [R34.64+-0x7e], R15 ;  /* 0xffff820f22007986 */ /* 0x000fe8000c10151c */
[----:B------:R3:W-:Y:S01]  /*f8b0*/  STG.E.U16 [R32.64+-0x80], R10 ;  /* 0xffff800a20007986 */ /* 0x0007e2000c10151c */
[----:B-1----:R-:W-:-:S02]  /*f8c0*/  PRMT R14, R2, 0x5410, R4 ;  /* 0x00005410020e7816 */ /* 0x002fc40000000004 */
[----:B------:R-:W-:Y:S02]  /*f8d0*/  LOP3.LUT R2, R0, 0xffff, RZ, 0xc0, !PT ;  /* 0x0000ffff00027812 */ /* 0x000fe400078ec0ff */
[----:B------:R-:W-:Y:S02]  /*f8e0*/  SHF.R.U32.HI R4, RZ, 0x10, R0 ;  /* 0x00000010ff047819 */ /* 0x000fe40000011600 */
[----:B---3--:R-:W-:Y:S02]  /*f8f0*/  PRMT R10, R6, 0x5410, R3 ;  /* 0x00005410060a7816 */ /* 0x008fe40000000003 */
[----:B------:R-:W-:Y:S02]  /*f900*/  SHF.R.U32.HI R3, RZ, 0x8, R2 ;  /* 0x00000008ff037819 */ /* 0x000fe40000011602 */
[----:B------:R-:W-:-:S04]  /*f910*/  LOP3.LUT R2, R0, 0xff, RZ, 0xc0, !PT ;  /* 0x000000ff00027812 */ /* 0x000fc800078ec0ff */
[----:B------:R-:W-:Y:S01]  /*f920*/  PRMT R9, R2, 0x5410, R3 ;  /* 0x0000541002097816 */ /* 0x000fe20000000003 */
[----:B------:R-:W-:Y:S01]  /*f930*/  IMAD.WIDE.U32 R2, R7, -0x2daee0ad, RZ ;  /* 0xd2511f5307027825 */ /* 0x000fe200078e00ff */
[----:B------:R-:W-:Y:S02]  /*f940*/  SHF.R.U32.HI R5, RZ, 0x18, R0 ;  /* 0x00000018ff057819 */ /* 0x000fe40000011600 */
[----:B------:R-:W-:Y:S02]  /*f950*/  LOP3.LUT R4, R4, 0xff, RZ, 0xc0, !PT ;  /* 0x000000ff04047812 */ /* 0x000fe400078ec0ff */
        /* <DEDUP_REMOVED lines=23> */
[----:B------:R-:W-:Y:S02]  /*fad0*/  IMAD.MOV.U32 R193, RZ, RZ, R78 ;  /* 0x000000ffffc17224 */ /* 0x000fe400078e004e */
[----:B------:R-:W-:Y:S02]  /*fae0*/  IMAD.MOV.U32 R78, RZ, RZ, R62 ;  /* 0x000000ffff4e7224 */ /* 0x000fe400078e003e */
[----:B------:R-:W-:Y:S02]  /*faf0*/  IMAD.MOV.U32 R62, RZ, RZ, R59 ;  /* 0x000000ffff3e7224 */ /* 0x000fe400078e003b */
[----:B------:R-:W-:Y:S01]  /*fb00*/  IMAD.MOV.U32 R59, RZ, RZ, R130 ;  /* 0x000000ffff3b7224 */ /* 0x000fe200078e0082 */
[----:B-1----:R-:W-:Y:S01]  /*fb10*/  LOP3.LUT R11, R0, R60, RZ, 0xc0, !PT ;  /* 0x0000003c000b7212 */ /* 0x002fe200078ec0ff */
[----:B------:R-:W-:-:S05]  /*fb20*/  HSET2.LE.AND R0, R4, R21, PT ;  /* 0x0000001504007233 */ /* 0x000fca0003803000 */
[----:B------:R-:W-:Y:S02]  /*fb30*/  LOP3.LUT R130, R0, R37, RZ, 0xc0, !PT ;  /* 0x0000002500827212 */ /* 0x000fe400078ec0ff */
[----:B--2---:R-:W-:Y:S02]  /*fb40*/  IADD3 R0, R39, 0x4, RZ ;  /* 0x0000000427007810 */ /* 0x004fe40007ffe0ff */
[----:B------:R-:W2:Y:S01]  /*fb50*/  LDL R39, [R1+0xd4] ;  /* 0x0000d40001277983 */ /* 0x000ea20000100800 */
[--C-:B------:R-:W-:Y:S02]  /*fb60*/  HSET2.LE.AND R2, R9, R21.reuse, PT ;  /* 0x0000001509027233 */ /* 0x100fe40003803000 */
[--C-:B------:R-:W-:Y:S01]  /*fb70*/  HSET2.LE.AND R3, R6, R21.reuse, PT ;  /* 0x0000001506037233 */ /* 0x100fe20003803000 */
[----:B------:R-:W-:Y:S02]  /*fb80*/  IMAD.MOV.U32 R94, RZ, RZ, R83 ;  /* 0x000000ffff5e7224 */ /* 0x000fe400078e0053 */
[----:B------:R-:W-:Y:S01]  /*fb90*/  LOP3.LUT R8, R2, R81, RZ, 0xc0, !PT ;  /* 0x0000005102087212 */ /* 0x000fe200078ec0ff */
[--C-:B------:R-:W-:Y:S01]  /*fba0*/  HSET2.LE.AND R2, R5, R21.reuse, PT ;  /* 0x0000001505027233 */ /* 0x100fe20003803000 */
[----:B------:R-:W-:Y:S01]  /*fbb0*/  LOP3.LUT R9, R3, R80, RZ, 0xc0, !PT ;  /* 0x0000005003097212 */ /* 0x000fe200078ec0ff */
[----:B------:R-:W-:Y:S01]  /*fbc0*/  HSET2.LE.AND R3, R7, R21, PT ;  /* 0x0000001507037233 */ /* 0x000fe20003803000 */
[----:B------:R-:W-:-:S02]  /*fbd0*/  IMAD.MOV.U32 R40, RZ, RZ, R79 ;  /* 0x000000ffff287224 */ /* 0x000fc400078e004f */
[----:B------:R-:W-:Y:S02]  /*fbe0*/  IMAD.MOV.U32 R23, RZ, RZ, R94 ;  /* 0x000000ffff177224 */ /* 0x000fe400078e005e */
[----:B------:R-:W-:Y:S02]  /*fbf0*/  IMAD.MOV.U32 R79, RZ, RZ, R63 ;  /* 0x000000ffff4f7224 */ /* 0x000fe400078e003f */
[----:B------:R-:W-:Y:S01]  /*fc00*/  IMAD.MOV.U32 R94, RZ, RZ, R128 ;  /* 0x000000ffff5e7224 */ /* 0x000fe200078e0080 */
[----:B------:R-:W-:Y:S01]  /*fc10*/  LOP3.LUT R128, R3, R50, RZ, 0xc0, !PT ;  /* 0x0000003203807212 */ /* 0x000fe200078ec0ff */
[----:B------:R-:W-:Y:S01]  /*fc20*/  IMAD.MOV.U32 R63, RZ, RZ, R129 ;  /* 0x000000ffff3f7224 */ /* 0x000fe200078e0081 */
[----:B------:R-:W-:Y:S01]  /*fc30*/  LOP3.LUT R129, R2, R48, RZ, 0xc0, !PT ;  /* 0x0000003002817212 */ /* 0x000fe200078ec0ff */
[----:B------:R-:W-:-:S04]  /*fc40*/  IMAD.WIDE.U32 R2, R0, -0x326172a9, RZ ;  /* 0xcd9e8d5700027825 */ /* 0x000fc800078e00ff */
[----:B------:R-:W-:Y:S01]  /*fc50*/  IMAD.MOV.U32 R217, RZ, RZ, R203 ;  /* 0x000000ffffd97224 */ /* 0x000fe200078e00cb */
[----:B------:R1:W-:Y:S01]  /*fc60*/  STL.64 [R1+0x18], R2 ;  /* 0x0000180201007387 */ /* 0x0003e20000100a00 */
[----:B------:R-:W-:Y:S02]  /*fc70*/  IMAD.MOV.U32 R196, RZ, RZ, R206 ;  /* 0x000000ffffc47224 */ /* 0x000fe400078e00ce */
[----:B------:R-:W-:Y:S02]  /*fc80*/  IMAD.MOV.U32 R44, RZ, RZ, R205 ;  /* 0x000000ffff2c7224 */ /* 0x000fe400078e00cd */
[----:B------:R-:W-:Y:S02]  /*fc90*/  IMAD.MOV.U32 R197, RZ, RZ, R40 ;  /* 0x000000ffffc57224 */ /* 0x000fe400078e0028 */
[----:B------:R-:W-:Y:S01]  /*fca0*/  IMAD.MOV.U32 R40, RZ, RZ, R242 ;  /* 0x000000ffff287224 */ /* 0x000fe200078e00f2 */
[----:B------:R-:W-:Y:S04]  /*fcb0*/  STG.E.U16 [R30.64+-0x80], R13 ;  /* 0xffff800d1e007986 */ /* 0x000fe8000c10151c */
[----:B------:R3:W-:Y:S01]  /*fcc0*/  STG.E.U16 [R30.64+-0x7e], R12 ;  /* 0xffff820c1e007986 */ /* 0x0007e2000c10151c */
[----:B-1----:R-:W-:-:S05]  /*fcd0*/  LOP3.LUT R2, R223, UR14, R2, 0x96, !PT ;  /* 0x0000000edf027c12 */ /* 0x002fca000f8e9602 */
[----:B------:R-:W-:Y:S01]  /*fce0*/  IMAD.WIDE.U32 R4, R2, -0x2daee0ad, RZ ;  /* 0xd2511f5302047825 */ /* 0x000fe200078e00ff */
[----:B--2---:R-:W-:-:S05]  /*fcf0*/  LOP3.LUT R0, R3, R39, RZ, 0x3c, !PT ;  /* 0x0000002703007212 */ /* 0x004fca00078e3cff */
[----:B------:R-:W-:-:S05]  /*fd00*/  IMAD.WIDE.U32 R6, R0, -0x2daee0ad, RZ ;  /* 0xd2511f5300067825 */ /* 0x000fca00078e00ff */
[----:B------:R1:W-:Y:S04]  /*fd10*/  STL.64 [R1+0x20], R6 ;  /* 0x0000200601007387 */ /* 0x0003e80000100a00 */
[----:B------:R-:W2:Y:S04]  /*fd20*/  LDL.LU R203, [R1+0x13c] ;  /* 0x00013c0001cb7983 */ /* 0x000ea80000300800 */
[----:B------:R-:W4:Y:S04]  /*fd30*/  LDL.LU R206, [R1+0x138] ;  /* 0x0001380001ce7983 */ /* 0x000f280000300800 */
[----:B------:R-:W4:Y:S01]  /*fd40*/  LDL.LU R205, [R1+0x134] ;  /* 0x0001340001cd7983 */ /* 0x000f220000300800 */
[----:B------:R-:W-:Y:S01]  /*fd50*/  LOP3.LUT R0, R7, UR4, R246, 0x96, !PT ;  /* 0x0000000407007c12 */ /* 0x000fe2000f8e96f6 */
[----:B------:R-:W-:-:S02]  /*fd60*/  IMAD.MOV.U32 R39, RZ, RZ, R193 ;  /* 0x000000ffff277224 */ /* 0x000fc400078e00c1 */
[----:B------:R-:W-:Y:S02]  /*fd70*/  IMAD.MOV.U32 R193, RZ, RZ, R243 ;  /* 0x000000ffffc17224 */ /* 0x000fe400078e00f3 */
[----:B------:R-:W-:-:S05]  /*fd80*/  IMAD.WIDE.U32 R242, R0, -0x326172a9, RZ ;  /* 0xcd9e8d5700f27825 */ /* 0x000fca00078e00ff */
[----:B------:R-:W-:-:S05]  /*fd90*/  LOP3.LUT R0, R243, UR13, R222, 0x96, !PT ;  /* 0x0000000df3007c12 */ /* 0x000fca000f8e96de */
[----:B---3--:R-:W-:Y:S01]  /*fda0*/  IMAD.WIDE.U32 R12, R0, -0x2daee0ad, RZ ;  /* 0xd2511f53000c7825 */ /* 0x008fe200078e00ff */
[----:B------:R-:W-:-:S04]  /*fdb0*/  LOP3.LUT R2, R5, UR12, R6, 0x96, !PT ;  /* 0x0000000c05027c12 */ /* 0x000fc8000f8e9606 */
[----:B------:R-:W-:Y:S01]  /*fdc0*/  LOP3.LUT R0, R13, UR10, R4, 0x96, !PT ;  /* 0x0000000a0d007c12 */ /* 0x000fe2000f8e9604 */
[----:B------:R-:W-:-:S04]  /*fdd0*/  IMAD.WIDE.U32 R2, R2, -0x326172a9, RZ ;  /* 0xcd9e8d5702027825 */ /* 0x000fc800078e00ff */
[----:B-1----:R-:W-:Y:S01]  /*fde0*/  IMAD.WIDE.U32 R6, R0, -0x326172a9, RZ ;  /* 0xcd9e8d5700067825 */ /* 0x002fe200078e00ff */
[----:B------:R-:W-:-:S03]  /*fdf0*/  LOP3.LUT R0, R3, UR11, R242, 0x96, !PT ;  /* 0x0000000b03007c12 */ /* 0x000fc6000f8e96f2 */
[----:B------:R-:W-:Y:S01]  /*fe00*/  IMAD.MOV.U32 R69, RZ, RZ, R92 ;  /* 0x000000ffff457224 */ /* 0x000fe200078e005c */
[----:B------:R-:W-:Y:S01]  /*fe10*/  LOP3.LUT R4, R7, UR9, R2, 0x96, !PT ;  /* 0x0000000907047c12 */ /* 0x000fe2000f8e9602 */
[----:B------:R-:W-:Y:S01]  /*fe20*/  IMAD.MOV.U32 R92, RZ, RZ, R70 ;  /* 0x000000ffff5c7224 */ /* 0x000fe200078e0046 */
[----:B------:R-:W-:Y:S01]  /*fe30*/  MOV R70, R214 ;  /* 0x000000d600467202 */ /* 0x000fe20000000f00 */
[----:B------:R-:W-:Y:S02]  /*fe40*/  IMAD.MOV.U32 R43, RZ, RZ, R197 ;  /* 0x000000ffff2b7224 */ /* 0x000fe400078e00c5 */
[----:B------:R-:W-:Y:S02]  /*fe50*/  FADD.FTZ R214, R65, R22 ;  /* 0x0000001641d67221 */ /* 0x000fe40000010000 */
[----:B------:R-:W-:Y:S02]  /*fe60*/  IMAD.MOV.U32 R197, RZ, RZ, R23 ;  /* 0x000000ffffc57224 */ /* 0x000fe400078e0017 */
[----:B------:R-:W-:-:S04]  /*fe70*/  IMAD.WIDE.U32 R2, R0, -0x2daee0ad, RZ ;  /* 0xd2511f5300027825 */ /* 0x000fc800078e00ff */
[----:B------:R-:W-:Y:S01]  /*fe80*/  IMAD.WIDE.U32 R22, R4, -0x2daee0ad, RZ ;  /* 0xd2511f5304167825 */ /* 0x000fe200078e00ff */
[----:B------:R-:W-:-:S04]  /*fe90*/  LOP3.LUT R3, R3, UR8, R12, 0x96, !PT ;  /* 0x0000000803037c12 */ /* 0x000fc8000f8e960c */
[----:B------:R-:W-:Y:S01]  /*fea0*/  LOP3.LUT R2, R23, UR6, R2, 0x96, !PT ;  /* 0x0000000617027c12 */ /* 0x000fe2000f8e9602 */
[----:B------:R-:W-:Y:S01]  /*feb0*/  HSET2.LE.AND R0, R15, R21, PT ;  /* 0x000000150f007233 */ /* 0x000fe20003803000 */
[----:B------:R-:W-:Y:S01]  /*fec0*/  IMAD.WIDE.U32 R4, R3, -0x326172a9, RZ ;  /* 0xcd9e8d5703047825 */ /* 0x000fe200078e00ff */
[----:B------:R-:W1:Y:S03]  /*fed0*/  LDSM.16.MT88.4 R12, [R201+0xa000] ;  /* 0x00a00000c90c783b */ /* 0x000e660000004200 */
[----:B------:R-:W-:-:S04]  /*fee0*/  IMAD.WIDE.U32 R2, R2, -0x326172a9, RZ ;  /* 0xcd9e8d5702027825 */ /* 0x000fc800078e00ff */
[----:B------:R-:W-:Y:S01]  /*fef0*/  IMAD.MOV.U32 R216, RZ, RZ, R131 ;  /* 0x000000ffffd87224 */ /* 0x000fe200078e0083 */
[----:B------:R-:W-:Y:S02]  /*ff00*/  LOP3.LUT R131, R0, R42, RZ, 0xc0, !PT ;  /* 0x0000002a00837212 */ /* 0x000fe400078ec0ff */
[----:B------:R-:W-:Y:S02]  /*ff10*/  LOP3.LUT R0, R3, UR15, R4, 0x96, !PT ;  /* 0x0000000f03007c12 */ /* 0x000fe4000f8e9604 */
[----:B------:R-:W-:Y:S02]  /*ff20*/  SHF.R.U32.HI R4, RZ, 0x10, R2 ;  /* 0x00000010ff047819 */ /* 0x000fe40000011602 */
[----:B------:R-:W-:Y:S02]  /*ff30*/  LOP3.LUT R20, R5, UR7, R6, 0x96, !PT ;  /* 0x0000000705147c12 */ /* 0x000fe4000f8e9606 */
[C---:B------:R-:W-:Y:S02]  /*ff40*/  LOP3.LUT R3, R2.reuse, 0xffff, RZ, 0xc0, !PT ;  /* 0x0000ffff02037812 */ /* 0x040fe400078ec0ff */
[----:B------:R-:W-:-:S02]  /*ff50*/  LOP3.LUT R6, R2, 0xff, RZ, 0xc0, !PT ;  /* 0x000000ff02067812 */ /* 0x000fc400078ec0ff */
[----:B------:R-:W-:Y:S02]  /*ff60*/  SHF.R.U32.HI R5, RZ, 0x18, R2 ;  /* 0x00000018ff057819 */ /* 0x000fe40000011602 */
[----:B------:R-:W-:Y:S02]  /*ff70*/  LOP3.LUT R2, R4, 0xff, RZ, 0xc0, !PT ;  /* 0x000000ff04027812 */ /* 0x000fe400078ec0ff */
[----:B------:R-:W-:Y:S02]  /*ff80*/  SHF.R.U32.HI R3, RZ, 0x8, R3 ;  /* 0x00000008ff037819 */ /* 0x000fe40000011603 */
[----:B------:R-:W-:Y:S02]  /*ff90*/  PRMT R5, R2, 0x5410, R5 ;  /* 0x0000541002057816 */ /* 0x000fe40000000005 */
[----:B------:R-:W-:Y:S02]  /*ffa0*/  LOP3.LUT R2, R0, 0xffff, RZ, 0xc0, !PT ;  /* 0x0000ffff00027812 */ /* 0x000fe400078ec0ff */
[----:B------:R-:W-:-:S02]  /*ffb0*/  PRMT R6, R6, 0x5410, R3 ;  /* 0x0000541006067816 */ /* 0x000fc40000000003 */
        /* <DEDUP_REMOVED lines=9> */
[----:B------:R-:W-:Y:S01]  /*10050*/  IMAD.MOV.U32 R198, RZ, RZ, R39 ;  /* 0x000000ffffc67224 */ /* 0x000fe200078e0027 */
[----:B-1----:R-:W-:Y:S01]  /*10060*/  HMMA.16816.F32 R152, R8, R12, R152 ;  /* 0x0000000c0898723c */ /* 0x002fe20000001898 */
[----:B---3--:R-:W-:Y:S01]  /*10070*/  PRMT R16, R0, 0x5410, R2 ;  /* 0x0000541000107816 */ /* 0x008fe20000000002 */
[--C-:B------:R-:W-:Y:S02]  /*10080*/  HSET2.LE.AND R0, R6, R21.reuse, PT ;  /* 0x0000001506007233 */ /* 0x100fe40003803000 */
[----:B------:R-:W-:-:S03]  /*10090*/  HSET2.LE.AND R2, R5, R21, PT ;  /* 0x0000001505027233 */ /* 0x000fc60003803000 */
[----:B------:R-:W-:Y:S01]  /*100a0*/  LOP3.LUT R6, R0, R38, RZ, 0xc0, !PT ;  /* 0x0000002600067212 */ /* 0x000fe200078ec0ff */
[----:B------:R-:W-:Y:S01]  /*100b0*/  HSET2.LE.AND R0, R16, R21, PT ;  /* 0x0000001510007233 */ /* 0x000fe20003803000 */
[----:B------:R-:W-:-:S04]  /*100c0*/  LOP3.LUT R7, R2, R36, RZ, 0xc0, !PT ;  /* 0x0000002402077212 */ /* 0x000fc800078ec0ff */
[----:B------:R-:W-:Y:S01]  /*100d0*/  LOP3.LUT R5, R0, R41, RZ, 0xc0, !PT ;  /* 0x0000002900057212 */ /* 0x000fe200078ec0ff */
        /* <DEDUP_REMOVED lines=9> */
[----:B------:R1:W5:Y:S01]  /*10170*/  LDL.LU R212, [R1+0x130] ;  /* 0x0001300001d47983 */ /* 0x0003620000300800 */
[----:B------:R-:W-:Y:S02]  /*10180*/  IMAD.MOV.U32 R68, RZ, RZ, R79 ;  /* 0x000000ffff447224 */ /* 0x000fe400078e004f */
[----:B------:R-:W-:-:S02]  /*10190*/  IMAD.MOV.U32 R69, RZ, RZ, R78 ;  /* 0x000000ffff457224 */ /* 0x000fc400078e004e */
[----:B------:R-:W-:Y:S02]  /*101a0*/  IMAD.MOV.U32 R79, RZ, RZ, R77 ;  /* 0x000000ffff4f7224 */ /* 0x000fe400078e004d */
[----:B------:R-:W-:Y:S02]  /*101b0*/  IMAD.MOV.U32 R78, RZ, RZ, R76 ;  /* 0x000000ffff4e7224 */ /* 0x000fe400078e004c */
        /* <DEDUP_REMOVED lines=17> */
[----:B------:R-:W-:Y:S01]  /*102d0*/  @!P6 HADD2 R55, -R29.H0_H0, -RZ.H0_H0 ;  /* 0xa00000ff1d37e230 */ /* 0x000fe20000000900 */
        /* <DEDUP_REMOVED lines=12> */
[----:B------:R-:W-:Y:S01]  /*103a0*/  PRMT R49, R29, 0x5410, R28 ;  /* 0x000054101d317816 */ /* 0x000fe2000000001c */
[----:B------:R-:W-:Y:S01]  /*103b0*/  IMAD.MOV.U32 R195, RZ, RZ, R136 ;  /* 0x000000ffffc37224 */ /* 0x000fe200078e0088 */
[----:B------:R1:W5:Y:S01]  /*103c0*/  LDL.LU R138, [R1+0x108] ;  /* 0x00010800018a7983 */ /* 0x0003620000300800 */
[----:B------:R-:W-:-:S03]  /*103d0*/  @!P6 PRMT R29, R55, 0x5410, RZ ;  /* 0x00005410371de816 */ /* 0x000fc600000000ff */
[----:B------:R1:W5:Y:S01]  /*103e0*/  LDL.LU R137, [R1+0x104] ;  /* 0x0001040001897983 */ /* 0x0003620000300800 */
[----:B------:R-:W-:-:S03]  /*103f0*/  IMAD.MOV.U32 R55, RZ, RZ, R95 ;  /* 0x000000ffff377224 */ /* 0x000fc600078e005f */
[----:B------:R1:W5:Y:S04]  /*10400*/  LDL.LU R136, [R1+0x100] ;  /* 0x0001000001887983 */ /* 0x0003680000300800 */
[----:B--2---:R-:W2:Y:S01]  /*10410*/  LDSM.16.MT88.4 R12, [R203+0xa000] ;  /* 0x00a00000cb0c783b */ /* 0x004ea20000004200 */
[----:B------:R-:W-:Y:S02]  /*10420*/  @!P5 HADD2 R58, -R28.H0_H0, -RZ.H0_H0 ;  /* 0xa00000ff1c3ad230 */ /* 0x000fe40000000900 */
[----:B------:R-:W-:Y:S01]  /*10430*/  @!P4 HADD2 R57, -R27.H0_H0, -RZ.H0_H0 ;  /* 0xa00000ff1b39c230 */ /* 0x000fe20000000900 */
[-C--:B--2---:R-:W-:Y:S08]  /*10440*/  HMMA.16816.F32 R144, R8, R12.reuse, R144 ;  /* 0x0000000c0890723c */ /* 0x084ff00000001890 */
[C---:B------:R-:W-:Y:S08]  /*10450*/  HMMA.16816.F32 R160, R4.reuse, R12, R160 ;  /* 0x0000000c04a0723c */ /* 0x040ff000000018a0 */
[-C--:B------:R-:W-:Y:S08]  /*10460*/  HMMA.16816.F32 R156, R4, R14.reuse, R156 ;  /* 0x0000000e049c723c */ /* 0x080ff0000000189c */
[----:B------:R-:W-:Y:S01]  /*10470*/  HMMA.16816.F32 R40, R8, R14, R248 ;  /* 0x0000000e0828723c */ /* 0x000fe200000018f8 */
[----:B----4-:R-:W2:Y:S01]  /*10480*/  LDSM.16.MT88.4 R12, [R206+0xa000] ;  /* 0x00a00000ce0c783b */ /* 0x010ea20000004200 */
        /* <DEDUP_REMOVED lines=9> */
[----:B------:R-:W-:-:S02]  /*10520*/  IMAD.MOV.U32 R250, RZ, RZ, R62 ;  /* 0x000000fffffa7224 */ /* 0x000fc400078e003e */
[----:B------:R-:W-:Y:S01]  /*10530*/  IMAD.MOV.U32 R251, RZ, RZ, R59 ;  /* 0x000000fffffb7224 */ /* 0x000fe200078e003b */
[-C--:B--2---:R-:W-:Y:S08]  /*10540*/  HMMA.16816.F32 R44, R8, R12.reuse, R52 ;  /* 0x0000000c082c723c */ /* 0x084ff00000001834 */
[C---:B------:R-:W-:Y:S08]  /*10550*/  HMMA.16816.F32 R52, R4.reuse, R12, R84 ;  /* 0x0000000c0434723c */ /* 0x040ff00000001854 */
[-C--:B------:R-:W-:Y:S08]  /*10560*/  HMMA.16816.F32 R56, R4, R14.reuse, R100 ;  /* 0x0000000e0438723c */ /* 0x080ff00000001864 */
[C---:B------:R-:W-:Y:S01]  /*10570*/  HMMA.16816.F32 R60, R8.reuse, R14, R68 ;  /* 0x0000000e083c723c */ /* 0x040fe20000001844 */
[----:B------:R-:W2:Y:S07]  /*10580*/  LDSM.16.MT88.4 R12, [R205+0xa000] ;  /* 0x00a00000cd0c783b */ /* 0x000eae0000004200 */
[-C--:B--2---:R-:W-:Y:S08]  /*10590*/  HMMA.16816.F32 R68, R8, R12.reuse, R72 ;  /* 0x0000000c0844723c */ /* 0x084ff00000001848 */
[----:B------:R-:W-:Y:S07]  /*105a0*/  HMMA.16816.F32 R72, R4, R12, R112 ;  /* 0x0000000c0448723c */ /* 0x000fee0000001870 */
[----:B------:R-:W-:Y:S01]  /*105b0*/  IMAD.MOV.U32 R112, RZ, RZ, R79 ;  /* 0x000000ffff707224 */ /* 0x000fe200078e004f */
[----:B------:R-:W-:Y:S01]  /*105c0*/  HMMA.16816.F32 R80, R8, R14, R80 ;  /* 0x0000000e0850723c */ /* 0x000fe20000001850 */
[----:B------:R-:W-:-:S02]  /*105d0*/  IMAD.MOV.U32 R113, RZ, RZ, R78 ;  /* 0x000000ffff717224 */ /* 0x000fc400078e004e */
[----:B------:R-:W-:Y:S02]  /*105e0*/  IMAD.MOV.U32 R114, RZ, RZ, R77 ;  /* 0x000000ffff727224 */ /* 0x000fe400078e004d */
[----:B------:R-:W-:-:S03]  /*105f0*/  IMAD.MOV.U32 R115, RZ, RZ, R76 ;  /* 0x000000ffff737224 */ /* 0x000fc600078e004c */
[----:B------:R-:W-:Y:S01]  /*10600*/  HMMA.16816.F32 R76, R4, R14, R116 ;  /* 0x0000000e044c723c */ /* 0x000fe20000001874 */
[----:B------:R-:W2:Y:S01]  /*10610*/  LDSM.16.MT88.4 R12, [R201+0xb000] ;  /* 0x00b00000c90c783b */ /* 0x000ea20000004200 */
[----:B------:R-:W-:-:S06]  /*10620*/  IMAD.MOV.U32 R248, RZ, RZ, R94 ;  /* 0x000000fffff87224 */ /* 0x000fcc00078e005e */
[-C--:B--2---:R-:W-:Y:S07]  /*10630*/  HMMA.16816.F32 R84, R4, R12.reuse, R140 ;  /* 0x0000000c0454723c */ /* 0x084fee000000188c */
[----:B------:R-:W-:Y:S01]  /*10640*/  IMAD.MOV.U32 R140, RZ, RZ, R93 ;  /* 0x000000ffff8c7224 */ /* 0x000fe200078e005d */
[----:B------:R-:W-:Y:S01]  /*10650*/  HMMA.16816.F32 R196, R8, R12, R196 ;  /* 0x0000000c08c4723c */ /* 0x000fe200000018c4 */
[----:B------:R-:W-:-:S07]  /*10660*/  IMAD.MOV.U32 R141, RZ, RZ, R92 ;  /* 0x000000ffff8d7224 */ /* 0x000fce00078e005c */
[-C--:B------:R-:W-:Y:S08]  /*10670*/  HMMA.16816.F32 R92, R4, R14.reuse, R148 ;  /* 0x0000000e045c723c */ /* 0x080ff00000001894 */
[----:B------:R-:W-:Y:S01]  /*10680*/  HMMA.16816.F32 R192, R8, R14, R192 ;  /* 0x0000000e08c0723c */ /* 0x000fe200000018c0 */
[----:B------:R-:W2:Y:S04]  /*10690*/  LDSM.16.MT88.4 R12, [R203+0xb000] ;  /* 0x00b00000cb0c783b */ /* 0x000ea80000004200 */
[----:B------:R-:W-:Y:S04]  /*106a0*/  STG.E.U16 [R24.64+-0x70], R17 ;  /* 0xffff901118007986 */ /* 0x000fe8000c10151c */
[----:B------:R-:W3:Y:S01]  /*106b0*/  LDSM.16.MT88.4 R16, [R206+0xb000] ;  /* 0x00b00000ce10783b */ /* 0x000ee20000004200 */
[----:B------:R-:W-:-:S03]  /*106c0*/  IMAD.WIDE.U32 R2, R20, -0x2daee0ad, RZ ;  /* 0xd2511f5314027825 */ /* 0x000fc600078e00ff */
[----:B------:R-:W-:Y:S01]  /*106d0*/  LDSM.16.MT88.4 R148, [R201+0xa800] ;  /* 0x00a80000c994783b */ /* 0x000fe20000004200 */
[-C--:B--2---:R-:W-:Y:S08]  /*106e0*/  HMMA.16816.F32 R220, R8, R12.reuse, R220 ;  /* 0x0000000c08dc723c */ /* 0x084ff000000018dc */
[C---:B------:R-:W-:Y:S08]  /*106f0*/  HMMA.16816.F32 R88, R4.reuse, R12, R88 ;  /* 0x0000000c0458723c */ /* 0x040ff00000001858 */
[-C--:B------:R-:W-:Y:S08]  /*10700*/  HMMA.16816.F32 R100, R4, R14.reuse, R224 ;  /* 0x0000000e0464723c */ /* 0x080ff000000018e0 */
[----:B------:R-:W-:Y:S01]  /*10710*/  HMMA.16816.F32 R216, R8, R14, R216 ;  /* 0x0000000e08d8723c */ /* 0x000fe200000018d8 */
[----:B------:R-:W2:Y:S01]  /*10720*/  LDSM.16.MT88.4 R12, [R205+0xb000] ;  /* 0x00b00000cd0c783b */ /* 0x000ea20000004200 */
[----:B------:R-:W-:Y:S01]  /*10730*/  IMAD.MOV.U32 R142, RZ, RZ, R99 ;  /* 0x000000ffff8e7224 */ /* 0x000fe200078e0063 */
[----:B------:R-:W-:Y:S01]  /*10740*/  LOP3.LUT R0, R3, UR16, R22, 0x96, !PT ;  /* 0x0000001003007c12 */ /* 0x000fe2000f8e9616 */
[----:B------:R-:W-:Y:S01]  /*10750*/  IMAD.MOV.U32 R143, RZ, RZ, R98 ;  /* 0x000000ffff8f7224 */ /* 0x000fe200078e0062 */
[----:B------:R-:W-:-:S03]  /*10760*/  LOP3.LUT R3, R2, 0xffff, RZ, 0xc0, !PT ;  /* 0x0000ffff02037812 */ /* 0x000fc600078ec0ff */
[----:B---3--:R-:W-:Y:S01]  /*10770*/  HMMA.16816.F32 R104, R4, R16, R104 ;  /* 0x000000100468723c */ /* 0x008fe20000001868 */
[----:B------:R-:W-:-:S07]  /*10780*/  SHF.R.U32.HI R3, RZ, 0x8, R3 ;  /* 0x00000008ff037819 */ /* 0x000fce0000011603 */
[----:B------:R-:W-:Y:S08]  /*10790*/  HMMA.16816.F32 R108, R4, R18, R108 ;  /* 0x00000012046c723c */ /* 0x000ff0000000186c */
[C---:B------:R-:W-:Y:S08]  /*107a0*/  HMMA.16816.F32 R228, R8.reuse, R16, R228 ;  /* 0x0000001008e4723c */ /* 0x040ff000000018e4 */
[----:B------:R-:W-:Y:S01]  /*107b0*/  HMMA.16816.F32 R16, R8, R18, R140 ;  /* 0x000000120810723c */ /* 0x000fe2000000188c */
[----:B------:R-:W3:Y:S07]  /*107c0*/  LDSM.16.MT88.4 R140, [R203+0xa800] ;  /* 0x00a80000cb8c783b */ /* 0x000eee0000004200 */
[C---:B--2---:R-:W-:Y:S08]  /*107d0*/  HMMA.16816.F32 R120, R4.reuse, R12, R120 ;  /* 0x0000000c0478723c */ /* 0x044ff00000001878 */
[----:B------:R-:W-:Y:S07]  /*107e0*/  HMMA.16816.F32 R116, R4, R14, R124 ;  /* 0x0000000e0474723c */ /* 0x000fee000000187c */
[----:B------:R-:W-:Y:S01]  /*107f0*/  LOP3.LUT R4, R2, 0xff, RZ, 0xc0, !PT ;  /* 0x000000ff02047812 */ /* 0x000fe200078ec0ff */
[C---:B------:R-:W-:Y:S01]  /*10800*/  HMMA.16816.F32 R224, R8.reuse, R12, R112 ;  /* 0x0000000c08e0723c */ /* 0x040fe20000001870 */
[----:B------:R-:W-:Y:S01]  /*10810*/  SHF.R.U32.HI R7, RZ, 0x10, R2 ;  /* 0x00000010ff077819 */ /* 0x000fe20000011602 */
[----:B------:R-:W-:Y:S01]  /*10820*/  IMAD.MOV.U32 R233, RZ, RZ, R97 ;  /* 0x000000ffffe97224 */ /* 0x000fe200078e0061 */
[----:B------:R-:W-:Y:S01]  /*10830*/  LOP3.LUT R6, R0, 0xff, RZ, 0xc0, !PT ;  /* 0x000000ff00067812 */ /* 0x000fe200078ec0ff */
[----:B------:R-:W-:Y:S04]  /*10840*/  LDSM.16.MT88.4 R112, [R206+0xb800] ;  /* 0x00b80000ce70783b */ /* 0x000fe80000004200 */
[----:B------:R-:W-:Y:S01]  /*10850*/  HMMA.16816.F32 R12, R8, R14, R248 ;  /* 0x0000000e080c723c */ /* 0x000fe200000018f8 */
[----:B------:R-:W-:-:S06]  /*10860*/  SHF.R.U32.HI R5, RZ, 0x18, R0 ;  /* 0x00000018ff057819 */ /* 0x000fcc0000011600 */
[----:B------:R-:W-:Y:S02]  /*10870*/  SHF.R.U32.HI R8, RZ, 0x18, R2 ;  /* 0x00000018ff087819 */ /* 0x000fe40000011602 */
[----:B------:R-:W-:Y:S02]  /*10880*/  PRMT R9, R4, 0x5410, R3 ;  /* 0x0000541004097816 */ /* 0x000fe40000000003 */
[----:B------:R-:W-:Y:S02]  /*10890*/  LOP3.LUT R2, R0, 0xffff, RZ, 0xc0, !PT ;  /* 0x0000ffff00027812 */ /* 0x000fe400078ec0ff */
[----:B------:R-:W-:Y:S02]  /*108a0*/  SHF.R.U32.HI R3, RZ, 0x10, R0 ;  /* 0x00000010ff037819 */ /* 0x000fe40000011600 */
[----:B------:R-:W-:Y:S02]  /*108b0*/  SHF.R.U32.HI R0, RZ, 0x8, R2 ;  /* 0x00000008ff007819 */ /* 0x000fe40000011602 */
[----:B------:R-:W-:-:S04]  /*108c0*/  LOP3.LUT R2, R3, 0xff, RZ, 0xc0, !PT ;  /* 0x000000ff03027812 */ /* 0x000fc800078ec0ff */
[----:B------:R-:W-:Y:S02]  /*108d0*/  PRMT R2, R2, 0x5410, R5 ;  /* 0x0000541002027816 */ /* 0x000fe40000000005 */
[----:B------:R-:W-:Y:S01]  /*108e0*/  PRMT R0, R6, 0x5410, R0 ;  /* 0x0000541006007816 */ /* 0x000fe20000000000 */
[--C-:B------:R-:W-:Y:S02]  /*108f0*/  HSET2.LE.AND R3, R9, R21.reuse, PT ;  /* 0x0000001509037233 */ /* 0x100fe40003803000 */
[--C-:B------:R-:W-:Y:S02]  /*10900*/  HSET2.LE.AND R2, R2, R21.reuse, PT ;  /* 0x0000001502027233 */ /* 0x100fe40003803000 */
[----:B------:R-:W-:Y:S01]  /*10910*/  HSET2.LE.AND R0, R0, R21, PT ;  /* 0x0000001500007233 */ /* 0x000fe20003803000 */
[----:B------:R-:W-:Y:S02]  /*10920*/  LOP3.LUT R126, R3, R49, RZ, 0xc0, !PT ;  /* 0x00000031037e7212 */ /* 0x000fe400078ec0ff */
[----:B------:R-:W-:-:S02]  /*10930*/  LOP3.LUT R125, R2, R51, RZ, 0xc0, !PT ;  /* 0x00000033027d7212 */ /* 0x000fc400078ec0ff */
[----:B------:R-:W2:Y:S01]  /*10940*/  LDSM.16.MT88.4 R48, [R206+0xa800] ;  /* 0x00a80000ce30783b */ /* 0x000ea20000004200 */
[----:B------:R-:W-:-:S03]  /*10950*/  LOP3.LUT R124, R0, R64, RZ, 0xc0, !PT ;  /* 0x00000040007c7212 */ /* 0x000fc600078ec0ff */
[----:B------:R-:W4:Y:S01]  /*10960*/  LDSM.16.MT88.4 R64, [R205+0xa800] ;  /* 0x00a80000cd40783b */ /* 0x000f220000004200 */
[----:B------:R-:W-:-:S04]  /*10970*/  LOP3.LUT R4, R7, 0xff, RZ, 0xc0, !PT ;  /* 0x000000ff07047812 */ /* 0x000fc800078ec0ff */
[----:B------:R-:W-:-:S05]  /*10980*/  PRMT R4, R4, 0x5410, R8 ;  /* 0x0000541004047816 */ /* 0x000fca0000000008 */
[----:B------:R-:W-:-:S05]  /*10990*/  HSET2.LE.AND R4, R4, R21, PT ;  /* 0x0000001504047233 */ /* 0x000fca0003803000 */
[----:B------:R-:W-:Y:S01]  /*109a0*/  LOP3.LUT R127, R4, R96, RZ, 0xc0, !PT ;  /* 0x00000060047f7212 */ /* 0x000fe200078ec0ff */
[-C--:B------:R-:W-:Y:S01]  /*109b0*/  HMMA.16816.F32 R152, R128, R148.reuse, R152 ;  /* 0x000000948098723c */ /* 0x080fe20000001898 */
[----:B------:R-:W-:Y:S04]  /*109c0*/  LDSM.16.MT88.4 R96, [R203+0xb800] ;  /* 0x00b80000cb60783b */ /* 0x000fe80000004200 */
        /* <DEDUP_REMOVED lines=59> */
[----:B------:R-:W-:-:S07]  /*10d80*/  FADD.FTZ R235, R240, R235 ;  /* 0x000000ebf0eb7221 */ /* 0x000fce0000010000 */
        /* <DEDUP_REMOVED lines=85> */
[C---:B----4-:R-:W-:Y:S01]  /*112e0*/  HMMA.16816.F32 R220, R16.reuse, R184, R172 ;  /* 0x000000b810dc723c */ /* 0x050fe200000018ac */
[----:B------:R-:W-:Y:S07]  /*112f0*/  LDSM.16.M88.4 R172, [R207] ;  /* 0x00000000cfac783b */ /* 0x000fee0000000200 */
[C---:B------:R-:W-:Y:S08]  /*11300*/  HMMA.16816.F32 R196, R16.reuse, R180, R196 ;  /* 0x000000b410c4723c */ /* 0x040ff000000018c4 */
[----:B------:R-:W-:Y:S01]  /*11310*/  HMMA.16816.F32 R192, R16, R186, R12 ;  /* 0x000000ba10c0723c */ /* 0x000fe2000000180c */
[----:B------:R-:W3:Y:S07]  /*11320*/  LDSM.16.M88.4 R12, [R208] ;  /* 0x00000000d00c783b */ /* 0x000eee0000000200 */
[----:B------:R-:W-:Y:S01]  /*11330*/  IMAD.MOV.U32 R26, RZ, RZ, R220 ;  /* 0x000000ffff1a7224 */ /* 0x000fe200078e00dc */
[----:B-1----:R-:W-:Y:S01]  /*11340*/  HMMA.16816.F32 R224, R4, R176, R224 ;  /* 0x000000b004e0723c */ /* 0x002fe200000018e0 */
[----:B------:R-:W-:-:S02]  /*11350*/  IMAD.MOV.U32 R3, RZ, RZ, R221 ;  /* 0x000000ffff037224 */ /* 0x000fc400078e00dd */
[----:B------:R-:W-:Y:S02]  /*11360*/  IMAD.MOV.U32 R2, RZ, RZ, R222 ;  /* 0x000000ffff027224 */ /* 0x000fe400078e00de */
[----:B------:R-:W-:-:S03]  /*11370*/  IMAD.MOV.U32 R0, RZ, RZ, R223 ;  /* 0x000000ffff007224 */ /* 0x000fc600078e00df */
[----:B------:R-:W-:Y:S01]  /*11380*/  HMMA.16816.F32 R220, R16, R182, R188 ;  /* 0x000000b610dc723c */ /* 0x000fe200000018bc */
[----:B------:R-:W-:Y:S07]  /*11390*/  LDSM.16.M88.4 R180, [R207+0x800] ;  /* 0x00080000cfb4783b */ /* 0x000fee0000000200 */
[C---:B--2---:R-:W-:Y:S08]  /*113a0*/  HMMA.16816.F32 R188, R4.reuse, R20, R248 ;  /* 0x0000001404bc723c */ /* 0x044ff000000018f8 */
[C---:B------:R-:W-:Y:S08]  /*113b0*/  HMMA.16816.F32 R216, R4.reuse, R22, R216 ;  /* 0x0000001604d8723c */ /* 0x040ff000000018d8 */
[----:B------:R-:W-:Y:S01]  /*113c0*/  HMMA.16816.F32 R184, R4, R178, R228 ;  /* 0x000000b204b8723c */ /* 0x000fe200000018e4 */
[----:B------:R-:W1:Y:S06]  /*113d0*/  LDSM.16.M88.4 R4, [R208+0x2000] ;  /* 0x00200000d004783b */ /* 0x000e6c0000000200 */
[----:B------:R-:W-:Y:S01]  /*113e0*/  IMAD.MOV.U32 R228, RZ, RZ, R26 ;  /* 0x000000ffffe47224 */ /* 0x000fe200078e001a */
[----:B------:R-:W-:Y:S01]  /*113f0*/  HMMA.16816.F32 R16, R8, R20, R196 ;  /* 0x000000140810723c */ /* 0x000fe200000018c4 */
[----:B------:R-:W-:-:S02]  /*11400*/  IMAD.MOV.U32 R229, RZ, RZ, R3 ;  /* 0x000000ffffe57224 */ /* 0x000fc400078e0003 */
[----:B------:R-:W-:Y:S02]  /*11410*/  IMAD.MOV.U32 R230, RZ, RZ, R2 ;  /* 0x000000ffffe67224 */ /* 0x000fe400078e0002 */
[----:B------:R-:W-:Y:S02]  /*11420*/  IMAD.MOV.U32 R231, RZ, RZ, R0 ;  /* 0x000000ffffe77224 */ /* 0x000fe400078e0000 */
[----:B------:R-:W-:Y:S01]  /*11430*/  IMAD.U32 R0, RZ, RZ, UR31 ;  /* 0x0000001fff007e24 */ /* 0x000fe2000f8e00ff */
[----:B------:R-:W-:Y:S01]  /*11440*/  HMMA.16816.F32 R248, R8, R22, R220 ;  /* 0x0000001608f8723c */ /* 0x000fe200000018dc */
[----:B------:R-:W-:Y:S02]  /*11450*/  LDSM.16.M88.4 R20, [R200+0x9800] ;  /* 0x00980000c814783b */ /* 0x000fe40000000200 */
[----:B------:R-:W-:-:S05]  /*11460*/  IMAD R0, R0, 0x20, R233 ;  /* 0x0000002000007824 */ /* 0x000fca00078e02e9 */
[C---:B------:R-:W-:Y:S01]  /*11470*/  HMMA.16816.F32 R228, R8.reuse, R176, R228 ;  /* 0x000000b008e4723c */ /* 0x040fe200000018e4 */
[C---:B------:R-:W-:Y:S02]  /*11480*/  IADD3 R2, R0.reuse, 0x1, RZ ;  /* 0x0000000100027810 */ /* 0x040fe40007ffe0ff */
[----:B------:R-:W-:Y:S02]  /*11490*/  IADD3 R3, R0, 0x8, RZ ;  /* 0x0000000800037810 */ /* 0x000fe40007ffe0ff */
[C---:B------:R-:W-:Y:S02]  /*114a0*/  ISETP.GE.AND P4, PT, R2.reuse, R136, PT ;  /* 0x000000880200720c */ /* 0x040fe40003f86270 */
[C---:B------:R-:W-:Y:S01]  /*114b0*/  ISETP.GE.AND P1, PT, R2.reuse, R137, PT ;  /* 0x000000890200720c */ /* 0x040fe20003f26270 */
[----:B------:R-:W-:Y:S01]  /*114c0*/  HMMA.16816.F32 R192, R8, R178, R192 ;  /* 0x000000b208c0723c */ /* 0x000fe200000018c0 */
[----:B------:R-:W-:Y:S01]  /*114d0*/  LDSM.16.M88.4 R8, [R202+0x4000] ;  /* 0x00400000ca08783b */ /* 0x000fe20000000200 */
[----:B------:R-:W-:-:S02]  /*114e0*/  ISETP.GE.AND P0, PT, R2, R139, PT ;  /* 0x0000008b0200720c */ /* 0x000fc40003f06270 */
[----:B------:R-:W-:Y:S02]  /*114f0*/  ISETP.GE.AND P6, PT, R2, R138, PT ;  /* 0x0000008a0200720c */ /* 0x000fe40003fc6270 */
[----:B------:R-:W-:Y:S02]  /*11500*/  ISETP.GE.AND P5, PT, R3, R136, PT ;  /* 0x000000880300720c */ /* 0x000fe40003fa6270 */
        /* <DEDUP_REMOVED lines=37> */
[----:B------:R-:W2:Y:S11]  /*11760*/  LDSM.16.M88.4 R16, [R207+0x1000] ;  /* 0x00100000cf10783b */ /* 0x000eb60000000200 */
        /* <DEDUP_REMOVED lines=9> */
[----:B------:R-:W-:Y:S11]  /*11800*/  HMMA.16816.F32 R184, R8, R176, R224 ;  /* 0x000000b008b8723c */ /* 0x000ff600000018e0 */
[----:B------:R-:W-:Y:S05]  /*11810*/  @!UPT UIADD3 URZ, URZ, URZ, URZ ;  /* 0x0000003f3f3ff290 */ /* 0x000fea000fffe03f */
[----:B--2---:R-:W-:Y:S08]  /*11820*/  HMMA.16816.F32 R20, R12, R18, R20 ;  /* 0x000000120c14723c */ /* 0x004ff00000001814 */
        /* <DEDUP_REMOVED lines=18> */
[----:B------:R-:W1:Y:S01]  /*11950*/  I2F R5, R2 ;  /* 0x0000000200057306 */ /* 0x000e620000201400 */
[----:B------:R-:W-:Y:S01]  /*11960*/  BAR.SYNC.DEFER_BLOCKING 0x0 ;  /* 0x0000000000007b1d */ /* 0x000fe20000010000 */
[C---:B------:R-:W-:Y:S01]  /*11970*/  ISETP.GE.AND P4, PT, R3.reuse, R137, PT ;  /* 0x000000890300720c */ /* 0x040fe20003f86270 */
[----:B------:R-:W-:Y:S01]  /*11980*/  FFMA.FTZ R7, R6, UR26, R22 ;  /* 0x0000001a06077c23 */ /* 0x000fe20008010016 */
[----:B------:R-:W-:-:S02]  /*11990*/  ISETP.GE.AND P1, PT, R3, R139, PT ;  /* 0x0000008b0300720c */ /* 0x000fc40003f26270 */
[----:B------:R-:W-:Y:S01]  /*119a0*/  ISETP.GE.AND P0, PT, R3, R138, PT ;  /* 0x0000008a0300720c */ /* 0x000fe20003f06270 */
[----:B------:R-:W-:Y:S01]  /*119b0*/  FFMA.FTZ R3, R6, UR26, R20 ;  /* 0x0000001a06037c23 */ /* 0x000fe20008010014 */
[----:B------:R-:W-:Y:S02]  /*119c0*/  IADD3 R4, R0, 0x10, RZ ;  /* 0x0000001000047810 */ /* 0x000fe40007ffe0ff */
[----:B------:R-:W-:Y:S02]  /*119d0*/  FSEL R181, R9, -INF , !P6 ;  /* 0xff80000009b57808 */ /* 0x000fe40007000000 */
[----:B------:R-:W-:Y:S02]  /*119e0*/  FSEL R185, R3, -INF , !P5 ;  /* 0xff80000003b97808 */ /* 0x000fe40006800000 */
[----:B------:R-:W-:Y:S02]  /*119f0*/  FSEL R178, R7, -INF , !P4 ;  /* 0xff80000007b27808 */ /* 0x000fe40006000000 */
[----:B------:R-:W-:Y:S01]  /*11a00*/  FSEL R182, R8, -INF , !P1 ;  /* 0xff80000008b67808 */ /* 0x000fe20004800000 */
[C---:B-1----:R-:W-:Y:S01]  /*11a10*/  FFMA.FTZ R7, R5.reuse, UR26, R21 ;  /* 0x0000001a05077c23 */ /* 0x042fe20008010015 */
[C---:B------:R-:W-:Y:S01]  /*11a20*/  ISETP.GE.AND P6, PT, R2.reuse, R136, PT ;  /* 0x000000880200720c */ /* 0x040fe20003fc6270 */
[----:B------:R-:W-:Y:S01]  /*11a30*/  FFMA.FTZ R8, R5, UR26, R23 ;  /* 0x0000001a05087c23 */ /* 0x000fe20008010017 */
[----:B------:R-:W-:-:S02]  /*11a40*/  ISETP.GE.AND P5, PT, R2, R137, PT ;  /* 0x000000890200720c */ /* 0x000fc40003fa6270 */
[C---:B------:R-:W-:Y:S02]  /*11a50*/  ISETP.GE.AND P4, PT, R2.reuse, R139, PT ;  /* 0x0000008b0200720c */ /* 0x040fe40003f86270 */
[----:B------:R-:W-:Y:S01]  /*11a60*/  ISETP.GE.AND P1, PT, R2, R138, PT ;  /* 0x0000008a0200720c */ /* 0x000fe20003f26270 */
[----:B------:R-:W-:Y:S01]  /*11a70*/  FFMA.FTZ R2, R6, UR26, R198 ;  /* 0x0000001a06027c23 */ /* 0x000fe200080100c6 */
[----:B------:R-:W-:Y:S01]  /*11a80*/  IADD3 R3, R0, 0x11, RZ ;  /* 0x0000001100037810 */ /* 0x000fe20007ffe0ff */
[----:B------:R-:W1:Y:S01]  /*11a90*/  I2F R6, R4 ;  /* 0x0000000400067306 */ /* 0x000e620000201400 */
        /* <DEDUP_REMOVED lines=121> */
.L_x_1267:
[----:B------:R-:W-:Y:S05]  /*12230*/  BSYNC B0 ;  /* 0x0000000000007941 */ /* 0x000fea0003800000 */
.L_x_1266:
[----:B------:R-:W0:Y:S02]  /*12240*/  LDGDEPBAR ;  /* 0x00000000000079af */ /* 0x000e240000000000 */
.L_x_1265:
[----:B------:R-:W2:Y:S04]  /*12250*/  LDL.64 R222, [R1+0x10] ;  /* 0x0000100001de7983 */ /* 0x000ea80000100a00 */
[----:B------:R-:W3:Y:S01]  /*12260*/  LDL.64 R224, [R1+0xf8] ;  /* 0x0000f80001e07983 */ /* 0x000ee20000100a00 */
[----:B------:R-:W-:Y:S01]  /*12270*/  FMNMX.FTZ R0, R134, R12, !PT ;  /* 0x0000000c86007209 */ /* 0x000fe20007810000 */
[----:B------:R-:W-:Y:S01]  /*12280*/  ULOP3.LUT UR4, UR31, UR33, URZ, 0x3c, !UPT ;  /* 0x000000211f047292 */ /* 0x000fe2000f8e3c3f */
[----:B------:R-:W-:Y:S01]  /*12290*/  FMNMX.FTZ R3, R133, R13, !PT ;  /* 0x0000000d85037209 */ /* 0x000fe20007810000 */
[----:B------:R-:W-:Y:S01]  /*122a0*/  STL [R1+0x140], R201 ;  /* 0x000140c901007387 */ /* 0x000fe20000100800 */
[----:B------:R-:W-:-:S03]  /*122b0*/  FMNMX.FTZ R0, R180, R0, !PT ;  /* 0x00000000b4007209 */ /* 0x000fc60007810000 */
[----:B------:R-:W-:Y:S01]  /*122c0*/  STL [R1+0x13c], R203 ;  /* 0x00013ccb01007387 */ /* 0x000fe20000100800 */
[----:B------:R-:W-:-:S03]  /*122d0*/  FMNMX.FTZ R0, R178, R0, !PT ;  /* 0x00000000b2007209 */ /* 0x000fc60007810000 */
        /* <DEDUP_REMOVED lines=10> */
[----:B-1----:R-:W-:-:S02]  /*12380*/  FMNMX.FTZ R4, R19, R2, !PT ;  /* 0x0000000213047209 */ /* 0x002fc40007810000 */
[----:B------:R-:W-:Y:S01]  /*12390*/  FMNMX.FTZ R2, R174, R0, !PT ;  /* 0x00000000ae027209 */ /* 0x000fe20007810000 */
[----:B------:R-:W-:Y:S01]  /*123a0*/  STL [R1+0x128], R210 ;  /* 0x000128d201007387 */ /* 0x000fe20000100800 */
[----:B------:R-:W-:Y:S02]  /*123b0*/  FMNMX.FTZ R0, R14, R4, !PT ;  /* 0x000000040e007209 */ /* 0x000fe40007810000 */
[----:B------:R-:W-:Y:S01]  /*123c0*/  FMNMX.FTZ R4, R184, R3, !PT ;  /* 0x00000003b8047209 */ /* 0x000fe20007810000 */
[----:B------:R-:W-:Y:S01]  /*123d0*/  STL [R1+0x124], R209 ;  /* 0x000124d101007387 */ /* 0x000fe20000100800 */
[----:B------:R-:W-:Y:S02]  /*123e0*/  FMNMX.FTZ R3, R135, R15, !PT ;  /* 0x0000000f87037209 */ /* 0x000fe40007810000 */
[----:B------:R-:W-:Y:S01]  /*123f0*/  FMNMX.FTZ R2, R29, R2, !PT ;  /* 0x000000021d027209 */ /* 0x000fe20007810000 */
[----:B------:R-:W1:Y:S01]  /*12400*/  SHFL.BFLY PT, R10, R0, 0x2, 0x1f ;  /* 0x0c401f00000a7f89 */ /* 0x000e6200000e0000 */
        /* <DEDUP_REMOVED lines=20> */
[----:B------:R-:W4:Y:S01]  /*12550*/  SHFL.BFLY PT, R189, R2, 0x2, 0x1f ;  /* 0x0c401f0002bd7f89 */ /* 0x000f2200000e0000 */
[----:B-1----:R-:W-:Y:S02]  /*12560*/  FMNMX.FTZ R3, R0, R10, !PT ;  /* 0x0000000a00037209 */ /* 0x002fe40007810000 */
[----:B------:R-:W-:Y:S01]  /*12570*/  FMNMX.FTZ R0, R16, R4, !PT ;  /* 0x0000000410007209 */ /* 0x000fe20007810000 */
[----:B------:R-:W-:Y:S01]  /*12580*/  STL [R1+0x108], R138 ;  /* 0x0001088a01007387 */ /* 0x000fe20000100800 */
[----:B------:R-:W-:-:S03]  /*12590*/  FMNMX.FTZ R4, R18, R5, !PT ;  /* 0x0000000512047209 */ /* 0x000fc60007810000 */
[----:B------:R-:W1:Y:S04]  /*125a0*/  SHFL.BFLY PT, R187, R3, 0x1, 0x1f ;  /* 0x0c201f0003bb7f89 */ /* 0x000e6800000e0000 */
[----:B------:R-:W1:Y:S04]  /*125b0*/  SHFL.BFLY PT, R188, R4, 0x2, 0x1f ;  /* 0x0c401f0004bc7f89 */ /* 0x000e6800000e0000 */
[----:B------:R-:W1:Y:S04]  /*125c0*/  SHFL.BFLY PT, R10, R0, 0x2, 0x1f ;  /* 0x0c401f00000a7f89 */ /* 0x000e6800000e0000 */
[----:B------:R-:W-:Y:S01]  /*125d0*/  STL [R1+0x104], R137 ;  /* 0x0001048901007387 */ /* 0x000fe20000100800 */
[----:B----4-:R-:W-:-:S03]  /*125e0*/  FMNMX.FTZ R5, R2, R189, !PT ;  /* 0x000000bd02057209 */ /* 0x010fc60007810000 */
[----:B------:R-:W-:Y:S04]  /*125f0*/  STL [R1+0x100], R136 ;  /* 0x0001008801007387 */ /* 0x000fe80000100800 */
[----:B------:R-:W4:Y:S01]  /*12600*/  SHFL.BFLY PT, R189, R5, 0x1, 0x1f ;  /* 0x0c201f0005bd7f89 */ /* 0x000f2200000e0000 */
[----:B-1----:R-:W-:Y:S02]  /*12610*/  FMNMX.FTZ R233, R3, R187, !PT ;  /* 0x000000bb03e97209 */ /* 0x002fe40007810000 */
[----:B------:R-:W-:Y:S02]  /*12620*/  FMNMX.FTZ R3, R4, R188, !PT ;  /* 0x000000bc04037209 */ /* 0x000fe40007810000 */
[C---:B------:R-:W-:Y:S02]  /*12630*/  FSETP.NEU.FTZ.AND P1, PT, R233.reuse, -INF , PT ;  /* 0xff800000e900780b */ /* 0x040fe40003f3d000 */
[----:B------:R-:W-:Y:S01]  /*12640*/  FMNMX.FTZ R2, R0, R10, !PT ;  /* 0x0000000a00027209 */ /* 0x000fe20007810000 */
[----:B------:R-:W-:Y:S01]  /*12650*/  FMUL.FTZ R0, R233, c[0x0][0x23c] ;  /* 0x00008f00e9007a20 */ /* 0x000fe20000410000 */
[----:B------:R-:W1:Y:S04]  /*12660*/  SHFL.BFLY PT, R10, R3, 0x1, 0x1f ;  /* 0x0c201f00030a7f89 */ /* 0x000e6800000e0000 */
[----:B------:R-:W1:Y:S01]  /*12670*/  SHFL.BFLY PT, R4, R2, 0x1, 0x1f ;  /* 0x0c201f0002047f89 */ /* 0x000e6200000e0000 */
[----:B------:R-:W-:-:S05]  /*12680*/  FSEL R0, R0, RZ, P1 ;  /* 0x000000ff00007208 */ /* 0x000fca0000800000 */
[--C-:B------:R-:W-:Y:S01]  /*12690*/  FFMA.FTZ R187, R12, c[0x0][0x23c], -R0.reuse ;  /* 0x00008f000cbb7a23 */ /* 0x100fe20000010800 */
[----:B----4-:R-:W-:Y:S01]  /*126a0*/  FMNMX.FTZ R234, R5, R189, !PT ;  /* 0x000000bd05ea7209 */ /* 0x010fe20007810000 */
[--C-:B------:R-:W-:Y:S02]  /*126b0*/  FFMA.FTZ R180, R180, c[0x0][0x23c], -R0.reuse ;  /* 0x00008f00b4b47a23 */ /* 0x100fe40000010800 */
[--C-:B------:R-:W-:Y:S01]  /*126c0*/  FFMA.FTZ R178, R178, c[0x0][0x23c], -R0.reuse ;  /* 0x00008f00b2b27a23 */ /* 0x100fe20000010800 */
[----:B------:R-:W-:Y:S01]  /*126d0*/  FSETP.NEU.FTZ.AND P5, PT, R234, -INF , PT ;  /* 0xff800000ea00780b */ /* 0x000fe20003fbd000 */
[--C-:B------:R-:W-:Y:S02]  /*126e0*/  FFMA.FTZ R188, R176, c[0x0][0x23c], -R0.reuse ;  /* 0x00008f00b0bc7a23 */ /* 0x100fe40000010800 */
[--C-:B------:R-:W-:Y:S02]  /*126f0*/  FFMA.FTZ R190, R27, c[0x0][0x23c], -R0.reuse ;  /* 0x00008f001bbe7a23 */ /* 0x100fe40000010800 */
[----:B------:R-:W-:-:S02]  /*12700*/  FFMA.FTZ R191, R21, c[0x0][0x23c], -R0 ;  /* 0x00008f0015bf7a23 */ /* 0x000fc40000010800 */
[--C-:B------:R-:W-:Y:S02]  /*12710*/  FFMA.FTZ R194, R19, c[0x0][0x23c], -R0.reuse ;  /* 0x00008f0013c27a23 */ /* 0x100fe40000010800 */
[----:B------:R-:W-:Y:S01]  /*12720*/  FFMA.FTZ R195, R14, c[0x0][0x23c], -R0 ;  /* 0x00008f000ec37a23 */ /* 0x000fe20000010800 */
[----:B-1----:R-:W-:Y:S01]  /*12730*/  FMNMX.FTZ R214, R3, R10, !PT ;  /* 0x0000000a03d67209 */ /* 0x002fe20007810000 */
[C---:B------:R-:W-:Y:S01]  /*12740*/  FMUL.FTZ R0, R234.reuse, c[0x0][0x23c] ;  /* 0x00008f00ea007a20 */ /* 0x040fe20000410000 */
[----:B------:R-:W-:Y:S02]  /*12750*/  FSEL R3, R234, RZ, P5 ;  /* 0x000000ffea037208 */ /* 0x000fe40002800000 */
[----:B------:R-:W-:Y:S02]  /*12760*/  FMNMX.FTZ R232, R2, R4, !PT ;  /* 0x0000000402e87209 */ /* 0x000fe40007810000 */
[----:B------:R-:W-:Y:S01]  /*12770*/  FSEL R2, R0, RZ, P5 ;  /* 0x000000ff00027208 */ /* 0x000fe20002800000 */
[----:B------:R-:W-:Y:S01]  /*12780*/  FADD.FTZ R3, R132, -R3 ;  /* 0x8000000384037221 */ /* 0x000fe20000010000 */
[C---:B------:R-:W-:Y:S01]  /*12790*/  FSETP.NEU.FTZ.AND P4, PT, R232.reuse, -INF , PT ;  /* 0xff800000e800780b */ /* 0x040fe20003f9d000 */
[----:B------:R-:W-:Y:S01]  /*127a0*/  FMUL.FTZ R0, R232, c[0x0][0x23c] ;  /* 0x00008f00e8007a20 */ /* 0x000fe20000410000 */
[----:B------:R-:W-:Y:S01]  /*127b0*/  FSETP.NEU.FTZ.AND P5, PT, R214, -INF , PT ;  /* 0xff800000d600780b */ /* 0x000fe20003fbd000 */
[----:B------:R-:W-:-:S02]  /*127c0*/  FFMA.FTZ R11, R11, c[0x0][0x23c], -R2 ;  /* 0x00008f000b0b7a23 */ /* 0x000fc40000010802 */
[----:B------:R-:W-:Y:S01]  /*127d0*/  FMUL.FTZ R3, R3, c[0x0][0x23c] ;  /* 0x00008f0003037a20 */ /* 0x000fe20000410000 */
[----:B------:R-:W-:Y:S01]  /*127e0*/  FSEL R0, R0, RZ, P4 ;  /* 0x000000ff00007208 */ /* 0x000fe20002000000 */
[--C-:B------:R-:W-:Y:S02]  /*127f0*/  FFMA.FTZ R181, R181, c[0x0][0x23c], -R2.reuse ;  /* 0x00008f00b5b57a23 */ /* 0x100fe40000010802 */
[----:B------:R-:W-:Y:S01]  /*12800*/  MUFU.EX2 R11, R11 ;  /* 0x0000000b000b7308 */ /* 0x000fe20000000800 */
[----:B------:R-:W-:Y:S02]  /*12810*/  FFMA.FTZ R179, R179, c[0x0][0x23c], -R2 ;  /* 0x00008f00b3b37a23 */ /* 0x000fe40000010802 */
[--C-:B------:R-:W-:Y:S02]  /*12820*/  FFMA.FTZ R176, R13, c[0x0][0x23c], -R0.reuse ;  /* 0x00008f000db07a23 */ /* 0x100fe40000010800 */
[--C-:B------:R-:W-:Y:S02]  /*12830*/  FFMA.FTZ R192, R184, c[0x0][0x23c], -R0.reuse ;  /* 0x00008f00b8c07a23 */ /* 0x100fe40000010800 */
[--C-:B------:R-:W-:Y:S01]  /*12840*/  FFMA.FTZ R197, R182, c[0x0][0x23c], -R0.reuse ;  /* 0x00008f00b6c57a23 */ /* 0x100fe20000010800 */
[----:B------:R-:W1:Y:S01]  /*12850*/  MUFU.EX2 R4, R3 ;  /* 0x0000000300047308 */ /* 0x000e620000000800 */
[----:B------:R-:W-:-:S02]  /*12860*/  FFMA.FTZ R198, R177, c[0x0][0x23c], -R0 ;  /* 0x00008f00b1c67a23 */ /* 0x000fc40000010800 */
[--C-:B------:R-:W-:Y:S02]  /*12870*/  FFMA.FTZ R215, R173, c[0x0][0x23c], -R0.reuse ;  /* 0x00008f00add77a23 */ /* 0x100fe40000010800 */
[--C-:B------:R-:W-:Y:S02]  /*12880*/  FFMA.FTZ R216, R23, c[0x0][0x23c], -R0.reuse ;  /* 0x00008f0017d87a23 */ /* 0x100fe40000010800 */
[--C-:B------:R-:W-:Y:S01]  /*12890*/  FFMA.FTZ R219, R22, c[0x0][0x23c], -R0.reuse ;  /* 0x00008f0016db7a23 */ /* 0x100fe20000010800 */
[----:B------:R-:W4:Y:S01]  /*128a0*/  MUFU.EX2 R181, R181 ;  /* 0x000000b500b57308 */ /* 0x000f220000000800 */
[----:B------:R-:W-:Y:S02]  /*128b0*/  FFMA.FTZ R220, R16, c[0x0][0x23c], -R0 ;  /* 0x00008f0010dc7a23 */ /* 0x000fe40000010800 */
[----:B------:R-:W-:Y:S02]  /*128c0*/  FFMA.FTZ R174, R174, c[0x0][0x23c], -R2 ;  /* 0x00008f00aeae7a23 */ /* 0x000fe40000010802 */
[----:B------:R-:W-:-:S02]  /*128d0*/  FMUL.FTZ R0, R214, c[0x0][0x23c] ;  /* 0x00008f00d6007a20 */ /* 0x000fc40000410000 */
[--C-:B------:R-:W-:Y:S01]  /*128e0*/  FFMA.FTZ R199, R29, c[0x0][0x23c], -R2.reuse ;  /* 0x00008f001dc77a23 */ /* 0x100fe20000010802 */
[----:B------:R-:W-:Y:S01]  /*128f0*/  MUFU.EX2 R179, R179 ;  /* 0x000000b300b37308 */ /* 0x000fe20000000800 */
[--C-:B------:R-:W-:Y:S01]  /*12900*/  FFMA.FTZ R213, R26, c[0x0][0x23c], -R2.reuse ;  /* 0x00008f001ad57a23 */ /* 0x100fe20000010802 */
[----:B------:R-:W-:Y:S01]  /*12910*/  FSEL R0, R0, RZ, P5 ;  /* 0x000000ff00007208 */ /* 0x000fe20002800000 */
[--C-:B------:R-:W-:Y:S02]  /*12920*/  FFMA.FTZ R217, R20, c[0x0][0x23c], -R2.reuse ;  /* 0x00008f0014d97a23 */ /* 0x100fe40000010802 */
[----:B------:R-:W-:Y:S02]  /*12930*/  FFMA.FTZ R218, R17, c[0x0][0x23c], -R2 ;  /* 0x00008f0011da7a23 */ /* 0x000fe40000010802 */
[----:B-1----:R-:W-:Y:S01]  /*12940*/  FFMA.FTZ R244, R244, R4, R11 ;  /* 0x00000004f4f47223 */ /* 0x002fe2000001000b */
[----:B------:R-:W1:Y:S01]  /*12950*/  MUFU.EX2 R2, R174 ;  /* 0x000000ae00027308 */ /* 0x000e620000000800 */
[--C-:B------:R-:W-:Y:S01]  /*12960*/  FFMA.FTZ R5, R15, c[0x0][0x23c], -R0.reuse ;  /* 0x00008f000f057a23 */ /* 0x100fe20000010800 */
[----:B----4-:R-:W-:Y:S01]  /*12970*/  F2FP.PACK_AB R193, R181, R11 ;  /* 0x0000000bb5c1723e */ /* 0x010fe200000000ff */
[----:B------:R-:W-:-:S02]  /*12980*/  FFMA.FTZ R186, R186, c[0x0][0x23c], -R0 ;  /* 0x00008f00baba7a23 */ /* 0x000fc40000010800 */
[--C-:B------:R-:W-:Y:S02]  /*12990*/  FFMA.FTZ R173, R185, c[0x0][0x23c], -R0.reuse ;  /* 0x00008f00b9ad7a23 */ /* 0x100fe40000010800 */
[--C-:B------:R-:W-:Y:S01]  /*129a0*/  FFMA.FTZ R175, R175, c[0x0][0x23c], -R0.reuse ;  /* 0x00008f00afaf7a23 */ /* 0x100fe20000010800 */
[----:B------:R-:W-:Y:S01]  /*129b0*/  MUFU.EX2 R5, R5 ;  /* 0x0000000500057308 */ /* 0x000fe20000000800 */
[--C-:B------:R-:W-:Y:S02]  /*129c0*/  FFMA.FTZ R172, R172, c[0x0][0x23c], -R0.reuse ;  /* 0x00008f00acac7a23 */ /* 0x100fe40000010800 */
[--C-:B------:R-:W-:Y:S02]  /*129d0*/  FFMA.FTZ R177, R28, c[0x0][0x23c], -R0.reuse ;  /* 0x00008f001cb17a23 */ /* 0x100fe40000010800 */
[--C-:B------:R-:W-:Y:S02]  /*129e0*/  FFMA.FTZ R189, R18, c[0x0][0x23c], -R0.reuse ;  /* 0x00008f0012bd7a23 */ /* 0x100fe40000010800 */
[----:B------:R-:W-:Y:S01]  /*129f0*/  FMUL.FTZ R170, R170, R4 ;  /* 0x00000004aaaa7220 */ /* 0x000fe20000410000 */
[----:B-1----:R-:W-:Y:S01]  /*12a00*/  F2FP.PACK_AB R196, R2, R179 ;  /* 0x000000b302c4723e */ /* 0x002fe200000000ff */
[----:B------:R-:W-:Y:S01]  /*12a10*/  FFMA.FTZ R174, R183, c[0x0][0x23c], -R0 ;  /* 0x00008f00b7ae7a23 */ /* 0x000fe20000010800 */
[----:B------:R-:W-:Y:S01]  /*12a20*/  MUFU.EX2 R14, R186 ;  /* 0x000000ba000e7308 */ /* 0x000fe20000000800 */
[----:B------:R-:W-:-:S02]  /*12a30*/  FADD.FTZ R0, R181, R244 ;  /* 0x000000f4b5007221 */ /* 0x000fc40000010000 */
[-C--:B------:R-:W-:Y:S02]  /*12a40*/  FMUL.FTZ R171, R171, R4.reuse ;  /* 0x00000004abab7220 */ /* 0x080fe40000410000 */
[----:B------:R-:W-:Y:S02]  /*12a50*/  FADD.FTZ R0, R179, R0 ;  /* 0x00000000b3007221 */ /* 0x000fe40000010000 */
[-C--:B------:R-:W-:Y:S01]  /*12a60*/  FMUL.FTZ R166, R166, R4.reuse ;  /* 0x00000004a6a67220 */ /* 0x080fe20000410000 */
[----:B------:R-:W-:Y:S01]  /*12a70*/  MUFU.EX2 R13, R187 ;  /* 0x000000bb000d7308 */ /* 0x000fe20000000800 */
[----:B------:R-:W-:Y:S01]  /*12a80*/  FADD.FTZ R221, R2, R0 ;  /* 0x0000000002dd7221 */ /* 0x000fe20000010000 */
[----:B------:R-:W-:Y:S01]  /*12a90*/  LOP3.LUT R0, R247, UR4, RZ, 0x3c, !PT ;  /* 0x00000004f7007c12 */ /* 0x000fe2000f8e3cff */
[-C--:B------:R-:W-:Y:S02]  /*12aa0*/  FMUL.FTZ R167, R167, R4.reuse ;  /* 0x00000004a7a77220 */ /* 0x080fe40000410000 */
[----:B------:R-:W-:-:S02]  /*12ab0*/  FMUL.FTZ R162, R162, R4 ;  /* 0x00000004a2a27220 */ /* 0x000fc40000410000 */
[-C--:B------:R-:W-:Y:S02]  /*12ac0*/  FMUL.FTZ R163, R163, R4.reuse ;  /* 0x00000004a3a37220 */ /* 0x080fe40000410000 */
[-C--:B------:R-:W-:Y:S02]  /*12ad0*/  FMUL.FTZ R158, R158, R4.reuse ;  /* 0x000000049e9e7220 */ /* 0x080fe40000410000 */
[----:B------:R-:W-:Y:S02]  /*12ae0*/  FMUL.FTZ R159, R159, R4 ;  /* 0x000000049f9f7220 */ /* 0x000fe40000410000 */
[----:B--2---:R-:W-:Y:S02]  /*12af0*/  IMAD.MOV.U32 R244, RZ, RZ, R222 ;  /* 0x000000fffff47224 */ /* 0x004fe400078e00de */
[----:B------:R-:W-:Y:S02]  /*12b00*/  IMAD.MOV.U32 R245, RZ, RZ, R223 ;  /* 0x000000fffff57224 */ /* 0x000fe400078e00df */
[----:B------:R-:W-:-:S05]  /*12b10*/  IMAD.WIDE.U32 R222, R0, -0x326172a9, RZ ;  /* 0xcd9e8d5700de7825 */ /* 0x000fca00078e00ff */
[----:B---3--:R-:W-:Y:S02]  /*12b20*/  LOP3.LUT R16, R223, UR14, R224, 0x96, !PT ;  /* 0x0000000edf107c12 */ /* 0x008fe4000f8e96e0 */
[----:B------:R-:W-:Y:S01]  /*12b30*/  LOP3.LUT R0, R237, UR13, R222, 0x96, !PT ;  /* 0x0000000ded007c12 */ /* 0x000fe2000f8e96de */
[----:B------:R-:W1:Y:S02]  /*12b40*/  LDC.U8 R224, c[0x0][0x2d8] ;  /* 0x0000b600ffe07b82 */ /* 0x000e640000000000 */
[----:B------:R-:W-:-:S04]  /*12b50*/  IMAD.WIDE.U32 R16, R16, -0x2daee0ad, RZ ;  /* 0xd2511f5310107825 */ /* 0x000fc800078e00ff */
[----:B------:R-:W-:Y:S01]  /*12b60*/  IMAD.WIDE.U32 R182, R0, -0x2daee0ad, RZ ;  /* 0xd2511f5300b67825 */ /* 0x000fe200078e00ff */
[----:B------:R-:W-:Y:S02]  /*12b70*/  LOP3.LUT R2, R17, UR12, R244, 0x96, !PT ;  /* 0x0000000c11027c12 */ /* 0x000fe4000f8e96f4 */
[----:B------:R-:W-:Y:S02]  /*12b80*/  FSEL R0, R214, RZ, P5 ;  /* 0x000000ffd6007208 */ /* 0x000fe40002800000 */
[----:B------:R-:W-:Y:S01]  /*12b90*/  LOP3.LUT R10, R183, UR10, R16, 0x96, !PT ;  /* 0x0000000ab70a7c12 */ /* 0x000fe2000f8e9610 */
[----:B------:R-:W-:-:S04]  /*12ba0*/  IMAD.WIDE.U32 R2, R2, -0x326172a9, RZ ;  /* 0xcd9e8d5702027825 */ /* 0x000fc800078e00ff */
[----:B------:R-:W-:Y:S01]  /*12bb0*/  IMAD.WIDE.U32 R10, R10, -0x326172a9, RZ ;  /* 0xcd9e8d570a0a7825 */ /* 0x000fe200078e00ff */
[----:B------:R-:W-:-:S03]  /*12bc0*/  LOP3.LUT R3, R3, UR11, R236, 0x96, !PT ;  /* 0x0000000b03037c12 */ /* 0x000fc6000f8e96ec */
[----:B------:R-:W-:Y:S01]  /*12bd0*/  FADD.FTZ R0, R135, -R0 ;  /* 0x8000000087007221 */ /* 0x000fe20000010000 */
[----:B------:R-:W-:Y:S01]  /*12be0*/  LOP3.LUT R20, R11, UR9, R2, 0x96, !PT ;  /* 0x000000090b147c12 */ /* 0x000fe2000f8e9602 */
[----:B------:R-:W-:-:S04]  /*12bf0*/  IMAD.WIDE.U32 R2, R3, -0x2daee0ad, RZ ;  /* 0xd2511f5303027825 */ /* 0x000fc800078e00ff */
[----:B------:R-:W-:Y:S01]  /*12c00*/  IMAD.WIDE.U32 R20, R20, -0x2daee0ad, RZ ;  /* 0xd2511f5314147825 */ /* 0x000fe200078e00ff */
[----:B------:R-:W-:-:S03]  /*12c10*/  LOP3.LUT R3, R3, UR8, R182, 0x96, !PT ;  /* 0x0000000803037c12 */ /* 0x000fc6000f8e96b6 */
[----:B------:R-:W-:Y:S01]  /*12c20*/  FMUL.FTZ R0, R0, c[0x0][0x23c] ;  /* 0x00008f0000007a20 */ /* 0x000fe20000410000 */
[----:B------:R-:W-:Y:S01]  /*12c30*/  LOP3.LUT R11, R21, UR6, R2, 0x96, !PT ;  /* 0x00000006150b7c12 */ /* 0x000fe2000f8e9602 */
[----:B------:R-:W-:-:S04]  /*12c40*/  IMAD.WIDE.U32 R2, R3, -0x326172a9, RZ ;  /* 0xcd9e8d5703027825 */ /* 0x000fc800078e00ff */
[----:B------:R-:W2:Y:S01]  /*12c50*/  MUFU.EX2 R0, R0 ;  /* 0x0000000000007308 */ /* 0x000ea20000000800 */
[----:B------:R-:W-:Y:S01]  /*12c60*/  LOP3.LUT R132, R3, UR7, R10, 0x96, !PT ;  /* 0x0000000703847c12 */ /* 0x000fe2000f8e960a */
[----:B------:R-:W-:-:S05]  /*12c70*/  IMAD.WIDE.U32 R10, R11, -0x326172a9, RZ ;  /* 0xcd9e8d570b0a7825 */ /* 0x000fca00078e00ff */
[----:B------:R-:W-:-:S04]  /*12c80*/  LOP3.LUT R2, R11, UR15, R2, 0x96, !PT ;  /* 0x0000000f0b027c12 */ /* 0x000fc8000f8e9602 */
[----:B------:R-:W-:-:S04]  /*12c90*/  LOP3.LUT R3, R2, 0xffff, RZ, 0xc0, !PT ;  /* 0x0000ffff02037812 */ /* 0x000fc800078ec0ff */
[----:B------:R-:W-:Y:S01]  /*12ca0*/  SHF.R.U32.HI R3, RZ, 0x8, R3 ;  /* 0x00000008ff037819 */ /* 0x000fe20000011603 */
[-C--:B--2---:R-:W-:Y:S02]  /*12cb0*/  FFMA.FTZ R235, R235, R0.reuse, R5 ;  /* 0x00000000ebeb7223 */ /* 0x084fe40000010005 */
[-C--:B------:R-:W-:Y:S01]  /*12cc0*/  FMUL.FTZ R139, R96, R0.reuse ;  /* 0x00000000608b7220 */ /* 0x080fe20000410000 */
[----:B------:R-:W-:Y:S01]  /*12cd0*/  LOP3.LUT R3, R3, 0xffff, RZ, 0xc0, !PT ;  /* 0x0000ffff03037812 */ /* 0x000fe200078ec0ff */
[C---:B------:R-:W-:Y:S01]  /*12ce0*/  FADD.FTZ R135, R14.reuse, R235 ;  /* 0x000000eb0e877221 */ /* 0x040fe20000010000 */
[----:B------:R-:W-:Y:S01]  /*12cf0*/  F2FP.PACK_AB R14, R14, R5 ;  /* 0x000000050e0e723e */ /* 0x000fe200000000ff */
[-C--:B------:R-:W-:Y:S01]  /*12d00*/  FMUL.FTZ R152, R152, R0.reuse ;  /* 0x0000000098987220 */ /* 0x080fe20000410000 */
[----:B-1----:R-:W-:Y:S01]  /*12d10*/  ISETP.GE.U32.AND P5, PT, R224, R3, PT ;  /* 0x00000003e000720c */ /* 0x002fe20003fa6070 */
[-C--:B------:R-:W-:Y:S01]  /*12d20*/  FMUL.FTZ R153, R153, R0.reuse ;  /* 0x0000000099997220 */ /* 0x080fe20000410000 */
[----:B------:R-:W-:Y:S01]  /*12d30*/  LOP3.LUT R3, R2, 0xff, RZ, 0xc0, !PT ;  /* 0x000000ff02037812 */ /* 0x000fe200078ec0ff */
[-C--:B------:R-:W-:Y:S01]  /*12d40*/  FMUL.FTZ R228, R148, R0.reuse ;  /* 0x0000000094e47220 */ /* 0x080fe20000410000 */
[----:B------:R-:W-:Y:S01]  /*12d50*/  FSEL R5, R233, RZ, P1 ;  /* 0x000000ffe9057208 */ /* 0x000fe20000800000 */
[-C--:B------:R-:W-:Y:S01]  /*12d60*/  FMUL.FTZ R229, R149, R0.reuse ;  /* 0x0000000095e57220 */ /* 0x080fe20000410000 */
[----:B------:R-:W-:Y:S01]  /*12d70*/  ISETP.GE.U32.AND P6, PT, R224, R3, PT ;  /* 0x00000003e000720c */ /* 0x000fe20003fc6070 */
[-C--:B------:R-:W-:Y:S01]  /*12d80*/  FMUL.FTZ R144, R144, R0.reuse ;  /* 0x0000000090907220 */ /* 0x080fe20000410000 */
[--C-:B------:R-:W-:Y:S01]  /*12d90*/  SHF.R.U32.HI R3, RZ, 0x18, R2.reuse ;  /* 0x00000018ff037819 */ /* 0x100fe20000011602 */
[-C--:B------:R-:W-:Y:S01]  /*12da0*/  FMUL.FTZ R145, R145, R0.reuse ;  /* 0x0000000091917220 */ /* 0x080fe20000410000 */
[----:B------:R-:W-:Y:S01]  /*12db0*/  SHF.R.U32.HI R2, RZ, 0x10, R2 ;  /* 0x00000010ff027819 */ /* 0x000fe20000011602 */
[-C--:B------:R-:W-:Y:S01]  /*12dc0*/  FMUL.FTZ R248, R140, R0.reuse ;  /* 0x000000008cf87220 */ /* 0x080fe20000410000 */
[----:B------:R-:W-:Y:S01]  /*12dd0*/  ISETP.GE.U32.AND P1, PT, R224, R3, PT ;  /* 0x00000003e000720c */ /* 0x000fe20003f26070 */
[----:B------:R-:W-:Y:S01]  /*12de0*/  FADD.FTZ R3, R134, -R5 ;  /* 0x8000000586037221 */ /* 0x000fe20000010000 */
[----:B------:R-:W-:Y:S01]  /*12df0*/  LOP3.LUT R2, R2, 0xff, RZ, 0xc0, !PT ;  /* 0x000000ff02027812 */ /* 0x000fe200078ec0ff */
[----:B------:R-:W1:Y:S01]  /*12e00*/  MUFU.EX2 R134, R180 ;  /* 0x000000b400867308 */ /* 0x000e620000000800 */
[----:B------:R-:W-:-:S02]  /*12e10*/  FMUL.FTZ R249, R141, R0 ;  /* 0x000000008df97220 */ /* 0x000fc40000410000 */
[----:B------:R-:W-:Y:S01]  /*12e20*/  FMUL.FTZ R5, R3, c[0x0][0x23c] ;  /* 0x00008f0003057a20 */ /* 0x000fe20000410000 */
[----:B------:R-:W-:Y:S01]  /*12e30*/  FSEL R3, R232, RZ, P4 ;  /* 0x000000ffe8037208 */ /* 0x000fe20002000000 */
[----:B------:R-:W-:Y:S01]  /*12e40*/  FMUL.FTZ R137, R36, R0 ;  /* 0x0000000024897220 */ /* 0x000fe20000410000 */
[----:B------:R-:W-:Y:S01]  /*12e50*/  ISETP.GE.U32.AND P4, PT, R224, R2, PT ;  /* 0x00000002e000720c */ /* 0x000fe20003f86070 */
[-C--:B------:R-:W-:Y:S01]  /*12e60*/  FMUL.FTZ R136, R37, R0.reuse ;  /* 0x0000000025887220 */ /* 0x080fe20000410000 */
[----:B------:R2:W3:Y:S01]  /*12e70*/  MUFU.EX2 R2, R5 ;  /* 0x0000000500027308 */ /* 0x0004e20000000800 */
[-C--:B------:R-:W-:Y:S02]  /*12e80*/  FMUL.FTZ R227, R48, R0.reuse ;  /* 0x0000000030e37220 */ /* 0x080fe40000410000 */
[-C--:B------:R-:W-:Y:S02]  /*12e90*/  FMUL.FTZ R226, R49, R0.reuse ;  /* 0x0000000031e27220 */ /* 0x080fe40000410000 */
[----:B------:R-:W-:-:S02]  /*12ea0*/  FMUL.FTZ R237, R52, R0 ;  /* 0x0000000034ed7220 */ /* 0x000fc40000410000 */
[-C--:B------:R-:W-:Y:S02]  /*12eb0*/  FMUL.FTZ R200, R53, R0.reuse ;  /* 0x0000000035c87220 */ /* 0x080fe40000410000 */
[-C--:B------:R-:W-:Y:S02]  /*12ec0*/  FMUL.FTZ R211, R64, R0.reuse ;  /* 0x0000000040d37220 */ /* 0x080fe40000410000 */
[-C--:B------:R-:W-:Y:S02]  /*12ed0*/  FMUL.FTZ R210, R65, R0.reuse ;  /* 0x0000000041d27220 */ /* 0x080fe40000410000 */
[-C--:B------:R-:W-:Y:S02]  /*12ee0*/  FMUL.FTZ R252, R68, R0.reuse ;  /* 0x0000000044fc7220 */ /* 0x080fe40000410000 */
[-C--:B------:R-:W-:Y:S01]  /*12ef0*/  FMUL.FTZ R240, R69, R0.reuse ;  /* 0x0000000045f07220 */ /* 0x080fe20000410000 */
[----:B------:R-:W-:Y:S01]  /*12f00*/  @!P6 HADD2 R69, -R14.H0_H0, -RZ.H0_H0 ;  /* 0xa00000ff0e45e230 */ /* 0x000fe20000000900 */
[-C--:B------:R-:W-:Y:S01]  /*12f10*/  FMUL.FTZ R207, R80, R0.reuse ;  /* 0x0000000050cf7220 */ /* 0x080fe20000410000 */
[----:B--2---:R-:W-:Y:S01]  /*12f20*/  LOP3.LUT R5, R10, 0xffff, RZ, 0xc0, !PT ;  /* 0x0000ffff0a057812 */ /* 0x004fe200078ec0ff */
        /* <DEDUP_REMOVED lines=13> */
[-CC-:B---3--:R-:W-:Y:S01]  /*13000*/  FFMA.FTZ R49, R239, R2.reuse, R13.reuse ;  /* 0x00000002ef317223 */ /* 0x188fe2000001000d */
[----:B------:R-:W-:Y:S01]  /*13010*/  PRMT R13, R14, 0x7632, R13 ;  /* 0x000076320e0d7816 */ /* 0x000fe2000000000d */
[----:B------:R-:W-:Y:S01]  /*13020*/  FADD.FTZ R48, R133, -R3 ;  /* 0x8000000385307221 */ /* 0x000fe20000010000 */
[C---:B------:R-:W-:Y:S01]  /*13030*/  PRMT R18, R0.reuse, 0x7610, R18 ;  /* 0x0000761000127816 */ /* 0x040fe20000000012 */
[----:B------:R-:W-:Y:S01]  /*13040*/  FMUL.FTZ R208, R67, R2 ;  /* 0x0000000243d07220 */ /* 0x000fe20000410000 */
[----:B------:R-:W-:Y:S01]  /*13050*/  PRMT R21, R0, 0x7632, R21 ;  /* 0x0000763200157816 */ /* 0x000fe20000000015 */
[----:B------:R-:W-:Y:S01]  /*13060*/  @!P5 HADD2 R68, -R13.H0_H0, -RZ.H0_H0 ;  /* 0xa00000ff0d44d230 */ /* 0x000fe20000000900 */
[----:B------:R-:W-:Y:S01]  /*13070*/  LOP3.LUT R0, R10, 0xff, RZ, 0xc0, !PT ;  /* 0x000000ff0a007812 */ /* 0x000fe200078ec0ff */
[----:B------:R-:W-:Y:S01]  /*13080*/  @!P4 HADD2 R65, -R18.H0_H0, -RZ.H0_H0 ;  /* 0xa00000ff1241c230 */ /* 0x000fe20000000900 */
[----:B------:R-:W-:Y:S01]  /*13090*/  PRMT R80, R14, 0x5410, R13 ;  /* 0x000054100e507816 */ /* 0x000fe2000000000d */
[----:B------:R-:W-:Y:S01]  /*130a0*/  @!P1 HADD2 R64, -R21.H0_H0, -RZ.H0_H0 ;  /* 0xa00000ff15409230 */ /* 0x000fe20000000900 */
[----:B------:R-:W-:Y:S01]  /*130b0*/  @!P6 PRMT R14, R69, 0x5410, RZ ;  /* 0x00005410450ee816 */ /* 0x000fe200000000ff */
[----:B------:R-:W-:Y:S01]  /*130c0*/  MUFU.EX2 R67, R174 ;  /* 0x000000ae00437308 */ /* 0x000fe20000000800 */
[----:B------:R-:W-:Y:S01]  /*130d0*/  ISETP.GE.U32.AND P6, PT, R224, R0, PT ;  /* 0x00000000e000720c */ /* 0x000fe20003fc6070 */
[-C--:B------:R-:W-:Y:S01]  /*130e0*/  FMUL.FTZ R250, R142, R2.reuse ;  /* 0x000000028efa7220 */ /* 0x080fe20000410000 */
[----:B------:R-:W-:Y:S01]  /*130f0*/  SHF.R.U32.HI R3, RZ, 0x10, R10 ;  /* 0x00000010ff037819 */ /* 0x000fe2000001160a */
[----:B------:R-:W-:Y:S01]  /*13100*/  IMAD.MOV.U32 R142, RZ, RZ, R200 ;  /* 0x000000ffff8e7224 */ /* 0x000fe200078e00c8 */
[----:B------:R-:W-:Y:S01]  /*13110*/  SHF.R.U32.HI R0, RZ, 0x18, R10 ;  /* 0x00000018ff007819 */ /* 0x000fe2000001160a */
[-C--:B------:R-:W-:Y:S01]  /*13120*/  FMUL.FTZ R200, R83, R2.reuse ;  /* 0x0000000253c87220 */ /* 0x080fe20000410000 */
[----:B------:R-:W-:Y:S01]  /*13130*/  PRMT R81, R18, 0x5410, R21 ;  /* 0x0000541012517816 */ /* 0x000fe20000000015 */
[----:B------:R-:W-:Y:S01]  /*13140*/  MUFU.EX2 R69, R176 ;  /* 0x000000b000457308 */ /* 0x000fe20000000800 */
[----:B------:R-:W-:Y:S01]  /*13150*/  @!P4 PRMT R18, R65, 0x5410, RZ ;  /* 0x000054104112c816 */ /* 0x000fe200000000ff */
[----:B------:R-:W-:Y:S01]  /*13160*/  FMUL.FTZ R83, R102, R2 ;  /* 0x0000000266537220 */ /* 0x000fe20000410000 */
[----:B------:R-:W-:Y:S01]  /*13170*/  LOP3.LUT R3, R3, 0xff, RZ, 0xc0, !PT ;  /* 0x000000ff03037812 */ /* 0x000fe200078ec0ff */
[----:B------:R-:W1:Y:S01]  /*13180*/  LDC.U8 R102, c[0x0][0x2d8] ;  /* 0x0000b600ff667b82 */ /* 0x000e620000000000 */
[----:B------:R-:W-:Y:S01]  /*13190*/  ISETP.GE.U32.AND P4, PT, R224, R0, PT ;  /* 0x00000000e000720c */ /* 0x000fe20003f86070 */
[-C--:B------:R-:W-:Y:S01]  /*131a0*/  FMUL.FTZ R238, R70, R2.reuse ;  /* 0x0000000246ee7220 */ /* 0x080fe20000410000 */
[----:B------:R-:W-:Y:S01]  /*131b0*/  SHF.R.U32.HI R0, RZ, 0x8, R5 ;  /* 0x00000008ff007819 */ /* 0x000fe20000011605 */
[----:B------:R-:W-:Y:S01]  /*131c0*/  FMUL.FTZ R5, R48, c[0x0][0x23c] ;  /* 0x00008f0030057a20 */ /* 0x000fe20000410000 */
[----:B------:R-:W-:Y:S01]  /*131d0*/  @!P5 PRMT R13, R68, 0x5410, RZ ;  /* 0x00005410440dd816 */ /* 0x000fe200000000ff */
[-C--:B------:R-:W-:Y:S01]  /*131e0*/  FMUL.FTZ R129, R71, R2.reuse ;  /* 0x0000000247817220 */ /* 0x080fe20000410000 */
[----:B------:R-:W-:Y:S01]  /*131f0*/  ISETP.GE.U32.AND P5, PT, R224, R3, PT ;  /* 0x00000003e000720c */ /* 0x000fe20003fa6070 */
[-C--:B------:R-:W-:Y:S01]  /*13200*/  FMUL.FTZ R128, R87, R2.reuse ;  /* 0x0000000257807220 */ /* 0x080fe20000410000 */
[----:B------:R-:W2:Y:S01]  /*13210*/  MUFU.EX2 R3, R173 ;  /* 0x000000ad00037308 */ /* 0x000ea20000000800 */
[----:B------:R-:W-:Y:S01]  /*13220*/  LOP3.LUT R0, R0, 0xffff, RZ, 0xc0, !PT ;  /* 0x0000ffff00007812 */ /* 0x000fe200078ec0ff */
[-C--:B------:R-:W-:Y:S01]  /*13230*/  FMUL.FTZ R231, R151, R2.reuse ;  /* 0x0000000297e77220 */ /* 0x080fe20000410000 */
[----:B------:R-:W-:Y:S01]  /*13240*/  @!P1 PRMT R21, R64, 0x5410, RZ ;  /* 0x0000541040159816 */ /* 0x000fe200000000ff */
[----:B------:R-:W-:Y:S01]  /*13250*/  FMUL.FTZ R64, R39, R2 ;  /* 0x0000000227407220 */ /* 0x000fe20000410000 */
[----:B------:R-:W-:Y:S01]  /*13260*/  ISETP.GE.U32.AND P1, PT, R224, R0, PT ;  /* 0x00000000e000720c */ /* 0x000fe20003f26070 */
[----:B------:R-:W-:-:S02]  /*13270*/  IMAD.MOV.U32 R71, RZ, RZ, R137 ;  /* 0x000000ffff477224 */ /* 0x000fc400078e0089 */
[----:B------:R2:W3:Y:S01]  /*13280*/  MUFU.EX2 R0, R5 ;  /* 0x0000000500007308 */ /* 0x0004e20000000800 */
[----:B------:R-:W-:Y:S02]  /*13290*/  IMAD.MOV.U32 R70, RZ, RZ, R64 ;  /* 0x000000ffff467224 */ /* 0x000fe400078e0040 */
[-C--:B------:R-:W-:Y:S02]  /*132a0*/  FMUL.FTZ R202, R82, R2.reuse ;  /* 0x0000000252ca7220 */ /* 0x080fe40000410000 */
[----:B------:R-:W-:Y:S02]  /*132b0*/  IMAD.MOV.U32 R87, RZ, RZ, R136 ;  /* 0x000000ffff577224 */ /* 0x000fe400078e0088 */
[-C--:B------:R-:W-:Y:S01]  /*132c0*/  FMUL.FTZ R154, R154, R2.reuse ;  /* 0x000000029a9a7220 */ /* 0x080fe20000410000 */
[----:B------:R-:W-:Y:S01]  /*132d0*/  MUFU.EX2 R68, R178 ;  /* 0x000000b200447308 */ /* 0x000fe20000000800 */
[-C--:B------:R-:W-:Y:S02]  /*132e0*/  FMUL.FTZ R155, R155, R2.reuse ;  /* 0x000000029b9b7220 */ /* 0x080fe40000410000 */
[----:B------:R-:W-:-:S02]  /*132f0*/  FMUL.FTZ R230, R150, R2 ;  /* 0x0000000296e67220 */ /* 0x000fc40000410000 */
[-C--:B------:R-:W-:Y:S02]  /*13300*/  FMUL.FTZ R146, R146, R2.reuse ;  /* 0x0000000292927220 */ /* 0x080fe40000410000 */
[-C--:B------:R-:W-:Y:S01]  /*13310*/  FMUL.FTZ R147, R147, R2.reuse ;  /* 0x0000000293937220 */ /* 0x080fe20000410000 */
[----:B--2---:R-:W-:Y:S01]  /*13320*/  F2FP.PACK_AB R5, R67, R3 ;  /* 0x000000034305723e */ /* 0x004fe200000000ff */
[-C--:B------:R-:W-:Y:S01]  /*13330*/  FMUL.FTZ R251, R143, R2.reuse ;  /* 0x000000028ffb7220 */ /* 0x080fe20000410000 */
[----:B------:R-:W-:Y:S01]  /*13340*/  MUFU.EX2 R65, R190 ;  /* 0x000000be00417308 */ /* 0x000fe20000000800 */
[-C--:B------:R-:W-:Y:S01]  /*13350*/  FMUL.FTZ R48, R38, R2.reuse ;  /* 0x0000000226307220 */ /* 0x080fe20000410000 */
[C---:B------:R-:W-:Y:S01]  /*13360*/  PRMT R186, R5.reuse, 0x7610, R186 ;  /* 0x0000761005ba7816 */ /* 0x040fe200000000ba */
[-C--:B------:R-:W-:Y:S01]  /*13370*/  FMUL.FTZ R11, R50, R2.reuse ;  /* 0x00000002320b7220 */ /* 0x080fe20000410000 */
[----:B------:R-:W-:Y:S01]  /*13380*/  PRMT R185, R5, 0x7632, R185 ;  /* 0x0000763205b97816 */ /* 0x000fe200000000b9 */
[----:B------:R-:W-:-:S02]  /*13390*/  FMUL.FTZ R97, R51, R2 ;  /* 0x0000000233617220 */ /* 0x000fc40000410000 */
[-C--:B------:R-:W-:Y:S01]  /*133a0*/  FMUL.FTZ R151, R54, R2.reuse ;  /* 0x0000000236977220 */ /* 0x080fe20000410000 */
[----:B------:R-:W-:Y:S01]  /*133b0*/  @!P6 HADD2 R15, -R186.H0_H0, -RZ.H0_H0 ;  /* 0xa00000ffba0fe230 */ /* 0x000fe20000000900 */
[-C--:B------:R-:W-:Y:S01]  /*133c0*/  FMUL.FTZ R236, R55, R2.reuse ;  /* 0x0000000237ec7220 */ /* 0x080fe20000410000 */
[----:B------:R-:W-:Y:S01]  /*133d0*/  @!P1 HADD2 R26, -R185.H0_H0, -RZ.H0_H0 ;  /* 0xa00000ffb91a9230 */ /* 0x000fe20000000900 */
        /* <DEDUP_REMOVED lines=11> */
[----:B------:R-:W-:Y:S02]  /*13490*/  FADD.FTZ R64, R3, R135 ;  /* 0x0000008703407221 */ /* 0x000fe40000010000 */
[----:B------:R-:W-:-:S04]  /*134a0*/  IMAD.WIDE.U32 R2, R132, -0x2daee0ad, RZ ;  /* 0xd2511f5384027825 */ /* 0x000fc800078e00ff */
[----:B------:R-:W-:Y:S02]  /*134b0*/  IMAD.MOV.U32 R150, RZ, RZ, R117 ;  /* 0x000000ffff967224 */ /* 0x000fe400078e0075 */
[----:B------:R-:W-:Y:S02]  /*134c0*/  IMAD.MOV.U32 R143, RZ, RZ, R85 ;  /* 0x000000ffff8f7224 */ /* 0x000fe400078e0055 */
[----:B------:R-:W-:Y:S02]  /*134d0*/  IMAD.MOV.U32 R66, RZ, RZ, R84 ;  /* 0x000000ffff427224 */ /* 0x000fe400078e0054 */
[----:B------:R-:W-:Y:S02]  /*134e0*/  IMAD.MOV.U32 R86, RZ, RZ, R48 ;  /* 0x000000ffff567224 */ /* 0x000fe400078e0030 */
[----:B------:R-:W-:Y:S02]  /*134f0*/  IMAD.MOV.U32 R98, RZ, RZ, R112 ;  /* 0x000000ffff627224 */ /* 0x000fe400078e0070 */
[----:B------:R-:W-:-:S02]  /*13500*/  IMAD.MOV.U32 R99, RZ, RZ, R113 ;  /* 0x000000ffff637224 */ /* 0x000fc400078e0071 */
[----:B---3--:R-:W-:Y:S01]  /*13510*/  FFMA.FTZ R48, R241, R0, R69 ;  /* 0x00000000f1307223 */ /* 0x008fe20000010045 */
[----:B------:R-:W-:Y:S01]  /*13520*/  MOV R241, R150 ;  /* 0x0000009600f17202 */ /* 0x000fe20000000f00 */
        /* <DEDUP_REMOVED lines=10> */
[----:B------:R-:W2:Y:S01]  /*135d0*/  MUFU.EX2 R40, R188 ;  /* 0x000000bc00287308 */ /* 0x000ea20000000800 */
[----:B------:R-:W-:-:S02]  /*135e0*/  FMUL.FTZ R100, R44, R0 ;  /* 0x000000002c647220 */ /* 0x000fc40000410000 */
[-C--:B------:R-:W-:Y:S02]  /*135f0*/  FMUL.FTZ R101, R45, R0.reuse ;  /* 0x000000002d657220 */ /* 0x080fe40000410000 */
[-C--:B------:R-:W-:Y:S02]  /*13600*/  FMUL.FTZ R112, R56, R0.reuse ;  /* 0x0000000038707220 */ /* 0x080fe40000410000 */
[-C--:B------:R-:W-:Y:S02]  /*13610*/  FMUL.FTZ R113, R57, R0.reuse ;  /* 0x0000000039717220 */ /* 0x080fe40000410000 */
[-C--:B------:R-:W-:Y:S02]  /*13620*/  FMUL.FTZ R116, R60, R0.reuse ;  /* 0x000000003c747220 */ /* 0x080fe40000410000 */
[-C--:B------:R-:W-:Y:S01]  /*13630*/  FMUL.FTZ R117, R61, R0.reuse ;  /* 0x000000003d757220 */ /* 0x080fe20000410000 */
[----:B------:R-:W-:Y:S01]  /*13640*/  PRMT R61, R186, 0x5410, R185 ;  /* 0x00005410ba3d7816 */ /* 0x000fe200000000b9 */
[-C--:B------:R-:W-:Y:S01]  /*13650*/  FMUL.FTZ R140, R72, R0.reuse ;  /* 0x00000000488c7220 */ /* 0x080fe20000410000 */
[----:B------:R-:W-:Y:S01]  /*13660*/  @!P6 PRMT R186, R15, 0x5410, RZ ;  /* 0x000054100fbae816 */ /* 0x000fe200000000ff */
[-C--:B------:R-:W-:Y:S01]  /*13670*/  FMUL.FTZ R141, R73, R0.reuse ;  /* 0x00000000498d7220 */ /* 0x080fe20000410000 */
[----:B------:R-:W-:Y:S01]  /*13680*/  @!P1 PRMT R185, R26, 0x5410, RZ ;  /* 0x000054101ab99816 */ /* 0x000fe200000000ff */
[----:B------:R-:W-:Y:S01]  /*13690*/  FMUL.FTZ R148, R76, R0 ;  /* 0x000000004c947220 */ /* 0x000fe20000410000 */
[----:B--2---:R-:W-:Y:S01]  /*136a0*/  F2FP.PACK_AB R10, R40, R68 ;  /* 0x00000044280a723e */ /* 0x004fe200000000ff */
[----:B------:R-:W-:-:S02]  /*136b0*/  FMUL.FTZ R149, R77, R0 ;  /* 0x000000004d957220 */ /* 0x000fc40000410000 */
[-C--:B------:R-:W-:Y:S01]  /*136c0*/  FMUL.FTZ R88, R88, R0.reuse ;  /* 0x0000000058587220 */ /* 0x080fe20000410000 */
[C---:B------:R-:W-:Y:S01]  /*136d0*/  PRMT R184, R10.reuse, 0x7632, R184 ;  /* 0x000076320ab87816 */ /* 0x040fe200000000b8 */
[-C--:B------:R-:W-:Y:S01]  /*136e0*/  FMUL.FTZ R89, R89, R0.reuse ;  /* 0x0000000059597220 */ /* 0x080fe20000410000 */
[----:B------:R-:W-:Y:S01]  /*136f0*/  PRMT R183, R10, 0x7610, R183 ;  /* 0x000076100ab77816 */ /* 0x000fe200000000b7 */
[-C--:B------:R-:W-:Y:S01]  /*13700*/  FMUL.FTZ R224, R92, R0.reuse ;  /* 0x000000005ce07220 */ /* 0x080fe20000410000 */
[----:B------:R-:W2:Y:S01]  /*13710*/  LDC.U8 R10, c[0x0][0x2d8] ;  /* 0x0000b600ff0a7b82 */ /* 0x000ea20000000000 */
[-C--:B------:R-:W-:Y:S01]  /*13720*/  FMUL.FTZ R225, R93, R0.reuse ;  /* 0x000000005de17220 */ /* 0x080fe20000410000 */
[----:B------:R-:W-:Y:S01]  /*13730*/  PRMT R60, R183, 0x5410, R184 ;  /* 0x00005410b73c7816 */ /* 0x000fe200000000b8 */
[-C--:B------:R-:W-:Y:S01]  /*13740*/  FMUL.FTZ R104, R104, R0.reuse ;  /* 0x0000000068687220 */ /* 0x080fe20000410000 */
[----:B------:R-:W-:Y:S01]  /*13750*/  @!P5 HADD2 R29, -R183.H0_H0, -RZ.H0_H0 ;  /* 0xa00000ffb71dd230 */ /* 0x000fe20000000900 */
[-C--:B------:R-:W-:Y:S01]  /*13760*/  FMUL.FTZ R105, R105, R0.reuse ;  /* 0x0000000069697220 */ /* 0x080fe20000410000 */
[----:B------:R-:W-:Y:S01]  /*13770*/  @!P4 HADD2 R28, -R184.H0_H0, -RZ.H0_H0 ;  /* 0xa00000ffb81cc230 */ /* 0x000fe20000000900 */
[----:B------:R-:W-:-:S02]  /*13780*/  FMUL.FTZ R108, R108, R0 ;  /* 0x000000006c6c7220 */ /* 0x000fc40000410000 */
[-C--:B------:R-:W-:Y:S01]  /*13790*/  FMUL.FTZ R109, R109, R0.reuse ;  /* 0x000000006d6d7220 */ /* 0x080fe20000410000 */
[----:B------:R-:W-:Y:S01]  /*137a0*/  @!P5 PRMT R183, R29, 0x5410, RZ ;  /* 0x000054101db7d816 */ /* 0x000fe200000000ff */
[-C--:B------:R-:W-:Y:S01]  /*137b0*/  FMUL.FTZ R120, R120, R0.reuse ;  /* 0x0000000078787220 */ /* 0x080fe20000410000 */
[----:B------:R-:W-:Y:S01]  /*137c0*/  @!P4 PRMT R184, R28, 0x5410, RZ ;  /* 0x000054101cb8c816 */ /* 0x000fe200000000ff */
[-C--:B------:R-:W-:Y:S02]  /*137d0*/  FMUL.FTZ R121, R121, R0.reuse ;  /* 0x0000000079797220 */ /* 0x080fe40000410000 */
[-C--:B------:R-:W-:Y:S02]  /*137e0*/  FMUL.FTZ R124, R124, R0.reuse ;  /* 0x000000007c7c7220 */ /* 0x080fe40000410000 */
[----:B------:R-:W-:Y:S01]  /*137f0*/  FMUL.FTZ R125, R125, R0 ;  /* 0x000000007d7d7220 */ /* 0x000fe20000410000 */
[----:B------:R-:W-:Y:S01]  /*13800*/  LOP3.LUT R0, R3, UR16, R20, 0x96, !PT ;  /* 0x0000001003007c12 */ /* 0x000fe2000f8e9614 */
[----:B------:R-:W-:-:S02]  /*13810*/  FMUL.FTZ R103, R47, R4 ;  /* 0x000000042f677220 */ /* 0x000fc40000410000 */
[----:B------:R-:W-:Y:S01]  /*13820*/  IMAD.MOV.U32 R92, RZ, RZ, R114 ;  /* 0x000000ffff5c7224 */ /* 0x000fe200078e0072 */
[----:B------:R-:W-:Y:S01]  /*13830*/  LOP3.LUT R5, R0, 0xff, RZ, 0xc0, !PT ;  /* 0x000000ff00057812 */ /* 0x000fe200078ec0ff */
[----:B------:R-:W-:Y:S02]  /*13840*/  IMAD.MOV.U32 R77, RZ, RZ, R115 ;  /* 0x000000ffff4d7224 */ /* 0x000fe400078e0073 */
[----:B------:R-:W-:Y:S01]  /*13850*/  IMAD.MOV.U32 R20, RZ, RZ, R70 ;  /* 0x000000ffff147224 */ /* 0x000fe200078e0046 */
[----:B-1----:R-:W-:Y:S01]  /*13860*/  ISETP.GE.U32.AND P6, PT, R102, R5, PT ;  /* 0x000000056600720c */ /* 0x002fe20003fc6070 */
[-C--:B------:R-:W-:Y:S01]  /*13870*/  FMUL.FTZ R114, R58, R4.reuse ;  /* 0x000000043a727220 */ /* 0x080fe20000410000 */
[----:B------:R-:W-:Y:S01]  /*13880*/  SHF.R.U32.HI R5, RZ, 0x18, R0 ;  /* 0x00000018ff057819 */ /* 0x000fe20000011600 */
[-C--:B------:R-:W-:Y:S01]  /*13890*/  FMUL.FTZ R115, R59, R4.reuse ;  /* 0x000000043b737220 */ /* 0x080fe20000410000 */
[----:B------:R1:W-:Y:S01]  /*138a0*/  MUFU.EX2 R70, R191 ;  /* 0x000000bf00467308 */ /* 0x0003e20000000800 */
[----:B------:R-:W-:Y:S01]  /*138b0*/  IMAD.MOV.U32 R130, RZ, RZ, R66 ;  /* 0x000000ffff827224 */ /* 0x000fe200078e0042 */
[----:B------:R-:W-:Y:S01]  /*138c0*/  ISETP.GE.U32.AND P1, PT, R102, R5, PT ;  /* 0x000000056600720c */ /* 0x000fe20003f26070 */
[----:B------:R-:W-:Y:S01]  /*138d0*/  FMUL.FTZ R102, R46, R4 ;  /* 0x000000042e667220 */ /* 0x000fe20000410000 */
[----:B------:R-:W-:Y:S01]  /*138e0*/  SHF.R.U32.HI R5, RZ, 0x10, R0 ;  /* 0x00000010ff057819 */ /* 0x000fe20000011600 */
[----:B------:R-:W3:Y:S01]  /*138f0*/  LDL.LU.64 R46, [R1+0x18] ;  /* 0x00001800012e7983 */ /* 0x000ee20000300a00 */
[----:B------:R-:W-:Y:S01]  /*13900*/  LOP3.LUT R0, R0, 0xffff, RZ, 0xc0, !PT ;  /* 0x0000ffff00007812 */ /* 0x000fe200078ec0ff */
[----:B------:R-:W-:Y:S01]  /*13910*/  IMAD.MOV.U32 R188, RZ, RZ, R98 ;  /* 0x000000ffffbc7224 */ /* 0x000fe200078e0062 */
[----:B------:R-:W-:Y:S01]  /*13920*/  MUFU.EX2 R66, R175 ;  /* 0x000000af00427308 */ /* 0x000fe20000000800 */
[----:B------:R-:W4:Y:S01]  /*13930*/  LDL.LU.64 R58, [R1+0x20] ;  /* 0x00002000013a7983 */ /* 0x000f220000300a00 */
[----:B------:R-:W-:Y:S01]  /*13940*/  SHF.R.U32.HI R0, RZ, 0x8, R0 ;  /* 0x00000008ff007819 */ /* 0x000fe20000011600 */
[----:B------:R-:W-:Y:S01]  /*13950*/  IMAD.MOV.U32 R190, RZ, RZ, R87 ;  /* 0x000000ffffbe7224 */ /* 0x000fe200078e0057 */
[----:B------:R-:W-:Y:S01]  /*13960*/  LOP3.LUT R5, R5, 0xff, RZ, 0xc0, !PT ;  /* 0x000000ff05057812 */ /* 0x000fe200078ec0ff */
[----:B------:R-:W-:Y:S01]  /*13970*/  IMAD.MOV.U32 R15, RZ, RZ, R86 ;  /* 0x000000ffff0f7224 */ /* 0x000fe200078e0056 */
[----:B------:R-:W-:Y:S01]  /*13980*/  LOP3.LUT R0, R0, 0xffff, RZ, 0xc0, !PT ;  /* 0x0000ffff00007812 */ /* 0x000fe200078ec0ff */
[----:B------:R-:W-:Y:S01]  /*13990*/  IMAD.MOV.U32 R98, RZ, RZ, R143 ;  /* 0x000000ffff627224 */ /* 0x000fe200078e008f */
[C---:B--2---:R-:W-:Y:S01]  /*139a0*/  ISETP.GE.U32.AND P4, PT, R10.reuse, R5, PT ;  /* 0x000000050a00720c */ /* 0x044fe20003f86070 */
[----:B-1----:R-:W-:Y:S01]  /*139b0*/  IMAD.MOV.U32 R191, RZ, RZ, R71 ;  /* 0x000000ffffbf7224 */ /* 0x002fe200078e0047 */
[----:B------:R-:W-:Y:S01]  /*139c0*/  ISETP.GE.U32.AND P5, PT, R10, R0, PT ;  /* 0x000000000a00720c */ /* 0x000fe20003fa6070 */
[----:B------:R-:W-:-:S02]  /*139d0*/  IMAD.MOV.U32 R71, RZ, RZ, R97 ;  /* 0x000000ffff477224 */ /* 0x000fc400078e0061 */
[----:B------:R-:W1:Y:S01]  /*139e0*/  MUFU.EX2 R97, R172 ;  /* 0x000000ac00617308 */ /* 0x000e620000000800 */
        /* <DEDUP_REMOVED lines=27> */
[----:B------:R-:W-:Y:S01]  /*13ba0*/  F2FP.PACK_AB R0, R70, R65 ;  /* 0x000000414600723e */ /* 0x000fe200000000ff */
[----:B------:R-:W-:Y:S01]  /*13bb0*/  IMAD.MOV.U32 R99, RZ, RZ, R11 ;  /* 0x000000ffff637224 */ /* 0x000fe200078e000b */
[C---:B------:R-:W-:Y:S02]  /*13bc0*/  PRMT R181, R4.reuse, 0x7632, R181 ;  /* 0x0000763204b57816 */ /* 0x040fe400000000b5 */
[----:B------:R-:W-:Y:S02]  /*13bd0*/  PRMT R182, R4, 0x7610, R182 ;  /* 0x0000761004b67816 */ /* 0x000fe400000000b6 */
[C---:B------:R-:W-:Y:S01]  /*13be0*/  PRMT R180, R0.reuse, 0x7610, R180 ;  /* 0x0000761000b47816 */ /* 0x040fe200000000b4 */
[----:B------:R-:W-:Y:S01]  /*13bf0*/  @!P5 HADD2 R6, -R181.H0_H0, -RZ.H0_H0 ;  /* 0xa00000ffb506d230 */ /* 0x000fe20000000900 */
[----:B------:R-:W-:-:S02]  /*13c00*/  PRMT R179, R0, 0x7632, R179 ;  /* 0x0000763200b37816 */ /* 0x000fc400000000b3 */
[C---:B------:R-:W-:Y:S01]  /*13c10*/  LOP3.LUT R0, R2.reuse, 0xff, RZ, 0xc0, !PT ;  /* 0x000000ff02007812 */ /* 0x040fe200078ec0ff */
[----:B------:R-:W-:Y:S02]  /*13c20*/  @!P4 HADD2 R8, -R180.H0_H0, -RZ.H0_H0 ;  /* 0xa00000ffb408c230 */ /* 0x000fe40000000900 */
[----:B------:R-:W-:Y:S01]  /*13c30*/  @!P1 HADD2 R7, -R179.H0_H0, -RZ.H0_H0 ;  /* 0xa00000ffb3079230 */ /* 0x000fe20000000900 */
[----:B------:R-:W-:Y:S02]  /*13c40*/  SHF.R.U32.HI R4, RZ, 0x10, R2 ;  /* 0x00000010ff047819 */ /* 0x000fe40000011602 */
[----:B------:R-:W-:Y:S01]  /*13c50*/  LOP3.LUT R3, R2, 0xffff, RZ, 0xc0, !PT ;  /* 0x0000ffff02037812 */ /* 0x000fe200078ec0ff */
[----:B------:R-:W-:-:S03]  /*13c60*/  @!P6 HADD2 R9, -R182.H0_H0, -RZ.H0_H0 ;  /* 0xa00000ffb609e230 */ /* 0x000fc60000000900 */
[----:B------:R-:W-:Y:S01]  /*13c70*/  SHF.R.U32.HI R3, RZ, 0x8, R3 ;  /* 0x00000008ff037819 */ /* 0x000fe20000011603 */
[----:B------:R-:W-:Y:S02]  /*13c80*/  FADD.FTZ R11, R134, R49 ;  /* 0x00000031860b7221 */ /* 0x000fe40000010000 */
[----:B------:R-:W-:Y:S02]  /*13c90*/  IMAD.MOV.U32 R74, RZ, RZ, R191 ;  /* 0x000000ffff4a7224 */ /* 0x000fe400078e00bf */
[----:B------:R-:W-:Y:S02]  /*13ca0*/  IMAD.MOV.U32 R191, RZ, RZ, R99 ;  /* 0x000000ffffbf7224 */ /* 0x000fe400078e0063 */
[----:B------:R-:W-:Y:S01]  /*13cb0*/  MUFU.EX2 R99, R177 ;  /* 0x000000b100637308 */ /* 0x000fe20000000800 */
[----:B------:R-:W-:Y:S02]  /*13cc0*/  IMAD.MOV.U32 R78, RZ, RZ, R93 ;  /* 0x000000ffff4e7224 */ /* 0x000fe400078e005d */
[----:B------:R-:W-:-:S05]  /*13cd0*/  IMAD.MOV.U32 R93, RZ, RZ, R98 ;  /* 0x000000ffff5d7224 */ /* 0x000fca00078e0062 */
[----:B------:R-:W-:Y:S01]  /*13ce0*/  MUFU.EX2 R98, R194 ;  /* 0x000000c200627308 */ /* 0x000fe20000000800 */
[----:B------:R-:W-:Y:S02]  /*13cf0*/  IMAD.MOV.U32 R94, RZ, RZ, R45 ;  /* 0x000000ffff5e7224 */ /* 0x000fe400078e002d */
[----:B------:R-:W-:Y:S01]  /*13d00*/  IMAD.MOV.U32 R75, RZ, RZ, R190 ;  /* 0x000000ffff4b7224 */ /* 0x000fe200078e00be */
[----:B------:R-:W-:Y:S01]  /*13d10*/  MOV R190, R128 ;  /* 0x0000008000be7202 */ /* 0x000fe20000000f00 */
[----:B------:R-:W-:-:S03]  /*13d20*/  IMAD.MOV.U32 R128, RZ, RZ, R252 ;  /* 0x000000ffff807224 */ /* 0x000fc600078e00fc */
[----:B------:R-:W-:Y:S01]  /*13d30*/  MUFU.EX2 R252, R216 ;  /* 0x000000d800fc7308 */ /* 0x000fe20000000800 */
[C---:B------:R-:W-:Y:S02]  /*13d40*/  PRMT R172, R196.reuse, 0x7610, R172 ;  /* 0x00007610c4ac7816 */ /* 0x040fe400000000ac */
[----:B------:R-:W-:Y:S01]  /*13d50*/  PRMT R135, R196, 0x7632, R135 ;  /* 0x00007632c4877816 */ /* 0x000fe20000000087 */
[----:B------:R-:W-:Y:S04]  /*13d60*/  STG.E.U16 [R24.64+-0xc0], R14 ;  /* 0xffff400e18007986 */ /* 0x000fe8000c10151c */
[----:B------:R-:W-:Y:S04]  /*13d70*/  STG.E.U16 [R24.64+-0xbe], R13 ;  /* 0xffff420d18007986 */ /* 0x000fe8000c10151c */
[----:B------:R1:W-:Y:S01]  /*13d80*/  STG.E.U16 [R34.64+-0xbe], R21 ;  /* 0xffff421522007986 */ /* 0x0003e2000c10151c */
[----:B---3--:R-:W-:-:S02]  /*13d90*/  PRMT R47, R182, 0x5410, R181 ;  /* 0x00005410b62f7816 */ /* 0x008fc400000000b5 */
[----:B------:R-:W-:Y:S02]  /*13da0*/  @!P5 PRMT R181, R6, 0x5410, RZ ;  /* 0x0000541006b5d816 */ /* 0x000fe400000000ff */
[----:B------:R-:W-:Y:S02]  /*13db0*/  ISETP.GE.U32.AND P5, PT, R10, R0, PT ;  /* 0x000000000a00720c */ /* 0x000fe40003fa6070 */
[----:B------:R-:W-:Y:S02]  /*13dc0*/  SHF.R.U32.HI R0, RZ, 0x18, R2 ;  /* 0x00000018ff007819 */ /* 0x000fe40000011602 */
[----:B------:R-:W-:Y:S02]  /*13dd0*/  LOP3.LUT R5, R223, UR14, R46, 0x96, !PT ;  /* 0x0000000edf057c12 */ /* 0x000fe4000f8e962e */
[----:B------:R-:W-:Y:S02]  /*13de0*/  PRMT R46, R180, 0x5410, R179 ;  /* 0x00005410b42e7816 */ /* 0x000fe400000000b3 */
[----:B------:R-:W-:-:S02]  /*13df0*/  @!P4 PRMT R180, R8, 0x5410, RZ ;  /* 0x0000541008b4c816 */ /* 0x000fc400000000ff */
[----:B------:R-:W-:Y:S02]  /*13e00*/  ISETP.GE.U32.AND P4, PT, R10, R0, PT ;  /* 0x000000000a00720c */ /* 0x000fe40003f86070 */
[----:B------:R-:W-:Y:S01]  /*13e10*/  @!P1 PRMT R179, R7, 0x5410, RZ ;  /* 0x0000541007b39816 */ /* 0x000fe200000000ff */
[----:B------:R-:W-:Y:S01]  /*13e20*/  IMAD.WIDE.U32 R6, R5, -0x2daee0ad, RZ ;  /* 0xd2511f5305067825 */ /* 0x000fe200078e00ff */
[----:B------:R-:W-:Y:S02]  /*13e30*/  LOP3.LUT R0, R243, UR13, R222, 0x96, !PT ;  /* 0x0000000df3007c12 */ /* 0x000fe4000f8e96de */
[----:B------:R-:W-:Y:S01]  /*13e40*/  LOP3.LUT R2, R4, 0xff, RZ, 0xc0, !PT ;  /* 0x000000ff04027812 */ /* 0x000fe200078ec0ff */
[----:B------:R-:W2:Y:S03]  /*13e50*/  LDC.U8 R243, c[0x0][0x2d8] ;  /* 0x0000b600fff37b82 */ /* 0x000ea60000000000 */
[----:B------:R-:W-:Y:S01]  /*13e60*/  ISETP.GE.U32.AND P1, PT, R10, R2, PT ;  /* 0x000000020a00720c */ /* 0x000fe20003f26070 */
[----:B------:R-:W-:Y:S01]  /*13e70*/  IMAD.WIDE.U32 R4, R0, -0x2daee0ad, RZ ;  /* 0xd2511f5300047825 */ /* 0x000fe200078e00ff */
[----:B----4-:R-:W-:-:S02]  /*13e80*/  LOP3.LUT R2, R7, UR12, R58, 0x96, !PT ;  /* 0x0000000c07027c12 */ /* 0x010fc4000f8e963a */
[----:B------:R-:W-:-:S03]  /*13e90*/  @!P6 PRMT R182, R9, 0x5410, RZ ;  /* 0x0000541009b6e816 */ /* 0x000fc600000000ff */
[----:B------:R-:W-:Y:S01]  /*13ea0*/  IMAD.WIDE.U32 R8, R2, -0x326172a9, RZ ;  /* 0xcd9e8d5702087825 */ /* 0x000fe200078e00ff */
[----:B------:R-:W-:Y:S02]  /*13eb0*/  LOP3.LUT R2, R5, UR10, R6, 0x96, !PT ;  /* 0x0000000a05027c12 */ /* 0x000fe4000f8e9606 */
[----:B------:R-:W-:Y:S02]  /*13ec0*/  LOP3.LUT R0, R3, 0xffff, RZ, 0xc0, !PT ;  /* 0x0000ffff03007812 */ /* 0x000fe400078ec0ff */
[----:B------:R-:W-:Y:S01]  /*13ed0*/  LOP3.LUT R6, R9, UR11, R242, 0x96, !PT ;  /* 0x0000000b09067c12 */ /* 0x000fe2000f8e96f2 */
[----:B------:R-:W-:-:S04]  /*13ee0*/  IMAD.WIDE.U32 R2, R2, -0x326172a9, RZ ;  /* 0xcd9e8d5702027825 */ /* 0x000fc800078e00ff */
[----:B------:R-:W-:Y:S01]  /*13ef0*/  IMAD.WIDE.U32 R6, R6, -0x2daee0ad, RZ ;  /* 0xd2511f5306067825 */ /* 0x000fe200078e00ff */
[----:B------:R-:W-:Y:S02]  /*13f00*/  LOP3.LUT R3, R3, UR9, R8, 0x96, !PT ;  /* 0x0000000903037c12 */ /* 0x000fe4000f8e9608 */
[----:B--2---:R-:W-:Y:S01]  /*13f10*/  ISETP.GE.U32.AND P6, PT, R243, R0, PT ;  /* 0x00000000f300720c */ /* 0x004fe20003fc6070 */
[----:B------:R-:W-:Y:S01]  /*13f20*/  FADD.FTZ R5, R68, R11 ;  /* 0x0000000b44057221 */ /* 0x000fe20000010000 */
[----:B------:R-:W-:Y:S01]  /*13f30*/  LOP3.LUT R0, R7, UR8, R4, 0x96, !PT ;  /* 0x0000000807007c12 */ /* 0x000fe2000f8e9604 */
[----:B------:R-:W2:Y:S01]  /*13f40*/  MUFU.EX2 R68, R189 ;  /* 0x000000bd00447308 */ /* 0x000ea20000000800 */
[----:B------:R-:W-:-:S04]  /*13f50*/  IMAD.WIDE.U32 R8, R3, -0x2daee0ad, RZ ;  /* 0xd2511f5303087825 */ /* 0x000fc800078e00ff */
[----:B------:R-:W-:Y:S02]  /*13f60*/  IMAD.MOV.U32 R58, RZ, RZ, R15 ;  /* 0x000000ffff3a7224 */ /* 0x000fe400078e000f */
[----:B------:R-:W-:Y:S01]  /*13f70*/  FADD.FTZ R15, R40, R5 ;  /* 0x00000005280f7221 */ /* 0x000fe20000010000 */
[----:B------:R-:W-:Y:S01]  /*13f80*/  LOP3.LUT R3, R9, UR6, R6, 0x96, !PT ;  /* 0x0000000609037c12 */ /* 0x000fe2000f8e9606 */
[----:B------:R-:W-:-:S05]  /*13f90*/  IMAD.WIDE.U32 R4, R0, -0x326172a9, RZ ;  /* 0xcd9e8d5700047825 */ /* 0x000fca00078e00ff */
[----:B------:R-:W-:Y:S01]  /*13fa0*/  LOP3.LUT R6, R5, UR7, R2, 0x96, !PT ;  /* 0x0000000705067c12 */ /* 0x000fe2000f8e9602 */
[----:B------:R-:W-:Y:S01]  /*13fb0*/  IMAD.WIDE.U32 R2, R3, -0x326172a9, RZ ;  /* 0xcd9e8d5703027825 */ /* 0x000fe200078e00ff */
[----:B------:R-:W-:Y:S01]  /*13fc0*/  MUFU.EX2 R10, R192 ;  /* 0x000000c0000a7308 */ /* 0x000fe20000000800 */
[----:B--2---:R-:W-:-:S03]  /*13fd0*/  F2FP.PACK_AB R5, R68, R99 ;  /* 0x000000634405723e */ /* 0x004fc600000000ff */
[----:B------:R-:W-:-:S04]  /*13fe0*/  LOP3.LUT R0, R3, UR15, R4, 0x96, !PT ;  /* 0x0000000f03007c12 */ /* 0x000fc8000f8e9604 */
[----:B------:R-:W2:Y:S01]  /*13ff0*/  MUFU.EX2 R192, R195 ;  /* 0x000000c300c07308 */ /* 0x000ea20000000800 */
[----:B------:R-:W-:Y:S02]  /*14000*/  LOP3.LUT R4, R0, 0xffff, RZ, 0xc0, !PT ;  /* 0x0000ffff00047812 */ /* 0x000fe400078ec0ff */
[C---:B------:R-:W-:Y:S02]  /*14010*/  PRMT R178, R5.reuse, 0x7610, R178 ;  /* 0x0000761005b27816 */ /* 0x040fe400000000b2 */
[----:B------:R-:W-:Y:S02]  /*14020*/  SHF.R.U32.HI R4, RZ, 0x8, R4 ;  /* 0x00000008ff047819 */ /* 0x000fe40000011604 */
[----:B------:R-:W-:Y:S01]  /*14030*/  PRMT R177, R5, 0x7632, R177 ;  /* 0x0000763205b17816 */ /* 0x000fe200000000b1 */
[----:B------:R-:W-:Y:S01]  /*14040*/  @!P5 HADD2 R12, -R178.H0_H0, -RZ.H0_H0 ;  /* 0xa00000ffb20cd230 */ /* 0x000fe20000000900 */
[----:B------:R-:W-:Y:S02]  /*14050*/  LOP3.LUT R4, R4, 0xffff, RZ, 0xc0, !PT ;  /* 0x0000ffff04047812 */ /* 0x000fe400078ec0ff */
[----:B------:R-:W-:Y:S01]  /*14060*/  PRMT R40, R178, 0x5410, R177 ;  /* 0x00005410b2287816 */ /* 0x000fe200000000b1 */
[----:B------:R-:W-:Y:S01]  /*14070*/  @!P6 HADD2 R22, -R177.H0_H0, -RZ.H0_H0 ;  /* 0xa00000ffb116e230 */ /* 0x000fe20000000900 */
[----:B------:R-:W-:-:S02]  /*14080*/  @!P5 PRMT R178, R12, 0x5410, RZ ;  /* 0x000054100cb2d816 */ /* 0x000fc400000000ff */
[----:B------:R-:W-:Y:S02]  /*14090*/  ISETP.GE.U32.AND P5, PT, R243, R4, PT ;  /* 0x00000004f300720c */ /* 0x000fe40003fa6070 */
[----:B--2---:R-:W-:Y:S02]  /*140a0*/  F2FP.PACK_AB R5, R192, R98 ;  /* 0x00000062c005723e */ /* 0x004fe400000000ff */
[----:B------:R-:W-:Y:S02]  /*140b0*/  LOP3.LUT R4, R0, 0xff, RZ, 0xc0, !PT ;  /* 0x000000ff00047812 */ /* 0x000fe400078ec0ff */
[----:B------:R-:W-:Y:S02]  /*140c0*/  @!P6 PRMT R177, R22, 0x5410, RZ ;  /* 0x0000541016b1e816 */ /* 0x000fe400000000ff */
[----:B------:R-:W-:Y:S02]  /*140d0*/  PRMT R175, R5, 0x7632, R175 ;  /* 0x0000763205af7816 */ /* 0x000fe400000000af */
[----:B------:R-:W-:-:S02]  /*140e0*/  ISETP.GE.U32.AND P6, PT, R243, R4, PT ;  /* 0x00000004f300720c */ /* 0x000fc40003fc6070 */
[--C-:B------:R-:W-:Y:S02]  /*140f0*/  SHF.R.U32.HI R4, RZ, 0x18, R0.reuse ;  /* 0x00000018ff047819 */ /* 0x100fe40000011600 */
[----:B------:R-:W-:Y:S01]  /*14100*/  SHF.R.U32.HI R0, RZ, 0x10, R0 ;  /* 0x00000010ff007819 */ /* 0x000fe20000011600 */
[----:B------:R-:W-:Y:S01]  /*14110*/  @!P4 HADD2 R23, -R175.H0_H0, -RZ.H0_H0 ;  /* 0xa00000ffaf17c230 */ /* 0x000fe20000000900 */
[----:B------:R-:W-:Y:S02]  /*14120*/  PRMT R176, R5, 0x7610, R176 ;  /* 0x0000761005b07816 */ /* 0x000fe400000000b0 */
[----:B------:R-:W-:Y:S01]  /*14130*/  F2FP.PACK_AB R7, R10, R69 ;  /* 0x000000450a07723e */ /* 0x000fe200000000ff */
[----:B------:R-:W-:Y:S01]  /*14140*/  IMAD.MOV.U32 R69, RZ, RZ, R41 ;  /* 0x000000ffff457224 */ /* 0x000fe200078e0029 */
[----:B------:R-:W-:Y:S02]  /*14150*/  LOP3.LUT R0, R0, 0xff, RZ, 0xc0, !PT ;  /* 0x000000ff00007812 */ /* 0x000fe400078ec0ff */
[----:B------:R-:W-:-:S02]  /*14160*/  PRMT R41, R176, 0x5410, R175 ;  /* 0x00005410b0297816 */ /* 0x000fc400000000af */
[----:B------:R-:W-:Y:S02]  /*14170*/  @!P4 PRMT R175, R23, 0x5410, RZ ;  /* 0x0000541017afc816 */ /* 0x000fe400000000ff */
[----:B------:R-:W-:Y:S01]  /*14180*/  ISETP.GE.U32.AND P4, PT, R243, R0, PT ;  /* 0x00000000f300720c */ /* 0x000fe20003f86070 */
[----:B------:R-:W-:Y:S01]  /*14190*/  @!P1 HADD2 R19, -R176.H0_H0, -RZ.H0_H0 ;  /* 0xa00000ffb0139230 */ /* 0x000fe20000000900 */
[----:B------:R-:W-:Y:S01]  /*141a0*/  PRMT R9, R7, 0x7632, R9 ;  /* 0x0000763207097816 */ /* 0x000fe20000000009 */
[----:B------:R-:W-:Y:S01]  /*141b0*/  IMAD.MOV.U32 R59, RZ, RZ, R20 ;  /* 0x000000ffff3b7224 */ /* 0x000fe200078e0014 */
[----:B------:R-:W-:Y:S01]  /*141c0*/  PRMT R12, R193, 0x7610, R12 ;  /* 0x00007610c10c7816 */ /* 0x000fe2000000000c */
[----:B------:R-:W-:Y:S01]  /*141d0*/  FADD.FTZ R20, R10, R48 ;  /* 0x000000300a147221 */ /* 0x000fe20000010000 */
[----:B------:R-:W-:Y:S01]  /*141e0*/  PRMT R10, R7, 0x7610, R10 ;  /* 0x00007610070a7816 */ /* 0x000fe2000000000a */
[----:B------:R-:W-:Y:S01]  /*141f0*/  @!P5 HADD2 R38, -R9.H0_H0, -RZ.H0_H0 ;  /* 0xa00000ff0926d230 */ /* 0x000fe20000000900 */
[----:B------:R-:W-:-:S02]  /*14200*/  @!P1 PRMT R176, R19, 0x5410, RZ ;  /* 0x0000541013b09816 */ /* 0x000fc400000000ff */
[----:B------:R-:W-:Y:S02]  /*14210*/  ISETP.GE.U32.AND P1, PT, R243, R4, PT ;  /* 0x00000004f300720c */ /* 0x000fe40003f26070 */
[----:B------:R-:W-:Y:S01]  /*14220*/  PRMT R11, R193, 0x7632, R11 ;  /* 0x00007632c10b7816 */ /* 0x000fe2000000000b */
[----:B------:R-:W-:Y:S01]  /*14230*/  @!P4 HADD2 R37, -R12.H0_H0, -RZ.H0_H0 ;  /* 0xa00000ff0c25c230 */ /* 0x000fe20000000900 */
[----:B------:R-:W-:Y:S02]  /*14240*/  PRMT R45, R10, 0x5410, R9 ;  /* 0x000054100a2d7816 */ /* 0x000fe40000000009 */
[----:B------:R-:W-:Y:S01]  /*14250*/  LOP3.LUT R0, R2, 0xff, RZ, 0xc0, !PT ;  /* 0x000000ff02007812 */ /* 0x000fe200078ec0ff */
[----:B------:R-:W2:Y:S01]  /*14260*/  MUFU.EX2 R4, R197 ;  /* 0x000000c500047308 */ /* 0x000ea20000000800 */
[----:B------:R-:W-:-:S07]  /*14270*/  @!P5 PRMT R9, R38, 0x5410, RZ ;  /* 0x000054102609d816 */ /* 0x000fce00000000ff */
[----:B------:R-:W3:Y:S01]  /*14280*/  MUFU.EX2 R5, R198 ;  /* 0x000000c600057308 */ /* 0x000ee20000000800 */
[----:B------:R-:W-:Y:S01]  /*14290*/  PRMT R38, R12, 0x5410, R11 ;  /* 0x000054100c267816 */ /* 0x000fe2000000000b */
[----:B------:R-:W-:Y:S01]  /*142a0*/  @!P6 HADD2 R27, -R10.H0_H0, -RZ.H0_H0 ;  /* 0xa00000ff0a1be230 */ /* 0x000fe20000000900 */
[----:B------:R-:W-:Y:S01]  /*142b0*/  @!P4 PRMT R12, R37, 0x5410, RZ ;  /* 0x00005410250cc816 */ /* 0x000fe200000000ff */
[----:B------:R-:W-:Y:S01]  /*142c0*/  IMAD.MOV.U32 R242, RZ, RZ, R239 ;  /* 0x000000fffff27224 */ /* 0x000fe200078e00ef */
[----:B------:R-:W-:Y:S01]  /*142d0*/  ISETP.GE.U32.AND P4, PT, R243, R0, PT ;  /* 0x00000000f300720c */ /* 0x000fe20003f86070 */
[----:B------:R-:W4:Y:S01]  /*142e0*/  LDL R193, [R1+0xd4] ;  /* 0x0000d40001c17983 */ /* 0x000f220000100800 */
[----:B------:R-:W-:Y:S02]  /*142f0*/  LOP3.LUT R0, R2, 0xffff, RZ, 0xc0, !PT ;  /* 0x0000ffff02007812 */ /* 0x000fe400078ec0ff */
[--C-:B------:R-:W-:Y:S02]  /*14300*/  SHF.R.U32.HI R3, RZ, 0x10, R2.reuse ;  /* 0x00000010ff037819 */ /* 0x100fe40000011602 */
[----:B------:R-:W-:-:S02]  /*14310*/  SHF.R.U32.HI R2, RZ, 0x18, R2 ;  /* 0x00000018ff027819 */ /* 0x000fc40000011602 */
[----:B------:R-:W-:Y:S01]  /*14320*/  SHF.R.U32.HI R0, RZ, 0x8, R0 ;  /* 0x00000008ff007819 */ /* 0x000fe20000011600 */
[----:B------:R-:W-:Y:S01]  /*14330*/  @!P1 HADD2 R36, -R11.H0_H0, -RZ.H0_H0 ;  /* 0xa00000ff0b249230 */ /* 0x000fe20000000900 */
[----:B------:R-:W-:Y:S02]  /*14340*/  ISETP.GE.U32.AND P5, PT, R243, R2, PT ;  /* 0x00000002f300720c */ /* 0x000fe40003fa6070 */
[----:B------:R-:W-:Y:S02]  /*14350*/  LOP3.LUT R2, R3, 0xff, RZ, 0xc0, !PT ;  /* 0x000000ff03027812 */ /* 0x000fe400078ec0ff */
[----:B------:R-:W-:Y:S02]  /*14360*/  LOP3.LUT R0, R0, 0xffff, RZ, 0xc0, !PT ;  /* 0x0000ffff00007812 */ /* 0x000fe400078ec0ff */
[----:B------:R-:W-:Y:S02]  /*14370*/  @!P6 PRMT R10, R27, 0x5410, RZ ;  /* 0x000054101b0ae816 */ /* 0x000fe400000000ff */
[----:B------:R-:W-:-:S02]  /*14380*/  @!P1 PRMT R11, R36, 0x5410, RZ ;  /* 0x00005410240b9816 */ /* 0x000fc400000000ff */
[C---:B------:R-:W-:Y:S01]  /*14390*/  ISETP.GE.U32.AND P1, PT, R243.reuse, R2, PT ;  /* 0x00000002f300720c */ /* 0x040fe20003f26070 */
[----:B------:R-:W-:Y:S01]  /*143a0*/  IMAD.WIDE.U32 R2, R6, -0x2daee0ad, RZ ;  /* 0xd2511f5306027825 */ /* 0x000fe200078e00ff */
[----:B------:R-:W-:-:S03]  /*143b0*/  ISETP.GE.U32.AND P6, PT, R243, R0, PT ;  /* 0x00000000f300720c */ /* 0x000fc60003fc6070 */
[----:B--2---:R-:W-:Y:S01]  /*143c0*/  FADD.FTZ R0, R4, R20 ;  /* 0x0000001404007221 */ /* 0x004fe20000010000 */
[----:B---3--:R-:W-:-:S03]  /*143d0*/  F2FP.PACK_AB R4, R5, R4 ;  /* 0x000000040504723e */ /* 0x008fc600000000ff */
[----:B------:R-:W-:Y:S01]  /*143e0*/  FADD.FTZ R7, R5, R0 ;  /* 0x0000000005077221 */ /* 0x000fe20000010000 */
[----:B------:R-:W-:Y:S02]  /*143f0*/  LOP3.LUT R0, R3, UR16, R8, 0x96, !PT ;  /* 0x0000001003007c12 */ /* 0x000fe4000f8e9608 */
[C---:B------:R-:W-:Y:S02]  /*14400*/  PRMT R174, R4.reuse, 0x7610, R174 ;  /* 0x0000761004ae7816 */ /* 0x040fe400000000ae */
[----:B------:R-:W-:Y:S02]  /*14410*/  PRMT R173, R4, 0x7632, R173 ;  /* 0x0000763204ad7816 */ /* 0x000fe400000000ad */
[----:B------:R-:W-:Y:S01]  /*14420*/  SHF.R.U32.HI R4, RZ, 0x10, R0 ;  /* 0x00000010ff047819 */ /* 0x000fe20000011600 */
[----:B------:R-:W-:Y:S01]  /*14430*/  @!P4 HADD2 R39, -R174.H0_H0, -RZ.H0_H0 ;  /* 0xa00000ffae27c230 */ /* 0x000fe20000000900 */
[----:B------:R-:W2:Y:S02]  /*14440*/  MUFU.EX2 R8, R215 ;  /* 0x000000d700087308 */ /* 0x000ea40000000800 */
[----:B------:R-:W-:Y:S01]  /*14450*/  LOP3.LUT R4, R4, 0xff, RZ, 0xc0, !PT ;  /* 0x000000ff04047812 */ /* 0x000fe200078ec0ff */
[----:B------:R-:W-:Y:S01]  /*14460*/  @!P6 HADD2 R42, -R173.H0_H0, -RZ.H0_H0 ;  /* 0xa00000ffad2ae230 */ /* 0x000fe20000000900 */
[----:B------:R-:W-:-:S02]  /*14470*/  PRMT R37, R174, 0x5410, R173 ;  /* 0x00005410ae257816 */ /* 0x000fc400000000ad */
[----:B------:R-:W-:Y:S02]  /*14480*/  @!P4 PRMT R174, R39, 0x5410, RZ ;  /* 0x0000541027aec816 */ /* 0x000fe400000000ff */
[C---:B------:R-:W-:Y:S02]  /*14490*/  ISETP.GE.U32.AND P4, PT, R243.reuse, R4, PT ;  /* 0x00000004f300720c */ /* 0x040fe40003f86070 */
[----:B------:R-:W-:Y:S01]  /*144a0*/  LOP3.LUT R4, R0, 0xff, RZ, 0xc0, !PT ;  /* 0x000000ff00047812 */ /* 0x000fe200078ec0ff */
[----:B------:R-:W-:Y:S01]  /*144b0*/  MUFU.EX2 R6, R199 ;  /* 0x000000c700067308 */ /* 0x000fe20000000800 */
[----:B------:R-:W-:Y:S02]  /*144c0*/  @!P6 PRMT R173, R42, 0x5410, RZ ;  /* 0x000054102aade816 */ /* 0x000fe400000000ff */
[----:B------:R-:W-:Y:S01]  /*144d0*/  ISETP.GE.U32.AND P6, PT, R243, R4, PT ;  /* 0x00000004f300720c */ /* 0x000fe20003fc6070 */
[----:B------:R-:W-:Y:S01]  /*144e0*/  @!P1 HADD2 R43, -R172.H0_H0, -RZ.H0_H0 ;  /* 0xa00000ffac2b9230 */ /* 0x000fe20000000900 */
[----:B------:R-:W-:-:S03]  /*144f0*/  SHF.R.U32.HI R4, RZ, 0x18, R0 ;  /* 0x00000018ff047819 */ /* 0x000fc60000011600 */
[----:B------:R-:W3:Y:S01]  /*14500*/  MUFU.EX2 R239, R213 ;  /* 0x000000d500ef7308 */ /* 0x000ee20000000800 */
[----:B------:R-:W-:Y:S02]  /*14510*/  LOP3.LUT R0, R0, 0xffff, RZ, 0xc0, !PT ;  /* 0x0000ffff00007812 */ /* 0x000fe400078ec0ff */
[----:B------:R-:W-:Y:S02]  /*14520*/  PRMT R36, R172, 0x5410, R135 ;  /* 0x00005410ac247816 */ /* 0x000fe40000000087 */
[----:B------:R-:W-:Y:S01]  /*14530*/  SHF.R.U32.HI R0, RZ, 0x8, R0 ;  /* 0x00000008ff007819 */ /* 0x000fe20000011600 */
[----:B------:R-:W-:Y:S01]  /*14540*/  @!P5 HADD2 R44, -R135.H0_H0, -RZ.H0_H0 ;  /* 0xa00000ff872cd230 */ /* 0x000fe20000000900 */
[----:B------:R-:W-:Y:S02]  /*14550*/  @!P1 PRMT R172, R43, 0x5410, RZ ;  /* 0x000054102bac9816 */ /* 0x000fe400000000ff */
[----:B------:R-:W-:Y:S02]  /*14560*/  ISETP.GE.U32.AND P1, PT, R243, R4, PT ;  /* 0x00000004f300720c */ /* 0x000fe40003f26070 */
[----:B--2---:R-:W-:-:S02]  /*14570*/  F2FP.PACK_AB R4, R252, R8 ;  /* 0x00000008fc04723e */ /* 0x004fc400000000ff */
[----:B------:R-:W-:Y:S02]  /*14580*/  LOP3.LUT R0, R0, 0xffff, RZ, 0xc0, !PT ;  /* 0x0000ffff00007812 */ /* 0x000fe400078ec0ff */
[----:B------:R-:W-:Y:S02]  /*14590*/  @!P5 PRMT R135, R44, 0x5410, RZ ;  /* 0x000054102c87d816 */ /* 0x000fe400000000ff */
[C---:B------:R-:W-:Y:S02]  /*145a0*/  PRMT R134, R4.reuse, 0x7610, R134 ;  /* 0x0000761004867816 */ /* 0x040fe40000000086 */
[----:B------:R-:W-:Y:S02]  /*145b0*/  ISETP.GE.U32.AND P5, PT, R243, R0, PT ;  /* 0x00000000f300720c */ /* 0x000fe40003fa6070 */
[----:B---3--:R-:W-:Y:S01]  /*145c0*/  F2FP.PACK_AB R0, R239, R6 ;  /* 0x00000006ef00723e */ /* 0x008fe200000000ff */
[----:B------:R-:W-:Y:S01]  /*145d0*/  @!P6 HADD2 R53, -R134.H0_H0, -RZ.H0_H0 ;  /* 0xa00000ff8635e230 */ /* 0x000fe20000000900 */
[----:B------:R-:W-:-:S02]  /*145e0*/  PRMT R133, R4, 0x7632, R133 ;  /* 0x0000763204857816 */ /* 0x000fc40000000085 */
[C---:B------:R-:W-:Y:S02]  /*145f0*/  PRMT R132, R0.reuse, 0x7610, R132 ;  /* 0x0000761000847816 */ /* 0x040fe40000000084 */
[----:B------:R-:W-:Y:S01]  /*14600*/  PRMT R29, R0, 0x7632, R29 ;  /* 0x00007632001d7816 */ /* 0x000fe2000000001d */
[----:B------:R-:W-:Y:S01]  /*14610*/  FADD.FTZ R5, R67, R64 ;  /* 0x0000004043057221 */ /* 0x000fe20000010000 */
[----:B------:R-:W-:Y:S02]  /*14620*/  LOP3.LUT R0, R2, 0xff, RZ, 0xc0, !PT ;  /* 0x000000ff02007812 */ /* 0x000fe400078ec0ff */
[----:B------:R-:W-:Y:S02]  /*14630*/  PRMT R64, R134, 0x5410, R133 ;  /* 0x0000541086407816 */ /* 0x000fe40000000085 */
[----:B------:R-:W-:Y:S02]  /*14640*/  @!P6 PRMT R134, R53, 0x5410, RZ ;  /* 0x000054103586e816 */ /* 0x000fe400000000ff */
[----:B------:R-:W-:-:S02]  /*14650*/  ISETP.GE.U32.AND P6, PT, R243, R0, PT ;  /* 0x00000000f300720c */ /* 0x000fc40003fc6070 */
[--C-:B------:R-:W-:Y:S01]  /*14660*/  SHF.R.U32.HI R0, RZ, 0x10, R2.reuse ;  /* 0x00000010ff007819 */ /* 0x100fe20000011602 */
[----:B------:R-:W-:Y:S01]  /*14670*/  @!P4 HADD2 R51, -R132.H0_H0, -RZ.H0_H0 ;  /* 0xa00000ff8433c230 */ /* 0x000fe20000000900 */
[----:B------:R-:W-:Y:S02]  /*14680*/  LOP3.LUT R3, R2, 0xffff, RZ, 0xc0, !PT ;  /* 0x0000ffff02037812 */ /* 0x000fe400078ec0ff */
[----:B------:R-:W-:Y:S02]  /*14690*/  SHF.R.U32.HI R4, RZ, 0x18, R2 ;  /* 0x00000018ff047819 */ /* 0x000fe40000011602 */
[----:B------:R-:W-:Y:S02]  /*146a0*/  LOP3.LUT R0, R0, 0xff, RZ, 0xc0, !PT ;  /* 0x000000ff00007812 */ /* 0x000fe400078ec0ff */
[----:B------:R-:W-:Y:S01]  /*146b0*/  SHF.R.U32.HI R2, RZ, 0x8, R3 ;  /* 0x00000008ff027819 */ /* 0x000fe20000011603 */
[----:B------:R-:W-:Y:S01]  /*146c0*/  @!P5 HADD2 R52, -R133.H0_H0, -RZ.H0_H0 ;  /* 0xa00000ff8534d230 */ /* 0x000fe20000000900 */
[----:B------:R-:W-:Y:S01]  /*146d0*/  PRMT R49, R132, 0x5410, R29 ;  /* 0x0000541084317816 */ /* 0x000fe2000000001d */
[----:B------:R-:W-:Y:S01]  /*146e0*/  @!P1 HADD2 R50, -R29.H0_H0, -RZ.H0_H0 ;  /* 0xa00000ff1d329230 */ /* 0x000fe20000000900 */
[----:B------:R-:W-:-:S02]  /*146f0*/  @!P4 PRMT R132, R51, 0x5410, RZ ;  /* 0x000054103384c816 */ /* 0x000fc400000000ff */
[C---:B------:R-:W-:Y:S02]  /*14700*/  ISETP.GE.U32.AND P4, PT, R243.reuse, R0, PT ;  /* 0x00000000f300720c */ /* 0x040fe40003f86070 */
[----:B------:R-:W-:Y:S02]  /*14710*/  LOP3.LUT R0, R2, 0xffff, RZ, 0xc0, !PT ;  /* 0x0000ffff02007812 */ /* 0x000fe400078ec0ff */
[----:B------:R-:W-:Y:S02]  /*14720*/  @!P5 PRMT R133, R52, 0x5410, RZ ;  /* 0x000054103485d816 */ /* 0x000fe400000000ff */
[----:B------:R-:W-:Y:S02]  /*14730*/  @!P1 PRMT R29, R50, 0x5410, RZ ;  /* 0x00005410321d9816 */ /* 0x000fe400000000ff */
[C---:B------:R-:W-:Y:S02]  /*14740*/  ISETP.GE.U32.AND P1, PT, R243.reuse, R4, PT ;  /* 0x00000004f300720c */ /* 0x040fe40003f26070 */
[----:B------:R-:W-:-:S02]  /*14750*/  ISETP.GE.U32.AND P5, PT, R243, R0, PT ;  /* 0x00000000f300720c */ /* 0x000fc40003fa6070 */
[----:B-1----:R-:W-:Y:S02]  /*14760*/  PRMT R21, R243, 0x7054, R243 ;  /* 0x00007054f3157816 */ /* 0x002fe400000000f3 */
[----:B------:R-:W2:Y:S01]  /*14770*/  LDL R243, [R1+0xbc] ;  /* 0x0000bc0001f37983 */ /* 0x000ea20000100800 */
[----:B------:R-:W-:Y:S02]  /*14780*/  IMAD.MOV.U32 R63, RZ, RZ, R92 ;  /* 0x000000ffff3f7224 */ /* 0x000fe400078e005c */
[----:B------:R-:W-:Y:S02]  /*14790*/  IMAD.MOV.U32 R189, RZ, RZ, R241 ;  /* 0x000000ffffbd7224 */ /* 0x000fe400078e00f1 */
[----:B------:R-:W-:Y:S01]  /*147a0*/  IMAD.MOV.U32 R92, RZ, RZ, R240 ;  /* 0x000000ffff5c7224 */ /* 0x000fe200078e00f0 */
[----:B------:R-:W-:Y:S01]  /*147b0*/  MUFU.EX2 R241, R220 ;  /* 0x000000dc00f17308 */ /* 0x000fe20000000800 */
[----:B------:R-:W-:Y:S02]  /*147c0*/  IMAD.MOV.U32 R194, RZ, RZ, R244 ;  /* 0x000000ffffc27224 */ /* 0x000fe400078e00f4 */
[----:B------:R-:W-:-:S05]  /*147d0*/  IMAD.MOV.U32 R195, RZ, RZ, R245 ;  /* 0x000000ffffc37224 */ /* 0x000fca00078e00f5 */
[----:B------:R-:W1:Y:S08]  /*147e0*/  MUFU.EX2 R245, R219 ;  /* 0x000000db00f57308 */ /* 0x000e700000000800 */
[----:B------:R-:W-:Y:S08]  /*147f0*/  MUFU.EX2 R240, R217 ;  /* 0x000000d900f07308 */ /* 0x000ff00000000800 */
[----:B------:R-:W3:Y:S01]  /*14800*/  MUFU.EX2 R244, R218 ;  /* 0x000000da00f47308 */ /* 0x000ee20000000800 */
[----:B------:R-:W-:Y:S01]  /*14810*/  UIADD3 UR34, UR33, -0x4498517b, URZ ;  /* 0xbb67ae8521227890 */ /* 0x000fe2000fffe03f */
[----:B-1----:R-:W-:Y:S01]  /*14820*/  F2FP.PACK_AB R2, R241, R245 ;  /* 0x000000f5f102723e */ /* 0x002fe200000000ff */
[----:B------:R-:W-:-:S03]  /*14830*/  IMAD.MOV.U32 R95, RZ, RZ, R76 ;  /* 0x000000ffff5f7224 */ /* 0x000fc600078e004c */
[C---:B------:R-:W-:Y:S02]  /*14840*/  PRMT R28, R2.reuse, 0x7610, R28 ;  /* 0x00007610021c7816 */ /* 0x040fe4000000001c */
[----:B------:R-:W-:Y:S02]  /*14850*/  PRMT R27, R2, 0x7632, R27 ;  /* 0x00007632021b7816 */ /* 0x000fe4000000001b */
[----:B------:R-:W-:Y:S02]  /*14860*/  LOP3.LUT R2, R195, UR34, R246, 0x96, !PT ;  /* 0x00000022c3027c12 */ /* 0x000fe4000f8e96f6 */
[----:B---3--:R-:W-:Y:S01]  /*14870*/  F2FP.PACK_AB R0, R244, R240 ;  /* 0x000000f0f400723e */ /* 0x008fe200000000ff */
[----:B------:R-:W-:-:S03]  /*14880*/  IMAD.MOV.U32 R76, RZ, RZ, R96 ;  /* 0x000000ffff4c7224 */ /* 0x000fc600078e0060 */
[C---:B------:R-:W-:Y:S01]  /*14890*/  PRMT R26, R0.reuse, 0x7632, R26 ;  /* 0x00007632001a7816 */ /* 0x040fe2000000001a */
[----:B------:R-:W-:Y:S01]  /*148a0*/  @!P4 HADD2 R55, -R0.H0_H0, -RZ.H0_H0 ;  /* 0xa00000ff0037c230 */ /* 0x000fe20000000900 */
[C---:B------:R-:W-:Y:S02]  /*148b0*/  @P4 PRMT R187, R0.reuse, 0x7610, R187 ;  /* 0x0000761000bb4816 */ /* 0x040fe400000000bb */
[----:B------:R-:W-:Y:S01]  /*148c0*/  PRMT R96, R0, 0x5410, R26 ;  /* 0x0000541000607816 */ /* 0x000fe2000000001a */
[----:B------:R-:W-:Y:S01]  /*148d0*/  IMAD.MOV.U32 R79, RZ, RZ, R188 ;  /* 0x000000ffff4f7224 */ /* 0x000fe200078e00bc */
[----:B------:R-:W-:Y:S01]  /*148e0*/  LOP3.LUT R0, R17, UR12, R194, 0x96, !PT ;  /* 0x0000000c11007c12 */ /* 0x000fe2000f8e96c2 */
[----:B------:R-:W-:-:S04]  /*148f0*/  IMAD.WIDE.U32 R2, R2, -0x326172a9, RZ ;  /* 0xcd9e8d5702027825 */ /* 0x000fc800078e00ff */
[----:B------:R-:W-:Y:S02]  /*14900*/  IMAD.MOV.U32 R62, RZ, RZ, R77 ;  /* 0x000000ffff3e7224 */ /* 0x000fe400078e004d */
[----:B------:R-:W-:Y:S02]  /*14910*/  IMAD.MOV.U32 R188, RZ, RZ, R130 ;  /* 0x000000ffffbc7224 */ /* 0x000fe400078e0082 */
[----:B------:R-:W-:Y:S02]  /*14920*/  IMAD.MOV.U32 R77, RZ, RZ, R235 ;  /* 0x000000ffff4d7224 */ /* 0x000fe400078e00eb */
[----:B------:R-:W-:Y:S02]  /*14930*/  IMAD.MOV.U32 R130, RZ, RZ, R238 ;  /* 0x000000ffff827224 */ /* 0x000fe400078e00ee */
[----:B------:R-:W-:Y:S02]  /*14940*/  FADD.FTZ R238, R8, R7 ;  /* 0x0000000708ee7221 */ /* 0x000fe40000010000 */
[----:B------:R-:W-:Y:S01]  /*14950*/  FADD.FTZ R235, R6, R221 ;  /* 0x000000dd06eb7221 */ /* 0x000fe20000010000 */
[----:B------:R-:W-:Y:S01]  /*14960*/  LOP3.LUT R3, R3, UR13, R222, 0x96, !PT ;  /* 0x0000000d03037c12 */ /* 0x000fe2000f8e96de */
[----:B------:R-:W-:-:S05]  /*14970*/  IMAD.WIDE.U32 R6, R0, -0x326172a9, RZ ;  /* 0xcd9e8d5700067825 */ /* 0x000fca00078e00ff */
[----:B------:R-:W-:Y:S01]  /*14980*/  LOP3.LUT R0, R7, UR11, R2, 0x96, !PT ;  /* 0x0000000b07007c12 */ /* 0x000fe2000f8e9602 */
[----:B------:R-:W-:-:S04]  /*14990*/  IMAD.WIDE.U32 R2, R3, -0x2daee0ad, RZ ;  /* 0xd2511f5303027825 */ /* 0x000fc800078e00ff */
        /* <DEDUP_REMOVED lines=8> */
[----:B------:R-:W-:-:S05]  /*14a20*/  IMAD.WIDE.U32 R4, R5, -0x326172a9, RZ ;  /* 0xcd9e8d5705047825 */ /* 0x000fca00078e00ff */
[----:B------:R-:W-:Y:S01]  /*14a30*/  LOP3.LUT R5, R5, UR7, R2, 0x96, !PT ;  /* 0x0000000705057c12 */ /* 0x000fe2000f8e9602 */
[----:B------:R-:W-:-:S05]  /*14a40*/  IMAD.WIDE.U32 R2, R3, -0x326172a9, RZ ;  /* 0xcd9e8d5703027825 */ /* 0x000fca00078e00ff */
[----:B------:R-:W-:Y:S02]  /*14a50*/  LOP3.LUT R0, R3, UR15, R4, 0x96, !PT ;  /* 0x0000000f03007c12 */ /* 0x000fe4000f8e9604 */
[----:B------:R-:W-:-:S04]  /*14a60*/  LOP3.LUT R3, R2, 0xffff, RZ, 0xc0, !PT ;  /* 0x0000ffff02037812 */ /* 0x000fc800078ec0ff */
[----:B------:R-:W-:Y:S02]  /*14a70*/  SHF.R.U32.HI R4, RZ, 0x8, R3 ;  /* 0x00000008ff047819 */ /* 0x000fe40000011603 */
[----:B------:R-:W-:Y:S01]  /*14a80*/  LOP3.LUT R3, R2, 0xff, RZ, 0xc0, !PT ;  /* 0x000000ff02037812 */ /* 0x000fe200078ec0ff */
[----:B------:R-:W-:-:S03]  /*14a90*/  FADD.FTZ R19, R65, R15 ;  /* 0x0000000f41137221 */ /* 0x000fc60000010000 */
        /* <DEDUP_REMOVED lines=8> */
[--C-:B------:R-:W-:Y:S02]  /*14b20*/  SHF.R.U32.HI R4, RZ, 0x10, R0.reuse ;  /* 0x00000010ff047819 */ /* 0x100fe40000011600 */
[----:B------:R-:W-:Y:S01]  /*14b30*/  PRMT R8, R2, 0x5410, R3 ;  /* 0x0000541002087816 */ /* 0x000fe20000000003 */
[----:B------:R-:W-:Y:S01]  /*14b40*/  IMAD.WIDE.U32 R2, R5, -0x2daee0ad, RZ ;  /* 0xd2511f5305027825 */ /* 0x000fe200078e00ff */
[----:B------:R-:W-:Y:S02]  /*14b50*/  SHF.R.U32.HI R5, RZ, 0x18, R0 ;  /* 0x00000018ff057819 */ /* 0x000fe40000011600 */
[----:B------:R-:W-:-:S02]  /*14b60*/  LOP3.LUT R4, R4, 0xff, RZ, 0xc0, !PT ;  /* 0x000000ff04047812 */ /* 0x000fc400078ec0ff */
        /* <DEDUP_REMOVED lines=17> */
[----:B------:R-:W-:Y:S01]  /*14c80*/  PRMT R14, R0, 0x5410, R2 ;  /* 0x00005410000e7816 */ /* 0x000fe20000000002 */
[--C-:B------:R-:W-:Y:S01]  /*14c90*/  HSET2.LE.AND R0, R8, R21.reuse, PT ;  /* 0x0000001508007233 */ /* 0x100fe20003803000 */
[----:B------:R-:W-:Y:S04]  /*14ca0*/  STG.E.U16 [R34.64+-0xc0], R18 ;  /* 0xffff401222007986 */ /* 0x000fe8000c10151c */
[----:B------:R-:W-:Y:S01]  /*14cb0*/  LOP3.LUT R8, R0, R80, RZ, 0xc0, !PT ;  /* 0x0000005000087212 */ /* 0x000fe200078ec0ff */
[----:B------:R-:W-:Y:S01]  /*14cc0*/  HSET2.LE.AND R0, R6, R21, PT ;  /* 0x0000001506007233 */ /* 0x000fe20003803000 */
[----:B------:R1:W-:Y:S01]  /*14cd0*/  STG.E.U16 [R32.64+-0xbe], R9 ;  /* 0xffff420920007986 */ /* 0x0003e2000c10151c */
[----:B------:R-:W-:Y:S02]  /*14ce0*/  IMAD.MOV.U32 R22, RZ, RZ, R69 ;  /* 0x000000ffff167224 */ /* 0x000fe400078e0045 */
[----:B------:R-:W-:-:S02]  /*14cf0*/  IMAD.MOV.U32 R69, RZ, RZ, R242 ;  /* 0x000000ffff457224 */ /* 0x000fc400078e00f2 */
[----:B------:R-:W-:Y:S01]  /*14d00*/  IMAD.MOV.U32 R23, RZ, RZ, R189 ;  /* 0x000000ffff177224 */ /* 0x000fe200078e00bd */
[--C-:B------:R-:W-:Y:S01]  /*14d10*/  HSET2.LE.AND R3, R13, R21.reuse, PT ;  /* 0x000000150d037233 */ /* 0x100fe20003803000 */
[----:B------:R-:W-:Y:S02]  /*14d20*/  IMAD.MOV.U32 R189, RZ, RZ, R190 ;  /* 0x000000ffffbd7224 */ /* 0x000fe400078e00be */
[----:B------:R-:W-:Y:S01]  /*14d30*/  IMAD.MOV.U32 R190, RZ, RZ, R130 ;  /* 0x000000ffffbe7224 */ /* 0x000fe200078e0082 */
[----:B------:R-:W-:Y:S04]  /*14d40*/  STG.E.U16 [R32.64+-0xc0], R10 ;  /* 0xffff400a20007986 */ /* 0x000fe8000c10151c */
[----:B------:R3:W-:Y:S01]  /*14d50*/  STG.E.U16 [R30.64+-0xbe], R11 ;  /* 0xffff420b1e007986 */ /* 0x0007e2000c10151c */
[----:B-1----:R-:W-:Y:S01]  /*14d60*/  LOP3.LUT R9, R0, R81, RZ, 0xc0, !PT ;  /* 0x0000005100097212 */ /* 0x002fe200078ec0ff */
[----:B------:R-:W-:-:S05]  /*14d70*/  HSET2.LE.AND R0, R4, R21, PT ;  /* 0x0000001504007233 */ /* 0x000fca0003803000 */
[----:B------:R-:W-:Y:S02]  /*14d80*/  LOP3.LUT R130, R0, R40, RZ, 0xc0, !PT ;  /* 0x0000002800827212 */ /* 0x000fe400078ec0ff */
[----:B---3--:R-:W-:Y:S01]  /*14d90*/  LOP3.LUT R11, R3, R60, RZ, 0xc0, !PT ;  /* 0x0000003c030b7212 */ /* 0x008fe200078ec0ff */
[----:B------:R-:W-:Y:S01]  /*14da0*/  HSET2.LE.AND R3, R7, R21, PT ;  /* 0x0000001507037233 */ /* 0x000fe20003803000 */
[----:B--2---:R-:W-:-:S05]  /*14db0*/  IADD3 R16, R243, 0x4, RZ ;  /* 0x00000004f3107810 */ /* 0x004fca0007ffe0ff */
[----:B------:R-:W-:-:S05]  /*14dc0*/  IMAD.WIDE.U32 R242, R16, -0x326172a9, RZ ;  /* 0xcd9e8d5710f27825 */ /* 0x000fca00078e00ff */
[----:B----4-:R-:W-:Y:S01]  /*14dd0*/  LOP3.LUT R0, R243, R193, RZ, 0x3c, !PT ;  /* 0x000000c1f3007212 */ /* 0x010fe200078e3cff */
[----:B------:R-:W-:-:S04]  /*14de0*/  IMAD.MOV.U32 R193, RZ, RZ, R68 ;  /* 0x000000ffffc17224 */ /* 0x000fc800078e0044 */
[----:B------:R-:W-:Y:S01]  /*14df0*/  IMAD.WIDE.U32 R6, R0, -0x2daee0ad, RZ ;  /* 0xd2511f5300067825 */ /* 0x000fe200078e00ff */
[----:B------:R-:W-:Y:S03]  /*14e00*/  STL [R1+0xd8], R16 ;  /* 0x0000d81001007387 */ /* 0x000fe60000100800 */
[----:B------:R-:W-:Y:S01]  /*14e10*/  IMAD.MOV.U32 R65, RZ, RZ, R193 ;  /* 0x000000ffff417224 */ /* 0x000fe200078e00c1 */
[----:B------:R-:W-:Y:S01]  /*14e20*/  STL.64 [R1], R6 ;  /* 0x0000000601007387 */ /* 0x000fe20000100a00 */
[----:B------:R-:W-:-:S03]  /*14e30*/  IMAD.MOV.U32 R193, RZ, RZ, R201 ;  /* 0x000000ffffc17224 */ /* 0x000fc600078e00c9 */
[----:B------:R-:W2:Y:S01]  /*14e40*/  LDL.LU R201, [R1+0x140] ;  /* 0x0001400001c97983 */ /* 0x000ea20000300800 */
[----:B------:R-:W-:-:S03]  /*14e50*/  IMAD.MOV.U32 R216, RZ, RZ, R203 ;  /* 0x000000ffffd87224 */ /* 0x000fc600078e00cb */
[----:B------:R-:W3:Y:S01]  /*14e60*/  LDL.LU R203, [R1+0x13c] ;  /* 0x00013c0001cb7983 */ /* 0x000ee20000300800 */
[----:B------:R-:W-:-:S03]  /*14e70*/  IMAD.MOV.U32 R199, RZ, RZ, R206 ;  /* 0x000000ffffc77224 */ /* 0x000fc600078e00ce */
[----:B------:R-:W4:Y:S01]  /*14e80*/  LDL.LU R206, [R1+0x138] ;  /* 0x0001380001ce7983 */ /* 0x000f220000300800 */
[----:B------:R-:W-:-:S03]  /*14e90*/  IMAD.MOV.U32 R196, RZ, RZ, R205 ;  /* 0x000000ffffc47224 */ /* 0x000fc600078e00cd */
[----:B------:R-:W3:Y:S01]  /*14ea0*/  LDL.LU R205, [R1+0x134] ;  /* 0x0001340001cd7983 */ /* 0x000ee20000300800 */
[--C-:B------:R-:W-:Y:S01]  /*14eb0*/  HSET2.LE.AND R2, R15, R21.reuse, PT ;  /* 0x000000150f027233 */ /* 0x100fe20003803000 */
[----:B------:R-:W-:Y:S01]  /*14ec0*/  LOP3.LUT R0, R7, UR34, R246, 0x96, !PT ;  /* 0x0000002207007c12 */ /* 0x000fe2000f8e96f6 */
[----:B------:R-:W-:Y:S01]  /*14ed0*/  IMAD.MOV.U32 R197, RZ, RZ, R192 ;  /* 0x000000ffffc57224 */ /* 0x000fe200078e00c0 */
[----:B------:R-:W-:Y:S01]  /*14ee0*/  MOV R68, R74 ;  /* 0x0000004a00447202 */ /* 0x000fe20000000f00 */
[----:B------:R-:W-:Y:S01]  /*14ef0*/  IMAD.MOV.U32 R192, RZ, RZ, R75 ;  /* 0x000000ffffc07224 */ /* 0x000fe200078e004b */
[----:B------:R-:W-:Y:S01]  /*14f00*/  LOP3.LUT R10, R2, R61, RZ, 0xc0, !PT ;  /* 0x0000003d020a7212 */ /* 0x000fe200078ec0ff */
[----:B------:R-:W-:Y:S01]  /*14f10*/  HSET2.LE.AND R2, R5, R21, PT ;  /* 0x0000001505027233 */ /* 0x000fe20003803000 */
[----:B------:R-:W-:Y:S02]  /*14f20*/  IMAD.MOV.U32 R74, RZ, RZ, R72 ;  /* 0x000000ffff4a7224 */ /* 0x000fe400078e0048 */
[----:B------:R-:W-:-:S02]  /*14f30*/  IMAD.MOV.U32 R75, RZ, RZ, R236 ;  /* 0x000000ffff4b7224 */ /* 0x000fc400078e00ec */
[----:B------:R-:W-:Y:S02]  /*14f40*/  IMAD.MOV.U32 R72, RZ, RZ, R237 ;  /* 0x000000ffff487224 */ /* 0x000fe400078e00ed */
[----:B------:R-:W-:-:S04]  /*14f50*/  IMAD.WIDE.U32 R236, R0, -0x326172a9, RZ ;  /* 0xcd9e8d5700ec7825 */ /* 0x000fc800078e00ff */
[----:B------:R-:W-:Y:S02]  /*14f60*/  IMAD.MOV.U32 R195, RZ, RZ, R188 ;  /* 0x000000ffffc37224 */ /* 0x000fe400078e00bc */
[----:B------:R-:W-:Y:S01]  /*14f70*/  IMAD.MOV.U32 R188, RZ, RZ, R129 ;  /* 0x000000ffffbc7224 */ /* 0x000fe200078e0081 */
[----:B------:R-:W-:Y:S02]  /*14f80*/  LOP3.LUT R129, R2, R46, RZ, 0xc0, !PT ;  /* 0x0000002e02817212 */ /* 0x000fe400078ec0ff */
[----:B------:R-:W-:Y:S02]  /*14f90*/  LOP3.LUT R2, R223, UR14, R242, 0x96, !PT ;  /* 0x0000000edf027c12 */ /* 0x000fe4000f8e96f2 */
[----:B------:R-:W-:Y:S01]  /*14fa0*/  LOP3.LUT R0, R237, UR13, R222, 0x96, !PT ;  /* 0x0000000ded007c12 */ /* 0x000fe2000f8e96de */
[----:B------:R1:W-:Y:S02]  /*14fb0*/  STG.E.U16 [R30.64+-0xc0], R12 ;  /* 0xffff400c1e007986 */ /* 0x0003e4000c10151c */
[----:B------:R-:W-:-:S04]  /*14fc0*/  IMAD.WIDE.U32 R4, R2, -0x2daee0ad, RZ ;  /* 0xd2511f5302047825 */ /* 0x000fc800078e00ff */
[----:B------:R-:W-:Y:S01]  /*14fd0*/  IMAD.MOV.U32 R194, RZ, RZ, R93 ;  /* 0x000000ffffc27224 */ /* 0x000fe200078e005d */
[----:B------:R-:W-:Y:S01]  /*14fe0*/  LOP3.LUT R2, R5, UR12, R6, 0x96, !PT ;  /* 0x0000000c05027c12 */ /* 0x000fe2000f8e9606 */
[----:B------:R-:W-:Y:S02]  /*14ff0*/  IMAD.MOV.U32 R93, RZ, RZ, R92 ;  /* 0x000000ffff5d7224 */ /* 0x000fe400078e005c */
[----:B------:R-:W-:Y:S01]  /*15000*/  IMAD.MOV.U32 R92, RZ, RZ, R128 ;  /* 0x000000ffff5c7224 */ /* 0x000fe200078e0080 */
[----:B------:R-:W-:Y:S01]  /*15010*/  LOP3.LUT R128, R3, R47, RZ, 0xc0, !PT ;  /* 0x0000002f03807212 */ /* 0x000fe200078ec0ff */
        /* <DEDUP_REMOVED lines=44> */
[----:B------:R-:W-:Y:S01]  /*152e0*/  IMAD.MOV.U32 R43, RZ, RZ, R212 ;  /* 0x000000ffff2b7224 */ /* 0x000fe200078e00d4 */
[----:B------:R-:W-:Y:S01]  /*152f0*/  @!P6 HADD2 R57, -R28.H0_H0, -RZ.H0_H0 ;  /* 0xa00000ff1c39e230 */ /* 0x000fe20000000900 */
[----:B------:R-:W-:Y:S01]  /*15300*/  PRMT R48, R28, 0x5410, R27 ;  /* 0x000054101c307816 */ /* 0x000fe2000000001b */
[----:B------:R-:W-:Y:S01]  /*15310*/  @!P5 HADD2 R56, -R27.H0_H0, -RZ.H0_H0 ;  /* 0xa00000ff1b38d230 */ /* 0x000fe20000000900 */
[----:B------:R1:W5:Y:S02]  /*15320*/  LDL.LU R212, [R1+0x130] ;  /* 0x0001300001d47983 */ /* 0x0003640000300800 */
[----:B------:R-:W-:Y:S01]  /*15330*/  @!P6 PRMT R28, R57, 0x5410, RZ ;  /* 0x00005410391ce816 */ /* 0x000fe200000000ff */
[----:B------:R-:W-:Y:S01]  /*15340*/  IMAD.MOV.U32 R57, RZ, RZ, R192 ;  /* 0x000000ffff397224 */ /* 0x000fe200078e00c0 */
[----:B------:R-:W-:Y:S01]  /*15350*/  @!P5 PRMT R27, R56, 0x5410, RZ ;  /* 0x00005410381bd816 */ /* 0x000fe200000000ff */
[----:B------:R-:W-:Y:S01]  /*15360*/  IMAD.MOV.U32 R192, RZ, RZ, R211 ;  /* 0x000000ffffc07224 */ /* 0x000fe200078e00d3 */
[----:B------:R-:W-:Y:S01]  /*15370*/  MOV R223, R193 ;  /* 0x000000c100df7202 */ /* 0x000fe20000000f00 */
[----:B------:R-:W-:Y:S01]  /*15380*/  IMAD.MOV.U32 R220, RZ, RZ, R216 ;  /* 0x000000ffffdc7224 */ /* 0x000fe200078e00d8 */
[----:B------:R1:W5:Y:S01]  /*15390*/  LDL.LU R211, [R1+0x12c] ;  /* 0x00012c0001d37983 */ /* 0x0003620000300800 */
[----:B------:R-:W-:-:S02]  /*153a0*/  IMAD.MOV.U32 R217, RZ, RZ, R194 ;  /* 0x000000ffffd97224 */ /* 0x000fc400078e00c2 */
[----:B------:R-:W-:Y:S02]  /*153b0*/  IMAD.MOV.U32 R56, RZ, RZ, R68 ;  /* 0x000000ffff387224 */ /* 0x000fe400078e0044 */
[----:B------:R-:W-:Y:S02]  /*153c0*/  IMAD.MOV.U32 R193, RZ, RZ, R210 ;  /* 0x000000ffffc17224 */ /* 0x000fe400078e00d2 */
[----:B------:R-:W-:Y:S01]  /*153d0*/  IMAD.MOV.U32 R216, RZ, RZ, R195 ;  /* 0x000000ffffd87224 */ /* 0x000fe200078e00c3 */
[----:B------:R1:W5:Y:S01]  /*153e0*/  LDL.LU R210, [R1+0x128] ;  /* 0x0001280001d27983 */ /* 0x0003620000300800 */
[----:B------:R-:W-:Y:S02]  /*153f0*/  IMAD.MOV.U32 R68, RZ, RZ, R95 ;  /* 0x000000ffff447224 */ /* 0x000fe400078e005f */
[----:B------:R-:W-:Y:S02]  /*15400*/  IMAD.MOV.U32 R194, RZ, RZ, R209 ;  /* 0x000000ffffc27224 */ /* 0x000fe400078e00d1 */
        /* <DEDUP_REMOVED lines=8> */
[----:B------:R-:W-:Y:S01]  /*15490*/  FADD.FTZ R213, R70, R19 ;  /* 0x0000001346d57221 */ /* 0x000fe20000010000 */
[----:B------:R1:W5:Y:S04]  /*154a0*/  LDL.LU R207, [R1+0x11c] ;  /* 0x00011c0001cf7983 */ /* 0x0003680000300800 */
[----:B--2---:R-:W2:Y:S01]  /*154b0*/  LDSM.16.MT88.4 R12, [R201+0xa000] ;  /* 0x00a00000c90c783b */ /* 0x004ea20000004200 */
[----:B------:R-:W-:-:S02]  /*154c0*/  IMAD.MOV.U32 R94, RZ, RZ, R190 ;  /* 0x000000ffff5e7224 */ /* 0x000fc400078e00be */
[----:B------:R-:W-:Y:S02]  /*154d0*/  IMAD.MOV.U32 R189, RZ, RZ, R204 ;  /* 0x000000ffffbd7224 */ /* 0x000fe400078e00cc */
[----:B------:R-:W-:Y:S01]  /*154e0*/  IMAD.MOV.U32 R70, RZ, RZ, R191 ;  /* 0x000000ffff467224 */ /* 0x000fe200078e00bf */
[----:B------:R1:W5:Y:S01]  /*154f0*/  LDL.LU R204, [R1+0x118] ;  /* 0x0001180001cc7983 */ /* 0x0003620000300800 */
[----:B------:R-:W-:Y:S02]  /*15500*/  IMAD.MOV.U32 R222, RZ, RZ, R197 ;  /* 0x000000ffffde7224 */ /* 0x000fe400078e00c5 */
[----:B------:R-:W-:Y:S01]  /*15510*/  IMAD.MOV.U32 R221, RZ, RZ, R198 ;  /* 0x000000ffffdd7224 */ /* 0x000fe200078e00c6 */
[----:B------:R-:W-:Y:S01]  /*15520*/  @!P1 HADD2 R54, -R26.H0_H0, -RZ.H0_H0 ;  /* 0xa00000ff1a369230 */ /* 0x000fe20000000900 */
[----:B------:R-:W-:Y:S01]  /*15530*/  @!P4 PRMT R187, R55, 0x5410, RZ ;  /* 0x0000541037bbc816 */ /* 0x000fe200000000ff */
[----:B----4-:R-:W-:Y:S01]  /*15540*/  LDSM.16.MT88.4 R16, [R206+0xb000] ;  /* 0x00b00000ce10783b */ /* 0x010fe20000004200 */
[-C--:B--2---:R-:W-:Y:S08]  /*15550*/  HMMA.16816.F32 R152, R8, R12.reuse, R152 ;  /* 0x0000000c0898723c */ /* 0x084ff00000001898 */
[C---:B------:R-:W-:Y:S08]  /*15560*/  HMMA.16816.F32 R168, R4.reuse, R12, R168 ;  /* 0x0000000c04a8723c */ /* 0x040ff000000018a8 */
[-C--:B------:R-:W-:Y:S08]  /*15570*/  HMMA.16816.F32 R164, R4, R14.reuse, R164 ;  /* 0x0000000e04a4723c */ /* 0x080ff000000018a4 */
[----:B------:R-:W-:Y:S01]  /*15580*/  HMMA.16816.F32 R36, R8, R14, R228 ;  /* 0x0000000e0824723c */ /* 0x000fe200000018e4 */
[----:B---3--:R-:W2:Y:S06]  /*15590*/  LDSM.16.MT88.4 R12, [R203+0xa000] ;  /* 0x00a00000cb0c783b */ /* 0x008eac0000004200 */
[----:B------:R-:W-:-:S02]  /*155a0*/  IMAD.MOV.U32 R228, RZ, RZ, R43 ;  /* 0x000000ffffe47224 */ /* 0x000fc400078e002b */
        /* <DEDUP_REMOVED lines=11> */
[-C--:B--2---:R-:W-:Y:S03]  /*15660*/  HMMA.16816.F32 R144, R8, R12.reuse, R144 ;  /* 0x0000000c0890723c */ /* 0x084fe60000001890 */
[----:B------:R1:W5:Y:S05]  /*15670*/  LDL.LU R138, [R1+0x108] ;  /* 0x00010800018a7983 */ /* 0x00036a0000300800 */
[C---:B------:R-:W-:Y:S01]  /*15680*/  HMMA.16816.F32 R160, R4.reuse, R12, R160 ;  /* 0x0000000c04a0723c */ /* 0x040fe200000018a0 */
[----:B------:R1:W5:Y:S07]  /*15690*/  LDL.LU R137, [R1+0x104] ;  /* 0x0001040001897983 */ /* 0x00036e0000300800 */
[-C--:B------:R-:W-:Y:S08]  /*156a0*/  HMMA.16816.F32 R156, R4, R14.reuse, R156 ;  /* 0x0000000e049c723c */ /* 0x080ff0000000189c */
[----:B------:R-:W-:Y:S01]  /*156b0*/  HMMA.16816.F32 R40, R8, R14, R248 ;  /* 0x0000000e0828723c */ /* 0x000fe200000018f8 */
[----:B------:R-:W2:Y:S01]  /*156c0*/  LDSM.16.MT88.4 R12, [R206+0xa000] ;  /* 0x00a00000ce0c783b */ /* 0x000ea20000004200 */
[----:B------:R-:W-:-:S03]  /*156d0*/  IMAD.MOV.U32 R199, RZ, RZ, R136 ;  /* 0x000000ffffc77224 */ /* 0x000fc600078e0088 */
[----:B------:R1:W5:Y:S01]  /*156e0*/  LDL.LU R136, [R1+0x100] ;  /* 0x0001000001887983 */ /* 0x0003620000300800 */
[----:B------:R-:W-:Y:S01]  /*156f0*/  @!P1 PRMT R26, R54, 0x5410, RZ ;  /* 0x00005410361a9816 */ /* 0x000fe200000000ff */
[----:B------:R-:W-:Y:S02]  /*15700*/  IMAD.MOV.U32 R250, RZ, RZ, R63 ;  /* 0x000000fffffa7224 */ /* 0x000fe400078e003f */
[----:B------:R-:W-:Y:S01]  /*15710*/  IMAD.MOV.U32 R251, RZ, RZ, R62 ;  /* 0x000000fffffb7224 */ /* 0x000fe200078e003e */
[-C--:B--2---:R-:W-:Y:S08]  /*15720*/  HMMA.16816.F32 R44, R8, R12.reuse, R56 ;  /* 0x0000000c082c723c */ /* 0x084ff00000001838 */
[C---:B------:R-:W-:Y:S08]  /*15730*/  HMMA.16816.F32 R52, R4.reuse, R12, R84 ;  /* 0x0000000c0434723c */ /* 0x040ff00000001854 */
[-C--:B------:R-:W-:Y:S08]  /*15740*/  HMMA.16816.F32 R56, R4, R14.reuse, R100 ;  /* 0x0000000e0438723c */ /* 0x080ff00000001864 */
[----:B------:R-:W-:Y:S01]  /*15750*/  HMMA.16816.F32 R60, R8, R14, R68 ;  /* 0x0000000e083c723c */ /* 0x000fe20000001844 */
[----:B------:R-:W2:Y:S01]  /*15760*/  LDSM.16.MT88.4 R12, [R205+0xa000] ;  /* 0x00a00000cd0c783b */ /* 0x000ea20000004200 */
[----:B------:R-:W-:-:S02]  /*15770*/  IMAD.MOV.U32 R248, RZ, RZ, R79 ;  /* 0x000000fffff87224 */ /* 0x000fc400078e004f */
[----:B------:R-:W-:-:S04]  /*15780*/  IMAD.MOV.U32 R249, RZ, RZ, R78 ;  /* 0x000000fffff97224 */ /* 0x000fc800078e004e */
[-C--:B--2---:R-:W-:Y:S08]  /*15790*/  HMMA.16816.F32 R68, R8, R12.reuse, R72 ;  /* 0x0000000c0844723c */ /* 0x084ff00000001848 */
[----:B------:R-:W-:Y:S07]  /*157a0*/  HMMA.16816.F32 R72, R4, R12, R112 ;  /* 0x0000000c0448723c */ /* 0x000fee0000001870 */
[----:B------:R-:W-:-:S02]  /*157b0*/  IMAD.MOV.U32 R112, RZ, RZ, R77 ;  /* 0x000000ffff707224 */ /* 0x000fc400078e004d */
[----:B------:R-:W-:Y:S02]  /*157c0*/  IMAD.MOV.U32 R113, RZ, RZ, R76 ;  /* 0x000000ffff717224 */ /* 0x000fe400078e004c */
        /* <DEDUP_REMOVED lines=23> */
[C---:B------:R-:W-:Y:S01]  /*15940*/  HMMA.16816.F32 R224, R8.reuse, R16, R112 ;  /* 0x0000001008e0723c */ /* 0x040fe20000001870 */
[----:B------:R-:W-:Y:S07]  /*15950*/  LDSM.16.MT88.4 R112, [R206+0xb800] ;  /* 0x00b80000ce70783b */ /* 0x000fee0000004200 */
[----:B------:R-:W-:Y:S08]  /*15960*/  HMMA.16816.F32 R16, R8, R18, R248 ;  /* 0x000000120810723c */ /* 0x000ff000000018f8 */
        /* <DEDUP_REMOVED lines=24> */
[----:B------:R-:W-:Y:S01]  /*15af0*/  IMAD.MOV.U32 R231, RZ, RZ, R65 ;  /* 0x000000ffffe77224 */ /* 0x000fe200078e0041 */
[----:B------:R-:W-:Y:S01]  /*15b00*/  LOP3.LUT R124, R3, R64, RZ, 0xc0, !PT ;  /* 0x00000040037c7212 */ /* 0x000fe200078ec0ff */
[----:B------:R-:W-:Y:S02]  /*15b10*/  IMAD.MOV.U32 R230, RZ, RZ, R67 ;  /* 0x000000ffffe67224 */ /* 0x000fe400078e0043 */
[----:B------:R-:W3:Y:S01]  /*15b20*/  LDSM.16.MT88.4 R64, [R205+0xa800] ;  /* 0x00a80000cd40783b */ /* 0x000ee20000004200 */
[----:B------:R-:W-:-:S05]  /*15b30*/  HSET2.LE.AND R4, R6, R21, PT ;  /* 0x0000001506047233 */ /* 0x000fca0003803000 */
        /* <DEDUP_REMOVED lines=50> */
[----:B------:R-:W-:Y:S01]  /*15e60*/  FADD.FTZ R3, R251, R215 ;  /* 0x000000d7fb037221 */ /* 0x000fe20000010000 */
[----:B------:R-:W-:Y:S01]  /*15e70*/  IADD3 R252, P1, R24, -0x100, RZ ;  /* 0xffffff0018fc7810 */ /* 0x000fe20007f3e0ff */
[----:B------:R-:W-:-:S03]  /*15e80*/  FADD.FTZ R239, R228, R213 ;  /* 0x000000d5e4ef7221 */ /* 0x000fc60000010000 */
        /* <DEDUP_REMOVED lines=70> */
[C---:B------:R-:W-:Y:S01]  /*162f0*/  ISETP.GE.AND P4, PT, R0.reuse, R136, PT ;  /* 0x000000880000720c */ /* 0x040fe20003f86270 */
[----:B------:R-:W-:Y:S01]  /*16300*/  @P3 STS.128 [R212+0xa800], RZ ;  /* 0x00a800ffd4003388 */ /* 0x000fe20000000c00 */
[C---:B------:R-:W-:Y:S02]  /*16310*/  IADD3 R3, R0.reuse, 0x11, RZ ;  /* 0x0000001100037810 */ /* 0x040fe40007ffe0ff */
[C---:B------:R-:W-:Y:S01]  /*16320*/  ISETP.GE.AND P6, PT, R0.reuse, R137, PT ;  /* 0x000000890000720c */ /* 0x040fe20003fc6270 */
[----:B------:R-:W-:Y:S01]  /*16330*/  @!PT LDS RZ, [RZ] ;  /* 0x00000000fffff984 */ /* 0x000fe20000000800 */
[----:B------:R-:W-:Y:S01]  /*16340*/  @!PT LDS RZ, [RZ] ;  /* 0x00000000fffff984 */ /* 0x000fe20000000800 */
[----:B------:R-:W-:Y:S01]  /*16350*/  @!PT LDS RZ, [RZ] ;  /* 0x00000000fffff984 */ /* 0x000fe20000000800 */
[----:B------:R1:W-:Y:S01]  /*16360*/  @!P3 LDGSTS.E.BYPASS.LTC128B.128 [R212+0xa800], [R8.64] ;  /* 0x0a80000008d4bfae */ /* 0x0003e2000b901d5c */
[C---:B------:R-:W-:Y:S02]  /*16370*/  ISETP.GE.AND P1, PT, R0.reuse, R139, PT ;  /* 0x0000008b0000720c */ /* 0x040fe40003f26270 */
[----:B------:R-:W-:Y:S01]  /*16380*/  ISETP.GE.AND P0, PT, R0, R138, PT ;  /* 0x0000008a0000720c */ /* 0x000fe20003f06270 */
        /* <DEDUP_REMOVED lines=8> */
[----:B------:R-:W-:Y:S04]  /*16410*/  LDSM.16.M88.4 R132, [R211+0x800] ;  /* 0x00080000d384783b */ /* 0x000fe80000000200 */
[----:B-1----:R-:W1:Y:S04]  /*16420*/  LDSM.16.M88.4 R8, [R202+0x2000] ;  /* 0x00200000ca08783b */ /* 0x002e680000000200 */
[----:B------:R-:W-:Y:S04]  /*16430*/  LDSM.16.M88.4 R12, [R202] ;  /* 0x00000000ca0c783b */ /* 0x000fe80000000200 */
[----:B--2---:R-:W2:Y:S04]  /*16440*/  LDSM.16.M88.4 R4, [R204+0x2000] ;  /* 0x00200000cc04783b */ /* 0x004ea80000000200 */
[----:B------:R-:W0:Y:S01]  /*16450*/  LDGDEPBAR ;  /* 0x00000000000079af */ /* 0x000e220000000000 */
[C---:B-1----:R-:W-:Y:S08]  /*16460*/  HMMA.16816.F32 R180, R8.reuse, R16, RZ ;  /* 0x0000001008b4723c */ /* 0x042ff000000018ff */
[C---:B------:R-:W-:Y:S08]  /*16470*/  HMMA.16816.F32 R184, R8.reuse, R22, RZ ;  /* 0x0000001608b8723c */ /* 0x040ff000000018ff */
[C---:B------:R-:W-:Y:S08]  /*16480*/  HMMA.16816.F32 R176, R8.reuse, R18, RZ ;  /* 0x0000001208b0723c */ /* 0x040ff000000018ff */
[----:B------:R-:W-:Y:S01]  /*16490*/  HMMA.16816.F32 R188, R8, R20, RZ ;  /* 0x0000001408bc723c */ /* 0x000fe200000018ff */
[----:B------:R-:W1:Y:S07]  /*164a0*/  LDSM.16.M88.4 R8, [R204] ;  /* 0x00000000cc08783b */ /* 0x000e6e0000000200 */
[C---:B--2---:R-:W-:Y:S08]  /*164b0*/  HMMA.16816.F32 R216, R4.reuse, R132, R180 ;  /* 0x0000008404d8723c */ /* 0x044ff000000018b4 */
[C---:B------:R-:W-:Y:S08]  /*164c0*/  HMMA.16816.F32 R220, R4.reuse, R174, R184 ;  /* 0x000000ae04dc723c */ /* 0x040ff000000018b8 */
[----:B------:R-:W-:Y:S08]  /*164d0*/  HMMA.16816.F32 R196, R4, R134, R176 ;  /* 0x0000008604c4723c */ /* 0x000ff000000018b0 */
[C---:B------:R-:W-:Y:S08]  /*164e0*/  HMMA.16816.F32 R184, R12.reuse, R20, RZ ;  /* 0x000000140cb8723c */ /* 0x040ff000000018ff */
[C---:B------:R-:W-:Y:S08]  /*164f0*/  HMMA.16816.F32 R180, R12.reuse, R22, RZ ;  /* 0x000000160cb4723c */ /* 0x040ff000000018ff */
[C---:B------:R-:W-:Y:S08]  /*16500*/  HMMA.16816.F32 R176, R12.reuse, R16, RZ ;  /* 0x000000100cb0723c */ /* 0x040ff000000018ff */
[----:B------:R-:W-:Y:S01]  /*16510*/  HMMA.16816.F32 R20, R12, R18, RZ ;  /* 0x000000120c14723c */ /* 0x000fe200000018ff */
[----:B------:R-:W-:Y:S04]  /*16520*/  LDSM.16.M88.4 R16, [R209+0x8000] ;  /* 0x00800000d110783b */ /* 0x000fe80000000200 */
[----:B------:R-:W-:Y:S03]  /*16530*/  LDSM.16.M88.4 R12, [R209+0x8800] ;  /* 0x00880000d10c783b */ /* 0x000fe60000000200 */
[-C--:B------:R-:W-:Y:S01]  /*16540*/  HMMA.16816.F32 R224, R4, R172.reuse, R188 ;  /* 0x000000ac04e0723c */ /* 0x080fe200000018bc */
[----:B------:R-:W2:Y:S07]  /*16550*/  LDSM.16.M88.4 R4, [R210+0x2000] ;  /* 0x00200000d204783b */ /* 0x000eae0000000200 */
[C---:B-1----:R-:W-:Y:S08]  /*16560*/  HMMA.16816.F32 R192, R8.reuse, R172, R184 ;  /* 0x000000ac08c0723c */ /* 0x042ff000000018b8 */
[C---:B------:R-:W-:Y:S01]  /*16570*/  HMMA.16816.F32 R188, R8.reuse, R132, R176 ;  /* 0x0000008408bc723c */ /* 0x040fe200000018b0 */
[----:B------:R-:W-:Y:S07]  /*16580*/  LDSM.16.M88.4 R176, [R207] ;  /* 0x00000000cfb0783b */ /* 0x000fee0000000200 */
[C---:B------:R-:W-:Y:S08]  /*16590*/  HMMA.16816.F32 R184, R8.reuse, R174, R180 ;  /* 0x000000ae08b8723c */ /* 0x040ff000000018b4 */
[----:B------:R-:W-:Y:S01]  /*165a0*/  HMMA.16816.F32 R20, R8, R134, R20 ;  /* 0x000000860814723c */ /* 0x000fe20000001814 */
[----:B------:R-:W1:Y:S04]  /*165b0*/  LDSM.16.M88.4 R8, [R210] ;  /* 0x00000000d208783b */ /* 0x000e680000000200 */
[----:B------:R-:W-:Y:S03]  /*165c0*/  LDSM.16.M88.4 R132, [R207+0x800] ;  /* 0x00080000cf84783b */ /* 0x000fe60000000200 */
[C---:B--2---:R-:W-:Y:S08]  /*165d0*/  HMMA.16816.F32 R180, R4.reuse, R16, R224 ;  /* 0x0000001004b4723c */ /* 0x044ff000000018e0 */
[C---:B------:R-:W-:Y:S08]  /*165e0*/  HMMA.16816.F32 R216, R4.reuse, R12, R216 ;  /* 0x0000000c04d8723c */ /* 0x040ff000000018d8 */
[C---:B------:R-:W-:Y:S08]  /*165f0*/  HMMA.16816.F32 R172, R4.reuse, R18, R220 ;  /* 0x0000001204ac723c */ /* 0x040ff000000018dc */
[----:B------:R-:W-:Y:S01]  /*16600*/  HMMA.16816.F32 R196, R4, R14, R196 ;  /* 0x0000000e04c4723c */ /* 0x000fe200000018c4 */
[----:B------:R-:W2:Y:S07]  /*16610*/  LDSM.16.M88.4 R4, [R208+0x2000] ;  /* 0x00200000d004783b */ /* 0x000eae0000000200 */
[C---:B-1----:R-:W-:Y:S08]  /*16620*/  HMMA.16816.F32 R248, R8.reuse, R16, R192 ;  /* 0x0000001008f8723c */ /* 0x042ff000000018c0 */
[C---:B------:R-:W-:Y:S08]  /*16630*/  HMMA.16816.F32 R228, R8.reuse, R18, R184 ;  /* 0x0000001208e4723c */ /* 0x040ff000000018b8 */
[C---:B------:R-:W-:Y:S08]  /*16640*/  HMMA.16816.F32 R224, R8.reuse, R12, R188 ;  /* 0x0000000c08e0723c */ /* 0x040ff000000018bc */
[----:B------:R-:W-:Y:S01]  /*16650*/  HMMA.16816.F32 R220, R8, R14, R20 ;  /* 0x0000000e08dc723c */ /* 0x000fe20000001814 */
[----:B------:R-:W1:Y:S04]  /*16660*/  LDSM.16.M88.4 R8, [R208] ;  /* 0x00000000d008783b */ /* 0x000e680000000200 */
[----:B------:R-:W-:Y:S03]  /*16670*/  LDSM.16.M88.4 R20, [R200+0x9000] ;  /* 0x00900000c814783b */ /* 0x000fe60000000200 */
[C---:B--2---:R-:W-:Y:S01]  /*16680*/  HMMA.16816.F32 R192, R4.reuse, R176, R180 ;  /* 0x000000b004c0723c */ /* 0x044fe200000018b4 */
[----:B------:R-:W2:Y:S07]  /*16690*/  LDSM.16.M88.4 R12, [R202+0x4000] ;  /* 0x00400000ca0c783b */ /* 0x000eae0000000200 */
[C---:B------:R-:W-:Y:S01]  /*166a0*/  HMMA.16816.F32 R188, R4.reuse, R178, R172 ;  /* 0x000000b204bc723c */ /* 0x040fe200000018ac */
[----:B------:R-:W-:Y:S07]  /*166b0*/  LDSM.16.M88.4 R172, [R200+0x9800] ;  /* 0x00980000c8ac783b */ /* 0x000fee0000000200 */
[C---:B------:R-:W-:Y:S08]  /*166c0*/  HMMA.16816.F32 R184, R4.reuse, R132, R216 ;  /* 0x0000008404b8723c */ /* 0x040ff000000018d8 */
[----:B------:R-:W-:Y:S01]  /*166d0*/  HMMA.16816.F32 R180, R4, R134, R196 ;  /* 0x0000008604b4723c */ /* 0x000fe200000018c4 */
[----:B------:R-:W3:Y:S07]  /*166e0*/  LDSM.16.M88.4 R4, [R202+0x6000] ;  /* 0x00600000ca04783b */ /* 0x000eee0000000200 */
[C---:B-1----:R-:W-:Y:S08]  /*166f0*/  HMMA.16816.F32 R16, R8.reuse, R176, R248 ;  /* 0x000000b00810723c */ /* 0x042ff000000018f8 */
[C---:B------:R-:W-:Y:S08]  /*16700*/  HMMA.16816.F32 R228, R8.reuse, R178, R228 ;  /* 0x000000b208e4723c */ /* 0x040ff000000018e4 */
[----:B------:R-:W-:Y:S08]  /*16710*/  HMMA.16816.F32 R224, R8, R132, R224 ;  /* 0x0000008408e0723c */ /* 0x000ff000000018e0 */
[----:B--2---:R-:W-:Y:S01]  /*16720*/  HMMA.16816.F32 R176, R12, R20, R16 ;  /* 0x000000140cb0723c */ /* 0x004fe20000001810 */
[----:B------:R-:W-:Y:S07]  /*16730*/  LDSM.16.M88.4 R16, [R211+0x1000] ;  /* 0x00100000d310783b */ /* 0x000fee0000000200 */
[----:B------:R-:W-:Y:S01]  /*16740*/  HMMA.16816.F32 R220, R8, R134, R220 ;  /* 0x0000008608dc723c */ /* 0x000fe200000018dc */
[----:B------:R-:W-:Y:S04]  /*16750*/  LDSM.16.M88.4 R132, [R211+0x1800] ;  /* 0x00180000d384783b */ /* 0x000fe80000000200 */
[----:B------:R-:W1:Y:S03]  /*16760*/  LDSM.16.M88.4 R8, [R204+0x4000] ;  /* 0x00400000cc08783b */ /* 0x000e660000000200 */
[C---:B---3--:R-:W-:Y:S08]  /*16770*/  HMMA.16816.F32 R216, R4.reuse, R20, R192 ;  /* 0x0000001404d8723c */ /* 0x048ff000000018c0 */
[C---:B------:R-:W-:Y:S08]  /*16780*/  HMMA.16816.F32 R196, R4.reuse, R22, R188 ;  /* 0x0000001604c4723c */ /* 0x040ff000000018bc */
[C---:B------:R-:W-:Y:S08]  /*16790*/  HMMA.16816.F32 R192, R4.reuse, R172, R184 ;  /* 0x000000ac04c0723c */ /* 0x040ff000000018b8 */
[----:B------:R-:W-:Y:S01]  /*167a0*/  HMMA.16816.F32 R180, R4, R174, R180 ;  /* 0x000000ae04b4723c */ /* 0x000fe200000018b4 */
[----:B------:R-:W2:Y:S07]  /*167b0*/  LDSM.16.M88.4 R4, [R204+0x6000] ;  /* 0x00600000cc04783b */ /* 0x000eae0000000200 */
[C---:B------:R-:W-:Y:S08]  /*167c0*/  HMMA.16816.F32 R20, R12.reuse, R22, R228 ;  /* 0x000000160c14723c */ /* 0x040ff000000018e4 */
[C---:B------:R-:W-:Y:S08]  /*167d0*/  HMMA.16816.F32 R184, R12.reuse, R172, R224 ;  /* 0x000000ac0cb8723c */ /* 0x040ff000000018e0 */
[----:B------:R-:W-:Y:S01]  /*167e0*/  HMMA.16816.F32 R188, R12, R174, R220 ;  /* 0x000000ae0cbc723c */ /* 0x000fe200000018dc */
[----:B------:R-:W-:Y:S04]  /*167f0*/  LDSM.16.M88.4 R172, [R209+0x9000] ;  /* 0x00900000d1ac783b */ /* 0x000fe80000000200 */
[----:B------:R-:W-:Y:S03]  /*16800*/  LDSM.16.M88.4 R12, [R209+0x9800] ;  /* 0x00980000d10c783b */ /* 0x000fe60000000200 */
[-C--:B-1----:R-:W-:Y:S08]  /*16810*/  HMMA.16816.F32 R176, R8, R16.reuse, R176 ;  /* 0x0000001008b0723c */ /* 0x082ff000000018b0 */
[C---:B--2---:R-:W-:Y:S08]  /*16820*/  HMMA.16816.F32 R228, R4.reuse, R16, R216 ;  /* 0x0000001004e4723c */ /* 0x044ff000000018d8 */
        /* <DEDUP_REMOVED lines=8> */
[C---:B-1----:R-:W-:Y:S08]  /*168b0*/  HMMA.16816.F32 R196, R4.reuse, R172, R176 ;  /* 0x000000ac04c4723c */ /* 0x042ff000000018b0 */
[C---:B------:R-:W-:Y:S01]  /*168c0*/  HMMA.16816.F32 R192, R4.reuse, R174, R16 ;  /* 0x000000ae04c0723c */ /* 0x040fe20000001810 */
[----:B------:R-:W-:Y:S07]  /*168d0*/  LDSM.16.M88.4 R16, [R208+0x6000] ;  /* 0x00600000d010783b */ /* 0x000fee0000000200 */
        /* <DEDUP_REMOVED lines=9> */
[----:B------:R-:W-:Y:S01]  /*16970*/  HMMA.16816.F32 R224, R8, R14, R216 ;  /* 0x0000000e08e0723c */ /* 0x000fe200000018d8 */
[----:B------:R-:W2:Y:S07]  /*16980*/  I2F R15, R0 ;  /* 0x00000000000f7306 */ /* 0x000eae0000201400 */
[C---:B-1----:R-:W-:Y:S01]  /*16990*/  HMMA.16816.F32 R196, R4.reuse, R20, R196 ;  /* 0x0000001404c4723c */ /* 0x042fe200000018c4 */
[----:B------:R-:W-:Y:S07]  /*169a0*/  I2F R10, R3 ;  /* 0x00000003000a7306 */ /* 0x000fee0000201400 */
[C---:B------:R-:W-:Y:S08]  /*169b0*/  HMMA.16816.F32 R192, R4.reuse, R22, R192 ;  /* 0x0000001604c0723c */ /* 0x040ff000000018c0 */
[C---:B---3--:R-:W-:Y:S08]  /*169c0*/  HMMA.16816.F32 R188, R4.reuse, R132, R188 ;  /* 0x0000008404bc723c */ /* 0x048ff000000018bc */
[----:B------:R-:W-:Y:S01]  /*169d0*/  HMMA.16816.F32 R180, R4, R134, R180 ;  /* 0x0000008604b4723c */ /* 0x000fe200000018b4 */
[----:B--2---:R-:W-:-:S06]  /*169e0*/  FFMA.FTZ R2, R15, UR26, R196 ;  /* 0x0000001a0f027c23 */ /* 0x004fcc00080100c4 */
[C---:B------:R-:W-:Y:S01]  /*169f0*/  IADD3 R7, R0.reuse, 0x1, RZ ;  /* 0x0000000100077810 */ /* 0x040fe20007ffe0ff */
[C---:B------:R-:W-:Y:S01]  /*16a00*/  HMMA.16816.F32 R220, R16.reuse, R132, R184 ;  /* 0x0000008410dc723c */ /* 0x040fe200000018b8 */
[C---:B------:R-:W-:Y:S02]  /*16a10*/  IADD3 R6, R0.reuse, 0x8, RZ ;  /* 0x0000000800067810 */ /* 0x040fe40007ffe0ff */
[----:B------:R-:W1:Y:S01]  /*16a20*/  I2F R14, R7 ;  /* 0x00000007000e7306 */ /* 0x000e620000201400 */
[C---:B------:R-:W-:Y:S02]  /*16a30*/  IADD3 R5, R0.reuse, 0x9, RZ ;  /* 0x0000000900057810 */ /* 0x040fe40007ffe0ff */
[----:B------:R-:W-:Y:S02]  /*16a40*/  IADD3 R4, R0, 0x10, RZ ;  /* 0x0000001000047810 */ /* 0x000fe40007ffe0ff */
[----:B------:R-:W-:Y:S01]  /*16a50*/  FSEL R185, R2, -INF , !P4 ;  /* 0xff80000002b97808 */ /* 0x000fe20006000000 */
[----:B------:R-:W-:Y:S01]  /*16a60*/  HMMA.16816.F32 R216, R16, R20, R176 ;  /* 0x0000001410d8723c */ /* 0x000fe200000018b0 */
[----:B------:R-:W-:Y:S01]  /*16a70*/  IADD3 R2, R0, 0x18, RZ ;  /* 0x0000001800027810 */ /* 0x000fe20007ffe0ff */
[----:B------:R-:W2:Y:S01]  /*16a80*/  I2F R13, R6 ;  /* 0x00000006000d7306 */ /* 0x000ea20000201400 */
[----:B------:R-:W-:-:S02]  /*16a90*/  ISETP.GE.AND P5, PT, R7, R136, PT ;  /* 0x000000880700720c */ /* 0x000fc40003fa6270 */
[----:B------:R-:W-:Y:S02]  /*16aa0*/  ISETP.GE.AND P4, PT, R6, R136, PT ;  /* 0x000000880600720c */ /* 0x000fe40003f86270 */
[----:B------:R-:W-:Y:S01]  /*16ab0*/  IADD3 R0, R0, 0x19, RZ ;  /* 0x0000001900007810 */ /* 0x000fe20007ffe0ff */
[----:B------:R-:W-:Y:S02]  /*16ac0*/  HMMA.16816.F32 R172, R16, R22, R172 ;  /* 0x0000001610ac723c */ /* 0x000fe400000018ac */
[----:B------:R-:W3:Y:S01]  /*16ad0*/  I2F R12, R5 ;  /* 0x00000005000c7306 */ /* 0x000ee20000201400 */
[----:B-1----:R-:W-:-:S05]  /*16ae0*/  FFMA.FTZ R20, R14, UR26, R197 ;  /* 0x0000001a0e147c23 */ /* 0x002fca00080100c5 */
[----:B------:R-:W-:Y:S01]  /*16af0*/  FSEL R196, R20, -INF , !P5 ;  /* 0xff80000014c47808 */ /* 0x000fe20006800000 */
[----:B------:R-:W-:Y:S01]  /*16b00*/  HMMA.16816.F32 R16, R16, R134, R224 ;  /* 0x000000861010723c */ /* 0x000fe200000018e0 */
[----:B------:R-:W1:Y:S01]  /*16b10*/  I2F R11, R4 ;  /* 0x00000004000b7306 */ /* 0x000e620000201400 */
[----:B--2---:R-:W-:Y:S01]  /*16b20*/  FFMA.FTZ R8, R13, UR26, R192 ;  /* 0x0000001a0d087c23 */ /* 0x004fe200080100c0 */
[----:B------:R-:W-:Y:S01]  /*16b30*/  ISETP.GE.AND P5, PT, R5, R136, PT ;  /* 0x000000880500720c */ /* 0x000fe20003fa6270 */
[----:B------:R-:W-:-:S03]  /*16b40*/  FFMA.FTZ R22, R13, UR26, R194 ;  /* 0x0000001a0d167c23 */ /* 0x000fc600080100c2 */
[----:B------:R-:W-:Y:S01]  /*16b50*/  FSEL R192, R8, -INF , !P4 ;  /* 0xff80000008c07808 */ /* 0x000fe20006000000 */
[----:B------:R-:W-:Y:S01]  /*16b60*/  FFMA.FTZ R8, R10, UR26, R189 ;  /* 0x0000001a0a087c23 */ /* 0x000fe200080100bd */
[----:B------:R-:W2:Y:S01]  /*16b70*/  I2F R9, R2 ;  /* 0x0000000200097306 */ /* 0x000ea20000201400 */
[----:B---3--:R-:W-:Y:S01]  /*16b80*/  FFMA.FTZ R21, R12, UR26, R193 ;  /* 0x0000001a0c157c23 */ /* 0x008fe200080100c1 */
[----:B------:R-:W-:Y:S01]  /*16b90*/  BAR.SYNC.DEFER_BLOCKING 0x0 ;  /* 0x0000000000007b1d */ /* 0x000fe20000010000 */
[-C--:B------:R-:W-:Y:S01]  /*16ba0*/  ISETP.GE.AND P4, PT, R4, R136.reuse, PT ;  /* 0x000000880400720c */ /* 0x080fe20003f86270 */
[----:B------:R-:W-:Y:S02]  /*16bb0*/  FFMA.FTZ R26, R12, UR26, R195 ;  /* 0x0000001a0c1a7c23 */ /* 0x000fe400080100c3 */
[----:B------:R-:W-:Y:S02]  /*16bc0*/  FFMA.FTZ R132, R15, UR26, R216 ;  /* 0x0000001a0f847c23 */ /* 0x000fe400080100d8 */
[----:B-1----:R-:W-:Y:S01]  /*16bd0*/  FFMA.FTZ R20, R11, UR26, R188 ;  /* 0x0000001a0b147c23 */ /* 0x002fe200080100bc */
[----:B------:R-:W-:Y:S01]  /*16be0*/  FSEL R188, R21, -INF , !P5 ;  /* 0xff80000015bc7808 */ /* 0x000fe20006800000 */
[----:B------:R-:W-:Y:S01]  /*16bf0*/  FFMA.FTZ R21, R14, UR26, R199 ;  /* 0x0000001a0e157c23 */ /* 0x000fe200080100c7 */
[----:B------:R-:W-:Y:S01]  /*16c00*/  ISETP.GE.AND P5, PT, R3, R136, PT ;  /* 0x000000880300720c */ /* 0x000fe20003fa6270 */
[----:B------:R-:W-:Y:S01]  /*16c10*/  FFMA.FTZ R23, R11, UR26, R190 ;  /* 0x0000001a0b177c23 */ /* 0x000fe200080100be */
[----:B------:R-:W-:-:S02]  /*16c20*/  FSEL R187, R20, -INF , !P4 ;  /* 0xff80000014bb7808 */ /* 0x000fc40006000000 */
[----:B------:R-:W-:Y:S01]  /*16c30*/  FSEL R186, R8, -INF , !P5 ;  /* 0xff80000008ba7808 */ /* 0x000fe20006800000 */
[----:B--2---:R-:W-:Y:S01]  /*16c40*/  FFMA.FTZ R20, R9, UR26, R180 ;  /* 0x0000001a09147c23 */ /* 0x004fe200080100b4 */
[-C--:B------:R-:W-:Y:S01]  /*16c50*/  ISETP.GE.AND P4, PT, R2, R136.reuse, PT ;  /* 0x000000880200720c */ /* 0x080fe20003f86270 */
[----:B------:R-:W-:Y:S01]  /*16c60*/  FFMA.FTZ R8, R15, UR26, R198 ;  /* 0x0000001a0f087c23 */ /* 0x000fe200080100c6 */
[----:B------:R-:W-:Y:S01]  /*16c70*/  ISETP.GE.AND P5, PT, R0, R136, PT ;  /* 0x000000880000720c */ /* 0x000fe20003fa6270 */
[----:B------:R-:W-:Y:S01]  /*16c80*/  FFMA.FTZ R136, R9, UR26, R18 ;  /* 0x0000001a09887c23 */ /* 0x000fe20008010012 */
[----:B------:R-:W-:Y:S02]  /*16c90*/  FSEL R184, R20, -INF , !P4 ;  /* 0xff80000014b87808 */ /* 0x000fe40006000000 */
[----:B------:R-:W-:Y:S02]  /*16ca0*/  FSEL R20, R8, -INF , !P6 ;  /* 0xff80000008147808 */ /* 0x000fe40007000000 */
[----:B------:R-:W1:Y:S01]  /*16cb0*/  I2F R8, R0 ;  /* 0x0000000000087306 */ /* 0x000e620000201400 */
[----:B------:R-:W-:-:S02]  /*16cc0*/  ISETP.GE.AND P4, PT, R7, R137, PT ;  /* 0x000000890700720c */ /* 0x000fc40003f86270 */
[-C--:B------:R-:W-:Y:S02]  /*16cd0*/  ISETP.GE.AND P6, PT, R6, R137.reuse, PT ;  /* 0x000000890600720c */ /* 0x080fe40003fc6270 */
[----:B------:R-:W-:Y:S01]  /*16ce0*/  FSEL R28, R21, -INF , !P4 ;  /* 0xff800000151c7808 */ /* 0x000fe20006000000 */
[----:B------:R-:W-:Y:S01]  /*16cf0*/  FFMA.FTZ R21, R10, UR26, R191 ;  /* 0x0000001a0a157c23 */ /* 0x000fe200080100bf */
[-C--:B------:R-:W-:Y:S02]  /*16d00*/  ISETP.GE.AND P4, PT, R5, R137.reuse, PT ;  /* 0x000000890500720c */ /* 0x080fe40003f86270 */
[----:B------:R-:W-:Y:S02]  /*16d10*/  FSEL R27, R22, -INF , !P6 ;  /* 0xff800000161b7808 */ /* 0x000fe40007000000 */
[----:B------:R-:W-:Y:S02]  /*16d20*/  FSEL R26, R26, -INF , !P4 ;  /* 0xff8000001a1a7808 */ /* 0x000fe40006000000 */
[----:B------:R-:W-:-:S02]  /*16d30*/  ISETP.GE.AND P4, PT, R3, R137, PT ;  /* 0x000000890300720c */ /* 0x000fc40003f86270 */
[-C--:B------:R-:W-:Y:S01]  /*16d40*/  ISETP.GE.AND P6, PT, R4, R137.reuse, PT ;  /* 0x000000890400720c */ /* 0x080fe20003fc6270 */
[----:B-1----:R-:W-:Y:S01]  /*16d50*/  FFMA.FTZ R29, R8, UR26, R181 ;  /* 0x0000001a081d7c23 */ /* 0x002fe200080100b5 */
[----:B------:R-:W-:Y:S01]  /*16d60*/  FSEL R22, R21, -INF , !P4 ;  /* 0xff80000015167808 */ /* 0x000fe20006000000 */
[----:B------:R-:W-:Y:S01]  /*16d70*/  FFMA.FTZ R21, R9, UR26, R182 ;  /* 0x0000001a09157c23 */ /* 0x000fe200080100b6 */
[----:B------:R-:W-:Y:S02]  /*16d80*/  FSEL R23, R23, -INF , !P6 ;  /* 0xff80000017177808 */ /* 0x000fe40007000000 */
[----:B------:R-:W-:Y:S02]  /*16d90*/  ISETP.GE.AND P6, PT, R2, R137, PT ;  /* 0x000000890200720c */ /* 0x000fe40003fc6270 */
[----:B------:R-:W-:Y:S01]  /*16da0*/  FSEL R182, R29, -INF , !P5 ;  /* 0xff8000001db67808 */ /* 0x000fe20006800000 */
[----:B------:R-:W-:Y:S01]  /*16db0*/  FFMA.FTZ R29, R15, UR26, R218 ;  /* 0x0000001a0f1d7c23 */ /* 0x000fe200080100da */
[----:B------:R-:W-:-:S02]  /*16dc0*/  FSEL R21, R21, -INF , !P6 ;  /* 0xff80000015157808 */ /* 0x000fc40007000000 */
[C---:B------:R-:W-:Y:S02]  /*16dd0*/  ISETP.GE.AND P6, PT, R7.reuse, R139, PT ;  /* 0x0000008b0700720c */ /* 0x040fe40003fc6270 */
[----:B------:R-:W-:Y:S01]  /*16de0*/  ISETP.GE.AND P5, PT, R7, R138, PT ;  /* 0x0000008a0700720c */ /* 0x000fe20003fa6270 */
[----:B------:R-:W-:Y:S01]  /*16df0*/  FFMA.FTZ R7, R8, UR26, R183 ;  /* 0x0000001a08077c23 */ /* 0x000fe200080100b7 */
[----:B------:R-:W-:Y:S02]  /*16e00*/  ISETP.GE.AND P4, PT, R0, R137, PT ;  /* 0x000000890000720c */ /* 0x000fe40003f86270 */
[----:B------:R-:W-:Y:S02]  /*16e10*/  FSEL R178, R132, -INF , !P1 ;  /* 0xff80000084b27808 */ /* 0x000fe40004800000 */
[----:B------:R-:W-:Y:S01]  /*16e20*/  FSEL R15, R7, -INF , !P4 ;  /* 0xff800000070f7808 */ /* 0x000fe20006000000 */
[----:B------:R-:W-:Y:S01]  /*16e30*/  FFMA.FTZ R7, R13, UR26, R174 ;  /* 0x0000001a0d077c23 */ /* 0x000fe200080100ae */
[----:B------:R-:W-:-:S02]  /*16e40*/  ISETP.GE.AND P4, PT, R6, R139, PT ;  /* 0x0000008b0600720c */ /* 0x000fc40003f86270 */
[-C--:B------:R-:W-:Y:S01]  /*16e50*/  ISETP.GE.AND P1, PT, R6, R138.reuse, PT ;  /* 0x0000008a0600720c */ /* 0x080fe20003f26270 */
[----:B------:R-:W-:Y:S01]  /*16e60*/  FFMA.FTZ R6, R14, UR26, R217 ;  /* 0x0000001a0e067c23 */ /* 0x000fe200080100d9 */
[----:B------:R-:W-:Y:S01]  /*16e70*/  FSEL R179, R29, -INF , !P0 ;  /* 0xff8000001db37808 */ /* 0x000fe20004000000 */
[----:B------:R-:W-:Y:S01]  /*16e80*/  FFMA.FTZ R29, R8, UR26, R19 ;  /* 0x0000001a081d7c23 */ /* 0x000fe20008010013 */
[-C--:B------:R-:W-:Y:S02]  /*16e90*/  ISETP.GE.AND P0, PT, R5, R139.reuse, PT ;  /* 0x0000008b0500720c */ /* 0x080fe40003f06270 */
[----:B------:R-:W-:Y:S01]  /*16ea0*/  FSEL R180, R6, -INF , !P6 ;  /* 0xff80000006b47808 */ /* 0x000fe20007000000 */
[----:B------:R-:W-:Y:S01]  /*16eb0*/  FFMA.FTZ R6, R13, UR26, R172 ;  /* 0x0000001a0d067c23 */ /* 0x000fe200080100ac */
[----:B------:R-:W-:Y:S01]  /*16ec0*/  ISETP.GE.AND P6, PT, R5, R138, PT ;  /* 0x0000008a0500720c */ /* 0x000fe20003fc6270 */
[----:B------:R-:W-:Y:S01]  /*16ed0*/  FFMA.FTZ R5, R14, UR26, R219 ;  /* 0x0000001a0e057c23 */ /* 0x000fe200080100db */
[----:B------:R-:W-:Y:S01]  /*16ee0*/  FSEL R176, R7, -INF , !P1 ;  /* 0xff80000007b07808 */ /* 0x000fe20004800000 */
[----:B------:R-:W-:Y:S01]  /*16ef0*/  FFMA.FTZ R14, R9, UR26, R16 ;  /* 0x0000001a090e7c23 */ /* 0x000fe20008010010 */
[----:B------:R-:W-:Y:S01]  /*16f00*/  FSEL R177, R6, -INF , !P4 ;  /* 0xff80000006b17808 */ /* 0x000fe20006000000 */
[----:B------:R-:W-:Y:S01]  /*16f10*/  FFMA.FTZ R6, R11, UR26, R220 ;  /* 0x0000001a0b067c23 */ /* 0x000fe200080100dc */
[----:B------:R-:W-:Y:S01]  /*16f20*/  FSEL R181, R5, -INF , !P5 ;  /* 0xff80000005b57808 */ /* 0x000fe20006800000 */
[----:B------:R-:W-:Y:S01]  /*16f30*/  FFMA.FTZ R5, R12, UR26, R173 ;  /* 0x0000001a0c057c23 */ /* 0x000fe200080100ad */
[----:B------:R-:W-:-:S02]  /*16f40*/  ISETP.GE.AND P5, PT, R4, R139, PT ;  /* 0x0000008b0400720c */ /* 0x000fc40003fa6270 */
[-C--:B------:R-:W-:Y:S01]  /*16f50*/  ISETP.GE.AND P4, PT, R4, R138.reuse, PT ;  /* 0x0000008a0400720c */ /* 0x080fe20003f86270 */
[----:B------:R-:W-:Y:S01]  /*16f60*/  FFMA.FTZ R4, R12, UR26, R175 ;  /* 0x0000001a0c047c23 */ /* 0x000fe200080100af */
[----:B------:R-:W-:Y:S02]  /*16f70*/  FSEL R174, R5, -INF , !P0 ;  /* 0xff80000005ae7808 */ /* 0x000fe40004000000 */
[CC--:B------:R-:W-:Y:S02]  /*16f80*/  ISETP.GE.AND P1, PT, R3.reuse, R139.reuse, PT ;  /* 0x0000008b0300720c */ /* 0x0c0fe40003f26270 */
[----:B------:R-:W-:Y:S01]  /*16f90*/  ISETP.GE.AND P0, PT, R3, R138, PT ;  /* 0x0000008a0300720c */ /* 0x000fe20003f06270 */
[----:B------:R-:W-:Y:S01]  /*16fa0*/  FFMA.FTZ R3, R11, UR26, R222 ;  /* 0x0000001a0b037c23 */ /* 0x000fe200080100de */
[----:B------:R-:W-:Y:S01]  /*16fb0*/  FSEL R175, R4, -INF , !P6 ;  /* 0xff80000004af7808 */ /* 0x000fe20007000000 */
[----:B------:R-:W-:Y:S01]  /*16fc0*/  FFMA.FTZ R4, R10, UR26, R221 ;  /* 0x0000001a0a047c23 */ /* 0x000fe200080100dd */
[----:B------:R-:W-:Y:S01]  /*16fd0*/  ISETP.GE.AND P6, PT, R2, R139, PT ;  /* 0x0000008b0200720c */ /* 0x000fe20003fc6270 */
[----:B------:R-:W-:Y:S01]  /*16fe0*/  FFMA.FTZ R11, R8, UR26, R17 ;  /* 0x0000001a080b7c23 */ /* 0x000fe20008010011 */
[----:B------:R-:W-:-:S02]  /*16ff0*/  FSEL R173, R3, -INF , !P4 ;  /* 0xff80000003ad7808 */ /* 0x000fc40006000000 */
[----:B------:R-:W-:Y:S01]  /*17000*/  ISETP.GE.AND P4, PT, R2, R138, PT ;  /* 0x0000008a0200720c */ /* 0x000fe20003f86270 */
[----:B------:R-:W-:Y:S01]  /*17010*/  FFMA.FTZ R2, R10, UR26, R223 ;  /* 0x0000001a0a027c23 */ /* 0x000fe200080100df */
[----:B------:R-:W-:Y:S02]  /*17020*/  FSEL R172, R6, -INF , !P5 ;  /* 0xff80000006ac7808 */ /* 0x000fe40006800000 */
[----:B------:R-:W-:Y:S02]  /*17030*/  ISETP.GE.AND P5, PT, R0, R139, PT ;  /* 0x0000008b0000720c */ /* 0x000fe40003fa6270 */
[----:B------:R-:W-:Y:S02]  /*17040*/  FSEL R137, R2, -INF , !P0 ;  /* 0xff80000002897808 */ /* 0x000fe40004000000 */
[----:B------:R-:W-:Y:S02]  /*17050*/  PLOP3.LUT P0, PT, PT, PT, UP0, 0x80, 0x0 ;  /* 0x000000000000781c */ /* 0x000fe40003f0f008 */
[----:B------:R-:W-:-:S02]  /*17060*/  FSEL R139, R4, -INF , !P1 ;  /* 0xff800000048b7808 */ /* 0x000fc40004800000 */
        /* <DEDUP_REMOVED lines=52> */
.L_x_1270:
[----:B------:R-:W-:Y:S05]  /*173b0*/  BSYNC B0 ;  /* 0x0000000000007941 */ /* 0x000fea0003800000 */
.L_x_1269:
[----:B------:R-:W0:Y:S02]  /*173c0*/  LDGDEPBAR ;  /* 0x00000000000079af */ /* 0x000e240000000000 */
.L_x_1268:
[----:B------:R-:W2:Y:S04]  /*173d0*/  LDL.LU.64 R250, [R1+0x10] ;  /* 0x0000100001fa7983 */ /* 0x000ea80000300a00 */
[----:B------:R-:W3:Y:S01]  /*173e0*/  LDL.LU.64 R12, [R1+0xf8] ;  /* 0x0000f800010c7983 */ /* 0x000ee20000300a00 */
[----:B------:R-:W-:Y:S01]  /*173f0*/  FMNMX.FTZ R0, R233, R20, !PT ;  /* 0x00000014e9007209 */ /* 0x000fe20007810000 */
[----:B------:R-:W-:Y:S01]  /*17400*/  ULOP3.LUT UR4, UR31, UR33, URZ, 0x3c, !UPT ;  /* 0x000000211f047292 */ /* 0x000fe2000f8e3c3f */
[----:B------:R-:W-:Y:S01]  /*17410*/  FMNMX.FTZ R3, R232, R178, !PT ;  /* 0x000000b2e8037209 */ /* 0x000fe20007810000 */
[----:B------:R-:W-:Y:S01]  /*17420*/  STL.64 [R1+0x128], R30 ;  /* 0x0001281e01007387 */ /* 0x000fe20000100a00 */
[----:B------:R-:W-:Y:S01]  /*17430*/  FMNMX.FTZ R0, R28, R0, !PT ;  /* 0x000000001c007209 */ /* 0x000fe20007810000 */
[----:B------:R-:W4:Y:S01]  /*17440*/  LDC.U8 R248, c[0x0][0x2d8] ;  /* 0x0000b600fff87b82 */ /* 0x000f220000000000 */
        /* <DEDUP_REMOVED lines=20> */
[----:B-1----:R-:W-:-:S03]  /*17590*/  FMNMX.FTZ R5, R214, R185, !PT ;  /* 0x000000b9d6057209 */ /* 0x002fc60007810000 */
[----:B------:R-:W1:Y:S01]  /*175a0*/  SHFL.BFLY PT, R2, R0, 0x2, 0x1f ;  /* 0x0c401f0000027f89 */ /* 0x000e6200000e0000 */
[----:B------:R-:W-:-:S03]  /*175b0*/  FMNMX.FTZ R5, R196, R5, !PT ;  /* 0x00000005c4057209 */ /* 0x000fc60007810000 */
[----:B------:R-:W4:Y:S01]  /*175c0*/  SHFL.BFLY PT, R133, R3, 0x2, 0x1f ;  /* 0x0c401f0003857f89 */ /* 0x000f2200000e0000 */
[----:B------:R-:W-:-:S03]  /*175d0*/  FMNMX.FTZ R5, R192, R5, !PT ;  /* 0x00000005c0057209 */ /* 0x000fc60007810000 */
[----:B------:R-:W-:Y:S04]  /*175e0*/  STL [R1+0x104], R202 ;  /* 0x000104ca01007387 */ /* 0x000fe80000100800 */
[----:B------:R-:W-:Y:S01]  /*175f0*/  STL [R1+0x100], R200 ;  /* 0x000100c801007387 */ /* 0x000fe20000100800 */
[----:B-1----:R-:W-:Y:S02]  /*17600*/  FMNMX.FTZ R0, R2, R0, !PT ;  /* 0x0000000002007209 */ /* 0x002fe40007810000 */
[----:B------:R-:W-:Y:S02]  /*17610*/  FMNMX.FTZ R2, R234, R179, !PT ;  /* 0x000000b3ea027209 */ /* 0x000fe40007810000 */
[----:B----4-:R-:W-:Y:S01]  /*17620*/  FMNMX.FTZ R133, R133, R3, !PT ;  /* 0x0000000385857209 */ /* 0x010fe20007810000 */
[----:B------:R-:W1:Y:S01]  /*17630*/  SHFL.BFLY PT, R134, R0, 0x1, 0x1f ;  /* 0x0c201f0000867f89 */ /* 0x000e6200000e0000 */
[----:B------:R-:W-:-:S04]  /*17640*/  FMNMX.FTZ R2, R181, R2, !PT ;  /* 0x00000002b5027209 */ /* 0x000fc80007810000 */
[----:B------:R-:W-:-:S04]  /*17650*/  FMNMX.FTZ R2, R176, R2, !PT ;  /* 0x00000002b0027209 */ /* 0x000fc80007810000 */
[----:B------:R-:W-:-:S04]  /*17660*/  FMNMX.FTZ R2, R175, R2, !PT ;  /* 0x00000002af027209 */ /* 0x000fc80007810000 */
[----:B------:R-:W-:-:S04]  /*17670*/  FMNMX.FTZ R2, R173, R2, !PT ;  /* 0x00000002ad027209 */ /* 0x000fc80007810000 */
[----:B------:R-:W-:-:S04]  /*17680*/  FMNMX.FTZ R2, R137, R2, !PT ;  /* 0x0000000289027209 */ /* 0x000fc80007810000 */
[----:B------:R-:W-:Y:S02]  /*17690*/  FMNMX.FTZ R2, R136, R2, !PT ;  /* 0x0000000288027209 */ /* 0x000fe40007810000 */
[----:B-1----:R-:W-:Y:S02]  /*176a0*/  FMNMX.FTZ R134, R0, R134, !PT ;  /* 0x0000008600867209 */ /* 0x002fe40007810000 */
[----:B------:R-:W-:Y:S02]  /*176b0*/  FMNMX.FTZ R2, R29, R2, !PT ;  /* 0x000000021d027209 */ /* 0x000fe40007810000 */
[----:B------:R-:W-:Y:S01]  /*176c0*/  LOP3.LUT R0, R247, UR4, RZ, 0x3c, !PT ;  /* 0x00000004f7007c12 */ /* 0x000fe2000f8e3cff */
[C---:B------:R-:W-:Y:S01]  /*176d0*/  FMUL.FTZ R6, R134.reuse, c[0x0][0x23c] ;  /* 0x00008f0086067a20 */ /* 0x040fe20000410000 */
[----:B------:R-:W-:Y:S01]  /*176e0*/  FSETP.NEU.FTZ.AND P4, PT, R134, -INF , PT ;  /* 0xff8000008600780b */ /* 0x000fe20003f9d000 */
[----:B------:R-:W1:Y:S02]  /*176f0*/  SHFL.BFLY PT, R132, R2, 0x2, 0x1f ;  /* 0x0c401f0002847f89 */ /* 0x000e6400000e0000 */
[----:B------:R-:W-:Y:S01]  /*17700*/  IMAD.WIDE.U32 R30, R0, -0x326172a9, RZ ;  /* 0xcd9e8d57001e7825 */ /* 0x000fe200078e00ff */
[----:B------:R-:W-:-:S04]  /*17710*/  FSEL R0, R6, RZ, P4 ;  /* 0x000000ff06007208 */ /* 0x000fc80002000000 */
[----:B------:R-:W-:Y:S01]  /*17720*/  LOP3.LUT R215, R31, UR14, R242, 0x96, !PT ;  /* 0x0000000e1fd77c12 */ /* 0x000fe2000f8e96f2 */
        /* <DEDUP_REMOVED lines=8> */
[----:B------:R-:W-:Y:S01]  /*177b0*/  FFMA.FTZ R219, R15, c[0x0][0x23c], -R0 ;  /* 0x00008f000fdb7a23 */ /* 0x000fe20000010800 */
[----:B------:R-:W-:Y:S01]  /*177c0*/  FMNMX.FTZ R0, R188, R5, !PT ;  /* 0x00000005bc007209 */ /* 0x000fe20007810000 */
[----:B------:R-:W-:Y:S01]  /*177d0*/  MUFU.EX2 R202, R193 ;  /* 0x000000c100ca7308 */ /* 0x000fe20000000800 */
[----:B-1----:R-:W-:Y:S01]  /*177e0*/  FMNMX.FTZ R132, R132, R2, !PT ;  /* 0x0000000284847209 */ /* 0x002fe20007810000 */
[----:B------:R-:W1:Y:S01]  /*177f0*/  SHFL.BFLY PT, R5, R133, 0x1, 0x1f ;  /* 0x0c201f0085057f89 */ /* 0x000e6200000e0000 */
[----:B------:R-:W-:-:S04]  /*17800*/  FMNMX.FTZ R0, R187, R0, !PT ;  /* 0x00000000bb007209 */ /* 0x000fc80007810000 */
[----:B------:R-:W-:Y:S01]  /*17810*/  FMNMX.FTZ R0, R186, R0, !PT ;  /* 0x00000000ba007209 */ /* 0x000fe20007810000 */
[----:B------:R-:W-:Y:S03]  /*17820*/  MUFU.EX2 R211, R213 ;  /* 0x000000d500d37308 */ /* 0x000fe60000000800 */
[----:B------:R-:W-:-:S04]  /*17830*/  FMNMX.FTZ R135, R184, R0, !PT ;  /* 0x00000000b8877209 */ /* 0x000fc80007810000 */
[----:B------:R-:W-:-:S05]  /*17840*/  FMNMX.FTZ R135, R182, R135, !PT ;  /* 0x00000087b6877209 */ /* 0x000fca0007810000 */
[----:B------:R-:W4:Y:S01]  /*17850*/  SHFL.BFLY PT, R0, R135, 0x2, 0x1f ;  /* 0x0c401f0087007f89 */ /* 0x000f2200000e0000 */
[----:B-1----:R-:W-:-:S04]  /*17860*/  FMNMX.FTZ R133, R133, R5, !PT ;  /* 0x0000000585857209 */ /* 0x002fc80007810000 */
[----:B------:R-:W-:Y:S02]  /*17870*/  FSETP.NEU.FTZ.AND P3, PT, R133, -INF , PT ;  /* 0xff8000008500780b */ /* 0x000fe40003f7d000 */
[----:B----4-:R-:W-:Y:S02]  /*17880*/  FMNMX.FTZ R135, R135, R0, !PT ;  /* 0x0000000087877209 */ /* 0x010fe40007810000 */
[----:B--2---:R-:W-:Y:S02]  /*17890*/  LOP3.LUT R2, R251, UR34, R246, 0x96, !PT ;  /* 0x00000022fb027c12 */ /* 0x004fe4000f8e96f6 */
[----:B---3--:R-:W-:-:S03]  /*178a0*/  LOP3.LUT R6, R31, UR14, R12, 0x96, !PT ;  /* 0x0000000e1f067c12 */ /* 0x008fc6000f8e960c */
        /* <DEDUP_REMOVED lines=9> */
[----:B------:R-:W1:Y:S03]  /*17940*/  SHFL.BFLY PT, R7, R132, 0x1, 0x1f ;  /* 0x0c201f0084077f89 */ /* 0x000e6600000e0000 */
[----:B------:R-:W-:Y:S01]  /*17950*/  IMAD.WIDE.U32 R2, R2, -0x2daee0ad, RZ ;  /* 0xd2511f5302027825 */ /* 0x000fe200078e00ff */
[----:B------:R-:W-:-:S04]  /*17960*/  LOP3.LUT R18, R17, UR9, R6, 0x96, !PT ;  /* 0x0000000911127c12 */ /* 0x000fc8000f8e9606 */
[----:B------:R-:W-:Y:S01]  /*17970*/  LOP3.LUT R6, R3, UR8, R12, 0x96, !PT ;  /* 0x0000000803067c12 */ /* 0x000fe2000f8e960c */
[----:B------:R-:W-:-:S05]  /*17980*/  IMAD.WIDE.U32 R18, R18, -0x2daee0ad, RZ ;  /* 0xd2511f5312127825 */ /* 0x000fca00078e00ff */
[----:B------:R-:W-:-:S05]  /*17990*/  LOP3.LUT R2, R19, UR6, R2, 0x96, !PT ;  /* 0x0000000613027c12 */ /* 0x000fca000f8e9602 */
[----:B------:R-:W-:Y:S01]  /*179a0*/  IMAD.WIDE.U32 R2, R2, -0x326172a9, RZ ;  /* 0xcd9e8d5702027825 */ /* 0x000fe200078e00ff */
[----:B-1----:R-:W-:-:S03]  /*179b0*/  FMNMX.FTZ R132, R132, R7, !PT ;  /* 0x0000000784847209 */ /* 0x002fc60007810000 */
[----:B------:R-:W-:Y:S01]  /*179c0*/  IMAD.WIDE.U32 R6, R6, -0x326172a9, RZ ;  /* 0xcd9e8d5706067825 */ /* 0x000fe200078e00ff */
[----:B------:R-:W-:Y:S02]  /*179d0*/  LOP3.LUT R0, R2, 0xff, RZ, 0xc0, !PT ;  /* 0x000000ff02007812 */ /* 0x000fe400078ec0ff */
[----:B------:R-:W-:Y:S02]  /*179e0*/  FSETP.NEU.FTZ.AND P5, PT, R132, -INF , PT ;  /* 0xff8000008400780b */ /* 0x000fe40003fbd000 */
[----:B------:R-:W-:Y:S02]  /*179f0*/  LOP3.LUT R138, R7, UR7, R16, 0x96, !PT ;  /* 0x00000007078a7c12 */ /* 0x000fe4000f8e9610 */
[----:B------:R-:W1:Y:S01]  /*17a00*/  SHFL.BFLY PT, R7, R135, 0x1, 0x1f ;  /* 0x0c201f0087077f89 */ /* 0x000e6200000e0000 */
[----:B------:R-:W-:Y:S01]  /*17a10*/  LOP3.LUT R5, R3, UR15, R6, 0x96, !PT ;  /* 0x0000000f03057c12 */ /* 0x000fe2000f8e9606 */
[----:B------:R-:W-:Y:S01]  /*17a20*/  FMUL.FTZ R6, R133, c[0x0][0x23c] ;  /* 0x00008f0085067a20 */ /* 0x000fe20000410000 */
[----:B------:R-:W-:-:S02]  /*17a30*/  ISETP.GE.U32.AND P1, PT, R248, R0, PT ;  /* 0x00000000f800720c */ /* 0x000fc40003f26070 */
[----:B------:R-:W-:Y:S02]  /*17a40*/  LOP3.LUT R28, R2, 0xffff, RZ, 0xc0, !PT ;  /* 0x0000ffff021c7812 */ /* 0x000fe400078ec0ff */
[----:B------:R-:W-:Y:S02]  /*17a50*/  FSEL R0, R6, RZ, P3 ;  /* 0x000000ff06007208 */ /* 0x000fe40001800000 */
[--C-:B------:R-:W-:Y:S02]  /*17a60*/  SHF.R.U32.HI R13, RZ, 0x10, R2.reuse ;  /* 0x00000010ff0d7819 */ /* 0x100fe40000011602 */
[----:B------:R-:W-:Y:S01]  /*17a70*/  SHF.R.U32.HI R12, RZ, 0x18, R2 ;  /* 0x00000018ff0c7819 */ /* 0x000fe20000011602 */
[--C-:B------:R-:W-:Y:S01]  /*17a80*/  FFMA.FTZ R178, R178, c[0x0][0x23c], -R0.reuse ;  /* 0x00008f00b2b27a23 */ /* 0x100fe20000010800 */
[----:B------:R-:W-:Y:S01]  /*17a90*/  FSEL R16, R132, RZ, P5 ;  /* 0x000000ff84107208 */ /* 0x000fe20002800000 */
[--C-:B------:R-:W-:Y:S02]  /*17aa0*/  FFMA.FTZ R180, R180, c[0x0][0x23c], -R0.reuse ;  /* 0x00008f00b4b47a23 */ /* 0x100fe40000010800 */
[----:B------:R-:W-:-:S02]  /*17ab0*/  FFMA.FTZ R220, R177, c[0x0][0x23c], -R0 ;  /* 0x00008f00b1dc7a23 */ /* 0x000fc40000010800 */
[--C-:B------:R-:W-:Y:S01]  /*17ac0*/  FFMA.FTZ R221, R174, c[0x0][0x23c], -R0.reuse ;  /* 0x00008f00aedd7a23 */ /* 0x100fe20000010800 */
[----:B------:R-:W-:Y:S01]  /*17ad0*/  MUFU.EX2 R219, R219 ;  /* 0x000000db00db7308 */ /* 0x000fe20000000800 */
[--C-:B------:R-:W-:Y:S02]  /*17ae0*/  FFMA.FTZ R224, R172, c[0x0][0x23c], -R0.reuse ;  /* 0x00008f00ace07a23 */ /* 0x100fe40000010800 */
[--C-:B------:R-:W-:Y:S02]  /*17af0*/  FFMA.FTZ R225, R139, c[0x0][0x23c], -R0.reuse ;  /* 0x00008f008be17a23 */ /* 0x100fe40000010800 */
[--C-:B------:R-:W-:Y:S01]  /*17b00*/  FFMA.FTZ R228, R14, c[0x0][0x23c], -R0.reuse ;  /* 0x00008f000ee47a23 */ /* 0x100fe20000010800 */
[----:B-1----:R-:W-:Y:S01]  /*17b10*/  FMNMX.FTZ R135, R135, R7, !PT ;  /* 0x0000000787877209 */ /* 0x002fe20007810000 */
[----:B------:R-:W-:Y:S01]  /*17b20*/  FFMA.FTZ R230, R11, c[0x0][0x23c], -R0 ;  /* 0x00008f000be67a23 */ /* 0x000fe20000010800 */
[----:B------:R-:W-:Y:S01]  /*17b30*/  MUFU.EX2 R178, R178 ;  /* 0x000000b200b27308 */ /* 0x000fe20000000800 */
[----:B------:R-:W-:Y:S01]  /*17b40*/  FMUL.FTZ R0, R132, c[0x0][0x23c] ;  /* 0x00008f0084007a20 */ /* 0x000fe20000410000 */
[C---:B------:R-:W-:Y:S01]  /*17b50*/  FSETP.NEU.FTZ.AND P2, PT, R135.reuse, -INF , PT ;  /* 0xff8000008700780b */ /* 0x040fe20003f5d000 */
[----:B------:R-:W-:-:S03]  /*17b60*/  FMUL.FTZ R2, R135, c[0x0][0x23c] ;  /* 0x00008f0087027a20 */ /* 0x000fc60000410000 */
[----:B------:R-:W-:Y:S02]  /*17b70*/  FSEL R0, R0, RZ, P5 ;  /* 0x000000ff00007208 */ /* 0x000fe40002800000 */
[----:B------:R-:W-:Y:S02]  /*17b80*/  FSEL R2, R2, RZ, P2 ;  /* 0x000000ff02027208 */ /* 0x000fe40001000000 */
[----:B------:R-:W-:Y:S01]  /*17b90*/  ISETP.GE.U32.AND P5, PT, R248, R12, PT ;  /* 0x0000000cf800720c */ /* 0x000fe20003fa6070 */
        /* <DEDUP_REMOVED lines=8> */
[----:B------:R-:W-:Y:S01]  /*17c20*/  FFMA.FTZ R229, R29, c[0x0][0x23c], -R0 ;  /* 0x00008f001de57a23 */ /* 0x000fe20000010800 */
[----:B------:R-:W-:Y:S01]  /*17c30*/  LOP3.LUT R0, R5, 0xff, RZ, 0xc0, !PT ;  /* 0x000000ff05007812 */ /* 0x000fe200078ec0ff */
[--C-:B------:R-:W-:Y:S02]  /*17c40*/  FFMA.FTZ R3, R185, c[0x0][0x23c], -R2.reuse ;  /* 0x00008f00b9037a23 */ /* 0x100fe40000010802 */
[--C-:B------:R-:W-:Y:S01]  /*17c50*/  FFMA.FTZ R6, R196, c[0x0][0x23c], -R2.reuse ;  /* 0x00008f00c4067a23 */ /* 0x100fe20000010802 */
[----:B------:R-:W-:Y:S01]  /*17c60*/  ISETP.GE.U32.AND P6, PT, R248, R0, PT ;  /* 0x00000000f800720c */ /* 0x000fe20003fc6070 */
[--C-:B------:R-:W-:Y:S01]  /*17c70*/  FFMA.FTZ R7, R192, c[0x0][0x23c], -R2.reuse ;  /* 0x00008f00c0077a23 */ /* 0x100fe20000010802 */
[----:B------:R-:W-:Y:S01]  /*17c80*/  FSEL R0, R135, RZ, P2 ;  /* 0x000000ff87007208 */ /* 0x000fe20001000000 */
[--C-:B------:R-:W-:Y:S01]  /*17c90*/  FFMA.FTZ R17, R188, c[0x0][0x23c], -R2.reuse ;  /* 0x00008f00bc117a23 */ /* 0x100fe20000010802 */
[----:B------:R1:W-:Y:S01]  /*17ca0*/  MUFU.EX2 R173, R3 ;  /* 0x0000000300ad7308 */ /* 0x0003e20000000800 */
[----:B------:R-:W-:-:S02]  /*17cb0*/  FFMA.FTZ R21, R187, c[0x0][0x23c], -R2 ;  /* 0x00008f00bb157a23 */ /* 0x000fc40000010802 */
[--C-:B------:R-:W-:Y:S02]  /*17cc0*/  FFMA.FTZ R19, R186, c[0x0][0x23c], -R2.reuse ;  /* 0x00008f00ba137a23 */ /* 0x100fe40000010802 */
[--C-:B------:R-:W-:Y:S02]  /*17cd0*/  FFMA.FTZ R172, R184, c[0x0][0x23c], -R2.reuse ;  /* 0x00008f00b8ac7a23 */ /* 0x100fe40000010802 */
[----:B------:R-:W-:Y:S01]  /*17ce0*/  FFMA.FTZ R139, R182, c[0x0][0x23c], -R2 ;  /* 0x00008f00b68b7a23 */ /* 0x000fe20000010802 */
[----:B------:R2:W3:Y:S01]  /*17cf0*/  MUFU.EX2 R240, R6 ;  /* 0x0000000600f07308 */ /* 0x0004e20000000800 */
[----:B------:R-:W-:Y:S01]  /*17d00*/  FADD.FTZ R2, R214, -R0 ;  /* 0x80000000d6027221 */ /* 0x000fe20000010000 */
[----:B------:R-:W-:-:S03]  /*17d10*/  SHF.R.U32.HI R0, RZ, 0x18, R5 ;  /* 0x00000018ff007819 */ /* 0x000fc60000011605 */
[----:B------:R-:W-:Y:S01]  /*17d20*/  FMUL.FTZ R2, R2, c[0x0][0x23c] ;  /* 0x00008f0002027a20 */ /* 0x000fe20000410000 */
[----:B------:R-:W-:Y:S02]  /*17d30*/  ISETP.GE.U32.AND P2, PT, R248, R0, PT ;  /* 0x00000000f800720c */ /* 0x000fe40003f46070 */
[----:B------:R-:W-:Y:S01]  /*17d40*/  SHF.R.U32.HI R0, RZ, 0x10, R5 ;  /* 0x00000010ff007819 */ /* 0x000fe20000011605 */
[----:B------:R-:W4:Y:S01]  /*17d50*/  MUFU.EX2 R184, R189 ;  /* 0x000000bd00b87308 */ /* 0x000f220000000800 */
[----:B------:R-:W-:Y:S02]  /*17d60*/  LOP3.LUT R5, R5, 0xffff, RZ, 0xc0, !PT ;  /* 0x0000ffff05057812 */ /* 0x000fe400078ec0ff */
[----:B------:R-:W-:Y:S02]  /*17d70*/  LOP3.LUT R0, R0, 0xff, RZ, 0xc0, !PT ;  /* 0x000000ff00007812 */ /* 0x000fe400078ec0ff */
[----:B-1----:R-:W-:Y:S02]  /*17d80*/  FSEL R3, R134, RZ, P4 ;  /* 0x000000ff86037208 */ /* 0x002fe40002000000 */
[----:B------:R-:W-:Y:S01]  /*17d90*/  ISETP.GE.U32.AND P4, PT, R248, R0, PT ;  /* 0x00000000f800720c */ /* 0x000fe20003f86070 */
[----:B------:R-:W1:Y:S01]  /*17da0*/  MUFU.EX2 R2, R2 ;  /* 0x0000000200027308 */ /* 0x000e620000000800 */
[----:B------:R-:W-:Y:S01]  /*17db0*/  SHF.R.U32.HI R0, RZ, 0x8, R5 ;  /* 0x00000008ff007819 */ /* 0x000fe20000011605 */
[----:B------:R-:W-:Y:S01]  /*17dc0*/  FADD.FTZ R3, R233, -R3 ;  /* 0x80000003e9037221 */ /* 0x000fe20000010000 */
[----:B------:R-:W-:-:S02]  /*17dd0*/  FSEL R5, R133, RZ, P3 ;  /* 0x000000ff85057208 */ /* 0x000fc40001800000 */
[----:B------:R-:W-:-:S03]  /*17de0*/  LOP3.LUT R0, R0, 0xffff, RZ, 0xc0, !PT ;  /* 0x0000ffff00007812 */ /* 0x000fc600078ec0ff */
[----:B--2---:R-:W-:Y:S01]  /*17df0*/  FADD.FTZ R6, R232, -R5 ;  /* 0x80000005e8067221 */ /* 0x004fe20000010000 */
[----:B------:R-:W-:Y:S01]  /*17e00*/  ISETP.GE.U32.AND P3, PT, R248, R0, PT ;  /* 0x00000000f800720c */ /* 0x000fe20003f66070 */
[----:B------:R2:W-:Y:S01]  /*17e10*/  MUFU.EX2 R245, R17 ;  /* 0x0000001100f57308 */ /* 0x0005e20000000800 */
[----:B---3--:R-:W-:Y:S01]  /*17e20*/  F2FP.PACK_AB R0, R240, R173 ;  /* 0x000000adf000723e */ /* 0x008fe200000000ff */
[----:B------:R-:W-:Y:S01]  /*17e30*/  FMUL.FTZ R6, R6, c[0x0][0x23c] ;  /* 0x00008f0006067a20 */ /* 0x000fe20000410000 */
[----:B----4-:R-:W-:Y:S02]  /*17e40*/  F2FP.PACK_AB R5, R184, R183 ;  /* 0x000000b7b805723e */ /* 0x010fe400000000ff */
[C---:B------:R-:W-:Y:S01]  /*17e50*/  PRMT R199, R0.reuse, 0x7610, R199 ;  /* 0x0000761000c77816 */ /* 0x040fe200000000c7 */
[----:B-1----:R-:W-:Y:S01]  /*17e60*/  FFMA.FTZ R214, R235, R2, R173 ;  /* 0x00000002ebd67223 */ /* 0x002fe200000100ad */
[----:B------:R-:W-:Y:S01]  /*17e70*/  PRMT R198, R0, 0x7632, R198 ;  /* 0x0000763200c67816 */ /* 0x000fe200000000c6 */
[----:B------:R-:W-:Y:S01]  /*17e80*/  FMUL.FTZ R0, R3, c[0x0][0x23c] ;  /* 0x00008f0003007a20 */ /* 0x000fe20000410000 */
[----:B------:R-:W-:Y:S01]  /*17e90*/  LOP3.LUT R3, R13, 0xff, RZ, 0xc0, !PT ;  /* 0x000000ff0d037812 */ /* 0x000fe200078ec0ff */
[----:B------:R-:W-:Y:S01]  /*17ea0*/  @!P6 HADD2 R136, -R199.H0_H0, -RZ.H0_H0 ;  /* 0xa00000ffc788e230 */ /* 0x000fe20000000900 */
[----:B------:R-:W-:Y:S01]  /*17eb0*/  PRMT R231, R199, 0x5410, R198 ;  /* 0x00005410c7e77816 */ /* 0x000fe200000000c6 */
[----:B------:R-:W-:Y:S01]  /*17ec0*/  @!P3 HADD2 R137, -R198.H0_H0, -RZ.H0_H0 ;  /* 0xa00000ffc689b230 */ /* 0x000fe20000000900 */
[----:B------:R-:W-:Y:S01]  /*17ed0*/  IMAD.WIDE.U32 R12, R138, -0x2daee0ad, RZ ;  /* 0xd2511f538a0c7825 */ /* 0x000fe200078e00ff */
[----:B------:R-:W1:Y:S01]  /*17ee0*/  MUFU.EX2 R0, R0 ;  /* 0x0000000000007308 */ /* 0x000e620000000800 */
[----:B------:R-:W-:-:S02]  /*17ef0*/  @!P6 PRMT R199, R136, 0x5410, RZ ;  /* 0x0000541088c7e816 */ /* 0x000fc400000000ff */
[----:B------:R-:W-:Y:S01]  /*17f00*/  ISETP.GE.U32.AND P6, PT, R248, R3, PT ;  /* 0x00000003f800720c */ /* 0x000fe20003fc6070 */
[-C--:B------:R-:W-:Y:S01]  /*17f10*/  FMUL.FTZ R210, R128, R2.reuse ;  /* 0x0000000280d27220 */ /* 0x080fe20000410000 */
[----:B------:R-:W-:Y:S01]  /*17f20*/  SHF.R.U32.HI R3, RZ, 0x8, R28 ;  /* 0x00000008ff037819 */ /* 0x000fe2000001161c */
[-C--:B--2---:R-:W-:Y:S01]  /*17f30*/  FMUL.FTZ R17, R52, R2.reuse ;  /* 0x0000000234117220 */ /* 0x084fe20000410000 */
[----:B------:R-:W-:Y:S01]  /*17f40*/  @!P3 PRMT R198, R137, 0x5410, RZ ;  /* 0x0000541089c6b816 */ /* 0x000fe200000000ff */
[----:B------:R-:W2:Y:S01]  /*17f50*/  MUFU.EX2 R173, R7 ;  /* 0x0000000700ad7308 */ /* 0x000ea20000000800 */
[----:B------:R-:W-:Y:S01]  /*17f60*/  LOP3.LUT R3, R3, 0xffff, RZ, 0xc0, !PT ;  /* 0x0000ffff03037812 */ /* 0x000fe200078ec0ff */
[----:B------:R-:W-:Y:S01]  /*17f70*/  IMAD.MOV.U32 R128, RZ, RZ, R202 ;  /* 0x000000ffff807224 */ /* 0x000fe200078e00ca */
[----:B------:R-:W-:Y:S01]  /*17f80*/  PRMT R197, R5, 0x7632, R197 ;  /* 0x0000763205c57816 */ /* 0x000fe200000000c5 */
[-C--:B------:R-:W-:Y:S01]  /*17f90*/  FMUL.FTZ R204, R84, R2.reuse ;  /* 0x0000000254cc7220 */ /* 0x080fe20000410000 */
[----:B------:R-:W-:Y:S01]  /*17fa0*/  ISETP.GE.U32.AND P3, PT, R248, R3, PT ;  /* 0x00000003f800720c */ /* 0x000fe20003f66070 */
[-C--:B------:R-:W-:Y:S01]  /*17fb0*/  FMUL.FTZ R52, R116, R2.reuse ;  /* 0x0000000274347220 */ /* 0x080fe20000410000 */
[----:B------:R-:W-:Y:S01]  /*17fc0*/  LOP3.LUT R3, R13, UR16, R18, 0x96, !PT ;  /* 0x000000100d037c12 */ /* 0x000fe2000f8e9612 */
[----:B------:R3:W-:Y:S01]  /*17fd0*/  MUFU.EX2 R7, R6 ;  /* 0x0000000600077308 */ /* 0x0007e20000000800 */
[----:B------:R-:W-:Y:S01]  /*17fe0*/  FMUL.FTZ R18, R81, R2 ;  /* 0x0000000251127220 */ /* 0x000fe20000410000 */
[----:B------:R-:W-:Y:S01]  /*17ff0*/  PRMT R196, R5, 0x7610, R196 ;  /* 0x0000761005c47816 */ /* 0x000fe200000000c4 */
[-C--:B-1----:R-:W-:Y:S01]  /*18000*/  FMUL.FTZ R81, R55, R0.reuse ;  /* 0x0000000037517220 */ /* 0x082fe20000410000 */
[----:B------:R-:W-:Y:S01]  /*18010*/  SHF.R.U32.HI R5, RZ, 0x10, R3 ;  /* 0x00000010ff057819 */ /* 0x000fe20000011603 */
[----:B------:R-:W-:Y:S01]  /*18020*/  @!P2 HADD2 R174, -R197.H0_H0, -RZ.H0_H0 ;  /* 0xa00000ffc5aea230 */ /* 0x000fe20000000900 */
[----:B------:R-:W-:Y:S01]  /*18030*/  PRMT R226, R196, 0x5410, R197 ;  /* 0x00005410c4e27816 */ /* 0x000fe200000000c5 */
[----:B------:R-:W-:Y:S01]  /*18040*/  @!P4 HADD2 R175, -R196.H0_H0, -RZ.H0_H0 ;  /* 0xa00000ffc4afc230 */ /* 0x000fe20000000900 */
[----:B------:R-:W-:Y:S01]  /*18050*/  LOP3.LUT R5, R5, 0xff, RZ, 0xc0, !PT ;  /* 0x000000ff05057812 */ /* 0x000fe200078ec0ff */
[-C--:B------:R-:W-:Y:S01]  /*18060*/  FFMA.FTZ R28, R239, R0.reuse, R183 ;  /* 0x00000000ef1c7223 */ /* 0x080fe200000100b7 */
[----:B------:R-:W-:Y:S01]  /*18070*/  @!P2 PRMT R197, R174, 0x5410, RZ ;  /* 0x00005410aec5a816 */ /* 0x000fe200000000ff */
[----:B------:R-:W-:Y:S01]  /*18080*/  MUFU.EX2 R138, R190 ;  /* 0x000000be008a7308 */ /* 0x000fe20000000800 */
[----:B------:R-:W-:Y:S01]  /*18090*/  ISETP.GE.U32.AND P2, PT, R248, R5, PT ;  /* 0x00000005f800720c */ /* 0x000fe20003f46070 */
[-C--:B------:R-:W-:Y:S01]  /*180a0*/  FMUL.FTZ R202, R102, R0.reuse ;  /* 0x0000000066ca7220 */ /* 0x080fe20000410000 */
[----:B------:R-:W-:Y:S01]  /*180b0*/  LOP3.LUT R5, R3, 0xff, RZ, 0xc0, !PT ;  /* 0x000000ff03057812 */ /* 0x000fe200078ec0ff */
[----:B------:R-:W-:Y:S01]  /*180c0*/  FMUL.FTZ R116, R119, R0 ;  /* 0x0000000077747220 */ /* 0x000fe20000410000 */
[----:B------:R-:W-:Y:S01]  /*180d0*/  @!P4 PRMT R196, R175, 0x5410, RZ ;  /* 0x00005410afc4c816 */ /* 0x000fe200000000ff */
[----:B---3--:R-:W-:Y:S01]  /*180e0*/  FADD.FTZ R6, R234, -R16 ;  /* 0x80000010ea067221 */ /* 0x008fe20000010000 */
[----:B------:R-:W-:Y:S01]  /*180f0*/  ISETP.GE.U32.AND P4, PT, R248, R5, PT ;  /* 0x00000005f800720c */ /* 0x000fe20003f86070 */
[-C--:B------:R-:W-:Y:S01]  /*18100*/  FMUL.FTZ R16, R53, R2.reuse ;  /* 0x0000000235107220 */ /* 0x080fe20000410000 */
[----:B--2---:R-:W-:Y:S01]  /*18110*/  F2FP.PACK_AB R5, R245, R173 ;  /* 0x000000adf505723e */ /* 0x004fe200000000ff */
[----:B------:R-:W-:Y:S01]  /*18120*/  FMUL.FTZ R53, R80, R2 ;  /* 0x0000000250357220 */ /* 0x000fe20000410000 */
[----:B------:R-:W1:Y:S01]  /*18130*/  MUFU.EX2 R239, R191 ;  /* 0x000000bf00ef7308 */ /* 0x000e620000000800 */
[----:B------:R-:W-:Y:S01]  /*18140*/  FMUL.FTZ R80, R54, R0 ;  /* 0x0000000036507220 */ /* 0x000fe20000410000 */
[C---:B------:R-:W-:Y:S01]  /*18150*/  PRMT R195, R5.reuse, 0x7610, R195 ;  /* 0x0000761005c37816 */ /* 0x040fe200000000c3 */
[----:B------:R-:W2:Y:S01]  /*18160*/  LDL.LU.64 R54, [R1] ;  /* 0x0000000001367983 */ /* 0x000ea20000300a00 */
[----:B------:R-:W-:Y:S01]  /*18170*/  PRMT R194, R5, 0x7632, R194 ;  /* 0x0000763205c27816 */ /* 0x000fe200000000c2 */
[----:B------:R-:W-:Y:S01]  /*18180*/  IMAD.MOV.U32 R119, RZ, RZ, R211 ;  /* 0x000000ffff777224 */ /* 0x000fe200078e00d3 */
[----:B------:R-:W-:Y:S01]  /*18190*/  SHF.R.U32.HI R5, RZ, 0x18, R3 ;  /* 0x00000018ff057819 */ /* 0x000fe20000011603 */
[----:B------:R-:W-:Y:S01]  /*181a0*/  @!P1 HADD2 R176, -R195.H0_H0, -RZ.H0_H0 ;  /* 0xa00000ffc3b09230 */ /* 0x000fe20000000900 */
[----:B------:R-:W-:Y:S01]  /*181b0*/  LOP3.LUT R3, R3, 0xffff, RZ, 0xc0, !PT ;  /* 0x0000ffff03037812 */ /* 0x000fe200078ec0ff */
[----:B------:R-:W-:Y:S01]  /*181c0*/  @!P3 HADD2 R177, -R194.H0_H0, -RZ.H0_H0 ;  /* 0xa00000ffc2b1b230 */ /* 0x000fe20000000900 */
[----:B------:R-:W3:Y:S01]  /*181d0*/  MUFU.EX2 R200, R21 ;  /* 0x0000001500c87308 */ /* 0x000ee20000000800 */
[----:B------:R-:W-:Y:S01]  /*181e0*/  PRMT R238, R195, 0x5410, R194 ;  /* 0x00005410c3ee7816 */ /* 0x000fe200000000c2 */
[----:B------:R-:W-:Y:S01]  /*181f0*/  FMUL.FTZ R84, R97, R2 ;  /* 0x0000000261547220 */ /* 0x000fe20000410000 */
[----:B------:R-:W-:Y:S01]  /*18200*/  SHF.R.U32.HI R3, RZ, 0x8, R3 ;  /* 0x00000008ff037819 */ /* 0x000fe20000011603 */
[----:B------:R-:W-:Y:S01]  /*18210*/  FMUL.FTZ R211, R130, R0 ;  /* 0x0000000082d37220 */ /* 0x000fe20000410000 */
[----:B------:R-:W-:Y:S01]  /*18220*/  @!P3 PRMT R194, R177, 0x5410, RZ ;  /* 0x00005410b1c2b816 */ /* 0x000fe200000000ff */
[-C--:B------:R-:W-:Y:S01]  /*18230*/  FMUL.FTZ R213, R65, R2.reuse ;  /* 0x0000000241d57220 */ /* 0x080fe20000410000 */
[----:B------:R-:W-:Y:S01]  /*18240*/  LOP3.LUT R3, R3, 0xffff, RZ, 0xc0, !PT ;  /* 0x0000ffff03037812 */ /* 0x000fe200078ec0ff */
[----:B------:R4:W4:Y:S01]  /*18250*/  MUFU.EX2 R247, R19 ;  /* 0x0000001300f77308 */ /* 0x0009220000000800 */
[----:B------:R-:W-:Y:S01]  /*18260*/  @!P1 PRMT R195, R176, 0x5410, RZ ;  /* 0x00005410b0c39816 */ /* 0x000fe200000000ff */
[----:B------:R-:W-:Y:S01]  /*18270*/  IMAD.MOV.U32 R97, RZ, RZ, R204 ;  /* 0x000000ffff617224 */ /* 0x000fe200078e00cc */
[----:B------:R-:W-:Y:S01]  /*18280*/  ISETP.GE.U32.AND P3, PT, R248, R3, PT ;  /* 0x00000003f800720c */ /* 0x000fe20003f66070 */
[----:B------:R-:W-:Y:S01]  /*18290*/  FMUL.FTZ R152, R152, R2 ;  /* 0x0000000298987220 */ /* 0x000fe20000410000 */
[----:B-1----:R-:W-:Y:S01]  /*182a0*/  F2FP.PACK_AB R3, R239, R138 ;  /* 0x0000008aef03723e */ /* 0x002fe200000000ff */
[-C--:B------:R-:W-:Y:S01]  /*182b0*/  FMUL.FTZ R153, R153, R2.reuse ;  /* 0x0000000299997220 */ /* 0x080fe20000410000 */
[----:B------:R-:W-:Y:S01]  /*182c0*/  ISETP.GE.U32.AND P1, PT, R248, R5, PT ;  /* 0x00000005f800720c */ /* 0x000fe20003f26070 */
[----:B---3--:R-:W-:Y:S01]  /*182d0*/  IMAD.MOV.U32 R102, RZ, RZ, R200 ;  /* 0x000000ffff667224 */ /* 0x008fe200078e00c8 */
[C---:B------:R-:W-:Y:S01]  /*182e0*/  PRMT R193, R3.reuse, 0x7610, R193 ;  /* 0x0000761003c17816 */ /* 0x040fe200000000c1 */
[-C--:B------:R-:W-:Y:S01]  /*182f0*/  FMUL.FTZ R5, R64, R2.reuse ;  /* 0x0000000240057220 */ /* 0x080fe20000410000 */
[----:B------:R-:W-:Y:S01]  /*18300*/  PRMT R192, R3, 0x7632, R192 ;  /* 0x0000763203c07816 */ /* 0x000fe200000000c0 */
[----:B------:R-:W-:Y:S01]  /*18310*/  FMUL.FTZ R3, R117, R2 ;  /* 0x0000000275037220 */ /* 0x000fe20000410000 */
[----:B------:R-:W-:Y:S01]  /*18320*/  MOV R130, R128 ;  /* 0x0000008000827202 */ /* 0x000fe20000000f00 */
[-C--:B------:R-:W-:Y:S01]  /*18330*/  FMUL.FTZ R117, R67, R0.reuse ;  /* 0x0000000043757220 */ /* 0x080fe20000410000 */
[----:B------:R-:W-:Y:S01]  /*18340*/  @!P6 HADD2 R182, -R193.H0_H0, -RZ.H0_H0 ;  /* 0xa00000ffc1b6e230 */ /* 0x000fe20000000900 */
[----:B------:R-:W-:Y:S01]  /*18350*/  FMUL.FTZ R67, R98, R0 ;  /* 0x0000000062437220 */ /* 0x000fe20000410000 */
[----:B------:R-:W-:Y:S01]  /*18360*/  MUFU.EX2 R136, R180 ;  /* 0x000000b400887308 */ /* 0x000fe20000000800 */
[----:B------:R-:W1:Y:S01]  /*18370*/  LDC.U8 R98, c[0x0][0x2d8] ;  /* 0x0000b600ff627b82 */ /* 0x000e620000000000 */
[----:B------:R-:W-:-:S02]  /*18380*/  FMUL.FTZ R21, R85, R2 ;  /* 0x0000000255157220 */ /* 0x000fc40000410000 */
[-C--:B------:R-:W-:Y:S02]  /*18390*/  FMUL.FTZ R148, R148, R2.reuse ;  /* 0x0000000294947220 */ /* 0x080fe40000410000 */
[-C--:B------:R-:W-:Y:S02]  /*183a0*/  FMUL.FTZ R149, R149, R2.reuse ;  /* 0x0000000295957220 */ /* 0x080fe40000410000 */
[-C--:B------:R-:W-:Y:S01]  /*183b0*/  FMUL.FTZ R144, R144, R2.reuse ;  /* 0x0000000290907220 */ /* 0x080fe20000410000 */
[----:B------:R-:W-:Y:S01]  /*183c0*/  MUFU.EX2 R137, R181 ;  /* 0x000000b500897308 */ /* 0x000fe20000000800 */
        /* <DEDUP_REMOVED lines=9> */
[-C--:B------:R-:W-:Y:S01]  /*18460*/  FMUL.FTZ R85, R96, R2.reuse ;  /* 0x0000000260557220 */ /* 0x080fe20000410000 */
[----:B------:R-:W-:Y:S01]  /*18470*/  PRMT R96, R193, 0x5410, R192 ;  /* 0x00005410c1607816 */ /* 0x000fe200000000c0 */
        /* <DEDUP_REMOVED lines=23> */
[----:B----4-:R-:W-:Y:S01]  /*185f0*/  LOP3.LUT R19, R12, 0xffff, RZ, 0xc0, !PT ;  /* 0x0000ffff0c137812 */ /* 0x010fe200078ec0ff */
[----:B------:R-:W-:Y:S01]  /*18600*/  IMAD.MOV.U32 R64, RZ, RZ, R16 ;  /* 0x000000ffff407224 */ /* 0x000fe200078e0010 */
[----:B------:R-:W-:Y:S01]  /*18610*/  @!P6 PRMT R193, R182, 0x5410, RZ ;  /* 0x00005410b6c1e816 */ /* 0x000fe200000000ff */
[----:B------:R-:W-:Y:S01]  /*18620*/  FMUL.FTZ R204, R101, R2 ;  /* 0x0000000265cc7220 */ /* 0x000fe20000410000 */
[----:B------:R-:W-:Y:S01]  /*18630*/  F2FP.PACK_AB R2, R247, R102 ;  /* 0x00000066f702723e */ /* 0x000fe200000000ff */
[----:B------:R-:W-:-:S02]  /*18640*/  IMAD.MOV.U32 R16, RZ, RZ, R250 ;  /* 0x000000ffff107224 */ /* 0x000fc400078e00fa */
[----:B------:R-:W-:Y:S01]  /*18650*/  IMAD.MOV.U32 R17, RZ, RZ, R251 ;  /* 0x000000ffff117224 */ /* 0x000fe200078e00fb */
[----:B------:R-:W-:Y:S01]  /*18660*/  PRMT R191, R2, 0x7610, R191 ;  /* 0x0000761002bf7816 */ /* 0x000fe200000000bf */
[-C--:B------:R-:W-:Y:S02]  /*18670*/  FMUL.FTZ R101, R66, R0.reuse ;  /* 0x0000000042657220 */ /* 0x080fe40000410000 */
[-C--:B------:R-:W-:Y:S02]  /*18680*/  FMUL.FTZ R250, R50, R0.reuse ;  /* 0x0000000032fa7220 */ /* 0x080fe40000410000 */
[-C--:B------:R-:W-:Y:S02]  /*18690*/  FMUL.FTZ R251, R51, R0.reuse ;  /* 0x0000000033fb7220 */ /* 0x080fe40000410000 */
[-C--:B------:R-:W-:Y:S02]  /*186a0*/  FMUL.FTZ R66, R70, R0.reuse ;  /* 0x0000000046427220 */ /* 0x080fe40000410000 */
[----:B------:R-:W-:-:S02]  /*186b0*/  FMUL.FTZ R100, R99, R0 ;  /* 0x0000000063647220 */ /* 0x000fc40000410000 */
[-C--:B------:R-:W-:Y:S02]  /*186c0*/  FMUL.FTZ R200, R103, R0.reuse ;  /* 0x0000000067c87220 */ /* 0x080fe40000410000 */
[----:B------:R-:W-:Y:S01]  /*186d0*/  FMUL.FTZ R129, R131, R0 ;  /* 0x0000000083817220 */ /* 0x000fe20000410000 */
[----:B------:R-:W-:Y:S01]  /*186e0*/  F2FP.PACK_AB R0, R119, R130 ;  /* 0x000000827700723e */ /* 0x000fe200000000ff */
[----:B------:R-:W-:Y:S01]  /*186f0*/  @!P5 HADD2 R38, -R192.H0_H0, -RZ.H0_H0 ;  /* 0xa00000ffc026d230 */ /* 0x000fe20000000900 */
[----:B------:R-:W-:Y:S02]  /*18700*/  FMUL.FTZ R6, R6, c[0x0][0x23c] ;  /* 0x00008f0006067a20 */ /* 0x000fe40000410000 */
[----:B------:R-:W-:Y:S01]  /*18710*/  PRMT R188, R0, 0x7632, R188 ;  /* 0x0000763200bc7816 */ /* 0x000fe200000000bc */
[----:B------:R-:W-:Y:S01]  /*18720*/  @!P4 HADD2 R37, -R191.H0_H0, -RZ.H0_H0 ;  /* 0xa00000ffbf25c230 */ /* 0x000fe20000000900 */
[----:B------:R-:W-:Y:S01]  /*18730*/  PRMT R190, R2, 0x7632, R190 ;  /* 0x0000763202be7816 */ /* 0x000fe200000000be */
[----:B------:R-:W-:Y:S01]  /*18740*/  IMAD.MOV.U32 R128, RZ, RZ, R97 ;  /* 0x000000ffff807224 */ /* 0x000fe200078e0061 */
[----:B------:R-:W-:Y:S01]  /*18750*/  PRMT R189, R0, 0x7610, R189 ;  /* 0x0000761000bd7816 */ /* 0x000fe200000000bd */
[----:B------:R-:W-:Y:S01]  /*18760*/  IMAD.MOV.U32 R51, RZ, RZ, R21 ;  /* 0x000000ffff337224 */ /* 0x000fe200078e0015 */
[----:B------:R-:W-:Y:S01]  /*18770*/  @!P1 HADD2 R48, -R188.H0_H0, -RZ.H0_H0 ;  /* 0xa00000ffbc309230 */ /* 0x000fe20000000900 */
[----:B------:R-:W-:Y:S01]  /*18780*/  IMAD.MOV.U32 R97, RZ, RZ, R18 ;  /* 0x000000ffff617224 */ /* 0x000fe200078e0012 */
[----:B------:R-:W-:Y:S01]  /*18790*/  @!P5 PRMT R192, R38, 0x5410, RZ ;  /* 0x0000541026c0d816 */ /* 0x000fe200000000ff */
[----:B------:R-:W-:Y:S01]  /*187a0*/  IMAD.MOV.U32 R99, RZ, RZ, R3 ;  /* 0x000000ffff637224 */ /* 0x000fe200078e0003 */
[----:B------:R-:W-:Y:S01]  /*187b0*/  LOP3.LUT R0, R12, 0xff, RZ, 0xc0, !PT ;  /* 0x000000ff0c007812 */ /* 0x000fe200078ec0ff */
[----:B------:R-:W-:Y:S01]  /*187c0*/  IMAD.MOV.U32 R82, RZ, RZ, R53 ;  /* 0x000000ffff527224 */ /* 0x000fe200078e0035 */
[----:B------:R-:W-:Y:S01]  /*187d0*/  SHF.R.U32.HI R21, RZ, 0x10, R12 ;  /* 0x00000010ff157819 */ /* 0x000fe2000001160c */
[----:B------:R-:W-:Y:S01]  /*187e0*/  IMAD.MOV.U32 R83, RZ, RZ, R52 ;  /* 0x000000ffff537224 */ /* 0x000fe200078e0034 */
[----:B------:R-:W-:Y:S01]  /*187f0*/  SHF.R.U32.HI R18, RZ, 0x18, R12 ;  /* 0x00000018ff127819 */ /* 0x000fe2000001160c */
[----:B------:R-:W-:Y:S01]  /*18800*/  IMAD.WIDE.U32 R12, R215, -0x2daee0ad, RZ ;  /* 0xd2511f53d70c7825 */ /* 0x000fe200078e00ff */
[----:B------:R-:W-:Y:S01]  /*18810*/  LOP3.LUT R2, R237, UR13, R30, 0x96, !PT ;  /* 0x0000000ded027c12 */ /* 0x000fe2000f8e961e */
[----:B------:R-:W3:Y:S01]  /*18820*/  MUFU.EX2 R6, R6 ;  /* 0x0000000600067308 */ /* 0x000ee20000000800 */
[----:B------:R-:W-:Y:S01]  /*18830*/  PRMT R38, R191, 0x5410, R190 ;  /* 0x00005410bf267816 */ /* 0x000fe200000000be */
[----:B------:R-:W-:Y:S01]  /*18840*/  FFMA.FTZ R241, R241, R7, R178 ;  /* 0x00000007f1f17223 */ /* 0x000fe200000100b2 */
[----:B------:R-:W-:-:S02]  /*18850*/  @!P4 PRMT R191, R37, 0x5410, RZ ;  /* 0x0000541025bfc816 */ /* 0x000fc400000000ff */
[----:B------:R-:W-:Y:S01]  /*18860*/  PRMT R37, R189, 0x5410, R188 ;  /* 0x00005410bd257816 */ /* 0x000fe200000000bc */
[----:B------:R-:W-:Y:S01]  /*18870*/  IMAD.WIDE.U32 R2, R2, -0x2daee0ad, RZ ;  /* 0xd2511f5302027825 */ /* 0x000fe200078e00ff */
[----:B------:R-:W-:Y:S02]  /*18880*/  @!P1 PRMT R188, R48, 0x5410, RZ ;  /* 0x0000541030bc9816 */ /* 0x000fe400000000ff */
[----:B-1----:R-:W-:Y:S01]  /*18890*/  ISETP.GE.U32.AND P1, PT, R98, R0, PT ;  /* 0x000000006200720c */ /* 0x002fe20003f26070 */
[----:B------:R-:W-:Y:S01]  /*188a0*/  IMAD.MOV.U32 R52, RZ, RZ, R16 ;  /* 0x000000ffff347224 */ /* 0x000fe200078e0010 */
[----:B------:R-:W-:Y:S01]  /*188b0*/  LOP3.LUT R3, R3, UR10, R12, 0x96, !PT ;  /* 0x0000000a03037c12 */ /* 0x000fe2000f8e960c */
[----:B------:R-:W-:Y:S02]  /*188c0*/  IMAD.MOV.U32 R53, RZ, RZ, R17 ;  /* 0x000000ffff357224 */ /* 0x000fe400078e0011 */
[----:B------:R-:W-:Y:S01]  /*188d0*/  IMAD.MOV.U32 R71, RZ, RZ, R97 ;  /* 0x000000ffff477224 */ /* 0x000fe200078e0061 */
[----:B------:R-:W-:Y:S01]  /*188e0*/  MOV R97, R5 ;  /* 0x0000000500617202 */ /* 0x000fe20000000f00 */
[----:B------:R-:W1:Y:S01]  /*188f0*/  MUFU.EX2 R48, R172 ;  /* 0x000000ac00307308 */ /* 0x000e620000000800 */
[----:B------:R-:W-:Y:S01]  /*18900*/  @!P2 HADD2 R49, -R189.H0_H0, -RZ.H0_H0 ;  /* 0xa00000ffbd31a230 */ /* 0x000fe20000000900 */
[----:B------:R-:W-:-:S02]  /*18910*/  IMAD.MOV.U32 R70, RZ, RZ, R51 ;  /* 0x000000ffff467224 */ /* 0x000fc400078e0033 */
[----:B------:R-:W-:Y:S02]  /*18920*/  IMAD.MOV.U32 R237, RZ, RZ, R102 ;  /* 0x000000ffffed7224 */ /* 0x000fe400078e0066 */
[----:B------:R-:W-:Y:S01]  /*18930*/  @!P2 PRMT R189, R49, 0x5410, RZ ;  /* 0x0000541031bda816 */ /* 0x000fe200000000ff */
[-C--:B---3--:R-:W-:Y:S02]  /*18940*/  FMUL.FTZ R51, R47, R6.reuse ;  /* 0x000000062f337220 */ /* 0x088fe40000410000 */
[----:B------:R-:W-:Y:S01]  /*18950*/  FMUL.FTZ R102, R126, R6 ;  /* 0x000000067e667220 */ /* 0x000fe20000410000 */
[----:B------:R-:W-:Y:S01]  /*18960*/  ISETP.GE.U32.AND P5, PT, R98, R18, PT ;  /* 0x000000126200720c */ /* 0x000fe20003fa6070 */
[----:B------:R-:W-:Y:S01]  /*18970*/  @!P3 HADD2 R50, -R190.H0_H0, -RZ.H0_H0 ;  /* 0xa00000ffbe32b230 */ /* 0x000fe20000000900 */
[----:B------:R-:W-:Y:S02]  /*18980*/  IMAD.MOV.U32 R215, RZ, RZ, R82 ;  /* 0x000000ffffd77224 */ /* 0x000fe400078e0052 */
[----:B------:R-:W-:-:S02]  /*18990*/  IMAD.MOV.U32 R131, RZ, RZ, R83 ;  /* 0x000000ffff837224 */ /* 0x000fc400078e0053 */
[----:B-1----:R-:W-:Y:S02]  /*189a0*/  IMAD.MOV.U32 R47, RZ, RZ, R48 ;  /* 0x000000ffff2f7224 */ /* 0x002fe400078e0030 */
[----:B------:R-:W-:Y:S02]  /*189b0*/  IMAD.MOV.U32 R48, RZ, RZ, R86 ;  /* 0x000000ffff307224 */ /* 0x000fe400078e0056 */
[-C--:B------:R-:W-:Y:S02]  /*189c0*/  FMUL.FTZ R86, R78, R6.reuse ;  /* 0x000000064e567220 */ /* 0x080fe40000410000 */
[----:B------:R-:W-:Y:S01]  /*189d0*/  MUFU.EX2 R78, R218 ;  /* 0x000000da004e7308 */ /* 0x000fe20000000800 */
[----:B------:R-:W-:Y:S01]  /*189e0*/  MOV R49, R87 ;  /* 0x0000005700317202 */ /* 0x000fe20000000f00 */
[----:B------:R-:W-:Y:S02]  /*189f0*/  FMUL.FTZ R87, R79, R6 ;  /* 0x000000064f577220 */ /* 0x000fe40000410000 */
[----:B------:R-:W-:-:S02]  /*18a00*/  IMAD.MOV.U32 R79, RZ, RZ, R81 ;  /* 0x000000ffff4f7224 */ /* 0x000fc400078e0051 */
[----:B------:R-:W-:Y:S02]  /*18a10*/  FMUL.FTZ R81, R61, R7 ;  /* 0x000000073d517220 */ /* 0x000fe40000410000 */
[----:B------:R-:W-:Y:S02]  /*18a20*/  IMAD.MOV.U32 R61, RZ, RZ, R237 ;  /* 0x000000ffff3d7224 */ /* 0x000fe400078e00ed */
[----:B------:R-:W-:Y:S01]  /*18a30*/  IMAD.MOV.U32 R237, RZ, RZ, R99 ;  /* 0x000000ffffed7224 */ /* 0x000fe200078e0063 */
[----:B------:R-:W-:Y:S01]  /*18a40*/  @!P3 PRMT R190, R50, 0x5410, RZ ;  /* 0x0000541032beb816 */ /* 0x000fe200000000ff */
[----:B------:R-:W-:Y:S02]  /*18a50*/  FMUL.FTZ R82, R62, R6 ;  /* 0x000000063e527220 */ /* 0x000fe40000410000 */
[----:B------:R-:W-:Y:S02]  /*18a60*/  IMAD.MOV.U32 R62, RZ, RZ, R67 ;  /* 0x000000ffff3e7224 */ /* 0x000fe400078e0043 */
[----:B------:R-:W-:-:S02]  /*18a70*/  IMAD.MOV.U32 R67, RZ, RZ, R69 ;  /* 0x000000ffff437224 */ /* 0x000fc400078e0045 */
[----:B------:R-:W-:Y:S02]  /*18a80*/  FMUL.FTZ R69, R57, R7 ;  /* 0x0000000739457220 */ /* 0x000fe40000410000 */
[C---:B------:R-:W-:Y:S01]  /*18a90*/  FADD.FTZ R241, R136.reuse, R241 ;  /* 0x000000f188f17221 */ /* 0x040fe20000010000 */
[----:B------:R-:W-:Y:S01]  /*18aa0*/  F2FP.PACK_AB R136, R136, R178 ;  /* 0x000000b28888723e */ /* 0x000fe200000000ff */
[-C--:B------:R-:W-:Y:S01]  /*18ab0*/  FFMA.FTZ R244, R244, R6.reuse, R179 ;  /* 0x00000006f4f47223 */ /* 0x080fe200000100b3 */
[----:B--2---:R-:W-:Y:S01]  /*18ac0*/  LOP3.LUT R0, R13, UR12, R54, 0x96, !PT ;  /* 0x0000000c0d007c12 */ /* 0x004fe2000f8e9636 */
[----:B------:R-:W-:Y:S02]  /*18ad0*/  IMAD.MOV.U32 R57, RZ, RZ, R47 ;  /* 0x000000ffff397224 */ /* 0x000fe400078e002f */
[----:B------:R-:W-:Y:S02]  /*18ae0*/  FMUL.FTZ R83, R63, R6 ;  /* 0x000000063f537220 */ /* 0x000fe40000410000 */
[----:B------:R-:W-:-:S04]  /*18af0*/  IMAD.WIDE.U32 R12, R0, -0x326172a9, RZ ;  /* 0xcd9e8d57000c7825 */ /* 0x000fc800078e00ff */
[----:B------:R-:W-:Y:S01]  /*18b00*/  IMAD.MOV.U32 R103, RZ, RZ, R70 ;  /* 0x000000ffff677224 */ /* 0x000fe200078e0046 */
[----:B------:R-:W-:Y:S01]  /*18b10*/  LOP3.LUT R0, R13, UR11, R236, 0x96, !PT ;  /* 0x0000000b0d007c12 */ /* 0x000fe2000f8e96ec */
[-C--:B------:R-:W-:Y:S01]  /*18b20*/  FMUL.FTZ R50, R46, R6.reuse ;  /* 0x000000062e327220 */ /* 0x080fe20000410000 */
[----:B------:R-:W-:Y:S01]  /*18b30*/  PRMT R183, R136, 0x7610, R183 ;  /* 0x0000761088b77816 */ /* 0x000fe200000000b7 */
[----:B------:R-:W-:Y:S02]  /*18b40*/  FMUL.FTZ R170, R170, R6 ;  /* 0x00000006aaaa7220 */ /* 0x000fe40000410000 */
[----:B------:R-:W-:-:S04]  /*18b50*/  IMAD.WIDE.U32 R16, R0, -0x2daee0ad, RZ ;  /* 0xd2511f5300107825 */ /* 0x000fc800078e00ff */
[----:B------:R-:W-:Y:S01]  /*18b60*/  FMUL.FTZ R171, R171, R6 ;  /* 0x00000006abab7220 */ /* 0x000fe20000410000 */
[----:B------:R-:W-:Y:S01]  /*18b70*/  LOP3.LUT R5, R17, UR8, R2, 0x96, !PT ;  /* 0x0000000811057c12 */ /* 0x000fe2000f8e9602 */
[----:B------:R-:W-:-:S04]  /*18b80*/  IMAD.WIDE.U32 R2, R3, -0x326172a9, RZ ;  /* 0xcd9e8d5703027825 */ /* 0x000fc800078e00ff */
[-C--:B------:R-:W-:Y:S01]  /*18b90*/  FMUL.FTZ R166, R166, R6.reuse ;  /* 0x00000006a6a67220 */ /* 0x080fe20000410000 */
[----:B------:R-:W-:Y:S01]  /*18ba0*/  LOP3.LUT R0, R3, UR9, R12, 0x96, !PT ;  /* 0x0000000903007c12 */ /* 0x000fe2000f8e960c */
[-C--:B------:R-:W-:Y:S02]  /*18bb0*/  FMUL.FTZ R167, R167, R6.reuse ;  /* 0x00000006a7a77220 */ /* 0x080fe40000410000 */
[----:B------:R-:W-:Y:S02]  /*18bc0*/  FMUL.FTZ R162, R162, R6 ;  /* 0x00000006a2a27220 */ /* 0x000fe40000410000 */
[----:B------:R-:W-:-:S04]  /*18bd0*/  IMAD.WIDE.U32 R12, R0, -0x2daee0ad, RZ ;  /* 0xd2511f53000c7825 */ /* 0x000fc800078e00ff */
[----:B------:R-:W-:Y:S01]  /*18be0*/  FMUL.FTZ R163, R163, R6 ;  /* 0x00000006a3a37220 */ /* 0x000fe20000410000 */
[----:B------:R-:W-:Y:S01]  /*18bf0*/  LOP3.LUT R3, R13, UR6, R16, 0x96, !PT ;  /* 0x000000060d037c12 */ /* 0x000fe2000f8e9610 */
[----:B------:R-:W-:-:S04]  /*18c00*/  IMAD.WIDE.U32 R16, R5, -0x326172a9, RZ ;  /* 0xcd9e8d5705107825 */ /* 0x000fc800078e00ff */
[----:B------:R-:W-:Y:S01]  /*18c10*/  FMUL.FTZ R158, R158, R6 ;  /* 0x000000069e9e7220 */ /* 0x000fe20000410000 */
[----:B------:R-:W-:Y:S01]  /*18c20*/  LOP3.LUT R17, R17, UR7, R2, 0x96, !PT ;  /* 0x0000000711117c12 */ /* 0x000fe2000f8e9602 */
[----:B------:R-:W-:-:S04]  /*18c30*/  IMAD.WIDE.U32 R2, R3, -0x326172a9, RZ ;  /* 0xcd9e8d5703027825 */ /* 0x000fc800078e00ff */
[-C--:B------:R-:W-:Y:S01]  /*18c40*/  FMUL.FTZ R159, R159, R6.reuse ;  /* 0x000000069f9f7220 */ /* 0x080fe20000410000 */
[----:B------:R-:W-:Y:S01]  /*18c50*/  LOP3.LUT R5, R3, UR15, R16, 0x96, !PT ;  /* 0x0000000f03057c12 */ /* 0x000fe2000f8e9610 */
[----:B------:R-:W1:Y:S01]  /*18c60*/  MUFU.EX2 R13, R139 ;  /* 0x0000008b000d7308 */ /* 0x000e620000000800 */
[-C--:B------:R-:W-:Y:S02]  /*18c70*/  FMUL.FTZ R55, R43, R6.reuse ;  /* 0x000000062b377220 */ /* 0x080fe40000410000 */
[----:B------:R-:W-:Y:S01]  /*18c80*/  SHF.R.U32.HI R0, RZ, 0x10, R5 ;  /* 0x00000010ff007819 */ /* 0x000fe20000011605 */
[-C--:B------:R-:W-:Y:S02]  /*18c90*/  FMUL.FTZ R74, R74, R6.reuse ;  /* 0x000000064a4a7220 */ /* 0x080fe40000410000 */
[-C--:B------:R-:W-:Y:S01]  /*18ca0*/  FMUL.FTZ R75, R75, R6.reuse ;  /* 0x000000064b4b7220 */ /* 0x080fe20000410000 */
[----:B------:R-:W-:Y:S01]  /*18cb0*/  LOP3.LUT R0, R0, 0xff, RZ, 0xc0, !PT ;  /* 0x000000ff00007812 */ /* 0x000fe200078ec0ff */
[----:B------:R-:W-:-:S02]  /*18cc0*/  FMUL.FTZ R90, R90, R6 ;  /* 0x000000065a5a7220 */ /* 0x000fc40000410000 */
[----:B------:R-:W-:Y:S01]  /*18cd0*/  FMUL.FTZ R91, R91, R6 ;  /* 0x000000065b5b7220 */ /* 0x000fe20000410000 */
[----:B------:R-:W-:Y:S01]  /*18ce0*/  ISETP.GE.U32.AND P4, PT, R98, R0, PT ;  /* 0x000000006200720c */ /* 0x000fe20003f86070 */
[-C--:B------:R-:W-:Y:S01]  /*18cf0*/  FMUL.FTZ R94, R94, R6.reuse ;  /* 0x000000065e5e7220 */ /* 0x080fe20000410000 */
[----:B------:R-:W-:Y:S01]  /*18d00*/  LOP3.LUT R0, R2, 0xff, RZ, 0xc0, !PT ;  /* 0x000000ff02007812 */ /* 0x000fe200078ec0ff */
[-C--:B------:R-:W-:Y:S02]  /*18d10*/  FMUL.FTZ R95, R95, R6.reuse ;  /* 0x000000065f5f7220 */ /* 0x080fe40000410000 */
[----:B------:R-:W-:Y:S01]  /*18d20*/  FMUL.FTZ R106, R106, R6 ;  /* 0x000000066a6a7220 */ /* 0x000fe20000410000 */
[----:B------:R-:W-:Y:S01]  /*18d30*/  ISETP.GE.U32.AND P2, PT, R98, R0, PT ;  /* 0x000000006200720c */ /* 0x000fe20003f46070 */
[----:B------:R-:W-:Y:S01]  /*18d40*/  FMUL.FTZ R107, R107, R6 ;  /* 0x000000066b6b7220 */ /* 0x000fe20000410000 */
[----:B------:R-:W-:Y:S01]  /*18d50*/  SHF.R.U32.HI R0, RZ, 0x8, R19 ;  /* 0x00000008ff007819 */ /* 0x000fe20000011613 */
[----:B-1----:R-:W-:-:S02]  /*18d60*/  IMAD.MOV.U32 R126, RZ, RZ, R13 ;  /* 0x000000ffff7e7224 */ /* 0x002fc400078e000d */
[-C--:B------:R-:W-:Y:S01]  /*18d70*/  FMUL.FTZ R110, R110, R6.reuse ;  /* 0x000000066e6e7220 */ /* 0x080fe20000410000 */
[----:B------:R-:W-:Y:S01]  /*18d80*/  LOP3.LUT R0, R0, 0xffff, RZ, 0xc0, !PT ;  /* 0x0000ffff00007812 */ /* 0x000fe200078ec0ff */
[-C--:B------:R-:W-:Y:S02]  /*18d90*/  FMUL.FTZ R111, R111, R6.reuse ;  /* 0x000000066f6f7220 */ /* 0x080fe40000410000 */
[----:B------:R-:W-:Y:S01]  /*18da0*/  FMUL.FTZ R122, R122, R6 ;  /* 0x000000067a7a7220 */ /* 0x000fe20000410000 */
[----:B------:R-:W-:Y:S01]  /*18db0*/  ISETP.GE.U32.AND P6, PT, R98, R0, PT ;  /* 0x000000006200720c */ /* 0x000fe20003fc6070 */
[-C--:B------:R-:W-:Y:S01]  /*18dc0*/  FMUL.FTZ R123, R123, R6.reuse ;  /* 0x000000067b7b7220 */ /* 0x080fe20000410000 */
[----:B------:R-:W-:Y:S01]  /*18dd0*/  F2FP.PACK_AB R0, R126, R47 ;  /* 0x0000002f7e00723e */ /* 0x000fe200000000ff */
[----:B------:R-:W-:Y:S01]  /*18de0*/  IMAD.MOV.U32 R218, RZ, RZ, R64 ;  /* 0x000000ffffda7224 */ /* 0x000fe200078e0040 */
[----:B------:R-:W-:Y:S01]  /*18df0*/  PRMT R182, R136, 0x7632, R182 ;  /* 0x0000763288b67816 */ /* 0x000fe200000000b6 */
[----:B------:R-:W-:Y:S01]  /*18e00*/  FMUL.FTZ R168, R168, R7 ;  /* 0x00000007a8a87220 */ /* 0x000fe20000410000 */
[C---:B------:R-:W-:Y:S01]  /*18e10*/  PRMT R187, R0.reuse, 0x7610, R187 ;  /* 0x0000761000bb7816 */ /* 0x040fe200000000bb */
[----:B------:R-:W-:Y:S01]  /*18e20*/  IMAD.MOV.U32 R236, RZ, RZ, R71 ;  /* 0x000000ffffec7224 */ /* 0x000fe200078e0047 */
[----:B------:R-:W-:Y:S01]  /*18e30*/  PRMT R186, R0, 0x7632, R186 ;  /* 0x0000763200ba7816 */ /* 0x000fe200000000ba */
[----:B------:R-:W-:-:S02]  /*18e40*/  FMUL.FTZ R71, R59, R6 ;  /* 0x000000063b477220 */ /* 0x000fc40000410000 */
[----:B------:R-:W-:Y:S01]  /*18e50*/  @!P1 HADD2 R27, -R187.H0_H0, -RZ.H0_H0 ;  /* 0xa00000ffbb1b9230 */ /* 0x000fe20000000900 */
[----:B------:R-:W-:Y:S01]  /*18e60*/  LOP3.LUT R18, R2, 0xffff, RZ, 0xc0, !PT ;  /* 0x0000ffff02127812 */ /* 0x000fe200078ec0ff */
[----:B------:R-:W-:Y:S01]  /*18e70*/  IMAD.MOV.U32 R59, RZ, RZ, R100 ;  /* 0x000000ffff3b7224 */ /* 0x000fe200078e0064 */
[----:B------:R-:W-:Y:S01]  /*18e80*/  LOP3.LUT R0, R5, 0xff, RZ, 0xc0, !PT ;  /* 0x000000ff05007812 */ /* 0x000fe200078ec0ff */
[-C--:B------:R-:W-:Y:S01]  /*18e90*/  FMUL.FTZ R100, R124, R7.reuse ;  /* 0x000000077c647220 */ /* 0x080fe20000410000 */
[--C-:B------:R-:W-:Y:S01]  /*18ea0*/  SHF.R.U32.HI R16, RZ, 0x10, R2.reuse ;  /* 0x00000010ff107819 */ /* 0x100fe20000011602 */
[----:B------:R-:W-:Y:S01]  /*18eb0*/  IMAD.MOV.U32 R124, RZ, RZ, R219 ;  /* 0x000000ffff7c7224 */ /* 0x000fe200078e00db */
[----:B------:R-:W-:Y:S01]  /*18ec0*/  SHF.R.U32.HI R3, RZ, 0x18, R2 ;  /* 0x00000018ff037819 */ /* 0x000fe20000011602 */
[----:B------:R-:W-:Y:S01]  /*18ed0*/  @!P6 HADD2 R4, -R186.H0_H0, -RZ.H0_H0 ;  /* 0xa00000ffba04e230 */ /* 0x000fe20000000900 */
[----:B------:R-:W-:Y:S01]  /*18ee0*/  LOP3.LUT R2, R21, 0xff, RZ, 0xc0, !PT ;  /* 0x000000ff15027812 */ /* 0x000fe200078ec0ff */
[-C--:B------:R-:W-:Y:S01]  /*18ef0*/  FMUL.FTZ R169, R169, R7.reuse ;  /* 0x00000007a9a97220 */ /* 0x080fe20000410000 */
[----:B------:R-:W-:Y:S01]  /*18f00*/  PRMT R99, R187, 0x5410, R186 ;  /* 0x00005410bb637816 */ /* 0x000fe200000000ba */
[-C--:B------:R-:W-:Y:S01]  /*18f10*/  FMUL.FTZ R164, R164, R7.reuse ;  /* 0x00000007a4a47220 */ /* 0x080fe20000410000 */
[----:B------:R-:W-:Y:S01]  /*18f20*/  @!P1 PRMT R187, R27, 0x5410, RZ ;  /* 0x000054101bbb9816 */ /* 0x000fe200000000ff */
[----:B------:R-:W-:Y:S01]  /*18f30*/  IMAD.MOV.U32 R13, RZ, RZ, R215 ;  /* 0x000000ffff0d7224 */ /* 0x000fe200078e00d7 */
[----:B------:R-:W-:Y:S01]  /*18f40*/  ISETP.GE.U32.AND P1, PT, R98, R0, PT ;  /* 0x000000006200720c */ /* 0x000fe20003f26070 */
[-C--:B------:R-:W-:Y:S01]  /*18f50*/  FMUL.FTZ R165, R165, R7.reuse ;  /* 0x00000007a5a57220 */ /* 0x080fe20000410000 */
[----:B------:R-:W-:Y:S01]  /*18f60*/  SHF.R.U32.HI R0, RZ, 0x18, R5 ;  /* 0x00000018ff007819 */ /* 0x000fe20000011605 */
[-C--:B------:R-:W-:Y:S01]  /*18f70*/  FMUL.FTZ R160, R160, R7.reuse ;  /* 0x00000007a0a07220 */ /* 0x080fe20000410000 */
[----:B------:R-:W-:Y:S01]  /*18f80*/  ISETP.GE.U32.AND P3, PT, R98, R2, PT ;  /* 0x000000026200720c */ /* 0x000fe20003f66070 */
[-C--:B------:R-:W-:Y:S01]  /*18f90*/  FMUL.FTZ R161, R161, R7.reuse ;  /* 0x00000007a1a17220 */ /* 0x080fe20000410000 */
[----:B------:R-:W-:Y:S01]  /*18fa0*/  F2FP.PACK_AB R2, R124, R78 ;  /* 0x0000004e7c02723e */ /* 0x000fe200000000ff */
[----:B------:R-:W-:Y:S01]  /*18fb0*/  IMAD.MOV.U32 R47, RZ, RZ, R13 ;  /* 0x000000ffff2f7224 */ /* 0x000fe200078e000d */
[----:B------:R-:W-:Y:S01]  /*18fc0*/  @!P6 PRMT R186, R4, 0x5410, RZ ;  /* 0x0000541004bae816 */ /* 0x000fe200000000ff */
[----:B------:R-:W-:Y:S01]  /*18fd0*/  IMAD.MOV.U32 R63, RZ, RZ, R84 ;  /* 0x000000ffff3f7224 */ /* 0x000fe200078e0054 */
[----:B------:R-:W-:Y:S01]  /*18fe0*/  ISETP.GE.U32.AND P6, PT, R98, R0, PT ;  /* 0x000000006200720c */ /* 0x000fe20003fc6070 */
[----:B------:R-:W-:Y:S01]  /*18ff0*/  FADD.FTZ R13, R184, R28 ;  /* 0x0000001cb80d7221 */ /* 0x000fe20000010000 */
[----:B------:R-:W-:Y:S01]  /*19000*/  LOP3.LUT R0, R5, 0xffff, RZ, 0xc0, !PT ;  /* 0x0000ffff05007812 */ /* 0x000fe200078ec0ff */
[----:B------:R-:W-:Y:S01]  /*19010*/  IMAD.MOV.U32 R19, RZ, RZ, R49 ;  /* 0x000000ffff137224 */ /* 0x000fe200078e0031 */
[C---:B------:R-:W-:Y:S01]  /*19020*/  PRMT R184, R2.reuse, 0x7632, R184 ;  /* 0x0000763202b87816 */ /* 0x040fe200000000b8 */
[----:B------:R-:W-:Y:S01]  /*19030*/  IMAD.MOV.U32 R21, RZ, RZ, R48 ;  /* 0x000000ffff157224 */ /* 0x000fe200078e0030 */
[----:B------:R-:W-:Y:S01]  /*19040*/  SHF.R.U32.HI R0, RZ, 0x8, R0 ;  /* 0x00000008ff007819 */ /* 0x000fe20000011600 */
[----:B------:R-:W-:Y:S01]  /*19050*/  FMUL.FTZ R49, R45, R7 ;  /* 0x000000072d317220 */ /* 0x000fe20000410000 */
[----:B------:R-:W-:Y:S01]  /*19060*/  PRMT R185, R2, 0x7610, R185 ;  /* 0x0000761002b97816 */ /* 0x000fe200000000b9 */
[----:B------:R-:W-:Y:S01]  /*19070*/  IMAD.MOV.U32 R45, RZ, RZ, R63 ;  /* 0x000000ffff2d7224 */ /* 0x000fe200078e003f */
[----:B------:R-:W-:Y:S01]  /*19080*/  @!P5 HADD2 R10, -R184.H0_H0, -RZ.H0_H0 ;  /* 0xa00000ffb80ad230 */ /* 0x000fe20000000900 */
[----:B------:R-:W-:-:S02]  /*19090*/  IMAD.MOV.U32 R63, RZ, RZ, R62 ;  /* 0x000000ffff3f7224 */ /* 0x000fc400078e003e */
[----:B------:R-:W-:Y:S01]  /*190a0*/  IMAD.MOV.U32 R62, RZ, RZ, R59 ;  /* 0x000000ffff3e7224 */ /* 0x000fe200078e003b */
[----:B------:R-:W-:Y:S01]  /*190b0*/  LOP3.LUT R0, R0, 0xffff, RZ, 0xc0, !PT ;  /* 0x0000ffff00007812 */ /* 0x000fe200078ec0ff */
[----:B------:R-:W-:Y:S02]  /*190c0*/  IMAD.MOV.U32 R59, RZ, RZ, R21 ;  /* 0x000000ffff3b7224 */ /* 0x000fe400078e0015 */
[----:B------:R-:W-:Y:S01]  /*190d0*/  IMAD.MOV.U32 R21, RZ, RZ, R116 ;  /* 0x000000ffff157224 */ /* 0x000fe200078e0074 */
[----:B------:R-:W-:Y:S01]  /*190e0*/  @!P3 HADD2 R8, -R185.H0_H0, -RZ.H0_H0 ;  /* 0xa00000ffb908b230 */ /* 0x000fe20000000900 */
[----:B------:R-:W-:Y:S01]  /*190f0*/  IMAD.MOV.U32 R116, RZ, RZ, R97 ;  /* 0x000000ffff747224 */ /* 0x000fe200078e0061 */
[----:B------:R-:W-:Y:S01]  /*19100*/  PRMT R97, R185, 0x5410, R184 ;  /* 0x00005410b9617816 */ /* 0x000fe200000000b8 */
[----:B------:R-:W-:Y:S01]  /*19110*/  IMAD.MOV.U32 R46, RZ, RZ, R103 ;  /* 0x000000ffff2e7224 */ /* 0x000fe200078e0067 */
[----:B------:R-:W-:Y:S01]  /*19120*/  @!P5 PRMT R184, R10, 0x5410, RZ ;  /* 0x000054100ab8d816 */ /* 0x000fe200000000ff */
[----:B------:R-:W-:Y:S01]  /*19130*/  FMUL.FTZ R54, R42, R6 ;  /* 0x000000062a367220 */ /* 0x000fe20000410000 */
[----:B------:R-:W-:Y:S01]  /*19140*/  ISETP.GE.U32.AND P5, PT, R98, R0, PT ;  /* 0x000000006200720c */ /* 0x000fe20003fa6070 */
[-C--:B------:R-:W-:Y:S01]  /*19150*/  FMUL.FTZ R70, R58, R6.reuse ;  /* 0x000000063a467220 */ /* 0x080fe20000410000 */
[----:B------:R-:W-:Y:S01]  /*19160*/  MOV R58, R85 ;  /* 0x00000055003a7202 */ /* 0x000fe20000000f00 */
[----:B------:R-:W-:-:S02]  /*19170*/  FMUL.FTZ R103, R127, R6 ;  /* 0x000000067f677220 */ /* 0x000fc40000410000 */
[----:B------:R-:W-:Y:S02]  /*19180*/  IMAD.MOV.U32 R6, RZ, RZ, R65 ;  /* 0x000000ffff067224 */ /* 0x000fe400078e0041 */
[----:B------:R-:W-:Y:S01]  /*19190*/  FMUL.FTZ R84, R76, R7 ;  /* 0x000000074c547220 */ /* 0x000fe20000410000 */
[----:B------:R-:W-:Y:S01]  /*191a0*/  MOV R76, R118 ;  /* 0x00000076004c7202 */ /* 0x000fe20000000f00 */
[----:B------:R-:W-:Y:S01]  /*191b0*/  IMAD.MOV.U32 R127, RZ, RZ, R80 ;  /* 0x000000ffff7f7224 */ /* 0x000fe200078e0050 */
[----:B------:R-:W-:Y:S01]  /*191c0*/  MOV R65, R53 ;  /* 0x0000003500417202 */ /* 0x000fe20000000f00 */
[----:B------:R-:W-:Y:S01]  /*191d0*/  IMAD.MOV.U32 R215, RZ, RZ, R68 ;  /* 0x000000ffffd77224 */ /* 0x000fe200078e0044 */
[----:B------:R-:W-:Y:S01]  /*191e0*/  @!P3 PRMT R185, R8, 0x5410, RZ ;  /* 0x0000541008b9b816 */ /* 0x000fe200000000ff */
[----:B------:R-:W-:Y:S01]  /*191f0*/  IMAD.MOV.U32 R64, RZ, RZ, R52 ;  /* 0x000000ffff407224 */ /* 0x000fe200078e0034 */
[----:B------:R-:W-:Y:S01]  /*19200*/  @!P1 HADD2 R9, -R183.H0_H0, -RZ.H0_H0 ;  /* 0xa00000ffb7099230 */ /* 0x000fe20000000900 */
        /* <DEDUP_REMOVED lines=22> */
[----:B------:R-:W-:Y:S02]  /*19370*/  IMAD.MOV.U32 R219, RZ, RZ, R6 ;  /* 0x000000ffffdb7224 */ /* 0x000fe400078e0006 */
[----:B------:R-:W-:Y:S02]  /*19380*/  FMUL.FTZ R101, R125, R7 ;  /* 0x000000077d657220 */ /* 0x000fe40000410000 */
[----:B------:R-:W-:Y:S02]  /*19390*/  IMAD.MOV.U32 R60, RZ, RZ, R58 ;  /* 0x000000ffff3c7224 */ /* 0x000fe400078e003a */
[----:B------:R-:W-:Y:S02]  /*193a0*/  IMAD.MOV.U32 R6, RZ, RZ, R30 ;  /* 0x000000ffff067224 */ /* 0x000fe400078e001e */
[----:B------:R-:W-:-:S02]  /*193b0*/  IMAD.MOV.U32 R7, RZ, RZ, R31 ;  /* 0x000000ffff077224 */ /* 0x000fc400078e001f */
[----:B------:R-:W-:Y:S01]  /*193c0*/  IMAD.WIDE.U32 R2, R17, -0x2daee0ad, RZ ;  /* 0xd2511f5311027825 */ /* 0x000fe200078e00ff */
[----:B------:R-:W-:Y:S01]  /*193d0*/  LOP3.LUT R0, R16, 0xff, RZ, 0xc0, !PT ;  /* 0x000000ff10007812 */ /* 0x000fe200078ec0ff */
[----:B------:R-:W-:Y:S02]  /*193e0*/  @!P5 HADD2 R11, -R182.H0_H0, -RZ.H0_H0 ;  /* 0xa00000ffb60bd230 */ /* 0x000fe40000000900 */
[----:B------:R-:W-:Y:S02]  /*193f0*/  FADD.FTZ R244, R137, R244 ;  /* 0x000000f489f47221 */ /* 0x000fe40000010000 */
[----:B------:R-:W-:Y:S01]  /*19400*/  IMAD.MOV.U32 R58, RZ, RZ, R19 ;  /* 0x000000ffff3a7224 */ /* 0x000fe200078e0013 */
[----:B------:R-:W-:Y:S01]  /*19410*/  PRMT R19, R183, 0x5410, R182 ;  /* 0x00005410b7137816 */ /* 0x000fe200000000b6 */
[----:B------:R-:W-:Y:S01]  /*19420*/  IMAD.MOV.U32 R8, RZ, RZ, R6 ;  /* 0x000000ffff087224 */ /* 0x000fe200078e0006 */
[----:B------:R-:W-:Y:S01]  /*19430*/  @!P1 PRMT R183, R9, 0x5410, RZ ;  /* 0x0000541009b79816 */ /* 0x000fe200000000ff */
[----:B------:R-:W-:Y:S01]  /*19440*/  IMAD.MOV.U32 R9, RZ, RZ, R7 ;  /* 0x000000ffff097224 */ /* 0x000fe200078e0007 */
[----:B------:R-:W-:-:S02]  /*19450*/  LOP3.LUT R4, R2, 0xff, RZ, 0xc0, !PT ;  /* 0x000000ff02047812 */ /* 0x000fc400078ec0ff */
[----:B------:R-:W-:Y:S01]  /*19460*/  MOV R56, R46 ;  /* 0x0000002e00387202 */ /* 0x000fe20000000f00 */
[----:B------:R-:W-:Y:S01]  /*19470*/  MUFU.EX2 R77, R225 ;  /* 0x000000e1004d7308 */ /* 0x000fe20000000800 */
[----:B------:R-:W-:Y:S01]  /*19480*/  LOP3.LUT R7, R2, 0xffff, RZ, 0xc0, !PT ;  /* 0x0000ffff02077812 */ /* 0x000fe200078ec0ff */
[----:B------:R-:W-:Y:S01]  /*19490*/  IMAD.MOV.U32 R27, RZ, RZ, R61 ;  /* 0x000000ffff1b7224 */ /* 0x000fe200078e003d */
[----:B------:R-:W-:Y:S01]  /*194a0*/  SHF.R.U32.HI R6, RZ, 0x10, R2 ;  /* 0x00000010ff067819 */ /* 0x000fe20000011602 */
[----:B------:R-:W-:Y:S01]  /*194b0*/  FADD.FTZ R10, R240, R214 ;  /* 0x000000d6f00a7221 */ /* 0x000fe20000010000 */
[----:B------:R-:W-:Y:S01]  /*194c0*/  SHF.R.U32.HI R5, RZ, 0x18, R2 ;  /* 0x00000018ff057819 */ /* 0x000fe20000011602 */
[----:B------:R-:W2:Y:S01]  /*194d0*/  LDL.LU.64 R30, [R1+0x128] ;  /* 0x00012800011e7983 */ /* 0x000ea20000300a00 */
[----:B------:R-:W-:Y:S02]  /*194e0*/  ISETP.GE.U32.AND P1, PT, R98, R0, PT ;  /* 0x000000006200720c */ /* 0x000fe40003f26070 */
[----:B------:R-:W-:-:S02]  /*194f0*/  SHF.R.U32.HI R2, RZ, 0x8, R18 ;  /* 0x00000008ff027819 */ /* 0x000fc40000011612 */
[----:B------:R-:W-:Y:S02]  /*19500*/  LOP3.LUT R0, R3, UR16, R12, 0x96, !PT ;  /* 0x0000001003007c12 */ /* 0x000fe4000f8e960c */
[----:B------:R-:W-:Y:S01]  /*19510*/  F2FP.PACK_AB R137, R137, R179 ;  /* 0x000000b38989723e */ /* 0x000fe200000000ff */
[----:B------:R-:W-:Y:S01]  /*19520*/  MUFU.EX2 R3, R220 ;  /* 0x000000dc00037308 */ /* 0x000fe20000000800 */
[----:B------:R-:W-:Y:S02]  /*19530*/  LOP3.LUT R2, R2, 0xffff, RZ, 0xc0, !PT ;  /* 0x0000ffff02027812 */ /* 0x000fe400078ec0ff */
[----:B------:R-:W-:-:S05]  /*19540*/  PRMT R180, R137, 0x7632, R180 ;  /* 0x0000763289b47816 */ /* 0x000fca00000000b4 */
[----:B------:R1:W3:Y:S01]  /*19550*/  MUFU.EX2 R12, R221 ;  /* 0x000000dd000c7308 */ /* 0x0002e20000000800 */
[----:B------:R-:W-:Y:S02]  /*19560*/  @!P5 PRMT R182, R11, 0x5410, RZ ;  /* 0x000054100bb6d816 */ /* 0x000fe400000000ff */
[----:B------:R-:W-:Y:S02]  /*19570*/  ISETP.GE.U32.AND P5, PT, R98, R2, PT ;  /* 0x000000026200720c */ /* 0x000fe40003fa6070 */
[----:B------:R-:W-:Y:S01]  /*19580*/  SHF.R.U32.HI R2, RZ, 0x10, R0 ;  /* 0x00000010ff027819 */ /* 0x000fe20000011600 */
[----:B------:R-:W-:Y:S01]  /*19590*/  @!P6 HADD2 R15, -R180.H0_H0, -RZ.H0_H0 ;  /* 0xa00000ffb40fe230 */ /* 0x000fe20000000900 */
[----:B------:R-:W-:Y:S02]  /*195a0*/  PRMT R181, R137, 0x7610, R181 ;  /* 0x0000761089b57816 */ /* 0x000fe400000000b5 */
[----:B------:R-:W-:Y:S01]  /*195b0*/  LOP3.LUT R2, R2, 0xff, RZ, 0xc0, !PT ;  /* 0x000000ff02027812 */ /* 0x000fe200078ec0ff */
[----:B------:R-:W-:Y:S01]  /*195c0*/  MUFU.EX2 R11, R217 ;  /* 0x000000d9000b7308 */ /* 0x000fe20000000800 */
[----:B------:R-:W-:-:S02]  /*195d0*/  PRMT R16, R181, 0x5410, R180 ;  /* 0x00005410b5107816 */ /* 0x000fc400000000b4 */
[----:B------:R-:W-:Y:S01]  /*195e0*/  @!P6 PRMT R180, R15, 0x5410, RZ ;  /* 0x000054100fb4e816 */ /* 0x000fe200000000ff */
[----:B-1----:R-:W-:Y:S01]  /*195f0*/  IMAD.MOV.U32 R221, RZ, RZ, R9 ;  /* 0x000000ffffdd7224 */ /* 0x002fe200078e0009 */
[----:B------:R-:W-:-:S03]  /*19600*/  ISETP.GE.U32.AND P6, PT, R98, R2, PT ;  /* 0x000000026200720c */ /* 0x000fc60003fc6070 */
[----:B------:R-:W1:Y:S01]  /*19610*/  MUFU.EX2 R9, R216 ;  /* 0x000000d800097308 */ /* 0x000e620000000800 */
[----:B---3--:R-:W-:-:S04]  /*19620*/  F2FP.PACK_AB R2, R12, R3 ;  /* 0x000000030c02723e */ /* 0x008fc800000000ff */
[C---:B------:R-:W-:Y:S02]  /*19630*/  PRMT R179, R2.reuse, 0x7610, R179 ;  /* 0x0000761002b37816 */ /* 0x040fe400000000b3 */
[----:B------:R-:W-:-:S03]  /*19640*/  PRMT R178, R2, 0x7632, R178 ;  /* 0x0000763202b27816 */ /* 0x000fc600000000b2 */
[----:B------:R-:W-:Y:S01]  /*19650*/  @!P2 HADD2 R20, -R179.H0_H0, -RZ.H0_H0 ;  /* 0xa00000ffb314a230 */ /* 0x000fe20000000900 */
[----:B------:R-:W-:Y:S01]  /*19660*/  LOP3.LUT R2, R0, 0xff, RZ, 0xc0, !PT ;  /* 0x000000ff00027812 */ /* 0x000fe200078ec0ff */
[----:B------:R-:W-:Y:S01]  /*19670*/  IMAD.MOV.U32 R46, RZ, RZ, R236 ;  /* 0x000000ffff2e7224 */ /* 0x000fe200078e00ec */
[----:B------:R-:W-:Y:S01]  /*19680*/  MOV R220, R8 ;  /* 0x0000000800dc7202 */ /* 0x000fe20000000f00 */
[----:B------:R-:W-:Y:S01]  /*19690*/  IMAD.MOV.U32 R236, RZ, RZ, R131 ;  /* 0x000000ffffec7224 */ /* 0x000fe200078e0083 */
[----:B------:R-:W-:Y:S01]  /*196a0*/  PRMT R15, R179, 0x5410, R178 ;  /* 0x00005410b30f7816 */ /* 0x000fe200000000b2 */
[----:B------:R-:W-:Y:S01]  /*196b0*/  FADD.FTZ R8, R3, R241 ;  /* 0x000000f103087221 */ /* 0x000fe20000010000 */
[----:B------:R-:W-:Y:S01]  /*196c0*/  @!P2 PRMT R179, R20, 0x5410, RZ ;  /* 0x0000541014b3a816 */ /* 0x000fe200000000ff */
[----:B------:R-:W3:Y:S01]  /*196d0*/  MUFU.EX2 R131, R224 ;  /* 0x000000e000837308 */ /* 0x000ee20000000800 */
[----:B-1----:R-:W-:Y:S02]  /*196e0*/  F2FP.PACK_AB R3, R11, R9 ;  /* 0x000000090b03723e */ /* 0x002fe400000000ff */
[----:B------:R-:W-:-:S02]  /*196f0*/  ISETP.GE.U32.AND P2, PT, R98, R2, PT ;  /* 0x000000026200720c */ /* 0x000fc40003f46070 */
[----:B------:R-:W-:Y:S02]  /*19700*/  SHF.R.U32.HI R2, RZ, 0x18, R0 ;  /* 0x00000018ff027819 */ /* 0x000fe40000011600 */
[----:B------:R-:W-:Y:S02]  /*19710*/  LOP3.LUT R0, R0, 0xffff, RZ, 0xc0, !PT ;  /* 0x0000ffff00007812 */ /* 0x000fe400078ec0ff */
[C---:B------:R-:W-:Y:S02]  /*19720*/  PRMT R176, R3.reuse, 0x7632, R176 ;  /* 0x0000763203b07816 */ /* 0x040fe400000000b0 */
[----:B------:R-:W-:Y:S02]  /*19730*/  SHF.R.U32.HI R0, RZ, 0x8, R0 ;  /* 0x00000008ff007819 */ /* 0x000fe40000011600 */
[----:B------:R-:W-:Y:S01]  /*19740*/  PRMT R177, R3, 0x7610, R177 ;  /* 0x0000761003b17816 */ /* 0x000fe200000000b1 */
[----:B------:R-:W-:Y:S01]  /*19750*/  @!P3 HADD2 R26, -R176.H0_H0, -RZ.H0_H0 ;  /* 0xa00000ffb01ab230 */ /* 0x000fe20000000900 */
[----:B------:R-:W-:-:S02]  /*19760*/  LOP3.LUT R0, R0, 0xffff, RZ, 0xc0, !PT ;  /* 0x0000ffff00007812 */ /* 0x000fc400078ec0ff */
[----:B------:R-:W-:Y:S02]  /*19770*/  PRMT R20, R177, 0x5410, R176 ;  /* 0x00005410b1147816 */ /* 0x000fe400000000b0 */
[----:B------:R-:W-:Y:S02]  /*19780*/  @!P3 PRMT R176, R26, 0x5410, RZ ;  /* 0x000054101ab0b816 */ /* 0x000fe400000000ff */
[----:B------:R-:W-:Y:S02]  /*19790*/  ISETP.GE.U32.AND P3, PT, R98, R0, PT ;  /* 0x000000006200720c */ /* 0x000fe40003f66070 */
[----:B---3--:R-:W-:Y:S01]  /*197a0*/  F2FP.PACK_AB R0, R77, R131 ;  /* 0x000000834d00723e */ /* 0x008fe200000000ff */
[----:B------:R-:W-:Y:S01]  /*197b0*/  IMAD.MOV.U32 R61, RZ, RZ, R60 ;  /* 0x000000ffff3d7224 */ /* 0x000fe200078e003c */
[----:B------:R-:W-:Y:S02]  /*197c0*/  MOV R125, R219 ;  /* 0x000000db007d7202 */ /* 0x000fe40000000f00 */
[----:B------:R-:W-:Y:S01]  /*197d0*/  PRMT R175, R0, 0x7610, R175 ;  /* 0x0000761000af7816 */ /* 0x000fe200000000af */
[----:B------:R-:W-:-:S02]  /*197e0*/  IMAD.MOV.U32 R60, RZ, RZ, R45 ;  /* 0x000000ffff3c7224 */ /* 0x000fc400078e002d */
[----:B------:R-:W-:Y:S01]  /*197f0*/  IMAD.MOV.U32 R219, RZ, RZ, R79 ;  /* 0x000000ffffdb7224 */ /* 0x000fe200078e004f */
[----:B------:R-:W-:Y:S01]  /*19800*/  MOV R79, R247 ;  /* 0x000000f7004f7202 */ /* 0x000fe20000000f00 */
[----:B------:R-:W-:Y:S01]  /*19810*/  IMAD.MOV.U32 R45, RZ, RZ, R252 ;  /* 0x000000ffff2d7224 */ /* 0x000fe200078e00fc */
[----:B------:R-:W-:Y:S01]  /*19820*/  @!P2 HADD2 R29, -R175.H0_H0, -RZ.H0_H0 ;  /* 0xa00000ffaf1da230 */ /* 0x000fe20000000900 */
[----:B------:R-:W-:Y:S01]  /*19830*/  MUFU.EX2 R252, R222 ;  /* 0x000000de00fc7308 */ /* 0x000fe20000000800 */
[----:B------:R-:W-:Y:S01]  /*19840*/  PRMT R174, R0, 0x7632, R174 ;  /* 0x0000763200ae7816 */ /* 0x000fe200000000ae */
[----:B------:R-:W-:Y:S01]  /*19850*/  IMAD.MOV.U32 R18, RZ, RZ, R67 ;  /* 0x000000ffff127224 */ /* 0x000fe200078e0043 */
[----:B------:R-:W-:Y:S01]  /*19860*/  LOP3.LUT R0, R6, 0xff, RZ, 0xc0, !PT ;  /* 0x000000ff06007812 */ /* 0x000fe200078ec0ff */
[----:B------:R-:W-:-:S04]  /*19870*/  FADD.FTZ R3, R9, R244 ;  /* 0x000000f409037221 */ /* 0x000fc80000010000 */
[----:B------:R-:W1:Y:S01]  /*19880*/  MUFU.EX2 R247, R223 ;  /* 0x000000df00f77308 */ /* 0x000e620000000800 */
[----:B------:R-:W-:Y:S02]  /*19890*/  PRMT R67, R175, 0x5410, R174 ;  /* 0x00005410af437816 */ /* 0x000fe400000000ae */
[----:B------:R-:W-:Y:S02]  /*198a0*/  @!P2 PRMT R175, R29, 0x5410, RZ ;  /* 0x000054101dafa816 */ /* 0x000fe400000000ff */
[----:B------:R-:W-:-:S03]  /*198b0*/  ISETP.GE.U32.AND P2, PT, R98, R0, PT ;  /* 0x000000006200720c */ /* 0x000fc60003f46070 */
[----:B------:R-:W-:Y:S01]  /*198c0*/  MUFU.EX2 R241, R227 ;  /* 0x000000e300f17308 */ /* 0x000fe20000000800 */
[----:B------:R-:W-:Y:S01]  /*198d0*/  SHF.R.U32.HI R0, RZ, 0x8, R7 ;  /* 0x00000008ff007819 */ /* 0x000fe20000011607 */
[----:B------:R-:W-:-:S06]  /*198e0*/  @!P3 HADD2 R36, -R174.H0_H0, -RZ.H0_H0 ;  /* 0xa00000ffae24b230 */ /* 0x000fcc0000000900 */
[----:B------:R-:W3:Y:S01]  /*198f0*/  MUFU.EX2 R244, R229 ;  /* 0x000000e500f47308 */ /* 0x000ee20000000800 */
[----:B------:R-:W-:Y:S02]  /*19900*/  LOP3.LUT R0, R0, 0xffff, RZ, 0xc0, !PT ;  /* 0x0000ffff00007812 */ /* 0x000fe400078ec0ff */
[----:B------:R-:W-:Y:S02]  /*19910*/  @!P3 PRMT R174, R36, 0x5410, RZ ;  /* 0x0000541024aeb816 */ /* 0x000fe400000000ff */
[----:B------:R-:W-:Y:S02]  /*19920*/  ISETP.GE.U32.AND P3, PT, R98, R0, PT ;  /* 0x000000006200720c */ /* 0x000fe40003f66070 */
[----:B-1----:R-:W-:Y:S01]  /*19930*/  F2FP.PACK_AB R0, R247, R252 ;  /* 0x000000fcf700723e */ /* 0x002fe200000000ff */
[----:B------:R-:W-:Y:S02]  /*19940*/  FADD.FTZ R10, R173, R10 ;  /* 0x0000000aad0a7221 */ /* 0x000fe40000010000 */
[----:B------:R-:W-:Y:S01]  /*19950*/  IMAD.MOV.U32 R217, RZ, RZ, R65 ;  /* 0x000000ffffd97224 */ /* 0x000fe200078e0041 */
[----:B------:R-:W-:-:S02]  /*19960*/  PRMT R173, R0, 0x7610, R173 ;  /* 0x0000761000ad7816 */ /* 0x000fc400000000ad */
[----:B------:R-:W-:Y:S02]  /*19970*/  PRMT R172, R0, 0x7632, R172 ;  /* 0x0000763200ac7816 */ /* 0x000fe400000000ac */
[----:B---3--:R-:W-:-:S04]  /*19980*/  F2FP.PACK_AB R0, R244, R241 ;  /* 0x000000f1f400723e */ /* 0x008fc800000000ff */
[C---:B------:R-:W-:Y:S02]  /*19990*/  PRMT R137, R0.reuse, 0x7610, R137 ;  /* 0x0000761000897816 */ /* 0x040fe40000000089 */
[----:B------:R-:W-:Y:S02]  /*199a0*/  PRMT R136, R0, 0x7632, R136 ;  /* 0x0000763200887816 */ /* 0x000fe40000000088 */
[----:B------:R-:W-:Y:S02]  /*199b0*/  LOP3.LUT R0, R217, UR34, R246, 0x96, !PT ;  /* 0x00000022d9007c12 */ /* 0x000fe4000f8e96f6 */
[----:B------:R-:W3:Y:S01]  /*199c0*/  LDL.LU R217, [R1+0xd8] ;  /* 0x0000d80001d97983 */ /* 0x000ee20000300800 */
[----:B------:R-:W-:Y:S02]  /*199d0*/  IMAD.MOV.U32 R17, RZ, RZ, R218 ;  /* 0x000000ffff117224 */ /* 0x000fe400078e00da */
[----:B------:R-:W-:Y:S02]  /*199e0*/  IMAD.MOV.U32 R28, RZ, RZ, R76 ;  /* 0x000000ffff1c7224 */ /* 0x000fe400078e004c */
[----:B------:R-:W-:Y:S01]  /*199f0*/  IMAD.MOV.U32 R218, RZ, RZ, R127 ;  /* 0x000000ffffda7224 */ /* 0x000fe200078e007f */
[----:B------:R-:W-:Y:S01]  /*19a00*/  MUFU.EX2 R76, R228 ;  /* 0x000000e4004c7308 */ /* 0x000fe20000000800 */
[----:B------:R-:W-:-:S07]  /*19a10*/  @!P4 HADD2 R14, -R181.H0_H0, -RZ.H0_H0 ;  /* 0xa00000ffb50ec230 */ /* 0x000fce0000000900 */
[----:B------:R-:W1:Y:S01]  /*19a20*/  MUFU.EX2 R127, R230 ;  /* 0x000000e6007f7308 */ /* 0x000e620000000800 */
[----:B------:R-:W-:Y:S01]  /*19a30*/  @!P1 HADD2 R23, -R177.H0_H0, -RZ.H0_H0 ;  /* 0xa00000ffb1179230 */ /* 0x000fe20000000900 */
[----:B------:R-:W-:Y:S01]  /*19a40*/  @!P4 PRMT R181, R14, 0x5410, RZ ;  /* 0x000054100eb5c816 */ /* 0x000fe200000000ff */
[----:B------:R-:W-:Y:S01]  /*19a50*/  @!P5 HADD2 R22, -R178.H0_H0, -RZ.H0_H0 ;  /* 0xa00000ffb216d230 */ /* 0x000fe20000000900 */
[----:B------:R-:W-:Y:S01]  /*19a60*/  ISETP.GE.U32.AND P4, PT, R98, R4, PT ;  /* 0x000000046200720c */ /* 0x000fe20003f86070 */
[----:B------:R-:W-:Y:S02]  /*19a70*/  FADD.FTZ R4, R138, R13 ;  /* 0x0000000d8a047221 */ /* 0x000fe40000010000 */
[----:B------:R-:W-:Y:S01]  /*19a80*/  IMAD.MOV.U32 R216, RZ, RZ, R64 ;  /* 0x000000ffffd87224 */ /* 0x000fe200078e0040 */
[----:B------:R-:W-:Y:S01]  /*19a90*/  @!P1 PRMT R177, R23, 0x5410, RZ ;  /* 0x0000541017b19816 */ /* 0x000fe200000000ff */
[----:B------:R-:W-:Y:S01]  /*19aa0*/  IMAD.MOV.U32 R23, RZ, RZ, R221 ;  /* 0x000000ffff177224 */ /* 0x000fe200078e00dd */
[----:B------:R-:W-:Y:S01]  /*19ab0*/  @!P5 PRMT R178, R22, 0x5410, RZ ;  /* 0x0000541016b2d816 */ /* 0x000fe200000000ff */
[----:B------:R-:W-:Y:S01]  /*19ac0*/  IMAD.MOV.U32 R221, RZ, RZ, R215 ;  /* 0x000000ffffdd7224 */ /* 0x000fe200078e00d7 */
[----:B------:R-:W-:Y:S01]  /*19ad0*/  ISETP.GE.U32.AND P5, PT, R98, R2, PT ;  /* 0x000000026200720c */ /* 0x000fe20003fa6070 */
[----:B------:R-:W-:Y:S01]  /*19ae0*/  FADD.FTZ R240, R239, R4 ;  /* 0x00000004eff07221 */ /* 0x000fe20000010000 */
[----:B------:R-:W-:Y:S01]  /*19af0*/  LOP3.LUT R4, R243, UR12, R216, 0x96, !PT ;  /* 0x0000000cf3047c12 */ /* 0x000fe2000f8e96d8 */
[----:B------:R-:W-:Y:S01]  /*19b00*/  FADD.FTZ R215, R12, R8 ;  /* 0x000000080cd77221 */ /* 0x000fe20000010000 */
[----:B-1----:R-:W-:Y:S01]  /*19b10*/  F2FP.PACK_AB R2, R127, R76 ;  /* 0x0000004c7f02723e */ /* 0x002fe200000000ff */
[----:B------:R-:W-:-:S02]  /*19b20*/  IMAD.MOV.U32 R22, RZ, RZ, R220 ;  /* 0x000000ffff167224 */ /* 0x000fc400078e00dc */
[----:B------:R-:W-:Y:S01]  /*19b30*/  IMAD.WIDE.U32 R8, R0, -0x326172a9, RZ ;  /* 0xcd9e8d5700087825 */ /* 0x000fe200078e00ff */
[C---:B------:R-:W-:Y:S02]  /*19b40*/  PRMT R139, R2.reuse, 0x7610, R139 ;  /* 0x00007610028b7816 */ /* 0x040fe4000000008b */
[----:B------:R-:W-:Y:S01]  /*19b50*/  PRMT R138, R2, 0x7632, R138 ;  /* 0x00007632028a7816 */ /* 0x000fe2000000008a */
[----:B------:R-:W-:Y:S01]  /*19b60*/  IMAD.WIDE.U32 R6, R4, -0x326172a9, RZ ;  /* 0xcd9e8d5704067825 */ /* 0x000fe200078e00ff */
[----:B------:R-:W-:-:S03]  /*19b70*/  LOP3.LUT R2, R9, UR13, R22, 0x96, !PT ;  /* 0x0000000d09027c12 */ /* 0x000fc6000f8e9616 */
[----:B------:R-:W-:Y:S01]  /*19b80*/  FADD.FTZ R214, R11, R3 ;  /* 0x000000030bd67221 */ /* 0x000fe20000010000 */
[----:B------:R-:W-:Y:S01]  /*19b90*/  LOP3.LUT R0, R7, UR11, R8, 0x96, !PT ;  /* 0x0000000b07007c12 */ /* 0x000fe2000f8e9608 */
[----:B------:R-:W-:Y:S01]  /*19ba0*/  IMAD.WIDE.U32 R2, R2, -0x2daee0ad, RZ ;  /* 0xd2511f5302027825 */ /* 0x000fe200078e00ff */
[----:B------:R-:W-:-:S03]  /*19bb0*/  ISETP.GE.U32.AND P1, PT, R98, R5, PT ;  /* 0x000000056200720c */ /* 0x000fc60003f26070 */
        /* <DEDUP_REMOVED lines=12> */
[----:B------:R-:W-:Y:S02]  /*19c80*/  SHF.R.U32.HI R3, RZ, 0x8, R2 ;  /* 0x00000008ff037819 */ /* 0x000fe40000011602 */
[----:B------:R-:W-:Y:S02]  /*19c90*/  LOP3.LUT R2, R0, 0xff, RZ, 0xc0, !PT ;  /* 0x000000ff00027812 */ /* 0x000fe400078ec0ff */
[----:B------:R-:W-:Y:S02]  /*19ca0*/  PRMT R98, R98, 0x7054, R98 ;  /* 0x0000705462627816 */ /* 0x000fe40000000062 */
[----:B------:R-:W-:-:S05]  /*19cb0*/  PRMT R2, R2, 0x5410, R3 ;  /* 0x0000541002027816 */ /* 0x000fca0000000003 */
[----:B------:R-:W-:-:S05]  /*19cc0*/  HSET2.LE.AND R2, R2, R98, PT ;  /* 0x0000006202027233 */ /* 0x000fca0003803000 */
[----:B------:R-:W-:Y:S02]  /*19cd0*/  LOP3.LUT R8, R2, R231, RZ, 0xc0, !PT ;  /* 0x000000e702087212 */ /* 0x000fe400078ec0ff */
[--C-:B------:R-:W-:Y:S02]  /*19ce0*/  SHF.R.U32.HI R2, RZ, 0x10, R0.reuse ;  /* 0x00000010ff027819 */ /* 0x100fe40000011600 */
[----:B------:R-:W-:Y:S02]  /*19cf0*/  SHF.R.U32.HI R0, RZ, 0x18, R0 ;  /* 0x00000018ff007819 */ /* 0x000fe40000011600 */
[----:B------:R-:W-:Y:S01]  /*19d00*/  LOP3.LUT R2, R2, 0xff, RZ, 0xc0, !PT ;  /* 0x000000ff02027812 */ /* 0x000fe200078ec0ff */
[----:B------:R-:W-:Y:S01]  /*19d10*/  IMAD.MOV.U32 R216, RZ, RZ, R221 ;  /* 0x000000ffffd87224 */ /* 0x000fe200078e00dd */
[----:B------:R-:W-:Y:S01]  /*19d20*/  MOV R221, R18 ;  /* 0x0000001200dd7202 */ /* 0x000fe20000000f00 */
[----:B------:R-:W-:Y:S01]  /*19d30*/  IMAD.MOV.U32 R18, RZ, RZ, R27 ;  /* 0x000000ffff127224 */ /* 0x000fe200078e001b */
[----:B------:R-:W-:Y:S01]  /*19d40*/  PRMT R2, R2, 0x5410, R0 ;  /* 0x0000541002027816 */ /* 0x000fe20000000000 */
[----:B------:R-:W-:-:S04]  /*19d50*/  IMAD.WIDE.U32 R26, R7, -0x2daee0ad, RZ ;  /* 0xd2511f53071a7825 */ /* 0x000fc800078e00ff */
[----:B------:R-:W-:Y:S01]  /*19d60*/  HSET2.LE.AND R2, R2, R98, PT ;  /* 0x0000006202027233 */ /* 0x000fe20003803000 */
[----:B------:R-:W-:-:S04]  /*19d70*/  LOP3.LUT R0, R27, UR16, R6, 0x96, !PT ;  /* 0x000000101b007c12 */ /* 0x000fc8000f8e9606 */
[----:B------:R-:W-:Y:S02]  /*19d80*/  LOP3.LUT R9, R2, R226, RZ, 0xc0, !PT ;  /* 0x000000e202097212 */ /* 0x000fe400078ec0ff */
[C---:B------:R-:W-:Y:S01]  /*19d90*/  LOP3.LUT R2, R0.reuse, 0xffff, RZ, 0xc0, !PT ;  /* 0x0000ffff00027812 */ /* 0x040fe200078ec0ff */
[----:B------:R-:W-:Y:S02]  /*19da0*/  IMAD.MOV.U32 R14, RZ, RZ, R17 ;  /* 0x000000ffff0e7224 */ /* 0x000fe400078e0011 */
[----:B------:R-:W-:Y:S01]  /*19db0*/  IMAD.MOV.U32 R17, RZ, RZ, R119 ;  /* 0x000000ffff117224 */ /* 0x000fe200078e0077 */
[----:B------:R-:W-:Y:S01]  /*19dc0*/  SHF.R.U32.HI R3, RZ, 0x8, R2 ;  /* 0x00000008ff037819 */ /* 0x000fe20000011602 */
[----:B------:R-:W-:Y:S01]  /*19dd0*/  IMAD.MOV.U32 R119, RZ, RZ, R117 ;  /* 0x000000ffff777224 */ /* 0x000fe200078e0075 */
[----:B------:R-:W-:Y:S01]  /*19de0*/  LOP3.LUT R2, R0, 0xff, RZ, 0xc0, !PT ;  /* 0x000000ff00027812 */ /* 0x000fe200078ec0ff */
[----:B------:R-:W-:Y:S02]  /*19df0*/  IMAD.MOV.U32 R117, RZ, RZ, R213 ;  /* 0x000000ffff757224 */ /* 0x000fe400078e00d5 */
[----:B------:R-:W-:Y:S01]  /*19e00*/  FADD.FTZ R213, R245, R10 ;  /* 0x0000000af5d57221 */ /* 0x000fe20000010000 */
[----:B------:R-:W-:-:S02]  /*19e10*/  PRMT R10, R2, 0x5410, R3 ;  /* 0x00005410020a7816 */ /* 0x000fc40000000003 */
[--C-:B------:R-:W-:Y:S02]  /*19e20*/  SHF.R.U32.HI R3, RZ, 0x10, R0.reuse ;  /* 0x00000010ff037819 */ /* 0x100fe40000011600 */
[----:B------:R-:W-:Y:S02]  /*19e30*/  SHF.R.U32.HI R2, RZ, 0x18, R0 ;  /* 0x00000018ff027819 */ /* 0x000fe40000011600 */
[----:B------:R-:W-:-:S04]  /*19e40*/  LOP3.LUT R0, R3, 0xff, RZ, 0xc0, !PT ;  /* 0x000000ff03007812 */ /* 0x000fc800078ec0ff */
[----:B------:R-:W-:Y:S01]  /*19e50*/  PRMT R12, R0, 0x5410, R2 ;  /* 0x00005410000c7816 */ /* 0x000fe20000000002 */
[----:B---3--:R-:W-:Y:S02]  /*19e60*/  IMAD.WIDE.U32 R2, R217, -0x326172a9, RZ ;  /* 0xcd9e8d57d9027825 */ /* 0x008fe400078e00ff */
[----:B------:R-:W3:Y:S03]  /*19e70*/  LDL R217, [R1+0xd4] ;  /* 0x0000d40001d97983 */ /* 0x000ee60000100800 */
[----:B------:R-:W-:Y:S01]  /*19e80*/  LOP3.LUT R11, R23, UR14, R2, 0x96, !PT ;  /* 0x0000000e170b7c12 */ /* 0x000fe2000f8e9602 */
[----:B------:R-:W-:Y:S01]  /*19e90*/  IMAD.MOV.U32 R223, RZ, RZ, R28 ;  /* 0x000000ffffdf7224 */ /* 0x000fe200078e001c */
[----:B------:R-:W-:Y:S01]  /*19ea0*/  MOV R230, R129 ;  /* 0x0000008100e67202 */ /* 0x000fe20000000f00 */
[----:B------:R-:W-:Y:S02]  /*19eb0*/  @!P6 HADD2 R40, -R173.H0_H0, -RZ.H0_H0 ;  /* 0xa00000ffad28e230 */ /* 0x000fe40000000900 */
[----:B------:R-:W-:-:S02]  /*19ec0*/  @!P4 HADD2 R43, -R139.H0_H0, -RZ.H0_H0 ;  /* 0xa00000ff8b2bc230 */ /* 0x000fc40000000900 */
[----:B------:R-:W-:Y:S02]  /*19ed0*/  @!P2 HADD2 R42, -R137.H0_H0, -RZ.H0_H0 ;  /* 0xa00000ff892aa230 */ /* 0x000fe40000000900 */
[----:B------:R-:W-:Y:S01]  /*19ee0*/  @!P1 HADD2 R41, -R136.H0_H0, -RZ.H0_H0 ;  /* 0xa00000ff88299230 */ /* 0x000fe20000000900 */
[----:B------:R-:W-:Y:S01]  /*19ef0*/  IMAD.MOV.U32 R220, RZ, RZ, R66 ;  /* 0x000000ffffdc7224 */ /* 0x000fe200078e0042 */
[----:B------:R-:W-:Y:S01]  /*19f00*/  PRMT R66, R173, 0x5410, R172 ;  /* 0x00005410ad427816 */ /* 0x000fe200000000ac */
[----:B------:R-:W-:Y:S01]  /*19f10*/  IMAD.MOV.U32 R239, RZ, RZ, R210 ;  /* 0x000000ffffef7224 */ /* 0x000fe200078e00d2 */
[----:B------:R-:W-:Y:S01]  /*19f20*/  PRMT R64, R139, 0x5410, R138 ;  /* 0x000054108b407816 */ /* 0x000fe2000000008a */
[----:B------:R-:W-:Y:S01]  /*19f30*/  IMAD.MOV.U32 R222, RZ, RZ, R21 ;  /* 0x000000ffffde7224 */ /* 0x000fe200078e0015 */
[----:B------:R-:W-:Y:S01]  /*19f40*/  PRMT R65, R137, 0x5410, R136 ;  /* 0x0000541089417816 */ /* 0x000fe20000000088 */
[----:B------:R-:W-:Y:S01]  /*19f50*/  IMAD.MOV.U32 R228, RZ, RZ, R17 ;  /* 0x000000ffffe47224 */ /* 0x000fe200078e0011 */
[----:B------:R-:W-:Y:S01]  /*19f60*/  @!P6 PRMT R173, R40, 0x5410, RZ ;  /* 0x0000541028ade816 */ /* 0x000fe200000000ff */
[----:B------:R-:W-:Y:S01]  /*19f70*/  IMAD.MOV.U32 R229, RZ, RZ, R212 ;  /* 0x000000ffffe57224 */ /* 0x000fe200078e00d4 */
[----:B------:R-:W-:Y:S01]  /*19f80*/  @!P4 PRMT R139, R43, 0x5410, RZ ;  /* 0x000054102b8bc816 */ /* 0x000fe200000000ff */
[----:B------:R1:W5:Y:S01]  /*19f90*/  LDL.LU R212, [R1+0x120] ;  /* 0x0001200001d47983 */ /* 0x0003620000300800 */
[----:B------:R-:W-:-:S02]  /*19fa0*/  @!P2 PRMT R137, R42, 0x5410, RZ ;  /* 0x000054102a89a816 */ /* 0x000fc400000000ff */
[----:B------:R-:W-:Y:S01]  /*19fb0*/  @!P1 PRMT R136, R41, 0x5410, RZ ;  /* 0x0000541029889816 */ /* 0x000fe200000000ff */
[----:B------:R-:W-:Y:S02]  /*19fc0*/  IMAD.MOV.U32 R227, RZ, RZ, R211 ;  /* 0x000000ffffe37224 */ /* 0x000fe400078e00d3 */
[----:B------:R1:W5:Y:S01]  /*19fd0*/  LDL.LU R211, [R1+0x11c] ;  /* 0x00011c0001d37983 */ /* 0x0003620000300800 */
[----:B------:R-:W-:Y:S01]  /*19fe0*/  MOV R243, R228 ;  /* 0x000000e400f37202 */ /* 0x000fe20000000f00 */
[----:B------:R-:W-:Y:S02]  /*19ff0*/  IMAD.MOV.U32 R228, RZ, RZ, R207 ;  /* 0x000000ffffe47224 */ /* 0x000fe400078e00cf */
[----:B------:R1:W5:Y:S01]  /*1a000*/  LDL.LU R210, [R1+0x118] ;  /* 0x0001180001d27983 */ /* 0x0003620000300800 */
[----:B------:R-:W-:Y:S02]  /*1a010*/  IMAD.MOV.U32 R231, RZ, RZ, R200 ;  /* 0x000000ffffe77224 */ /* 0x000fe400078e00c8 */
[----:B------:R-:W-:Y:S01]  /*1a020*/  IMAD.MOV.U32 R225, RZ, RZ, R18 ;  /* 0x000000ffffe17224 */ /* 0x000fe200078e0012 */
[----:B---3--:R-:W-:-:S05]  /*1a030*/  LOP3.LUT R0, R3, R217, RZ, 0x3c, !PT ;  /* 0x000000d903007212 */ /* 0x008fca00078e3cff */
[----:B------:R-:W-:-:S05]  /*1a040*/  IMAD.WIDE.U32 R6, R0, -0x2daee0ad, RZ ;  /* 0xd2511f5300067825 */ /* 0x000fca00078e00ff */
[----:B------:R-:W-:Y:S01]  /*1a050*/  LOP3.LUT R2, R7, UR34, R246, 0x96, !PT ;  /* 0x0000002207027c12 */ /* 0x000fe2000f8e96f6 */
[----:B------:R-:W-:Y:S01]  /*1a060*/  IMAD.MOV.U32 R217, RZ, RZ, R216 ;  /* 0x000000ffffd97224 */ /* 0x000fe200078e00d8 */
[----:B------:R-:W-:-:S03]  /*1a070*/  HSET2.LE.AND R0, R10, R98, PT ;  /* 0x000000620a007233 */ /* 0x000fc60003803000 */
[----:B------:R-:W-:-:S04]  /*1a080*/  IMAD.WIDE.U32 R2, R2, -0x326172a9, RZ ;  /* 0xcd9e8d5702027825 */ /* 0x000fc800078e00ff */
[----:B------:R-:W-:Y:S01]  /*1a090*/  IMAD.MOV.U32 R216, RZ, RZ, R14 ;  /* 0x000000ffffd87224 */ /* 0x000fe200078e000e */
[----:B------:R-:W-:Y:S01]  /*1a0a0*/  LOP3.LUT R3, R3, UR13, R22, 0x96, !PT ;  /* 0x0000000d03037c12 */ /* 0x000fe2000f8e9616 */
[----:B------:R-:W-:-:S04]  /*1a0b0*/  IMAD.WIDE.U32 R10, R11, -0x2daee0ad, RZ ;  /* 0xd2511f530b0a7825 */ /* 0x000fc800078e00ff */
[----:B------:R-:W-:Y:S02]  /*1a0c0*/  IMAD.MOV.U32 R14, RZ, RZ, R125 ;  /* 0x000000ffff0e7224 */ /* 0x000fe400078e007d */
[----:B------:R-:W-:Y:S02]  /*1a0d0*/  IMAD.MOV.U32 R125, RZ, RZ, R57 ;  /* 0x000000ffff7d7224 */ /* 0x000fe400078e0039 */
[----:B------:R-:W-:Y:S01]  /*1a0e0*/  IMAD.MOV.U32 R57, RZ, RZ, R128 ;  /* 0x000000ffff397224 */ /* 0x000fe200078e0080 */
[----:B------:R-:W-:Y:S02]  /*1a0f0*/  LOP3.LUT R128, R0, R38, RZ, 0xc0, !PT ;  /* 0x0000002600807212 */ /* 0x000fe400078ec0ff */
[----:B------:R-:W-:Y:S01]  /*1a100*/  LOP3.LUT R0, R11, UR12, R6, 0x96, !PT ;  /* 0x0000000c0b007c12 */ /* 0x000fe2000f8e9606 */
[----:B------:R-:W-:-:S05]  /*1a110*/  IMAD.WIDE.U32 R6, R3, -0x2daee0ad, RZ ;  /* 0xd2511f5303067825 */ /* 0x000fca00078e00ff */
[----:B------:R-:W-:Y:S01]  /*1a120*/  LOP3.LUT R3, R7, UR10, R10, 0x96, !PT ;  /* 0x0000000a07037c12 */ /* 0x000fe2000f8e960a */
[----:B------:R-:W-:-:S05]  /*1a130*/  IMAD.WIDE.U32 R10, R0, -0x326172a9, RZ ;  /* 0xcd9e8d57000a7825 */ /* 0x000fca00078e00ff */
[----:B------:R-:W-:Y:S01]  /*1a140*/  LOP3.LUT R0, R11, UR11, R2, 0x96, !PT ;  /* 0x0000000b0b007c12 */ /* 0x000fe2000f8e9602 */
[----:B------:R-:W-:-:S05]  /*1a150*/  IMAD.WIDE.U32 R2, R3, -0x326172a9, RZ ;  /* 0xcd9e8d5703027825 */ /* 0x000fca00078e00ff */
[----:B------:R-:W-:Y:S01]  /*1a160*/  LOP3.LUT R3, R3, UR9, R10, 0x96, !PT ;  /* 0x0000000903037c12 */ /* 0x000fe2000f8e960a */
[----:B------:R-:W-:-:S04]  /*1a170*/  IMAD.WIDE.U32 R10, R0, -0x2daee0ad, RZ ;  /* 0xd2511f53000a7825 */ /* 0x000fc800078e00ff */
[----:B------:R-:W-:Y:S01]  /*1a180*/  IMAD.WIDE.U32 R28, R3, -0x2daee0ad, RZ ;  /* 0xd2511f53031c7825 */ /* 0x000fe200078e00ff */
[----:B------:R-:W-:-:S04]  /*1a190*/  LOP3.LUT R0, R11, UR8, R6, 0x96, !PT ;  /* 0x000000080b007c12 */ /* 0x000fc8000f8e9606 */
[----:B------:R-:W-:Y:S01]  /*1a1a0*/  LOP3.LUT R3, R29, UR6, R10, 0x96, !PT ;  /* 0x000000061d037c12 */ /* 0x000fe2000f8e960a */
[----:B------:R-:W-:Y:S01]  /*1a1b0*/  IMAD.WIDE.U32 R10, R0, -0x326172a9, RZ ;  /* 0xcd9e8d57000a7825 */ /* 0x000fe200078e00ff */
[----:B------:R-:W-:-:S04]  /*1a1c0*/  HSET2.LE.AND R6, R12, R98, PT ;  /* 0x000000620c067233 */ /* 0x000fc80003803000 */
[----:B------:R-:W-:Y:S01]  /*1a1d0*/  LOP3.LUT R29, R11, UR7, R2, 0x96, !PT ;  /* 0x000000070b1d7c12 */ /* 0x000fe2000f8e9602 */
[----:B------:R-:W-:Y:S01]  /*1a1e0*/  IMAD.WIDE.U32 R2, R3, -0x326172a9, RZ ;  /* 0xcd9e8d5703027825 */ /* 0x000fe200078e00ff */
[----:B------:R-:W-:-:S04]  /*1a1f0*/  LOP3.LUT R129, R6, R37, RZ, 0xc0, !PT ;  /* 0x0000002506817212 */ /* 0x000fc800078ec0ff */
        /* <DEDUP_REMOVED lines=13> */
[C---:B------:R-:W-:Y:S02]  /*1a2d0*/  LOP3.LUT R0, R4.reuse, 0xffff, RZ, 0xc0, !PT ;  /* 0x0000ffff04007812 */ /* 0x040fe400078ec0ff */
[--C-:B------:R-:W-:Y:S02]  /*1a2e0*/  SHF.R.U32.HI R6, RZ, 0x10, R2.reuse ;  /* 0x00000010ff067819 */ /* 0x100fe40000011602 */
[----:B------:R-:W-:Y:S02]  /*1a2f0*/  SHF.R.U32.HI R10, RZ, 0x18, R2 ;  /* 0x00000018ff0a7819 */ /* 0x000fe40000011602 */
[----:B------:R-:W-:Y:S01]  /*1a300*/  SHF.R.U32.HI R2, RZ, 0x8, R0 ;  /* 0x00000008ff027819 */ /* 0x000fe20000011600 */
[----:B------:R-:W-:Y:S01]  /*1a310*/  IMAD.MOV.U32 R224, RZ, RZ, R217 ;  /* 0x000000ffffe07224 */ /* 0x000fe200078e00d9 */
[----:B------:R-:W-:-:S02]  /*1a320*/  LOP3.LUT R0, R4, 0xff, RZ, 0xc0, !PT ;  /* 0x000000ff04007812 */ /* 0x000fc400078ec0ff */
[----:B------:R-:W-:Y:S01]  /*1a330*/  MOV R217, R216 ;  /* 0x000000d800d97202 */ /* 0x000fe20000000f00 */
[----:B------:R-:W-:Y:S01]  /*1a340*/  IMAD.MOV.U32 R216, RZ, RZ, R14 ;  /* 0x000000ffffd87224 */ /* 0x000fe200078e000e */
[----:B------:R-:W-:Y:S02]  /*1a350*/  PRMT R14, R0, 0x5410, R2 ;  /* 0x00005410000e7816 */ /* 0x000fe40000000002 */
[--C-:B------:R-:W-:Y:S01]  /*1a360*/  SHF.R.U32.HI R2, RZ, 0x10, R4.reuse ;  /* 0x00000010ff027819 */ /* 0x100fe20000011604 */
[--C-:B------:R-:W-:Y:S01]  /*1a370*/  HSET2.LE.AND R0, R13, R98.reuse, PT ;  /* 0x000000620d007233 */ /* 0x100fe20003803000 */
[----:B------:R-:W-:Y:S02]  /*1a380*/  SHF.R.U32.HI R3, RZ, 0x18, R4 ;  /* 0x00000018ff037819 */ /* 0x000fe40000011604 */
[----:B------:R-:W-:Y:S02]  /*1a390*/  LOP3.LUT R2, R2, 0xff, RZ, 0xc0, !PT ;  /* 0x000000ff02027812 */ /* 0x000fe400078ec0ff */
[----:B------:R-:W-:Y:S01]  /*1a3a0*/  LOP3.LUT R4, R0, R19, RZ, 0xc0, !PT ;  /* 0x0000001300047212 */ /* 0x000fe200078ec0ff */
[--C-:B------:R-:W-:Y:S01]  /*1a3b0*/  HSET2.LE.AND R0, R12, R98.reuse, PT ;  /* 0x000000620c007233 */ /* 0x100fe20003803000 */
[----:B------:R-:W-:Y:S01]  /*1a3c0*/  PRMT R7, R2, 0x5410, R3 ;  /* 0x0000541002077816 */ /* 0x000fe20000000003 */
[----:B------:R-:W-:Y:S01]  /*1a3d0*/  HSET2.LE.AND R2, R11, R98, PT ;  /* 0x000000620b027233 */ /* 0x000fe20003803000 */
[----:B------:R-:W-:-:S02]  /*1a3e0*/  LOP3.LUT R3, R6, 0xff, RZ, 0xc0, !PT ;  /* 0x000000ff06037812 */ /* 0x000fc400078ec0ff */
[----:B------:R-:W-:Y:S01]  /*1a3f0*/  LOP3.LUT R5, R0, R16, RZ, 0xc0, !PT ;  /* 0x0000001000057212 */ /* 0x000fe200078ec0ff */
[--C-:B------:R-:W-:Y:S01]  /*1a400*/  HSET2.LE.AND R0, R14, R98.reuse, PT ;  /* 0x000000620e007233 */ /* 0x100fe20003803000 */
[----:B------:R-:W-:Y:S01]  /*1a410*/  LOP3.LUT R6, R2, R15, RZ, 0xc0, !PT ;  /* 0x0000000f02067212 */ /* 0x000fe200078ec0ff */
[----:B------:R-:W-:Y:S04]  /*1a420*/  LDSM.16.MT88.4 R16, [R201+0xa000] ;  /* 0x00a00000c910783b */ /* 0x000fe80000004200 */
[----:B------:R-:W3:Y:S01]  /*1a430*/  LDSM.16.MT88.4 R12, [R203+0xa000] ;  /* 0x00a00000cb0c783b */ /* 0x000ee20000004200 */
[----:B------:R-:W-:Y:S01]  /*1a440*/  HSET2.LE.AND R2, R7, R98, PT ;  /* 0x0000006207027233 */ /* 0x000fe20003803000 */
[----:B------:R-:W-:Y:S02]  /*1a450*/  PRMT R3, R3, 0x5410, R10 ;  /* 0x0000541003037816 */ /* 0x000fe4000000000a */
[----:B------:R-:W-:-:S02]  /*1a460*/  LOP3.LUT R10, R0, R238, RZ, 0xc0, !PT ;  /* 0x000000ee000a7212 */ /* 0x000fc400078ec0ff */
[----:B------:R-:W-:Y:S01]  /*1a470*/  LOP3.LUT R11, R2, R96, RZ, 0xc0, !PT ;  /* 0x00000060020b7212 */ /* 0x000fe200078ec0ff */
[----:B------:R-:W-:Y:S01]  /*1a480*/  IMAD.MOV.U32 R238, RZ, RZ, R223 ;  /* 0x000000ffffee7224 */ /* 0x000fe200078e00df */
[----:B------:R-:W-:-:S05]  /*1a490*/  MOV R223, R208 ;  /* 0x000000d000df7202 */ /* 0x000fca0000000f00 */
[----:B---3--:R-:W-:Y:S07]  /*1a4a0*/  HMMA.16816.F32 R40, R8, R14, R140 ;  /* 0x0000000e0828723c */ /* 0x008fee000000188c */
        /* <DEDUP_REMOVED lines=12> */
[----:B------:R1:W5:Y:S01]  /*1a570*/  LDL.LU R200, [R1+0x100] ;  /* 0x0001000001c87983 */ /* 0x0003620000300800 */
[----:B------:R-:W-:-:S02]  /*1a580*/  HSET2.LE.AND R3, R3, R98, PT ;  /* 0x0000006203037233 */ /* 0x000fc40003803000 */
[----:B------:R-:W-:-:S03]  /*1a590*/  @!P5 HADD2 R39, -R172.H0_H0, -RZ.H0_H0 ;  /* 0xa00000ffac27d230 */ /* 0x000fc60000000900 */
[----:B------:R-:W-:Y:S02]  /*1a5a0*/  LOP3.LUT R7, R3, R20, RZ, 0xc0, !PT ;  /* 0x0000001403077212 */ /* 0x000fe400078ec0ff */
[----:B------:R-:W3:Y:S01]  /*1a5b0*/  LDSM.16.MT88.4 R20, [R206+0xa000] ;  /* 0x00a00000ce14783b */ /* 0x000ee20000004200 */
[----:B------:R-:W-:Y:S01]  /*1a5c0*/  @!P5 PRMT R172, R39, 0x5410, RZ ;  /* 0x0000541027acd816 */ /* 0x000fe200000000ff */
[-C--:B------:R-:W-:Y:S08]  /*1a5d0*/  HMMA.16816.F32 R152, R8, R16.reuse, R152 ;  /* 0x000000100898723c */ /* 0x080ff00000001898 */
[C---:B------:R-:W-:Y:S08]  /*1a5e0*/  HMMA.16816.F32 R168, R4.reuse, R16, R168 ;  /* 0x0000001004a8723c */ /* 0x040ff000000018a8 */
[-C--:B------:R-:W-:Y:S08]  /*1a5f0*/  HMMA.16816.F32 R164, R4, R18.reuse, R164 ;  /* 0x0000001204a4723c */ /* 0x080ff000000018a4 */
[C---:B------:R-:W-:Y:S01]  /*1a600*/  HMMA.16816.F32 R36, R8.reuse, R18, R148 ;  /* 0x000000120824723c */ /* 0x040fe20000001894 */
[----:B------:R-:W4:Y:S07]  /*1a610*/  LDSM.16.MT88.4 R16, [R205+0xa000] ;  /* 0x00a00000cd10783b */ /* 0x000f2e0000004200 */
[-C--:B------:R-:W-:Y:S08]  /*1a620*/  HMMA.16816.F32 R144, R8, R12.reuse, R144 ;  /* 0x0000000c0890723c */ /* 0x080ff00000001890 */
[C---:B------:R-:W-:Y:S08]  /*1a630*/  HMMA.16816.F32 R160, R4.reuse, R12, R160 ;  /* 0x0000000c04a0723c */ /* 0x040ff000000018a0 */
[----:B------:R-:W-:Y:S01]  /*1a640*/  HMMA.16816.F32 R156, R4, R14, R156 ;  /* 0x0000000e049c723c */ /* 0x000fe2000000189c */
[----:B------:R-:W1:Y:S01]  /*1a650*/  LDSM.16.MT88.4 R12, [R201+0xb000] ;  /* 0x00b00000c90c783b */ /* 0x000e620000004200 */
[----:B------:R-:W-:Y:S01]  /*1a660*/  @!P3 HADD2 R44, -R138.H0_H0, -RZ.H0_H0 ;  /* 0xa00000ff8a2cb230 */ /* 0x000fe20000000900 */
[----:B------:R-:W-:-:S02]  /*1a670*/  IMAD.MOV.U32 R242, RZ, RZ, R225 ;  /* 0x000000fffff27224 */ /* 0x000fc400078e00e1 */
[----:B------:R-:W-:Y:S02]  /*1a680*/  IMAD.MOV.U32 R142, RZ, RZ, R227 ;  /* 0x000000ffff8e7224 */ /* 0x000fe400078e00e3 */
[----:B------:R-:W-:Y:S02]  /*1a690*/  IMAD.MOV.U32 R225, RZ, RZ, R221 ;  /* 0x000000ffffe17224 */ /* 0x000fe400078e00dd */
[----:B------:R-:W-:Y:S02]  /*1a6a0*/  IMAD.MOV.U32 R226, RZ, RZ, R220 ;  /* 0x000000ffffe27224 */ /* 0x000fe400078e00dc */
[----:B------:R-:W-:Y:S02]  /*1a6b0*/  IMAD.MOV.U32 R227, RZ, RZ, R45 ;  /* 0x000000ffffe37224 */ /* 0x000fe400078e002d */
[----:B------:R-:W-:Y:S02]  /*1a6c0*/  IMAD.MOV.U32 R220, RZ, RZ, R47 ;  /* 0x000000ffffdc7224 */ /* 0x000fe400078e002f */
[----:B------:R-:W-:Y:S01]  /*1a6d0*/  IMAD.MOV.U32 R221, RZ, RZ, R46 ;  /* 0x000000ffffdd7224 */ /* 0x000fe200078e002e */
[----:B------:R-:W-:-:S02]  /*1a6e0*/  @!P3 PRMT R138, R44, 0x5410, RZ ;  /* 0x000054102c8ab816 */ /* 0x000fc400000000ff */
[----:B---3--:R-:W-:Y:S01]  /*1a6f0*/  HMMA.16816.F32 R44, R8, R20, R232 ;  /* 0x00000014082c723c */ /* 0x008fe200000018e8 */
[----:B------:R-:W-:Y:S01]  /*1a700*/  IMAD.MOV.U32 R151, RZ, RZ, R242 ;  /* 0x000000ffff977224 */ /* 0x000fe200078e00f2 */
[----:B------:R-:W-:Y:S01]  /*1a710*/  MOV R245, R79 ;  /* 0x0000004f00f57202 */ /* 0x000fe20000000f00 */
[----:B------:R-:W-:Y:S02]  /*1a720*/  IMAD.MOV.U32 R96, RZ, RZ, R243 ;  /* 0x000000ffff607224 */ /* 0x000fe400078e00f3 */
[----:B------:R-:W-:Y:S02]  /*1a730*/  IMAD.MOV.U32 R246, RZ, RZ, R77 ;  /* 0x000000fffff67224 */ /* 0x000fe400078e004d */
[----:B------:R-:W-:Y:S01]  /*1a740*/  IMAD.MOV.U32 R232, RZ, RZ, R57 ;  /* 0x000000ffffe87224 */ /* 0x000fe200078e0039 */
[----:B------:R-:W-:Y:S01]  /*1a750*/  MOV R235, R58 ;  /* 0x0000003a00eb7202 */ /* 0x000fe20000000f00 */
[----:B------:R-:W-:Y:S02]  /*1a760*/  IMAD.MOV.U32 R233, RZ, RZ, R56 ;  /* 0x000000ffffe97224 */ /* 0x000fe400078e0038 */
[----:B------:R-:W-:-:S02]  /*1a770*/  IMAD.MOV.U32 R234, RZ, RZ, R59 ;  /* 0x000000ffffea7224 */ /* 0x000fc400078e003b */
[----:B------:R-:W-:Y:S01]  /*1a780*/  HMMA.16816.F32 R56, R4, R22, R48 ;  /* 0x000000160438723c */ /* 0x000fe20000001830 */
[----:B------:R-:W-:Y:S02]  /*1a790*/  IMAD.MOV.U32 R242, RZ, RZ, R78 ;  /* 0x000000fffff27224 */ /* 0x000fe400078e004e */
[----:B------:R-:W-:-:S04]  /*1a7a0*/  IMAD.MOV.U32 R243, RZ, RZ, R76 ;  /* 0x000000fffff37224 */ /* 0x000fc800078e004c */
[----:B------:R-:W-:Y:S01]  /*1a7b0*/  IMAD.MOV.U32 R48, RZ, RZ, R61 ;  /* 0x000000ffff307224 */ /* 0x000fe200078e003d */
[----:B------:R-:W-:Y:S01]  /*1a7c0*/  HMMA.16816.F32 R52, R4, R20, R52 ;  /* 0x000000140434723c */ /* 0x000fe20000001834 */
[----:B------:R-:W-:Y:S02]  /*1a7d0*/  IMAD.MOV.U32 R49, RZ, RZ, R60 ;  /* 0x000000ffff317224 */ /* 0x000fe400078e003c */
[----:B------:R-:W-:Y:S02]  /*1a7e0*/  IMAD.MOV.U32 R50, RZ, RZ, R63 ;  /* 0x000000ffff327224 */ /* 0x000fe400078e003f */
[----:B------:R-:W-:-:S03]  /*1a7f0*/  IMAD.MOV.U32 R51, RZ, RZ, R62 ;  /* 0x000000ffff337224 */ /* 0x000fc600078e003e */
[C---:B------:R-:W-:Y:S01]  /*1a800*/  HMMA.16816.F32 R60, R8.reuse, R22, R248 ;  /* 0x00000016083c723c */ /* 0x040fe200000018f8 */
[----:B------:R-:W3:Y:S07]  /*1a810*/  LDSM.16.MT88.4 R20, [R203+0xb000] ;  /* 0x00b00000cb14783b */ /* 0x000eee0000004200 */
        /* <DEDUP_REMOVED lines=8> */
[----:B------:R-:W-:Y:S01]  /*1a8a0*/  HMMA.16816.F32 R220, R8, R14, R220 ;  /* 0x0000000e08dc723c */ /* 0x000fe200000018dc */
[----:B------:R-:W1:Y:S01]  /*1a8b0*/  LDSM.16.MT88.4 R12, [R205+0xb000] ;  /* 0x00b00000cd0c783b */ /* 0x000e620000004200 */
[----:B------:R-:W-:Y:S01]  /*1a8c0*/  IMAD.WIDE.U32 R2, R29, -0x2daee0ad, RZ ;  /* 0xd2511f531d027825 */ /* 0x000fe200078e00ff */
[----:B------:R-:W-:-:S02]  /*1a8d0*/  MOV R251, R243 ;  /* 0x000000f300fb7202 */ /* 0x000fc40000000f00 */
[----:B------:R-:W-:Y:S02]  /*1a8e0*/  LDSM.16.MT88.4 R80, [R201+0xb800] ;  /* 0x00b80000c950783b */ /* 0x000fe40000004200 */
[----:B------:R-:W-:Y:S01]  /*1a8f0*/  LOP3.LUT R0, R3, UR16, R28, 0x96, !PT ;  /* 0x0000001003007c12 */ /* 0x000fe2000f8e961c */
[----:B---3--:R-:W-:Y:S01]  /*1a900*/  HMMA.16816.F32 R232, R8, R20, R232 ;  /* 0x0000001408e8723c */ /* 0x008fe200000018e8 */
[----:B------:R-:W-:-:S07]  /*1a910*/  LOP3.LUT R3, R2, 0xffff, RZ, 0xc0, !PT ;  /* 0x0000ffff02037812 */ /* 0x000fce00078ec0ff */
[C---:B------:R-:W-:Y:S08]  /*1a920*/  HMMA.16816.F32 R88, R4.reuse, R20, R88 ;  /* 0x000000140458723c */ /* 0x040ff00000001858 */
[C---:B------:R-:W-:Y:S08]  /*1a930*/  HMMA.16816.F32 R92, R4.reuse, R22, R92 ;  /* 0x00000016045c723c */ /* 0x040ff0000000185c */
[C---:B----4-:R-:W-:Y:S08]  /*1a940*/  HMMA.16816.F32 R104, R4.reuse, R16, R104 ;  /* 0x000000100468723c */ /* 0x050ff00000001868 */
[C---:B------:R-:W-:Y:S08]  /*1a950*/  HMMA.16816.F32 R108, R4.reuse, R18, R108 ;  /* 0x00000012046c723c */ /* 0x040ff0000000186c */
[C---:B-1----:R-:W-:Y:S08]  /*1a960*/  HMMA.16816.F32 R120, R4.reuse, R12, R120 ;  /* 0x0000000c0478723c */ /* 0x042ff00000001878 */
[----:B------:R-:W-:Y:S08]  /*1a970*/  HMMA.16816.F32 R100, R4, R14, R100 ;  /* 0x0000000e0464723c */ /* 0x000ff00000001864 */
[----:B------:R-:W-:Y:S01]  /*1a980*/  HMMA.16816.F32 R228, R8, R16, R228 ;  /* 0x0000001008e4723c */ /* 0x000fe200000018e4 */
[----:B------:R-:W-:-:S02]  /*1a990*/  LOP3.LUT R6, R2, 0xff, RZ, 0xc0, !PT ;  /* 0x000000ff02067812 */ /* 0x000fc400078ec0ff */
[----:B------:R-:W-:-:S05]  /*1a9a0*/  SHF.R.U32.HI R4, RZ, 0x10, R2 ;  /* 0x00000010ff047819 */ /* 0x000fca0000011602 */
[----:B------:R-:W-:Y:S01]  /*1a9b0*/  HMMA.16816.F32 R236, R8, R12, R236 ;  /* 0x0000000c08ec723c */ /* 0x000fe200000018ec */
[----:B------:R-:W-:-:S07]  /*1a9c0*/  SHF.R.U32.HI R5, RZ, 0x10, R26 ;  /* 0x00000010ff057819 */ /* 0x000fce000001161a */
[----:B------:R-:W-:Y:S01]  /*1a9d0*/  HMMA.16816.F32 R20, R8, R22, R48 ;  /* 0x000000160814723c */ /* 0x000fe20000001830 */
[----:B------:R-:W-:Y:S01]  /*1a9e0*/  SHF.R.U32.HI R7, RZ, 0x18, R26 ;  /* 0x00000018ff077819 */ /* 0x000fe2000001161a */
[----:B------:R-:W-:-:S06]  /*1a9f0*/  IMAD.MOV.U32 R29, RZ, RZ, R151 ;  /* 0x000000ffff1d7224 */ /* 0x000fcc00078e0097 */
[----:B------:R-:W-:Y:S01]  /*1aa00*/  HMMA.16816.F32 R16, R8, R18, R112 ;  /* 0x000000120810723c */ /* 0x000fe20000001870 */
[----:B------:R-:W-:Y:S01]  /*1aa10*/  LOP3.LUT R4, R4, 0xff, RZ, 0xc0, !PT ;  /* 0x000000ff04047812 */ /* 0x000fe200078ec0ff */
[----:B------:R-:W1:Y:S01]  /*1aa20*/  LDSM.16.MT88.4 R148, [R201+0xa800] ;  /* 0x00a80000c994783b */ /* 0x000e620000004200 */
[----:B------:R-:W-:-:S05]  /*1aa30*/  IMAD.MOV.U32 R248, RZ, RZ, R246 ;  /* 0x000000fffff87224 */ /* 0x000fca00078e00f6 */
[----:B------:R-:W-:Y:S01]  /*1aa40*/  HMMA.16816.F32 R12, R8, R14, R140 ;  /* 0x0000000e080c723c */ /* 0x000fe2000000188c */
[----:B------:R-:W3:Y:S01]  /*1aa50*/  LDSM.16.MT88.4 R140, [R203+0xa800] ;  /* 0x00a80000cb8c783b */ /* 0x000ee20000004200 */
[----:B------:R-:W-:Y:S02]  /*1aa60*/  IMAD.MOV.U32 R249, RZ, RZ, R245 ;  /* 0x000000fffff97224 */ /* 0x000fe400078e00f5 */
[----:B------:R-:W-:Y:S01]  /*1aa70*/  IMAD.MOV.U32 R250, RZ, RZ, R242 ;  /* 0x000000fffffa7224 */ /* 0x000fe200078e00f2 */
[----:B------:R-:W4:Y:S02]  /*1aa80*/  LDSM.16.MT88.4 R48, [R206+0xa800] ;  /* 0x00a80000ce30783b */ /* 0x000f240000004200 */
[----:B------:R-:W-:Y:S02]  /*1aa90*/  SHF.R.U32.HI R9, RZ, 0x18, R2 ;  /* 0x00000018ff097819 */ /* 0x000fe40000011602 */
[----:B------:R-:W-:Y:S01]  /*1aaa0*/  SHF.R.U32.HI R2, RZ, 0x8, R3 ;  /* 0x00000008ff027819 */ /* 0x000fe20000011603 */
[----:B------:R-:W-:Y:S01]  /*1aab0*/  IMAD.MOV.U32 R243, RZ, RZ, R126 ;  /* 0x000000fffff37224 */ /* 0x000fe200078e007e */
[----:B------:R-:W-:Y:S01]  /*1aac0*/  LOP3.LUT R3, R26, 0xffff, RZ, 0xc0, !PT ;  /* 0x0000ffff1a037812 */ /* 0x000fe200078ec0ff */
[----:B------:R-:W-:Y:S01]  /*1aad0*/  IMAD.MOV.U32 R28, RZ, RZ, R131 ;  /* 0x000000ffff1c7224 */ /* 0x000fe200078e0083 */
[----:B------:R-:W-:Y:S01]  /*1aae0*/  PRMT R10, R6, 0x5410, R2 ;  /* 0x00005410060a7816 */ /* 0x000fe20000000002 */
[----:B------:R-:W-:Y:S01]  /*1aaf0*/  LDSM.16.MT88.4 R112, [R206+0xb800] ;  /* 0x00b80000ce70783b */ /* 0x000fe20000004200 */
[----:B------:R-:W-:-:S02]  /*1ab00*/  LOP3.LUT R2, R5, 0xff, RZ, 0xc0, !PT ;  /* 0x000000ff05027812 */ /* 0x000fc400078ec0ff */
[----:B------:R-:W-:Y:S02]  /*1ab10*/  LOP3.LUT R8, R26, 0xff, RZ, 0xc0, !PT ;  /* 0x000000ff1a087812 */ /* 0x000fe400078ec0ff */
[----:B------:R-:W-:Y:S02]  /*1ab20*/  SHF.R.U32.HI R3, RZ, 0x8, R3 ;  /* 0x00000008ff037819 */ /* 0x000fe40000011603 */
[----:B------:R-:W-:Y:S02]  /*1ab30*/  PRMT R7, R2, 0x5410, R7 ;  /* 0x0000541002077816 */ /* 0x000fe40000000007 */
[----:B------:R-:W-:Y:S02]  /*1ab40*/  PRMT R6, R8, 0x5410, R3 ;  /* 0x0000541008067816 */ /* 0x000fe40000000003 */
[----:B------:R-:W-:Y:S02]  /*1ab50*/  LOP3.LUT R2, R0, 0xffff, RZ, 0xc0, !PT ;  /* 0x0000ffff00027812 */ /* 0x000fe400078ec0ff */
[----:B------:R-:W-:-:S02]  /*1ab60*/  SHF.R.U32.HI R3, RZ, 0x10, R0 ;  /* 0x00000010ff037819 */ /* 0x000fc40000011600 */
[----:B------:R-:W-:Y:S02]  /*1ab70*/  PRMT R9, R4, 0x5410, R9 ;  /* 0x0000541004097816 */ /* 0x000fe40000000009 */
[----:B------:R-:W-:Y:S02]  /*1ab80*/  LOP3.LUT R4, R0, 0xff, RZ, 0xc0, !PT ;  /* 0x000000ff00047812 */ /* 0x000fe400078ec0ff */
[----:B------:R-:W-:Y:S02]  /*1ab90*/  SHF.R.U32.HI R5, RZ, 0x18, R0 ;  /* 0x00000018ff057819 */ /* 0x000fe40000011600 */
[----:B------:R-:W-:Y:S02]  /*1aba0*/  SHF.R.U32.HI R2, RZ, 0x8, R2 ;  /* 0x00000008ff027819 */ /* 0x000fe40000011602 */
[----:B------:R-:W-:Y:S02]  /*1abb0*/  LOP3.LUT R0, R3, 0xff, RZ, 0xc0, !PT ;  /* 0x000000ff03007812 */ /* 0x000fe400078ec0ff */
[----:B------:R-:W-:-:S02]  /*1abc0*/  PRMT R4, R4, 0x5410, R2 ;  /* 0x0000541004047816 */ /* 0x000fc40000000002 */
[----:B------:R-:W-:Y:S01]  /*1abd0*/  PRMT R2, R0, 0x5410, R5 ;  /* 0x0000541000027816 */ /* 0x000fe20000000005 */
[--C-:B------:R-:W-:Y:S02]  /*1abe0*/  HSET2.LE.AND R5, R6, R98.reuse, PT ;  /* 0x0000006206057233 */ /* 0x100fe40003803000 */
[--C-:B------:R-:W-:Y:S02]  /*1abf0*/  HSET2.LE.AND R3, R10, R98.reuse, PT ;  /* 0x000000620a037233 */ /* 0x100fe40003803000 */
[--C-:B------:R-:W-:Y:S02]  /*1ac00*/  HSET2.LE.AND R0, R4, R98.reuse, PT ;  /* 0x0000006204007233 */ /* 0x100fe40003803000 */
[--C-:B------:R-:W-:Y:S02]  /*1ac10*/  HSET2.LE.AND R2, R2, R98.reuse, PT ;  /* 0x0000006202027233 */ /* 0x100fe40003803000 */
[--C-:B------:R-:W-:Y:S02]  /*1ac20*/  HSET2.LE.AND R6, R9, R98.reuse, PT ;  /* 0x0000006209067233 */ /* 0x100fe40003803000 */
[----:B------:R-:W-:Y:S01]  /*1ac30*/  HSET2.LE.AND R4, R7, R98, PT ;  /* 0x0000006207047233 */ /* 0x000fe20003803000 */
[----:B------:R-:W-:Y:S01]  /*1ac40*/  IMAD.MOV.U32 R246, RZ, RZ, R125 ;  /* 0x000000fffff67224 */ /* 0x000fe200078e007d */
[----:B------:R-:W-:Y:S01]  /*1ac50*/  LOP3.LUT R125, R2, R66, RZ, 0xc0, !PT ;  /* 0x00000042027d7212 */ /* 0x000fe200078ec0ff */
[----:B------:R-:W-:Y:S01]  /*1ac60*/  IMAD.MOV.U32 R245, RZ, RZ, R124 ;  /* 0x000000fffff57224 */ /* 0x000fe200078e007c */
[----:B------:R-:W-:Y:S01]  /*1ac70*/  LOP3.LUT R124, R0, R67, RZ, 0xc0, !PT ;  /* 0x00000043007c7212 */ /* 0x000fe200078ec0ff */
[----:B------:R-:W-:Y:S01]  /*1ac80*/  IMAD.MOV.U32 R242, RZ, RZ, R127 ;  /* 0x000000fffff27224 */ /* 0x000fe200078e007f */
[----:B------:R-:W-:Y:S01]  /*1ac90*/  LOP3.LUT R126, R3, R64, RZ, 0xc0, !PT ;  /* 0x00000040037e7212 */ /* 0x000fe200078ec0ff */
[----:B------:R-:W-:Y:S01]  /*1aca0*/  IMAD.MOV.U32 R27, RZ, RZ, R130 ;  /* 0x000000ffff1b7224 */ /* 0x000fe200078e0082 */
[----:B------:R-:W-:-:S02]  /*1acb0*/  LOP3.LUT R127, R6, R65, RZ, 0xc0, !PT ;  /* 0x00000041067f7212 */ /* 0x000fc400078ec0ff */
[----:B------:R-:W1:Y:S01]  /*1acc0*/  LDSM.16.MT88.4 R64, [R205+0xa800] ;  /* 0x00a80000cd40783b */ /* 0x000e620000004200 */
[----:B------:R-:W-:Y:S02]  /*1acd0*/  LOP3.LUT R130, R5, R99, RZ, 0xc0, !PT ;  /* 0x0000006305827212 */ /* 0x000fe400078ec0ff */
[----:B------:R-:W-:Y:S02]  /*1ace0*/  LOP3.LUT R131, R4, R97, RZ, 0xc0, !PT ;  /* 0x0000006104837212 */ /* 0x000fe400078ec0ff */
[----:B------:R-:W1:Y:S01]  /*1acf0*/  LDSM.16.MT88.4 R4, [R205+0xb800] ;  /* 0x00b80000cd04783b */ /* 0x000e620000004200 */
[----:B------:R-:W-:-:S03]  /*1ad00*/  IMAD.MOV.U32 R11, RZ, RZ, R96 ;  /* 0x000000ffff0b7224 */ /* 0x000fc600078e0060 */
[----:B------:R-:W1:Y:S04]  /*1ad10*/  LDSM.16.MT88.4 R96, [R203+0xb800] ;  /* 0x00b80000cb60783b */ /* 0x000e680000004200 */
[----:B------:R1:W-:Y:S04]  /*1ad20*/  STG.E.U16 [R24.64+-0x100], R199 ;  /* 0xffff00c718007986 */ /* 0x0003e8000c10151c */
[----:B------:R1:W-:Y:S04]  /*1ad30*/  STG.E.U16 [R24.64+-0xfe], R198 ;  /* 0xffff02c618007986 */ /* 0x0003e8000c10151c */
[----:B------:R1:W-:Y:S04]  /*1ad40*/  STG.E.U16 [R34.64+-0x100], R196 ;  /* 0xffff00c422007986 */ /* 0x0003e8000c10151c */
[----:B------:R1:W-:Y:S04]  /*1ad50*/  STG.E.U16 [R34.64+-0xfe], R197 ;  /* 0xffff02c522007986 */ /* 0x0003e8000c10151c */
[----:B------:R1:W-:Y:S04]  /*1ad60*/  STG.E.U16 [R32.64+-0x100], R183 ;  /* 0xffff00b720007986 */ /* 0x0003e8000c10151c */
        /* <DEDUP_REMOVED lines=31> */
[----:B---3--:R-:W-:Y:S01]  /*1af60*/  HMMA.16816.F32 R144, R128, R140, R144 ;  /* 0x0000008c8090723c */ /* 0x008fe20000001890 */
[----:B------:R-:W-:-:S07]  /*1af70*/  FADD.FTZ R3, R27, R240 ;  /* 0x000000f01b037221 */ /* 0x000fce0000010000 */
[----:B------:R-:W-:Y:S01]  /*1af80*/  HMMA.16816.F32 R160, R124, R140, R160 ;  /* 0x0000008c7ca0723c */ /* 0x000fe200000018a0 */
[----:B------:R-:W-:-:S07]  /*1af90*/  FADD.FTZ R2, R28, R215 ;  /* 0x000000d71c027221 */ /* 0x000fce0000010000 */
[----:B------:R-:W-:Y:S01]  /*1afa0*/  HMMA.16816.F32 R156, R124, R142, R156 ;  /* 0x0000008e7c9c723c */ /* 0x000fe2000000189c */
[----:B------:R-:W-:-:S07]  /*1afb0*/  FADD.FTZ R0, R252, R214 ;  /* 0x000000d6fc007221 */ /* 0x000fce0000010000 */
[C---:B------:R-:W-:Y:S08]  /*1afc0*/  HMMA.16816.F32 R140, R128.reuse, R142, R40 ;  /* 0x0000008e808c723c */ /* 0x040ff00000001828 */
[-C--:B----4-:R-:W-:Y:S08]  /*1afd0*/  HMMA.16816.F32 R36, R128, R48.reuse, R44 ;  /* 0x000000308024723c */ /* 0x090ff0000000182c */
[C---:B------:R-:W-:Y:S08]  /*1afe0*/  HMMA.16816.F32 R40, R124.reuse, R48, R52 ;  /* 0x000000307c28723c */ /* 0x040ff00000001834 */
[-C--:B------:R-:W-:Y:S08]  /*1aff0*/  HMMA.16816.F32 R44, R124, R50.reuse, R56 ;  /* 0x000000327c2c723c */ /* 0x080ff00000001838 */
[----:B------:R-:W-:Y:S01]  /*1b000*/  HMMA.16816.F32 R48, R128, R50, R60 ;  /* 0x000000328030723c */ /* 0x000fe2000000183c */
[----:B------:R-:W-:-:S07]  /*1b010*/  FADD.FTZ R3, R11, R3 ;  /* 0x000000030b037221 */ /* 0x000fce0000010000 */
[----:B------:R-:W-:Y:S01]  /*1b020*/  HMMA.16816.F32 R56, R124, R64, R68 ;  /* 0x000000407c38723c */ /* 0x000fe20000001844 */
[----:B------:R-:W-:-:S07]  /*1b030*/  FADD.FTZ R2, R248, R2 ;  /* 0x00000002f8027221 */ /* 0x000fce0000010000 */
[----:B------:R-:W-:Y:S01]  /*1b040*/  HMMA.16816.F32 R60, R124, R66, R76 ;  /* 0x000000427c3c723c */ /* 0x000fe2000000184c */
[----:B------:R-:W-:-:S07]  /*1b050*/  FADD.FTZ R0, R247, R0 ;  /* 0x00000000f7007221 */ /* 0x000fce0000010000 */
[C---:B------:R-:W-:Y:S08]  /*1b060*/  HMMA.16816.F32 R52, R128.reuse, R64, R216 ;  /* 0x000000408034723c */ /* 0x040ff000000018d8 */
[----:B------:R-:W-:Y:S08]  /*1b070*/  HMMA.16816.F32 R64, R128, R66, R116 ;  /* 0x000000428040723c */ /* 0x000ff00000001874 */
[-C--:B------:R-:W-:Y:S08]  /*1b080*/  HMMA.16816.F32 R120, R124, R4.reuse, R120 ;  /* 0x000000047c78723c */ /* 0x080ff00000001878 */
[----:B------:R-:W-:Y:S07]  /*1b090*/  HMMA.16816.F32 R116, R128, R4, R236 ;  /* 0x000000048074723c */ /* 0x000fee00000018ec */
[----:B------:R-:W-:Y:S01]  /*1b0a0*/  FADD.FTZ R4, R29, R213 ;  /* 0x000000d51d047221 */ /* 0x000fe20000010000 */
[----:B------:R-:W-:Y:S03]  /*1b0b0*/  HMMA.16816.F32 R72, R124, R80, R72 ;  /* 0x000000507c48723c */ /* 0x000fe60000001848 */
        /* <DEDUP_REMOVED lines=10> */
[----:B------:R-:W-:Y:S01]  /*1b160*/  HMMA.16816.F32 R92, R124, R98, R92 ;  /* 0x000000627c5c723c */ /* 0x000fe2000000185c */
[----:B------:R-:W-:-:S07]  /*1b170*/  FADD.FTZ R241, R242, R2 ;  /* 0x00000002f2f17221 */ /* 0x000fce0000010000 */
[----:B------:R-:W-:Y:S01]  /*1b180*/  HMMA.16816.F32 R104, R124, R112, R104 ;  /* 0x000000707c68723c */ /* 0x000fe20000001868 */
[----:B------:R-:W-:-:S07]  /*1b190*/  FADD.FTZ R244, R244, R0 ;  /* 0x00000000f4f47221 */ /* 0x000fce0000010000 */
[----:B------:R-:W-:Y:S01]  /*1b1a0*/  HMMA.16816.F32 R108, R124, R114, R108 ;  /* 0x000000727c6c723c */ /* 0x000fe2000000186c */
[----:B------:R-:W-:-:S07]  /*1b1b0*/  IADD3.X R249, R25, -0x1, RZ, P1, !PT ;  /* 0xffffffff19f97810 */ /* 0x000fce0000ffe4ff */
[----:B------:R-:W-:Y:S08]  /*1b1c0*/  HMMA.16816.F32 R124, R124, R6, R100 ;  /* 0x000000067c7c723c */ /* 0x000ff00000001864 */
[C---:B------:R-:W-:Y:S08]  /*1b1d0*/  HMMA.16816.F32 R68, R128.reuse, R80, R224 ;  /* 0x000000508044723c */ /* 0x040ff000000018e0 */
[C---:B------:R-:W-:Y:S08]  /*1b1e0*/  HMMA.16816.F32 R84, R128.reuse, R96, R232 ;  /* 0x000000608054723c */ /* 0x040ff000000018e8 */
[----:B------:R-:W-:Y:S01]  /*1b1f0*/  HMMA.16816.F32 R100, R128, R112, R228 ;  /* 0x000000708064723c */ /* 0x000fe200000018e4 */
[----:B------:R-:W-:-:S07]  /*1b200*/  FADD.FTZ R235, R243, R4 ;  /* 0x00000004f3eb7221 */ /* 0x000fce0000010000 */
[C---:B------:R-:W-:Y:S08]  /*1b210*/  HMMA.16816.F32 R80, R128.reuse, R82, R220 ;  /* 0x000000528050723c */ /* 0x040ff000000018dc */
[C---:B------:R-:W-:Y:S08]  /*1b220*/  HMMA.16816.F32 R96, R128.reuse, R98, R20 ;  /* 0x000000628060723c */ /* 0x040ff00000001814 */
[C---:B------:R-:W-:Y:S08]  /*1b230*/  HMMA.16816.F32 R112, R128.reuse, R114, R16 ;  /* 0x000000728070723c */ /* 0x040ff00000001810 */
[----:B------:R-:W-:Y:S01]  /*1b240*/  HMMA.16816.F32 R128, R128, R6, R12 ;  /* 0x000000068080723c */ /* 0x000fe2000000180c */
[----:B------:R-:W-:Y:S11]  /*1b250*/  @P0 BRA `(.L_x_1271) ;  /* 0x0000001000000947 */ /* 0x000ff60003800000 */
.L_x_1258:
[----:B-12---:R-:W-:-:S12]  /*1b260*/  UIADD3 UR41, UR31, -0x1, URZ ;  /* 0xffffffff1f297890 */ /* 0x006fd8000fffe03f */
.L_x_1271:
[----:B--2---:R-:W-:-:S13]  /*1b270*/  ISETP.LE.AND P0, PT, RZ, UR41, PT ;  /* 0x00000029ff007c0c */ /* 0x004fda000bf03270 */
[----:B------:R-:W-:Y:S05]  /*1b280*/  @!P0 BRA `(.L_x_1272) ;  /* 0x0000498000008947 */ /* 0x000fea0003800000 */
[----:B------:R-:W2:Y:S01]  /*1b290*/  LDL.LU R10, [R1+0xbc] ;  /* 0x0000bc00010a7983 */ /* 0x000ea20000300800 */
[----:B------:R-:W1:Y:S01]  /*1b2a0*/  LDC.U8 R3, c[0x0][0x2d8] ;  /* 0x0000b600ff037b82 */ /* 0x000e620000000000 */
        /* <DEDUP_REMOVED lines=8> */
[----:B-----5:R-:W-:Y:S01]  /*1b330*/  MOV R137, R132 ;  /* 0x0000008400897202 */ /* 0x020fe20000000f00 */
[----:B------:R-:W-:Y:S01]  /*1b340*/  UIMAD.WIDE.U32 UR42, UR4, 0x70, URZ ;  /* 0x00000070042a78a5 */ /* 0x000fe2000f8e003f */
[----:B------:R-:W3:Y:S01]  /*1b350*/  LDL.LU R4, [R1+0xd4] ;  /* 0x0000d40001047983 */ /* 0x000ee20000300800 */
[----:B------:R-:W-:Y:S01]  /*1b360*/  UIMAD UR4, UR4, 0x38, UR31 ;  /* 0x00000038040478a4 */ /* 0x000fe2000f8e021f */
[----:B------:R-:W-:Y:S01]  /*1b370*/  IMAD.MOV.U32 R136, RZ, RZ, R133 ;  /* 0x000000ffff887224 */ /* 0x000fe200078e0085 */
[----:B------:R-:W-:Y:S01]  /*1b380*/  USHF.R.S32.HI UR30, URZ, 0x1f, UR31 ;  /* 0x0000001f3f1e7899 */ /* 0x000fe2000801141f */
[----:B------:R-:W4:Y:S01]  /*1b390*/  LDL.LU R5, [R1+0xf0] ;  /* 0x0000f00001057983 */ /* 0x000f220000300800 */
[----:B------:R-:W-:-:S02]  /*1b3a0*/  UIADD3 UR4, UR4, 0x1, URZ ;  /* 0x0000000104047890 */ /* 0x000fc4000fffe03f */
[----:B------:R-:W-:Y:S01]  /*1b3b0*/  USHF.R.S32.HI UR5, URZ, 0x1f, UR38 ;  /* 0x0000001f3f057899 */ /* 0x000fe20008011426 */
[----:B------:R-:W4:Y:S01]  /*1b3c0*/  LDL.LU.64 R8, [R1+0xe0] ;  /* 0x0000e00001087983 */ /* 0x000f220000300a00 */
[----:B------:R-:W-:Y:S02]  /*1b3d0*/  UIMAD UR35, UR35, 0x70, URZ ;  /* 0x00000070232378a4 */ /* 0x000fe4000f8e023f */
[----:B------:R-:W-:Y:S01]  /*1b3e0*/  USHF.R.S32.HI UR36, URZ, 0x1f, UR4 ;  /* 0x0000001f3f247899 */ /* 0x000fe20008011404 */
[----:B------:R-:W4:Y:S01]  /*1b3f0*/  LDL.LU.64 R6, [R1+0xe8] ;  /* 0x0000e80001067983 */ /* 0x000f220000300a00 */
[----:B-1----:R-:W-:Y:S01]  /*1b400*/  PRMT R3, R3, 0x7054, R3 ;  /* 0x0000705403037816 */ /* 0x002fe20000000003 */
[----:B------:R-:W-:Y:S02]  /*1b410*/  USHF.L.U32 UR34, UR31, 0x1, URZ ;  /* 0x000000011f227899 */ /* 0x000fe4000800063f */
[----:B------:R-:W-:Y:S02]  /*1b420*/  USHF.L.U32 UR39, UR38, 0x1, URZ ;  /* 0x0000000126277899 */ /* 0x000fe4000800063f */
[----:B------:R-:W-:-:S02]  /*1b430*/  USHF.L.U64.HI UR31, UR31, 0x1, UR30 ;  /* 0x000000011f1f7899 */ /* 0x000fc4000801021e */
[----:B------:R-:W-:Y:S02]  /*1b440*/  UIADD3 UR35, UR43, UR35, URZ ;  /* 0x000000232b237290 */ /* 0x000fe4000fffe03f */
[----:B------:R-:W-:Y:S02]  /*1b450*/  USHF.L.U64.HI UR38, UR38, 0x1, UR5 ;  /* 0x0000000126267899 */ /* 0x000fe40008010205 */
[----:B------:R-:W-:Y:S02]  /*1b460*/  USHF.L.U32 UR37, UR4, 0x1, URZ ;  /* 0x0000000104257899 */ /* 0x000fe4000800063f */
[----:B------:R-:W-:Y:S01]  /*1b470*/  USHF.L.U64.HI UR36, UR4, 0x1, UR36 ;  /* 0x0000000104247899 */ /* 0x000fe20008010224 */
[C---:B--2---:R-:W-:Y:S01]  /*1b480*/  IADD3 R3, R10.reuse, 0x4, RZ ;  /* 0x000000040a037810 */ /* 0x044fe20007ffe0ff */
[----:B------:R-:W-:-:S04]  /*1b490*/  IMAD.WIDE.U32 R12, R10, -0x326172a9, RZ ;  /* 0xcd9e8d570a0c7825 */ /* 0x000fc800078e00ff */
[----:B------:R-:W-:Y:S01]  /*1b4a0*/  IMAD.WIDE.U32 R10, R3, -0x326172a9, RZ ;  /* 0xcd9e8d57030a7825 */ /* 0x000fe200078e00ff */
[----:B------:R1:W-:Y:S01]  /*1b4b0*/  STL.64 [R1+0x98], R12 ;  /* 0x0000980c01007387 */ /* 0x0003e20000100a00 */
[----:B---3--:R-:W-:-:S03]  /*1b4c0*/  LOP3.LUT R3, R13, R4, RZ, 0x3c, !PT ;  /* 0x000000040d037212 */ /* 0x008fc600078e3cff */
[----:B------:R-:W-:Y:S01]  /*1b4d0*/  LOP3.LUT R4, R11, R4, RZ, 0x3c, !PT ;  /* 0x000000040b047212 */ /* 0x000fe200078e3cff */
[----:B------:R2:W-:Y:S01]  /*1b4e0*/  STL.64 [R1+0x90], R10 ;  /* 0x0000900a01007387 */ /* 0x0005e20000100a00 */
[----:B----4-:R-:W-:Y:S01]  /*1b4f0*/  IMAD.WIDE.U32 R250, R5, -0x2daee0ad, RZ ;  /* 0xd2511f5305fa7825 */ /* 0x010fe200078e00ff */
[----:B------:R-:W-:-:S03]  /*1b500*/  MOV R5, R9 ;  /* 0x0000000900057202 */ /* 0x000fc60000000f00 */
[----:B-1----:R-:W-:-:S04]  /*1b510*/  IMAD.WIDE.U32 R12, R3, -0x2daee0ad, RZ ;  /* 0xd2511f53030c7825 */ /* 0x002fc800078e00ff */
        /* <DEDUP_REMOVED lines=8> */
.L_x_1275:
        /* <DEDUP_REMOVED lines=46> */
.L_x_1273:
        /* <DEDUP_REMOVED lines=49> */
[----:B------:R-:W5:Y:S01]  /*1bb90*/  LDSM.16.M88.4 R184, [R211+0x800] ;  /* 0x00080000d3b8783b */ /* 0x000f620000000200 */
[-C--:B---3--:R-:W-:Y:S04]  /*1bba0*/  HMMA.16816.F32 R4, R32, R16.reuse, RZ ;  /* 0x000000102004723c */ /* 0x088fe800000018ff */
[----:B------:R-:W-:Y:S05]  /*1bbb0*/  LDSM.16.M88.4 R188, [R210] ;  /* 0x00000000d2bc783b */ /* 0x000fea0000000200 */
[----:B------:R-:W3:Y:S01]  /*1bbc0*/  LDSM.16.M88.4 R192, [R209+0x8000] ;  /* 0x00800000d1c0783b */ /* 0x000ee20000000200 */
[C---:B--2---:R-:W-:Y:S04]  /*1bbd0*/  HMMA.16816.F32 R8, R28.reuse, R16, RZ ;  /* 0x000000101c08723c */ /* 0x044fe800000018ff */
[----:B------:R-:W-:Y:S04]  /*1bbe0*/  LDSM.16.M88.4 R196, [R207] ;  /* 0x00000000cfc4783b */ /* 0x000fe80000000200 */
[-C--:B-1----:R-:W-:Y:S08]  /*1bbf0*/  HMMA.16816.F32 R12, R28, R18.reuse, RZ ;  /* 0x000000121c0c723c */ /* 0x082ff000000018ff */
        /* <DEDUP_REMOVED lines=10> */
[----:B------:R-:W2:Y:S07]  /*1bca0*/  LDSM.16.M88.4 R176, [R209+0x8800] ;  /* 0x00880000d1b0783b */ /* 0x000eae0000000200 */
[-C--:B------:R-:W-:Y:S08]  /*1bcb0*/  HMMA.16816.F32 R20, R172, R184.reuse, R20 ;  /* 0x000000b8ac14723c */ /* 0x080ff00000001814 */
[C---:B------:R-:W-:Y:S08]  /*1bcc0*/  HMMA.16816.F32 R24, R180.reuse, R184, R24 ;  /* 0x000000b8b418723c */ /* 0x040ff00000001818 */
[-C--:B------:R-:W-:Y:S01]  /*1bcd0*/  HMMA.16816.F32 R28, R180, R186.reuse, R28 ;  /* 0x000000bab41c723c */ /* 0x080fe2000000181c */
[----:B------:R-:W4:Y:S07]  /*1bce0*/  LDSM.16.M88.4 R180, [R208] ;  /* 0x00000000d0b4783b */ /* 0x000f2e0000000200 */
[----:B------:R-:W-:Y:S01]  /*1bcf0*/  HMMA.16816.F32 R32, R172, R186, R32 ;  /* 0x000000baac20723c */ /* 0x000fe20000001820 */
[----:B------:R-:W5:Y:S05]  /*1bd00*/  LDSM.16.M88.4 R172, [R208+0x2000] ;  /* 0x00200000d0ac783b */ /* 0x000f6a0000000200 */
[----:B------:R-:W4:Y:S02]  /*1bd10*/  LDSM.16.M88.4 R184, [R207+0x800] ;  /* 0x00080000cfb8783b */ /* 0x000f240000000200 */
[-C--:B---3--:R-:W-:Y:S08]  /*1bd20*/  HMMA.16816.F32 R4, R188, R192.reuse, R4 ;  /* 0x000000c0bc04723c */ /* 0x088ff00000001804 */
[C---:B-1----:R-:W-:Y:S08]  /*1bd30*/  HMMA.16816.F32 R8, R132.reuse, R192, R8 ;  /* 0x000000c08408723c */ /* 0x042ff00000001808 */
[-C--:B------:R-:W-:Y:S08]  /*1bd40*/  HMMA.16816.F32 R12, R132, R194.reuse, R12 ;  /* 0x000000c2840c723c */ /* 0x080ff0000000180c */
[C---:B------:R-:W-:Y:S01]  /*1bd50*/  HMMA.16816.F32 R16, R188.reuse, R194, R16 ;  /* 0x000000c2bc10723c */ /* 0x040fe20000001810 */
[----:B------:R-:W-:Y:S07]  /*1bd60*/  LDSM.16.M88.4 R192, [R200+0x9800] ;  /* 0x00980000c8c0783b */ /* 0x000fee0000000200 */
[-C--:B--2---:R-:W-:Y:S08]  /*1bd70*/  HMMA.16816.F32 R20, R188, R176.reuse, R20 ;  /* 0x000000b0bc14723c */ /* 0x084ff00000001814 */
[C---:B------:R-:W-:Y:S08]  /*1bd80*/  HMMA.16816.F32 R24, R132.reuse, R176, R24 ;  /* 0x000000b08418723c */ /* 0x040ff00000001818 */
[-C--:B------:R-:W-:Y:S01]  /*1bd90*/  HMMA.16816.F32 R28, R132, R178.reuse, R28 ;  /* 0x000000b2841c723c */ /* 0x080fe2000000181c */
[----:B------:R-:W-:Y:S07]  /*1bda0*/  LDSM.16.M88.4 R132, [R202+0x4000] ;  /* 0x00400000ca84783b */ /* 0x000fee0000000200 */
[----:B------:R-:W-:Y:S01]  /*1bdb0*/  HMMA.16816.F32 R32, R188, R178, R32 ;  /* 0x000000b2bc20723c */ /* 0x000fe20000001820 */
[----:B------:R-:W1:Y:S05]  /*1bdc0*/  LDSM.16.M88.4 R176, [R200+0x9000] ;  /* 0x00900000c8b0783b */ /* 0x000e6a0000000200 */
[----:B------:R-:W2:Y:S02]  /*1bdd0*/  LDSM.16.M88.4 R188, [R202+0x6000] ;  /* 0x00600000cabc783b */ /* 0x000ea40000000200 */
[-C--:B----4-:R-:W-:Y:S08]  /*1bde0*/  HMMA.16816.F32 R4, R180, R196.reuse, R4 ;  /* 0x000000c4b404723c */ /* 0x090ff00000001804 */
[C---:B-----5:R-:W-:Y:S08]  /*1bdf0*/  HMMA.16816.F32 R8, R172.reuse, R196, R8 ;  /* 0x000000c4ac08723c */ /* 0x060ff00000001808 */
        /* <DEDUP_REMOVED lines=8> */
[----:B------:R-:W4:Y:S05]  /*1be80*/  LDSM.16.M88.4 R180, [R204+0x6000] ;  /* 0x00600000ccb4783b */ /* 0x000f2a0000000200 */
[----:B------:R-:W-:Y:S02]  /*1be90*/  LDSM.16.M88.4 R184, [R210+0x4000] ;  /* 0x00400000d2b8783b */ /* 0x000fe40000000200 */
[-C--:B-1----:R-:W-:Y:S08]  /*1bea0*/  HMMA.16816.F32 R4, R132, R176.reuse, R4 ;  /* 0x000000b08404723c */ /* 0x082ff00000001804 */
[C---:B--2---:R-:W-:Y:S08]  /*1beb0*/  HMMA.16816.F32 R8, R188.reuse, R176, R8 ;  /* 0x000000b0bc08723c */ /* 0x044ff00000001808 */
[-C--:B------:R-:W-:Y:S08]  /*1bec0*/  HMMA.16816.F32 R12, R188, R178.reuse, R12 ;  /* 0x000000b2bc0c723c */ /* 0x080ff0000000180c */
[C---:B------:R-:W-:Y:S01]  /*1bed0*/  HMMA.16816.F32 R16, R132.reuse, R178, R16 ;  /* 0x000000b28410723c */ /* 0x040fe20000001810 */
[----:B------:R-:W1:Y:S07]  /*1bee0*/  LDSM.16.M88.4 R176, [R211+0x1800] ;  /* 0x00180000d3b0783b */ /* 0x000e6e0000000200 */
[-C--:B------:R-:W-:Y:S08]  /*1bef0*/  HMMA.16816.F32 R20, R132, R192.reuse, R20 ;  /* 0x000000c08414723c */ /* 0x080ff00000001814 */
[C---:B------:R-:W-:Y:S08]  /*1bf00*/  HMMA.16816.F32 R24, R188.reuse, R192, R24 ;  /* 0x000000c0bc18723c */ /* 0x040ff00000001818 */
[-C--:B------:R-:W-:Y:S01]  /*1bf10*/  HMMA.16816.F32 R28, R188, R194.reuse, R28 ;  /* 0x000000c2bc1c723c */ /* 0x080fe2000000181c */
[----:B------:R-:W2:Y:S07]  /*1bf20*/  LDSM.16.M88.4 R188, [R209+0x9000] ;  /* 0x00900000d1bc783b */ /* 0x000eae0000000200 */
[----:B------:R-:W-:Y:S01]  /*1bf30*/  HMMA.16816.F32 R32, R132, R194, R32 ;  /* 0x000000c28420723c */ /* 0x000fe20000001820 */
[----:B------:R-:W5:Y:S05]  /*1bf40*/  LDSM.16.M88.4 R132, [R210+0x6000] ;  /* 0x00600000d284783b */ /* 0x000f6a0000000200 */
[----:B------:R-:W2:Y:S02]  /*1bf50*/  LDSM.16.M88.4 R192, [R209+0x9800] ;  /* 0x00980000d1c0783b */ /* 0x000ea40000000200 */
[-C--:B---3--:R-:W-:Y:S08]  /*1bf60*/  HMMA.16816.F32 R4, R172, R196.reuse, R4 ;  /* 0x000000c4ac04723c */ /* 0x088ff00000001804 */
[C---:B----4-:R-:W-:Y:S08]  /*1bf70*/  HMMA.16816.F32 R8, R180.reuse, R196, R8 ;  /* 0x000000c4b408723c */ /* 0x050ff00000001808 */
[-C--:B------:R-:W-:Y:S08]  /*1bf80*/  HMMA.16816.F32 R12, R180, R198.reuse, R12 ;  /* 0x000000c6b40c723c */ /* 0x080ff0000000180c */
[C---:B------:R-:W-:Y:S01]  /*1bf90*/  HMMA.16816.F32 R16, R172.reuse, R198, R16 ;  /* 0x000000c6ac10723c */ /* 0x040fe20000001810 */
[----:B------:R-:W-:Y:S07]  /*1bfa0*/  LDSM.16.M88.4 R196, [R207+0x1800] ;  /* 0x00180000cfc4783b */ /* 0x000fee0000000200 */
[-C--:B-1----:R-:W-:Y:S08]  /*1bfb0*/  HMMA.16816.F32 R20, R172, R176.reuse, R20 ;  /* 0x000000b0ac14723c */ /* 0x082ff00000001814 */
[C---:B------:R-:W-:Y:S08]  /*1bfc0*/  HMMA.16816.F32 R24, R180.reuse, R176, R24 ;  /* 0x000000b0b418723c */ /* 0x040ff00000001818 */
[-C--:B------:R-:W-:Y:S01]  /*1bfd0*/  HMMA.16816.F32 R28, R180, R178.reuse, R28 ;  /* 0x000000b2b41c723c */ /* 0x080fe2000000181c */
[----:B------:R-:W-:Y:S07]  /*1bfe0*/  LDSM.16.M88.4 R180, [R208+0x6000] ;  /* 0x00600000d0b4783b */ /* 0x000fee0000000200 */
[----:B------:R-:W-:Y:S01]  /*1bff0*/  HMMA.16816.F32 R32, R172, R178, R32 ;  /* 0x000000b2ac20723c */ /* 0x000fe20000001820 */
[----:B------:R-:W-:Y:S05]  /*1c000*/  LDSM.16.M88.4 R172, [R208+0x4000] ;  /* 0x00400000d0ac783b */ /* 0x000fea0000000200 */
[----:B------:R-:W1:Y:S02]  /*1c010*/  LDSM.16.M88.4 R176, [R207+0x1000] ;  /* 0x00100000cfb0783b */ /* 0x000e640000000200 */
[-C--:B--2---:R-:W-:Y:S01]  /*1c020*/  HMMA.16816.F32 R4, R184, R188.reuse, R4 ;  /* 0x000000bcb804723c */ /* 0x084fe20000001804 */
[----:B------:R-:W-:Y:S04]  /*1c030*/  DEPBAR.LE SB0, 0x0 ;  /* 0x000080000000791a */ /* 0x000fe80000000000 */
[----:B------:R-:W-:Y:S03]  /*1c040*/  BAR.SYNC.DEFER_BLOCKING 0x0 ;  /* 0x0000000000007b1d */ /* 0x000fe60000010000 */
[C---:B-----5:R-:W-:Y:S08]  /*1c050*/  HMMA.16816.F32 R8, R132.reuse, R188, R8 ;  /* 0x000000bc8408723c */ /* 0x060ff00000001808 */
[-C--:B------:R-:W-:Y:S08]  /*1c060*/  HMMA.16816.F32 R12, R132, R190.reuse, R12 ;  /* 0x000000be840c723c */ /* 0x080ff0000000180c */
[C---:B------:R-:W-:Y:S08]  /*1c070*/  HMMA.16816.F32 R16, R184.reuse, R190, R16 ;  /* 0x000000beb810723c */ /* 0x040ff00000001810 */
[-C--:B------:R-:W-:Y:S08]  /*1c080*/  HMMA.16816.F32 R20, R184, R192.reuse, R20 ;  /* 0x000000c0b814723c */ /* 0x080ff00000001814 */
[C---:B------:R-:W-:Y:S08]  /*1c090*/  HMMA.16816.F32 R24, R132.reuse, R192, R24 ;  /* 0x000000c08418723c */ /* 0x040ff00000001818 */
[-C--:B------:R-:W-:Y:S08]  /*1c0a0*/  HMMA.16816.F32 R28, R132, R194.reuse, R28 ;  /* 0x000000c2841c723c */ /* 0x080ff0000000181c */
[----:B------:R-:W-:Y:S08]  /*1c0b0*/  HMMA.16816.F32 R32, R184, R194, R32 ;  /* 0x000000c2b820723c */ /* 0x000ff00000001820 */
[-C--:B-1----:R-:W-:Y:S08]  /*1c0c0*/  HMMA.16816.F32 R4, R172, R176.reuse, R4 ;  /* 0x000000b0ac04723c */ /* 0x082ff00000001804 */
[C---:B------:R-:W-:Y:S08]  /*1c0d0*/  HMMA.16816.F32 R8, R180.reuse, R176, R8 ;  /* 0x000000b0b408723c */ /* 0x040ff00000001808 */
[-C--:B------:R-:W-:Y:S08]  /*1c0e0*/  HMMA.16816.F32 R12, R180, R178.reuse, R12 ;  /* 0x000000b2b40c723c */ /* 0x080ff0000000180c */
[C---:B------:R-:W-:Y:S08]  /*1c0f0*/  HMMA.16816.F32 R16, R172.reuse, R178, R16 ;  /* 0x000000b2ac10723c */ /* 0x040ff00000001810 */
[-C--:B------:R-:W-:Y:S08]  /*1c100*/  HMMA.16816.F32 R20, R172, R196.reuse, R20 ;  /* 0x000000c4ac14723c */ /* 0x080ff00000001814 */
[C---:B------:R-:W-:Y:S07]  /*1c110*/  HMMA.16816.F32 R24, R180.reuse, R196, R24 ;  /* 0x000000c4b418723c */ /* 0x040fee0000001818 */
[----:B------:R-:W-:Y:S01]  /*1c120*/  IMAD.MOV.U32 R196, RZ, RZ, R252 ;  /* 0x000000ffffc47224 */ /* 0x000fe200078e00fc */
[-C--:B------:R-:W-:Y:S04]  /*1c130*/  HMMA.16816.F32 R28, R180, R198.reuse, R28 ;  /* 0x000000c6b41c723c */ /* 0x080fe8000000181c */
[----:B------:R-:W-:Y:S04]  /*1c140*/  IMAD.MOV.U32 R197, RZ, RZ, R249 ;  /* 0x000000ffffc57224 */ /* 0x000fe800078e00f9 */
[----:B------:R-:W-:Y:S01]  /*1c150*/  HMMA.16816.F32 R32, R172, R198, R32 ;  /* 0x000000c6ac20723c */ /* 0x000fe20000001820 */
[----:B------:R-:W-:-:S07]  /*1c160*/  @P2 BRA `(.L_x_1275) ;  /* 0xfffff43000002947 */ /* 0x000fce000383ffff */
.L_x_1274:
[----:B------:R-:W-:Y:S01]  /*1c170*/  LOP3.LUT R213, R213, 0xffffffbf, RZ, 0xc0, !PT ;  /* 0xffffffbfd5d57812 */ /* 0x000fe200078ec0ff */
[----:B------:R-:W2:Y:S01]  /*1c180*/  LDL.64 R180, [R1+0x80] ;  /* 0x0000800001b47983 */ /* 0x000ea20000100a00 */
[C---:B------:R-:W-:Y:S01]  /*1c190*/  IADD3 R218, P3, R196.reuse, UR37, RZ ;  /* 0x00000025c4da7c10 */ /* 0x040fe2000ff7e0ff */
[----:B------:R-:W-:Y:S01]  /*1c1a0*/  IMAD.U32 R3, RZ, RZ, UR41 ;  /* 0x00000029ff037e24 */ /* 0x000fe2000f8e00ff */
[----:B------:R-:W-:Y:S01]  /*1c1b0*/  @P1 LOP3.LUT R213, R213, 0x40, RZ, 0xfc, !PT ;  /* 0x00000040d5d51812 */ /* 0x000fe200078efcff */
[----:B------:R-:W-:Y:S01]  /*1c1c0*/  UIADD3 UR4, UR33, -0x4498517b, URZ ;  /* 0xbb67ae8521047890 */ /* 0x000fe2000fffe03f */
[----:B------:R-:W-:Y:S01]  /*1c1d0*/  IADD3.X R219, R197, UR36, RZ, P3, !PT ;  /* 0x00000024c5db7c10 */ /* 0x000fe20009ffe4ff */
[----:B------:R-:W3:Y:S01]  /*1c1e0*/  LDL.64 R188, [R1+0x88] ;  /* 0x0000880001bc7983 */ /* 0x000ee20000100a00 */
[----:B------:R-:W-:Y:S01]  /*1c1f0*/  LOP3.LUT R213, R213, 0xffffffdf, RZ, 0xc0, !PT ;  /* 0xffffffdfd5d57812 */ /* 0x000fe200078ec0ff */
[----:B------:R-:W4:Y:S01]  /*1c200*/  LDC.U8 R193, c[0x0][0x2d8] ;  /* 0x0000b600ffc17b82 */ /* 0x000f220000000000 */
[C---:B------:R-:W-:Y:S01]  /*1c210*/  IADD3 R198, P2, R196.reuse, UR34, RZ ;  /* 0x00000022c4c67c10 */ /* 0x040fe2000ff5e0ff */
[----:B------:R-:W-:Y:S01]  /*1c220*/  ULOP3.LUT UR5, UR41, UR33, URZ, 0x3c, !UPT ;  /* 0x0000002129057292 */ /* 0x000fe2000f8e3c3f */
[----:B------:R-:W-:Y:S01]  /*1c230*/  @P0 LOP3.LUT R213, R213, 0x20, RZ, 0xfc, !PT ;  /* 0x00000020d5d50812 */ /* 0x000fe200078efcff */
[----:B------:R-:W5:Y:S01]  /*1c240*/  LDL.64 R182, [R1+0x98] ;  /* 0x0000980001b67983 */ /* 0x000f620000100a00 */
[----:B------:R-:W-:Y:S02]  /*1c250*/  IADD3.X R199, R197, UR31, RZ, P2, !PT ;  /* 0x0000001fc5c77c10 */ /* 0x000fe400097fe4ff */
[----:B------:R-:W-:Y:S02]  /*1c260*/  IADD3 R216, P2, R196, UR39, RZ ;  /* 0x00000027c4d87c10 */ /* 0x000fe4000ff5e0ff */
[----:B-1----:R-:W-:Y:S01]  /*1c270*/  LOP3.LUT R173, R251, UR5, RZ, 0x3c, !PT ;  /* 0x00000005fbad7c12 */ /* 0x002fe2000f8e3cff */
[----:B------:R-:W4:Y:S01]  /*1c280*/  LDL.64 R176, [R1+0x90] ;  /* 0x0000900001b07983 */ /* 0x000f220000100a00 */
[----:B------:R-:W-:Y:S03]  /*1c290*/  IADD3.X R217, R197, UR38, RZ, P2, !PT ;  /* 0x00000026c5d97c10 */ /* 0x000fe600097fe4ff */
[----:B------:R-:W-:Y:S02]  /*1c2a0*/  IMAD.WIDE.U32 R178, R173, -0x326172a9, RZ ;  /* 0xcd9e8d57adb27825 */ /* 0x000fe400078e00ff */
[----:B------:R1:W4:Y:S04]  /*1c2b0*/  LDL.S16 R195, [R1+0x70] ;  /* 0x0000700001c37983 */ /* 0x0003280000100600 */
[----:B------:R1:W4:Y:S04]  /*1c2c0*/  LDL.S16 R194, [R1+0x6c] ;  /* 0x00006c0001c27983 */ /* 0x0003280000100600 */
[----:B------:R-:W1:Y:S08]  /*1c2d0*/  S2R R132, SR_TID.X ;  /* 0x0000000000847919 */ /* 0x000e700000002100 */
[----:B------:R1:W4:Y:S01]  /*1c2e0*/  LDL.S16 R221, [R1+0x78] ;  /* 0x0000780001dd7983 */ /* 0x0003220000100600 */
[--C-:B--2---:R-:W-:Y:S01]  /*1c2f0*/  LOP3.LUT R133, R181, UR4, R250.reuse, 0x96, !PT ;  /* 0x00000004b5857c12 */ /* 0x104fe2000f8e96fa */
[----:B-1----:R-:W-:Y:S04]  /*1c300*/  IMAD.SHL.U32 R132, R132, 0x2, RZ ;  /* 0x0000000284847824 */ /* 0x002fe800078e00ff */
[----:B------:R-:W-:Y:S01]  /*1c310*/  IMAD.WIDE.U32 R184, R133, -0x326172a9, RZ ;  /* 0xcd9e8d5785b87825 */ /* 0x000fe200078e00ff */
[----:B------:R-:W-:Y:S02]  /*1c320*/  LOP3.LUT R132, R132, 0x6, RZ, 0xc0, !PT ;  /* 0x0000000684847812 */ /* 0x000fe400078ec0ff */
[----:B---3--:R-:W-:Y:S03]  /*1c330*/  LOP3.LUT R175, R189, UR4, R250, 0x96, !PT ;  /* 0x00000004bdaf7c12 */ /* 0x008fe6000f8e96fa */
[----:B------:R-:W-:Y:S01]  /*1c340*/  IMAD R3, R3, 0x20, R132 ;  /* 0x0000002003037824 */ /* 0x000fe200078e0284 */
[----:B-----5:R-:W-:Y:S01]  /*1c350*/  LOP3.LUT R173, R179, UR14, R182, 0x96, !PT ;  /* 0x0000000eb3ad7c12 */ /* 0x020fe2000f8e96b6 */
[----:B------:R-:W-:Y:S02]  /*1c360*/  IMAD.WIDE.U32 R186, R175, -0x326172a9, RZ ;  /* 0xcd9e8d57afba7825 */ /* 0x000fe400078e00ff */
[----:B------:R1:W2:Y:S01]  /*1c370*/  I2F R132, R3 ;  /* 0x0000000300847306 */ /* 0x0002a20000201400 */
[C---:B------:R-:W-:Y:S02]  /*1c380*/  IADD3 R172, R3.reuse, 0x1, RZ ;  /* 0x0000000103ac7810 */ /* 0x040fe40007ffe0ff */
[C---:B------:R-:W-:Y:S02]  /*1c390*/  IADD3 R139, R3.reuse, 0x8, RZ ;  /* 0x00000008038b7810 */ /* 0x040fe40007ffe0ff */
[C---:B------:R-:W-:Y:S02]  /*1c3a0*/  IADD3 R134, R3.reuse, 0x11, RZ ;  /* 0x0000001103867810 */ /* 0x040fe40007ffe0ff */
[C---:B------:R-:W-:Y:S02]  /*1c3b0*/  IADD3 R174, R3.reuse, 0x18, RZ ;  /* 0x0000001803ae7810 */ /* 0x040fe40007ffe0ff */
[C---:B------:R-:W-:Y:S01]  /*1c3c0*/  IADD3 R138, R3.reuse, 0x9, RZ ;  /* 0x00000009038a7810 */ /* 0x040fe20007ffe0ff */
[----:B------:R-:W3:Y:S01]  /*1c3d0*/  I2F R172, R172 ;  /* 0x000000ac00ac7306 */ /* 0x000ee20000201400 */
[----:B------:R-:W-:Y:S02]  /*1c3e0*/  IADD3 R135, R3, 0x10, RZ ;  /* 0x0000001003877810 */ /* 0x000fe40007ffe0ff */
[----:B----4-:R-:W-:Y:S07]  /*1c3f0*/  LOP3.LUT R176, R179, UR14, R176, 0x96, !PT ;  /* 0x0000000eb3b07c12 */ /* 0x010fee000f8e96b0 */
[----:B------:R-:W4:Y:S01]  /*1c400*/  I2F R139, R139 ;  /* 0x0000008b008b7306 */ /* 0x000f220000201400 */
[----:B-1----:R-:W-:Y:S01]  /*1c410*/  IADD3 R3, R3, 0x19, RZ ;  /* 0x0000001903037810 */ /* 0x002fe20007ffe0ff */
[C---:B--2---:R-:W-:Y:S02]  /*1c420*/  FFMA.FTZ R4, R132.reuse, UR26, R4 ;  /* 0x0000001a84047c23 */ /* 0x044fe40008010004 */
[C---:B------:R-:W-:Y:S02]  /*1c430*/  FFMA.FTZ R6, R132.reuse, UR26, R6 ;  /* 0x0000001a84067c23 */ /* 0x040fe40008010006 */
[C---:B------:R-:W-:Y:S04]  /*1c440*/  FFMA.FTZ R8, R132.reuse, UR26, R8 ;  /* 0x0000001a84087c23 */ /* 0x040fe80008010008 */
[----:B------:R-:W1:Y:S01]  /*1c450*/  I2F R134, R134 ;  /* 0x0000008600867306 */ /* 0x000e620000201400 */
[----:B------:R-:W-:Y:S01]  /*1c460*/  FFMA.FTZ R10, R132, UR26, R10 ;  /* 0x0000001a840a7c23 */ /* 0x000fe2000801000a */
[----:B------:R-:W-:Y:S01]  /*1c470*/  FMNMX.FTZ R132, R4, R0, !PT ;  /* 0x0000000004847209 */ /* 0x000fe20007810000 */
[C---:B---3--:R-:W-:Y:S02]  /*1c480*/  FFMA.FTZ R5, R172.reuse, UR26, R5 ;  /* 0x0000001aac057c23 */ /* 0x048fe40008010005 */
[C---:B------:R-:W-:Y:S02]  /*1c490*/  FFMA.FTZ R7, R172.reuse, UR26, R7 ;  /* 0x0000001aac077c23 */ /* 0x040fe40008010007 */
[C---:B------:R-:W-:Y:S03]  /*1c4a0*/  FFMA.FTZ R9, R172.reuse, UR26, R9 ;  /* 0x0000001aac097c23 */ /* 0x040fe60008010009 */
[----:B------:R-:W2:Y:S01]  /*1c4b0*/  I2F R133, R174 ;  /* 0x000000ae00857306 */ /* 0x000ea20000201400 */
[----:B------:R-:W-:Y:S02]  /*1c4c0*/  FFMA.FTZ R11, R172, UR26, R11 ;  /* 0x0000001aac0b7c23 */ /* 0x000fe4000801000b */
[----:B------:R-:W-:Y:S04]  /*1c4d0*/  IMAD.WIDE.U32 R172, R173, -0x2daee0ad, RZ ;  /* 0xd2511f53adac7825 */ /* 0x000fe800078e00ff */
[C---:B----4-:R-:W-:Y:S02]  /*1c4e0*/  FFMA.FTZ R16, R139.reuse, UR26, R16 ;  /* 0x0000001a8b107c23 */ /* 0x050fe40008010010 */
[C---:B------:R-:W-:Y:S01]  /*1c4f0*/  FFMA.FTZ R18, R139.reuse, UR26, R18 ;  /* 0x0000001a8b127c23 */ /* 0x040fe20008010012 */
[----:B------:R-:W3:Y:S01]  /*1c500*/  I2F R138, R138 ;  /* 0x0000008a008a7306 */ /* 0x000ee20000201400 */
[C---:B------:R-:W-:Y:S02]  /*1c510*/  FFMA.FTZ R12, R139.reuse, UR26, R12 ;  /* 0x0000001a8b0c7c23 */ /* 0x040fe4000801000c */
[----:B------:R-:W-:Y:S02]  /*1c520*/  FFMA.FTZ R14, R139, UR26, R14 ;  /* 0x0000001a8b0e7c23 */ /* 0x000fe4000801000e */
[C---:B-1----:R-:W-:Y:S02]  /*1c530*/  FFMA.FTZ R25, R134.reuse, UR26, R25 ;  /* 0x0000001a86197c23 */ /* 0x042fe40008010019 */
[C---:B------:R-:W-:Y:S02]  /*1c540*/  FFMA.FTZ R27, R134.reuse, UR26, R27 ;  /* 0x0000001a861b7c23 */ /* 0x040fe4000801001b */
[C---:B------:R-:W-:Y:S01]  /*1c550*/  FFMA.FTZ R21, R134.reuse, UR26, R21 ;  /* 0x0000001a86157c23 */ /* 0x040fe20008010015 */
[----:B------:R-:W1:Y:S01]  /*1c560*/  I2F R135, R135 ;  /* 0x0000008700877306 */ /* 0x000e620000201400 */
[----:B------:R-:W-:Y:S01]  /*1c570*/  FFMA.FTZ R23, R134, UR26, R23 ;  /* 0x0000001a86177c23 */ /* 0x000fe20008010017 */
[----:B------:R-:W-:Y:S02]  /*1c580*/  FMNMX.FTZ R134, R5, R132, !PT ;  /* 0x0000008405867209 */ /* 0x000fe40007810000 */
[----:B------:R-:W-:Y:S01]  /*1c590*/  FMNMX.FTZ R132, R8, R136, !PT ;  /* 0x0000008808847209 */ /* 0x000fe20007810000 */
[C---:B--2---:R-:W-:Y:S01]  /*1c5a0*/  FFMA.FTZ R32, R133.reuse, UR26, R32 ;  /* 0x0000001a85207c23 */ /* 0x044fe20008010020 */
[----:B------:R-:W-:Y:S01]  /*1c5b0*/  FMNMX.FTZ R134, R16, R134, !PT ;  /* 0x0000008610867209 */ /* 0x000fe20007810000 */
[----:B------:R-:W-:Y:S01]  /*1c5c0*/  FFMA.FTZ R34, R133, UR26, R34 ;  /* 0x0000001a85227c23 */ /* 0x000fe20008010022 */
[----:B------:R-:W-:Y:S01]  /*1c5d0*/  FMNMX.FTZ R132, R9, R132, !PT ;  /* 0x0000008409847209 */ /* 0x000fe20007810000 */
[----:B------:R-:W-:Y:S01]  /*1c5e0*/  FFMA.FTZ R28, R133, UR26, R28 ;  /* 0x0000001a851c7c23 */ /* 0x000fe2000801001c */
[--C-:B------:R-:W-:Y:S01]  /*1c5f0*/  LOP3.LUT R174, R185, UR13, R178.reuse, 0x96, !PT ;  /* 0x0000000db9ae7c12 */ /* 0x100fe2000f8e96b2 */
[----:B------:R-:W2:Y:S01]  /*1c600*/  I2F R3, R3 ;  /* 0x0000000300037306 */ /* 0x000ea20000201400 */
[----:B------:R-:W-:Y:S01]  /*1c610*/  LOP3.LUT R178, R187, UR13, R178, 0x96, !PT ;  /* 0x0000000dbbb27c12 */ /* 0x000fe2000f8e96b2 */
[----:B------:R-:W-:Y:S01]  /*1c620*/  FFMA.FTZ R30, R133, UR26, R30 ;  /* 0x0000001a851e7c23 */ /* 0x000fe2000801001e */
[----:B------:R-:W-:Y:S01]  /*1c630*/  FMNMX.FTZ R133, R6, R2, !PT ;  /* 0x0000000206857209 */ /* 0x000fe20007810000 */
[----:B---3--:R-:W-:Y:S02]  /*1c640*/  FFMA.FTZ R17, R138, UR26, R17 ;  /* 0x0000001a8a117c23 */ /* 0x008fe40008010011 */
[----:B------:R-:W-:Y:S01]  /*1c650*/  IMAD.WIDE.U32 R182, R174, -0x2daee0ad, RZ ;  /* 0xd2511f53aeb67825 */ /* 0x000fe200078e00ff */
[----:B------:R-:W-:Y:S03]  /*1c660*/  FMNMX.FTZ R133, R7, R133, !PT ;  /* 0x0000008507857209 */ /* 0x000fe60007810000 */
[C---:B------:R-:W-:Y:S01]  /*1c670*/  FFMA.FTZ R19, R138.reuse, UR26, R19 ;  /* 0x0000001a8a137c23 */ /* 0x040fe20008010013 */
[----:B------:R-:W-:Y:S01]  /*1c680*/  LOP3.LUT R172, R183, UR10, R172, 0x96, !PT ;  /* 0x0000000ab7ac7c12 */ /* 0x000fe2000f8e96ac */
[C---:B------:R-:W-:Y:S02]  /*1c690*/  FFMA.FTZ R13, R138.reuse, UR26, R13 ;  /* 0x0000001a8a0d7c23 */ /* 0x040fe4000801000d */
[C---:B-1----:R-:W-:Y:S02]  /*1c6a0*/  FFMA.FTZ R20, R135.reuse, UR26, R20 ;  /* 0x0000001a87147c23 */ /* 0x042fe40008010014 */
[----:B------:R-:W-:Y:S01]  /*1c6b0*/  FFMA.FTZ R15, R138, UR26, R15 ;  /* 0x0000001a8a0f7c23 */ /* 0x000fe2000801000f */
[----:B------:R-:W-:Y:S01]  /*1c6c0*/  FMNMX.FTZ R138, R18, R133, !PT ;  /* 0x00000085128a7209 */ /* 0x000fe20007810000 */
[----:B------:R-:W-:Y:S01]  /*1c6d0*/  FFMA.FTZ R26, R135, UR26, R26 ;  /* 0x0000001a871a7c23 */ /* 0x000fe2000801001a */
[----:B------:R-:W-:Y:S01]  /*1c6e0*/  FMNMX.FTZ R133, R17, R134, !PT ;  /* 0x0000008611857209 */ /* 0x000fe20007810000 */
[----:B------:R-:W-:Y:S01]  /*1c6f0*/  IMAD.WIDE.U32 R190, R178, -0x2daee0ad, RZ ;  /* 0xd2511f53b2be7825 */ /* 0x000fe200078e00ff */
[----:B------:R-:W-:Y:S02]  /*1c700*/  FMNMX.FTZ R138, R19, R138, !PT ;  /* 0x0000008a138a7209 */ /* 0x000fe40007810000 */
[----:B------:R-:W-:Y:S01]  /*1c710*/  FMNMX.FTZ R133, R20, R133, !PT ;  /* 0x0000008514857209 */ /* 0x000fe20007810000 */
[----:B--2---:R-:W-:Y:S01]  /*1c720*/  FFMA.FTZ R33, R3, UR26, R33 ;  /* 0x0000001a03217c23 */ /* 0x004fe20008010021 */
[----:B------:R-:W-:Y:S01]  /*1c730*/  LOP3.LUT R134, R173, UR12, R180, 0x96, !PT ;  /* 0x0000000cad867c12 */ /* 0x000fe2000f8e96b4 */
[----:B------:R-:W-:Y:S01]  /*1c740*/  FFMA.FTZ R35, R3, UR26, R35 ;  /* 0x0000001a03237c23 */ /* 0x000fe20008010023 */
[----:B------:R-:W-:Y:S01]  /*1c750*/  FMNMX.FTZ R139, R21, R133, !PT ;  /* 0x00000085158b7209 */ /* 0x000fe20007810000 */
[C---:B------:R-:W-:Y:S02]  /*1c760*/  FFMA.FTZ R29, R3.reuse, UR26, R29 ;  /* 0x0000001a031d7c23 */ /* 0x040fe4000801001d */
[----:B------:R-:W-:Y:S01]  /*1c770*/  FFMA.FTZ R31, R3, UR26, R31 ;  /* 0x0000001a031f7c23 */ /* 0x000fe2000801001f */
[----:B------:R-:W-:Y:S01]  /*1c780*/  FMNMX.FTZ R3, R12, R132, !PT ;  /* 0x000000840c037209 */ /* 0x000fe20007810000 */
[C---:B------:R-:W-:Y:S01]  /*1c790*/  FFMA.FTZ R24, R135.reuse, UR26, R24 ;  /* 0x0000001a87187c23 */ /* 0x040fe20008010018 */
[----:B------:R-:W-:Y:S01]  /*1c7a0*/  FMNMX.FTZ R139, R32, R139, !PT ;  /* 0x0000008b208b7209 */ /* 0x000fe20007810000 */
[----:B------:R-:W-:Y:S01]  /*1c7b0*/  FFMA.FTZ R22, R135, UR26, R22 ;  /* 0x0000001a87167c23 */ /* 0x000fe20008010016 */
[----:B------:R-:W-:Y:S01]  /*1c7c0*/  FMNMX.FTZ R3, R13, R3, !PT ;  /* 0x000000030d037209 */ /* 0x000fe20007810000 */
[----:B------:R-:W-:Y:S01]  /*1c7d0*/  IMAD.WIDE.U32 R180, R176, -0x2daee0ad, RZ ;  /* 0xd2511f53b0b47825 */ /* 0x000fe200078e00ff */
[----:B------:R-:W-:Y:S02]  /*1c7e0*/  FMNMX.FTZ R139, R33, R139, !PT ;  /* 0x0000008b218b7209 */ /* 0x000fe40007810000 */
[----:B------:R-:W-:Y:S01]  /*1c7f0*/  FMNMX.FTZ R3, R24, R3, !PT ;  /* 0x0000000318037209 */ /* 0x000fe20007810000 */
[----:B------:R-:W-:Y:S01]  /*1c800*/  IMAD.WIDE.U32 R134, R134, -0x326172a9, RZ ;  /* 0xcd9e8d5786867825 */ /* 0x000fe200078e00ff */
        /* <DEDUP_REMOVED lines=24> */
[----:B------:R-:W-:Y:S01]  /*1c990*/  LOP3.LUT R173, R189, UR9, R134, 0x96, !PT ;  /* 0x00000009bdad7c12 */ /* 0x000fe2000f8e9686 */
[----:B------:R-:W3:Y:S01]  /*1c9a0*/  SHFL.BFLY PT, R175, R138, 0x2, 0x1f ;  /* 0x0c401f008aaf7f89 */ /* 0x000ee200000e0000 */
[----:B------:R-:W-:Y:S02]  /*1c9b0*/  FMNMX.FTZ R134, R31, R135, !PT ;  /* 0x000000871f867209 */ /* 0x000fe40007810000 */
[----:B-1----:R-:W-:Y:S01]  /*1c9c0*/  FMNMX.FTZ R135, R139, R177, !PT ;  /* 0x000000b18b877209 */ /* 0x002fe20007810000 */
[----:B------:R-:W-:Y:S01]  /*1c9d0*/  IMAD.WIDE.U32 R186, R173, -0x2daee0ad, RZ ;  /* 0xd2511f53adba7825 */ /* 0x000fe200078e00ff */
[----:B------:R-:W-:Y:S02]  /*1c9e0*/  LOP3.LUT R174, R185, UR9, R180, 0x96, !PT ;  /* 0x00000009b9ae7c12 */ /* 0x000fe4000f8e96b4 */
[----:B--2---:R-:W-:Y:S01]  /*1c9f0*/  FMNMX.FTZ R3, R3, R178, !PT ;  /* 0x000000b203037209 */ /* 0x004fe20007810000 */
[----:B------:R-:W1:Y:S01]  /*1ca00*/  SHFL.BFLY PT, R139, R135, 0x1, 0x1f ;  /* 0x0c201f00878b7f89 */ /* 0x000e6200000e0000 */
[----:B------:R-:W-:Y:S01]  /*1ca10*/  LOP3.LUT R176, R133, UR8, R182, 0x96, !PT ;  /* 0x0000000885b07c12 */ /* 0x000fe2000f8e96b6 */
[----:B------:R-:W-:Y:S01]  /*1ca20*/  IMAD.WIDE.U32 R232, R174, -0x2daee0ad, RZ ;  /* 0xd2511f53aee87825 */ /* 0x000fe200078e00ff */
[----:B------:R-:W-:Y:S03]  /*1ca30*/  LOP3.LUT R178, R187, UR6, R132, 0x96, !PT ;  /* 0x00000006bbb27c12 */ /* 0x000fe6000f8e9684 */
[----:B------:R-:W-:Y:S02]  /*1ca40*/  IMAD.WIDE.U32 R172, R172, -0x2daee0ad, RZ ;  /* 0xd2511f53acac7825 */ /* 0x000fe400078e00ff */
[----:B------:R-:W2:Y:S02]  /*1ca50*/  SHFL.BFLY PT, R174, R3, 0x1, 0x1f ;  /* 0x0c201f0003ae7f89 */ /* 0x000ea400000e0000 */
[----:B------:R-:W-:Y:S01]  /*1ca60*/  IMAD.WIDE.U32 R178, R178, -0x326172a9, RZ ;  /* 0xcd9e8d57b2b27825 */ /* 0x000fe200078e00ff */
[----:B------:R-:W-:Y:S02]  /*1ca70*/  LOP3.LUT R132, R173, UR8, R190, 0x96, !PT ;  /* 0x00000008ad847c12 */ /* 0x000fe4000f8e96be */
[----:B------:R-:W-:Y:S01]  /*1ca80*/  LOP3.LUT R180, R233, UR6, R172, 0x96, !PT ;  /* 0x00000006e9b47c12 */ /* 0x000fe2000f8e96ac */
[----:B------:R-:W-:Y:S01]  /*1ca90*/  IMAD.WIDE.U32 R176, R176, -0x326172a9, RZ ;  /* 0xcd9e8d57b0b07825 */ /* 0x000fe200078e00ff */
[----:B---3--:R-:W-:Y:S01]  /*1caa0*/  FMNMX.FTZ R138, R138, R175, !PT ;  /* 0x000000af8a8a7209 */ /* 0x008fe20007810000 */
[----:B------:R-:W3:Y:S02]  /*1cab0*/  SHFL.BFLY PT, R182, R134, 0x2, 0x1f ;  /* 0x0c401f0086b67f89 */ /* 0x000ee400000e0000 */
[----:B------:R-:W-:Y:S01]  /*1cac0*/  IMAD.WIDE.U32 R180, R180, -0x326172a9, RZ ;  /* 0xcd9e8d57b4b47825 */ /* 0x000fe200078e00ff */
[----:B------:R-:W-:Y:S02]  /*1cad0*/  LOP3.LUT R173, R179, UR15, R176, 0x96, !PT ;  /* 0x0000000fb3ad7c12 */ /* 0x000fe4000f8e96b0 */
[----:B------:R-:W-:Y:S01]  /*1cae0*/  LOP3.LUT R188, R177, UR7, R188, 0x96, !PT ;  /* 0x00000007b1bc7c12 */ /* 0x000fe2000f8e96bc */
[----:B------:R-:W-:Y:S01]  /*1caf0*/  IMAD.WIDE.U32 R190, R132, -0x326172a9, RZ ;  /* 0xcd9e8d5784be7825 */ /* 0x000fe200078e00ff */
[----:B------:R-:W-:Y:S02]  /*1cb00*/  LOP3.LUT R133, R173, 0xff, RZ, 0xc0, !PT ;  /* 0x000000ffad857812 */ /* 0x000fe400078ec0ff */
[----:B-1----:R-:W-:Y:S01]  /*1cb10*/  FMNMX.FTZ R135, R135, R139, !PT ;  /* 0x0000008b87877209 */ /* 0x002fe20007810000 */
[----:B------:R-:W1:Y:S01]  /*1cb20*/  SHFL.BFLY PT, R172, R138, 0x1, 0x1f ;  /* 0x0c201f008aac7f89 */ /* 0x000e6200000e0000 */
[----:B------:R-:W-:Y:S02]  /*1cb30*/  ISETP.GE.U32.AND P0, PT, R193, R133, PT ;  /* 0x00000085c100720c */ /* 0x000fe40003f06070 */
[C---:B------:R-:W-:Y:S01]  /*1cb40*/  FSETP.NEU.FTZ.AND P3, PT, R135.reuse, -INF , PT ;  /* 0xff8000008700780b */ /* 0x040fe20003f7d000 */
[----:B------:R-:W-:Y:S01]  /*1cb50*/  FADD.FTZ R0, -R135, R0 ;  /* 0x0000000087007221 */ /* 0x000fe20000010100 */
[----:B------:R-:W-:Y:S02]  /*1cb60*/  LOP3.LUT R175, R181, UR15, R190, 0x96, !PT ;  /* 0x0000000fb5af7c12 */ /* 0x000fe4000f8e96be */
[----:B--2---:R-:W-:Y:S01]  /*1cb70*/  FMNMX.FTZ R133, R3, R174, !PT ;  /* 0x000000ae03857209 */ /* 0x004fe20007810000 */
[----:B------:R-:W-:Y:S01]  /*1cb80*/  FMUL.FTZ R3, R135, c[0x0][0x23c] ;  /* 0x00008f0087037a20 */ /* 0x000fe20000410000 */
[----:B------:R-:W-:Y:S01]  /*1cb90*/  SHF.R.U32.HI R139, RZ, 0x18, R175 ;  /* 0x00000018ff8b7819 */ /* 0x000fe200000116af */
[----:B------:R-:W-:Y:S01]  /*1cba0*/  FMUL.FTZ R0, R0, c[0x0][0x23c] ;  /* 0x00008f0000007a20 */ /* 0x000fe20000410000 */
[----:B------:R-:W-:Y:S02]  /*1cbb0*/  LOP3.LUT R233, R191, UR7, R184, 0x96, !PT ;  /* 0x00000007bfe97c12 */ /* 0x000fe4000f8e96b8 */
[----:B------:R-:W-:Y:S02]  /*1cbc0*/  FSEL R3, R3, RZ, P3 ;  /* 0x000000ff03037208 */ /* 0x000fe40001800000 */
[----:B---3--:R-:W-:Y:S02]  /*1cbd0*/  FMNMX.FTZ R132, R134, R182, !PT ;  /* 0x000000b686847209 */ /* 0x008fe40007810000 */
[----:B------:R-:W-:Y:S01]  /*1cbe0*/  LOP3.LUT R134, R175, 0xff, RZ, 0xc0, !PT ;  /* 0x000000ffaf867812 */ /* 0x000fe200078ec0ff */
[--C-:B------:R-:W-:Y:S01]  /*1cbf0*/  FFMA.FTZ R177, R4, c[0x0][0x23c], -R3.reuse ;  /* 0x00008f0004b17a23 */ /* 0x100fe20000010803 */
[----:B------:R-:W-:Y:S01]  /*1cc00*/  ISETP.GE.U32.AND P3, PT, R193, R139, PT ;  /* 0x0000008bc100720c */ /* 0x000fe20003f66070 */
[--C-:B------:R-:W-:Y:S01]  /*1cc10*/  FFMA.FTZ R5, R5, c[0x0][0x23c], -R3.reuse ;  /* 0x00008f0005057a23 */ /* 0x100fe20000010803 */
[----:B------:R-:W-:Y:S01]  /*1cc20*/  ISETP.GE.U32.AND P6, PT, R193, R134, PT ;  /* 0x00000086c100720c */ /* 0x000fe20003fc6070 */
[--C-:B------:R-:W-:Y:S01]  /*1cc30*/  FFMA.FTZ R238, R32, c[0x0][0x23c], -R3.reuse ;  /* 0x00008f0020ee7a23 */ /* 0x100fe20000010803 */
[----:B------:R-:W-:Y:S01]  /*1cc40*/  LOP3.LUT R182, R179, UR15, R176, 0x96, !PT ;  /* 0x0000000fb3b67c12 */ /* 0x000fe2000f8e96b0 */
[----:B------:R-:W-:Y:S01]  /*1cc50*/  MUFU.EX2 R177, R177 ;  /* 0x000000b100b17308 */ /* 0x000fe20000000800 */
[----:B-1----:R-:W-:Y:S01]  /*1cc60*/  FMNMX.FTZ R134, R138, R172, !PT ;  /* 0x000000ac8a867209 */ /* 0x002fe20007810000 */
[--C-:B------:R-:W-:Y:S01]  /*1cc70*/  FFMA.FTZ R240, R33, c[0x0][0x23c], -R3.reuse ;  /* 0x00008f0021f07a23 */ /* 0x100fe20000010803 */
[----:B------:R-:W-:Y:S01]  /*1cc80*/  LOP3.LUT R138, R173, 0xffff, RZ, 0xc0, !PT ;  /* 0x0000ffffad8a7812 */ /* 0x000fe200078ec0ff */
[--C-:B------:R-:W-:Y:S01]  /*1cc90*/  FFMA.FTZ R227, R20, c[0x0][0x23c], -R3.reuse ;  /* 0x00008f0014e37a23 */ /* 0x100fe20000010803 */
[----:B------:R-:W-:Y:S01]  /*1cca0*/  FSETP.NEU.FTZ.AND P2, PT, R134, -INF , PT ;  /* 0xff8000008600780b */ /* 0x000fe20003f5d000 */
[----:B------:R-:W-:Y:S01]  /*1ccb0*/  FFMA.FTZ R228, R21, c[0x0][0x23c], -R3 ;  /* 0x00008f0015e47a23 */ /* 0x000fe20000010803 */
[----:B------:R-:W-:Y:S01]  /*1ccc0*/  SHF.R.U32.HI R138, RZ, 0x8, R138 ;  /* 0x00000008ff8a7819 */ /* 0x000fe2000001168a */
[----:B------:R-:W-:Y:S01]  /*1ccd0*/  FMUL.FTZ R139, R133, c[0x0][0x23c] ;  /* 0x00008f00858b7a20 */ /* 0x000fe20000410000 */
[----:B------:R-:W-:Y:S01]  /*1cce0*/  SHF.R.U32.HI R192, RZ, 0x18, R173 ;  /* 0x00000018ffc07819 */ /* 0x000fe200000116ad */
[----:B------:R-:W1:Y:S01]  /*1ccf0*/  MUFU.EX2 R189, R5 ;  /* 0x0000000500bd7308 */ /* 0x000e620000000800 */
[----:B------:R-:W-:Y:S01]  /*1cd00*/  LOP3.LUT R138, R138, 0xffff, RZ, 0xc0, !PT ;  /* 0x0000ffff8a8a7812 */ /* 0x000fe200078ec0ff */
[----:B------:R-:W-:Y:S01]  /*1cd10*/  FMUL.FTZ R172, R134, c[0x0][0x23c] ;  /* 0x00008f0086ac7a20 */ /* 0x000fe20000410000 */
[C---:B------:R-:W-:Y:S01]  /*1cd20*/  ISETP.GE.U32.AND P1, PT, R193.reuse, R192, PT ;  /* 0x000000c0c100720c */ /* 0x040fe20003f26070 */
[--C-:B------:R-:W-:Y:S01]  /*1cd30*/  FFMA.FTZ R214, R16, c[0x0][0x23c], -R3.reuse ;  /* 0x00008f0010d67a23 */ /* 0x100fe20000010803 */
[----:B------:R-:W-:Y:S01]  /*1cd40*/  ISETP.GE.U32.AND P5, PT, R193, R138, PT ;  /* 0x0000008ac100720c */ /* 0x000fe20003fa6070 */
[----:B------:R-:W-:Y:S01]  /*1cd50*/  FFMA.FTZ R215, R17, c[0x0][0x23c], -R3 ;  /* 0x00008f0011d77a23 */ /* 0x000fe20000010803 */
[----:B------:R-:W-:Y:S01]  /*1cd60*/  FSEL R172, R172, RZ, P2 ;  /* 0x000000ffacac7208 */ /* 0x000fe20001000000 */
[----:B------:R-:W2:Y:S01]  /*1cd70*/  SHFL.BFLY PT, R138, R132, 0x1, 0x1f ;  /* 0x0c201f00848a7f89 */ /* 0x000ea200000e0000 */
[----:B------:R-:W-:Y:S03]  /*1cd80*/  FSETP.NEU.FTZ.AND P2, PT, R133, -INF , PT ;  /* 0xff8000008500780b */ /* 0x000fe60003f5d000 */
[--C-:B------:R-:W-:Y:S01]  /*1cd90*/  FFMA.FTZ R184, R6, c[0x0][0x23c], -R172.reuse ;  /* 0x00008f0006b87a23 */ /* 0x100fe200000108ac */
[----:B------:R-:W-:Y:S01]  /*1cda0*/  FSEL R4, R139, RZ, P2 ;  /* 0x000000ff8b047208 */ /* 0x000fe20001000000 */
[--C-:B------:R-:W-:Y:S02]  /*1cdb0*/  FFMA.FTZ R7, R7, c[0x0][0x23c], -R172.reuse ;  /* 0x00008f0007077a23 */ /* 0x100fe400000108ac */
[----:B------:R-:W-:Y:S02]  /*1cdc0*/  FFMA.FTZ R220, R18, c[0x0][0x23c], -R172 ;  /* 0x00008f0012dc7a23 */ /* 0x000fe400000108ac */
[--C-:B------:R-:W-:Y:S01]  /*1cdd0*/  FFMA.FTZ R234, R25, c[0x0][0x23c], -R4.reuse ;  /* 0x00008f0019ea7a23 */ /* 0x100fe20000010804 */
[----:B------:R-:W-:Y:S01]  /*1cde0*/  MUFU.EX2 R184, R184 ;  /* 0x000000b800b87308 */ /* 0x000fe20000000800 */
[--C-:B------:R-:W-:Y:S02]  /*1cdf0*/  FFMA.FTZ R191, R8, c[0x0][0x23c], -R4.reuse ;  /* 0x00008f0008bf7a23 */ /* 0x100fe40000010804 */
[--C-:B------:R-:W-:Y:S01]  /*1ce00*/  FFMA.FTZ R226, R12, c[0x0][0x23c], -R4.reuse ;  /* 0x00008f000ce27a23 */ /* 0x100fe20000010804 */
[----:B-1----:R-:W-:Y:S01]  /*1ce10*/  F2FP.PACK_AB R139, R189, R177 ;  /* 0x000000b1bd8b723e */ /* 0x002fe200000000ff */
[----:B------:R-:W-:Y:S01]  /*1ce20*/  FFMA.FTZ R225, R13, c[0x0][0x23c], -R4 ;  /* 0x00008f000de17a23 */ /* 0x000fe20000010804 */
[----:B------:R-:W-:Y:S01]  /*1ce30*/  SHF.R.U32.HI R5, RZ, 0x10, R173 ;  /* 0x00000010ff057819 */ /* 0x000fe200000116ad */
[--C-:B------:R-:W-:Y:S02]  /*1ce40*/  FFMA.FTZ R222, R19, c[0x0][0x23c], -R172.reuse ;  /* 0x00008f0013de7a23 */ /* 0x100fe400000108ac */
[----:B------:R-:W-:Y:S01]  /*1ce50*/  @!P0 HADD2 R195, -R139.H0_H0, -RZ.H0_H0 ;  /* 0xa00000ff8bc38230 */ /* 0x000fe20000000900 */
[----:B------:R-:W-:Y:S01]  /*1ce60*/  LOP3.LUT R5, R5, 0xff, RZ, 0xc0, !PT ;  /* 0x000000ff05057812 */ /* 0x000fe200078ec0ff */
[----:B------:R-:W1:Y:S01]  /*1ce70*/  MUFU.EX2 R187, R7 ;  /* 0x0000000700bb7308 */ /* 0x000e620000000800 */
[----:B--2---:R-:W-:Y:S01]  /*1ce80*/  FMNMX.FTZ R132, R132, R138, !PT ;  /* 0x0000008a84847209 */ /* 0x004fe20007810000 */
[----:B------:R-:W-:Y:S01]  /*1ce90*/  FFMA.FTZ R229, R22, c[0x0][0x23c], -R172 ;  /* 0x00008f0016e57a23 */ /* 0x000fe200000108ac */
[----:B------:R-:W-:Y:S01]  /*1cea0*/  PRMT R138, R139, 0x7632, R138 ;  /* 0x000076328b8a7816 */ /* 0x000fe2000000008a */
[----:B------:R2:W-:Y:S01]  /*1ceb0*/  @!P0 STL.S16 [R1+0x70], R195 ;  /* 0x000070c301008387 */ /* 0x0005e20000100600 */
[C---:B------:R-:W-:Y:S01]  /*1cec0*/  FSETP.NEU.FTZ.AND P2, PT, R132.reuse, -INF , PT ;  /* 0xff8000008400780b */ /* 0x040fe20003f5d000 */
[----:B------:R-:W-:Y:S01]  /*1ced0*/  FMUL.FTZ R3, R132, c[0x0][0x23c] ;  /* 0x00008f0084037a20 */ /* 0x000fe20000410000 */
[----:B------:R-:W-:Y:S01]  /*1cee0*/  PRMT R16, R195, 0x7610, R16 ;  /* 0x00007610c3107816 */ /* 0x000fe20000000010 */
[----:B------:R-:W-:Y:S01]  /*1cef0*/  @!P5 HADD2 R194, -R138.H0_H0, -RZ.H0_H0 ;  /* 0xa00000ff8ac2d230 */ /* 0x000fe20000000900 */
[----:B------:R-:W-:Y:S01]  /*1cf00*/  PRMT R174, R139, 0x5410, R138 ;  /* 0x000054108bae7816 */ /* 0x000fe2000000008a */
[--C-:B------:R-:W-:Y:S01]  /*1cf10*/  FFMA.FTZ R230, R23, c[0x0][0x23c], -R172.reuse ;  /* 0x00008f0017e67a23 */ /* 0x100fe200000108ac */
[----:B------:R-:W-:Y:S01]  /*1cf20*/  FSEL R3, R3, RZ, P2 ;  /* 0x000000ff03037208 */ /* 0x000fe20001000000 */
[----:B------:R-:W-:Y:S01]  /*1cf30*/  FFMA.FTZ R248, R34, c[0x0][0x23c], -R172 ;  /* 0x00008f0022f87a23 */ /* 0x000fe200000108ac */
[----:B------:R-:W-:Y:S01]  /*1cf40*/  ISETP.GE.U32.AND P2, PT, R193, R5, PT ;  /* 0x00000005c100720c */ /* 0x000fe20003f46070 */
[----:B------:R3:W-:Y:S01]  /*1cf50*/  @!P5 STL.S16 [R1+0x6c], R194 ;  /* 0x00006cc20100d387 */ /* 0x0007e20000100600 */
[----:B------:R-:W-:Y:S01]  /*1cf60*/  SHF.R.U32.HI R5, RZ, 0x10, R175 ;  /* 0x00000010ff057819 */ /* 0x000fe200000116af */
[--C-:B------:R-:W-:Y:S01]  /*1cf70*/  FFMA.FTZ R236, R26, c[0x0][0x23c], -R3.reuse ;  /* 0x00008f001aec7a23 */ /* 0x100fe20000010803 */
[----:B------:R-:W-:Y:S01]  /*1cf80*/  LOP3.LUT R175, R175, 0xffff, RZ, 0xc0, !PT ;  /* 0x0000ffffafaf7812 */ /* 0x000fe200078ec0ff */
[--C-:B------:R-:W-:Y:S01]  /*1cf90*/  FFMA.FTZ R237, R27, c[0x0][0x23c], -R3.reuse ;  /* 0x00008f001bed7a23 */ /* 0x100fe20000010803 */
[----:B------:R-:W-:Y:S01]  /*1cfa0*/  PRMT R6, R194, 0x7610, R6 ;  /* 0x00007610c2067816 */ /* 0x000fe20000000006 */
[--C-:B------:R-:W-:Y:S01]  /*1cfb0*/  FFMA.FTZ R10, R10, c[0x0][0x23c], -R3.reuse ;  /* 0x00008f000a0a7a23 */ /* 0x100fe20000010803 */
[----:B------:R-:W-:Y:S01]  /*1cfc0*/  LOP3.LUT R5, R5, 0xff, RZ, 0xc0, !PT ;  /* 0x000000ff05057812 */ /* 0x000fe200078ec0ff */
[--C-:B------:R-:W-:Y:S01]  /*1cfd0*/  FFMA.FTZ R224, R14, c[0x0][0x23c], -R3.reuse ;  /* 0x00008f000ee07a23 */ /* 0x100fe20000010803 */
[----:B------:R-:W-:Y:S01]  /*1cfe0*/  @!P5 PRMT R138, R6, 0x5410, RZ ;  /* 0x00005410068ad816 */ /* 0x000fe200000000ff */
[--C-:B------:R-:W-:Y:S01]  /*1cff0*/  FFMA.FTZ R223, R15, c[0x0][0x23c], -R3.reuse ;  /* 0x00008f000fdf7a23 */ /* 0x100fe20000010803 */
[----:B-1----:R-:W-:Y:S01]  /*1d000*/  F2FP.PACK_AB R173, R187, R184 ;  /* 0x000000b8bbad723e */ /* 0x002fe200000000ff */
[--C-:B------:R-:W-:Y:S01]  /*1d010*/  FFMA.FTZ R242, R30, c[0x0][0x23c], -R3.reuse ;  /* 0x00008f001ef27a23 */ /* 0x100fe20000010803 */
[----:B------:R-:W-:Y:S01]  /*1d020*/  ISETP.GE.U32.AND P4, PT, R193, R5, PT ;  /* 0x00000005c100720c */ /* 0x000fe20003f86070 */
[--C-:B------:R-:W-:Y:S01]  /*1d030*/  FFMA.FTZ R246, R31, c[0x0][0x23c], -R3.reuse ;  /* 0x00008f001ff67a23 */ /* 0x100fe20000010803 */
[----:B------:R-:W-:Y:S01]  /*1d040*/  LOP3.LUT R5, R178, 0xff, RZ, 0xc0, !PT ;  /* 0x000000ffb2057812 */ /* 0x000fe200078ec0ff */
[----:B--2---:R-:W-:Y:S01]  /*1d050*/  FFMA.FTZ R195, R11, c[0x0][0x23c], -R3 ;  /* 0x00008f000bc37a23 */ /* 0x004fe20000010803 */
[----:B------:R-:W-:Y:S01]  /*1d060*/  SHF.R.U32.HI R3, RZ, 0x8, R175 ;  /* 0x00000008ff037819 */ /* 0x000fe200000116af */
[----:B------:R-:W-:Y:S01]  /*1d070*/  STG.E.U16 [R196.64+0x2], R138 ;  /* 0x0000028ac4007986 */ /* 0x000fe2000c10151c */
[----:B------:R-:W-:Y:S01]  /*1d080*/  @!P0 PRMT R139, R16, 0x5410, RZ ;  /* 0x00005410108b8816 */ /* 0x000fe200000000ff */
[----:B------:R-:W-:Y:S01]  /*1d090*/  @!P2 HADD2 R221, -R173.H0_H0, -RZ.H0_H0 ;  /* 0xa00000ffaddda230 */ /* 0x000fe20000000900 */
[----:B------:R-:W-:Y:S01]  /*1d0a0*/  LOP3.LUT R3, R3, 0xffff, RZ, 0xc0, !PT ;  /* 0x0000ffff03037812 */ /* 0x000fe200078ec0ff */
[--C-:B------:R-:W-:Y:S01]  /*1d0b0*/  FFMA.FTZ R247, R35, c[0x0][0x23c], -R172.reuse ;  /* 0x00008f0023f77a23 */ /* 0x100fe200000108ac */
[----:B------:R-:W-:Y:S01]  /*1d0c0*/  PRMT R172, R173, 0x7632, R172 ;  /* 0x00007632adac7816 */ /* 0x000fe200000000ac */
[----:B------:R-:W-:Y:S01]  /*1d0d0*/  STG.E.U16 [R196.64], R139 ;  /* 0x0000008bc4007986 */ /* 0x000fe2000c10151c */
[----:B------:R-:W-:Y:S01]  /*1d0e0*/  ISETP.GE.U32.AND P5, PT, R193, R3, PT ;  /* 0x00000003c100720c */ /* 0x000fe20003fa6070 */
[----:B---3--:R-:W-:Y:S01]  /*1d0f0*/  FFMA.FTZ R194, R9, c[0x0][0x23c], -R4 ;  /* 0x00008f0009c27a23 */ /* 0x008fe20000010804 */
[----:B------:R-:W-:Y:S01]  /*1d100*/  PRMT R175, R173, 0x5410, R172 ;  /* 0x00005410adaf7816 */ /* 0x000fe200000000ac */
[----:B------:R1:W2:Y:S01]  /*1d110*/  MUFU.EX2 R3, R0 ;  /* 0x0000000000037308 */ /* 0x0002a20000000800 */
[--C-:B------:R-:W-:Y:S01]  /*1d120*/  FFMA.FTZ R231, R24, c[0x0][0x23c], -R4.reuse ;  /* 0x00008f0018e77a23 */ /* 0x100fe20000010804 */
[----:B------:R3:W-:Y:S01]  /*1d130*/  @!P2 STL.S16 [R1+0x78], R221 ;  /* 0x000078dd0100a387 */ /* 0x0007e20000100600 */
[--C-:B------:R-:W-:Y:S02]  /*1d140*/  FFMA.FTZ R245, R28, c[0x0][0x23c], -R4.reuse ;  /* 0x00008f001cf57a23 */ /* 0x100fe40000010804 */
[--C-:B------:R-:W-:Y:S01]  /*1d150*/  FFMA.FTZ R243, R29, c[0x0][0x23c], -R4.reuse ;  /* 0x00008f001df37a23 */ /* 0x100fe20000010804 */
[----:B------:R-:W-:Y:S01]  /*1d160*/  PRMT R4, R221, 0x7610, R4 ;  /* 0x00007610dd047816 */ /* 0x000fe20000000004 */
[----:B------:R4:W5:Y:S03]  /*1d170*/  LDL.S16 R252, [R1+0x74] ;  /* 0x0000740001fc7983 */ /* 0x0009660000100600 */
[----:B------:R-:W-:Y:S01]  /*1d180*/  @!P2 PRMT R173, R4, 0x5410, RZ ;  /* 0x0000541004ada816 */ /* 0x000fe200000000ff */
[----:B------:R4:W4:Y:S01]  /*1d190*/  LDL.S16 R249, [R1+0x60] ;  /* 0x0000600001f97983 */ /* 0x0009220000100600 */
[----:B------:R-:W-:Y:S03]  /*1d1a0*/  LOP3.LUT R4, R178, 0xffff, RZ, 0xc0, !PT ;  /* 0x0000ffffb2047812 */ /* 0x000fe600078ec0ff */
[----:B------:R-:W-:Y:S01]  /*1d1b0*/  STG.E.U16 [R198.64], R173 ;  /* 0x000000adc6007986 */ /* 0x000fe2000c10151c */
[----:B------:R-:W-:Y:S01]  /*1d1c0*/  SHF.R.U32.HI R4, RZ, 0x8, R4 ;  /* 0x00000008ff047819 */ /* 0x000fe20000011604 */
[----:B-1----:R-:W-:Y:S02]  /*1d1d0*/  FADD.FTZ R0, -R134, R2 ;  /* 0x0000000286007221 */ /* 0x002fe40000010100 */
[----:B------:R-:W-:Y:S01]  /*1d1e0*/  FADD.FTZ R2, -R133, R136 ;  /* 0x0000008885027221 */ /* 0x000fe20000010100 */
[----:B------:R-:W-:Y:S01]  /*1d1f0*/  LOP3.LUT R136, R182, 0xff, RZ, 0xc0, !PT ;  /* 0x000000ffb6887812 */ /* 0x000fe200078ec0ff */
[----:B------:R-:W-:Y:S01]  /*1d200*/  FMUL.FTZ R0, R0, c[0x0][0x23c] ;  /* 0x00008f0000007a20 */ /* 0x000fe20000410000 */
[----:B---3--:R-:W-:Y:S01]  /*1d210*/  PRMT R221, R5, 0x5410, R4 ;  /* 0x0000541005dd7816 */ /* 0x008fe20000000004 */
[----:B------:R-:W-:Y:S02]  /*1d220*/  FMUL.FTZ R2, R2, c[0x0][0x23c] ;  /* 0x00008f0002027a20 */ /* 0x000fe40000410000 */
[----:B------:R1:W3:Y:S01]  /*1d230*/  MUFU.EX2 R8, R0 ;  /* 0x0000000000087308 */ /* 0x0002e20000000800 */
[C---:B--2---:R-:W-:Y:S02]  /*1d240*/  FMUL.FTZ R32, R3.reuse, R140 ;  /* 0x0000008c03207220 */ /* 0x044fe40000410000 */
[C---:B------:R-:W-:Y:S02]  /*1d250*/  FMUL.FTZ R20, R3.reuse, R144 ;  /* 0x0000009003147220 */ /* 0x040fe40000410000 */
[C---:B------:R-:W-:Y:S02]  /*1d260*/  FMUL.FTZ R17, R3.reuse, R149 ;  /* 0x0000009503117220 */ /* 0x040fe40000410000 */
[C---:B------:R-:W-:Y:S02]  /*1d270*/  FFMA.FTZ R193, R3.reuse, R235, R177 ;  /* 0x000000eb03c17223 */ /* 0x040fe400000100b1 */
[C---:B------:R-:W-:Y:S01]  /*1d280*/  FMUL.FTZ R4, R3.reuse, R152 ;  /* 0x0000009803047220 */ /* 0x040fe20000410000 */
[----:B------:R-:W-:Y:S01]  /*1d290*/  MUFU.EX2 R2, R2 ;  /* 0x0000000200027308 */ /* 0x000fe20000000800 */
[C---:B------:R-:W-:Y:S01]  /*1d2a0*/  FMUL.FTZ R5, R3.reuse, R153 ;  /* 0x0000009903057220 */ /* 0x040fe20000410000 */
[----:B------:R2:W2:Y:S01]  /*1d2b0*/  LDL.S16 R235, [R1+0x64] ;  /* 0x0000640001eb7983 */ /* 0x0004a20000100600 */
[C---:B------:R-:W-:Y:S02]  /*1d2c0*/  FMUL.FTZ R16, R3.reuse, R148 ;  /* 0x0000009403107220 */ /* 0x040fe40000410000 */
[C---:B------:R-:W-:Y:S01]  /*1d2d0*/  FMUL.FTZ R21, R3.reuse, R145 ;  /* 0x0000009103157220 */ /* 0x040fe20000410000 */
[C---:B------:R-:W-:Y:S01]  /*1d2e0*/  LOP3.LUT R145, R178.reuse, 0xffff, RZ, 0xc0, !PT ;  /* 0x0000ffffb2917812 */ /* 0x040fe200078ec0ff */
[C---:B------:R-:W-:Y:S01]  /*1d2f0*/  FMUL.FTZ R33, R3.reuse, R141 ;  /* 0x0000008d03217220 */ /* 0x040fe20000410000 */
[----:B------:R-:W-:Y:S01]  /*1d300*/  LOP3.LUT R141, R178, 0xff, RZ, 0xc0, !PT ;  /* 0x000000ffb28d7812 */ /* 0x000fe200078ec0ff */
[C---:B------:R-:W-:Y:S01]  /*1d310*/  FMUL.FTZ R36, R3.reuse, R36 ;  /* 0x0000002403247220 */ /* 0x040fe20000410000 */
[----:B------:R-:W3:Y:S01]  /*1d320*/  MUFU.EX2 R140, R191 ;  /* 0x000000bf008c7308 */ /* 0x000ee20000000800 */
[C---:B------:R-:W-:Y:S02]  /*1d330*/  FMUL.FTZ R37, R3.reuse, R37 ;  /* 0x0000002503257220 */ /* 0x040fe40000410000 */
[C---:B------:R-:W-:Y:S02]  /*1d340*/  FMUL.FTZ R48, R3.reuse, R48 ;  /* 0x0000003003307220 */ /* 0x040fe40000410000 */
[----:B-1----:R-:W-:Y:S02]  /*1d350*/  FADD.FTZ R0, -R132, R137 ;  /* 0x0000008984007221 */ /* 0x002fe40000010100 */
[----:B---3--:R-:W-:Y:S02]  /*1d360*/  FFMA.FTZ R184, R8, R239, R184 ;  /* 0x000000ef08b87223 */ /* 0x008fe400000100b8 */
[----:B------:R-:W-:Y:S01]  /*1d370*/  FMUL.FTZ R0, R0, c[0x0][0x23c] ;  /* 0x00008f0000007a20 */ /* 0x000fe20000410000 */
[----:B------:R-:W-:Y:S01]  /*1d380*/  MUFU.EX2 R137, R10 ;  /* 0x0000000a00897308 */ /* 0x000fe20000000800 */
[C---:B------:R-:W-:Y:S01]  /*1d390*/  FMUL.FTZ R6, R8.reuse, R154 ;  /* 0x0000009a08067220 */ /* 0x040fe20000410000 */
[----:B------:R1:W3:Y:S01]  /*1d3a0*/  LDL.S16 R239, [R1+0x58] ;  /* 0x0000580001ef7983 */ /* 0x0002e20000100600 */
[C---:B------:R-:W-:Y:S02]  /*1d3b0*/  FMUL.FTZ R7, R8.reuse, R155 ;  /* 0x0000009b08077220 */ /* 0x040fe40000410000 */
[C---:B------:R-:W-:Y:S02]  /*1d3c0*/  FMUL.FTZ R18, R8.reuse, R150 ;  /* 0x0000009608127220 */ /* 0x040fe40000410000 */
[C---:B------:R-:W-:Y:S02]  /*1d3d0*/  FMUL.FTZ R19, R8.reuse, R151 ;  /* 0x0000009708137220 */ /* 0x040fe40000410000 */
[C---:B------:R-:W-:Y:S01]  /*1d3e0*/  FMUL.FTZ R22, R8.reuse, R146 ;  /* 0x0000009208167220 */ /* 0x040fe20000410000 */
[----:B------:R-:W1:Y:S01]  /*1d3f0*/  MUFU.EX2 R0, R0 ;  /* 0x0000000000007308 */ /* 0x000e620000000800 */
[C---:B------:R-:W-:Y:S01]  /*1d400*/  FMUL.FTZ R23, R8.reuse, R147 ;  /* 0x0000009308177220 */ /* 0x040fe20000410000 */
[--C-:B------:R-:W-:Y:S01]  /*1d410*/  SHF.R.U32.HI R146, RZ, 0x10, R178.reuse ;  /* 0x00000010ff927819 */ /* 0x100fe200000116b2 */
[----:B------:R-:W-:Y:S01]  /*1d420*/  FMUL.FTZ R34, R8, R142 ;  /* 0x0000008e08227220 */ /* 0x000fe20000410000 */
[----:B------:R-:W-:Y:S01]  /*1d430*/  SHF.R.U32.HI R142, RZ, 0x10, R178 ;  /* 0x00000010ff8e7819 */ /* 0x000fe200000116b2 */
[----:B------:R-:W-:Y:S01]  /*1d440*/  FFMA.FTZ R149, R2, R241, R140 ;  /* 0x000000f102957223 */ /* 0x000fe2000001008c */
[--C-:B------:R-:W-:Y:S01]  /*1d450*/  SHF.R.U32.HI R147, RZ, 0x18, R178.reuse ;  /* 0x00000018ff937819 */ /* 0x100fe200000116b2 */
[C---:B------:R-:W-:Y:S01]  /*1d460*/  FMUL.FTZ R35, R8.reuse, R143 ;  /* 0x0000008f08237220 */ /* 0x040fe20000410000 */
[----:B------:R2:W2:Y:S01]  /*1d470*/  LDL.S16 R241, [R1+0x54] ;  /* 0x0000540001f17983 */ /* 0x0004a20000100600 */
[C---:B------:R-:W-:Y:S01]  /*1d480*/  FMUL.FTZ R38, R8.reuse, R38 ;  /* 0x0000002608267220 */ /* 0x040fe20000410000 */
[----:B------:R-:W-:Y:S01]  /*1d490*/  SHF.R.U32.HI R178, RZ, 0x18, R178 ;  /* 0x00000018ffb27819 */ /* 0x000fe200000116b2 */
[----:B------:R-:W-:Y:S01]  /*1d4a0*/  FMUL.FTZ R39, R8, R39 ;  /* 0x0000002708277220 */ /* 0x000fe20000410000 */
[----:B------:R-:W-:Y:S01]  /*1d4b0*/  LOP3.LUT R142, R142, 0xff, RZ, 0xc0, !PT ;  /* 0x000000ff8e8e7812 */ /* 0x000fe200078ec0ff */
[C---:B------:R-:W-:Y:S01]  /*1d4c0*/  FMUL.FTZ R50, R8.reuse, R50 ;  /* 0x0000003208327220 */ /* 0x040fe20000410000 */
[----:B------:R-:W-:Y:S01]  /*1d4d0*/  MUFU.EX2 R155, R220 ;  /* 0x000000dc009b7308 */ /* 0x000fe20000000800 */
[----:B------:R-:W-:Y:S01]  /*1d4e0*/  FMUL.FTZ R51, R8, R51 ;  /* 0x0000003308337220 */ /* 0x000fe20000410000 */
[----:B------:R-:W-:Y:S01]  /*1d4f0*/  PRMT R178, R142, 0x5410, R178 ;  /* 0x000054108eb27816 */ /* 0x000fe200000000b2 */
[C---:B------:R-:W-:Y:S02]  /*1d500*/  FMUL.FTZ R54, R8.reuse, R54 ;  /* 0x0000003608367220 */ /* 0x040fe40000410000 */
[C---:B------:R-:W-:Y:S02]  /*1d510*/  FMUL.FTZ R55, R8.reuse, R55 ;  /* 0x0000003708377220 */ /* 0x040fe40000410000 */
[C---:B------:R-:W-:Y:S02]  /*1d520*/  FMUL.FTZ R66, R8.reuse, R66 ;  /* 0x0000004208427220 */ /* 0x040fe40000410000 */
[----:B------:R-:W-:Y:S01]  /*1d530*/  FMUL.FTZ R67, R8, R67 ;  /* 0x0000004308437220 */ /* 0x000fe20000410000 */
[----:B------:R-:W-:Y:S01]  /*1d540*/  MUFU.EX2 R220, R242 ;  /* 0x000000f200dc7308 */ /* 0x000fe20000000800 */
[C---:B-1----:R-:W-:Y:S02]  /*1d550*/  FFMA.FTZ R144, R0.reuse, R244, R137 ;  /* 0x000000f400907223 */ /* 0x042fe40000010089 */
[C---:B------:R-:W-:Y:S01]  /*1d560*/  FMUL.FTZ R10, R0.reuse, R170 ;  /* 0x000000aa000a7220 */ /* 0x040fe20000410000 */
[----:B------:R1:W4:Y:S01]  /*1d570*/  LDL.S16 R244, [R1+0x5c] ;  /* 0x00005c0001f47983 */ /* 0x0003220000100600 */
        /* <DEDUP_REMOVED lines=33> */
[----:B------:R-:W-:Y:S01]  /*1d790*/  LOP3.LUT R0, R182, 0xffff, RZ, 0xc0, !PT ;  /* 0x0000ffffb6007812 */ /* 0x000fe200078ec0ff */
        /* <DEDUP_REMOVED lines=16> */
[C---:B------:R-:W-:Y:S02]  /*1d8a0*/  FMUL.FTZ R8, R2.reuse, R168 ;  /* 0x000000a802087220 */ /* 0x040fe40000410000 */
[C---:B------:R-:W-:Y:S01]  /*1d8b0*/  FMUL.FTZ R9, R2.reuse, R169 ;  /* 0x000000a902097220 */ /* 0x040fe20000410000 */
[----:B------:R1:W5:Y:S01]  /*1d8c0*/  LDL.S16 R168, [R1+0x50] ;  /* 0x0000500001a87983 */ /* 0x0003620000100600 */
        /* <DEDUP_REMOVED lines=32> */
[----:B------:R-:W-:Y:S01]  /*1dad0*/  FMUL.FTZ R49, R3, R49 ;  /* 0x0000003103317220 */ /* 0x000fe20000410000 */
[----:B------:R-:W-:Y:S01]  /*1dae0*/  LOP3.LUT R0, R181, UR15, R190, 0x96, !PT ;  /* 0x0000000fb5007c12 */ /* 0x000fe2000f8e96be */
[C---:B------:R-:W-:Y:S01]  /*1daf0*/  FMUL.FTZ R52, R3.reuse, R52 ;  /* 0x0000003403347220 */ /* 0x040fe20000410000 */
[----:B------:R-:W-:Y:S01]  /*1db00*/  PRMT R151, R136, 0x5410, R2 ;  /* 0x0000541088977816 */ /* 0x000fe20000000002 */
[C---:B------:R-:W-:Y:S01]  /*1db10*/  FMUL.FTZ R53, R3.reuse, R53 ;  /* 0x0000003503357220 */ /* 0x040fe20000410000 */
[----:B------:R1:W1:Y:S01]  /*1db20*/  MUFU.EX2 R2, R195 ;  /* 0x000000c300027308 */ /* 0x0002620000000800 */
[C---:B------:R-:W-:Y:S01]  /*1db30*/  FMUL.FTZ R64, R3.reuse, R64 ;  /* 0x0000004003407220 */ /* 0x040fe20000410000 */
[C---:B------:R-:W-:Y:S01]  /*1db40*/  LOP3.LUT R143, R0.reuse, 0xffff, RZ, 0xc0, !PT ;  /* 0x0000ffff008f7812 */ /* 0x040fe200078ec0ff */
[C---:B------:R-:W-:Y:S01]  /*1db50*/  FMUL.FTZ R65, R3.reuse, R65 ;  /* 0x0000004103417220 */ /* 0x040fe20000410000 */
[----:B------:R-:W-:Y:S01]  /*1db60*/  LOP3.LUT R142, R0, 0xff, RZ, 0xc0, !PT ;  /* 0x000000ff008e7812 */ /* 0x000fe200078ec0ff */
[C---:B------:R-:W-:Y:S01]  /*1db70*/  FMUL.FTZ R68, R3.reuse, R68 ;  /* 0x0000004403447220 */ /* 0x040fe20000410000 */
[----:B------:R-:W-:Y:S01]  /*1db80*/  SHF.R.U32.HI R143, RZ, 0x8, R143 ;  /* 0x00000008ff8f7819 */ /* 0x000fe2000001168f */
[C---:B------:R-:W-:Y:S01]  /*1db90*/  FMUL.FTZ R69, R3.reuse, R69 ;  /* 0x0000004503457220 */ /* 0x040fe20000410000 */
[----:B------:R-:W-:Y:S01]  /*1dba0*/  SHF.R.U32.HI R136, RZ, 0x10, R182 ;  /* 0x00000010ff887819 */ /* 0x000fe200000116b6 */
[C---:B------:R-:W-:Y:S01]  /*1dbb0*/  FMUL.FTZ R80, R3.reuse, R80 ;  /* 0x0000005003507220 */ /* 0x040fe20000410000 */
[----:B------:R-:W-:Y:S01]  /*1dbc0*/  PRMT R167, R142, 0x5410, R143 ;  /* 0x000054108ea77816 */ /* 0x000fe2000000008f */
[C---:B------:R-:W-:Y:S01]  /*1dbd0*/  FMUL.FTZ R81, R3.reuse, R81 ;  /* 0x0000005103517220 */ /* 0x040fe20000410000 */
[--C-:B------:R-:W-:Y:S01]  /*1dbe0*/  SHF.R.U32.HI R143, RZ, 0x10, R0.reuse ;  /* 0x00000010ff8f7819 */ /* 0x100fe20000011600 */
[C---:B------:R-:W-:Y:S01]  /*1dbf0*/  FMUL.FTZ R84, R3.reuse, R84 ;  /* 0x0000005403547220 */ /* 0x040fe20000410000 */
[----:B------:R-:W-:Y:S01]  /*1dc00*/  SHF.R.U32.HI R142, RZ, 0x18, R0 ;  /* 0x00000018ff8e7819 */ /* 0x000fe20000011600 */
[----:B------:R-:W-:Y:S01]  /*1dc10*/  FMUL.FTZ R85, R3, R85 ;  /* 0x0000005503557220 */ /* 0x000fe20000410000 */
[----:B------:R-:W-:Y:S01]  /*1dc20*/  LOP3.LUT R0, R143, 0xff, RZ, 0xc0, !PT ;  /* 0x000000ff8f007812 */ /* 0x000fe200078ec0ff */
[C---:B------:R-:W-:Y:S01]  /*1dc30*/  FMUL.FTZ R96, R3.reuse, R96 ;  /* 0x0000006003607220 */ /* 0x040fe20000410000 */
[----:B------:R-:W-:Y:S01]  /*1dc40*/  SHF.R.U32.HI R182, RZ, 0x18, R182 ;  /* 0x00000018ffb67819 */ /* 0x000fe200000116b6 */
[C---:B------:R-:W-:Y:S01]  /*1dc50*/  FMUL.FTZ R97, R3.reuse, R97 ;  /* 0x0000006103617220 */ /* 0x040fe20000410000 */
[----:B------:R-:W-:Y:S01]  /*1dc60*/  PRMT R166, R0, 0x5410, R142 ;  /* 0x0000541000a67816 */ /* 0x000fe2000000008e */
[C---:B------:R-:W-:Y:S01]  /*1dc70*/  FMUL.FTZ R100, R3.reuse, R100 ;  /* 0x0000006403647220 */ /* 0x040fe20000410000 */
[C---:B------:R-:W-:Y:S01]  /*1dc80*/  LOP3.LUT R0, R180.reuse, 0xffff, RZ, 0xc0, !PT ;  /* 0x0000ffffb4007812 */ /* 0x040fe200078ec0ff */
[C---:B------:R-:W-:Y:S01]  /*1dc90*/  FMUL.FTZ R101, R3.reuse, R101 ;  /* 0x0000006503657220 */ /* 0x040fe20000410000 */
[----:B-1----:R1:W5:Y:S01]  /*1dca0*/  LDL.S16 R195, [R1+0x68] ;  /* 0x0000680001c37983 */ /* 0x0023620000100600 */
[C---:B------:R-:W-:Y:S01]  /*1dcb0*/  FMUL.FTZ R112, R3.reuse, R112 ;  /* 0x0000007003707220 */ /* 0x040fe20000410000 */
[----:B------:R-:W-:Y:S01]  /*1dcc0*/  LOP3.LUT R142, R180, 0xff, RZ, 0xc0, !PT ;  /* 0x000000ffb48e7812 */ /* 0x000fe200078ec0ff */
[C---:B------:R-:W-:Y:S01]  /*1dcd0*/  FMUL.FTZ R113, R3.reuse, R113 ;  /* 0x0000007103717220 */ /* 0x040fe20000410000 */
[----:B------:R-:W-:Y:S01]  /*1dce0*/  SHF.R.U32.HI R0, RZ, 0x8, R0 ;  /* 0x00000008ff007819 */ /* 0x000fe20000011600 */
[C---:B------:R-:W-:Y:S01]  /*1dcf0*/  FMUL.FTZ R116, R3.reuse, R116 ;  /* 0x0000007403747220 */ /* 0x040fe20000410000 */
[----:B------:R-:W-:Y:S01]  /*1dd00*/  LOP3.LUT R136, R136, 0xff, RZ, 0xc0, !PT ;  /* 0x000000ff88887812 */ /* 0x000fe200078ec0ff */
[C---:B------:R-:W-:Y:S01]  /*1dd10*/  FMUL.FTZ R117, R3.reuse, R117 ;  /* 0x0000007503757220 */ /* 0x040fe20000410000 */
[----:B------:R-:W-:Y:S01]  /*1dd20*/  PRMT R165, R142, 0x5410, R0 ;  /* 0x000054108ea57816 */ /* 0x000fe20000000000 */
[C---:B------:R-:W-:Y:S01]  /*1dd30*/  FMUL.FTZ R128, R3.reuse, R128 ;  /* 0x0000008003807220 */ /* 0x040fe20000410000 */
[----:B------:R-:W-:Y:S01]  /*1dd40*/  PRMT R182, R136, 0x5410, R182 ;  /* 0x0000541088b67816 */ /* 0x000fe200000000b6 */
[----:B------:R-:W-:Y:S01]  /*1dd50*/  FMUL.FTZ R129, R3, R129 ;  /* 0x0000008103817220 */ /* 0x000fe20000410000 */
[----:B------:R-:W1:Y:S01]  /*1dd60*/  MUFU.EX2 R136, R214 ;  /* 0x000000d600887308 */ /* 0x000e620000000800 */
[----:B------:R-:W-:Y:S01]  /*1dd70*/  FADD.FTZ R150, R2, R144 ;  /* 0x0000009002967221 */ /* 0x000fe20000010000 */
[--C-:B------:R-:W-:Y:S01]  /*1dd80*/  SHF.R.U32.HI R143, RZ, 0x18, R180.reuse ;  /* 0x00000018ff8f7819 */ /* 0x100fe200000116b4 */
[----:B------:R-:W-:Y:S01]  /*1dd90*/  FADD.FTZ R142, R189, R193 ;  /* 0x000000c1bd8e7221 */ /* 0x000fe20000010000 */
[----:B------:R-:W-:Y:S01]  /*1dda0*/  SHF.R.U32.HI R144, RZ, 0x10, R180 ;  /* 0x00000010ff907819 */ /* 0x000fe200000116b4 */
[----:B------:R-:W-:Y:S02]  /*1ddb0*/  FADD.FTZ R184, R187, R184 ;  /* 0x000000b8bbb87221 */ /* 0x000fe40000010000 */
[----:B------:R-:W-:Y:S01]  /*1ddc0*/  IMAD.WIDE.U32 R176, R188, -0x2daee0ad, RZ ;  /* 0xd2511f53bcb07825 */ /* 0x000fe200078e00ff */
[----:B------:R-:W-:Y:S02]  /*1ddd0*/  LOP3.LUT R138, R144, 0xff, RZ, 0xc0, !PT ;  /* 0x000000ff908a7812 */ /* 0x000fe400078ec0ff */
[----:B------:R-:W1:Y:S02]  /*1dde0*/  MUFU.EX2 R3, R194 ;  /* 0x000000c200037308 */ /* 0x000e640000000800 */
[C-C-:B------:R-:W-:Y:S02]  /*1ddf0*/  LOP3.LUT R183, R177.reuse, UR16, R186.reuse, 0x96, !PT ;  /* 0x00000010b1b77c12 */ /* 0x140fe4000f8e96ba */
[----:B------:R-:W-:Y:S02]  /*1de00*/  LOP3.LUT R185, R177, UR16, R186, 0x96, !PT ;  /* 0x00000010b1b97c12 */ /* 0x000fe4000f8e96ba */
[----:B-1----:R-:W-:Y:S01]  /*1de10*/  F2FP.PACK_AB R153, R157, R136 ;  /* 0x000000889d99723e */ /* 0x002fe200000000ff */
[----:B------:R-:W-:Y:S01]  /*1de20*/  FADD.FTZ R171, R136, R142 ;  /* 0x0000008e88ab7221 */ /* 0x000fe20000010000 */
[----:B------:R-:W-:Y:S01]  /*1de30*/  LOP3.LUT R136, R146, 0xff, RZ, 0xc0, !PT ;  /* 0x000000ff92887812 */ /* 0x000fe200078ec0ff */
[----:B------:R-:W-:Y:S01]  /*1de40*/  IMAD.WIDE.U32 R214, R233, -0x2daee0ad, RZ ;  /* 0xd2511f53e9d67825 */ /* 0x000fe200078e00ff */
[----:B------:R-:W-:Y:S02]  /*1de50*/  PRMT R154, R153, 0x7632, R154 ;  /* 0x00007632999a7816 */ /* 0x000fe4000000009a */
[C---:B------:R-:W-:Y:S02]  /*1de60*/  LOP3.LUT R142, R180.reuse, 0xff, RZ, 0xc0, !PT ;  /* 0x000000ffb48e7812 */ /* 0x040fe400078ec0ff */
[----:B------:R-:W-:Y:S02]  /*1de70*/  LOP3.LUT R146, R180, 0xffff, RZ, 0xc0, !PT ;  /* 0x0000ffffb4927812 */ /* 0x000fe400078ec0ff */
[C---:B------:R-:W-:Y:S01]  /*1de80*/  F2FP.PACK_AB R0, R3.reuse, R140 ;  /* 0x0000008c0300723e */ /* 0x040fe200000000ff */
[----:B------:R-:W-:Y:S01]  /*1de90*/  FADD.FTZ R149, R3, R149 ;  /* 0x0000009503957221 */ /* 0x000fe20000010000 */
[----:B------:R-:W-:Y:S02]  /*1dea0*/  F2FP.PACK_AB R3, R2, R137 ;  /* 0x000000890203723e */ /* 0x000fe400000000ff */
[----:B------:R-:W-:Y:S02]  /*1deb0*/  PRMT R2, R0, 0x7632, R2 ;  /* 0x0000763200027816 */ /* 0x000fe40000000002 */
[----:B------:R-:W-:Y:S02]  /*1dec0*/  PRMT R152, R3, 0x7632, R152 ;  /* 0x0000763203987816 */ /* 0x000fe40000000098 */
[----:B------:R-:W-:Y:S02]  /*1ded0*/  SHF.R.U32.HI R140, RZ, 0x8, R145 ;  /* 0x00000008ff8c7819 */ /* 0x000fe40000011691 */
[----:B------:R-:W-:Y:S02]  /*1dee0*/  PRMT R145, R153, 0x5410, R154 ;  /* 0x0000541099917816 */ /* 0x000fe4000000009a */
[----:B------:R-:W-:Y:S01]  /*1def0*/  LOP3.LUT R140, R140, 0xffff, RZ, 0xc0, !PT ;  /* 0x0000ffff8c8c7812 */ /* 0x000fe200078ec0ff */
[----:B---3--:R-:W-:Y:S05]  /*1df00*/  @!P5 HADD2 R239, -R2.H0_H0, -RZ.H0_H0 ;  /* 0xa00000ff02efd230 */ /* 0x008fea0000000900 */
[----:B------:R-:W-:Y:S01]  /*1df10*/  PRMT R148, R239, 0x7610, R148 ;  /* 0x00007610ef947816 */ /* 0x000fe20000000094 */
[----:B--2---:R-:W-:Y:S05]  /*1df20*/  @!P4 HADD2 R241, -R3.H0_H0, -RZ.H0_H0 ;  /* 0xa00000ff03f1c230 */ /* 0x004fea0000000900 */
[----:B------:R-:W-:Y:S01]  /*1df30*/  PRMT R170, R241, 0x7610, R170 ;  /* 0x00007610f1aa7816 */ /* 0x000fe200000000aa */
[----:B----4-:R-:W-:Y:S05]  /*1df40*/  @!P6 HADD2 R244, -R0.H0_H0, -RZ.H0_H0 ;  /* 0xa00000ff00f4e230 */ /* 0x010fea0000000900 */
[----:B------:R-:W-:Y:S01]  /*1df50*/  PRMT R179, R244, 0x7610, R179 ;  /* 0x00007610f4b37816 */ /* 0x000fe200000000b3 */
[----:B-----5:R-:W-:Y:S05]  /*1df60*/  @!P3 HADD2 R168, -R152.H0_H0, -RZ.H0_H0 ;  /* 0xa00000ff98a8b230 */ /* 0x020fea0000000900 */
[----:B------:R-:W-:Y:S01]  /*1df70*/  PRMT R169, R168, 0x7610, R169 ;  /* 0x00007610a8a97816 */ /* 0x000fe200000000a9 */
[----:B------:R-:W-:Y:S05]  /*1df80*/  @!P1 HADD2 R195, -R172.H0_H0, -RZ.H0_H0 ;  /* 0xa00000ffacc39230 */ /* 0x000fea0000000900 */
[----:B------:R1:W-:Y:S01]  /*1df90*/  @!P1 STL.S16 [R1+0x68], R195 ;  /* 0x000068c301009387 */ /* 0x0003e20000100600 */
[----:B------:R-:W-:Y:S03]  /*1dfa0*/  PRMT R191, R195, 0x7610, R191 ;  /* 0x00007610c3bf7816 */ /* 0x000fe600000000bf */
[----:B------:R-:W-:Y:S04]  /*1dfb0*/  @!P6 STL.S16 [R1+0x5c], R244 ;  /* 0x00005cf40100e387 */ /* 0x000fe80000100600 */
[----:B------:R2:W-:Y:S04]  /*1dfc0*/  @!P5 STL.S16 [R1+0x58], R239 ;  /* 0x000058ef0100d387 */ /* 0x0005e80000100600 */
[----:B------:R3:W4:Y:S04]  /*1dfd0*/  LDL.S16 R137, [R1+0x7c] ;  /* 0x00007c0001897983 */ /* 0x0007280000100600 */
[----:B------:R-:W-:Y:S04]  /*1dfe0*/  @!P4 STL.S16 [R1+0x54], R241 ;  /* 0x000054f10100c387 */ /* 0x000fe80000100600 */
[----:B------:R5:W-:Y:S01]  /*1dff0*/  @!P3 STL.S16 [R1+0x50], R168 ;  /* 0x000050a80100b387 */ /* 0x000be20000100600 */
[----:B-1----:R-:W-:Y:S01]  /*1e000*/  MUFU.EX2 R195, R246 ;  /* 0x000000f600c37308 */ /* 0x002fe20000000800 */
[----:B--2---:R-:W1:Y:S01]  /*1e010*/  LDC.U8 R239, c[0x0][0x2d8] ;  /* 0x0000b600ffef7b82 */ /* 0x004e620000000000 */
[----:B-----5:R-:W-:Y:S01]  /*1e020*/  FADD.FTZ R168, R155, R184 ;  /* 0x000000b89ba87221 */ /* 0x020fe20000010000 */
[C---:B------:R-:W-:Y:S03]  /*1e030*/  F2FP.PACK_AB R155, R163.reuse, R155 ;  /* 0x0000009ba39b723e */ /* 0x040fe600000000ff */
[----:B------:R-:W-:Y:S01]  /*1e040*/  FADD.FTZ R168, R163, R168 ;  /* 0x000000a8a3a87221 */ /* 0x000fe20000010000 */
[----:B------:R-:W-:Y:S02]  /*1e050*/  PRMT R156, R155, 0x7632, R156 ;  /* 0x000076329b9c7816 */ /* 0x000fe4000000009c */
[----:B------:R-:W-:Y:S02]  /*1e060*/  LOP3.LUT R163, R215, UR16, R232, 0x96, !PT ;  /* 0x00000010d7a37c12 */ /* 0x000fe4000f8e96e8 */
[C---:B-1----:R-:W-:Y:S02]  /*1e070*/  ISETP.GE.U32.AND P0, PT, R239.reuse, R141, PT ;  /* 0x0000008def00720c */ /* 0x042fe40003f06070 */
[C---:B------:R-:W-:Y:S02]  /*1e080*/  ISETP.GE.U32.AND P1, PT, R239.reuse, R136, PT ;  /* 0x00000088ef00720c */ /* 0x040fe40003f26070 */
[--C-:B------:R-:W-:Y:S02]  /*1e090*/  SHF.R.U32.HI R136, RZ, 0x10, R180.reuse ;  /* 0x00000010ff887819 */ /* 0x100fe400000116b4 */
[----:B------:R-:W-:Y:S02]  /*1e0a0*/  SHF.R.U32.HI R180, RZ, 0x18, R180 ;  /* 0x00000018ffb47819 */ /* 0x000fe400000116b4 */
[----:B------:R-:W-:Y:S04]  /*1e0b0*/  LOP3.LUT R136, R136, 0xff, RZ, 0xc0, !PT ;  /* 0x000000ff88887812 */ /* 0x000fe800078ec0ff */
[----:B------:R-:W-:Y:S01]  /*1e0c0*/  PRMT R180, R136, 0x5410, R180 ;  /* 0x0000541088b47816 */ /* 0x000fe200000000b4 */
[----:B------:R-:W-:Y:S02]  /*1e0d0*/  @!P0 HADD2 R235, -R153.H0_H0, -RZ.H0_H0 ;  /* 0xa00000ff99eb8230 */ /* 0x000fe40000000900 */
[----:B------:R-:W-:Y:S03]  /*1e0e0*/  @!P1 HADD2 R249, -R155.H0_H0, -RZ.H0_H0 ;  /* 0xa00000ff9bf99230 */ /* 0x000fe60000000900 */
[----:B------:R1:W-:Y:S01]  /*1e0f0*/  @!P0 STL.S16 [R1+0x64], R235 ;  /* 0x000064eb01008387 */ /* 0x0003e20000100600 */
[-C--:B------:R-:W-:Y:S02]  /*1e100*/  ISETP.GE.U32.AND P0, PT, R239, R140.reuse, PT ;  /* 0x0000008cef00720c */ /* 0x080fe40003f06070 */
[----:B------:R-:W-:Y:S02]  /*1e110*/  PRMT R159, R249, 0x7610, R159 ;  /* 0x00007610f99f7816 */ /* 0x000fe4000000009f */
[----:B------:R-:W-:Y:S09]  /*1e120*/  PRMT R164, R235, 0x7610, R164 ;  /* 0x00007610eba47816 */ /* 0x000ff200000000a4 */
[----:B------:R-:W-:Y:S05]  /*1e130*/  @!P0 HADD2 R252, -R154.H0_H0, -RZ.H0_H0 ;  /* 0xa00000ff9afc8230 */ /* 0x000fea0000000900 */
[----:B------:R2:W-:Y:S01]  /*1e140*/  @!P0 STL.S16 [R1+0x74], R252 ;  /* 0x000074fc01008387 */ /* 0x0005e20000100600 */
[----:B------:R-:W-:Y:S02]  /*1e150*/  ISETP.GE.U32.AND P0, PT, R239, R147, PT ;  /* 0x00000093ef00720c */ /* 0x000fe40003f06070 */
[----:B------:R-:W-:Y:S01]  /*1e160*/  PRMT R147, R0, 0x5410, R2 ;  /* 0x0000541000937816 */ /* 0x000fe20000000002 */
[----:B------:R5:W-:Y:S01]  /*1e170*/  @!P1 STL.S16 [R1+0x60], R249 ;  /* 0x000060f901009387 */ /* 0x000be20000100600 */
[----:B------:R-:W-:Y:S01]  /*1e180*/  @!P6 PRMT R0, R179, 0x5410, RZ ;  /* 0x00005410b300e816 */ /* 0x000fe200000000ff */
[----:B-1----:R-:W1:Y:S01]  /*1e190*/  LDC.U8 R235, c[0x0][0x2d8] ;  /* 0x0000b600ffeb7b82 */ /* 0x002e620000000000 */
[----:B------:R-:W-:Y:S02]  /*1e1a0*/  PRMT R160, R252, 0x7610, R160 ;  /* 0x00007610fca07816 */ /* 0x000fe400000000a0 */
[----:B------:R-:W-:Y:S02]  /*1e1b0*/  @!P5 PRMT R2, R148, 0x5410, RZ ;  /* 0x000054109402d816 */ /* 0x000fe400000000ff */
[----:B------:R-:W-:Y:S02]  /*1e1c0*/  PRMT R148, R3, 0x5410, R152 ;  /* 0x0000541003947816 */ /* 0x000fe40000000098 */
[----:B------:R-:W-:Y:S02]  /*1e1d0*/  @!P4 PRMT R3, R170, 0x5410, RZ ;  /* 0x00005410aa03c816 */ /* 0x000fe400000000ff */
[C---:B------:R-:W-:Y:S02]  /*1e1e0*/  ISETP.GE.U32.AND P4, PT, R239.reuse, R141, PT ;  /* 0x0000008def00720c */ /* 0x040fe40003f86070 */
[----:B------:R-:W-:Y:S02]  /*1e1f0*/  ISETP.GE.U32.AND P6, PT, R239, R140, PT ;  /* 0x0000008cef00720c */ /* 0x000fe40003fc6070 */
[----:B------:R-:W-:Y:S02]  /*1e200*/  @!P3 PRMT R152, R169, 0x5410, RZ ;  /* 0x00005410a998b816 */ /* 0x000fe400000000ff */
[----:B------:R-:W-:Y:S02]  /*1e210*/  ISETP.GE.U32.AND P3, PT, R239, R138, PT ;  /* 0x0000008aef00720c */ /* 0x000fe40003f66070 */
[----:B------:R-:W-:Y:S02]  /*1e220*/  SHF.R.U32.HI R138, RZ, 0x8, R146 ;  /* 0x00000008ff8a7819 */ /* 0x000fe40000011692 */
[----:B--2---:R-:W-:Y:S02]  /*1e230*/  IADD3 R252, P2, R196, -0x40, RZ ;  /* 0xffffffc0c4fc7810 */ /* 0x004fe40007f5e0ff */
[----:B------:R-:W-:Y:S02]  /*1e240*/  PRMT R146, R155, 0x5410, R156 ;  /* 0x000054109b927816 */ /* 0x000fe4000000009c */
[----:B-----5:R-:W-:Y:S02]  /*1e250*/  IADD3.X R249, R197, -0x1, RZ, P2, !PT ;  /* 0xffffffffc5f97810 */ /* 0x020fe400017fe4ff */
[----:B------:R-:W-:Y:S02]  /*1e260*/  IADD3 R136, P2, R198, UR42, RZ ;  /* 0x0000002ac6887c10 */ /* 0x000fe4000ff5e0ff */
[----:B------:R-:W-:Y:S02]  /*1e270*/  @!P1 PRMT R155, R159, 0x5410, RZ ;  /* 0x000054109f9b9816 */ /* 0x000fe400000000ff */
[----:B------:R-:W2:Y:S01]  /*1e280*/  MUFU.EX2 R159, R226 ;  /* 0x000000e2009f7308 */ /* 0x000ea20000000800 */
[----:B------:R-:W-:Y:S02]  /*1e290*/  ISETP.GE.U32.AND P5, PT, R239, R143, PT ;  /* 0x0000008fef00720c */ /* 0x000fe40003fa6070 */
[----:B------:R-:W-:Y:S02]  /*1e2a0*/  @!P4 PRMT R153, R164, 0x5410, RZ ;  /* 0x00005410a499c816 */ /* 0x000fe400000000ff */
[----:B------:R-:W-:Y:S02]  /*1e2b0*/  @!P6 PRMT R154, R160, 0x5410, RZ ;  /* 0x00005410a09ae816 */ /* 0x000fe400000000ff */
[----:B------:R-:W-:Y:S02]  /*1e2c0*/  LOP3.LUT R138, R138, 0xffff, RZ, 0xc0, !PT ;  /* 0x0000ffff8a8a7812 */ /* 0x000fe400078ec0ff */
[----:B-1----:R-:W-:Y:S01]  /*1e2d0*/  PRMT R241, R235, 0x7054, R235 ;  /* 0x00007054ebf17816 */ /* 0x002fe200000000eb */
[----:B------:R-:W1:Y:S01]  /*1e2e0*/  MUFU.EX2 R160, R224 ;  /* 0x000000e000a07308 */ /* 0x000e620000000800 */
[----:B------:R-:W-:Y:S02]  /*1e2f0*/  ISETP.GE.U32.AND P4, PT, R239, R138, PT ;  /* 0x0000008aef00720c */ /* 0x000fe40003f86070 */
[----:B------:R-:W-:Y:S01]  /*1e300*/  LOP3.LUT R138, R183, 0xff, RZ, 0xc0, !PT ;  /* 0x000000ffb78a7812 */ /* 0x000fe200078ec0ff */
[--C-:B------:R-:W-:Y:S01]  /*1e310*/  HSET2.LE.AND R139, R178, R241.reuse, PT ;  /* 0x000000f1b28b7233 */ /* 0x100fe20003803000 */
[----:B------:R-:W-:Y:S01]  /*1e320*/  LOP3.LUT P1, RZ, R213, 0x40, RZ, 0xc0, !PT ;  /* 0x00000040d5ff7812 */ /* 0x000fe2000782c0ff */
[--C-:B------:R-:W-:Y:S01]  /*1e330*/  HSET2.LE.AND R144, R167, R241.reuse, PT ;  /* 0x000000f1a7907233 */ /* 0x100fe20003803000 */
[----:B------:R-:W-:Y:S01]  /*1e340*/  ISETP.GE.U32.AND P6, PT, R239, R138, PT ;  /* 0x0000008aef00720c */ /* 0x000fe20003fc6070 */
[--C-:B------:R-:W-:Y:S01]  /*1e350*/  HSET2.LE.AND R138, R221, R241.reuse, PT ;  /* 0x000000f1dd8a7233 */ /* 0x100fe20003803000 */
[----:B------:R-:W-:Y:S01]  /*1e360*/  LOP3.LUT R139, R139, R146, RZ, 0xc0, !PT ;  /* 0x000000928b8b7212 */ /* 0x000fe200078ec0ff */
[----:B------:R-:W5:Y:S01]  /*1e370*/  MUFU.EX2 R164, R223 ;  /* 0x000000df00a47308 */ /* 0x000f620000000800 */
[--C-:B------:R-:W-:Y:S01]  /*1e380*/  HSET2.LE.AND R146, R165, R241.reuse, PT ;  /* 0x000000f1a5927233 */ /* 0x100fe20003803000 */
[----:B------:R-:W-:Y:S01]  /*1e390*/  LOP3.LUT R144, R144, R147, RZ, 0xc0, !PT ;  /* 0x0000009390907212 */ /* 0x000fe200078ec0ff */
[--C-:B------:R-:W-:Y:S01]  /*1e3a0*/  HSET2.LE.AND R147, R180, R241.reuse, PT ;  /* 0x000000f1b4937233 */ /* 0x100fe20003803000 */
[----:B--2---:R-:W-:Y:S01]  /*1e3b0*/  FADD.FTZ R169, R159, R149 ;  /* 0x000000959fa97221 */ /* 0x004fe20000010000 */
[----:B------:R-:W-:Y:S01]  /*1e3c0*/  LOP3.LUT R138, R138, R145, RZ, 0xc0, !PT ;  /* 0x000000918a8a7212 */ /* 0x000fe200078ec0ff */
[--C-:B------:R-:W-:Y:S01]  /*1e3d0*/  HSET2.LE.AND R145, R166, R241.reuse, PT ;  /* 0x000000f1a6917233 */ /* 0x100fe20003803000 */
[----:B------:R-:W-:Y:S03]  /*1e3e0*/  SHF.R.U32.HI R167, RZ, 0x10, R183 ;  /* 0x00000010ffa77819 */ /* 0x000fe600000116b7 */
[----:B------:R-:W-:Y:S01]  /*1e3f0*/  MUFU.EX2 R165, R227 ;  /* 0x000000e300a57308 */ /* 0x000fe20000000800 */
[----:B------:R-:W-:Y:S02]  /*1e400*/  LOP3.LUT R145, R145, R148, RZ, 0xc0, !PT ;  /* 0x0000009491917212 */ /* 0x000fe400078ec0ff */
[----:B------:R-:W-:Y:S01]  /*1e410*/  LOP3.LUT R167, R167, 0xff, RZ, 0xc0, !PT ;  /* 0x000000ffa7a77812 */ /* 0x000fe200078ec0ff */
[----:B-1----:R-:W-:Y:S06]  /*1e420*/  FADD.FTZ R170, R160, R150 ;  /* 0x00000096a0aa7221 */ /* 0x002fec0000010000 */
[----:B------:R-:W-:Y:S01]  /*1e430*/  MUFU.EX2 R166, R228 ;  /* 0x000000e400a67308 */ /* 0x000fe20000000800 */
[C---:B-----5:R-:W-:Y:S01]  /*1e440*/  F2FP.PACK_AB R160, R164.reuse, R160 ;  /* 0x000000a0a4a0723e */ /* 0x060fe200000000ff */
[----:B------:R-:W-:Y:S03]  /*1e450*/  FADD.FTZ R170, R164, R170 ;  /* 0x000000aaa4aa7221 */ /* 0x000fe60000010000 */
[----:B------:R-:W-:Y:S05]  /*1e460*/  PRMT R162, R160, 0x7632, R162 ;  /* 0x00007632a0a27816 */ /* 0x000fea00000000a2 */
[----:B------:R-:W-:Y:S10]  /*1e470*/  MUFU.EX2 R228, R234 ;  /* 0x000000ea00e47308 */ /* 0x000ff40000000800 */
[----:B------:R-:W-:Y:S10]  /*1e480*/  MUFU.EX2 R227, R237 ;  /* 0x000000ed00e37308 */ /* 0x000ff40000000800 */
[----:B------:R-:W-:Y:S10]  /*1e490*/  MUFU.EX2 R226, R238 ;  /* 0x000000ee00e27308 */ /* 0x000ff40000000800 */
[----:B------:R-:W-:Y:S10]  /*1e4a0*/  MUFU.EX2 R221, R248 ;  /* 0x000000f800dd7308 */ /* 0x000ff40000000800 */
[----:B------:R-:W1:Y:S10]  /*1e4b0*/  MUFU.EX2 R224, R247 ;  /* 0x000000f700e07308 */ /* 0x000e740000000800 */
[----:B------:R-:W-:Y:S01]  /*1e4c0*/  MUFU.EX2 R223, R243 ;  /* 0x000000f300df7308 */ /* 0x000fe20000000800 */
[----:B-1----:R-:W-:Y:S04]  /*1e4d0*/  F2FP.PACK_AB R187, R224, R221 ;  /* 0x000000dde0bb723e */ /* 0x002fe800000000ff */
[----:B------:R-:W-:Y:S01]  /*1e4e0*/  PRMT R186, R187, 0x7632, R186 ;  /* 0x00007632bbba7816 */ /* 0x000fe200000000ba */
[----:B----4-:R-:W-:Y:S05]  /*1e4f0*/  @!P0 HADD2 R137, -R156.H0_H0, -RZ.H0_H0 ;  /* 0xa00000ff9c898230 */ /* 0x010fea0000000900 */
[----:B------:R1:W-:Y:S01]  /*1e500*/  @!P0 STL.S16 [R1+0x7c], R137 ;  /* 0x00007c8901008387 */ /* 0x0003e20000100600 */
[----:B------:R-:W-:Y:S03]  /*1e510*/  PRMT R158, R137, 0x7610, R158 ;  /* 0x00007610899e7816 */ /* 0x000fe6000000009e */
[----:B------:R3:W2:Y:S01]  /*1e520*/  LDL.S16 R193, [R1+0x38] ;  /* 0x0000380001c17983 */ /* 0x0006a20000100600 */
[----:B------:R-:W-:Y:S02]  /*1e530*/  @!P0 PRMT R156, R158, 0x5410, RZ ;  /* 0x000054109e9c8816 */ /* 0x000fe400000000ff */
[----:B------:R-:W4:Y:S01]  /*1e540*/  MUFU.EX2 R158, R225 ;  /* 0x000000e1009e7308 */ /* 0x000f220000000800 */
[----:B------:R3:W5:Y:S01]  /*1e550*/  LDL.S16 R179, [R1+0x34] ;  /* 0x0000340001b37983 */ /* 0x0007620000100600 */
[----:B------:R-:W-:Y:S03]  /*1e560*/  LOP3.LUT P0, RZ, R213, 0x20, RZ, 0xc0, !PT ;  /* 0x00000020d5ff7812 */ /* 0x000fe6000780c0ff */
[----:B------:R3:W3:Y:S05]  /*1e570*/  LDL.S16 R181, [R1+0x24] ;  /* 0x0000240001b57983 */ /* 0x0006ea0000100600 */
[----:B------:R-:W4:Y:S01]  /*1e580*/  MUFU.EX2 R225, R240 ;  /* 0x000000f000e17308 */ /* 0x000f220000000800 */
[----:B-1----:R-:W-:Y:S02]  /*1e590*/  IADD3.X R137, R199, UR35, RZ, P2, !PT ;  /* 0x00000023c7897c10 */ /* 0x002fe400097fe4ff */
[----:B------:R-:W-:Y:S02]  /*1e5a0*/  ISETP.GE.U32.AND P2, PT, R239, R192, PT ;  /* 0x000000c0ef00720c */ /* 0x000fe40003f46070 */
[C---:B----4-:R-:W-:Y:S01]  /*1e5b0*/  F2FP.PACK_AB R159, R158.reuse, R159 ;  /* 0x0000009f9e9f723e */ /* 0x050fe200000000ff */
[----:B------:R-:W-:Y:S03]  /*1e5c0*/  FADD.FTZ R169, R158, R169 ;  /* 0x000000a99ea97221 */ /* 0x000fe60000010000 */
[----:B------:R-:W-:Y:S07]  /*1e5d0*/  PRMT R161, R159, 0x7632, R161 ;  /* 0x000076329fa17816 */ /* 0x000fee00000000a1 */
[----:B------:R-:W-:Y:S02]  /*1e5e0*/  @!P2 PRMT R172, R191, 0x5410, RZ ;  /* 0x00005410bfaca816 */ /* 0x000fe400000000ff */
[----:B------:R-:W-:Y:S01]  /*1e5f0*/  ISETP.GE.U32.AND P2, PT, R239, R142, PT ;  /* 0x0000008eef00720c */ /* 0x000fe20003f46070 */
[----:B------:R1:W4:Y:S01]  /*1e600*/  LDL.S16 R191, [R1+0x28] ;  /* 0x0000280001bf7983 */ /* 0x0003220000100600 */
[----:B------:R-:W-:Y:S03]  /*1e610*/  F2FP.PACK_AB R189, R225, R226 ;  /* 0x000000e2e1bd723e */ /* 0x000fe600000000ff */
[----:B------:R-:W-:Y:S01]  /*1e620*/  STG.E.U16 [R198.64+0x2], R172 ;  /* 0x000002acc6007986 */ /* 0x000fe2000c10151c */
[----:B------:R-:W-:Y:S03]  /*1e630*/  PRMT R188, R189, 0x7632, R188 ;  /* 0x00007632bdbc7816 */ /* 0x000fe600000000bc */
[----:B------:R-:W1:Y:S08]  /*1e640*/  LDSM.16.MT88.4 R140, [R201+0xa000] ;  /* 0x00a00000c98c783b */ /* 0x000e700000004200 */
[----:B------:R1:W-:Y:S04]  /*1e650*/  STG.E.U16 [R136.64], R0 ;  /* 0x0000000088007986 */ /* 0x0003e8000c10151c */
[----:B------:R-:W-:Y:S04]  /*1e660*/  STG.E.U16 [R218.64], R2 ;  /* 0x00000002da007986 */ /* 0x000fe8000c10151c */
[----:B------:R-:W-:Y:S04]  /*1e670*/  STG.E.U16 [R216.64+0x2], R152 ;  /* 0x00000298d8007986 */ /* 0x000fe8000c10151c */
[----:B------:R1:W-:Y:S04]  /*1e680*/  STG.E.U16 [R216.64], R3 ;  /* 0x00000003d8007986 */ /* 0x0003e8000c10151c */
[----:B------:R-:W-:Y:S04]  /*1e690*/  STG.E.U16 [R196.64+0x12], R154 ;  /* 0x0000129ac4007986 */ /* 0x000fe8000c10151c */
[----:B------:R-:W-:Y:S04]  /*1e6a0*/  STG.E.U16 [R196.64+0x10], R153 ;  /* 0x00001099c4007986 */ /* 0x000fe8000c10151c */
[----:B------:R-:W-:Y:S01]  /*1e6b0*/  STG.E.U16 [R198.64+0x10], R155 ;  /* 0x0000109bc6007986 */ /* 0x000fe2000c10151c */
[--C-:B-1----:R-:W-:Y:S01]  /*1e6c0*/  HSET2.LE.AND R136, R151, R241.reuse, PT ;  /* 0x000000f197887233 */ /* 0x102fe20003803000 */
[----:B------:R-:W-:Y:S01]  /*1e6d0*/  PRMT R0, R159, 0x5410, R161 ;  /* 0x000054109f007816 */ /* 0x000fe200000000a1 */
[--C-:B------:R-:W-:Y:S01]  /*1e6e0*/  HSET2.LE.AND R137, R182, R241.reuse, PT ;  /* 0x000000f1b6897233 */ /* 0x100fe20003803000 */
[----:B------:R-:W1:Y:S02]  /*1e6f0*/  LDSM.16.MT88.4 R148, [R203+0xa000] ;  /* 0x00a00000cb94783b */ /* 0x000e640000004200 */
[----:B------:R-:W-:Y:S02]  /*1e700*/  LOP3.LUT R136, R136, R174, RZ, 0xc0, !PT ;  /* 0x000000ae88887212 */ /* 0x000fe400078ec0ff */
[----:B------:R-:W-:Y:S02]  /*1e710*/  LOP3.LUT R137, R137, R175, RZ, 0xc0, !PT ;  /* 0x000000af89897212 */ /* 0x000fe400078ec0ff */
[----:B------:R-:W-:Y:S02]  /*1e720*/  LOP3.LUT R146, R146, R0, RZ, 0xc0, !PT ;  /* 0x0000000092927212 */ /* 0x000fe400078ec0ff */
[----:B------:R-:W-:Y:S01]  /*1e730*/  PRMT R0, R160, 0x5410, R162 ;  /* 0x00005410a0007816 */ /* 0x000fe200000000a2 */
[----:B------:R-:W-:Y:S01]  /*1e740*/  STG.E.U16 [R198.64+0x12], R156 ;  /* 0x0000129cc6007986 */ /* 0x000fe2000c10151c */
[----:B------:R-:W-:Y:S01]  /*1e750*/  SHF.R.U32.HI R3, RZ, 0x18, R176 ;  /* 0x00000018ff037819 */ /* 0x000fe200000116b0 */
[-C--:B------:R-:W-:Y:S01]  /*1e760*/  HMMA.16816.F32 R4, R136, R140.reuse, R4 ;  /* 0x0000008c8804723c */ /* 0x080fe20000001804 */
[----:B------:R-:W-:Y:S02]  /*1e770*/  LOP3.LUT R147, R147, R0, RZ, 0xc0, !PT ;  /* 0x0000000093937212 */ /* 0x000fe400078ec0ff */
[----:B------:R-:W-:Y:S04]  /*1e780*/  LOP3.LUT R0, R183, 0xffff, RZ, 0xc0, !PT ;  /* 0x0000ffffb7007812 */ /* 0x000fe800078ec0ff */
[----:B------:R-:W-:Y:S01]  /*1e790*/  SHF.R.U32.HI R0, RZ, 0x8, R0 ;  /* 0x00000008ff007819 */ /* 0x000fe20000011600 */
[C---:B------:R-:W-:Y:S04]  /*1e7a0*/  HMMA.16816.F32 R8, R144.reuse, R140, R8 ;  /* 0x0000008c9008723c */ /* 0x040fe80000001808 */
[----:B------:R-:W-:Y:S04]  /*1e7b0*/  LOP3.LUT R0, R0, 0xffff, RZ, 0xc0, !PT ;  /* 0x0000ffff00007812 */ /* 0x000fe800078ec0ff */
[-C--:B------:R-:W-:Y:S08]  /*1e7c0*/  HMMA.16816.F32 R12, R144, R142.reuse, R12 ;  /* 0x0000008e900c723c */ /* 0x080ff0000000180c */
[C---:B------:R-:W-:Y:S08]  /*1e7d0*/  HMMA.16816.F32 R16, R136.reuse, R142, R16 ;  /* 0x0000008e8810723c */ /* 0x040ff00000001810 */
[-C--:B-1----:R-:W-:Y:S08]  /*1e7e0*/  HMMA.16816.F32 R20, R136, R148.reuse, R20 ;  /* 0x000000948814723c */ /* 0x082ff00000001814 */
[C---:B------:R-:W-:Y:S07]  /*1e7f0*/  HMMA.16816.F32 R24, R144.reuse, R148, R24 ;  /* 0x000000949018723c */ /* 0x040fee0000001818 */
[----:B------:R-:W-:Y:S01]  /*1e800*/  LOP3.LUT R148, R163, 0xff, RZ, 0xc0, !PT ;  /* 0x000000ffa3947812 */ /* 0x000fe200078ec0ff */
[-C--:B------:R-:W-:Y:S08]  /*1e810*/  HMMA.16816.F32 R28, R144, R150.reuse, R28 ;  /* 0x00000096901c723c */ /* 0x080ff0000000181c */
[C---:B------:R-:W-:Y:S01]  /*1e820*/  HMMA.16816.F32 R32, R136.reuse, R150, R32 ;  /* 0x000000968820723c */ /* 0x040fe20000001820 */
[----:B--2---:R-:W-:Y:S03]  /*1e830*/  @!P2 HADD2 R193, -R159.H0_H0, -RZ.H0_H0 ;  /* 0xa00000ff9fc1a230 */ /* 0x004fe60000000900 */
[----:B-----5:R-:W-:Y:S02]  /*1e840*/  @!P4 HADD2 R179, -R161.H0_H0, -RZ.H0_H0 ;  /* 0xa00000ffa1b3c230 */ /* 0x020fe40000000900 */
[----:B------:R-:W-:Y:S01]  /*1e850*/  @!P2 STL.S16 [R1+0x38], R193 ;  /* 0x000038c10100a387 */ /* 0x000fe20000100600 */
[----:B------:R-:W-:Y:S01]  /*1e860*/  PRMT R141, R193, 0x7610, R141 ;  /* 0x00007610c18d7816 */ /* 0x000fe2000000008d */
[----:B---3--:R-:W-:Y:S02]  /*1e870*/  @!P5 HADD2 R181, -R162.H0_H0, -RZ.H0_H0 ;  /* 0xa00000ffa2b5d230 */ /* 0x008fe40000000900 */
[----:B------:R1:W-:Y:S02]  /*1e880*/  @!P4 STL.S16 [R1+0x34], R179 ;  /* 0x000034b30100c387 */ /* 0x0003e40000100600 */
[----:B------:R-:W-:Y:S02]  /*1e890*/  PRMT R140, R179, 0x7610, R140 ;  /* 0x00007610b38c7816 */ /* 0x000fe4000000008c */
[----:B------:R-:W-:Y:S01]  /*1e8a0*/  @!P2 PRMT R159, R141, 0x5410, RZ ;  /* 0x000054108d9fa816 */ /* 0x000fe200000000ff */
[----:B------:R2:W3:Y:S01]  /*1e8b0*/  LDL.S16 R175, [R1+0x18] ;  /* 0x0000180001af7983 */ /* 0x0004e20000100600 */
[C---:B------:R-:W-:Y:S02]  /*1e8c0*/  ISETP.GE.U32.AND P2, PT, R239.reuse, R0, PT ;  /* 0x00000000ef00720c */ /* 0x040fe40003f46070 */
[----:B------:R-:W-:Y:S01]  /*1e8d0*/  SHF.R.U32.HI R0, RZ, 0x18, R183 ;  /* 0x00000018ff007819 */ /* 0x000fe200000116b7 */
[----:B------:R-:W-:Y:S01]  /*1e8e0*/  STG.E.U16 [R218.64+0xe], R159 ;  /* 0x00000e9fda007986 */ /* 0x000fe2000c10151c */
[----:B------:R-:W-:Y:S02]  /*1e8f0*/  @!P4 PRMT R161, R140, 0x5410, RZ ;  /* 0x000054108ca1c816 */ /* 0x000fe400000000ff */
[----:B------:R-:W-:Y:S01]  /*1e900*/  ISETP.GE.U32.AND P4, PT, R239, R0, PT ;  /* 0x00000000ef00720c */ /* 0x000fe20003f86070 */
[----:B------:R-:W5:Y:S01]  /*1e910*/  LDSM.16.MT88.4 R140, [R206+0xa000] ;  /* 0x00a00000ce8c783b */ /* 0x000f620000004200 */
[----:B------:R-:W2:Y:S01]  /*1e920*/  MUFU.EX2 R0, R229 ;  /* 0x000000e500007308 */ /* 0x000ea20000000800 */
[----:B------:R-:W-:Y:S04]  /*1e930*/  PRMT R178, R181, 0x7610, R178 ;  /* 0x00007610b5b27816 */ /* 0x000fe800000000b2 */
[----:B------:R-:W-:Y:S02]  /*1e940*/  @!P5 PRMT R162, R178, 0x5410, RZ ;  /* 0x00005410b2a2d816 */ /* 0x000fe400000000ff */
[----:B------:R-:W-:Y:S03]  /*1e950*/  STG.E.U16 [R218.64+0x10], R161 ;  /* 0x000010a1da007986 */ /* 0x000fe6000c10151c */
[----:B------:R-:W5:Y:S01]  /*1e960*/  MUFU.EX2 R229, R230 ;  /* 0x000000e600e57308 */ /* 0x000f620000000800 */
[----:B------:R-:W-:Y:S04]  /*1e970*/  STG.E.U16 [R216.64+0x12], R162 ;  /* 0x000012a2d8007986 */ /* 0x000fe8000c10151c */
[----:B-1----:R1:W3:Y:S01]  /*1e980*/  LDL.S16 R179, [R1+0x4c] ;  /* 0x00004c0001b37983 */ /* 0x0022e20000100600 */
[----:B----4-:R-:W-:Y:S04]  /*1e990*/  @!P3 HADD2 R191, -R160.H0_H0, -RZ.H0_H0 ;  /* 0xa00000ffa0bfb230 */ /* 0x010fe80000000900 */
[----:B------:R-:W4:Y:S01]  /*1e9a0*/  MUFU.EX2 R193, R231 ;  /* 0x000000e700c17308 */ /* 0x000f220000000800 */
[----:B------:R-:W-:Y:S01]  /*1e9b0*/  PRMT R172, R191, 0x7610, R172 ;  /* 0x00007610bfac7816 */ /* 0x000fe200000000ac */
[----:B------:R1:W-:Y:S01]  /*1e9c0*/  @!P3 STL.S16 [R1+0x28], R191 ;  /* 0x000028bf0100b387 */ /* 0x0003e20000100600 */
[----:B--2---:R-:W-:Y:S02]  /*1e9d0*/  FADD.FTZ R235, R0, R168 ;  /* 0x000000a800eb7221 */ /* 0x004fe40000010000 */
[----:B------:R-:W-:Y:S02]  /*1e9e0*/  @!P3 PRMT R160, R172, 0x5410, RZ ;  /* 0x00005410aca0b816 */ /* 0x000fe400000000ff */
[----:B------:R-:W-:Y:S01]  /*1e9f0*/  ISETP.GE.U32.AND P3, PT, R239, R167, PT ;  /* 0x000000a7ef00720c */ /* 0x000fe20003f66070 */
[----:B------:R-:W-:Y:S01]  /*1ea00*/  FADD.FTZ R167, R157, R171 ;  /* 0x000000ab9da77221 */ /* 0x000fe20000010000 */
[C---:B------:R-:W-:Y:S01]  /*1ea10*/  F2FP.PACK_AB R157, R166.reuse, R165 ;  /* 0x000000a5a69d723e */ /* 0x040fe200000000ff */
[----:B------:R2:W2:Y:S02]  /*1ea20*/  LDL.S16 R172, [R1+0x48] ;  /* 0x0000480001ac7983 */ /* 0x0004a40000100600 */
[----:B------:R-:W-:Y:S01]  /*1ea30*/  FADD.FTZ R167, R165, R167 ;  /* 0x000000a7a5a77221 */ /* 0x000fe20000010000 */
[----:B------:R-:W-:Y:S01]  /*1ea40*/  PRMT R158, R157, 0x7632, R158 ;  /* 0x000076329d9e7816 */ /* 0x000fe2000000009e */
[----:B------:R-:W-:Y:S01]  /*1ea50*/  @!P5 STL.S16 [R1+0x24], R181 ;  /* 0x000024b50100d387 */ /* 0x000fe20000100600 */
[----:B------:R-:W-:Y:S01]  /*1ea60*/  ISETP.GE.U32.AND P5, PT, R239, R148, PT ;  /* 0x00000094ef00720c */ /* 0x000fe20003fa6070 */
[----:B------:R-:W-:Y:S01]  /*1ea70*/  FADD.FTZ R233, R166, R167 ;  /* 0x000000a7a6e97221 */ /* 0x000fe20000010000 */
[C---:B------:R-:W-:Y:S01]  /*1ea80*/  LOP3.LUT R148, R176.reuse, 0xff, RZ, 0xc0, !PT ;  /* 0x000000ffb0947812 */ /* 0x040fe200078ec0ff */
[-C--:B-----5:R-:W-:Y:S01]  /*1ea90*/  HMMA.16816.F32 R36, R136, R140.reuse, R36 ;  /* 0x0000008c8824723c */ /* 0x0a0fe20000001824 */
[----:B------:R-:W-:Y:S01]  /*1eaa0*/  PRMT R164, R157, 0x5410, R158 ;  /* 0x000054109da47816 */ /* 0x000fe2000000009e */
[----:B------:R-:W-:Y:S01]  /*1eab0*/  LDSM.16.MT88.4 R180, [R203+0xa800] ;  /* 0x00a80000cbb4783b */ /* 0x000fe20000004200 */
[----:B------:R-:W-:Y:S02]  /*1eac0*/  F2FP.PACK_AB R0, R229, R0 ;  /* 0x00000000e500723e */ /* 0x000fe400000000ff */
[----:B------:R-:W-:Y:S01]  /*1ead0*/  LOP3.LUT R165, R176, 0xffff, RZ, 0xc0, !PT ;  /* 0x0000ffffb0a57812 */ /* 0x000fe200078ec0ff */
[----:B----4-:R-:W-:Y:S01]  /*1eae0*/  FADD.FTZ R231, R193, R169 ;  /* 0x000000a9c1e77221 */ /* 0x010fe20000010000 */
[----:B------:R-:W-:Y:S01]  /*1eaf0*/  PRMT R194, R0, 0x7632, R194 ;  /* 0x0000763200c27816 */ /* 0x000fe200000000c2 */
[C---:B------:R-:W-:Y:S01]  /*1eb00*/  HMMA.16816.F32 R40, R144.reuse, R140, R40 ;  /* 0x0000008c9028723c */ /* 0x040fe20000001828 */
[----:B-1----:R-:W1:Y:S01]  /*1eb10*/  MUFU.EX2 R191, R236 ;  /* 0x000000ec00bf7308 */ /* 0x002e620000000800 */
[----:B------:R-:W-:Y:S02]  /*1eb20*/  STG.E.U16 [R216.64+0x10], R160 ;  /* 0x000010a0d8007986 */ /* 0x000fe4000c10151c */
[----:B------:R-:W-:Y:S02]  /*1eb30*/  F2FP.PACK_AB R193, R228, R193 ;  /* 0x000000c1e4c1723e */ /* 0x000fe400000000ff */
[C---:B------:R-:W-:Y:S02]  /*1eb40*/  LOP3.LUT R167, R176.reuse, 0xffff, RZ, 0xc0, !PT ;  /* 0x0000ffffb0a77812 */ /* 0x040fe400078ec0ff */
[-C--:B------:R-:W-:Y:S01]  /*1eb50*/  HMMA.16816.F32 R44, R144, R142.reuse, R44 ;  /* 0x0000008e902c723c */ /* 0x080fe2000000182c */
[----:B------:R-:W-:Y:S03]  /*1eb60*/  PRMT R192, R193, 0x7632, R192 ;  /* 0x00007632c1c07816 */ /* 0x000fe600000000c0 */
[----:B------:R-:W-:Y:S02]  /*1eb70*/  SHF.R.U32.HI R165, RZ, 0x8, R165 ;  /* 0x00000008ffa57819 */ /* 0x000fe400000116a5 */
[----:B------:R-:W-:Y:S02]  /*1eb80*/  LOP3.LUT R166, R176, 0xff, RZ, 0xc0, !PT ;  /* 0x000000ffb0a67812 */ /* 0x000fe400078ec0ff */
[C---:B------:R-:W-:Y:S01]  /*1eb90*/  HMMA.16816.F32 R48, R136.reuse, R142, R48 ;  /* 0x0000008e8830723c */ /* 0x040fe20000001830 */
[----:B------:R-:W-:Y:S03]  /*1eba0*/  LOP3.LUT R140, R165, 0xffff, RZ, 0xc0, !PT ;  /* 0x0000ffffa58c7812 */ /* 0x000fe600078ec0ff */
[----:B------:R-:W-:Y:S02]  /*1ebb0*/  PRMT R165, R0, 0x5410, R194 ;  /* 0x0000541000a57816 */ /* 0x000fe400000000c2 */
[----:B------:R-:W-:Y:S01]  /*1ebc0*/  SHF.R.U32.HI R169, RZ, 0x18, R176 ;  /* 0x00000018ffa97819 */ /* 0x000fe200000116b0 */
[----:B-1----:R-:W-:Y:S01]  /*1ebd0*/  FADD.FTZ R230, R191, R170 ;  /* 0x000000aabfe67221 */ /* 0x002fe20000010000 */
[----:B------:R-:W-:Y:S04]  /*1ebe0*/  F2FP.PACK_AB R191, R227, R191 ;  /* 0x000000bfe3bf723e */ /* 0x000fe800000000ff */
[C---:B------:R-:W-:Y:S04]  /*1ebf0*/  PRMT R190, R191.reuse, 0x7632, R190 ;  /* 0x00007632bfbe7816 */ /* 0x040fe800000000be */
[----:B------:R-:W-:Y:S01]  /*1ec00*/  PRMT R153, R191, 0x5410, R190 ;  /* 0x00005410bf997816 */ /* 0x000fe200000000be */
[----:B---3--:R-:W-:Y:S05]  /*1ec10*/  @!P2 HADD2 R175, -R158.H0_H0, -RZ.H0_H0 ;  /* 0xa00000ff9eafa230 */ /* 0x008fea0000000900 */
[----:B------:R-:W-:Y:S04]  /*1ec20*/  PRMT R174, R175, 0x7610, R174 ;  /* 0x00007610afae7816 */ /* 0x000fe800000000ae */
[----:B------:R-:W-:Y:S05]  /*1ec30*/  @!P2 PRMT R158, R174, 0x5410, RZ ;  /* 0x00005410ae9ea816 */ /* 0x000fea00000000ff */
[----:B------:R-:W-:Y:S01]  /*1ec40*/  STG.E.U16 [R196.64+0x22], R158 ;  /* 0x0000229ec4007986 */ /* 0x000fe2000c10151c */
[----:B------:R-:W-:Y:S05]  /*1ec50*/  @!P6 HADD2 R179, -R157.H0_H0, -RZ.H0_H0 ;  /* 0xa00000ff9db3e230 */ /* 0x000fea0000000900 */
[----:B------:R-:W-:Y:S01]  /*1ec60*/  @!P6 STL.S16 [R1+0x4c], R179 ;  /* 0x00004cb30100e387 */ /* 0x000fe20000100600 */
[----:B------:R-:W-:Y:S03]  /*1ec70*/  PRMT R149, R179, 0x7610, R149 ;  /* 0x00007610b3957816 */ /* 0x000fe60000000095 */
[----:B------:R1:W3:Y:S01]  /*1ec80*/  LDL.S16 R171, [R1+0x44] ;  /* 0x0000440001ab7983 */ /* 0x0002e20000100600 */
[----:B------:R-:W-:Y:S02]  /*1ec90*/  @!P6 PRMT R157, R149, 0x5410, RZ ;  /* 0x00005410959de816 */ /* 0x000fe400000000ff */
[C---:B------:R-:W-:Y:S01]  /*1eca0*/  ISETP.GE.U32.AND P6, PT, R239.reuse, R148, PT ;  /* 0x00000094ef00720c */ /* 0x040fe20003fc6070 */
[----:B------:R-:W-:Y:S01]  /*1ecb0*/  @!P2 STL.S16 [R1+0x18], R175 ;  /* 0x000018af0100a387 */ /* 0x000fe20000100600 */
[----:B------:R-:W-:Y:S01]  /*1ecc0*/  ISETP.GE.U32.AND P2, PT, R239, R140, PT ;  /* 0x0000008cef00720c */ /* 0x000fe20003f46070 */
[----:B--2---:R-:W-:Y:S02]  /*1ecd0*/  @!P3 HADD2 R172, -R0.H0_H0, -RZ.H0_H0 ;  /* 0xa00000ff00acb230 */ /* 0x004fe40000000900 */
[----:B------:R1:W2:Y:S01]  /*1ece0*/  LDL.S16 R168, [R1+0x20] ;  /* 0x0000200001a87983 */ /* 0x0002a20000100600 */
[----:B------:R-:W-:Y:S03]  /*1ecf0*/  SHF.R.U32.HI R140, RZ, 0x10, R163 ;  /* 0x00000010ff8c7819 */ /* 0x000fe600000116a3 */
[----:B------:R-:W4:Y:S01]  /*1ed00*/  LDSM.16.MT88.4 R148, [R205+0xa000] ;  /* 0x00a00000cd94783b */ /* 0x000f220000004200 */
[----:B------:R-:W-:Y:S02]  /*1ed10*/  PRMT R141, R172, 0x7610, R141 ;  /* 0x00007610ac8d7816 */ /* 0x000fe4000000008d */
[----:B------:R-:W-:Y:S02]  /*1ed20*/  LOP3.LUT R140, R140, 0xff, RZ, 0xc0, !PT ;  /* 0x000000ff8c8c7812 */ /* 0x000fe400078ec0ff */
[----:B------:R-:W-:Y:S03]  /*1ed30*/  @!P3 PRMT R0, R141, 0x5410, RZ ;  /* 0x000054108d00b816 */ /* 0x000fe600000000ff */
[----:B------:R-:W-:Y:S01]  /*1ed40*/  @!P3 STL.S16 [R1+0x48], R172 ;  /* 0x000048ac0100b387 */ /* 0x000fe20000100600 */
[----:B------:R-:W-:Y:S03]  /*1ed50*/  ISETP.GE.U32.AND P3, PT, R239, R140, PT ;  /* 0x0000008cef00720c */ /* 0x000fe60003f66070 */
[----:B------:R1:W5:Y:S04]  /*1ed60*/  LDL.S16 R174, [R1+0x30] ;  /* 0x0000300001ae7983 */ /* 0x0003680000100600 */
[----:B------:R-:W1:Y:S08]  /*1ed70*/  LDSM.16.MT88.4 R140, [R201+0xb000] ;  /* 0x00b00000c98c783b */ /* 0x000e700000004200 */
[----:B------:R-:W-:Y:S04]  /*1ed80*/  STG.E.U16 [R196.64+0x20], R157 ;  /* 0x0000209dc4007986 */ /* 0x000fe8000c10151c */
[----:B------:R-:W-:Y:S01]  /*1ed90*/  STG.E.U16 [R198.64+0x20], R0 ;  /* 0x00002000c6007986 */ /* 0x000fe2000c10151c */
[-C--:B----4-:R-:W-:Y:S08]  /*1eda0*/  HMMA.16816.F32 R52, R136, R148.reuse, R52 ;  /* 0x000000948834723c */ /* 0x090ff00000001834 */
[C---:B------:R-:W-:Y:S07]  /*1edb0*/  HMMA.16816.F32 R56, R144.reuse, R148, R56 ;  /* 0x000000949038723c */ /* 0x040fee0000001838 */
[----:B------:R-:W-:Y:S01]  /*1edc0*/  LOP3.LUT R148, R163, 0xffff, RZ, 0xc0, !PT ;  /* 0x0000ffffa3947812 */ /* 0x000fe200078ec0ff */
[-C--:B------:R-:W-:Y:S04]  /*1edd0*/  HMMA.16816.F32 R60, R144, R150.reuse, R60 ;  /* 0x00000096903c723c */ /* 0x080fe8000000183c */
[----:B------:R-:W-:Y:S04]  /*1ede0*/  SHF.R.U32.HI R148, RZ, 0x8, R148 ;  /* 0x00000008ff947819 */ /* 0x000fe80000011694 */
[C---:B------:R-:W-:Y:S01]  /*1edf0*/  HMMA.16816.F32 R64, R136.reuse, R150, R64 ;  /* 0x000000968840723c */ /* 0x040fe20000001840 */
[----:B------:R-:W-:Y:S07]  /*1ee00*/  LOP3.LUT R2, R148, 0xffff, RZ, 0xc0, !PT ;  /* 0x0000ffff94027812 */ /* 0x000fee00078ec0ff */
[-C--:B-1----:R-:W-:Y:S08]  /*1ee10*/  HMMA.16816.F32 R68, R136, R140.reuse, R68 ;  /* 0x0000008c8844723c */ /* 0x082ff00000001844 */
[C---:B------:R-:W-:Y:S07]  /*1ee20*/  HMMA.16816.F32 R72, R144.reuse, R140, R72 ;  /* 0x0000008c9048723c */ /* 0x040fee0000001848 */
[----:B------:R-:W-:Y:S01]  /*1ee30*/  LOP3.LUT R140, R214, 0xff, RZ, 0xc0, !PT ;  /* 0x000000ffd68c7812 */ /* 0x000fe200078ec0ff */
[-C--:B------:R-:W-:Y:S08]  /*1ee40*/  HMMA.16816.F32 R76, R144, R142.reuse, R76 ;  /* 0x0000008e904c723c */ /* 0x080ff0000000184c */
[C---:B------:R-:W-:Y:S01]  /*1ee50*/  HMMA.16816.F32 R80, R136.reuse, R142, R80 ;  /* 0x0000008e8850723c */ /* 0x040fe20000001850 */
[----:B---3--:R-:W-:Y:S05]  /*1ee60*/  @!P4 HADD2 R171, -R194.H0_H0, -RZ.H0_H0 ;  /* 0xa00000ffc2abc230 */ /* 0x008fea0000000900 */
[----:B------:R1:W-:Y:S01]  /*1ee70*/  @!P4 STL.S16 [R1+0x44], R171 ;  /* 0x000044ab0100c387 */ /* 0x0003e20000100600 */
[----:B------:R-:W-:Y:S01]  /*1ee80*/  PRMT R149, R171, 0x7610, R149 ;  /* 0x00007610ab957816 */ /* 0x000fe20000000095 */
[----:B--2---:R-:W-:Y:S02]  /*1ee90*/  @!P5 HADD2 R168, -R193.H0_H0, -RZ.H0_H0 ;  /* 0xa00000ffc1a8d230 */ /* 0x004fe40000000900 */
[----:B------:R2:W3:Y:S02]  /*1eea0*/  LDL.S16 R172, [R1+0x1c] ;  /* 0x00001c0001ac7983 */ /* 0x0004e40000100600 */
[----:B------:R-:W-:Y:S02]  /*1eeb0*/  @!P4 PRMT R194, R149, 0x5410, RZ ;  /* 0x0000541095c2c816 */ /* 0x000fe400000000ff */
[----:B------:R-:W-:Y:S01]  /*1eec0*/  ISETP.GE.U32.AND P4, PT, R239, R2, PT ;  /* 0x00000002ef00720c */ /* 0x000fe20003f86070 */
[----:B------:R4:W-:Y:S01]  /*1eed0*/  @!P5 STL.S16 [R1+0x20], R168 ;  /* 0x000020a80100d387 */ /* 0x0009e20000100600 */
[----:B------:R-:W-:Y:S02]  /*1eee0*/  PRMT R148, R168, 0x7610, R148 ;  /* 0x00007610a8947816 */ /* 0x000fe40000000094 */
[----:B------:R-:W-:Y:S01]  /*1eef0*/  SHF.R.U32.HI R2, RZ, 0x18, R163 ;  /* 0x00000018ff027819 */ /* 0x000fe200000116a3 */
[----:B------:R-:W-:Y:S01]  /*1ef00*/  STG.E.U16 [R198.64+0x22], R194 ;  /* 0x000022c2c6007986 */ /* 0x000fe2000c10151c */
[----:B------:R-:W-:Y:S02]  /*1ef10*/  PRMT R163, R193, 0x5410, R192 ;  /* 0x00005410c1a37816 */ /* 0x000fe400000000c0 */
[----:B------:R-:W-:Y:S02]  /*1ef20*/  @!P5 PRMT R193, R148, 0x5410, RZ ;  /* 0x0000541094c1d816 */ /* 0x000fe400000000ff */
[----:B------:R-:W-:Y:S01]  /*1ef30*/  ISETP.GE.U32.AND P5, PT, R239, R2, PT ;  /* 0x00000002ef00720c */ /* 0x000fe20003fa6070 */
[----:B------:R-:W2:Y:S01]  /*1ef40*/  LDSM.16.MT88.4 R148, [R203+0xb000] ;  /* 0x00b00000cb94783b */ /* 0x000ea20000004200 */
[----:B------:R-:W-:Y:S01]  /*1ef50*/  LOP3.LUT R2, R215, UR16, R232, 0x96, !PT ;  /* 0x00000010d7027c12 */ /* 0x000fe2000f8e96e8 */
[----:B-----5:R-:W-:Y:S05]  /*1ef60*/  @!P4 HADD2 R174, -R192.H0_H0, -RZ.H0_H0 ;  /* 0xa00000ffc0aec230 */ /* 0x020fea0000000900 */
[----:B------:R-:W-:Y:S01]  /*1ef70*/  PRMT R173, R174, 0x7610, R173 ;  /* 0x00007610aead7816 */ /* 0x000fe200000000ad */
[----:B-1----:R1:W5:Y:S03]  /*1ef80*/  LDL.S16 R171, [R1+0x2c] ;  /* 0x00002c0001ab7983 */ /* 0x0023660000100600 */
[----:B------:R-:W-:Y:S01]  /*1ef90*/  @!P4 PRMT R192, R173, 0x5410, RZ ;  /* 0x00005410adc0c816 */ /* 0x000fe200000000ff */
[----:B------:R1:W-:Y:S01]  /*1efa0*/  @!P4 STL.S16 [R1+0x30], R174 ;  /* 0x000030ae0100c387 */ /* 0x0003e20000100600 */
[----:B------:R-:W-:Y:S02]  /*1efb0*/  ISETP.GE.U32.AND P4, PT, R239, R3, PT ;  /* 0x00000003ef00720c */ /* 0x000fe40003f86070 */
[--C-:B----4-:R-:W-:Y:S01]  /*1efc0*/  SHF.R.U32.HI R168, RZ, 0x10, R176.reuse ;  /* 0x00000010ffa87819 */ /* 0x110fe200000116b0 */
[----:B------:R4:W4:Y:S01]  /*1efd0*/  LDL.S16 R152, [R1+0x40] ;  /* 0x0000400001987983 */ /* 0x0009220000100600 */
[----:B------:R-:W-:Y:S02]  /*1efe0*/  SHF.R.U32.HI R3, RZ, 0x8, R167 ;  /* 0x00000008ff037819 */ /* 0x000fe400000116a7 */
[----:B------:R-:W-:Y:S01]  /*1eff0*/  SHF.R.U32.HI R176, RZ, 0x10, R176 ;  /* 0x00000010ffb07819 */ /* 0x000fe200000116b0 */
[----:B------:R-:W-:Y:S01]  /*1f000*/  STG.E.U16 [R218.64+0x1e], R193 ;  /* 0x00001ec1da007986 */ /* 0x000fe2000c10151c */
[----:B------:R-:W-:Y:S02]  /*1f010*/  PRMT R166, R166, 0x5410, R3 ;  /* 0x00005410a6a67816 */ /* 0x000fe40000000003 */
[----:B------:R-:W-:Y:S01]  /*1f020*/  LOP3.LUT R3, R168, 0xff, RZ, 0xc0, !PT ;  /* 0x000000ffa8037812 */ /* 0x000fe200078ec0ff */
[----:B------:R-:W-:Y:S03]  /*1f030*/  STG.E.U16 [R218.64+0x20], R192 ;  /* 0x000020c0da007986 */ /* 0x000fe6000c10151c */
[----:B------:R-:W-:Y:S02]  /*1f040*/  PRMT R169, R3, 0x5410, R169 ;  /* 0x0000541003a97816 */ /* 0x000fe400000000a9 */
[----:B------:R-:W-:Y:S03]  /*1f050*/  SHF.R.U32.HI R3, RZ, 0x10, R214 ;  /* 0x00000010ff037819 */ /* 0x000fe600000116d6 */
[--C-:B------:R-:W-:Y:S01]  /*1f060*/  HSET2.LE.AND R175, R169, R241.reuse, PT ;  /* 0x000000f1a9af7233 */ /* 0x100fe20003803000 */
[----:B------:R-:W-:Y:S01]  /*1f070*/  LOP3.LUT R3, R3, 0xff, RZ, 0xc0, !PT ;  /* 0x000000ff03037812 */ /* 0x000fe200078ec0ff */
[--C-:B-1----:R-:W-:Y:S01]  /*1f080*/  HSET2.LE.AND R174, R166, R241.reuse, PT ;  /* 0x000000f1a6ae7233 */ /* 0x102fe20003803000 */
[-C--:B--2---:R-:W-:Y:S08]  /*1f090*/  HMMA.16816.F32 R84, R136, R148.reuse, R84 ;  /* 0x000000948854723c */ /* 0x084ff00000001854 */
[C---:B------:R-:W-:Y:S07]  /*1f0a0*/  HMMA.16816.F32 R88, R144.reuse, R148, R88 ;  /* 0x000000949058723c */ /* 0x040fee0000001858 */
[C---:B------:R-:W-:Y:S01]  /*1f0b0*/  LOP3.LUT R148, R214.reuse, 0xffff, RZ, 0xc0, !PT ;  /* 0x0000ffffd6947812 */ /* 0x040fe200078ec0ff */
[-C--:B------:R-:W-:Y:S01]  /*1f0c0*/  HMMA.16816.F32 R92, R144, R150.reuse, R92 ;  /* 0x00000096905c723c */ /* 0x080fe2000000185c */
[----:B------:R-:W-:Y:S03]  /*1f0d0*/  LOP3.LUT R149, R214, 0xff, RZ, 0xc0, !PT ;  /* 0x000000ffd6957812 */ /* 0x000fe600078ec0ff */
[----:B------:R-:W-:Y:S04]  /*1f0e0*/  SHF.R.U32.HI R148, RZ, 0x8, R148 ;  /* 0x00000008ff947819 */ /* 0x000fe80000011694 */
[C---:B------:R-:W-:Y:S01]  /*1f0f0*/  HMMA.16816.F32 R96, R136.reuse, R150, R96 ;  /* 0x000000968860723c */ /* 0x040fe20000001860 */
[----:B------:R-:W-:Y:S03]  /*1f100*/  PRMT R178, R149, 0x5410, R148 ;  /* 0x0000541095b27816 */ /* 0x000fe60000000094 */
[----:B------:R-:W-:Y:S02]  /*1f110*/  SHF.R.U32.HI R148, RZ, 0x18, R214 ;  /* 0x00000018ff947819 */ /* 0x000fe400000116d6 */
[--C-:B------:R-:W-:Y:S01]  /*1f120*/  HSET2.LE.AND R178, R178, R241.reuse, PT ;  /* 0x000000f1b2b27233 */ /* 0x100fe20003803000 */
[----:B------:R-:W-:Y:S02]  /*1f130*/  SHF.R.U32.HI R150, RZ, 0x18, R185 ;  /* 0x00000018ff967819 */ /* 0x000fe400000116b9 */
[----:B------:R-:W-:Y:S03]  /*1f140*/  PRMT R179, R3, 0x5410, R148 ;  /* 0x0000541003b37816 */ /* 0x000fe60000000094 */
[----:B------:R-:W-:Y:S02]  /*1f150*/  LOP3.LUT R3, R176, 0xff, RZ, 0xc0, !PT ;  /* 0x000000ffb0037812 */ /* 0x000fe400078ec0ff */
[----:B------:R-:W-:Y:S01]  /*1f160*/  LOP3.LUT R148, R185, 0xff, RZ, 0xc0, !PT ;  /* 0x000000ffb9947812 */ /* 0x000fe200078ec0ff */
[--C-:B------:R-:W-:Y:S02]  /*1f170*/  HSET2.LE.AND R179, R179, R241.reuse, PT ;  /* 0x000000f1b3b37233 */ /* 0x100fe40003803000 */
[----:B---3--:R-:W-:Y:S05]  /*1f180*/  @!P3 HADD2 R172, -R191.H0_H0, -RZ.H0_H0 ;  /* 0xa00000ffbfacb230 */ /* 0x008fea0000000900 */
[----:B------:R1:W-:Y:S01]  /*1f190*/  @!P3 STL.S16 [R1+0x1c], R172 ;  /* 0x00001cac0100b387 */ /* 0x0003e20000100600 */
[----:B------:R-:W-:Y:S04]  /*1f1a0*/  PRMT R141, R172, 0x7610, R141 ;  /* 0x00007610ac8d7816 */ /* 0x000fe8000000008d */
[----:B------:R-:W-:Y:S02]  /*1f1b0*/  @!P3 PRMT R191, R141, 0x5410, RZ ;  /* 0x000054108dbfb816 */ /* 0x000fe400000000ff */
[----:B------:R-:W-:Y:S02]  /*1f1c0*/  ISETP.GE.U32.AND P3, PT, R239, R140, PT ;  /* 0x0000008cef00720c */ /* 0x000fe40003f66070 */
[----:B------:R-:W2:Y:S01]  /*1f1d0*/  LDSM.16.MT88.4 R140, [R206+0xb000] ;  /* 0x00b00000ce8c783b */ /* 0x000ea20000004200 */
[----:B-----5:R-:W-:Y:S07]  /*1f1e0*/  @!P5 HADD2 R171, -R190.H0_H0, -RZ.H0_H0 ;  /* 0xa00000ffbeabd230 */ /* 0x020fee0000000900 */
[----:B------:R-:W-:Y:S04]  /*1f1f0*/  STG.E.U16 [R216.64+0x20], R191 ;  /* 0x000020bfd8007986 */ /* 0x000fe8000c10151c */
[----:B------:R-:W-:Y:S01]  /*1f200*/  @!P5 STL.S16 [R1+0x2c], R171 ;  /* 0x00002cab0100d387 */ /* 0x000fe20000100600 */
[----:B------:R-:W-:Y:S01]  /*1f210*/  PRMT R149, R171, 0x7610, R149 ;  /* 0x00007610ab957816 */ /* 0x000fe20000000095 */
[----:B----4-:R-:W-:Y:S02]  /*1f220*/  @!P6 HADD2 R152, -R189.H0_H0, -RZ.H0_H0 ;  /* 0xa00000ffbd98e230 */ /* 0x010fe40000000900 */
[----:B------:R3:W4:Y:S01]  /*1f230*/  LDL.S16 R154, [R1+0x3c] ;  /* 0x00003c00019a7983 */ /* 0x0007220000100600 */
[----:B------:R-:W-:Y:S02]  /*1f240*/  @!P5 PRMT R190, R149, 0x5410, RZ ;  /* 0x0000541095bed816 */ /* 0x000fe400000000ff */
[----:B------:R-:W-:Y:S01]  /*1f250*/  ISETP.GE.U32.AND P5, PT, R239, R3, PT ;  /* 0x00000003ef00720c */ /* 0x000fe20003fa6070 */
[----:B------:R5:W-:Y:S01]  /*1f260*/  @!P6 STL.S16 [R1+0x40], R152 ;  /* 0x000040980100e387 */ /* 0x000be20000100600 */
[----:B------:R-:W-:Y:S02]  /*1f270*/  LOP3.LUT R3, R185, 0xffff, RZ, 0xc0, !PT ;  /* 0x0000ffffb9037812 */ /* 0x000fe400078ec0ff */
[----:B------:R-:W-:Y:S01]  /*1f280*/  SHF.R.U32.HI R149, RZ, 0x10, R214 ;  /* 0x00000010ff957819 */ /* 0x000fe200000116d6 */
[----:B------:R-:W-:Y:S01]  /*1f290*/  STG.E.U16 [R216.64+0x22], R190 ;  /* 0x000022bed8007986 */ /* 0x000fe2000c10151c */
[----:B------:R-:W-:Y:S02]  /*1f2a0*/  SHF.R.U32.HI R3, RZ, 0x8, R3 ;  /* 0x00000008ff037819 */ /* 0x000fe40000011603 */
[----:B------:R-:W-:Y:S02]  /*1f2b0*/  PRMT R155, R152, 0x7610, R155 ;  /* 0x00007610989b7816 */ /* 0x000fe4000000009b */
[----:B------:R-:W-:Y:S02]  /*1f2c0*/  LOP3.LUT R149, R149, 0xff, RZ, 0xc0, !PT ;  /* 0x000000ff95957812 */ /* 0x000fe400078ec0ff */
[----:B-1----:R-:W-:Y:S02]  /*1f2d0*/  PRMT R172, R148, 0x5410, R3 ;  /* 0x0000541094ac7816 */ /* 0x002fe40000000003 */
[----:B------:R-:W-:Y:S02]  /*1f2e0*/  SHF.R.U32.HI R148, RZ, 0x10, R185 ;  /* 0x00000010ff947819 */ /* 0x000fe400000116b9 */
[----:B------:R-:W-:Y:S01]  /*1f2f0*/  LOP3.LUT R3, R2, 0xffff, RZ, 0xc0, !PT ;  /* 0x0000ffff02037812 */ /* 0x000fe200078ec0ff */
[--C-:B------:R-:W-:Y:S01]  /*1f300*/  HSET2.LE.AND R172, R172, R241.reuse, PT ;  /* 0x000000f1acac7233 */ /* 0x100fe20003803000 */
[----:B------:R-:W-:Y:S01]  /*1f310*/  LOP3.LUT R148, R148, 0xff, RZ, 0xc0, !PT ;  /* 0x000000ff94947812 */ /* 0x000fe200078ec0ff */
[-C--:B--2---:R-:W-:Y:S01]  /*1f320*/  HMMA.16816.F32 R100, R136, R140.reuse, R100 ;  /* 0x0000008c8864723c */ /* 0x084fe20000001864 */
[----:B------:R-:W-:Y:S02]  /*1f330*/  SHF.R.U32.HI R3, RZ, 0x8, R3 ;  /* 0x00000008ff037819 */ /* 0x000fe40000011603 */
[----:B------:R-:W-:Y:S02]  /*1f340*/  PRMT R173, R148, 0x5410, R150 ;  /* 0x0000541094ad7816 */ /* 0x000fe40000000096 */
[----:B------:R-:W-:Y:S02]  /*1f350*/  F2FP.PACK_AB R185, R223, R222 ;  /* 0x000000dedfb9723e */ /* 0x000fe400000000ff */
[----:B-----5:R-:W-:Y:S01]  /*1f360*/  PRMT R152, R189, 0x5410, R188 ;  /* 0x00005410bd987816 */ /* 0x020fe200000000bc */
[C---:B------:R-:W-:Y:S01]  /*1f370*/  HMMA.16816.F32 R104, R144.reuse, R140, R104 ;  /* 0x0000008c9068723c */ /* 0x040fe20000001868 */
[----:B------:R-:W-:Y:S02]  /*1f380*/  @!P6 PRMT R189, R155, 0x5410, RZ ;  /* 0x000054109bbde816 */ /* 0x000fe400000000ff */
[----:B------:R-:W-:Y:S01]  /*1f390*/  ISETP.GE.U32.AND P6, PT, R239, R149, PT ;  /* 0x00000095ef00720c */ /* 0x000fe20003fc6070 */
[--C-:B------:R-:W-:Y:S01]  /*1f3a0*/  HSET2.LE.AND R173, R173, R241.reuse, PT ;  /* 0x000000f1adad7233 */ /* 0x100fe20003803000 */
[----:B------:R-:W-:Y:S01]  /*1f3b0*/  LOP3.LUT R149, R2, 0xff, RZ, 0xc0, !PT ;  /* 0x000000ff02957812 */ /* 0x000fe200078ec0ff */
[----:B------:R-:W-:Y:S01]  /*1f3c0*/  STG.E.U16 [R196.64+0x30], R189 ;  /* 0x000030bdc4007986 */ /* 0x000fe2000c10151c */
[--C-:B------:R-:W-:Y:S01]  /*1f3d0*/  SHF.R.U32.HI R140, RZ, 0x18, R2.reuse ;  /* 0x00000018ff8c7819 */ /* 0x100fe20000011602 */
[-C--:B------:R-:W-:Y:S01]  /*1f3e0*/  HMMA.16816.F32 R108, R144, R142.reuse, R108 ;  /* 0x0000008e906c723c */ /* 0x080fe2000000186c */
[----:B------:R-:W-:Y:S02]  /*1f3f0*/  PRMT R176, R149, 0x5410, R3 ;  /* 0x0000541095b07816 */ /* 0x000fe40000000003 */
[----:B------:R-:W1:Y:S01]  /*1f400*/  LDSM.16.MT88.4 R148, [R205+0xb000] ;  /* 0x00b00000cd94783b */ /* 0x000e620000004200 */
[----:B------:R-:W-:Y:S02]  /*1f410*/  LOP3.LUT R141, R214, 0xffff, RZ, 0xc0, !PT ;  /* 0x0000ffffd68d7812 */ /* 0x000fe400078ec0ff */
[----:B------:R-:W-:Y:S01]  /*1f420*/  SHF.R.U32.HI R3, RZ, 0x10, R2 ;  /* 0x00000010ff037819 */ /* 0x000fe20000011602 */
[--C-:B------:R-:W-:Y:S01]  /*1f430*/  HSET2.LE.AND R176, R176, R241.reuse, PT ;  /* 0x000000f1b0b07233 */ /* 0x100fe20003803000 */
[C---:B------:R-:W-:Y:S01]  /*1f440*/  HMMA.16816.F32 R112, R136.reuse, R142, R112 ;  /* 0x0000008e8870723c */ /* 0x040fe20000001870 */
[----:B------:R-:W-:Y:S03]  /*1f450*/  SHF.R.U32.HI R141, RZ, 0x8, R141 ;  /* 0x00000008ff8d7819 */ /* 0x000fe6000001168d */
[----:B------:R-:W-:Y:S02]  /*1f460*/  LOP3.LUT R3, R3, 0xff, RZ, 0xc0, !PT ;  /* 0x000000ff03037812 */ /* 0x000fe400078ec0ff */
[----:B------:R-:W-:Y:S02]  /*1f470*/  LOP3.LUT R2, R141, 0xffff, RZ, 0xc0, !PT ;  /* 0x0000ffff8d027812 */ /* 0x000fe400078ec0ff */
[----:B------:R-:W-:Y:S04]  /*1f480*/  PRMT R177, R3, 0x5410, R140 ;  /* 0x0000541003b17816 */ /* 0x000fe8000000008c */
[----:B------:R-:W-:Y:S01]  /*1f490*/  F2FP.PACK_AB R3, R195, R220 ;  /* 0x000000dcc303723e */ /* 0x000fe200000000ff */
[----:B------:R-:W-:Y:S01]  /*1f4a0*/  HSET2.LE.AND R177, R177, R241, PT ;  /* 0x000000f1b1b17233 */ /* 0x000fe20003803000 */
[----:B------:R-:W-:Y:S02]  /*1f4b0*/  LOP3.LUT R172, R172, R164, RZ, 0xc0, !PT ;  /* 0x000000a4acac7212 */ /* 0x000fe400078ec0ff */
[----:B------:R-:W-:Y:S02]  /*1f4c0*/  PRMT R184, R185, 0x7632, R184 ;  /* 0x00007632b9b87816 */ /* 0x000fe400000000b8 */
[----:B------:R-:W-:Y:S02]  /*1f4d0*/  LOP3.LUT R173, R173, R165, RZ, 0xc0, !PT ;  /* 0x000000a5adad7212 */ /* 0x000fe400078ec0ff */
[----:B------:R-:W-:Y:S02]  /*1f4e0*/  LOP3.LUT R174, R174, R152, RZ, 0xc0, !PT ;  /* 0x00000098aeae7212 */ /* 0x000fe400078ec0ff */
[----:B------:R-:W-:Y:S02]  /*1f4f0*/  LOP3.LUT R177, R177, R153, RZ, 0xc0, !PT ;  /* 0x00000099b1b17212 */ /* 0x000fe400078ec0ff */
[----:B------:R-:W-:Y:S02]  /*1f500*/  LOP3.LUT R176, R176, R163, RZ, 0xc0, !PT ;  /* 0x000000a3b0b07212 */ /* 0x000fe400078ec0ff */
[----:B------:R-:W-:Y:S01]  /*1f510*/  SHF.R.U32.HI R214, RZ, 0x18, R214 ;  /* 0x00000018ffd67819 */ /* 0x000fe200000116d6 */
[-C--:B-1----:R-:W-:Y:S08]  /*1f520*/  HMMA.16816.F32 R116, R136, R148.reuse, R116 ;  /* 0x000000948874723c */ /* 0x082ff00000001874 */
[C---:B------:R-:W-:Y:S08]  /*1f530*/  HMMA.16816.F32 R120, R144.reuse, R148, R120 ;  /* 0x000000949078723c */ /* 0x040ff00000001878 */
[-C--:B------:R-:W-:Y:S07]  /*1f540*/  HMMA.16816.F32 R124, R144, R150.reuse, R124 ;  /* 0x00000096907c723c */ /* 0x080fee000000187c */
[----:B------:R-:W-:Y:S01]  /*1f550*/  PRMT R144, R187, 0x5410, R186 ;  /* 0x00005410bb907816 */ /* 0x000fe200000000ba */
[----:B------:R-:W-:Y:S04]  /*1f560*/  HMMA.16816.F32 R128, R136, R150, R128 ;  /* 0x000000968880723c */ /* 0x000fe80000001880 */
[----:B------:R-:W-:Y:S03]  /*1f570*/  LOP3.LUT R175, R175, R144, RZ, 0xc0, !PT ;  /* 0x00000090afaf7212 */ /* 0x000fe600078ec0ff */
[----:B------:R-:W-:Y:S05]  /*1f580*/  PRMT R136, R185, 0x5410, R184 ;  /* 0x00005410b9887816 */ /* 0x000fea00000000b8 */
[----:B------:R-:W-:Y:S02]  /*1f590*/  LOP3.LUT R178, R178, R136, RZ, 0xc0, !PT ;  /* 0x00000088b2b27212 */ /* 0x000fe400078ec0ff */
[----:B------:R-:W-:Y:S01]  /*1f5a0*/  LDSM.16.MT88.4 R136, [R206+0xa800] ;  /* 0x00a80000ce88783b */ /* 0x000fe20000004200 */
[----:B----4-:R-:W-:Y:S07]  /*1f5b0*/  @!P2 HADD2 R154, -R188.H0_H0, -RZ.H0_H0 ;  /* 0xa00000ffbc9aa230 */ /* 0x010fee0000000900 */
[----:B------:R-:W-:Y:S01]  /*1f5c0*/  @!P2 STL.S16 [R1+0x3c], R154 ;  /* 0x00003c9a0100a387 */ /* 0x000fe20000100600 */
[----:B------:R-:W-:Y:S03]  /*1f5d0*/  PRMT R142, R154, 0x7610, R142 ;  /* 0x000076109a8e7816 */ /* 0x000fe6000000008e */
[----:B------:R3:W2:Y:S01]  /*1f5e0*/  LDL.S16 R240, [R1+0x14] ;  /* 0x0000140001f07983 */ /* 0x0006a20000100600 */
[----:B------:R-:W-:Y:S02]  /*1f5f0*/  @!P2 PRMT R188, R142, 0x5410, RZ ;  /* 0x000054108ebca816 */ /* 0x000fe400000000ff */
[----:B------:R-:W-:Y:S01]  /*1f600*/  ISETP.GE.U32.AND P2, PT, R239, R2, PT ;  /* 0x00000002ef00720c */ /* 0x000fe20003f46070 */
[----:B------:R3:W4:Y:S01]  /*1f610*/  LDL.S16 R238, [R1+0x10] ;  /* 0x0000100001ee7983 */ /* 0x0007220000100600 */
[C---:B------:R-:W-:Y:S03]  /*1f620*/  PRMT R2, R3.reuse, 0x7632, R2 ;  /* 0x0000763203027816 */ /* 0x040fe60000000002 */
[----:B------:R3:W5:Y:S01]  /*1f630*/  LDL.S16 R237, [R1+0xc] ;  /* 0x00000c0001ed7983 */ /* 0x0007620000100600 */
[----:B------:R-:W-:Y:S03]  /*1f640*/  PRMT R0, R3, 0x5410, R2 ;  /* 0x0000541003007816 */ /* 0x000fe60000000002 */
[----:B------:R3:W3:Y:S01]  /*1f650*/  LDL.S16 R236, [R1+0x8] ;  /* 0x0000080001ec7983 */ /* 0x0006e20000100600 */
[----:B------:R-:W-:Y:S03]  /*1f660*/  LOP3.LUT R179, R179, R0, RZ, 0xc0, !PT ;  /* 0x00000000b3b37212 */ /* 0x000fe600078ec0ff */
[----:B------:R1:W3:Y:S04]  /*1f670*/  LDL.S16 R234, [R1+0x4] ;  /* 0x0000040001ea7983 */ /* 0x0002e80000100600 */
[----:B------:R1:W3:Y:S04]  /*1f680*/  LDL.S16 R232, [R1] ;  /* 0x0000000001e87983 */ /* 0x0002e80000100600 */
[----:B------:R-:W1:Y:S08]  /*1f690*/  LDSM.16.MT88.4 R140, [R201+0xa800] ;  /* 0x00a80000c98c783b */ /* 0x000e700000004200 */
[----:B------:R-:W-:Y:S01]  /*1f6a0*/  STG.E.U16 [R196.64+0x32], R188 ;  /* 0x000032bcc4007986 */ /* 0x000fe2000c10151c */
[-C--:B-1----:R-:W-:Y:S03]  /*1f6b0*/  HMMA.16816.F32 R152, R172, R140.reuse, R4 ;  /* 0x0000008cac98723c */ /* 0x082fe60000001804 */
[----:B------:R-:W1:Y:S05]  /*1f6c0*/  LDSM.16.MT88.4 R4, [R205+0xa800] ;  /* 0x00a80000cd04783b */ /* 0x000e6a0000004200 */
[C---:B------:R-:W-:Y:S03]  /*1f6d0*/  HMMA.16816.F32 R168, R176.reuse, R140, R8 ;  /* 0x0000008cb0a8723c */ /* 0x040fe60000001808 */
[----:B------:R-:W1:Y:S05]  /*1f6e0*/  LDSM.16.MT88.4 R8, [R201+0xb800] ;  /* 0x00b80000c908783b */ /* 0x000e6a0000004200 */
[-C--:B------:R-:W-:Y:S03]  /*1f6f0*/  HMMA.16816.F32 R164, R176, R142.reuse, R12 ;  /* 0x0000008eb0a4723c */ /* 0x080fe6000000180c */
[----:B------:R-:W1:Y:S05]  /*1f700*/  LDSM.16.MT88.4 R12, [R203+0xb800] ;  /* 0x00b80000cb0c783b */ /* 0x000e6a0000004200 */
[C---:B------:R-:W-:Y:S03]  /*1f710*/  HMMA.16816.F32 R148, R172.reuse, R142, R16 ;  /* 0x0000008eac94723c */ /* 0x040fe60000001810 */
[----:B------:R-:W1:Y:S05]  /*1f720*/  LDSM.16.MT88.4 R16, [R206+0xb800] ;  /* 0x00b80000ce10783b */ /* 0x000e6a0000004200 */
        /* <DEDUP_REMOVED lines=8> */
[-C--:B------:R-:W-:Y:S01]  /*1f7b0*/  HMMA.16816.F32 R44, R176, R138.reuse, R44 ;  /* 0x0000008ab02c723c */ /* 0x080fe2000000182c */
[----:B------:R-:W-:Y:S07]  /*1f7c0*/  IMAD.MOV.U32 R136, RZ, RZ, R133 ;  /* 0x000000ffff887224 */ /* 0x000fee00078e0085 */
[C---:B------:R-:W-:Y:S08]  /*1f7d0*/  HMMA.16816.F32 R48, R172.reuse, R138, R48 ;  /* 0x0000008aac30723c */ /* 0x040ff00000001830 */
[-C--:B-1----:R-:W-:Y:S08]  /*1f7e0*/  HMMA.16816.F32 R52, R172, R4.reuse, R52 ;  /* 0x00000004ac34723c */ /* 0x082ff00000001834 */
        /* <DEDUP_REMOVED lines=16> */
[C---:B------:R-:W-:Y:S01]  /*1f8f0*/  HMMA.16816.F32 R120, R176.reuse, R20, R120 ;  /* 0x00000014b078723c */ /* 0x040fe20000001878 */
[----:B--2---:R-:W-:Y:S03]  /*1f900*/  @!P5 HADD2 R240, -R187.H0_H0, -RZ.H0_H0 ;  /* 0xa00000ffbbf0d230 */ /* 0x004fe60000000900 */
[----:B----4-:R-:W-:Y:S02]  /*1f910*/  @!P4 HADD2 R238, -R186.H0_H0, -RZ.H0_H0 ;  /* 0xa00000ffbaeec230 */ /* 0x010fe40000000900 */
[----:B------:R-:W-:Y:S02]  /*1f920*/  @!P5 STL.S16 [R1+0x14], R240 ;  /* 0x000014f00100d387 */ /* 0x000fe40000100600 */
[-C--:B------:R-:W-:Y:S01]  /*1f930*/  HMMA.16816.F32 R124, R176, R22.reuse, R124 ;  /* 0x00000016b07c723c */ /* 0x080fe2000000187c */
[----:B------:R-:W-:Y:S01]  /*1f940*/  PRMT R8, R240, 0x7610, R8 ;  /* 0x00007610f0087816 */ /* 0x000fe20000000008 */
[----:B------:R-:W-:Y:S02]  /*1f950*/  @!P4 STL.S16 [R1+0x10], R238 ;  /* 0x000010ee0100c387 */ /* 0x000fe40000100600 */
[----:B-----5:R-:W-:Y:S01]  /*1f960*/  @!P3 HADD2 R237, -R185.H0_H0, -RZ.H0_H0 ;  /* 0xa00000ffb9edb230 */ /* 0x020fe20000000900 */
[----:B------:R-:W-:Y:S01]  /*1f970*/  PRMT R7, R238, 0x7610, R7 ;  /* 0x00007610ee077816 */ /* 0x000fe20000000007 */
[----:B---3--:R-:W-:Y:S01]  /*1f980*/  @!P2 HADD2 R236, -R184.H0_H0, -RZ.H0_H0 ;  /* 0xa00000ffb8eca230 */ /* 0x008fe20000000900 */
[----:B------:R-:W-:Y:S01]  /*1f990*/  @!P5 PRMT R187, R8, 0x5410, RZ ;  /* 0x0000541008bbd816 */ /* 0x000fe200000000ff */
[----:B------:R-:W-:Y:S01]  /*1f9a0*/  HMMA.16816.F32 R128, R172, R22, R128 ;  /* 0x00000016ac80723c */ /* 0x000fe20000001880 */
[----:B------:R-:W-:Y:S01]  /*1f9b0*/  @!P3 STL.S16 [R1+0xc], R237 ;  /* 0x00000ced0100b387 */ /* 0x000fe20000100600 */
[----:B------:R-:W-:Y:S02]  /*1f9c0*/  ISETP.GE.U32.AND P5, PT, R239, R214, PT ;  /* 0x000000d6ef00720c */ /* 0x000fe40003fa6070 */
[----:B------:R-:W-:Y:S01]  /*1f9d0*/  @!P6 HADD2 R234, -R3.H0_H0, -RZ.H0_H0 ;  /* 0xa00000ff03eae230 */ /* 0x000fe20000000900 */
[----:B------:R-:W-:Y:S01]  /*1f9e0*/  STG.E.U16 [R198.64+0x30], R187 ;  /* 0x000030bbc6007986 */ /* 0x000fe2000c10151c */
[----:B------:R-:W-:Y:S02]  /*1f9f0*/  @!P4 PRMT R186, R7, 0x5410, RZ ;  /* 0x0000541007bac816 */ /* 0x000fe400000000ff */
[----:B------:R-:W-:Y:S01]  /*1fa00*/  PRMT R6, R237, 0x7610, R6 ;  /* 0x00007610ed067816 */ /* 0x000fe20000000006 */
[----:B------:R-:W-:Y:S03]  /*1fa10*/  @!P2 STL.S16 [R1+0x8], R236 ;  /* 0x000008ec0100a387 */ /* 0x000fe60000100600 */
[----:B------:R-:W-:Y:S01]  /*1fa20*/  PRMT R5, R236, 0x7610, R5 ;  /* 0x00007610ec057816 */ /* 0x000fe20000000005 */
[----:B------:R-:W-:Y:S01]  /*1fa30*/  STG.E.U16 [R198.64+0x32], R186 ;  /* 0x000032bac6007986 */ /* 0x000fe2000c10151c */
[----:B------:R-:W-:Y:S01]  /*1fa40*/  @!P3 PRMT R185, R6, 0x5410, RZ ;  /* 0x0000541006b9b816 */ /* 0x000fe200000000ff */
[----:B------:R-:W-:Y:S01]  /*1fa50*/  @!P5 HADD2 R232, -R2.H0_H0, -RZ.H0_H0 ;  /* 0xa00000ff02e8d230 */ /* 0x000fe20000000900 */
[----:B------:R-:W-:Y:S01]  /*1fa60*/  @!P2 PRMT R184, R5, 0x5410, RZ ;  /* 0x0000541005b8a816 */ /* 0x000fe200000000ff */
[----:B------:R-:W-:Y:S01]  /*1fa70*/  FADD.FTZ R5, R226, R233 ;  /* 0x000000e9e2057221 */ /* 0x000fe20000010000 */
[----:B------:R-:W-:Y:S01]  /*1fa80*/  @!P6 STL.S16 [R1+0x4], R234 ;  /* 0x000004ea0100e387 */ /* 0x000fe20000100600 */
[----:B------:R-:W-:Y:S02]  /*1fa90*/  PRMT R4, R234, 0x7610, R4 ;  /* 0x00007610ea047816 */ /* 0x000fe40000000004 */
[----:B------:R-:W-:Y:S01]  /*1faa0*/  PRMT R0, R232, 0x7610, R0 ;  /* 0x00007610e8007816 */ /* 0x000fe20000000000 */
[----:B------:R-:W-:Y:S01]  /*1fab0*/  STG.E.U16 [R218.64+0x2e], R185 ;  /* 0x00002eb9da007986 */ /* 0x000fe2000c10151c */
[----:B------:R-:W-:Y:S02]  /*1fac0*/  @!P6 PRMT R3, R4, 0x5410, RZ ;  /* 0x000054100403e816 */ /* 0x000fe400000000ff */
[----:B------:R-:W-:Y:S01]  /*1fad0*/  @!P5 PRMT R2, R0, 0x5410, RZ ;  /* 0x000054100002d816 */ /* 0x000fe200000000ff */
[----:B------:R-:W-:Y:S01]  /*1fae0*/  FADD.FTZ R0, R228, R231 ;  /* 0x000000e7e4007221 */ /* 0x000fe20000010000 */
[----:B------:R-:W-:Y:S01]  /*1faf0*/  STG.E.U16 [R218.64+0x30], R184 ;  /* 0x000030b8da007986 */ /* 0x000fe2000c10151c */
[----:B------:R-:W-:Y:S01]  /*1fb00*/  ISETP.LT.AND P2, PT, RZ, UR41, PT ;  /* 0x00000029ff007c0c */ /* 0x000fe2000bf41270 */
[----:B------:R-:W-:Y:S02]  /*1fb10*/  UIADD3 UR41, UR41, -0x1, URZ ;  /* 0xffffffff29297890 */ /* 0x000fe4000fffe03f */
[----:B------:R1:W-:Y:S04]  /*1fb20*/  STG.E.U16 [R216.64+0x30], R3 ;  /* 0x00003003d8007986 */ /* 0x0003e8000c10151c */
[----:B------:R2:W-:Y:S04]  /*1fb30*/  STG.E.U16 [R216.64+0x32], R2 ;  /* 0x00003202d8007986 */ /* 0x0005e8000c10151c */
[----:B------:R3:W-:Y:S01]  /*1fb40*/  @!P5 STL.S16 [R1], R232 ;  /* 0x000000e80100d387 */ /* 0x0007e20000100600 */
[----:B-1----:R-:W-:Y:S02]  /*1fb50*/  FADD.FTZ R3, R227, R230 ;  /* 0x000000e6e3037221 */ /* 0x002fe40000010000 */
[----:B--2---:R-:W-:Y:S02]  /*1fb60*/  FADD.FTZ R2, R229, R235 ;  /* 0x000000ebe5027221 */ /* 0x004fe40000010000 */
[----:B------:R-:W-:Y:S02]  /*1fb70*/  FADD.FTZ R235, R225, R5 ;  /* 0x00000005e1eb7221 */ /* 0x000fe40000010000 */
[----:B------:R-:W-:Y:S02]  /*1fb80*/  FADD.FTZ R4, R221, R2 ;  /* 0x00000002dd047221 */ /* 0x000fe40000010000 */
[----:B------:R-:W-:Y:S02]  /*1fb90*/  FADD.FTZ R2, R222, R0 ;  /* 0x00000000de027221 */ /* 0x000fe40000010000 */
[----:B------:R-:W-:Y:S02]  /*1fba0*/  FADD.FTZ R0, R220, R3 ;  /* 0x00000003dc007221 */ /* 0x000fe40000010000 */
[----:B------:R-:W-:Y:S02]  /*1fbb0*/  FADD.FTZ R239, R224, R4 ;  /* 0x00000004e0ef7221 */ /* 0x000fe40000010000 */
[----:B------:R-:W-:Y:S02]  /*1fbc0*/  FADD.FTZ R241, R223, R2 ;  /* 0x00000002dff17221 */ /* 0x000fe40000010000 */
[----:B------:R-:W-:Y:S02]  /*1fbd0*/  FADD.FTZ R244, R195, R0 ;  /* 0x00000000c3f47221 */ /* 0x000fe40000010000 */
[----:B------:R-:W-:Y:S02]  /*1fbe0*/  IMAD.MOV.U32 R2, RZ, RZ, R134 ;  /* 0x000000ffff027224 */ /* 0x000fe400078e0086 */
[----:B------:R-:W-:Y:S01]  /*1fbf0*/  IMAD.MOV.U32 R0, RZ, RZ, R135 ;  /* 0x000000ffff007224 */ /* 0x000fe200078e0087 */
[----:B---3--:R-:W-:-:S05]  /*1fc00*/  @P2 BRA `(.L_x_1273) ;  /* 0xffffbc7000002947 */ /* 0x008fca000383ffff */
.L_x_1272:
        /* <DEDUP_REMOVED lines=17> */
[----:B--2---:R-:W-:Y:S01]  /*1fd20*/  @!UP0 USHF.R.S32.HI UR11, URZ, 0x1f, UR6 ;  /* 0x0000001f3f0b8899 */ /* 0x004fe20008011406 */
[----:B------:R-:W1:Y:S01]  /*1fd30*/  SHFL.BFLY PT, R0, R241, 0x2, 0x1f ;  /* 0x0c401f00f1007f89 */ /* 0x000e6200000e0000 */
[----:B------:R-:W-:Y:S01]  /*1fd40*/  @!UP0 UIMAD.WIDE.U32 UR18, UR6, UR4, URZ ;  /* 0x00000004061282a5 */ /* 0x000fe2000f8e003f */
[----:B---3--:R-:W-:Y:S01]  /*1fd50*/  FADD.FTZ R239, R2, R239 ;  /* 0x000000ef02ef7221 */ /* 0x008fe20000010000 */
[----:B------:R-:W-:Y:S01]  /*1fd60*/  @!UP0 UIMAD UR11, UR11, UR4, URZ ;  /* 0x000000040b0b82a4 */ /* 0x000fe2000f8e023f */
[----:B------:R-:W2:Y:S01]  /*1fd70*/  SHFL.BFLY PT, R4, R235, 0x1, 0x1f ;  /* 0x0c201f00eb047f89 */ /* 0x000ea200000e0000 */
[----:B----4-:R-:W-:Y:S01]  /*1fd80*/  FADD.FTZ R244, R3, R244 ;  /* 0x000000f403f47221 */ /* 0x010fe20000010000 */
[----:B------:R-:W-:-:S02]  /*1fd90*/  MOV R3, 0x3f800000 ;  /* 0x3f80000000037802 */ /* 0x000fc40000000f00 */
[----:B------:R-:W3:Y:S01]  /*1fda0*/  SHFL.BFLY PT, R2, R239, 0x1, 0x1f ;  /* 0x0c201f00ef027f89 */ /* 0x000ee200000e0000 */
[----:B------:R-:W-:Y:S01]  /*1fdb0*/  ULDC.U8 UR4, c[0x0][0x329] ;  /* 0x0000ca4000047ab9 */ /* 0x000fe20000000000 */
[----:B------:R-:W-:Y:S01]  /*1fdc0*/  SHF.R.S32.HI R175, RZ, 0x1f, R174 ;  /* 0x0000001fffaf7819 */ /* 0x000fe200000114ae */
[----:B------:R-:W-:Y:S01]  /*1fdd0*/  UISETP.NE.AND UP1, UPT, UR4, URZ, UPT ;  /* 0x0000003f0400728c */ /* 0x000fe2000bf25270 */
[----:B------:R-:W4:Y:S01]  /*1fde0*/  SHFL.BFLY PT, R7, R244, 0x1, 0x1f ;  /* 0x0c201f00f4077f89 */ /* 0x000f2200000e0000 */
[----:B------:R-:W-:Y:S01]  /*1fdf0*/  @!UP0 UIMAD UR11, UR6, UR5, UR11 ;  /* 0x00000005060b82a4 */ /* 0x000fe2000f8e020b */
[----:B------:R-:W-:Y:S01]  /*1fe00*/  LEA.HI R173, R175, R174, RZ, 0x5 ;  /* 0x000000aeafad7211 */ /* 0x000fe200078f28ff */
[----:B------:R-:W-:Y:S02]  /*1fe10*/  @!UP0 UMOV UR12, UR18 ;  /* 0x00000012000c8c82 */ /* 0x000fe40008000000 */
[----:B------:R-:W-:Y:S02]  /*1fe20*/  ULDC.U8 UR5, c[0x0][0x328] ;  /* 0x0000ca0000057ab9 */ /* 0x000fe40000000000 */
[----:B------:R-:W-:-:S02]  /*1fe30*/  UISETP.NE.AND UP2, UPT, UR5, URZ, UPT ;  /* 0x0000003f0500728c */ /* 0x000fc4000bf45270 */
[----:B------:R-:W-:Y:S02]  /*1fe40*/  @!UP0 UIADD3 UR7, UR19, UR11, URZ ;  /* 0x0000000b13078290 */ /* 0x000fe4000fffe03f */
[----:B------:R-:W-:Y:S01]  /*1fe50*/  UISETP.NE.OR UP3, UPT, UR4, URZ, !UP2 ;  /* 0x0000003f0400728c */ /* 0x000fe2000d765670 */
[----:B-1----:R-:W-:Y:S01]  /*1fe60*/  FADD.FTZ R241, R0, R241 ;  /* 0x000000f100f17221 */ /* 0x002fe20000010000 */
[----:B------:R-:W-:Y:S01]  /*1fe70*/  MOV R0, 0x3f800000 ;  /* 0x3f80000000007802 */ /* 0x000fe20000000f00 */
[----:B------:R-:W-:Y:S01]  /*1fe80*/  @UP1 ULDC UR13, c[0x0][0x210] ;  /* 0x00008400000d1ab9 */ /* 0x000fe20000000800 */
[----:B--2---:R-:W-:Y:S02]  /*1fe90*/  FADD.FTZ R235, R235, R4 ;  /* 0x00000004ebeb7221 */ /* 0x004fe40000010000 */
[----:B------:R-:W1:Y:S01]  /*1fea0*/  SHFL.BFLY PT, R6, R241, 0x1, 0x1f ;  /* 0x0c201f00f1067f89 */ /* 0x000e6200000e0000 */
[----:B------:R-:W-:Y:S01]  /*1feb0*/  LEA.HI R4, R175, R174, RZ, 0x2 ;  /* 0x000000aeaf047211 */ /* 0x000fe200078f10ff */
[----:B------:R-:W-:Y:S01]  /*1fec0*/  ULDC UR5, c[0x0][0x234] ;  /* 0x00008d0000057ab9 */ /* 0x000fe20000000800 */
[----:B---3--:R-:W-:Y:S01]  /*1fed0*/  FADD.FTZ R239, R239, R2 ;  /* 0x00000002efef7221 */ /* 0x008fe20000010000 */
[----:B------:R-:W-:Y:S01]  /*1fee0*/  FSETP.NE.FTZ.AND P6, PT, R235, RZ, PT ;  /* 0x000000ffeb00720b */ /* 0x000fe20003fd5000 */
[----:B------:R-:W-:Y:S01]  /*1fef0*/  @UP1 UIMAD UR13, UR13, UR8, URZ ;  /* 0x000000080d0d12a4 */ /* 0x000fe2000f8e023f */
[--C-:B------:R-:W-:Y:S01]  /*1ff00*/  SHF.R.S32.HI R2, RZ, 0x2, R4.reuse ;  /* 0x00000002ff027819 */ /* 0x100fe20000011404 */
[----:B----4-:R-:W-:Y:S01]  /*1ff10*/  FADD.FTZ R244, R244, R7 ;  /* 0x00000007f4f47221 */ /* 0x010fe20000010000 */
[----:B------:R-:W-:Y:S01]  /*1ff20*/  SHF.R.S32.HI R5, RZ, 0x1f, R4 ;  /* 0x0000001fff057819 */ /* 0x000fe20000011404 */
[----:B------:R-:W-:Y:S01]  /*1ff30*/  @!UP1 USEL UR13, UR8, UR5, !UP2 ;  /* 0x00000005080d9287 */ /* 0x000fe2000d000000 */
[----:B------:R-:W-:Y:S01]  /*1ff40*/  FSETP.NE.FTZ.AND P5, PT, R239, RZ, PT ;  /* 0x000000ffef00720b */ /* 0x000fe20003fb5000 */
[----:B------:R-:W-:Y:S01]  /*1ff50*/  ULDC UR4, c[0x0][0x1c0] ;  /* 0x0000700000047ab9 */ /* 0x000fe20000000800 */
[----:B------:R-:W-:Y:S01]  /*1ff60*/  LEA.HI R5, R5, R2, RZ, 0x3 ;  /* 0x0000000205057211 */ /* 0x000fe200078f18ff */
[----:B------:R-:W-:Y:S01]  /*1ff70*/  @UP1 UMOV UR14, 0x1 ;  /* 0x00000001000e1882 */ /* 0x000fe20000000000 */
[----:B------:R-:W-:Y:S01]  /*1ff80*/  FSETP.NE.FTZ.AND P3, PT, R244, RZ, PT ;  /* 0x000000fff400720b */ /* 0x000fe20003f75000 */
[----:B------:R-:W-:Y:S01]  /*1ff90*/  @!UP1 UIMAD UR14, UR13, UR4, URZ ;  /* 0x000000040d0e92a4 */ /* 0x000fe2000f8e023f */
[----:B------:R-:W-:Y:S01]  /*1ffa0*/  LOP3.LUT R25, R5, 0xfffffff8, RZ, 0xc0, !PT ;  /* 0xfffffff805197812 */ /* 0x000fe200078ec0ff */
[----:B------:R-:W2:Y:S01]  /*1ffb0*/  @P6 MUFU.RCP R0, R235 ;  /* 0x000000eb00006308 */ /* 0x000ea20000001000 */
[----:B------:R-:W-:Y:S01]  /*1ffc0*/  LOP3.LUT R4, R4, 0x3ffffffc, RZ, 0xc0, !PT ;  /* 0x3ffffffc04047812 */ /* 0x000fe200078ec0ff */
[----:B------:R-:W-:Y:S01]  /*1ffd0*/  @!UP3 UIMAD UR16, UR6, UR8, URZ ;  /* 0x000000080610b2a4 */ /* 0x000fe2000f8e023f */
[----:B------:R-:W-:Y:S01]  /*1ffe0*/  IADD3 R25, R2, -R25, RZ ;  /* 0x8000001902197210 */ /* 0x000fe20007ffe0ff */
[----:B------:R-:W-:Y:S01]  /*1fff0*/  @UP1 ULDC UR15, c[0x0][0x210] ;  /* 0x00008400000f1ab9 */ /* 0x000fe20000000800 */
[----:B------:R-:W-:Y:S01]  /*20000*/  MOV R2, 0x3f800000 ;  /* 0x3f80000000027802 */ /* 0x000fe20000000f00 */
[----:B------:R-:W-:Y:S01]  /*20010*/  UIMAD UR5, UR6, UR14, URZ ;  /* 0x0000000e060572a4 */ /* 0x000fe2000f8e023f */
[----:B-1----:R-:W-:Y:S01]  /*20020*/  FADD.FTZ R241, R241, R6 ;  /* 0x00000006f1f17221 */ /* 0x002fe20000010000 */
[----:B------:R-:W-:Y:S01]  /*20030*/  @P5 MUFU.RCP R3, R239 ;  /* 0x000000ef00035308 */ /* 0x000fe20000001000 */
[----:B------:R-:W-:Y:S01]  /*20040*/  SHF.R.S32.HI R6, RZ, 0x5, R173 ;  /* 0x00000005ff067819 */ /* 0x000fe200000114ad */
[----:B------:R-:W-:Y:S01]  /*20050*/  @!UP1 UMOV UR15, 0x1 ;  /* 0x00000001000f9882 */ /* 0x000fe20000000000 */
[----:B------:R-:W-:Y:S01]  /*20060*/  IADD3 R4, -R4, R174, RZ ;  /* 0x000000ae04047210 */ /* 0x000fe20007ffe1ff */
[----:B------:R-:W-:Y:S01]  /*20070*/  @!UP3 USEL UR16, UR16, UR24, !UP0 ;  /* 0x000000181010b287 */ /* 0x000fe2000c000000 */
[----:B------:R-:W-:Y:S01]  /*20080*/  FSETP.NE.FTZ.AND P4, PT, R241, RZ, PT ;  /* 0x000000fff100720b */ /* 0x000fe20003f95000 */
[----:B------:R-:W-:Y:S01]  /*20090*/  UIMAD UR4, UR9, UR15, URZ ;  /* 0x0000000f090472a4 */ /* 0x000fe2000f8e023f */
[----:B------:R-:W-:Y:S01]  /*200a0*/  LEA R172, R6, R4, 0x9 ;  /* 0x0000000406ac7211 */ /* 0x000fe200078e48ff */
[----:B--2---:R-:W-:Y:S01]  /*200b0*/  FMUL.FTZ R0, R0, c[0x0][0x2dc] ;  /* 0x0000b70000007a20 */ /* 0x004fe20000410000 */
[----:B------:R-:W-:Y:S01]  /*200c0*/  R2P PR, R25, 0x6 ;  /* 0x0000000619007804 */ /* 0x000fe20000000000 */
[----:B------:R-:W-:-:S02]  /*200d0*/  USEL UR5, UR5, URZ, UP3 ;  /* 0x0000003f05057287 */ /* 0x000fc40009800000 */
[C---:B------:R-:W-:Y:S01]  /*200e0*/  FMUL.FTZ R14, R0.reuse, R141 ;  /* 0x0000008d000e7220 */ /* 0x040fe20000410000 */
[----:B------:R-:W-:Y:S01]  /*200f0*/  USHF.L.U32 UR4, UR4, 0x7, URZ ;  /* 0x0000000704047899 */ /* 0x000fe2000800063f */
[C---:B------:R-:W-:Y:S01]  /*20100*/  FMUL.FTZ R152, R0.reuse, R152 ;  /* 0x0000009800987220 */ /* 0x040fe20000410000 */
[----:B------:R-:W-:Y:S01]  /*20110*/  UIMAD UR13, UR10, UR13, UR5 ;  /* 0x0000000d0a0d72a4 */ /* 0x000fe2000f8e0205 */
[C---:B------:R-:W-:Y:S01]  /*20120*/  FMUL.FTZ R5, R0.reuse, R153 ;  /* 0x0000009900057220 */ /* 0x040fe20000410000 */
[----:B------:R-:W-:Y:S01]  /*20130*/  @!UP3 UMOV UR20, UR16 ;  /* 0x000000100014bc82 */ /* 0x000fe20008000000 */
[C---:B------:R-:W-:Y:S01]  /*20140*/  FMUL.FTZ R148, R0.reuse, R148 ;  /* 0x0000009400947220 */ /* 0x040fe20000410000 */
[----:B------:R-:W1:Y:S01]  /*20150*/  @P4 MUFU.RCP R2, R241 ;  /* 0x000000f100024308 */ /* 0x000e620000001000 */
[C---:B------:R-:W-:Y:S01]  /*20160*/  FMUL.FTZ R149, R0.reuse, R149 ;  /* 0x0000009500957220 */ /* 0x040fe20000410000 */
[----:B------:R-:W-:Y:S01]  /*20170*/  F2FP.PACK_AB R5, R5, R152 ;  /* 0x000000980505723e */ /* 0x000fe200000000ff */
[C---:B------:R-:W-:Y:S01]  /*20180*/  FMUL.FTZ R144, R0.reuse, R144 ;  /* 0x0000009000907220 */ /* 0x040fe20000410000 */
[----:B------:R-:W-:Y:S01]  /*20190*/  USHF.R.S32.HI UR5, URZ, 0x1f, UR4 ;  /* 0x0000001f3f057899 */ /* 0x000fe20008011404 */
[C---:B------:R-:W-:Y:S01]  /*201a0*/  FMUL.FTZ R11, R0.reuse, R145 ;  /* 0x00000091000b7220 */ /* 0x040fe20000410000 */
[----:B------:R-:W-:Y:S01]  /*201b0*/  @!UP3 USHF.R.S32.HI UR21, URZ, 0x1f, UR16 ;  /* 0x0000001f3f15b899 */ /* 0x000fe20008011410 */
[C---:B------:R-:W-:Y:S01]  /*201c0*/  FMUL.FTZ R140, R0.reuse, R140 ;  /* 0x0000008c008c7220 */ /* 0x040fe20000410000 */
[----:B------:R-:W-:Y:S01]  /*201d0*/  USHF.R.S32.HI UR6, URZ, 0x1f, UR13 ;  /* 0x0000001f3f067899 */ /* 0x000fe2000801140d */
[C---:B------:R-:W-:Y:S01]  /*201e0*/  FMUL.FTZ R18, R0.reuse, R36 ;  /* 0x0000002400127220 */ /* 0x040fe20000410000 */
[----:B------:R-:W-:Y:S01]  /*201f0*/  F2FP.PACK_AB R11, R11, R144 ;  /* 0x000000900b0b723e */ /* 0x000fe200000000ff */
[----:B------:R-:W-:Y:S01]  /*20200*/  FMUL.FTZ R21, R0, R37 ;  /* 0x0000002500157220 */ /* 0x000fe20000410000 */
[----:B------:R-:W-:Y:S01]  /*20210*/  F2FP.PACK_AB R14, R14, R140 ;  /* 0x0000008c0e0e723e */ /* 0x000fe200000000ff */
[C---:B-----5:R-:W-:Y:S01]  /*20220*/  FMUL.FTZ R136, R0.reuse, R48 ;  /* 0x0000003000887220 */ /* 0x060fe20000410000 */
[----:B------:R-:W-:Y:S01]  /*20230*/  UIADD3 UR4, UP2, UP1, UR4, UR20, UR13 ;  /* 0x0000001404047290 */ /* 0x000fe2000f95e00d */
[C---:B------:R-:W-:Y:S01]  /*20240*/  FMUL.FTZ R35, R0.reuse, R49 ;  /* 0x0000003100237220 */ /* 0x040fe20000410000 */
[----:B------:R-:W-:Y:S01]  /*20250*/  F2FP.PACK_AB R21, R21, R18 ;  /* 0x000000121515723e */ /* 0x000fe200000000ff */
[C---:B------:R-:W-:Y:S01]  /*20260*/  FMUL.FTZ R138, R0.reuse, R52 ;  /* 0x00000034008a7220 */ /* 0x040fe20000410000 */
[----:B------:R-:W-:Y:S01]  /*20270*/  UIADD3.X UR5, UR5, UR21, UR6, UP2, UP1 ;  /* 0x0000001505057290 */ /* 0x000fe200097e2406 */
        /* <DEDUP_REMOVED lines=21> */
[----:B------:R-:W-:Y:S01]  /*203d0*/  MOV R0, 0x3f800000 ;  /* 0x3f80000000007802 */ /* 0x000fe20000000f00 */
[----:B-1----:R-:W-:-:S02]  /*203e0*/  FMUL.FTZ R2, R2, c[0x0][0x2dc] ;  /* 0x0000b70002027a20 */ /* 0x002fc40000410000 */
[----:B------:R-:W-:Y:S02]  /*203f0*/  FMUL.FTZ R3, R3, c[0x0][0x2dc] ;  /* 0x0000b70003037a20 */ /* 0x000fe40000410000 */
[C---:B------:R-:W-:Y:S01]  /*20400*/  FMUL.FTZ R19, R2.reuse, R41 ;  /* 0x0000002902137220 */ /* 0x040fe20000410000 */
[----:B------:R-:W1:Y:S01]  /*20410*/  @P3 MUFU.RCP R0, R244 ;  /* 0x000000f400003308 */ /* 0x000e620000001000 */
[C---:B------:R-:W-:Y:S02]  /*20420*/  FMUL.FTZ R65, R2.reuse, R45 ;  /* 0x0000002d02417220 */ /* 0x040fe40000410000 */
        /* <DEDUP_REMOVED lines=13> */
[C---:B------:R-:W-:Y:S01]  /*20500*/  FMUL.FTZ R26, R2.reuse, R44 ;  /* 0x0000002c021a7220 */ /* 0x040fe20000410000 */
[----:B------:R-:W-:Y:S01]  /*20510*/  F2FP.PACK_AB R23, R23, R156 ;  /* 0x0000009c1717723e */ /* 0x000fe200000000ff */
[C---:B------:R-:W-:Y:S01]  /*20520*/  FMUL.FTZ R27, R2.reuse, R56 ;  /* 0x00000038021b7220 */ /* 0x040fe20000410000 */
[----:B------:R-:W-:Y:S01]  /*20530*/  F2FP.PACK_AB R19, R19, R17 ;  /* 0x000000111313723e */ /* 0x000fe200000000ff */
        /* <DEDUP_REMOVED lines=30> */
[----:B------:R-:W-:Y:S02]  /*20720*/  FMUL.FTZ R31, R3, R66 ;  /* 0x00000042031f7220 */ /* 0x000fe40000410000 */
[C---:B------:R-:W-:Y:S02]  /*20730*/  FMUL.FTZ R2, R0.reuse, R62 ;  /* 0x0000003e00027220 */ /* 0x040fe40000410000 */
[C---:B------:R-:W-:Y:S01]  /*20740*/  FMUL.FTZ R56, R0.reuse, R63 ;  /* 0x0000003f00387220 */ /* 0x040fe20000410000 */
[----:B------:R-:W-:Y:S01]  /*20750*/  F2FP.PACK_AB R63, R137, R138 ;  /* 0x0000008a893f723e */ /* 0x000fe200000000ff */
[C---:B------:R-:W-:Y:S02]  /*20760*/  FMUL.FTZ R170, R0.reuse, R170 ;  /* 0x000000aa00aa7220 */ /* 0x040fe40000410000 */
[----:B------:R-:W-:Y:S01]  /*20770*/  FMUL.FTZ R7, R0, R171 ;  /* 0x000000ab00077220 */ /* 0x000fe20000410000 */
[----:B------:R-:W-:Y:S01]  /*20780*/  F2FP.PACK_AB R56, R56, R2 ;  /* 0x000000023838723e */ /* 0x000fe200000000ff */
[C---:B------:R-:W-:Y:S01]  /*20790*/  FMUL.FTZ R166, R0.reuse, R166 ;  /* 0x000000a600a67220 */ /* 0x040fe20000410000 */
[----:B------:R-:W-:Y:S01]  /*207a0*/  LOP3.LUT R2, R25, 0x1, RZ, 0xc0, !PT ;  /* 0x0000000119027812 */ /* 0x000fe200078ec0ff */
[C---:B------:R-:W-:Y:S01]  /*207b0*/  FMUL.FTZ R12, R0.reuse, R167 ;  /* 0x000000a7000c7220 */ /* 0x040fe20000410000 */
[----:B------:R-:W-:Y:S01]  /*207c0*/  F2FP.PACK_AB R7, R7, R170 ;  /* 0x000000aa0707723e */ /* 0x000fe200000000ff */
[----:B------:R-:W-:Y:S01]  /*207d0*/  FMUL.FTZ R162, R0, R162 ;  /* 0x000000a200a27220 */ /* 0x000fe20000410000 */
[----:B------:R-:W-:Y:S01]  /*207e0*/  ISETP.NE.U32.AND P0, PT, R2, 0x1, PT ;  /* 0x000000010200780c */ /* 0x000fe20003f05070 */
        /* <DEDUP_REMOVED lines=40> */
[----:B------:R-:W-:Y:S01]  /*20a70*/  SHF.L.U32 R0, R25, 0x6, RZ ;  /* 0x0000000619007819 */ /* 0x000fe200000006ff */
[C---:B------:R-:W-:Y:S01]  /*20a80*/  FMUL.FTZ R154, R3.reuse, R154 ;  /* 0x0000009a039a7220 */ /* 0x040fe20000410000 */
        /* <DEDUP_REMOVED lines=9> */
[C---:B------:R-:W-:Y:S01]  /*20b20*/  FMUL.FTZ R146, R3.reuse, R146 ;  /* 0x0000009203927220 */ /* 0x040fe20000410000 */
[----:B------:R-:W-:Y:S01]  /*20b30*/  LEA R0, R172, R0, 0x1 ;  /* 0x00000000ac007211 */ /* 0x000fe200078e08ff */
[----:B------:R-:W-:Y:S01]  /*20b40*/  FMUL.FTZ R10, R3, R147 ;  /* 0x00000093030a7220 */ /* 0x000fe20000410000 */
[----:B------:R-:W-:Y:S01]  /*20b50*/  F2FP.PACK_AB R58, R67, R31 ;  /* 0x0000001f433a723e */ /* 0x000fe200000000ff */
[C---:B------:R-:W-:Y:S01]  /*20b60*/  FMUL.FTZ R142, R3.reuse, R142 ;  /* 0x0000008e038e7220 */ /* 0x040fe20000410000 */
[----:B------:R-:W-:Y:S01]  /*20b70*/  SHF.L.U32 R0, R0, 0x1, RZ ;  /* 0x0000000100007819 */ /* 0x000fe200000006ff */
[C---:B------:R-:W-:Y:S01]  /*20b80*/  FMUL.FTZ R13, R3.reuse, R143 ;  /* 0x0000008f030d7220 */ /* 0x040fe20000410000 */
[----:B------:R-:W-:Y:S01]  /*20b90*/  MOV R67, 0x20 ;  /* 0x0000002000437802 */ /* 0x000fe20000000f00 */
[C---:B------:R-:W-:Y:S01]  /*20ba0*/  FMUL.FTZ R38, R3.reuse, R38 ;  /* 0x0000002603267220 */ /* 0x040fe20000410000 */
[C---:B------:R-:W-:Y:S01]  /*20bb0*/  IADD3 R2, R0.reuse, -0x10, RZ ;  /* 0xfffffff000027810 */ /* 0x040fe20007ffe0ff */
[C---:B------:R-:W-:Y:S01]  /*20bc0*/  FMUL.FTZ R20, R3.reuse, R39 ;  /* 0x0000002703147220 */ /* 0x040fe20000410000 */
[----:B------:R-:W-:Y:S01]  /*20bd0*/  @P0 IADD3 R2, R0, 0x10, RZ ;  /* 0x0000001000020810 */ /* 0x000fe20007ffe0ff */
        /* <DEDUP_REMOVED lines=8> */
[----:B------:R-:W-:Y:S01]  /*20c60*/  FMUL.FTZ R70, R3, R70 ;  /* 0x0000004603467220 */ /* 0x000fe20000410000 */
[----:B------:R-:W-:Y:S01]  /*20c70*/  F2FP.PACK_AB R13, R13, R142 ;  /* 0x0000008e0d0d723e */ /* 0x000fe200000000ff */
[C---:B------:R-:W-:Y:S01]  /*20c80*/  FMUL.FTZ R71, R3.reuse, R71 ;  /* 0x0000004703477220 */ /* 0x040fe20000410000 */
[----:B------:R-:W-:Y:S01]  /*20c90*/  STS [R2+0x400], R6 ;  /* 0x0004000602007388 */ /* 0x000fe20000000800 */
        /* <DEDUP_REMOVED lines=15> */
[----:B-1----:R-:W-:Y:S01]  /*20d90*/  MOV R5, 0x40 ;  /* 0x0000004000057802 */ /* 0x002fe20000000f00 */
[----:B------:R-:W-:Y:S01]  /*20da0*/  FMUL.FTZ R114, R3, R114 ;  /* 0x0000007203727220 */ /* 0x000fe20000410000 */
[----:B------:R-:W-:Y:S01]  /*20db0*/  F2FP.PACK_AB R46, R87, R86 ;  /* 0x00000056572e723e */ /* 0x000fe200000000ff */
[----:B------:R-:W-:Y:S01]  /*20dc0*/  FMUL.FTZ R34, R3, R115 ;  /* 0x0000007303227220 */ /* 0x000fe20000410000 */
        /* <DEDUP_REMOVED lines=8> */
[----:B------:R-:W-:-:S02]  /*20e50*/  F2FP.PACK_AB R3, R149, R148 ;  /* 0x000000949503723e */ /* 0x000fc400000000ff */
[----:B------:R-:W-:Y:S02]  /*20e60*/  F2FP.PACK_AB R34, R34, R114 ;  /* 0x000000722222723e */ /* 0x000fe400000000ff */
[----:B------:R-:W-:Y:S01]  /*20e70*/  F2FP.PACK_AB R31, R117, R116 ;  /* 0x00000074751f723e */ /* 0x000fe200000000ff */
[----:B------:R1:W-:Y:S01]  /*20e80*/  STS [R2], R3 ;  /* 0x0000000302007388 */ /* 0x0003e20000000800 */
[----:B------:R-:W-:Y:S02]  /*20e90*/  F2FP.PACK_AB R30, R119, R118 ;  /* 0x00000076771e723e */ /* 0x000fe400000000ff */
[----:B------:R-:W-:Y:S01]  /*20ea0*/  F2FP.PACK_AB R26, R131, R130 ;  /* 0x00000082831a723e */ /* 0x000fe200000000ff */
[----:B------:R-:W-:Y:S01]  /*20eb0*/  STS [R0+0x2000], R8 ;  /* 0x0020000800007388 */ /* 0x000fe20000000800 */
[----:B------:R-:W-:-:S03]  /*20ec0*/  F2FP.PACK_AB R66, R66, R126 ;  /* 0x0000007e4242723e */ /* 0x000fc600000000ff */
[----:B------:R2:W-:Y:S04]  /*20ed0*/  STS [R0+0x2400], R7 ;  /* 0x0024000700007388 */ /* 0x0005e80000000800 */
[----:B------:R3:W-:Y:S04]  /*20ee0*/  STS [R2+0x2000], R9 ;  /* 0x0020000902007388 */ /* 0x0007e80000000800 */
[----:B------:R4:W-:Y:S01]  /*20ef0*/  STS [R2+0x2400], R12 ;  /* 0x0024000c02007388 */ /* 0x0009e20000000800 */
[----:B-1----:R-:W-:-:S04]  /*20f00*/  SEL R3, R67, 0xffffffe0, !P1 ;  /* 0xffffffe043037807 */ /* 0x002fc80004800000 */
[C---:B------:R-:W-:Y:S02]  /*20f10*/  IADD3 R4, R0.reuse, R3, RZ ;  /* 0x0000000300047210 */ /* 0x040fe40007ffe0ff */
[-C--:B------:R-:W-:Y:S02]  /*20f20*/  IADD3 R3, R3, R2.reuse, RZ ;  /* 0x0000000203037210 */ /* 0x080fe40007ffe0ff */
[-C--:B--2---:R-:W-:Y:S01]  /*20f30*/  IADD3 R7, R0, R5.reuse, RZ ;  /* 0x0000000500077210 */ /* 0x084fe20007ffe0ff */
[----:B------:R-:W-:Y:S01]  /*20f40*/  STS [R4], R11 ;  /* 0x0000000b04007388 */ /* 0x000fe20000000800 */
[----:B------:R-:W-:Y:S02]  /*20f50*/  IADD3 R8, R5, R2, RZ ;  /* 0x0000000205087210 */ /* 0x000fe40007ffe0ff */
[-C--:B------:R-:W-:Y:S01]  /*20f60*/  IADD3 R6, R4, R5.reuse, RZ ;  /* 0x0000000504067210 */ /* 0x080fe20007ffe0ff */
[----:B------:R-:W-:Y:S01]  /*20f70*/  STS [R4+0x400], R10 ;  /* 0x0004000a04007388 */ /* 0x000fe20000000800 */
[----:B------:R-:W-:-:S02]  /*20f80*/  IADD3 R5, R3, R5, RZ ;  /* 0x0000000503057210 */ /* 0x000fc40007ffe0ff */
[----:B---3--:R-:W-:Y:S01]  /*20f90*/  MOV R9, 0x7f800000 ;  /* 0x7f80000000097802 */ /* 0x008fe20000000f00 */
[----:B------:R1:W-:Y:S01]  /*20fa0*/  STS [R3], R14 ;  /* 0x0000000e03007388 */ /* 0x0003e20000000800 */
[----:B----4-:R-:W-:-:S03]  /*20fb0*/  MOV R12, 0x7f800000 ;  /* 0x7f800000000c7802 */ /* 0x010fc60000000f00 */
        /* <DEDUP_REMOVED lines=88> */
[----:B---34-:R-:W3:Y:S02]  /*21540*/  S2R R4, SR_TID.X ;  /* 0x0000000000047919 */ /* 0x018ee40000002100 */
[----:B---3--:R-:W-:-:S04]  /*21550*/  SHF.R.S32.HI R2, RZ, 0x1f, R4 ;  /* 0x0000001fff027819 */ /* 0x008fc80000011404 */
        /* <DEDUP_REMOVED lines=43> */
.L_x_1277:
[----:B---34-:R-:W-:Y:S05]  /*21810*/  BSYNC B0 ;  /* 0x0000000000007941 */ /* 0x018fea0003800000 */
.L_x_1276:
[----:B------:R-:W3:Y:S04]  /*21820*/  LDL.64 R80, [R1+0xa8] ;  /* 0x0000a80001507983 */ /* 0x000ee80000100a00 */
[----:B--2---:R2:W5:Y:S01]  /*21830*/  LDL R14, [R1+0xb8] ;  /* 0x0000b800010e7983 */ /* 0x0045620000100800 */
[----:B------:R-:W-:Y:S01]  /*21840*/  LEA.HI R13, R175, R174, RZ, 0x3 ;  /* 0x000000aeaf0d7211 */ /* 0x000fe200078f18ff */
[----:B------:R-:W-:Y:S01]  /*21850*/  UIMAD UR9, UR9, -0x80, UR27 ;  /* 0xffffff80090978a4 */ /* 0x000fe2000f8e021b */
[----:B------:R-:W-:Y:S01]  /*21860*/  BSSY B0, `(.L_x_1278) ;  /* 0x0000020000007945 */ /* 0x000fe20003800000 */
[----:B------:R-:W4:Y:S01]  /*21870*/  S2R R0, SR_TID.X ;  /* 0x0000000000007919 */ /* 0x000f220000002100 */
[----:B------:R-:W-:Y:S01]  /*21880*/  SHF.R.S32.HI R3, RZ, 0x3, R13 ;  /* 0x00000003ff037819 */ /* 0x000fe2000001140d */
[----:B------:R-:W-:-:S02]  /*21890*/  USHF.R.S32.HI UR6, URZ, 0x1f, UR10 ;  /* 0x0000001f3f067899 */ /* 0x000fc4000801140a */
[----:B------:R-:W1:Y:S01]  /*218a0*/  S2R R10, SR_CTAID.Z ;  /* 0x00000000000a7919 */ /* 0x000e620000002700 */
[----:B------:R-:W-:Y:S02]  /*218b0*/  ULDC.64 UR4, c[0x0][0x1f0] ;  /* 0x00007c0000047ab9 */ /* 0x000fe40000000a00 */
[----:B------:R-:W-:-:S04]  /*218c0*/  UIMAD UR4, UR6, UR4, URZ ;  /* 0x00000004060472a4 */ /* 0x000fc8000f8e023f */
[----:B------:R-:W-:Y:S01]  /*218d0*/  UIMAD UR4, UR10, UR5, UR4 ;  /* 0x000000050a0472a4 */ /* 0x000fe2000f8e0204 */
[----:B----4-:R-:W-:-:S04]  /*218e0*/  SHF.R.S32.HI R2, RZ, 0x1f, R0 ;  /* 0x0000001fff027819 */ /* 0x010fc80000011400 */
[----:B------:R-:W-:-:S04]  /*218f0*/  LEA.HI R2, R2, R0, RZ, 0x3 ;  /* 0x0000000002027211 */ /* 0x000fc800078f18ff */
[----:B------:R-:W-:Y:S02]  /*21900*/  SHF.R.S32.HI R2, RZ, 0x3, R2 ;  /* 0x00000003ff027819 */ /* 0x000fe40000011402 */
[----:B---3--:R-:W-:Y:S02]  /*21910*/  SHF.R.S32.HI R0, RZ, 0x1f, R80 ;  /* 0x0000001fff007819 */ /* 0x008fe40000011450 */
[----:B------:R-:W-:-:S04]  /*21920*/  IADD3 R4, P0, R80, UR12, RZ ;  /* 0x0000000c50047c10 */ /* 0x000fc8000ff1e0ff */
[----:B------:R-:W-:Y:S01]  /*21930*/  IADD3.X R5, R0, UR7, RZ, P0, !PT ;  /* 0x0000000700057c10 */ /* 0x000fe200087fe4ff */
[----:B------:R-:W-:Y:S01]  /*21940*/  IMAD.U32 R0, RZ, RZ, UR25 ;  /* 0x00000019ff007e24 */ /* 0x000fe2000f8e00ff */
[----:B------:R-:W-:Y:S02]  /*21950*/  ISETP.GE.AND P0, PT, R3, UR9, PT ;  /* 0x0000000903007c0c */ /* 0x000fe4000bf06270 */
[----:B------:R-:W-:Y:S01]  /*21960*/  SHF.R.S32.HI R3, RZ, 0x1f, R2 ;  /* 0x0000001fff037819 */ /* 0x000fe20000011402 */
[----:B-1----:R-:W-:-:S04]  /*21970*/  IMAD.WIDE.U32 R10, R10, c[0x0][0x1f0], R4 ;  /* 0x00007c000a0a7a25 */ /* 0x002fc800078e0004 */
[----:B------:R-:W-:Y:S01]  /*21980*/  IMAD.WIDE R6, R0, 0x80, R2 ;  /* 0x0000008000067825 */ /* 0x000fe200078e0202 */
[----:B------:R-:W-:-:S05]  /*21990*/  IADD3 R9, R11, UR4, RZ ;  /* 0x000000040b097c10 */ /* 0x000fca000fffe0ff */
[----:B------:R-:W-:Y:S05]  /*219a0*/  @P0 BRA `(.L_x_1279) ;  /* 0x000000b000000947 */ /* 0x000fea0003800000 */
[----:B--2---:R-:W-:Y:S01]  /*219b0*/  IMAD R0, R7, c[0x0][0x1e8], RZ ;  /* 0x00007a0007007a24 */ /* 0x004fe200078e02ff */
        /* <DEDUP_REMOVED lines=10> */
.L_x_1279:
[----:B--2---:R-:W-:Y:S05]  /*21a60*/  BSYNC B0 ;  /* 0x0000000000007941 */ /* 0x004fea0003800000 */
.L_x_1278:
        /* <DEDUP_REMOVED lines=18> */
.L_x_1281:
[----:B------:R-:W-:Y:S05]  /*21b90*/  BSYNC B0 ;  /* 0x0000000000007941 */ /* 0x000fea0003800000 */
.L_x_1280:
        /* <DEDUP_REMOVED lines=18> */
.L_x_1283:
[----:B------:R-:W-:Y:S05]  /*21cc0*/  BSYNC B0 ;  /* 0x0000000000007941 */ /* 0x000fea0003800000 */
.L_x_1282:
        /* <DEDUP_REMOVED lines=18> */
.L_x_1285:
[----:B------:R-:W-:Y:S05]  /*21df0*/  BSYNC B0 ;  /* 0x0000000000007941 */ /* 0x000fea0003800000 */
.L_x_1284:
        /* <DEDUP_REMOVED lines=18> */
.L_x_1287:
[----:B------:R-:W-:Y:S05]  /*21f20*/  BSYNC B0 ;  /* 0x0000000000007941 */ /* 0x000fea0003800000 */
.L_x_1286:
        /* <DEDUP_REMOVED lines=18> */
.L_x_1289:
[----:B------:R-:W-:Y:S05]  /*22050*/  BSYNC B0 ;  /* 0x0000000000007941 */ /* 0x000fea0003800000 */
.L_x_1288:
        /* <DEDUP_REMOVED lines=18> */
.L_x_1291:
[----:B------:R-:W-:Y:S05]  /*22180*/  BSYNC B0 ;  /* 0x0000000000007941 */ /* 0x000fea0003800000 */
.L_x_1290:
        /* <DEDUP_REMOVED lines=19> */
.L_x_1228:
        /* <DEDUP_REMOVED lines=75> */
.L_x_1293:
[----:B------:R-:W-:Y:S05]  /*22770*/  BSYNC B0 ;  /* 0x0000000000007941 */ /* 0x000fea0003800000 */
.L_x_1292:
        /* <DEDUP_REMOVED lines=18> */
.L_x_1295:
[----:B------:R-:W-:Y:S05]  /*228a0*/  BSYNC B0 ;  /* 0x0000000000007941 */ /* 0x000fea0003800000 */
.L_x_1294:
        /* <DEDUP_REMOVED lines=18> */
.L_x_1297:
[----:B------:R-:W-:Y:S05]  /*229d0*/  BSYNC B0 ;  /* 0x0000000000007941 */ /* 0x000fea0003800000 */
.L_x_1296:
        /* <DEDUP_REMOVED lines=18> */
.L_x_1299:
[----:B------:R-:W-:Y:S05]  /*22b00*/  BSYNC B0 ;  /* 0x0000000000007941 */ /* 0x000fea0003800000 */
.L_x_1298:
        /* <DEDUP_REMOVED lines=18> */
.L_x_1301:
[----:B------:R-:W-:Y:S05]  /*22c30*/  BSYNC B0 ;  /* 0x0000000000007941 */ /* 0x000fea0003800000 */
.L_x_1300:
        /* <DEDUP_REMOVED lines=18> */
.L_x_1303:
[----:B------:R-:W-:Y:S05]  /*22d60*/  BSYNC B0 ;  /* 0x0000000000007941 */ /* 0x000fea0003800000 */
.L_x_1302:
        /* <DEDUP_REMOVED lines=18> */
.L_x_1305:
[----:B------:R-:W-:Y:S05]  /*22e90*/  BSYNC B0 ;  /* 0x0000000000007941 */ /* 0x000fea0003800000 */
.L_x_1304:
        /* <DEDUP_REMOVED lines=18> */
.L_x_1307:
[----:B------:R-:W-:Y:S05]  /*22fc0*/  BSYNC B0 ;  /* 0x0000000000007941 */ /* 0x000fea0003800000 */
.L_x_1306:
        /* <DEDUP_REMOVED lines=67> */
.L_x_1308:
        /* <DEDUP_REMOVED lines=16> */
.L_x_1416:


//--------------------- .text._ZN5flash16flash_fwd_kernelI23Flash_fwd_kernel_traitsILi128ELi128ELi32ELi4ELb0ELb0EN7cutlass6half_tE19Flash_kernel_traitsILi128ELi128ELi32ELi4ES3_EELb0ELb1ELb0ELb1ELb0ELb0ELb1ELb0EEEvNS_16Flash_fwd_paramsE --------------------------
	.section	.text._ZN5flash16flash_fwd_kernelI23Flash_fwd_kernel_traitsILi128ELi128ELi32ELi4ELb0ELb0EN7cutlass6half_tE19Flash_kernel_traitsILi128ELi128ELi32ELi4ES3_EELb0ELb1ELb0ELb1ELb0ELb0ELb1ELb0EEEvNS_16Flash_fwd_paramsE,"ax",@progbits
	.sectioninfo	@"SHI_REGISTERS=255"
	.align	128
        .global         _ZN5flash16flash_fwd_kernelI23Flash_fwd_kernel_traitsILi128ELi128ELi32ELi4ELb0ELb0EN7cutlass6half_tE19Flash_kernel_traitsILi128ELi128ELi32ELi4ES3_EELb0ELb1ELb0ELb1ELb0ELb0ELb1ELb0EEEvNS_16Flash_fwd_paramsE
        .type           _ZN5flash16flash_fwd_kernelI23Flash_fwd_kernel_traitsILi128ELi128ELi32ELi4ELb0ELb0EN7cutlass6half_tE19Flash_kernel_traitsILi128ELi128ELi32ELi4ES3_EELb0ELb1ELb0ELb1ELb0ELb0ELb1ELb0EEEvNS_16Flash_fwd_paramsE,@function
        .size           _ZN5flash16flash_fwd_kernelI23Flash_fwd_kernel_traitsILi128ELi128ELi32ELi4ELb0ELb0EN7cutlass6half_tE19Flash_kernel_traitsILi128ELi128ELi32ELi4ES3_EELb0ELb1ELb0ELb1ELb0ELb0ELb1ELb0EEEvNS_16Flash_fwd_paramsE,(.L_x_1417 - _ZN5flash16flash_fwd_kernelI23Flash_fwd_kernel_traitsILi128ELi128ELi32ELi4ELb0ELb0EN7cutlass6half_tE19Flash_kernel_traitsILi128ELi128ELi32ELi4ES3_EELb0ELb1ELb0ELb1ELb0ELb0ELb1ELb0EEEvNS_16Flash_fwd_paramsE)
        .other          _ZN5flash16flash_fwd_kernelI23Flash_fwd_kernel_traitsILi128ELi128ELi32ELi4ELb0ELb0EN7cutlass6half_tE19Flash_kernel_traitsILi128ELi128ELi32ELi4ES3_EELb0ELb1ELb0ELb1ELb0ELb0ELb1ELb0EEEvNS_16Flash_fwd_paramsE,@"STO_CUDA_ENTRY STV_DEFAULT"
_ZN5flash16flash_fwd_kernelI23Flash_fwd_kernel_traitsILi128ELi128ELi32ELi4ELb0ELb0EN7cutlass6half_tE19Flash_kernel_traitsILi128ELi128ELi32ELi4ES3_EELb0ELb1ELb0ELb1ELb0ELb0ELb1ELb0EEEvNS_16Flash_fwd_paramsE:
.text._ZN5flash16flash_fwd_kernelI23Flash_fwd_kernel_traitsILi128ELi128ELi32ELi4ELb0ELb0EN7cutlass6half_tE19Flash_kernel_traitsILi128ELi128ELi32ELi4ES3_EELb0ELb1ELb0ELb1ELb0ELb0ELb1ELb0EEEvNS_16Flash_fwd_paramsE:
        /* <DEDUP_REMOVED lines=35> */
.L_x_1309:
[----:B------:R-:W-:Y:S02]  /*0230*/  MOV R0, c[0x0][0x218] ;  /* 0x0000860000007a02 */ /* 0x000fe40000000f00 */
.L_x_1310:
        /* <DEDUP_REMOVED lines=26> */
[----:B------:R-:W-:Y:S02]  /*03e0*/  ISETP.NE.AND P0, PT, R8, -0x1, PT ;  /* 0xffffffff0800780c */ /* 0x000fe40003f05270 */
[----:B------:R-:W-:-:S09]  /*03f0*/  SHF.R.S32.HI R19, RZ, 0x1f, R18 ;  /* 0x0000001fff137819 */ /* 0x000fd20000011412 */
        /* <DEDUP_REMOVED lines=25> */
.L_x_1312:
[----:B------:R-:W-:Y:S02]  /*0590*/  IABS R5, c[0x0][0x1c8] ;  /* 0x0000720000057a13 */ /* 0x000fe40000000000 */
[----:B------:R-:W-:Y:S02]  /*05a0*/  IABS R4, R18 ;  /* 0x0000001200047213 */ /* 0x000fe40000000000 */
[----:B------:R-:W1:Y:S08]  /*05b0*/  I2F.RP R2, R5 ;  /* 0x0000000500027306 */ /* 0x000e700000209400 */
[----:B-1----:R-:W1:Y:S02]  /*05c0*/  MUFU.RCP R2, R2 ;  /* 0x0000000200027308 */ /* 0x002e640000001000 */
[----:B-1----:R-:W-:-:S06]  /*05d0*/  IADD3 R2, R2, 0xffffffe, RZ ;  /* 0x0ffffffe02027810 */ /* 0x002fcc0007ffe0ff */
[----:B------:R-:W1:Y:S02]  /*05e0*/  F2I.FTZ.U32.TRUNC.NTZ R3, R2 ;  /* 0x0000000200037305 */ /* 0x000e64000021f000 */
[----:B-1----:R-:W-:Y:S02]  /*05f0*/  IMAD.MOV R0, RZ, RZ, -R3 ;  /* 0x000000ffff007224 */ /* 0x002fe400078e0a03 */
[----:B------:R-:W-:Y:S02]  /*0600*/  IMAD.MOV.U32 R2, RZ, RZ, RZ ;  /* 0x000000ffff027224 */ /* 0x000fe400078e00ff */
[----:B------:R-:W-:-:S04]  /*0610*/  IMAD R0, R0, R5, RZ ;  /* 0x0000000500007224 */ /* 0x000fc800078e02ff */
[----:B------:R-:W-:-:S04]  /*0620*/  IMAD.HI.U32 R0, R3, R0, R2 ;  /* 0x0000000003007227 */ /* 0x000fc800078e0002 */
[----:B------:R-:W-:Y:S02]  /*0630*/  IMAD.MOV.U32 R2, RZ, RZ, R4 ;  /* 0x000000ffff027224 */ /* 0x000fe400078e0004 */
[----:B------:R-:W-:Y:S02]  /*0640*/  @P0 IMAD.IADD R4, R7, 0x1, R8 ;  /* 0x0000000107040824 */ /* 0x000fe400078e0208 */
[----:B------:R-:W-:-:S05]  /*0650*/  IMAD.HI.U32 R0, R0, R2, RZ ;  /* 0x0000000200007227 */ /* 0x000fca00078e00ff */
[----:B------:R-:W-:-:S05]  /*0660*/  IADD3 R3, -R0, RZ, RZ ;  /* 0x000000ff00037210 */ /* 0x000fca0007ffe1ff */
[----:B------:R-:W-:-:S05]  /*0670*/  IMAD R2, R5, R3, R2 ;  /* 0x0000000305027224 */ /* 0x000fca00078e0202 */
[----:B------:R-:W-:-:S13]  /*0680*/  ISETP.GT.U32.AND P2, PT, R5, R2, PT ;  /* 0x000000020500720c */ /* 0x000fda0003f44070 */
[----:B------:R-:W-:Y:S01]  /*0690*/  @!P2 IMAD.IADD R2, R2, 0x1, -R5 ;  /* 0x000000010202a824 */ /* 0x000fe200078e0a05 */
[----:B------:R-:W-:Y:S02]  /*06a0*/  @!P2 IADD3 R0, R0, 0x1, RZ ;  /* 0x000000010000a810 */ /* 0x000fe40007ffe0ff */
[----:B------:R-:W-:Y:S02]  /*06b0*/  ISETP.NE.AND P2, PT, RZ, c[0x0][0x1c8], PT ;  /* 0x00007200ff007a0c */ /* 0x000fe40003f45270 */
[----:B------:R-:W-:Y:S02]  /*06c0*/  ISETP.GE.U32.AND P3, PT, R2, R5, PT ;  /* 0x000000050200720c */ /* 0x000fe40003f66070 */
        /* <DEDUP_REMOVED lines=21> */
.L_x_1313:
[----:B------:R-:W-:Y:S01]  /*0820*/  SHF.R.S32.HI R23, RZ, 0x1f, R26 ;  /* 0x0000001fff177819 */ /* 0x000fe2000001141a */
[----:B------:R-:W-:Y:S01]  /*0830*/  IMAD.IADD R42, R21, 0x1, -R29 ;  /* 0x00000001152a7824 */ /* 0x000fe200078e0a1d */
[----:B------:R-:W-:Y:S01]  /*0840*/  BSSY B0, `(.L_x_1314) ;  /* 0x000005b000007945 */ /* 0x000fe20003800000 */
[----:B------:R-:W-:Y:S01]  /*0850*/  IMAD.MOV.U32 R31, RZ, RZ, 0x10 ;  /* 0x00000010ff1f7424 */ /* 0x000fe200078e00ff */
[CC--:B------:R-:W-:Y:S01]  /*0860*/  LEA.HI R2, R23.reuse, R26.reuse, RZ, 0x3 ;  /* 0x0000001a17027211 */ /* 0x0c0fe200078f18ff */
[----:B------:R-:W-:Y:S01]  /*0870*/  IMAD.MOV.U32 R30, RZ, RZ, 0x20 ;  /* 0x00000020ff1e7424 */ /* 0x000fe200078e00ff */
[----:B------:R-:W-:Y:S02]  /*0880*/  LEA.HI R25, R23, R26, RZ, 0x4 ;  /* 0x0000001a17197211 */ /* 0x000fe400078f20ff */
[----:B------:R-:W-:-:S02]  /*0890*/  SHF.R.S32.HI R8, RZ, 0x3, R2 ;  /* 0x00000003ff087819 */ /* 0x000fc40000011402 */
[----:B------:R-:W-:Y:S02]  /*08a0*/  LOP3.LUT R2, R2, 0xfffffff8, RZ, 0xc0, !PT ;  /* 0xfffffff802027812 */ /* 0x000fe400078ec0ff */
[----:B------:R-:W-:Y:S01]  /*08b0*/  SHF.R.S32.HI R9, RZ, 0x1f, R8 ;  /* 0x0000001fff097819 */ /* 0x000fe20000011408 */
[----:B------:R-:W-:Y:S01]  /*08c0*/  IMAD.SHL.U32 R0, R8, 0x40, RZ ;  /* 0x0000004008007824 */ /* 0x000fe200078e00ff */
[----:B------:R-:W-:Y:S01]  /*08d0*/  LEA.HI R7, R23, R26, RZ, 0x6 ;  /* 0x0000001a17077211 */ /* 0x000fe200078f30ff */
[----:B------:R-:W-:Y:S02]  /*08e0*/  IMAD.IADD R22, R26, 0x1, -R2 ;  /* 0x000000011a167824 */ /* 0x000fe400078e0a02 */
[----:B------:R-:W-:Y:S01]  /*08f0*/  IMAD R13, R9, c[0x0][0x1a0], RZ ;  /* 0x00006800090d7a24 */ /* 0x000fe200078e02ff */
[----:B------:R-:W-:Y:S01]  /*0900*/  LOP3.LUT R0, R0, 0x1c0, RZ, 0xc0, !PT ;  /* 0x000001c000007812 */ /* 0x000fe200078ec0ff */
[----:B------:R-:W-:Y:S02]  /*0910*/  IMAD.SHL.U32 R124, R22, 0x8, RZ ;  /* 0x00000008167c7824 */ /* 0x000fe400078e00ff */
[----:B------:R-:W-:-:S02]  /*0920*/  IMAD.SHL.U32 R7, R7, 0x8, RZ ;  /* 0x0000000807077824 */ /* 0x000fc400078e00ff */
[----:B------:R-:W-:Y:S01]  /*0930*/  IMAD.WIDE R40, R24, 0x80, R8 ;  /* 0x0000008018287825 */ /* 0x000fe200078e0208 */
[----:B------:R-:W-:Y:S02]  /*0940*/  LOP3.LUT R2, R0, 0x38, R124, 0xf8, !PT ;  /* 0x0000003800027812 */ /* 0x000fe400078ef87c */
[----:B------:R-:W-:Y:S02]  /*0950*/  SHF.R.U32.HI R0, RZ, 0x3, R0 ;  /* 0x00000003ff007819 */ /* 0x000fe40000011600 */
[--C-:B------:R-:W-:Y:S01]  /*0960*/  SHF.R.S32.HI R125, RZ, 0x1f, R124.reuse ;  /* 0x0000001fff7d7819 */ /* 0x100fe2000001147c */
[----:B------:R1:W-:Y:S01]  /*0970*/  STL.64 [R1+0x10], R40 ;  /* 0x0000102801007387 */ /* 0x0003e20000100a00 */
[----:B------:R-:W-:Y:S01]  /*0980*/  LOP3.LUT R3, R2, R0, RZ, 0x3c, !PT ;  /* 0x0000000002037212 */ /* 0x000fe200078e3cff */
[----:B------:R-:W-:Y:S01]  /*0990*/  IMAD R2, R9, c[0x0][0x198], RZ ;  /* 0x0000660009027a24 */ /* 0x000fe200078e02ff */
[----:B------:R-:W-:Y:S01]  /*09a0*/  LOP3.LUT R0, R25, 0xfffffff0, RZ, 0xc0, !PT ;  /* 0xfffffff019007812 */ /* 0x000fe200078ec0ff */
[----:B------:R-:W-:Y:S01]  /*09b0*/  IMAD.WIDE.U32 R4, R8, c[0x0][0x198], R124 ;  /* 0x0000660008047a25 */ /* 0x000fe200078e007c */
[----:B------:R-:W-:Y:S01]  /*09c0*/  IADD3 R10, P0, R124, R10, RZ ;  /* 0x0000000a7c0a7210 */ /* 0x000fe20007f1e0ff */
[----:B------:R1:W-:Y:S01]  /*09d0*/  STL.64 [R1+0x8], R124 ;  /* 0x0000087c01007387 */ /* 0x0003e20000100a00 */
[----:B------:R-:W-:Y:S01]  /*09e0*/  LOP3.LUT R228, R3, 0xfffffe00, R7, 0xf8, !PT ;  /* 0xfffffe0003e47812 */ /* 0x000fe200078ef807 */
[----:B------:R-:W-:Y:S01]  /*09f0*/  IMAD.IADD R0, R26, 0x1, -R0 ;  /* 0x000000011a007824 */ /* 0x000fe200078e0a00 */
[----:B------:R-:W-:Y:S01]  /*0a00*/  SHF.R.S32.HI R7, RZ, 0x1f, R6 ;  /* 0x0000001fff077819 */ /* 0x000fe20000011406 */
[----:B------:R-:W-:Y:S01]  /*0a10*/  IMAD.X R11, R125, 0x1, R11, P0 ;  /* 0x000000017d0b7824 */ /* 0x000fe200000e060b */
[----:B------:R-:W-:Y:S01]  /*0a20*/  IADD3 R4, P0, R16, R4, RZ ;  /* 0x0000000410047210 */ /* 0x000fe20007f1e0ff */
[C---:B------:R-:W-:Y:S01]  /*0a30*/  IMAD R12, R8.reuse, c[0x0][0x19c], R2 ;  /* 0x00006700080c7a24 */ /* 0x040fe200078e0202 */
[----:B------:R-:W-:Y:S01]  /*0a40*/  SHF.R.S32.HI R17, RZ, 0x1f, R0 ;  /* 0x0000001fff117819 */ /* 0x000fe20000011400 */
[----:B------:R-:W-:Y:S01]  /*0a50*/  IMAD.WIDE.U32 R2, R8, c[0x0][0x1a0], R124 ;  /* 0x0000680008027a25 */ /* 0x000fe200078e007c */
[----:B------:R-:W-:-:S02]  /*0a60*/  IADD3 R252, R124, 0x40, RZ ;  /* 0x000000407cfc7810 */ /* 0x000fc40007ffe0ff */
[----:B------:R-:W-:Y:S01]  /*0a70*/  IADD3.X R5, R20, R5, R12, P0, !PT ;  /* 0x0000000514057210 */ /* 0x000fe200007fe40c */
[----:B------:R-:W-:Y:S01]  /*0a80*/  IMAD R12, R8, c[0x0][0x1a4], R13 ;  /* 0x00006900080c7a24 */ /* 0x000fe200078e020d */
[----:B------:R-:W-:Y:S01]  /*0a90*/  LEA.HI R24, R17, R0, RZ, 0x3 ;  /* 0x0000000011187211 */ /* 0x000fe200078f18ff */
[C---:B------:R-:W-:Y:S01]  /*0aa0*/  IMAD R13, R7.reuse, c[0x0][0x1b0], RZ ;  /* 0x00006c00070d7a24 */ /* 0x040fe200078e02ff */
[----:B------:R-:W-:Y:S01]  /*0ab0*/  IADD3 R2, P0, R14, R2, RZ ;  /* 0x000000020e027210 */ /* 0x000fe20007f1e0ff */
[----:B------:R-:W-:Y:S01]  /*0ac0*/  IMAD R7, R7, c[0x0][0x1b8], RZ ;  /* 0x00006e0007077a24 */ /* 0x000fe200078e02ff */
[----:B------:R-:W-:Y:S01]  /*0ad0*/  LOP3.LUT R14, R24, 0xfffffff8, RZ, 0xc0, !PT ;  /* 0xfffffff8180e7812 */ /* 0x000fe200078ec0ff */
[----:B------:R-:W-:Y:S01]  /*0ae0*/  IMAD.WIDE.U32 R36, R6, c[0x0][0x1b0], R4 ;  /* 0x00006c0006247a25 */ /* 0x000fe200078e0004 */
[----:B------:R-:W-:-:S03]  /*0af0*/  IADD3.X R3, R15, R3, R12, P0, !PT ;  /* 0x000000030f037210 */ /* 0x000fc600007fe40c */
[----:B------:R-:W-:Y:S01]  /*0b00*/  IMAD.IADD R17, R0, 0x1, -R14 ;  /* 0x0000000100117824 */ /* 0x000fe200078e0a0e */
[----:B------:R1:W-:Y:S01]  /*0b10*/  STL.64 [R1+0x20], R36 ;  /* 0x0000202401007387 */ /* 0x0003e20000100a00 */
[C---:B------:R-:W-:Y:S02]  /*0b20*/  IMAD R7, R6.reuse, c[0x0][0x1bc], R7 ;  /* 0x00006f0006077a24 */ /* 0x040fe400078e0207 */
[----:B------:R-:W-:Y:S01]  /*0b30*/  IMAD.WIDE.U32 R34, R6, c[0x0][0x1b8], R2 ;  /* 0x00006e0006227a25 */ /* 0x000fe200078e0002 */
[----:B------:R-:W-:Y:S02]  /*0b40*/  R2P PR, R17, 0x6 ;  /* 0x0000000611007804 */ /* 0x000fe40000000000 */
[----:B------:R-:W-:Y:S01]  /*0b50*/  ISETP.GE.AND P0, PT, R8, R42, PT ;  /* 0x0000002a0800720c */ /* 0x000fe20003f06270 */
[----:B------:R-:W-:Y:S01]  /*0b60*/  IMAD R14, R6, c[0x0][0x1b4], R13 ;  /* 0x00006d00060e7a24 */ /* 0x000fe200078e020d */
[----:B------:R1:W-:Y:S01]  /*0b70*/  STL.64 [R1+0x40], R34 ;  /* 0x0000402201007387 */ /* 0x0003e20000100a00 */
[----:B------:R-:W-:Y:S01]  /*0b80*/  IMAD.IADD R33, R35, 0x1, R7 ;  /* 0x0000000123217824 */ /* 0x000fe200078e0207 */
[----:B------:R-:W-:Y:S01]  /*0b90*/  LEA.HI R3, R23, R26, RZ, 0x5 ;  /* 0x0000001a17037211 */ /* 0x000fe200078f28ff */
[----:B------:R-:W-:Y:S01]  /*0ba0*/  IMAD.IADD R39, R37, 0x1, R14 ;  /* 0x0000000125277824 */ /* 0x000fe200078e020e */
[----:B------:R1:W-:Y:S01]  /*0bb0*/  STL [R1+0x28], R42 ;  /* 0x0000282a01007387 */ /* 0x0003e20000100800 */
[----:B------:R-:W-:Y:S01]  /*0bc0*/  IMAD R0, R19, c[0x0][0x1a8], RZ ;  /* 0x00006a0013007a24 */ /* 0x000fe200078e02ff */
[----:B------:R-:W-:Y:S01]  /*0bd0*/  LOP3.LUT R2, R3, 0xffffffe0, RZ, 0xc0, !PT ;  /* 0xffffffe003027812 */ /* 0x000fe200078ec0ff */
[----:B------:R-:W-:Y:S01]  /*0be0*/  IMAD.WIDE.U32 R12, R18, c[0x0][0x1a8], R10 ;  /* 0x00006a00120c7a25 */ /* 0x000fe200078e000a */
[----:B------:R1:W-:Y:S01]  /*0bf0*/  STL [R1+0x3c], R33 ;  /* 0x00003c2101007387 */ /* 0x0003e20000100800 */
[----:B------:R-:W-:-:S02]  /*0c00*/  SHF.R.S32.HI R16, RZ, 0x5, R3 ;  /* 0x00000005ff107819 */ /* 0x000fc40000011403 */
[----:B------:R-:W-:Y:S01]  /*0c10*/  IMAD R0, R18, c[0x0][0x1ac], R0 ;  /* 0x00006b0012007a24 */ /* 0x000fe200078e0200 */
[----:B------:R1:W-:Y:S01]  /*0c20*/  STL [R1+0x1c], R39 ;  /* 0x00001c2701007387 */ /* 0x0003e20000100800 */
[----:B------:R-:W-:Y:S01]  /*0c30*/  IMAD.IADD R15, R26, 0x1, -R2 ;  /* 0x000000011a0f7824 */ /* 0x000fe200078e0a02 */
[----:B------:R-:W-:Y:S01]  /*0c40*/  SEL R4, R31, 0xfffffff0, !P1 ;  /* 0xfffffff01f047807 */ /* 0x000fe20004800000 */
[----:B------:R-:W-:Y:S01]  /*0c50*/  IMAD.IADD R11, R13, 0x1, R0 ;  /* 0x000000010d0b7824 */ /* 0x000fe200078e0200 */
[----:B------:R-:W-:Y:S01]  /*0c60*/  SEL R0, R30, 0xffffffe0, !P2 ;  /* 0xffffffe01e007807 */ /* 0x000fe20005000000 */
[----:B------:R-:W-:Y:S01]  /*0c70*/  IMAD.SHL.U32 R228, R228, 0x2, RZ ;  /* 0x00000002e4e47824 */ /* 0x000fe200078e00ff */
        /* <DEDUP_REMOVED lines=23> */
.L_x_1315:
[----:B------:R-:W-:Y:S05]  /*0df0*/  BSYNC B0 ;  /* 0x0000000000007941 */ /* 0x000fea0003800000 */
.L_x_1314:
        /* <DEDUP_REMOVED lines=29> */
.L_x_1317:
[----:B------:R-:W-:Y:S05]  /*0fd0*/  BSYNC B0 ;  /* 0x0000000000007941 */ /* 0x000fea0003800000 */
.L_x_1316:
        /* <DEDUP_REMOVED lines=29> */
.L_x_1319:
[----:B------:R-:W-:Y:S05]  /*11b0*/  BSYNC B0 ;  /* 0x0000000000007941 */ /* 0x000fea0003800000 */
.L_x_1318:
        /* <DEDUP_REMOVED lines=29> */
.L_x_1321:
[----:B------:R-:W-:Y:S05]  /*1390*/  BSYNC B0 ;  /* 0x0000000000007941 */ /* 0x000fea0003800000 */
.L_x_1320:
        /* <DEDUP_REMOVED lines=29> */
.L_x_1323:
[----:B------:R-:W-:Y:S05]  /*1570*/  BSYNC B0 ;  /* 0x0000000000007941 */ /* 0x000fea0003800000 */
.L_x_1322:
        /* <DEDUP_REMOVED lines=29> */
.L_x_1325:
[----:B------:R-:W-:Y:S05]  /*1750*/  BSYNC B0 ;  /* 0x0000000000007941 */ /* 0x000fea0003800000 */
.L_x_1324:
        /* <DEDUP_REMOVED lines=30> */
.L_x_1327:
[----:B------:R-:W-:Y:S05]  /*1940*/  BSYNC B0 ;  /* 0x0000000000007941 */ /* 0x000fea0003800000 */
.L_x_1326:
        /* <DEDUP_REMOVED lines=34> */
.L_x_1329:
[----:B------:R-:W-:Y:S05]  /*1b70*/  BSYNC B0 ;  /* 0x0000000000007941 */ /* 0x000fea0003800000 */
.L_x_1328:
        /* <DEDUP_REMOVED lines=32> */
.L_x_1331:
[----:B------:R-:W-:Y:S05]  /*1d80*/  BSYNC B0 ;  /* 0x0000000000007941 */ /* 0x000fea0003800000 */
.L_x_1330:
[----:B------:R-:W-:Y:S01]  /*1d90*/  SHF.L.U64.HI R243, R20, R28, c[0x0][0x19c] ;  /* 0x0000670014f37619 */ /* 0x000fe2000001021c */
[----:B------:R-:W-:Y:S01]  /*1da0*/  BSSY B0, `(.L_x_1332) ;  /* 0x0000018000007945 */ /* 0x000fe20003800000 */
[----:B------:R-:W-:Y:S01]  /*1db0*/  ISETP.GE.AND P0, PT, R14, R11, PT ;  /* 0x0000000b0e00720c */ /* 0x000fe20003f06270 */
[----:B------:R-:W-:Y:S02]  /*1dc0*/  IMAD.SHL.U32 R245, R20, 0x10, RZ ;  /* 0x0000001014f57824 */ /* 0x000fe400078e00ff */
[----:B------:R3:W-:Y:S10]  /*1dd0*/  STL [R1+0x30], R243 ;  /* 0x000030f301007387 */ /* 0x0007f40000100800 */
        /* <DEDUP_REMOVED lines=20> */
.L_x_1333:
[----:B------:R-:W-:Y:S05]  /*1f20*/  BSYNC B0 ;  /* 0x0000000000007941 */ /* 0x000fea0003800000 */
.L_x_1332:
[----:B------:R-:W-:Y:S01]  /*1f30*/  ISETP.NE.U32.AND P1, PT, RZ, c[0x0][0x318], PT ;  /* 0x0000c600ff007a0c */ /* 0x000fe20003f25070 */
[----:B------:R-:W0:Y:S03]  /*1f40*/  LDGDEPBAR ;  /* 0x00000000000079af */ /* 0x000e260000000000 */
[----:B------:R-:W-:-:S13]  /*1f50*/  ISETP.NE.AND.EX P1, PT, RZ, c[0x0][0x31c], PT, P1 ;  /* 0x0000c700ff007a0c */ /* 0x000fda0003f25310 */
[----:B------:R-:W-:Y:S01]  /*1f60*/  @P1 SHF.R.S32.HI R5, RZ, 0x1f, R27 ;  /* 0x0000001fff051819 */ /* 0x000fe2000001141b */
[----:B-1----:R-:W-:-:S04]  /*1f70*/  @P1 IMAD.WIDE.U32 R2, R27, c[0x0][0x320], R18 ;  /* 0x0000c8001b021a25 */ /* 0x002fc800078e0012 */
[----:B------:R-:W-:Y:S01]  /*1f80*/  @P1 IMAD R5, R5, c[0x0][0x320], RZ ;  /* 0x0000c80005051a24 */ /* 0x000fe200078e02ff */
[----:B--2---:R-:W-:Y:S01]  /*1f90*/  @P1 LEA R6, P0, R2, c[0x0][0x318], 0x2 ;  /* 0x0000c60002061a11 */ /* 0x004fe200078010ff */
[----:B------:R-:W-:-:S04]  /*1fa0*/  DEPBAR.LE SB0, 0x0 ;  /* 0x000080000000791a */ /* 0x000fc80000000000 */
[----:B------:R-:W-:-:S04]  /*1fb0*/  @P1 IMAD R5, R27, c[0x0][0x324], R5 ;  /* 0x0000c9001b051a24 */ /* 0x000fc800078e0205 */
[----:B------:R-:W-:-:S05]  /*1fc0*/  @P1 IMAD.IADD R5, R3, 0x1, R5 ;  /* 0x0000000103051824 */ /* 0x000fca00078e0205 */
[----:B------:R-:W-:-:S05]  /*1fd0*/  @P1 LEA.HI.X R7, R2, c[0x0][0x31c], R5, 0x2, P0 ;  /* 0x0000c70002071a11 */ /* 0x000fca00000f1405 */
[----:B------:R1:W2:Y:S01]  /*1fe0*/  @P1 LDG.E R13, [R6.64] ;  /* 0x00000004060d1981 */ /* 0x0002a2000c1e1900 */
[----:B------:R-:W-:Y:S01]  /*1ff0*/  IMAD.SHL.U32 R2, R22, 0x40, RZ ;  /* 0x0000004016027824 */ /* 0x000fe200078e00ff */
[----:B------:R-:W-:Y:S01]  /*2000*/  SHF.R.S32.HI R5, RZ, 0x1f, R15 ;  /* 0x0000001fff057819 */ /* 0x000fe2000001140f */
[----:B------:R-:W-:Y:S01]  /*2010*/  IMAD.MOV.U32 R18, RZ, RZ, c[0x0][0x1a0] ;  /* 0x00006800ff127624 */ /* 0x000fe200078e00ff */
[C---:B------:R-:W-:Y:S01]  /*2020*/  ISETP.GE.AND P0, PT, R8.reuse, R11, PT ;  /* 0x0000000b0800720c */ /* 0x040fe20003f06270 */
[----:B------:R-:W-:Y:S01]  /*2030*/  BAR.SYNC.DEFER_BLOCKING 0x0 ;  /* 0x0000000000007b1d */ /* 0x000fe20000010000 */
[----:B------:R-:W-:Y:S01]  /*2040*/  IMAD.SHL.U32 R3, R8, 0x8, RZ ;  /* 0x0000000808037824 */ /* 0x000fe200078e00ff */
[----:B------:R-:W-:Y:S01]  /*2050*/  LEA.HI R8, R5, R15, RZ, 0x2 ;  /* 0x0000000f05087211 */ /* 0x000fe200078f10ff */
[----:B------:R-:W-:Y:S01]  /*2060*/  IMAD.MOV.U32 R32, RZ, RZ, R34 ;  /* 0x000000ffff207224 */ /* 0x000fe200078e0022 */
[----:B------:R-:W-:Y:S01]  /*2070*/  LOP3.LUT R2, R2, 0x1c0, RZ, 0xc0, !PT ;  /* 0x000001c002027812 */ /* 0x000fe200078ec0ff */
[C---:B------:R-:W-:Y:S01]  /*2080*/  IMAD.SHL.U32 R20, R18.reuse, 0x20, RZ ;  /* 0x0000002012147824 */ /* 0x040fe200078e00ff */
[----:B------:R-:W-:Y:S01]  /*2090*/  SHF.L.U64.HI R10, R18, R23, c[0x0][0x1a4] ;  /* 0x00006900120a7619 */ /* 0x000fe20000010217 */
[----:B------:R-:W-:Y:S01]  /*20a0*/  IMAD.SHL.U32 R9, R24, 0x40, RZ ;  /* 0x0000004018097824 */ /* 0x000fe200078e00ff */
[----:B------:R-:W-:Y:S01]  /*20b0*/  SHF.R.S32.HI R8, RZ, 0x2, R8 ;  /* 0x00000002ff087819 */ /* 0x000fe20000011408 */
[----:B------:R-:W-:Y:S01]  /*20c0*/  IMAD.SHL.U32 R26, R26, 0x2, RZ ;  /* 0x000000021a1a7824 */ /* 0x000fe200078e00ff */
[----:B------:R-:W-:Y:S01]  /*20d0*/  LOP3.LUT R5, R2, 0x8, R3, 0xf8, !PT ;  /* 0x0000000802057812 */ /* 0x000fe200078ef803 */
[----:B------:R5:W-:Y:S01]  /*20e0*/  STL [R1+0x58], R10 ;  /* 0x0000580a01007387 */ /* 0x000be20000100800 */
[----:B------:R-:W-:Y:S01]  /*20f0*/  SHF.R.U32.HI R2, RZ, 0x3, R2 ;  /* 0x00000003ff027819 */ /* 0x000fe20000011602 */
[----:B------:R-:W-:Y:S01]  /*2100*/  IMAD R3, R10, R48, RZ ;  /* 0x000000300a037224 */ /* 0x000fe200078e02ff */
[----:B------:R-:W-:Y:S01]  /*2110*/  BSSY B0, `(.L_x_1334) ;  /* 0x0000032000007945 */ /* 0x000fe20003800000 */
[----:B------:R3:W-:Y:S01]  /*2120*/  STL [R1+0x4c], R8 ;  /* 0x00004c0801007387 */ /* 0x0007e20000100800 */
[----:B------:R-:W-:Y:S01]  /*2130*/  IMAD.MOV.U32 R132, RZ, RZ, RZ ;  /* 0x000000ffff847224 */ /* 0x000fe200078e00ff */
[----:B------:R-:W-:-:S02]  /*2140*/  LOP3.LUT R49, R26, 0x6, RZ, 0xc0, !PT ;  /* 0x000000061a317812 */ /* 0x000fc400078ec0ff */
[----:B------:R4:W-:Y:S01]  /*2150*/  STL.64 [R1+0x38], R32 ;  /* 0x0000382001007387 */ /* 0x0009e20000100a00 */
[----:B-1----:R-:W-:-:S04]  /*2160*/  SHF.R.S32.HI R7, RZ, 0x4, R25 ;  /* 0x00000004ff077819 */ /* 0x002fc80000011419 */
[----:B------:R-:W-:Y:S01]  /*2170*/  LEA.HI R6, R25, R7, RZ, 0x1 ;  /* 0x0000000719067211 */ /* 0x000fe200078f08ff */
[----:B------:R4:W-:Y:S03]  /*2180*/  @P0 STS.128 [R228+0xa000], RZ ;  /* 0x00a000ffe4000388 */ /* 0x0009e60000000c00 */
[----:B------:R-:W-:Y:S01]  /*2190*/  LOP3.LUT R6, R6, 0xfffffffe, RZ, 0xc0, !PT ;  /* 0xfffffffe06067812 */ /* 0x000fe200078ec0ff */
[----:B------:R4:W-:Y:S04]  /*21a0*/  @P0 STS.128 [R228+0xb000], RZ ;  /* 0x00b000ffe4000388 */ /* 0x0009e80000000c00 */
[----:B------:R-:W-:Y:S01]  /*21b0*/  IMAD.IADD R6, R7, 0x1, -R6 ;  /* 0x0000000107067824 */ /* 0x000fe200078e0a06 */
[----:B------:R-:W-:Y:S01]  /*21c0*/  LOP3.LUT R7, R5, R2, RZ, 0x3c, !PT ;  /* 0x0000000205077212 */ /* 0x000fe200078e3cff */
[----:B------:R-:W-:-:S02]  /*21d0*/  IMAD.SHL.U32 R2, R17, 0x40, RZ ;  /* 0x0000004011027824 */ /* 0x000fc400078e00ff */
[----:B-----5:R-:W-:Y:S02]  /*21e0*/  IMAD R10, R12, R20, R3 ;  /* 0x000000140c0a7224 */ /* 0x020fe400078e0203 */
[----:B------:R-:W-:Y:S01]  /*21f0*/  IMAD R3, R16, 0x10, R29 ;  /* 0x0000001010037824 */ /* 0x000fe200078e021d */
[----:B------:R-:W2:Y:S01]  /*2200*/  @P1 MUFU.RCP R12, c[0x0][0x238] ;  /* 0x00008e00000c1b08 */ /* 0x000ea20000001000 */
[----:B------:R-:W-:Y:S01]  /*2210*/  IMAD.SHL.U32 R5, R6, 0x8, RZ ;  /* 0x0000000806057824 */ /* 0x000fe200078e00ff */
[----:B------:R-:W-:Y:S01]  /*2220*/  LOP3.LUT R2, R2, 0x1c0, RZ, 0xc0, !PT ;  /* 0x000001c002027812 */ /* 0x000fe200078ec0ff */
[----:B------:R-:W-:Y:S01]  /*2230*/  IMAD R6, R6, 0x200, R7 ;  /* 0x0000020006067824 */ /* 0x000fe200078e0207 */
[----:B------:R-:W-:Y:S02]  /*2240*/  IADD3 R3, R3, 0x1, R8 ;  /* 0x0000000103037810 */ /* 0x000fe40007ffe008 */
[----:B---3--:R-:W-:Y:S02]  /*2250*/  LOP3.LUT R8, R2, 0x8, R5, 0xf8, !PT ;  /* 0x0000000802087812 */ /* 0x008fe400078ef805 */
[----:B------:R-:W-:-:S02]  /*2260*/  SHF.R.U32.HI R5, RZ, 0x3, R2 ;  /* 0x00000003ff057819 */ /* 0x000fc40000011602 */
[----:B------:R-:W-:Y:S02]  /*2270*/  LOP3.LUT R7, R9, 0xfffffe00, RZ, 0xc0, !PT ;  /* 0xfffffe0009077812 */ /* 0x000fe400078ec0ff */
[----:B------:R-:W-:Y:S01]  /*2280*/  LOP3.LUT R5, R8, R5, RZ, 0x3c, !PT ;  /* 0x0000000508057212 */ /* 0x000fe200078e3cff */
[----:B------:R-:W-:Y:S01]  /*2290*/  IMAD.WIDE.U32 R8, R48, R20, R32 ;  /* 0x0000001430087225 */ /* 0x000fe200078e0020 */
[----:B------:R-:W-:-:S03]  /*22a0*/  IADD3 R3, R96, R3, -R21 ;  /* 0x0000000360037210 */ /* 0x000fc60007ffe815 */
[----:B------:R-:W-:Y:S01]  /*22b0*/  IMAD R2, R16, 0x400, R7 ;  /* 0x0000040010027824 */ /* 0x000fe200078e0207 */
[----:B------:R-:W-:Y:S01]  /*22c0*/  LOP3.LUT R7, R5, R7, RZ, 0xfc, !PT ;  /* 0x0000000705077212 */ /* 0x000fe200078efcff */
[----:B------:R-:W-:Y:S01]  /*22d0*/  IMAD.IADD R10, R9, 0x1, R10 ;  /* 0x00000001090a7824 */ /* 0x000fe200078e020a */
[----:B------:R-:W-:Y:S01]  /*22e0*/  IADD3 R104, R3, c[0x0][0x2e8], RZ ;  /* 0x0000ba0003687a10 */ /* 0x000fe20007ffe0ff */
[----:B------:R-:W-:Y:S02]  /*22f0*/  IMAD.IADD R5, R5, 0x1, R2 ;  /* 0x0000000105057824 */ /* 0x000fe400078e0202 */
[----:B--2---:R-:W-:Y:S01]  /*2300*/  @P1 FMUL.FTZ R132, R13, R12 ;  /* 0x0000000c0d841220 */ /* 0x004fe20000410000 */
        /* <DEDUP_REMOVED lines=18> */
.L_x_1335:
[----:B----4-:R-:W-:Y:S05]  /*2430*/  BSYNC B0 ;  /* 0x0000000000007941 */ /* 0x010fea0003800000 */
.L_x_1334:
[----:B------:R-:W-:Y:S01]  /*2440*/  ISETP.GE.AND P0, PT, R14, R11, PT ;  /* 0x0000000b0e00720c */ /* 0x000fe20003f06270 */
[----:B------:R-:W-:Y:S01]  /*2450*/  BSSY B0, `(.L_x_1336) ;  /* 0x000001d000007945 */ /* 0x000fe20003800000 */
[C---:B------:R-:W-:Y:S01]  /*2460*/  SHF.L.U64.HI R12, R18.reuse, R28, c[0x0][0x1a4] ;  /* 0x00006900120c7619 */ /* 0x040fe2000001021c */
[----:B------:R-:W-:Y:S01]  /*2470*/  IMAD.SHL.U32 R13, R18, 0x10, RZ ;  /* 0x00000010120d7824 */ /* 0x000fe200078e00ff */
[----:B------:R-:W-:-:S03]  /*2480*/  R2P PR, R22, 0x6 ;  /* 0x0000000616007804 */ /* 0x000fc60000000000 */
[----:B------:R2:W-:Y:S02]  /*2490*/  STL [R1+0x48], R12 ;  /* 0x0000480c01007387 */ /* 0x0005e40000100800 */
[----:B-1----:R-:W-:Y:S02]  /*24a0*/  SEL R3, R30, 0xffffffe0, !P2 ;  /* 0xffffffe01e037807 */ /* 0x002fe40005000000 */
        /* <DEDUP_REMOVED lines=23> */
.L_x_1337:
[----:B------:R-:W-:Y:S05]  /*2620*/  BSYNC B0 ;  /* 0x0000000000007941 */ /* 0x000fea0003800000 */
.L_x_1336:
[----:B------:R-:W-:Y:S01]  /*2630*/  IMAD.SHL.U32 R218, R5, 0x2, RZ ;  /* 0x0000000205da7824 */ /* 0x000fe200078e00ff */
[----:B------:R-:W0:Y:S01]  /*2640*/  LDGDEPBAR ;  /* 0x00000000000079af */ /* 0x000e220000000000 */
[----:B------:R-:W-:Y:S02]  /*2650*/  IMAD.SHL.U32 R216, R6, 0x2, RZ ;  /* 0x0000000206d87824 */ /* 0x000fe400078e00ff */
[----:B------:R-:W-:Y:S01]  /*2660*/  IMAD R220, R4, 0x2, R218 ;  /* 0x0000000204dc7824 */ /* 0x000fe200078e02da */
[----:B--2---:R-:W-:Y:S01]  /*2670*/  LDSM.16.M88.4 R12, [R218] ;  /* 0x00000000da0c783b */ /* 0x004fe20000000200 */
[--C-:B------:R-:W-:Y:S01]  /*2680*/  IMAD R6, R2, 0x2, R216.reuse ;  /* 0x0000000202067824 */ /* 0x100fe200078e02d8 */
[----:B------:R-:W-:Y:S01]  /*2690*/  IADD3 R5, R216, 0x8000, RZ ;  /* 0x00008000d8057810 */ /* 0x000fe20007ffe0ff */
[----:B------:R-:W-:Y:S01]  /*26a0*/  IMAD R225, R3, 0x2, R216 ;  /* 0x0000000203e17824 */ /* 0x000fe200078e02d8 */
[----:B------:R-:W2:Y:S01]  /*26b0*/  LDSM.16.M88.4 R28, [R216+0x8000] ;  /* 0x00800000d81c783b */ /* 0x000ea20000000200 */
[----:B------:R-:W-:-:S02]  /*26c0*/  IMAD R226, R0, 0x2, R218 ;  /* 0x0000000200e27824 */ /* 0x000fc400078e02da */
[----:B------:R-:W-:Y:S01]  /*26d0*/  IMAD R227, R2, 0x2, R5 ;  /* 0x0000000202e37824 */ /* 0x000fe200078e0205 */
[----:B-1----:R-:W1:Y:S01]  /*26e0*/  LDSM.16.M88.4 R8, [R218+0x2000] ;  /* 0x00200000da08783b */ /* 0x002e620000000200 */
[----:B------:R-:W-:Y:S01]  /*26f0*/  IMAD R224, R0, 0x2, R220 ;  /* 0x0000000200e07824 */ /* 0x000fe200078e02dc */
[C---:B------:R-:W-:Y:S01]  /*2700*/  IADD3 R5, R104.reuse, 0x48, RZ ;  /* 0x0000004868057810 */ /* 0x040fe20007ffe0ff */
[----:B------:R-:W-:Y:S01]  /*2710*/  IMAD R223, R3, 0x2, R227 ;  /* 0x0000000203df7824 */ /* 0x000fe200078e02e3 */
[----:B------:R-:W3:Y:S01]  /*2720*/  LDSM.16.M88.4 R16, [R216+0x8800] ;  /* 0x00880000d810783b */ /* 0x000ee20000000200 */
[----:B------:R-:W-:-:S03]  /*2730*/  IADD3 R3, R104, 0x40, RZ ;  /* 0x0000004068037810 */ /* 0x000fc60007ffe0ff */
[----:B------:R-:W-:Y:S04]  /*2740*/  LDSM.16.M88.4 R24, [R220] ;  /* 0x00000000dc18783b */ /* 0x000fe80000000200 */
[----:B------:R-:W4:Y:S04]  /*2750*/  LDSM.16.M88.4 R32, [R6+0x8000] ;  /* 0x008000000620783b */ /* 0x000f280000000200 */
[----:B------:R-:W5:Y:S04]  /*2760*/  LDSM.16.M88.4 R20, [R220+0x2000] ;  /* 0x00200000dc14783b */ /* 0x000f680000000200 */
[----:B------:R-:W3:Y:S04]  /*2770*/  LDSM.16.M88.4 R36, [R6+0x8800] ;  /* 0x008800000624783b */ /* 0x000ee80000000200 */
[----:B------:R-:W-:Y:S01]  /*2780*/  LDSM.16.M88.4 R100, [R223+0x800] ;  /* 0x00080000df64783b */ /* 0x000fe20000000200 */
[-C--:B--2---:R-:W-:Y:S08]  /*2790*/  HMMA.16816.F32 R40, R12, R28.reuse, RZ ;  /* 0x0000001c0c28723c */ /* 0x084ff000000018ff */
[C---:B-1----:R-:W-:Y:S08]  /*27a0*/  HMMA.16816.F32 R44, R8.reuse, R28, RZ ;  /* 0x0000001c082c723c */ /* 0x042ff000000018ff */
[C---:B------:R-:W-:Y:S08]  /*27b0*/  HMMA.16816.F32 R56, R8.reuse, R30, RZ ;  /* 0x0000001e0838723c */ /* 0x040ff000000018ff */
[C---:B---3--:R-:W-:Y:S08]  /*27c0*/  HMMA.16816.F32 R52, R8.reuse, R16, RZ ;  /* 0x000000100834723c */ /* 0x048ff000000018ff */
[----:B------:R-:W-:Y:S08]  /*27d0*/  HMMA.16816.F32 R64, R8, R18, RZ ;  /* 0x000000120840723c */ /* 0x000ff000000018ff */
[C---:B------:R-:W-:Y:S01]  /*27e0*/  HMMA.16816.F32 R88, R12.reuse, R30, RZ ;  /* 0x0000001e0c58723c */ /* 0x040fe200000018ff */
[----:B------:R-:W-:Y:S07]  /*27f0*/  LDSM.16.M88.4 R28, [R225+0x8000] ;  /* 0x00800000e11c783b */ /* 0x000fee0000000200 */
[C---:B------:R-:W-:Y:S08]  /*2800*/  HMMA.16816.F32 R8, R12.reuse, R16, RZ ;  /* 0x000000100c08723c */ /* 0x040ff000000018ff */
[----:B------:R-:W-:Y:S01]  /*2810*/  HMMA.16816.F32 R60, R12, R18, RZ ;  /* 0x000000120c3c723c */ /* 0x000fe200000018ff */
[----:B------:R-:W1:Y:S04]  /*2820*/  LDSM.16.M88.4 R16, [R226] ;  /* 0x00000000e210783b */ /* 0x000e680000000200 */
[----:B------:R-:W2:Y:S03]  /*2830*/  LDSM.16.M88.4 R12, [R226+0x2000] ;  /* 0x00200000e20c783b */ /* 0x000ea60000000200 */
[-C--:B----4-:R-:W-:Y:S01]  /*2840*/  HMMA.16816.F32 R72, R24, R32.reuse, R40 ;  /* 0x000000201848723c */ /* 0x090fe20000001828 */
[----:B------:R-:W-:Y:S07]  /*2850*/  LDSM.16.M88.4 R40, [R224] ;  /* 0x00000000e028783b */ /* 0x000fee0000000200 */
[C---:B-----5:R-:W-:Y:S01]  /*2860*/  HMMA.16816.F32 R68, R20.reuse, R32, R44 ;  /* 0x000000201444723c */ /* 0x060fe2000000182c */
[----:B------:R-:W-:Y:S07]  /*2870*/  LDSM.16.M88.4 R44, [R225+0x8800] ;  /* 0x00880000e12c783b */ /* 0x000fee0000000200 */
[C---:B------:R-:W-:Y:S01]  /*2880*/  HMMA.16816.F32 R80, R20.reuse, R34, R56 ;  /* 0x000000221450723c */ /* 0x040fe20000001838 */
[----:B------:R-:W3:Y:S07]  /*2890*/  LDSM.16.M88.4 R56, [R223] ;  /* 0x00000000df38783b */ /* 0x000eee0000000200 */
[C---:B------:R-:W-:Y:S08]  /*28a0*/  HMMA.16816.F32 R84, R20.reuse, R36, R52 ;  /* 0x000000241454723c */ /* 0x040ff00000001834 */
[----:B------:R-:W-:Y:S08]  /*28b0*/  HMMA.16816.F32 R76, R20, R38, R64 ;  /* 0x00000026144c723c */ /* 0x000ff00000001840 */
[----:B-1----:R-:W-:Y:S08]  /*28c0*/  HMMA.16816.F32 R20, R16, R28, R72 ;  /* 0x0000001c1014723c */ /* 0x002ff00000001848 */
[C---:B------:R-:W-:Y:S01]  /*28d0*/  HMMA.16816.F32 R52, R24.reuse, R36, R8 ;  /* 0x000000241834723c */ /* 0x040fe20000001808 */
[----:B------:R-:W1:Y:S07]  /*28e0*/  LDSM.16.M88.4 R8, [R224+0x2000] ;  /* 0x00200000e008783b */ /* 0x000e6e0000000200 */
[C---:B------:R-:W-:Y:S08]  /*28f0*/  HMMA.16816.F32 R32, R24.reuse, R34, R88 ;  /* 0x000000221820723c */ /* 0x040ff00000001858 */
[----:B------:R-:W-:Y:S01]  /*2900*/  HMMA.16816.F32 R24, R24, R38, R60 ;  /* 0x000000261818723c */ /* 0x000fe2000000183c */
[----:B------:R-:W-:Y:S07]  /*2910*/  LDSM.16.M88.4 R36, [R218+0x4000] ;  /* 0x00400000da24783b */ /* 0x000fee0000000200 */
[----:B--2---:R-:W-:Y:S01]  /*2920*/  HMMA.16816.F32 R60, R12, R28, R68 ;  /* 0x0000001c0c3c723c */ /* 0x004fe20000001844 */
[----:B------:R-:W2:Y:S07]  /*2930*/  LDSM.16.M88.4 R68, [R216+0x9000] ;  /* 0x00900000d844783b */ /* 0x000eae0000000200 */
[----:B---3--:R-:W-:Y:S08]  /*2940*/  HMMA.16816.F32 R20, R40, R56, R20 ;  /* 0x000000382814723c */ /* 0x008ff00000001814 */
[C---:B------:R-:W-:Y:S08]  /*2950*/  HMMA.16816.F32 R64, R12.reuse, R44, R84 ;  /* 0x0000002c0c40723c */ /* 0x040ff00000001854 */
[C---:B------:R-:W-:Y:S08]  /*2960*/  HMMA.16816.F32 R72, R12.reuse, R30, R80 ;  /* 0x0000001e0c48723c */ /* 0x040ff00000001850 */
[----:B------:R-:W-:Y:S08]  /*2970*/  HMMA.16816.F32 R12, R12, R46, R76 ;  /* 0x0000002e0c0c723c */ /* 0x000ff0000000184c */
[C---:B------:R-:W-:Y:S01]  /*2980*/  HMMA.16816.F32 R76, R16.reuse, R30, R32 ;  /* 0x0000001e104c723c */ /* 0x040fe20000001820 */
[----:B------:R-:W3:Y:S04]  /*2990*/  LDSM.16.M88.4 R32, [R218+0x6000] ;  /* 0x00600000da20783b */ /* 0x000ee80000000200 */
[----:B------:R-:W-:Y:S03]  /*29a0*/  LDSM.16.M88.4 R28, [R220+0x4000] ;  /* 0x00400000dc1c783b */ /* 0x000fe60000000200 */
[C---:B------:R-:W-:Y:S01]  /*29b0*/  HMMA.16816.F32 R80, R16.reuse, R44, R52 ;  /* 0x0000002c1050723c */ /* 0x040fe20000001834 */
[----:B------:R-:W4:Y:S07]  /*29c0*/  LDSM.16.M88.4 R52, [R6+0x9000] ;  /* 0x009000000634783b */ /* 0x000f2e0000000200 */
[----:B------:R-:W-:Y:S01]  /*29d0*/  HMMA.16816.F32 R112, R16, R46, R24 ;  /* 0x0000002e1070723c */ /* 0x000fe20000001818 */
[----:B------:R-:W5:Y:S07]  /*29e0*/  LDSM.16.M88.4 R24, [R220+0x6000] ;  /* 0x00600000dc18783b */ /* 0x000f6e0000000200 */
[----:B-1----:R-:W-:Y:S01]  /*29f0*/  HMMA.16816.F32 R16, R8, R56, R60 ;  /* 0x000000380810723c */ /* 0x002fe2000000183c */
[----:B------:R-:W-:Y:S07]  /*2a00*/  LDSM.16.M88.4 R60, [R225+0x9000] ;  /* 0x00900000e13c783b */ /* 0x000fee0000000200 */
[----:B--2---:R-:W-:Y:S08]  /*2a10*/  HMMA.16816.F32 R20, R36, R68, R20 ;  /* 0x000000442414723c */ /* 0x004ff00000001814 */
[C---:B------:R-:W-:Y:S01]  /*2a20*/  HMMA.16816.F32 R116, R8.reuse, R102, R12 ;  /* 0x000000660874723c */ /* 0x040fe2000000180c */
[----:B------:R-:W1:Y:S07]  /*2a30*/  LDSM.16.M88.4 R12, [R226+0x4000] ;  /* 0x00400000e20c783b */ /* 0x000e6e0000000200 */
[----:B------:R-:W-:Y:S08]  /*2a40*/  HMMA.16816.F32 R84, R8, R58, R72 ;  /* 0x0000003a0854723c */ /* 0x000ff00000001848 */
[----:B---3--:R-:W-:Y:S08]  /*2a50*/  HMMA.16816.F32 R16, R32, R68, R16 ;  /* 0x000000442010723c */ /* 0x008ff00000001810 */
[----:B------:R-:W-:Y:S08]  /*2a60*/  HMMA.16816.F32 R56, R40, R58, R76 ;  /* 0x0000003a2838723c */ /* 0x000ff0000000184c */
[----:B----4-:R-:W-:Y:S01]  /*2a70*/  HMMA.16816.F32 R44, R28, R52, R20 ;  /* 0x000000341c2c723c */ /* 0x010fe20000001814 */
[----:B------:R-:W-:Y:S07]  /*2a80*/  LDSM.16.M88.4 R20, [R224+0x4000] ;  /* 0x00400000e014783b */ /* 0x000fee0000000200 */
[----:B------:R-:W-:Y:S01]  /*2a90*/  HMMA.16816.F32 R108, R8, R100, R64 ;  /* 0x00000064086c723c */ /* 0x000fe20000001840 */
[----:B------:R-:W-:Y:S04]  /*2aa0*/  LDSM.16.M88.4 R8, [R226+0x6000] ;  /* 0x00600000e208783b */ /* 0x000fe80000000200 */
[----:B------:R-:W2:Y:S03]  /*2ab0*/  LDSM.16.M88.4 R64, [R223+0x1000] ;  /* 0x00100000df40783b */ /* 0x000ea60000000200 */
[----:B-----5:R-:W-:Y:S01]  /*2ac0*/  HMMA.16816.F32 R72, R24, R52, R16 ;  /* 0x000000341848723c */ /* 0x020fe20000001810 */
[----:B------:R-:W-:Y:S07]  /*2ad0*/  LDSM.16.M88.4 R16, [R224+0x6000] ;  /* 0x00600000e010783b */ /* 0x000fee0000000200 */
[----:B------:R-:W-:Y:S08]  /*2ae0*/  HMMA.16816.F32 R76, R36, R70, R56 ;  /* 0x00000046244c723c */ /* 0x000ff00000001838 */
[----:B-1----:R-:W-:Y:S01]  /*2af0*/  HMMA.16816.F32 R56, R12, R60, R44 ;  /* 0x0000003c0c38723c */ /* 0x002fe2000000182c */
[----:B------:R-:W1:Y:S07]  /*2b00*/  LDSM.16.M88.4 R44, [R216+0x9800] ;  /* 0x00980000d82c783b */ /* 0x000e6e0000000200 */
[----:B------:R-:W-:Y:S08]  /*2b10*/  HMMA.16816.F32 R68, R32, R70, R84 ;  /* 0x000000462044723c */ /* 0x000ff00000001854 */
[----:B------:R-:W-:Y:S07]  /*2b20*/  HMMA.16816.F32 R92, R40, R100, R80 ;  /* 0x00000064285c723c */ /* 0x000fee0000001850 */
[----:B------:R-:W-:Y:S01]  /*2b30*/  IMAD R80, R48, 0x20, R49 ;  /* 0x0000002030507824 */ /* 0x000fe200078e0231 */
[----:B--2---:R-:W-:Y:S01]  /*2b40*/  HMMA.16816.F32 R84, R20, R64, R56 ;  /* 0x000000401454723c */ /* 0x004fe20000001838 */
[----:B------:R-:W2:Y:S02]  /*2b50*/  LDSM.16.M88.4 R56, [R6+0x9800] ;  /* 0x009800000638783b */ /* 0x000ea40000000200 */
[----:B------:R-:W-:Y:S01]  /*2b60*/  I2F R120, R80 ;  /* 0x0000005000787306 */ /* 0x000fe20000201400 */
[----:B------:R-:W-:-:S02]  /*2b70*/  IADD3 R81, R80, 0x1, RZ ;  /* 0x0000000150517810 */ /* 0x000fc40007ffe0ff */
[C---:B------:R-:W-:Y:S02]  /*2b80*/  IADD3 R82, R80.reuse, 0x8, RZ ;  /* 0x0000000850527810 */ /* 0x040fe40007ffe0ff */
[----:B------:R-:W-:Y:S01]  /*2b90*/  HMMA.16816.F32 R48, R8, R60, R72 ;  /* 0x0000003c0830723c */ /* 0x000fe20000001848 */
[C---:B------:R-:W-:Y:S02]  /*2ba0*/  IADD3 R83, R80.reuse, 0x9, RZ ;  /* 0x0000000950537810 */ /* 0x040fe40007ffe0ff */
[----:B------:R-:W-:Y:S01]  /*2bb0*/  I2F R99, R81 ;  /* 0x0000005100637306 */ /* 0x000fe20000201400 */
[C---:B------:R-:W-:Y:S02]  /*2bc0*/  IADD3 R97, R80.reuse, 0x10, RZ ;  /* 0x0000001050617810 */ /* 0x040fe40007ffe0ff */
[----:B------:R-:W-:Y:S02]  /*2bd0*/  IADD3 R98, R80, 0x11, RZ ;  /* 0x0000001150627810 */ /* 0x000fe40007ffe0ff */
[----:B------:R-:W-:Y:S03]  /*2be0*/  HMMA.16816.F32 R72, R28, R54, R76 ;  /* 0x000000361c48723c */ /* 0x000fe6000000184c */
[----:B------:R-:W-:Y:S05]  /*2bf0*/  I2F R100, R82 ;  /* 0x0000005200647306 */ /* 0x000fea0000201400 */
[----:B------:R-:W-:Y:S01]  /*2c00*/  HMMA.16816.F32 R40, R40, R102, R112 ;  /* 0x000000662828723c */ /* 0x000fe20000001870 */
[----:B------:R-:W-:-:S02]  /*2c10*/  FMUL.FTZ R2, R84, c[0x0][0x2ec] ;  /* 0x0000bb0054027a20 */ /* 0x000fc40000410000 */
[----:B------:R-:W-:Y:S05]  /*2c20*/  I2F R101, R83 ;  /* 0x0000005300657306 */ /* 0x000fea0000201400 */
[----:B------:R-:W-:Y:S03]  /*2c30*/  HMMA.16816.F32 R76, R24, R54, R68 ;  /* 0x00000036184c723c */ /* 0x000fe60000001844 */
[----:B------:R3:W-:Y:S05]  /*2c40*/  MUFU.TANH R121, R2 ;  /* 0x0000000200797308 */ /* 0x0007ea0000002400 */
[----:B-1----:R-:W-:Y:S03]  /*2c50*/  HMMA.16816.F32 R68, R36, R44, R92 ;  /* 0x0000002c2444723c */ /* 0x002fe6000000185c */
[----:B------:R-:W-:Y:S05]  /*2c60*/  I2F R105, R97 ;  /* 0x0000006100697306 */ /* 0x000fea0000201400 */
[----:B------:R-:W-:Y:S01]  /*2c70*/  HMMA.16816.F32 R52, R12, R62, R72 ;  /* 0x0000003e0c34723c */ /* 0x000fe20000001848 */
[----:B---3--:R-:W-:-:S02]  /*2c80*/  FMUL.FTZ R2, R85, c[0x0][0x2ec] ;  /* 0x0000bb0055027a20 */ /* 0x008fc40000410000 */
[----:B------:R-:W-:Y:S05]  /*2c90*/  I2F R106, R98 ;  /* 0x00000062006a7306 */ /* 0x000fea0000201400 */
[----:B------:R-:W-:Y:S03]  /*2ca0*/  HMMA.16816.F32 R72, R32, R44, R108 ;  /* 0x0000002c2048723c */ /* 0x000fe6000000186c */
[----:B------:R1:W-:Y:S05]  /*2cb0*/  MUFU.TANH R94, R2 ;  /* 0x00000002005e7308 */ /* 0x0003ea0000002400 */
[----:B------:R-:W-:Y:S01]  /*2cc0*/  HMMA.16816.F32 R88, R16, R64, R48 ;  /* 0x000000401058723c */ /* 0x000fe20000001830 */
[----:B------:R-:W3:Y:S06]  /*2cd0*/  LDSM.16.M88.4 R48, [R225+0x9800] ;  /* 0x00980000e130783b */ /* 0x000eec0000000200 */
[C---:B------:R-:W-:Y:S01]  /*2ce0*/  IADD3 R64, R80.reuse, 0x18, RZ ;  /* 0x0000001850407810 */ /* 0x040fe20007ffe0ff */
[----:B------:R-:W-:Y:S01]  /*2cf0*/  HMMA.16816.F32 R40, R36, R46, R40 ;  /* 0x0000002e2428723c */ /* 0x000fe20000001828 */
[----:B------:R-:W-:-:S02]  /*2d00*/  IADD3 R65, R80, 0x19, RZ ;  /* 0x0000001950417810 */ /* 0x000fc40007ffe0ff */
[----:B------:R-:W-:Y:S01]  /*2d10*/  I2F R107, R64 ;  /* 0x00000040006b7306 */ /* 0x000fe20000201400 */
[----:B-1----:R-:W-:-:S04]  /*2d20*/  FMUL.FTZ R2, R86, c[0x0][0x2ec] ;  /* 0x0000bb0056027a20 */ /* 0x002fc80000410000 */
[----:B------:R-:W-:Y:S03]  /*2d30*/  HMMA.16816.F32 R76, R8, R62, R76 ;  /* 0x0000003e084c723c */ /* 0x000fe6000000184c */
[----:B------:R1:W-:Y:S05]  /*2d40*/  MUFU.TANH R108, R2 ;  /* 0x00000002006c7308 */ /* 0x0003ea0000002400 */
[----:B--2---:R-:W-:Y:S03]  /*2d50*/  HMMA.16816.F32 R60, R28, R56, R68 ;  /* 0x000000381c3c723c */ /* 0x004fe60000001844 */
[----:B------:R-:W-:Y:S05]  /*2d60*/  I2F R92, R65 ;  /* 0x00000041005c7306 */ /* 0x000fea0000201400 */
[----:B------:R-:W-:Y:S01]  /*2d70*/  HMMA.16816.F32 R32, R32, R46, R116 ;  /* 0x0000002e2020723c */ /* 0x000fe20000001874 */
[----:B-1----:R-:W-:-:S04]  /*2d80*/  FMUL.FTZ R2, R87, c[0x0][0x2ec] ;  /* 0x0000bb0057027a20 */ /* 0x002fc80000410000 */
[----:B------:R1:W-:Y:S03]  /*2d90*/  MUFU.TANH R93, R2 ;  /* 0x00000002005d7308 */ /* 0x0003e60000002400 */
[----:B------:R-:W-:Y:S08]  /*2da0*/  HMMA.16816.F32 R68, R24, R56, R72 ;  /* 0x000000381844723c */ /* 0x000ff00000001848 */
[----:B------:R-:W-:Y:S01]  /*2db0*/  HMMA.16816.F32 R84, R20, R66, R52 ;  /* 0x000000421454723c */ /* 0x000fe20000001834 */
[----:B------:R-:W2:Y:S01]  /*2dc0*/  LDSM.16.M88.4 R52, [R223+0x1800] ;  /* 0x00180000df34783b */ /* 0x000ea20000000200 */
[----:B------:R-:W-:-:S04]  /*2dd0*/  DEPBAR.LE SB0, 0x0 ;  /* 0x000080000000791a */ /* 0x000fc80000000000 */
[----:B-1----:R-:W-:Y:S02]  /*2de0*/  FMUL.FTZ R2, R88, c[0x0][0x2ec] ;  /* 0x0000bb0058027a20 */ /* 0x002fe40000410000 */
[----:B------:R-:W-:Y:S02]  /*2df0*/  HMMA.16816.F32 R28, R28, R58, R40 ;  /* 0x0000003a1c1c723c */ /* 0x000fe40000001828 */
[----:B------:R1:W-:Y:S06]  /*2e00*/  MUFU.TANH R95, R2 ;  /* 0x00000002005f7308 */ /* 0x0003ec0000002400 */
[----:B------:R-:W-:Y:S08]  /*2e10*/  HMMA.16816.F32 R76, R16, R66, R76 ;  /* 0x00000042104c723c */ /* 0x000ff0000000184c */
[----:B---3--:R-:W-:Y:S01]  /*2e20*/  HMMA.16816.F32 R60, R12, R48, R60 ;  /* 0x000000300c3c723c */ /* 0x008fe2000000183c */
[----:B------:R-:W-:-:S02]  /*2e30*/  FMUL.FTZ R87, R87, c[0x0][0x2ec] ;  /* 0x0000bb0057577a20 */ /* 0x000fc40000410000 */
[----:B-1----:R-:W-:Y:S02]  /*2e40*/  FMUL.FTZ R2, R89, c[0x0][0x2ec] ;  /* 0x0000bb0059027a20 */ /* 0x002fe40000410000 */
[----:B------:R-:W-:Y:S02]  /*2e50*/  FMUL.FTZ R86, R86, c[0x0][0x2ec] ;  /* 0x0000bb0056567a20 */ /* 0x000fe40000410000 */
[----:B------:R1:W3:Y:S01]  /*2e60*/  MUFU.TANH R88, R2 ;  /* 0x0000000200587308 */ /* 0x0002e20000002400 */
[----:B------:R-:W-:Y:S07]  /*2e70*/  HMMA.16816.F32 R24, R24, R58, R32 ;  /* 0x0000003a1818723c */ /* 0x000fee0000001820 */
[----:B------:R-:W-:Y:S01]  /*2e80*/  MUFU.TANH R56, R86 ;  /* 0x0000005600387308 */ /* 0x000fe20000002400 */
[----:B------:R-:W-:Y:S01]  /*2e90*/  HMMA.16816.F32 R36, R8, R48, R68 ;  /* 0x000000300824723c */ /* 0x000fe20000001844 */
[----:B------:R-:W-:-:S02]  /*2ea0*/  FMUL.FTZ R76, R76, c[0x0][0x2ec] ;  /* 0x0000bb004c4c7a20 */ /* 0x000fc40000410000 */
[----:B------:R-:W-:Y:S02]  /*2eb0*/  FMUL.FTZ R78, R78, c[0x0][0x2ec] ;  /* 0x0000bb004e4e7a20 */ /* 0x000fe40000410000 */
[----:B------:R-:W-:Y:S02]  /*2ec0*/  FMUL.FTZ R77, R77, c[0x0][0x2ec] ;  /* 0x0000bb004d4d7a20 */ /* 0x000fe40000410000 */
[----:B-1----:R-:W-:Y:S01]  /*2ed0*/  FMUL.FTZ R2, R90, c[0x0][0x2ec] ;  /* 0x0000bb005a027a20 */ /* 0x002fe20000410000 */
[----:B------:R-:W-:Y:S01]  /*2ee0*/  HMMA.16816.F32 R28, R12, R50, R28 ;  /* 0x000000320c1c723c */ /* 0x000fe2000000181c */
[----:B------:R-:W-:Y:S07]  /*2ef0*/  MUFU.TANH R76, R76 ;  /* 0x0000004c004c7308 */ /* 0x000fee0000002400 */
[----:B--2---:R-:W-:Y:S01]  /*2f00*/  HMMA.16816.F32 R44, R20, R52, R60 ;  /* 0x00000034142c723c */ /* 0x004fe2000000183c */
[----:B------:R1:W-:Y:S07]  /*2f10*/  MUFU.TANH R72, R2 ;  /* 0x0000000200487308 */ /* 0x0003ee0000002400 */
[----:B------:R-:W-:Y:S01]  /*2f20*/  HMMA.16816.F32 R24, R8, R50, R24 ;  /* 0x000000320818723c */ /* 0x000fe20000001818 */
[----:B------:R-:W2:Y:S06]  /*2f30*/  MUFU.TANH R78, R78 ;  /* 0x0000004e004e7308 */ /* 0x000eac0000002400 */
[----:B------:R-:W-:Y:S01]  /*2f40*/  IMNMX R8, R104, R96, PT ;  /* 0x0000006068087217 */ /* 0x000fe20003800200 */
[----:B------:R-:W-:Y:S01]  /*2f50*/  HMMA.16816.F32 R36, R16, R52, R36 ;  /* 0x000000341024723c */ /* 0x000fe20000001824 */
[----:B-1----:R-:W-:Y:S01]  /*2f60*/  FMUL.FTZ R2, R91, c[0x0][0x2ec] ;  /* 0x0000bb005b027a20 */ /* 0x002fe20000410000 */
[----:B------:R-:W-:Y:S01]  /*2f70*/  MUFU.TANH R87, R87 ;  /* 0x0000005700577308 */ /* 0x000fe20000002400 */
[----:B------:R-:W-:-:S02]  /*2f80*/  ISETP.GE.AND P6, PT, R81, R8, PT ;  /* 0x000000085100720c */ /* 0x000fc40003fc6270 */
[-C--:B------:R-:W-:Y:S02]  /*2f90*/  IMNMX R10, R3, R96.reuse, PT ;  /* 0x00000060030a7217 */ /* 0x080fe40003800200 */
[----:B------:R-:W-:Y:S01]  /*2fa0*/  IMNMX R11, R5, R96, PT ;  /* 0x00000060050b7217 */ /* 0x000fe20003800200 */
[-C--:B------:R-:W-:Y:S01]  /*2fb0*/  HMMA.16816.F32 R20, R20, R54.reuse, R28 ;  /* 0x000000361414723c */ /* 0x080fe2000000181c */
[----:B------:R-:W-:Y:S01]  /*2fc0*/  ISETP.GE.AND P3, PT, R82, R8, PT ;  /* 0x000000085200720c */ /* 0x000fe20003f66270 */
[----:B------:R1:W4:Y:S01]  /*2fd0*/  MUFU.TANH R66, R2 ;  /* 0x0000000200427308 */ /* 0x0003220000002400 */
[----:B------:R-:W-:Y:S01]  /*2fe0*/  FMUL.FTZ R44, R44, c[0x0][0x2ec] ;  /* 0x0000bb002c2c7a20 */ /* 0x000fe20000410000 */
[----:B------:R-:W-:Y:S01]  /*2ff0*/  ISETP.GE.AND P2, PT, R81, R10, PT ;  /* 0x0000000a5100720c */ /* 0x000fe20003f46270 */
[----:B---3--:R-:W-:Y:S01]  /*3000*/  FFMA.FTZ R5, R99, R132, R88 ;  /* 0x0000008463057223 */ /* 0x008fe20000010058 */
[----:B------:R-:W-:Y:S01]  /*3010*/  ISETP.GE.AND P1, PT, R82, R10, PT ;  /* 0x0000000a5200720c */ /* 0x000fe20003f26270 */
[----:B------:R-:W-:Y:S01]  /*3020*/  FMUL.FTZ R46, R46, c[0x0][0x2ec] ;  /* 0x0000bb002e2e7a20 */ /* 0x000fe20000410000 */
[----:B------:R-:W-:Y:S01]  /*3030*/  HMMA.16816.F32 R16, R16, R54, R24 ;  /* 0x000000361010723c */ /* 0x000fe20000001818 */
[----:B------:R-:W-:Y:S01]  /*3040*/  FMUL.FTZ R6, R47, c[0x0][0x2ec] ;  /* 0x0000bb002f067a20 */ /* 0x000fe20000410000 */
[----:B------:R-:W-:Y:S01]  /*3050*/  MUFU.TANH R77, R77 ;  /* 0x0000004d004d7308 */ /* 0x000fe20000002400 */
[----:B------:R-:W-:Y:S01]  /*3060*/  FSEL R28, R5, -INF , !P2 ;  /* 0xff800000051c7808 */ /* 0x000fe20005000000 */
[----:B--2---:R-:W-:Y:S01]  /*3070*/  FFMA.FTZ R5, R100, R132, R78 ;  /* 0x0000008464057223 */ /* 0x004fe2000001004e */
[----:B------:R-:W-:Y:S01]  /*3080*/  ISETP.GE.AND P0, PT, R81, R11, PT ;  /* 0x0000000b5100720c */ /* 0x000fe20003f06270 */
[----:B------:R-:W-:-:S02]  /*3090*/  FMUL.FTZ R45, R45, c[0x0][0x2ec] ;  /* 0x0000bb002d2d7a20 */ /* 0x000fc40000410000 */
[----:B------:R-:W-:Y:S02]  /*30a0*/  FMUL.FTZ R3, R37, c[0x0][0x2ec] ;  /* 0x0000bb0025037a20 */ /* 0x000fe40000410000 */
[----:B-1----:R-:W-:Y:S01]  /*30b0*/  FMUL.FTZ R2, R84, c[0x0][0x2ec] ;  /* 0x0000bb0054027a20 */ /* 0x002fe20000410000 */
[----:B------:R1:W-:Y:S01]  /*30c0*/  MUFU.TANH R15, R6 ;  /* 0x00000006000f7308 */ /* 0x0003e20000002400 */
[----:B------:R-:W-:Y:S02]  /*30d0*/  FMUL.FTZ R36, R36, c[0x0][0x2ec] ;  /* 0x0000bb0024247a20 */ /* 0x000fe40000410000 */
[----:B------:R-:W-:Y:S02]  /*30e0*/  FMUL.FTZ R39, R39, c[0x0][0x2ec] ;  /* 0x0000bb0027277a20 */ /* 0x000fe40000410000 */
[----:B------:R-:W-:Y:S02]  /*30f0*/  FMUL.FTZ R21, R21, c[0x0][0x2ec] ;  /* 0x0000bb0015157a20 */ /* 0x000fe40000410000 */
[----:B------:R-:W-:Y:S01]  /*3100*/  FMUL.FTZ R20, R20, c[0x0][0x2ec] ;  /* 0x0000bb0014147a20 */ /* 0x000fe20000410000 */
[----:B------:R2:W3:Y:S05]  /*3110*/  MUFU.TANH R57, R2 ;  /* 0x0000000200397308 */ /* 0x0004ea0000002400 */
[----:B------:R-:W-:-:S02]  /*3120*/  FMUL.FTZ R18, R18, c[0x0][0x2ec] ;  /* 0x0000bb0012127a20 */ /* 0x000fc40000410000 */
[----:B------:R-:W-:Y:S01]  /*3130*/  FMUL.FTZ R16, R16, c[0x0][0x2ec] ;  /* 0x0000bb0010107a20 */ /* 0x000fe20000410000 */
[----:B------:R-:W-:Y:S01]  /*3140*/  MUFU.TANH R44, R44 ;  /* 0x0000002c002c7308 */ /* 0x000fe20000002400 */
[----:B-1----:R-:W-:Y:S02]  /*3150*/  FMUL.FTZ R6, R38, c[0x0][0x2ec] ;  /* 0x0000bb0026067a20 */ /* 0x002fe40000410000 */
[----:B------:R-:W-:Y:S02]  /*3160*/  FMUL.FTZ R17, R17, c[0x0][0x2ec] ;  /* 0x0000bb0011117a20 */ /* 0x000fe40000410000 */
[----:B------:R-:W-:Y:S02]  /*3170*/  FMUL.FTZ R19, R19, c[0x0][0x2ec] ;  /* 0x0000bb0013137a20 */ /* 0x000fe40000410000 */
[----:B--2---:R-:W-:Y:S01]  /*3180*/  FMUL.FTZ R2, R85, c[0x0][0x2ec] ;  /* 0x0000bb0055027a20 */ /* 0x004fe20000410000 */
[----:B------:R-:W-:Y:S08]  /*3190*/  MUFU.TANH R46, R46 ;  /* 0x0000002e002e7308 */ /* 0x000ff00000002400 */
[----:B------:R1:W-:Y:S08]  /*31a0*/  MUFU.TANH R67, R2 ;  /* 0x0000000200437308 */ /* 0x0003f00000002400 */
[----:B------:R4:W-:Y:S01]  /*31b0*/  MUFU.TANH R12, R3 ;  /* 0x00000003000c7308 */ /* 0x0009e20000002400 */
[----:B-1----:R-:W-:-:S07]  /*31c0*/  FMUL.FTZ R2, R79, c[0x0][0x2ec] ;  /* 0x0000bb004f027a20 */ /* 0x002fce0000410000 */
[----:B------:R-:W-:Y:S01]  /*31d0*/  MUFU.TANH R6, R6 ;  /* 0x0000000600067308 */ /* 0x000fe20000002400 */
[----:B----4-:R-:W-:-:S07]  /*31e0*/  FFMA.FTZ R3, R99, R132, R66 ;  /* 0x0000008463037223 */ /* 0x010fce0000010042 */
[----:B------:R1:W-:Y:S01]  /*31f0*/  MUFU.TANH R32, R2 ;  /* 0x0000000200207308 */ /* 0x0003e20000002400 */
[----:B------:R-:W-:Y:S01]  /*3200*/  FSEL R31, R3, -INF , !P0 ;  /* 0xff800000031f7808 */ /* 0x000fe20004000000 */
[----:B------:R-:W-:Y:S01]  /*3210*/  FFMA.FTZ R3, R100, R132, R56 ;  /* 0x0000008464037223 */ /* 0x000fe20000010038 */
[----:B------:R-:W-:-:S05]  /*3220*/  ISETP.GE.AND P0, PT, R83, R10, PT ;  /* 0x0000000a5300720c */ /* 0x000fca0003f06270 */
[----:B------:R-:W-:Y:S01]  /*3230*/  MUFU.TANH R45, R45 ;  /* 0x0000002d002d7308 */ /* 0x000fe20000002400 */
[----:B-1----:R-:W-:-:S07]  /*3240*/  IADD3 R2, R104, 0x8, RZ ;  /* 0x0000000868027810 */ /* 0x002fce0007ffe0ff */
[----:B------:R-:W1:Y:S01]  /*3250*/  MUFU.TANH R14, R21 ;  /* 0x00000015000e7308 */ /* 0x000e620000002400 */
[----:B------:R-:W-:Y:S01]  /*3260*/  IMNMX R9, R2, R96, PT ;  /* 0x0000006002097217 */ /* 0x000fe20003800200 */
[----:B------:R-:W-:-:S03]  /*3270*/  FFMA.FTZ R2, R99, R132, R94 ;  /* 0x0000008463027223 */ /* 0x000fc6000001005e */
[----:B------:R-:W-:-:S03]  /*3280*/  ISETP.GE.AND P5, PT, R81, R9, PT ;  /* 0x000000095100720c */ /* 0x000fc60003fa6270 */
[----:B------:R-:W2:Y:S01]  /*3290*/  MUFU.TANH R36, R36 ;  /* 0x0000002400247308 */ /* 0x000ea20000002400 */
[----:B------:R-:W-:Y:S01]  /*32a0*/  FSEL R69, R2, -INF , !P6 ;  /* 0xff80000002457808 */ /* 0x000fe20007000000 */
[-C--:B------:R-:W-:Y:S01]  /*32b0*/  FFMA.FTZ R2, R99, R132.reuse, R93 ;  /* 0x0000008463027223 */ /* 0x080fe2000001005d */
[----:B------:R-:W-:Y:S02]  /*32c0*/  ISETP.GE.AND P6, PT, R82, R11, PT ;  /* 0x0000000b5200720c */ /* 0x000fe40003fc6270 */
[CC--:B------:R-:W-:Y:S02]  /*32d0*/  ISETP.GE.AND P2, PT, R83.reuse, R9.reuse, PT ;  /* 0x000000095300720c */ /* 0x0c0fe40003f46270 */
[----:B------:R-:W-:Y:S01]  /*32e0*/  FSEL R86, R2, -INF , !P5 ;  /* 0xff80000002567808 */ /* 0x000fe20006800000 */
[----:B---3--:R-:W-:Y:S01]  /*32f0*/  FFMA.FTZ R2, R100, R132, R57 ;  /* 0x0000008464027223 */ /* 0x008fe20000010039 */
[----:B------:R-:W-:Y:S01]  /*3300*/  ISETP.GE.AND P5, PT, R83, R8, PT ;  /* 0x000000085300720c */ /* 0x000fe20003fa6270 */
[----:B------:R-:W3:Y:S01]  /*3310*/  MUFU.TANH R20, R20 ;  /* 0x0000001400147308 */ /* 0x000ee20000002400 */
[----:B------:R-:W-:Y:S01]  /*3320*/  FSEL R26, R5, -INF , !P6 ;  /* 0xff800000051a7808 */ /* 0x000fe20007000000 */
[-C--:B------:R-:W-:Y:S01]  /*3330*/  FFMA.FTZ R5, R101, R132.reuse, R87 ;  /* 0x0000008465057223 */ /* 0x080fe20000010057 */
[----:B------:R-:W-:Y:S01]  /*3340*/  FSEL R84, R2, -INF , !P3 ;  /* 0xff80000002547808 */ /* 0x000fe20005800000 */
[-C--:B------:R-:W-:Y:S01]  /*3350*/  FFMA.FTZ R2, R100, R132.reuse, R76 ;  /* 0x0000008464027223 */ /* 0x080fe2000001004c */
[-C--:B------:R-:W-:Y:S01]  /*3360*/  ISETP.GE.AND P4, PT, R82, R9.reuse, PT ;  /* 0x000000095200720c */ /* 0x080fe20003f86270 */
[-C--:B-1----:R-:W-:Y:S01]  /*3370*/  FFMA.FTZ R14, R92, R132.reuse, R14 ;  /* 0x000000845c0e7223 */ /* 0x082fe2000001000e */
[----:B------:R-:W-:Y:S01]  /*3380*/  FSEL R71, R5, -INF , !P2 ;  /* 0xff80000005477808 */ /* 0x000fe20005000000 */
[----:B------:R-:W-:Y:S01]  /*3390*/  FMUL.FTZ R5, R22, c[0x0][0x2ec] ;  /* 0x0000bb0016057a20 */ /* 0x000fe20000410000 */
[----:B------:R-:W-:Y:S01]  /*33a0*/  FSEL R24, R2, -INF , !P1 ;  /* 0xff80000002187808 */ /* 0x000fe20004800000 */
[----:B------:R-:W-:Y:S01]  /*33b0*/  FFMA.FTZ R2, R101, R132, R67 ;  /* 0x0000008465027223 */ /* 0x000fe20000010043 */
[----:B------:R-:W-:Y:S01]  /*33c0*/  FSEL R85, R3, -INF , !P4 ;  /* 0xff80000003557808 */ /* 0x000fe20006000000 */
[----:B------:R1:W4:Y:S01]  /*33d0*/  MUFU.TANH R13, R5 ;  /* 0x00000005000d7308 */ /* 0x0003220000002400 */
[----:B------:R-:W-:Y:S01]  /*33e0*/  ISETP.GE.AND P4, PT, R97, R8, PT ;  /* 0x000000086100720c */ /* 0x000fe20003f86270 */
[CC--:B------:R-:W-:Y:S01]  /*33f0*/  FFMA.FTZ R3, R101.reuse, R132.reuse, R32 ;  /* 0x0000008465037223 */ /* 0x0c0fe20000010020 */
[----:B------:R-:W-:Y:S01]  /*3400*/  FSEL R68, R2, -INF , !P5 ;  /* 0xff80000002447808 */ /* 0x000fe20006800000 */
[----:B------:R-:W-:Y:S01]  /*3410*/  FFMA.FTZ R2, R101, R132, R77 ;  /* 0x0000008465027223 */ /* 0x000fe2000001004d */
[----:B------:R-:W-:-:S02]  /*3420*/  ISETP.GE.AND P1, PT, R97, R9, PT ;  /* 0x000000096100720c */ /* 0x000fc40003f26270 */
[-C--:B------:R-:W-:Y:S01]  /*3430*/  ISETP.GE.AND P5, PT, R97, R11.reuse, PT ;  /* 0x0000000b6100720c */ /* 0x080fe20003fa6270 */
[----:B------:R-:W5:Y:S01]  /*3440*/  MUFU.TANH R39, R39 ;  /* 0x0000002700277308 */ /* 0x000f620000002400 */
[----:B------:R-:W-:Y:S01]  /*3450*/  FSEL R21, R2, -INF , !P0 ;  /* 0xff80000002157808 */ /* 0x000fe20004000000 */
[----:B------:R-:W-:Y:S01]  /*3460*/  FFMA.FTZ R2, R105, R132, R44 ;  /* 0x0000008469027223 */ /* 0x000fe2000001002c */
[----:B------:R-:W-:Y:S02]  /*3470*/  ISETP.GE.AND P2, PT, R98, R8, PT ;  /* 0x000000086200720c */ /* 0x000fe40003f46270 */
[----:B------:R-:W-:Y:S02]  /*3480*/  ISETP.GE.AND P3, PT, R83, R11, PT ;  /* 0x0000000b5300720c */ /* 0x000fe40003f66270 */
[----:B------:R-:W-:Y:S01]  /*3490*/  FSEL R103, R2, -INF , !P4 ;  /* 0xff80000002677808 */ /* 0x000fe20006000000 */
[CC--:B-1----:R-:W-:Y:S01]  /*34a0*/  FFMA.FTZ R5, R105.reuse, R132.reuse, R46 ;  /* 0x0000008469057223 */ /* 0x0c2fe2000001002e */
[----:B------:R-:W1:Y:S01]  /*34b0*/  MUFU.TANH R18, R18 ;  /* 0x0000001200127308 */ /* 0x000e620000002400 */
[-C--:B------:R-:W-:Y:S01]  /*34c0*/  FFMA.FTZ R2, R105, R132.reuse, R6 ;  /* 0x0000008469027223 */ /* 0x080fe20000010006 */
[-C--:B------:R-:W-:Y:S01]  /*34d0*/  ISETP.GE.AND P0, PT, R98, R9.reuse, PT ;  /* 0x000000096200720c */ /* 0x080fe20003f06270 */
[----:B------:R-:W-:Y:S01]  /*34e0*/  FMUL.FTZ R6, R23, c[0x0][0x2ec] ;  /* 0x0000bb0017067a20 */ /* 0x000fe20000410000 */
[----:B------:R-:W-:Y:S01]  /*34f0*/  FSEL R117, R5, -INF , !P1 ;  /* 0xff80000005757808 */ /* 0x000fe20004800000 */
[-C--:B------:R-:W-:Y:S01]  /*3500*/  FFMA.FTZ R5, R106, R132.reuse, R45 ;  /* 0x000000846a057223 */ /* 0x080fe2000001002d */
[----:B------:R-:W-:Y:S01]  /*3510*/  FSEL R34, R2, -INF , !P5 ;  /* 0xff80000002227808 */ /* 0x000fe20006800000 */
[CC--:B------:R-:W-:Y:S01]  /*3520*/  FFMA.FTZ R2, R106.reuse, R132.reuse, R15 ;  /* 0x000000846a027223 */ /* 0x0c0fe2000001000f */
[----:B------:R-:W-:Y:S01]  /*3530*/  FSEL R22, R3, -INF , !P3 ;  /* 0xff80000003167808 */ /* 0x000fe20005800000 */
[----:B------:R-:W1:Y:S01]  /*3540*/  MUFU.TANH R16, R16 ;  /* 0x0000001000107308 */ /* 0x000e620000002400 */
[----:B------:R-:W-:Y:S01]  /*3550*/  FSEL R101, R5, -INF , !P2 ;  /* 0xff80000005657808 */ /* 0x000fe20005000000 */
[----:B------:R-:W-:Y:S01]  /*3560*/  FFMA.FTZ R5, R106, R132, R12 ;  /* 0x000000846a057223 */ /* 0x000fe2000001000c */
[----:B------:R-:W-:Y:S01]  /*3570*/  ISETP.GE.AND P3, PT, R98, R10, PT ;  /* 0x0000000a6200720c */ /* 0x000fe20003f66270 */
[-C--:B--2---:R-:W-:Y:S01]  /*3580*/  FFMA.FTZ R3, R105, R132.reuse, R36 ;  /* 0x0000008469037223 */ /* 0x084fe20000010024 */
[----:B------:R-:W-:Y:S01]  /*3590*/  FSEL R116, R2, -INF , !P0 ;  /* 0xff80000002747808 */ /* 0x000fe20004000000 */
[-C--:B---3--:R-:W-:Y:S01]  /*35a0*/  FFMA.FTZ R2, R107, R132.reuse, R20 ;  /* 0x000000846b027223 */ /* 0x088fe20000010014 */
[----:B------:R-:W-:Y:S01]  /*35b0*/  FSEL R27, R5, -INF , !P3 ;  /* 0xff800000051b7808 */ /* 0x000fe20005800000 */
[----:B----4-:R-:W-:Y:S01]  /*35c0*/  FFMA.FTZ R5, R107, R132, R13 ;  /* 0x000000846b057223 */ /* 0x010fe2000001000d */
[----:B------:R-:W-:Y:S01]  /*35d0*/  ISETP.GE.AND P6, PT, R97, R10, PT ;  /* 0x0000000a6100720c */ /* 0x000fe20003fc6270 */
[----:B------:R2:W3:Y:S01]  /*35e0*/  MUFU.TANH R12, R6 ;  /* 0x00000006000c7308 */ /* 0x0004e20000002400 */
[----:B------:R-:W-:Y:S01]  /*35f0*/  ISETP.GE.AND P1, PT, R64, R8, PT ;  /* 0x000000084000720c */ /* 0x000fe20003f26270 */
[----:B------:R-:W-:Y:S01]  /*3600*/  FFMA.FTZ R13, R120, R132, R108 ;  /* 0x00000084780d7223 */ /* 0x000fe2000001006c */
[----:B------:R-:W-:-:S02]  /*3610*/  ISETP.GE.AND P3, PT, R80, R9, PT ;  /* 0x000000095000720c */ /* 0x000fc40003f66270 */
[----:B------:R-:W-:Y:S01]  /*3620*/  FSEL R30, R3, -INF , !P6 ;  /* 0xff800000031e7808 */ /* 0x000fe20007000000 */
[-C--:B-----5:R-:W-:Y:S01]  /*3630*/  FFMA.FTZ R3, R106, R132.reuse, R39 ;  /* 0x000000846a037223 */ /* 0x0a0fe20000010027 */
[----:B------:R-:W-:Y:S01]  /*3640*/  FSEL R87, R2, -INF , !P1 ;  /* 0xff80000002577808 */ /* 0x000fe20004800000 */
[----:B------:R-:W4:Y:S01]  /*3650*/  MUFU.TANH R17, R17 ;  /* 0x0000001100117308 */ /* 0x000f220000002400 */
[-C--:B-1----:R-:W-:Y:S01]  /*3660*/  FFMA.FTZ R2, R107, R132.reuse, R18 ;  /* 0x000000846b027223 */ /* 0x082fe20000010012 */
[-C--:B------:R-:W-:Y:S02]  /*3670*/  ISETP.GE.AND P4, PT, R98, R11.reuse, PT ;  /* 0x0000000b6200720c */ /* 0x080fe40003f86270 */
[----:B------:R-:W-:Y:S02]  /*3680*/  ISETP.GE.AND P2, PT, R64, R11, PT ;  /* 0x0000000b4000720c */ /* 0x000fe40003f46270 */
[----:B------:R-:W-:Y:S02]  /*3690*/  FSEL R35, R13, -INF , !P3 ;  /* 0xff8000000d237808 */ /* 0x000fe40005800000 */
[----:B------:R-:W1:Y:S01]  /*36a0*/  MUFU.TANH R19, R19 ;  /* 0x0000001300137308 */ /* 0x000e620000002400 */
[----:B------:R-:W-:Y:S01]  /*36b0*/  ISETP.GE.AND P3, PT, R244, 0x2, PT ;  /* 0x00000002f400780c */ /* 0x000fe20003f66270 */
[-C--:B--2---:R-:W-:Y:S01]  /*36c0*/  FFMA.FTZ R6, R120, R132.reuse, R95 ;  /* 0x0000008478067223 */ /* 0x084fe2000001005f */
[----:B------:R-:W-:Y:S01]  /*36d0*/  FSEL R32, R3, -INF , !P4 ;  /* 0xff80000003207808 */ /* 0x000fe20006000000 */
[-C--:B------:R-:W-:Y:S01]  /*36e0*/  FFMA.FTZ R3, R107, R132.reuse, R16 ;  /* 0x000000846b037223 */ /* 0x080fe20000010010 */
[----:B------:R-:W-:Y:S01]  /*36f0*/  FSEL R29, R2, -INF , !P2 ;  /* 0xff800000021d7808 */ /* 0x000fe20005000000 */
[-C--:B------:R-:W-:Y:S01]  /*3700*/  FFMA.FTZ R2, R120, R132.reuse, R121 ;  /* 0x0000008478027223 */ /* 0x080fe20000010079 */
[----:B------:R-:W-:Y:S01]  /*3710*/  BAR.SYNC.DEFER_BLOCKING 0x0 ;  /* 0x0000000000007b1d */ /* 0x000fe20000010000 */
[----:B------:R-:W-:Y:S01]  /*3720*/  ISETP.GE.AND P6, PT, R64, R9, PT ;  /* 0x000000094000720c */ /* 0x000fe20003fc6270 */
[----:B---3--:R-:W-:Y:S01]  /*3730*/  FFMA.FTZ R12, R92, R132, R12 ;  /* 0x000000845c0c7223 */ /* 0x008fe2000001000c */
[----:B------:R-:W-:-:S02]  /*3740*/  ISETP.GE.AND P5, PT, R64, R10, PT ;  /* 0x0000000a4000720c */ /* 0x000fc40003fa6270 */
[----:B------:R-:W-:Y:S02]  /*3750*/  ISETP.GE.AND P0, PT, R80, R8, PT ;  /* 0x000000085000720c */ /* 0x000fe40003f06270 */
[----:B------:R-:W-:Y:S01]  /*3760*/  FSEL R102, R5, -INF , !P6 ;  /* 0xff80000005667808 */ /* 0x000fe20007000000 */
[-C--:B----4-:R-:W-:Y:S01]  /*3770*/  FFMA.FTZ R5, R92, R132.reuse, R17 ;  /* 0x000000845c057223 */ /* 0x090fe20000010011 */
[----:B------:R-:W-:Y:S01]  /*3780*/  FSEL R25, R3, -INF , !P5 ;  /* 0xff80000003197808 */ /* 0x000fe20006800000 */
[-C--:B------:R-:W-:Y:S01]  /*3790*/  FFMA.FTZ R3, R120, R132.reuse, R72 ;  /* 0x0000008478037223 */ /* 0x080fe20000010048 */
[----:B------:R-:W-:Y:S01]  /*37a0*/  FSEL R33, R2, -INF , !P0 ;  /* 0xff80000002217808 */ /* 0x000fe20004000000 */
[----:B-1----:R-:W-:Y:S01]  /*37b0*/  FFMA.FTZ R2, R92, R132, R19 ;  /* 0x000000845c027223 */ /* 0x002fe20000010013 */
        /* <DEDUP_REMOVED lines=25> */
[C---:B------:R-:W-:Y:S01]  /*3950*/  @!P1 LEA R12, P0, R2.reuse, c[0x0][0x168], 0x1 ;  /* 0x00005a00020c9a11 */ /* 0x040fe200078008ff */
        /* <DEDUP_REMOVED lines=27> */
.L_x_1340:
[----:B------:R-:W-:Y:S05]  /*3b10*/  BSYNC B0 ;  /* 0x0000000000007941 */ /* 0x000fea0003800000 */
.L_x_1339:
[----:B------:R-:W0:Y:S02]  /*3b20*/  LDGDEPBAR ;  /* 0x00000000000079af */ /* 0x000e240000000000 */
.L_x_1338:
        /* <DEDUP_REMOVED lines=17> */
[----:B------:R-:W3:Y:S01]  /*3c40*/  SHFL.BFLY PT, R137, R3, 0x2, 0x1f ;  /* 0x0c401f0003897f89 */ /* 0x000ee200000e0000 */
[----:B------:R-:W-:-:S02]  /*3c50*/  LEA R222, R0, R217, 0x1 ;  /* 0x000000d900de7211 */ /* 0x000fc400078e08ff */
[----:B------:R-:W-:Y:S01]  /*3c60*/  LEA R221, R0, R219, 0x1 ;  /* 0x000000db00dd7211 */ /* 0x000fe200078e08ff */
[----:B------:R-:W-:Y:S04]  /*3c70*/  LDSM.16.MT88.4 R36, [R217+0xa000] ;  /* 0x00a00000d924783b */ /* 0x000fe80000004200 */
[----:B------:R-:W-:Y:S04]  /*3c80*/  LDSM.16.MT88.4 R48, [R222+0xa000] ;  /* 0x00a00000de30783b */ /* 0x000fe80000004200 */
[----:B------:R-:W-:Y:S04]  /*3c90*/  LDSM.16.MT88.4 R52, [R221+0xa000] ;  /* 0x00a00000dd34783b */ /* 0x000fe80000004200 */
[----:B------:R-:W-:Y:S01]  /*3ca0*/  LDSM.16.MT88.4 R64, [R217+0xb000] ;  /* 0x00b00000d940783b */ /* 0x000fe20000004200 */
[----:B--2---:R-:W-:-:S03]  /*3cb0*/  FMNMX.FTZ R2, R5, R2, !PT ;  /* 0x0000000205027209 */ /* 0x004fc60007810000 */
[----:B------:R-:W-:Y:S01]  /*3cc0*/  LDSM.16.MT88.4 R80, [R219+0xb000] ;  /* 0x00b00000db50783b */ /* 0x000fe20000004200 */
[----:B---3--:R-:W-:-:S03]  /*3cd0*/  FMNMX.FTZ R137, R137, R3, !PT ;  /* 0x0000000389897209 */ /* 0x008fc60007810000 */
[----:B------:R-:W2:Y:S04]  /*3ce0*/  SHFL.BFLY PT, R134, R2, 0x1, 0x1f ;  /* 0x0c201f0002867f89 */ /* 0x000ea800000e0000 */
[----:B------:R-:W3:Y:S04]  /*3cf0*/  SHFL.BFLY PT, R5, R137, 0x1, 0x1f ;  /* 0x0c201f0089057f89 */ /* 0x000ee800000e0000 */
[----:B------:R-:W-:Y:S04]  /*3d00*/  LDSM.16.MT88.4 R96, [R222+0xb000] ;  /* 0x00b00000de60783b */ /* 0x000fe80000004200 */
[----:B------:R-:W-:Y:S04]  /*3d10*/  LDSM.16.MT88.4 R112, [R221+0xb000] ;  /* 0x00b00000dd70783b */ /* 0x000fe80000004200 */
[----:B------:R-:W-:Y:S04]  /*3d20*/  LDSM.16.MT88.4 R156, [R217+0xa800] ;  /* 0x00a80000d99c783b */ /* 0x000fe80000004200 */
[----:B------:R-:W-:Y:S01]  /*3d30*/  LDSM.16.MT88.4 R172, [R219+0xa800] ;  /* 0x00a80000dbac783b */ /* 0x000fe20000004200 */
[----:B--2---:R-:W-:-:S03]  /*3d40*/  FMNMX.FTZ R134, R2, R134, !PT ;  /* 0x0000008602867209 */ /* 0x004fc60007810000 */
[----:B------:R-:W-:Y:S01]  /*3d50*/  LDSM.16.MT88.4 R140, [R217+0xb800] ;  /* 0x00b80000d98c783b */ /* 0x000fe20000004200 */
[C---:B------:R-:W-:Y:S01]  /*3d60*/  FSETP.NEU.FTZ.AND P0, PT, R134.reuse, -INF , PT ;  /* 0xff8000008600780b */ /* 0x040fe20003f1d000 */
[----:B------:R-:W-:Y:S01]  /*3d70*/  FMUL.FTZ R3, R134, c[0x0][0x23c] ;  /* 0x00008f0086037a20 */ /* 0x000fe20000410000 */
[----:B---3--:R-:W-:Y:S01]  /*3d80*/  FMNMX.FTZ R137, R137, R5, !PT ;  /* 0x0000000589897209 */ /* 0x008fe20007810000 */
[----:B------:R-:W-:Y:S03]  /*3d90*/  LDSM.16.MT88.4 R180, [R222+0xb800] ;  /* 0x00b80000deb4783b */ /* 0x000fe60000004200 */
[----:B------:R-:W-:Y:S01]  /*3da0*/  FSEL R3, R3, RZ, P0 ;  /* 0x000000ff03037208 */ /* 0x000fe20000000000 */
[C---:B------:R-:W-:Y:S01]  /*3db0*/  FMUL.FTZ R6, R137.reuse, c[0x0][0x23c] ;  /* 0x00008f0089067a20 */ /* 0x040fe20000410000 */
[----:B------:R-:W-:Y:S01]  /*3dc0*/  FSETP.NEU.FTZ.AND P0, PT, R137, -INF , PT ;  /* 0xff8000008900780b */ /* 0x000fe20003f1d000 */
[----:B------:R-:W-:Y:S02]  /*3dd0*/  LDSM.16.MT88.4 R176, [R221+0xb800] ;  /* 0x00b80000ddb0783b */ /* 0x000fe40000004200 */
[----:B------:R-:W-:-:S02]  /*3de0*/  FFMA.FTZ R2, R18, c[0x0][0x23c], -R3 ;  /* 0x00008f0012027a23 */ /* 0x000fc40000010803 */
[--C-:B-1----:R-:W-:Y:S02]  /*3df0*/  FFMA.FTZ R12, R30, c[0x0][0x23c], -R3.reuse ;  /* 0x00008f001e0c7a23 */ /* 0x102fe40000010803 */
[----:B------:R1:W-:Y:S01]  /*3e00*/  MUFU.EX2 R241, R2 ;  /* 0x0000000200f17308 */ /* 0x0003e20000000800 */
[--C-:B------:R-:W-:Y:S02]  /*3e10*/  FFMA.FTZ R13, R27, c[0x0][0x23c], -R3.reuse ;  /* 0x00008f001b0d7a23 */ /* 0x100fe40000010803 */
[----:B------:R-:W-:-:S05]  /*3e20*/  FFMA.FTZ R5, R21, c[0x0][0x23c], -R3 ;  /* 0x00008f0015057a23 */ /* 0x000fca0000010803 */
[----:B------:R-:W-:Y:S01]  /*3e30*/  MUFU.EX2 R234, R12 ;  /* 0x0000000c00ea7308 */ /* 0x000fe20000000800 */
[----:B-1----:R-:W-:-:S07]  /*3e40*/  FFMA.FTZ R2, R28, c[0x0][0x23c], -R3 ;  /* 0x00008f001c027a23 */ /* 0x002fce0000010803 */
        /* <DEDUP_REMOVED lines=16> */
[--C-:B------:R-:W-:Y:S02]  /*3f50*/  FFMA.FTZ R4, R19, c[0x0][0x23c], -R2.reuse ;  /* 0x00008f0013047a23 */ /* 0x100fe40000010802 */
[----:B------:R-:W2:Y:S05]  /*3f60*/  LDSM.16.MT88.4 R16, [R219+0xa000] ;  /* 0x00a00000db10783b */ /* 0x000eaa0000004200 */
[----:B------:R-:W-:Y:S01]  /*3f70*/  MUFU.EX2 R215, R13 ;  /* 0x0000000d00d77308 */ /* 0x000fe20000000800 */
[----:B-1----:R-:W-:-:S07]  /*3f80*/  FFMA.FTZ R0, R26, c[0x0][0x23c], -R2 ;  /* 0x00008f001a007a23 */ /* 0x002fce0000010802 */
[----:B------:R1:W3:Y:S01]  /*3f90*/  MUFU.EX2 R233, R4 ;  /* 0x0000000400e97308 */ /* 0x0002e20000000800 */
[----:B------:R-:W-:Y:S07]  /*3fa0*/  LDSM.16.MT88.4 R24, [R222+0xa800] ;  /* 0x00a80000de18783b */ /* 0x000fee0000004200 */
[----:B------:R4:W-:Y:S01]  /*3fb0*/  MUFU.EX2 R232, R0 ;  /* 0x0000000000e87308 */ /* 0x0009e20000000800 */
[----:B-1----:R-:W-:Y:S02]  /*3fc0*/  F2FP.PACK_AB R4, R240, R241 ;  /* 0x000000f1f004723e */ /* 0x002fe400000000ff */
[----:B---3--:R-:W-:Y:S01]  /*3fd0*/  F2FP.PACK_AB R5, R231, R233 ;  /* 0x000000e9e705723e */ /* 0x008fe200000000ff */
[----:B----4-:R-:W-:-:S04]  /*3fe0*/  FFMA.FTZ R0, R22, c[0x0][0x23c], -R2 ;  /* 0x00008f0016007a23 */ /* 0x010fc80000010802 */
[----:B------:R1:W3:Y:S02]  /*3ff0*/  MUFU.EX2 R238, R0 ;  /* 0x0000000000ee7308 */ /* 0x0002e40000000800 */
[----:B-1----:R-:W-:Y:S02]  /*4000*/  FMNMX.FTZ R0, R33, R69, !PT ;  /* 0x0000004521007209 */ /* 0x002fe40007810000 */
[----:B---3--:R-:W-:Y:S02]  /*4010*/  F2FP.PACK_AB R7, R238, R232 ;  /* 0x000000e8ee07723e */ /* 0x008fe400000000ff */
[----:B------:R-:W-:-:S04]  /*4020*/  FMNMX.FTZ R0, R84, R0, !PT ;  /* 0x0000000054007209 */ /* 0x000fc80007810000 */
[----:B------:R-:W-:Y:S01]  /*4030*/  FMNMX.FTZ R0, R68, R0, !PT ;  /* 0x0000000044007209 */ /* 0x000fe20007810000 */
[----:B------:R-:W-:Y:S03]  /*4040*/  HMMA.16816.F32 R144, R4, R36, RZ ;  /* 0x000000240490723c */ /* 0x000fe600000018ff */
[----:B------:R-:W-:-:S04]  /*4050*/  FMNMX.FTZ R0, R103, R0, !PT ;  /* 0x0000000067007209 */ /* 0x000fc80007810000 */
[----:B------:R-:W-:Y:S01]  /*4060*/  FMNMX.FTZ R0, R101, R0, !PT ;  /* 0x0000000065007209 */ /* 0x000fe20007810000 */
[----:B--2---:R-:W-:Y:S03]  /*4070*/  HMMA.16816.F32 R164, R4, R16, RZ ;  /* 0x0000001004a4723c */ /* 0x004fe600000018ff */
        /* <DEDUP_REMOVED lines=12> */
[C---:B------:R-:W-:Y:S01]  /*4140*/  HMMA.16816.F32 R88, R4.reuse, R80, RZ ;  /* 0x000000500458723c */ /* 0x040fe200000018ff */
        /* <DEDUP_REMOVED lines=13> */
[----:B------:R2:W-:Y:S01]  /*4220*/  MUFU.EX2 R230, R12 ;  /* 0x0000000c00e67308 */ /* 0x0005e20000000800 */
[----:B-1----:R-:W-:-:S02]  /*4230*/  FMNMX.FTZ R0, R13, R0, !PT ;  /* 0x000000000d007209 */ /* 0x002fc40007810000 */
[----:B------:R-:W-:Y:S01]  /*4240*/  LDSM.16.MT88.4 R20, [R221+0xa800] ;  /* 0x00a80000dd14783b */ /* 0x000fe20000004200 */
[----:B------:R-:W-:Y:S01]  /*4250*/  HMMA.16816.F32 R168, R4, R18, RZ ;  /* 0x0000001204a8723c */ /* 0x000fe200000018ff */
[----:B----4-:R-:W-:-:S03]  /*4260*/  FMNMX.FTZ R136, R3, R14, !PT ;  /* 0x0000000e03887209 */ /* 0x010fc60007810000 */
[----:B------:R1:W3:Y:S01]  /*4270*/  MUFU.EX2 R248, R2 ;  /* 0x0000000200f87308 */ /* 0x0002e20000000800 */
[----:B------:R-:W-:-:S03]  /*4280*/  FSETP.NEU.FTZ.AND P0, PT, R136, -INF , PT ;  /* 0xff8000008800780b */ /* 0x000fc60003f1d000 */
[C---:B------:R-:W-:Y:S01]  /*4290*/  HMMA.16816.F32 R44, R4.reuse, R50, RZ ;  /* 0x00000032042c723c */ /* 0x040fe200000018ff */
[----:B--2---:R-:W2:Y:S07]  /*42a0*/  SHFL.BFLY PT, R12, R0, 0x1, 0x1f ;  /* 0x0c201f00000c7f89 */ /* 0x004eae00000e0000 */
[----:B------:R-:W-:Y:S01]  /*42b0*/  HMMA.16816.F32 R60, R4, R54, RZ ;  /* 0x00000036043c723c */ /* 0x000fe200000018ff */
[----:B-1----:R-:W-:Y:S01]  /*42c0*/  FMUL.FTZ R2, R136, c[0x0][0x23c] ;  /* 0x00008f0088027a20 */ /* 0x002fe20000410000 */
[----:B---3--:R-:W-:-:S06]  /*42d0*/  F2FP.PACK_AB R127, R248, R230 ;  /* 0x000000e6f87f723e */ /* 0x008fcc00000000ff */
[----:B------:R-:W-:Y:S01]  /*42e0*/  HMMA.16816.F32 R76, R4, R66, RZ ;  /* 0x00000042044c723c */ /* 0x000fe200000018ff */
[----:B------:R-:W-:-:S05]  /*42f0*/  FSEL R2, R2, RZ, P0 ;  /* 0x000000ff02027208 */ /* 0x000fca0000000000 */
[--C-:B------:R-:W-:Y:S02]  /*4300*/  FFMA.FTZ R3, R33, c[0x0][0x23c], -R2.reuse ;  /* 0x00008f0021037a23 */ /* 0x100fe40000010802 */
[----:B------:R-:W-:Y:S02]  /*4310*/  HMMA.16816.F32 R92, R4, R82, RZ ;  /* 0x00000052045c723c */ /* 0x000fe400000018ff */
[----:B------:R1:W-:Y:S01]  /*4320*/  MUFU.EX2 R214, R3 ;  /* 0x0000000300d67308 */ /* 0x0003e20000000800 */
[----:B--2---:R-:W-:Y:S01]  /*4330*/  FMNMX.FTZ R135, R0, R12, !PT ;  /* 0x0000000c00877209 */ /* 0x004fe20007810000 */
[----:B------:R-:W-:-:S03]  /*4340*/  FFMA.FTZ R0, R69, c[0x0][0x23c], -R2 ;  /* 0x00008f0045007a23 */ /* 0x000fc60000010802 */
[----:B------:R-:W-:Y:S01]  /*4350*/  FSETP.NEU.FTZ.AND P0, PT, R135, -INF , PT ;  /* 0xff8000008700780b */ /* 0x000fe20003f1d000 */
[C---:B------:R-:W-:Y:S02]  /*4360*/  HMMA.16816.F32 R108, R4.reuse, R98, RZ ;  /* 0x00000062046c723c */ /* 0x040fe400000018ff */
[----:B------:R2:W3:Y:S06]  /*4370*/  MUFU.EX2 R211, R0 ;  /* 0x0000000000d37308 */ /* 0x0004ec0000000800 */
[----:B------:R-:W-:Y:S01]  /*4380*/  HMMA.16816.F32 R4, R4, R114, RZ ;  /* 0x000000720404723c */ /* 0x000fe200000018ff */
        /* <DEDUP_REMOVED lines=17> */
[----:B------:R1:W4:Y:S07]  /*44a0*/  MUFU.EX2 R209, R3 ;  /* 0x0000000300d17308 */ /* 0x00032e0000000800 */
        /* <DEDUP_REMOVED lines=8> */
[----:B------:R1:W5:Y:S07]  /*4530*/  MUFU.EX2 R208, R3 ;  /* 0x0000000300d07308 */ /* 0x00036e0000000800 */
[C---:B------:R-:W-:Y:S08]  /*4540*/  HMMA.16816.F32 R92, R124.reuse, R30, R92 ;  /* 0x0000001e7c5c723c */ /* 0x040ff0000000185c */
[----:B------:R-:W-:Y:S01]  /*4550*/  HMMA.16816.F32 R108, R124, R182, R108 ;  /* 0x000000b67c6c723c */ /* 0x000fe2000000186c */
[----:B-1----:R-:W-:-:S04]  /*4560*/  FFMA.FTZ R3, R103, c[0x0][0x23c], -R2 ;  /* 0x00008f0067037a23 */ /* 0x002fc80000010802 */
[----:B------:R1:W-:Y:S03]  /*4570*/  MUFU.EX2 R206, R3 ;  /* 0x0000000300ce7308 */ /* 0x0003e60000000800 */
[----:B------:R-:W-:Y:S07]  /*4580*/  HMMA.16816.F32 R124, R124, R178, R4 ;  /* 0x000000b27c7c723c */ /* 0x000fee0000001804 */
[----:B---3--:R-:W-:-:S02]  /*4590*/  F2FP.PACK_AB R4, R211, R214 ;  /* 0x000000d6d304723e */ /* 0x008fc400000000ff */
[----:B--2---:R-:W-:Y:S02]  /*45a0*/  F2FP.PACK_AB R6, R213, R212 ;  /* 0x000000d4d506723e */ /* 0x004fe400000000ff */
[----:B----4-:R-:W-:Y:S01]  /*45b0*/  F2FP.PACK_AB R5, R209, R210 ;  /* 0x000000d2d105723e */ /* 0x010fe200000000ff */
[----:B-1----:R-:W-:Y:S01]  /*45c0*/  FFMA.FTZ R3, R101, c[0x0][0x23c], -R2 ;  /* 0x00008f0065037a23 */ /* 0x002fe20000010802 */
[----:B-----5:R-:W-:-:S03]  /*45d0*/  F2FP.PACK_AB R7, R208, R207 ;  /* 0x000000cfd007723e */ /* 0x020fc600000000ff */
[----:B------:R1:W2:Y:S04]  /*45e0*/  MUFU.EX2 R205, R3 ;  /* 0x0000000300cd7308 */ /* 0x0002a80000000800 */
[C---:B------:R-:W-:Y:S08]  /*45f0*/  HMMA.16816.F32 R148, R4.reuse, R36, RZ ;  /* 0x000000240494723c */ /* 0x040ff000000018ff */
[----:B------:R-:W-:Y:S01]  /*4600*/  HMMA.16816.F32 R200, R4, R38, RZ ;  /* 0x0000002604c8723c */ /* 0x000fe200000018ff */
[--C-:B-1----:R-:W-:Y:S01]  /*4610*/  FFMA.FTZ R3, R87, c[0x0][0x23c], -R2.reuse ;  /* 0x00008f0057037a23 */ /* 0x102fe20000010802 */
[----:B--2---:R-:W-:Y:S01]  /*4620*/  F2FP.PACK_AB R128, R205, R206 ;  /* 0x000000cecd80723e */ /* 0x004fe200000000ff */
[----:B------:R-:W-:-:S05]  /*4630*/  FFMA.FTZ R2, R70, c[0x0][0x23c], -R2 ;  /* 0x00008f0046027a23 */ /* 0x000fca0000010802 */
[C---:B------:R-:W-:Y:S01]  /*4640*/  HMMA.16816.F32 R160, R4.reuse, R16, RZ ;  /* 0x0000001004a0723c */ /* 0x040fe200000018ff */
[----:B------:R1:W-:Y:S07]  /*4650*/  MUFU.EX2 R204, R3 ;  /* 0x0000000300cc7308 */ /* 0x0003ee0000000800 */
[C---:B------:R-:W-:Y:S01]  /*4660*/  HMMA.16816.F32 R36, R4.reuse, R48, RZ ;  /* 0x000000300424723c */ /* 0x040fe200000018ff */
[----:B------:R2:W3:Y:S07]  /*4670*/  MUFU.EX2 R251, R2 ;  /* 0x0000000200fb7308 */ /* 0x0004ee0000000800 */
[----:B------:R-:W-:Y:S01]  /*4680*/  HMMA.16816.F32 R196, R4, R18, RZ ;  /* 0x0000001204c4723c */ /* 0x000fe200000018ff */
[----:B-1----:R-:W-:-:S04]  /*4690*/  FADD.FTZ R3, R210, R209 ;  /* 0x000000d1d2037221 */ /* 0x002fc80000010000 */
[----:B------:R-:W-:-:S03]  /*46a0*/  FADD.FTZ R3, R207, R3 ;  /* 0x00000003cf037221 */ /* 0x000fc60000010000 */
[C---:B------:R-:W-:Y:S01]  /*46b0*/  HMMA.16816.F32 R48, R4.reuse, R50, RZ ;  /* 0x000000320430723c */ /* 0x040fe200000018ff */
[--C-:B--2---:R-:W-:Y:S01]  /*46c0*/  FFMA.FTZ R2, R117, c[0x0][0x23c], -R0.reuse ;  /* 0x00008f0075027a23 */ /* 0x104fe20000010800 */
[----:B---3--:R-:W-:Y:S01]  /*46d0*/  F2FP.PACK_AB R130, R251, R204 ;  /* 0x000000ccfb82723e */ /* 0x008fe200000000ff */
[----:B------:R-:W-:Y:S02]  /*46e0*/  FADD.FTZ R3, R208, R3 ;  /* 0x00000003d0037221 */ /* 0x000fe40000010000 */
[----:B------:R1:W2:Y:S03]  /*46f0*/  MUFU.EX2 R139, R2 ;  /* 0x00000002008b7308 */ /* 0x0002a60000000800 */
[C---:B------:R-:W-:Y:S08]  /*4700*/  HMMA.16816.F32 R12, R4.reuse, R52, RZ ;  /* 0x00000034040c723c */ /* 0x040ff000000018ff */
[----:B------:R-:W-:Y:S01]  /*4710*/  HMMA.16816.F32 R192, R4, R54, RZ ;  /* 0x0000003604c0723c */ /* 0x000fe200000018ff */
[----:B-1----:R-:W-:-:S02]  /*4720*/  FFMA.FTZ R2, R116, c[0x0][0x23c], -R0 ;  /* 0x00008f0074027a23 */ /* 0x002fc40000010800 */
[----:B--2---:R-:W-:-:S05]  /*4730*/  FADD.FTZ R3, R139, R3 ;  /* 0x000000038b037221 */ /* 0x004fca0000010000 */
[C---:B------:R-:W-:Y:S01]  /*4740*/  HMMA.16816.F32 R68, R4.reuse, R64, RZ ;  /* 0x000000400444723c */ /* 0x040fe200000018ff */
[----:B------:R1:W2:Y:S07]  /*4750*/  MUFU.EX2 R138, R2 ;  /* 0x00000002008a7308 */ /* 0x0002ae0000000800 */
[C---:B------:R-:W-:Y:S08]  /*4760*/  HMMA.16816.F32 R188, R4.reuse, R66, RZ ;  /* 0x0000004204bc723c */ /* 0x040ff000000018ff */
[----:B------:R-:W-:Y:S01]  /*4770*/  HMMA.16816.F32 R84, R4, R80, RZ ;  /* 0x000000500454723c */ /* 0x000fe200000018ff */
[--C-:B-1----:R-:W-:Y:S01]  /*4780*/  FFMA.FTZ R2, R102, c[0x0][0x23c], -R0.reuse ;  /* 0x00008f0066027a23 */ /* 0x102fe20000010800 */
[----:B--2---:R-:W-:Y:S01]  /*4790*/  F2FP.PACK_AB R129, R138, R139 ;  /* 0x0000008b8a81723e */ /* 0x004fe200000000ff */
[----:B------:R-:W-:-:S02]  /*47a0*/  FFMA.FTZ R0, R100, c[0x0][0x23c], -R0 ;  /* 0x00008f0064007a23 */ /* 0x000fc40000010800 */
[----:B------:R1:W2:Y:S01]  /*47b0*/  MUFU.EX2 R133, R2 ;  /* 0x0000000200857308 */ /* 0x0002a20000000800 */
[----:B------:R-:W-:Y:S02]  /*47c0*/  FADD.FTZ R3, R138, R3 ;  /* 0x000000038a037221 */ /* 0x000fe40000010000 */
[C---:B------:R-:W-:Y:S05]  /*47d0*/  HMMA.16816.F32 R184, R4.reuse, R82, RZ ;  /* 0x0000005204b8723c */ /* 0x040fea00000018ff */
[----:B------:R3:W4:Y:S03]  /*47e0*/  MUFU.EX2 R250, R0 ;  /* 0x0000000000fa7308 */ /* 0x0007260000000800 */
[----:B------:R-:W-:Y:S01]  /*47f0*/  HMMA.16816.F32 R100, R4, R96, RZ ;  /* 0x000000600464723c */ /* 0x000fe200000018ff */
[----:B-1----:R-:W-:-:S02]  /*4800*/  FADD.FTZ R2, R241, R240 ;  /* 0x000000f0f1027221 */ /* 0x002fc40000010000 */
[----:B--2---:R-:W-:-:S05]  /*4810*/  FADD.FTZ R3, R133, R3 ;  /* 0x0000000385037221 */ /* 0x004fca0000010000 */
[----:B------:R-:W-:Y:S01]  /*4820*/  HMMA.16816.F32 R32, R4, R98, RZ ;  /* 0x000000620420723c */ /* 0x000fe200000018ff */
[----:B------:R-:W-:Y:S02]  /*4830*/  FADD.FTZ R2, R239, R2 ;  /* 0x00000002ef027221 */ /* 0x000fe40000010000 */
[----:B---3--:R-:W-:Y:S01]  /*4840*/  FADD.FTZ R0, R214, R211 ;  /* 0x000000d3d6007221 */ /* 0x008fe20000010000 */
[----:B----4-:R-:W-:Y:S01]  /*4850*/  F2FP.PACK_AB R131, R250, R133 ;  /* 0x00000085fa83723e */ /* 0x010fe200000000ff */
[----:B------:R-:W-:-:S03]  /*4860*/  FADD.FTZ R2, R242, R2 ;  /* 0x00000002f2027221 */ /* 0x000fc60000010000 */
[C---:B------:R-:W-:Y:S01]  /*4870*/  HMMA.16816.F32 R116, R4.reuse, R112, RZ ;  /* 0x000000700474723c */ /* 0x040fe200000018ff */
[----:B------:R-:W-:Y:S02]  /*4880*/  FADD.FTZ R0, R212, R0 ;  /* 0x00000000d4007221 */ /* 0x000fe40000010000 */
[----:B------:R-:W-:Y:S02]  /*4890*/  FADD.FTZ R2, R234, R2 ;  /* 0x00000002ea027221 */ /* 0x000fe40000010000 */
[----:B------:R-:W-:Y:S02]  /*48a0*/  FADD.FTZ R250, R250, R3 ;  /* 0x00000003fafa7221 */ /* 0x000fe40000010000 */
[----:B------:R-:W-:Y:S01]  /*48b0*/  FADD.FTZ R2, R237, R2 ;  /* 0x00000002ed027221 */ /* 0x000fe20000010000 */
[----:B------:R-:W-:Y:S03]  /*48c0*/  HMMA.16816.F32 R16, R4, R114, RZ ;  /* 0x000000720410723c */ /* 0x000fe600000018ff */
[----:B------:R-:W-:-:S04]  /*48d0*/  FADD.FTZ R2, R235, R2 ;  /* 0x00000002eb027221 */ /* 0x000fc80000010000 */
        /* <DEDUP_REMOVED lines=31> */
[----:B------:R-:W2:Y:S01]  /*4ad0*/  LDL.64 R6, [R1+0x8] ;  /* 0x0000080001067983 */ /* 0x000ea20000100a00 */
[----:B------:R-:W-:-:S04]  /*4ae0*/  DEPBAR.LE SB0, 0x0 ;  /* 0x000080000000791a */ /* 0x000fc80000000000 */
[----:B------:R-:W3:Y:S04]  /*4af0*/  LDL R24, [R1+0x58] ;  /* 0x0000580001187983 */ /* 0x000ee80000100800 */
[----:B------:R-:W4:Y:S04]  /*4b00*/  LDL.64 R14, [R1+0x38] ;  /* 0x00003800010e7983 */ /* 0x000f280000100a00 */
[----:B------:R-:W5:Y:S01]  /*4b10*/  LDL R25, [R1+0x48] ;  /* 0x0000480001197983 */ /* 0x000f620000100800 */
[----:B------:R-:W-:-:S03]  /*4b20*/  IADD3 R236, R244, -0x2, RZ ;  /* 0xfffffffef4ec7810 */ /* 0x000fc60007ffe0ff */
[----:B------:R-:W-:Y:S01]  /*4b30*/  BAR.SYNC.DEFER_BLOCKING 0x0 ;  /* 0x0000000000007b1d */ /* 0x000fe20000010000 */
[----:B------:R-:W-:Y:S02]  /*4b40*/  ISETP.GE.AND P1, PT, R252, c[0x0][0x220], PT ;  /* 0x00008800fc007a0c */ /* 0x000fe40003f26270 */
[----:B------:R-:W-:-:S03]  /*4b50*/  SHF.R.S32.HI R4, RZ, 0x1f, R236 ;  /* 0x0000001fff047819 */ /* 0x000fc600000114ec */
[----:B------:R-:W1:Y:S02]  /*4b60*/  S2R R240, SR_TID.X ;  /* 0x0000000000f07919 */ /* 0x000e640000002100 */
[----:B-1----:R-:W-:-:S05]  /*4b70*/  IMAD.SHL.U32 R240, R240, 0x2, RZ ;  /* 0x00000002f0f07824 */ /* 0x002fca00078e00ff */
[----:B------:R-:W-:Y:S02]  /*4b80*/  LOP3.LUT R240, R240, 0x6, RZ, 0xc0, !PT ;  /* 0x00000006f0f07812 */ /* 0x000fe400078ec0ff */
[----:B--2---:R-:W-:Y:S01]  /*4b90*/  ISETP.GE.AND P2, PT, R6, c[0x0][0x220], PT ;  /* 0x0000880006007a0c */ /* 0x004fe20003f46270 */
[----:B------:R-:W-:Y:S02]  /*4ba0*/  IMAD.MOV.U32 R6, RZ, RZ, c[0x0][0x1a0] ;  /* 0x00006800ff067624 */ /* 0x000fe400078e00ff */
[----:B------:R-:W-:Y:S02]  /*4bb0*/  IMAD.MOV.U32 R7, RZ, RZ, c[0x0][0x1a0] ;  /* 0x00006800ff077624 */ /* 0x000fe400078e00ff */
[----:B------:R-:W-:Y:S02]  /*4bc0*/  IMAD.SHL.U32 R6, R6, 0x20, RZ ;  /* 0x0000002006067824 */ /* 0x000fe400078e00ff */
[----:B---3--:R-:W-:Y:S02]  /*4bd0*/  IMAD R0, R24, R236, RZ ;  /* 0x000000ec18007224 */ /* 0x008fe400078e02ff */
[----:B------:R-:W-:-:S02]  /*4be0*/  IMAD.SHL.U32 R7, R7, 0x10, RZ ;  /* 0x0000001007077824 */ /* 0x000fc400078e00ff */
[-C--:B----4-:R-:W-:Y:S02]  /*4bf0*/  IMAD.WIDE.U32 R2, R236, R6.reuse, R14 ;  /* 0x00000006ec027225 */ /* 0x090fe400078e000e */
[----:B------:R-:W-:Y:S02]  /*4c00*/  @P2 STS.128 [R228+0xa000], RZ ;  /* 0x00a000ffe4002388 */ /* 0x000fe40000000c00 */
[----:B------:R-:W-:Y:S01]  /*4c10*/  IMAD R4, R4, R6, R0 ;  /* 0x0000000604047224 */ /* 0x000fe200078e0200 */
[----:B------:R-:W-:Y:S02]  /*4c20*/  IADD3 R0, P0, R7, R2, RZ ;  /* 0x0000000207007210 */ /* 0x000fe40007f1e0ff */
[C---:B------:R-:W-:Y:S01]  /*4c30*/  @!P2 LEA R14, P5, R2.reuse, c[0x0][0x170], 0x1 ;  /* 0x00005c00020eaa11 */ /* 0x040fe200078a08ff */
[----:B------:R-:W-:Y:S01]  /*4c40*/  IMAD.IADD R3, R3, 0x1, R4 ;  /* 0x0000000103037824 */ /* 0x000fe200078e0204 */
[----:B------:R-:W-:Y:S02]  /*4c50*/  @!P1 LEA R6, P3, R2, c[0x0][0x170], 0x1 ;  /* 0x00005c0002069a11 */ /* 0x000fe400078608ff */
[----:B------:R-:W-:Y:S01]  /*4c60*/  @!P2 LEA R12, P4, R0, c[0x0][0x170], 0x1 ;  /* 0x00005c00000caa11 */ /* 0x000fe200078808ff */
[--C-:B-----5:R-:W-:Y:S01]  /*4c70*/  IMAD.X R5, R25, 0x1, R3.reuse, P0 ;  /* 0x0000000119057824 */ /* 0x120fe200000e0603 */
[----:B------:R-:W-:-:S02]  /*4c80*/  @!P2 LEA.HI.X R15, R2, c[0x0][0x174], R3, 0x1, P5 ;  /* 0x00005d00020faa11 */ /* 0x000fc400028f0c03 */
        /* <DEDUP_REMOVED lines=9> */
[----:B------:R-:W-:-:S03]  /*4d20*/  IMAD R0, R236, 0x20, R240 ;  /* 0x00000020ec007824 */ /* 0x000fc600078e02f0 */
[----:B------:R-:W-:Y:S01]  /*4d30*/  @!PT LDS RZ, [RZ] ;  /* 0x00000000fffff984 */ /* 0x000fe20000000800 */
[----:B------:R-:W-:Y:S01]  /*4d40*/  @!PT LDS RZ, [RZ] ;  /* 0x00000000fffff984 */ /* 0x000fe20000000800 */
[----:B------:R-:W-:Y:S01]  /*4d50*/  @!PT LDS RZ, [RZ] ;  /* 0x00000000fffff984 */ /* 0x000fe20000000800 */
[----:B------:R2:W-:Y:S02]  /*4d60*/  @!P1 LDGSTS.E.BYPASS.LTC128B.128 [R228+0xb000], [R6.64+0x80] ;  /* 0x0b00008006e49fae */ /* 0x0005e4000b901d44 */
[C---:B------:R-:W-:Y:S02]  /*4d70*/  IADD3 R3, R0.reuse, 0x18, RZ ;  /* 0x0000001800037810 */ /* 0x040fe40007ffe0ff */
[----:B------:R-:W-:Y:S01]  /*4d80*/  @P2 STS.128 [R228+0xa800], RZ ;  /* 0x00a800ffe4002388 */ /* 0x000fe20000000c00 */
[----:B------:R-:W-:-:S03]  /*4d90*/  IADD3 R2, R0, 0x19, RZ ;  /* 0x0000001900027810 */ /* 0x000fc60007ffe0ff */
        /* <DEDUP_REMOVED lines=35> */
[C---:B------:R-:W-:Y:S08]  /*4fd0*/  HMMA.16816.F32 R192, R12.reuse, R28, R180 ;  /* 0x0000001c0cc0723c */ /* 0x040ff000000018b4 */
[C---:B------:R-:W-:Y:S01]  /*4fe0*/  HMMA.16816.F32 R180, R12.reuse, R34, R20 ;  /* 0x000000220cb4723c */ /* 0x040fe20000001814 */
[----:B------:R-:W-:Y:S04]  /*4ff0*/  LDSM.16.M88.4 R20, [R223] ;  /* 0x00000000df14783b */ /* 0x000fe80000000200 */
[----:B------:R-:W-:Y:S03]  /*5000*/  LDSM.16.M88.4 R32, [R223+0x800] ;  /* 0x00080000df20783b */ /* 0x000fe60000000200 */
[----:B------:R-:W-:Y:S01]  /*5010*/  HMMA.16816.F32 R24, R12, R30, R24 ;  /* 0x0000001e0c18723c */ /* 0x000fe20000001818 */
[----:B------:R-:W-:Y:S04]  /*5020*/  LDSM.16.M88.4 R12, [R224] ;  /* 0x00000000e00c783b */ /* 0x000fe80000000200 */
[----:B------:R-:W-:Y:S03]  /*5030*/  LDSM.16.M88.4 R28, [R216+0x9000] ;  /* 0x00900000d81c783b */ /* 0x000fe60000000200 */
[C---:B--2---:R-:W-:Y:S08]  /*5040*/  HMMA.16816.F32 R200, R4.reuse, R176, R200 ;  /* 0x000000b004c8723c */ /* 0x044ff000000018c8 */
[C---:B---3--:R-:W-:Y:S08]  /*5050*/  HMMA.16816.F32 R204, R4.reuse, R140, R204 ;  /* 0x0000008c04cc723c */ /* 0x048ff000000018cc */
[C---:B------:R-:W-:Y:S08]  /*5060*/  HMMA.16816.F32 R196, R4.reuse, R178, R196 ;  /* 0x000000b204c4723c */ /* 0x040ff000000018c4 */
[----:B------:R-:W-:Y:S01]  /*5070*/  HMMA.16816.F32 R188, R4, R142, R188 ;  /* 0x0000008e04bc723c */ /* 0x000fe200000018bc */
[----:B------:R-:W1:Y:S07]  /*5080*/  LDSM.16.M88.4 R4, [R224+0x2000] ;  /* 0x00200000e004783b */ /* 0x000e6e0000000200 */
[C---:B----4-:R-:W-:Y:S08]  /*5090*/  HMMA.16816.F32 R184, R16.reuse, R176, R184 ;  /* 0x000000b010b8723c */ /* 0x050ff000000018b8 */
[C---:B------:R-:W-:Y:S08]  /*50a0*/  HMMA.16816.F32 R176, R16.reuse, R178, R180 ;  /* 0x000000b210b0723c */ /* 0x040ff000000018b4 */
[C---:B------:R-:W-:Y:S08]  /*50b0*/  HMMA.16816.F32 R180, R16.reuse, R140, R192 ;  /* 0x0000008c10b4723c */ /* 0x040ff000000018c0 */
[----:B------:R-:W-:Y:S01]  /*50c0*/  HMMA.16816.F32 R140, R16, R142, R24 ;  /* 0x0000008e108c723c */ /* 0x000fe20000001818 */
[----:B------:R-:W2:Y:S04]  /*50d0*/  LDSM.16.M88.4 R16, [R218+0x6000] ;  /* 0x00600000da10783b */ /* 0x000ea80000000200 */
[----:B------:R-:W3:Y:S03]  /*50e0*/  LDSM.16.M88.4 R24, [R216+0x9800] ;  /* 0x00980000d818783b */ /* 0x000ee60000000200 */
[C---:B-1----:R-:W-:Y:S08]  /*50f0*/  HMMA.16816.F32 R200, R4.reuse, R20, R200 ;  /* 0x0000001404c8723c */ /* 0x042ff000000018c8 */
[C---:B------:R-:W-:Y:S08]  /*5100*/  HMMA.16816.F32 R212, R4.reuse, R22, R196 ;  /* 0x0000001604d4723c */ /* 0x040ff000000018c4 */
[C---:B------:R-:W-:Y:S08]  /*5110*/  HMMA.16816.F32 R232, R4.reuse, R32, R204 ;  /* 0x0000002004e8723c */ /* 0x040ff000000018cc */
[----:B------:R-:W-:Y:S01]  /*5120*/  HMMA.16816.F32 R208, R4, R34, R188 ;  /* 0x0000002204d0723c */ /* 0x000fe200000018bc */
[----:B------:R-:W-:Y:S07]  /*5130*/  LDSM.16.M88.4 R4, [R220+0x6000] ;  /* 0x00600000dc04783b */ /* 0x000fee0000000200 */
[C---:B------:R-:W-:Y:S08]  /*5140*/  HMMA.16816.F32 R204, R12.reuse, R20, R184 ;  /* 0x000000140ccc723c */ /* 0x040ff000000018b8 */
[C---:B------:R-:W-:Y:S01]  /*5150*/  HMMA.16816.F32 R196, R12.reuse, R22, R176 ;  /* 0x000000160cc4723c */ /* 0x040fe200000018b0 */
[----:B------:R-:W1:Y:S07]  /*5160*/  LDSM.16.M88.4 R20, [R218+0x4000] ;  /* 0x00400000da14783b */ /* 0x000e6e0000000200 */
[C---:B------:R-:W-:Y:S08]  /*5170*/  HMMA.16816.F32 R192, R12.reuse, R32, R180 ;  /* 0x000000200cc0723c */ /* 0x040ff000000018b4 */
[----:B------:R-:W-:Y:S01]  /*5180*/  HMMA.16816.F32 R188, R12, R34, R140 ;  /* 0x000000220cbc723c */ /* 0x000fe2000000188c */
[----:B------:R-:W4:Y:S04]  /*5190*/  LDSM.16.M88.4 R140, [R227+0x1000] ;  /* 0x00100000e38c783b */ /* 0x000f280000000200 */
[----:B------:R-:W5:Y:S03]  /*51a0*/  LDSM.16.M88.4 R32, [R227+0x1800] ;  /* 0x00180000e320783b */ /* 0x000f660000000200 */
[C---:B--2---:R-:W-:Y:S01]  /*51b0*/  HMMA.16816.F32 R184, R16.reuse, R28, R200 ;  /* 0x0000001c10b8723c */ /* 0x044fe200000018c8 */
[----:B------:R-:W2:Y:S07]  /*51c0*/  LDSM.16.M88.4 R12, [R220+0x4000] ;  /* 0x00400000dc0c783b */ /* 0x000eae0000000200 */
[C---:B------:R-:W-:Y:S08]  /*51d0*/  HMMA.16816.F32 R180, R16.reuse, R30, R212 ;  /* 0x0000001e10b4723c */ /* 0x040ff000000018d4 */
[C---:B---3--:R-:W-:Y:S08]  /*51e0*/  HMMA.16816.F32 R176, R16.reuse, R24, R232 ;  /* 0x0000001810b0723c */ /* 0x048ff000000018e8 */
[----:B------:R-:W-:Y:S08]  /*51f0*/  HMMA.16816.F32 R16, R16, R26, R208 ;  /* 0x0000001a1010723c */ /* 0x000ff000000018d0 */
[C---:B-1----:R-:W-:Y:S08]  /*5200*/  HMMA.16816.F32 R200, R20.reuse, R24, R192 ;  /* 0x0000001814c8723c */ /* 0x042ff000000018c0 */
[C---:B------:R-:W-:Y:S08]  /*5210*/  HMMA.16816.F32 R212, R20.reuse, R28, R204 ;  /* 0x0000001c14d4723c */ /* 0x040ff000000018cc */
[C---:B------:R-:W-:Y:S08]  /*5220*/  HMMA.16816.F32 R208, R20.reuse, R30, R196 ;  /* 0x0000001e14d0723c */ /* 0x040ff000000018c4 */
[----:B------:R-:W-:Y:S01]  /*5230*/  HMMA.16816.F32 R192, R20, R26, R188 ;  /* 0x0000001a14c0723c */ /* 0x000fe200000018bc */
[----:B------:R-:W-:Y:S04]  /*5240*/  LDSM.16.M88.4 R24, [R225+0x9800] ;  /* 0x00980000e118783b */ /* 0x000fe80000000200 */
[----:B------:R-:W-:Y:S03]  /*5250*/  LDSM.16.M88.4 R20, [R225+0x9000] ;  /* 0x00900000e114783b */ /* 0x000fe60000000200 */
[C---:B----4-:R-:W-:Y:S08]  /*5260*/  HMMA.16816.F32 R204, R4.reuse, R140, R184 ;  /* 0x0000008c04cc723c */ /* 0x050ff000000018b8 */
[C---:B------:R-:W-:Y:S08]  /*5270*/  HMMA.16816.F32 R196, R4.reuse, R142, R180 ;  /* 0x0000008e04c4723c */ /* 0x040ff000000018b4 */
        /* <DEDUP_REMOVED lines=13> */
[C---:B------:R-:W-:Y:S08]  /*5350*/  HMMA.16816.F32 R196, R4.reuse, R22, R196 ;  /* 0x0000001604c4723c */ /* 0x040ff000000018c4 */
[----:B------:R-:W-:Y:S01]  /*5360*/  HMMA.16816.F32 R192, R4, R24, R188 ;  /* 0x0000001804c0723c */ /* 0x000fe200000018bc */
[----:B------:R-:W2:Y:S01]  /*5370*/  LDSM.16.M88.4 R4, [R224+0x6000] ;  /* 0x00600000e004783b */ /* 0x000ea20000000200 */
[----:B------:R-:W-:-:S06]  /*5380*/  DEPBAR.LE SB0, 0x0 ;  /* 0x000080000000791a */ /* 0x000fcc0000000000 */
[C---:B---3--:R-:W-:Y:S08]  /*5390*/  HMMA.16816.F32 R140, R16.reuse, R26, R140 ;  /* 0x0000001a108c723c */ /* 0x048ff0000000188c */
[C---:B------:R-:W-:Y:S01]  /*53a0*/  HMMA.16816.F32 R176, R16.reuse, R20, R176 ;  /* 0x0000001410b0723c */ /* 0x040fe200000018b0 */
[----:B------:R-:W-:Y:S07]  /*53b0*/  I2F R20, R2 ;  /* 0x0000000200147306 */ /* 0x000fee0000201400 */
[----:B------:R-:W-:Y:S08]  /*53c0*/  HMMA.16816.F32 R184, R16, R22, R184 ;  /* 0x0000001610b8723c */ /* 0x000ff000000018b8 */
[C---:B-1----:R-:W-:Y:S08]  /*53d0*/  HMMA.16816.F32 R188, R12.reuse, R30, R140 ;  /* 0x0000001e0cbc723c */ /* 0x042ff0000000188c */
[-C--:B------:R-:W-:Y:S08]  /*53e0*/  HMMA.16816.F32 R176, R12, R32.reuse, R176 ;  /* 0x000000200cb0723c */ /* 0x080ff000000018b0 */
[----:B--2---:R-:W-:Y:S08]  /*53f0*/  HMMA.16816.F32 R140, R4, R32, R204 ;  /* 0x00000020048c723c */ /* 0x004ff000000018cc */
[----:B------:R-:W-:Y:S01]  /*5400*/  HMMA.16816.F32 R184, R12, R34, R184 ;  /* 0x000000220cb8723c */ /* 0x000fe200000018b8 */
[----:B------:R-:W-:-:S02]  /*5410*/  FMUL.FTZ R188, R188, c[0x0][0x2ec] ;  /* 0x0000bb00bcbc7a20 */ /* 0x000fc40000410000 */
[----:B------:R-:W-:Y:S02]  /*5420*/  FMUL.FTZ R189, R189, c[0x0][0x2ec] ;  /* 0x0000bb00bdbd7a20 */ /* 0x000fe40000410000 */
[----:B------:R-:W-:Y:S02]  /*5430*/  FMUL.FTZ R191, R191, c[0x0][0x2ec] ;  /* 0x0000bb00bfbf7a20 */ /* 0x000fe40000410000 */
[----:B------:R-:W-:Y:S01]  /*5440*/  MUFU.TANH R188, R188 ;  /* 0x000000bc00bc7308 */ /* 0x000fe20000002400 */
[----:B------:R-:W-:Y:S01]  /*5450*/  HMMA.16816.F32 R32, R4, R34, R196 ;  /* 0x000000220420723c */ /* 0x000fe200000018c4 */
[----:B------:R-:W-:Y:S02]  /*5460*/  FMUL.FTZ R176, R176, c[0x0][0x2ec] ;  /* 0x0000bb00b0b07a20 */ /* 0x000fe40000410000 */
[----:B------:R-:W-:Y:S02]  /*5470*/  FMUL.FTZ R177, R177, c[0x0][0x2ec] ;  /* 0x0000bb00b1b17a20 */ /* 0x000fe40000410000 */
[----:B------:R-:W-:-:S02]  /*5480*/  FMUL.FTZ R179, R179, c[0x0][0x2ec] ;  /* 0x0000bb00b3b37a20 */ /* 0x000fc40000410000 */
[----:B------:R-:W-:Y:S01]  /*5490*/  MUFU.TANH R207, R176 ;  /* 0x000000b000cf7308 */ /* 0x000fe20000002400 */
[----:B------:R-:W-:Y:S01]  /*54a0*/  HMMA.16816.F32 R180, R16, R24, R180 ;  /* 0x0000001810b4723c */ /* 0x000fe200000018b4 */
[----:B------:R-:W-:Y:S02]  /*54b0*/  FMUL.FTZ R140, R140, c[0x0][0x2ec] ;  /* 0x0000bb008c8c7a20 */ /* 0x000fe40000410000 */
[----:B------:R-:W-:Y:S02]  /*54c0*/  FMUL.FTZ R141, R141, c[0x0][0x2ec] ;  /* 0x0000bb008d8d7a20 */ /* 0x000fe40000410000 */
[----:B------:R-:W-:Y:S02]  /*54d0*/  FMUL.FTZ R143, R143, c[0x0][0x2ec] ;  /* 0x0000bb008f8f7a20 */ /* 0x000fe40000410000 */
[----:B------:R-:W-:Y:S01]  /*54e0*/  MUFU.TANH R27, R177 ;  /* 0x000000b1001b7308 */ /* 0x000fe20000002400 */
[----:B------:R-:W-:Y:S01]  /*54f0*/  IADD3 R18, R0, 0x1, RZ ;  /* 0x0000000100127810 */ /* 0x000fe20007ffe0ff */
[----:B------:R-:W-:Y:S01]  /*5500*/  FMUL.FTZ R184, R184, c[0x0][0x2ec] ;  /* 0x0000bb00b8b87a20 */ /* 0x000fe20000410000 */
[----:B------:R-:W-:Y:S01]  /*5510*/  IADD3 R17, R0, 0x8, RZ ;  /* 0x0000000800117810 */ /* 0x000fe20007ffe0ff */
[----:B------:R-:W-:Y:S01]  /*5520*/  FMUL.FTZ R186, R186, c[0x0][0x2ec] ;  /* 0x0000bb00baba7a20 */ /* 0x000fe20000410000 */
[----:B------:R-:W-:Y:S01]  /*5530*/  IADD3 R16, R0, 0x9, RZ ;  /* 0x0000000900107810 */ /* 0x000fe20007ffe0ff */
[----:B------:R-:W-:Y:S01]  /*5540*/  FMUL.FTZ R185, R185, c[0x0][0x2ec] ;  /* 0x0000bb00b9b97a20 */ /* 0x000fe20000410000 */
[----:B------:R-:W-:Y:S01]  /*5550*/  ISETP.GE.AND P5, PT, R18, R8, PT ;  /* 0x000000081200720c */ /* 0x000fe20003fa6270 */
[----:B------:R-:W-:Y:S01]  /*5560*/  MUFU.TANH R205, R140 ;  /* 0x0000008c00cd7308 */ /* 0x000fe20000002400 */
[----:B------:R-:W-:Y:S01]  /*5570*/  FMUL.FTZ R32, R32, c[0x0][0x2ec] ;  /* 0x0000bb0020207a20 */ /* 0x000fe20000410000 */
[C---:B------:R-:W-:Y:S01]  /*5580*/  ISETP.GE.AND P4, PT, R18.reuse, R9, PT ;  /* 0x000000091200720c */ /* 0x040fe20003f86270 */
[----:B------:R-:W-:Y:S01]  /*5590*/  FMUL.FTZ R33, R33, c[0x0][0x2ec] ;  /* 0x0000bb0021217a20 */ /* 0x000fe20000410000 */
[----:B------:R-:W-:Y:S01]  /*55a0*/  ISETP.GE.AND P0, PT, R18, R10, PT ;  /* 0x0000000a1200720c */ /* 0x000fe20003f06270 */
[----:B------:R-:W-:Y:S01]  /*55b0*/  FMUL.FTZ R34, R34, c[0x0][0x2ec] ;  /* 0x0000bb0022227a20 */ /* 0x000fe20000410000 */
[----:B------:R-:W-:Y:S01]  /*55c0*/  ISETP.GE.AND P6, PT, R18, R11, PT ;  /* 0x0000000b1200720c */ /* 0x000fe20003fc6270 */
[----:B------:R-:W-:Y:S01]  /*55d0*/  FMUL.FTZ R25, R35, c[0x0][0x2ec] ;  /* 0x0000bb0023197a20 */ /* 0x000fe20000410000 */
[----:B------:R-:W-:Y:S01]  /*55e0*/  MUFU.TANH R140, R32 ;  /* 0x00000020008c7308 */ /* 0x000fe20000002400 */
[----:B------:R-:W-:Y:S01]  /*55f0*/  HMMA.16816.F32 R180, R12, R28, R180 ;  /* 0x0000001c0cb4723c */ /* 0x000fe200000018b4 */
[----:B------:R-:W-:Y:S01]  /*5600*/  FMUL.FTZ R142, R142, c[0x0][0x2ec] ;  /* 0x0000bb008e8e7a20 */ /* 0x000fe20000410000 */
[----:B------:R-:W-:Y:S01]  /*5610*/  ISETP.GE.AND P3, PT, R17, R8, PT ;  /* 0x000000081100720c */ /* 0x000fe20003f66270 */
[----:B------:R-:W-:-:S02]  /*5620*/  FMUL.FTZ R187, R187, c[0x0][0x2ec] ;  /* 0x0000bb00bbbb7a20 */ /* 0x000fc40000410000 */
[----:B------:R-:W-:Y:S02]  /*5630*/  FMUL.FTZ R178, R178, c[0x0][0x2ec] ;  /* 0x0000bb00b2b27a20 */ /* 0x000fe40000410000 */
[----:B------:R-:W-:Y:S01]  /*5640*/  MUFU.TANH R177, R33 ;  /* 0x0000002100b17308 */ /* 0x000fe20000002400 */
[C---:B------:R-:W-:Y:S02]  /*5650*/  IADD3 R13, R0.reuse, 0x10, RZ ;  /* 0x00000010000d7810 */ /* 0x040fe40007ffe0ff */
[----:B------:R-:W-:-:S05]  /*5660*/  IADD3 R12, R0, 0x11, RZ ;  /* 0x00000011000c7810 */ /* 0x000fca0007ffe0ff */
[----:B------:R1:W-:Y:S08]  /*5670*/  MUFU.TANH R176, R34 ;  /* 0x0000002200b07308 */ /* 0x0003f00000002400 */
[----:B------:R-:W2:Y:S01]  /*5680*/  I2F R23, R18 ;  /* 0x0000001200177306 */ /* 0x000ea20000201400 */
[----:B------:R-:W-:Y:S02]  /*5690*/  FMUL.FTZ R180, R180, c[0x0][0x2ec] ;  /* 0x0000bb00b4b47a20 */ /* 0x000fe40000410000 */
[----:B------:R-:W-:-:S02]  /*56a0*/  FMUL.FTZ R182, R182, c[0x0][0x2ec] ;  /* 0x0000bb00b6b67a20 */ /* 0x000fc40000410000 */
[----:B------:R-:W-:Y:S02]  /*56b0*/  FMUL.FTZ R183, R183, c[0x0][0x2ec] ;  /* 0x0000bb00b7b77a20 */ /* 0x000fe40000410000 */
[----:B------:R-:W-:Y:S01]  /*56c0*/  FMUL.FTZ R181, R181, c[0x0][0x2ec] ;  /* 0x0000bb00b5b57a20 */ /* 0x000fe20000410000 */
[----:B-1----:R-:W-:Y:S01]  /*56d0*/  HMMA.16816.F32 R32, R4, R28, R192 ;  /* 0x0000001c0420723c */ /* 0x002fe200000018c0 */
[----:B------:R-:W-:Y:S01]  /*56e0*/  MUFU.TANH R133, R141 ;  /* 0x0000008d00857308 */ /* 0x000fe20000002400 */
[----:B--2---:R-:W-:-:S07]  /*56f0*/  FFMA.FTZ R27, R23, R132, R27 ;  /* 0x00000084171b7223 */ /* 0x004fce000001001b */
[----:B------:R-:W1:Y:S01]  /*5700*/  MUFU.TANH R26, R179 ;  /* 0x000000b3001a7308 */ /* 0x000e620000002400 */
[----:B------:R-:W-:Y:S01]  /*5710*/  HMMA.16816.F32 R28, R4, R30, R200 ;  /* 0x0000001e041c723c */ /* 0x000fe200000018c8 */
[----:B------:R-:W-:Y:S02]  /*5720*/  FSEL R27, R27, -INF , !P5 ;  /* 0xff8000001b1b7808 */ /* 0x000fe40006800000 */
[----:B------:R-:W-:-:S04]  /*5730*/  ISETP.GE.AND P5, PT, R17, R9, PT ;  /* 0x000000091100720c */ /* 0x000fc80003fa6270 */
[----:B------:R-:W2:Y:S07]  /*5740*/  MUFU.TANH R143, R143 ;  /* 0x0000008f008f7308 */ /* 0x000eae0000002400 */
[----:B------:R-:W-:Y:S01]  /*5750*/  FMUL.FTZ R32, R32, c[0x0][0x2ec] ;  /* 0x0000bb0020207a20 */ /* 0x000fe20000410000 */
[----:B------:R-:W3:Y:S01]  /*5760*/  I2F R22, R17 ;  /* 0x0000001100167306 */ /* 0x000ee20000201400 */
[----:B-1----:R-:W-:Y:S02]  /*5770*/  FFMA.FTZ R26, R23, R132, R26 ;  /* 0x00000084171a7223 */ /* 0x002fe4000001001a */
[----:B------:R-:W-:-:S02]  /*5780*/  FMUL.FTZ R33, R33, c[0x0][0x2ec] ;  /* 0x0000bb0021217a20 */ /* 0x000fc40000410000 */
[----:B------:R-:W-:-:S03]  /*5790*/  FMUL.FTZ R34, R34, c[0x0][0x2ec] ;  /* 0x0000bb0022227a20 */ /* 0x000fc60000410000 */
[----:B------:R-:W-:Y:S01]  /*57a0*/  MUFU.TANH R184, R184 ;  /* 0x000000b800b87308 */ /* 0x000fe20000002400 */
[----:B--2---:R-:W-:Y:S02]  /*57b0*/  FFMA.FTZ R18, R23, R132, R143 ;  /* 0x0000008417127223 */ /* 0x004fe4000001008f */
[----:B------:R-:W-:-:S05]  /*57c0*/  FMUL.FTZ R30, R30, c[0x0][0x2ec] ;  /* 0x0000bb001e1e7a20 */ /* 0x000fca0000410000 */
[----:B------:R-:W-:Y:S01]  /*57d0*/  MUFU.TANH R186, R186 ;  /* 0x000000ba00ba7308 */ /* 0x000fe20000002400 */
[----:B---3--:R-:W-:-:S07]  /*57e0*/  FFMA.FTZ R4, R22, R132, R176 ;  /* 0x0000008416047223 */ /* 0x008fce00000100b0 */
[----:B------:R-:W1:Y:S08]  /*57f0*/  I2F R21, R16 ;  /* 0x0000001000157306 */ /* 0x000e700000201400 */
[----:B------:R-:W-:Y:S08]  /*5800*/  MUFU.TANH R204, R142 ;  /* 0x0000008e00cc7308 */ /* 0x000ff00000002400 */
[----:B------:R-:W2:Y:S01]  /*5810*/  MUFU.TANH R185, R185 ;  /* 0x000000b900b97308 */ /* 0x000ea20000002400 */
[----:B-1----:R-:W-:-:S07]  /*5820*/  FFMA.FTZ R6, R21, R132, R177 ;  /* 0x0000008415067223 */ /* 0x002fce00000100b1 */
[----:B------:R-:W-:Y:S08]  /*5830*/  MUFU.TANH R187, R187 ;  /* 0x000000bb00bb7308 */ /* 0x000ff00000002400 */
[----:B------:R1:W3:Y:S01]  /*5840*/  MUFU.TANH R142, R25 ;  /* 0x00000019008e7308 */ /* 0x0002e20000002400 */
[----:B--2---:R-:W-:-:S07]  /*5850*/  FFMA.FTZ R5, R21, R132, R185 ;  /* 0x0000008415057223 */ /* 0x004fce00000100b9 */
[----:B------:R-:W-:Y:S01]  /*5860*/  I2F R19, R13 ;  /* 0x0000000d00137306 */ /* 0x000fe20000201400 */
[----:B-1----:R-:W-:-:S07]  /*5870*/  FFMA.FTZ R25, R23, R132, R133 ;  /* 0x0000008417197223 */ /* 0x002fce0000010085 */
[----:B------:R-:W-:Y:S01]  /*5880*/  MUFU.TANH R180, R180 ;  /* 0x000000b400b47308 */ /* 0x000fe20000002400 */
[----:B------:R-:W-:Y:S01]  /*5890*/  FSEL R133, R26, -INF , !P4 ;  /* 0xff8000001a857808 */ /* 0x000fe20006000000 */
[----:B------:R-:W-:Y:S01]  /*58a0*/  FFMA.FTZ R23, R22, R132, R184 ;  /* 0x0000008416177223 */ /* 0x000fe200000100b8 */
[----:B------:R-:W-:Y:S01]  /*58b0*/  ISETP.GE.AND P4, PT, R17, R10, PT ;  /* 0x0000000a1100720c */ /* 0x000fe20003f86270 */
[-C--:B---3--:R-:W-:Y:S01]  /*58c0*/  FFMA.FTZ R7, R21, R132.reuse, R142 ;  /* 0x0000008415077223 */ /* 0x088fe2000001008e */
[----:B------:R-:W-:Y:S01]  /*58d0*/  FSEL R138, R25, -INF , !P0 ;  /* 0xff800000198a7808 */ /* 0x000fe20004000000 */
[----:B------:R-:W-:Y:S01]  /*58e0*/  FMUL.FTZ R25, R35, c[0x0][0x2ec] ;  /* 0x0000bb0023197a20 */ /* 0x000fe20000410000 */
[----:B------:R-:W-:Y:S01]  /*58f0*/  ISETP.GE.AND P0, PT, R17, R11, PT ;  /* 0x0000000b1100720c */ /* 0x000fe20003f06270 */
[----:B------:R-:W-:Y:S01]  /*5900*/  MUFU.TANH R182, R182 ;  /* 0x000000b600b67308 */ /* 0x000fe20000002400 */
[----:B------:R-:W-:Y:S01]  /*5910*/  FSEL R35, R18, -INF , !P6 ;  /* 0xff80000012237808 */ /* 0x000fe20007000000 */
[CC--:B------:R-:W-:Y:S01]  /*5920*/  FFMA.FTZ R18, R22.reuse, R132.reuse, R186 ;  /* 0x0000008416127223 */ /* 0x0c0fe200000100ba */
[----:B------:R-:W-:Y:S01]  /*5930*/  FSEL R23, R23, -INF , !P3 ;  /* 0xff80000017177808 */ /* 0x000fe20005800000 */
[----:B------:R-:W-:Y:S01]  /*5940*/  FFMA.FTZ R17, R22, R132, R140 ;  /* 0x0000008416117223 */ /* 0x000fe2000001008c */
[----:B------:R-:W-:-:S02]  /*5950*/  ISETP.GE.AND P6, PT, R16, R8, PT ;  /* 0x000000081000720c */ /* 0x000fc40003fc6270 */
[----:B------:R-:W-:Y:S01]  /*5960*/  FSEL R26, R18, -INF , !P5 ;  /* 0xff800000121a7808 */ /* 0x000fe20006800000 */
[----:B------:R1:W2:Y:S01]  /*5970*/  MUFU.TANH R141, R32 ;  /* 0x00000020008d7308 */ /* 0x0002a20000002400 */
[C---:B------:R-:W-:Y:S02]  /*5980*/  ISETP.GE.AND P3, PT, R16.reuse, R9, PT ;  /* 0x000000091000720c */ /* 0x040fe40003f66270 */
[----:B------:R-:W-:-:S05]  /*5990*/  ISETP.GE.AND P5, PT, R16, R10, PT ;  /* 0x0000000a1000720c */ /* 0x000fca0003fa6270 */
[----:B------:R3:W-:Y:S01]  /*59a0*/  MUFU.TANH R143, R33 ;  /* 0x00000021008f7308 */ /* 0x0007e20000002400 */
[----:B-1----:R-:W-:Y:S01]  /*59b0*/  FSEL R32, R4, -INF , !P0 ;  /* 0xff80000004207808 */ /* 0x002fe20004000000 */
[----:B--2---:R-:W-:-:S06]  /*59c0*/  FFMA.FTZ R4, R19, R132, R141 ;  /* 0x0000008413047223 */ /* 0x004fcc000001008d */
[----:B------:R-:W-:Y:S01]  /*59d0*/  MUFU.TANH R206, R178 ;  /* 0x000000b200ce7308 */ /* 0x000fe20000002400 */
[----:B------:R-:W-:Y:S02]  /*59e0*/  ISETP.GE.AND P0, PT, R13, R8, PT ;  /* 0x000000080d00720c */ /* 0x000fe40003f06270 */
[----:B---3--:R-:W-:Y:S02]  /*59f0*/  FSEL R33, R17, -INF , !P4 ;  /* 0xff80000011217808 */ /* 0x008fe40006000000 */
[----:B------:R-:W-:Y:S01]  /*5a00*/  ISETP.GE.AND P4, PT, R16, R11, PT ;  /* 0x0000000b1000720c */ /* 0x000fe20003f86270 */
[-C--:B------:R-:W-:Y:S02]  /*5a10*/  FFMA.FTZ R16, R21, R132.reuse, R187 ;  /* 0x0000008415107223 */ /* 0x080fe400000100bb */
[----:B------:R1:W-:Y:S01]  /*5a20*/  MUFU.TANH R17, R25 ;  /* 0x0000001900117308 */ /* 0x0003e20000002400 */
[----:B------:R-:W-:Y:S01]  /*5a30*/  FSEL R21, R5, -INF , !P6 ;  /* 0xff80000005157808 */ /* 0x000fe20007000000 */
[----:B------:R-:W-:Y:S01]  /*5a40*/  FFMA.FTZ R5, R19, R132, R182 ;  /* 0x0000008413057223 */ /* 0x000fe200000100b6 */
[----:B------:R-:W-:-:S02]  /*5a50*/  ISETP.GE.AND P6, PT, R13, R9, PT ;  /* 0x000000090d00720c */ /* 0x000fc40003fc6270 */
[----:B------:R-:W-:Y:S02]  /*5a60*/  FSEL R22, R16, -INF , !P3 ;  /* 0xff80000010167808 */ /* 0x000fe40005800000 */
[----:B------:R-:W-:Y:S01]  /*5a70*/  ISETP.GE.AND P3, PT, R13, R10, PT ;  /* 0x0000000a0d00720c */ /* 0x000fe20003f66270 */
[----:B------:R-:W-:Y:S03]  /*5a80*/  I2F R15, R12 ;  /* 0x0000000c000f7306 */ /* 0x000fe60000201400 */
[----:B------:R-:W-:Y:S02]  /*5a90*/  FSEL R187, R4, -INF , !P3 ;  /* 0xff80000004bb7808 */ /* 0x000fe40005800000 */
[-C--:B------:R-:W-:Y:S02]  /*5aa0*/  ISETP.GE.AND P3, PT, R12, R11.reuse, PT ;  /* 0x0000000b0c00720c */ /* 0x080fe40003f66270 */
[----:B-1----:R-:W-:Y:S01]  /*5ab0*/  FSEL R25, R6, -INF , !P5 ;  /* 0xff80000006197808 */ /* 0x002fe20006800000 */
[----:B------:R-:W-:Y:S01]  /*5ac0*/  FFMA.FTZ R6, R19, R132, R180 ;  /* 0x0000008413067223 */ /* 0x000fe200000100b4 */
[----:B------:R1:W2:Y:S01]  /*5ad0*/  MUFU.TANH R178, R183 ;  /* 0x000000b700b27308 */ /* 0x0002a20000002400 */
[----:B------:R-:W-:Y:S01]  /*5ae0*/  ISETP.GE.AND P5, PT, R13, R11, PT ;  /* 0x0000000b0d00720c */ /* 0x000fe20003fa6270 */
[----:B------:R-:W-:-:S02]  /*5af0*/  FMUL.FTZ R13, R190, c[0x0][0x2ec] ;  /* 0x0000bb00be0d7a20 */ /* 0x000fc40000410000 */
[----:B------:R-:W-:Y:S02]  /*5b00*/  FSEL R182, R6, -INF , !P0 ;  /* 0xff80000006b67808 */ /* 0x000fe40004000000 */
[C---:B------:R-:W-:Y:S02]  /*5b10*/  ISETP.GE.AND P0, PT, R12.reuse, R9, PT ;  /* 0x000000090c00720c */ /* 0x040fe40003f06270 */
[----:B------:R3:W4:Y:S08]  /*5b20*/  MUFU.TANH R139, R34 ;  /* 0x00000022008b7308 */ /* 0x0007300000002400 */
[----:B------:R-:W5:Y:S01]  /*5b30*/  MUFU.TANH R181, R181 ;  /* 0x000000b500b57308 */ /* 0x000f620000002400 */
[----:B-1----:R-:W-:Y:S01]  /*5b40*/  FSEL R183, R5, -INF , !P6 ;  /* 0xff80000005b77808 */ /* 0x002fe20007000000 */
[C---:B--2---:R-:W-:Y:S01]  /*5b50*/  FFMA.FTZ R6, R15.reuse, R132, R178 ;  /* 0x000000840f067223 */ /* 0x044fe200000100b2 */
[----:B------:R-:W-:Y:S01]  /*5b60*/  ISETP.GE.AND P6, PT, R12, R10, PT ;  /* 0x0000000a0c00720c */ /* 0x000fe20003fc6270 */
[----:B------:R-:W-:Y:S01]  /*5b70*/  FFMA.FTZ R5, R15, R132, R143 ;  /* 0x000000840f057223 */ /* 0x000fe2000001008f */
[----:B---3--:R-:W-:-:S03]  /*5b80*/  FSEL R34, R7, -INF , !P4 ;  /* 0xff80000007227808 */ /* 0x008fc60006000000 */
[----:B------:R-:W1:Y:S01]  /*5b90*/  I2F R14, R3 ;  /* 0x00000003000e7306 */ /* 0x000e620000201400 */
[----:B------:R-:W-:Y:S01]  /*5ba0*/  BAR.SYNC.DEFER_BLOCKING 0x0 ;  /* 0x0000000000007b1d */ /* 0x000fe20000010000 */
[----:B------:R-:W-:Y:S01]  /*5bb0*/  ISETP.GE.AND P4, PT, R12, R8, PT ;  /* 0x000000080c00720c */ /* 0x000fe20003f86270 */
[----:B------:R-:W-:Y:S01]  /*5bc0*/  FMUL.FTZ R12, R28, c[0x0][0x2ec] ;  /* 0x0000bb001c0c7a20 */ /* 0x000fe20000410000 */
[----:B------:R-:W-:Y:S01]  /*5bd0*/  FSEL R185, R5, -INF , !P6 ;  /* 0xff80000005b97808 */ /* 0x000fe20007000000 */
[----:B----4-:R-:W-:Y:S01]  /*5be0*/  FFMA.FTZ R4, R19, R132, R139 ;  /* 0x0000008413047223 */ /* 0x010fe2000001008b */
[----:B------:R-:W-:Y:S01]  /*5bf0*/  ISETP.GE.AND P6, PT, R3, R8, PT ;  /* 0x000000080300720c */ /* 0x000fe20003fc6270 */
[CC--:B-----5:R-:W-:Y:S01]  /*5c00*/  FFMA.FTZ R7, R15.reuse, R132.reuse, R181 ;  /* 0x000000840f077223 */ /* 0x0e0fe200000100b5 */
[----:B------:R-:W2:Y:S01]  /*5c10*/  MUFU.TANH R13, R13 ;  /* 0x0000000d000d7308 */ /* 0x000ea20000002400 */
[----:B------:R-:W-:Y:S01]  /*5c20*/  FFMA.FTZ R15, R15, R132, R17 ;  /* 0x000000840f0f7223 */ /* 0x000fe20000010011 */
[----:B------:R-:W-:-:S02]  /*5c30*/  FSEL R181, R6, -INF , !P0 ;  /* 0xff80000006b57808 */ /* 0x000fc40004000000 */
[----:B------:R-:W-:Y:S02]  /*5c40*/  FSEL R193, R4, -INF , !P5 ;  /* 0xff80000004c17808 */ /* 0x000fe40006800000 */
[----:B------:R-:W-:Y:S02]  /*5c50*/  FSEL R195, R15, -INF , !P3 ;  /* 0xff8000000fc37808 */ /* 0x000fe40005800000 */
[----:B------:R-:W3:Y:S01]  /*5c60*/  MUFU.TANH R12, R12 ;  /* 0x0000000c000c7308 */ /* 0x000ee20000002400 */
[----:B-1----:R-:W-:Y:S01]  /*5c70*/  FFMA.FTZ R6, R14, R132, R188 ;  /* 0x000000840e067223 */ /* 0x002fe200000100bc */
[----:B------:R-:W-:Y:S02]  /*5c80*/  ISETP.GE.AND P3, PT, R3, R9, PT ;  /* 0x000000090300720c */ /* 0x000fe40003f66270 */
[----:B------:R-:W-:Y:S02]  /*5c90*/  FSEL R179, R7, -INF , !P4 ;  /* 0xff80000007b37808 */ /* 0x000fe40006000000 */
[----:B------:R-:W-:-:S02]  /*5ca0*/  FSEL R178, R6, -INF , !P6 ;  /* 0xff80000006b27808 */ /* 0x000fc40007000000 */
[----:B------:R1:W4:Y:S01]  /*5cb0*/  I2F R24, R0 ;  /* 0x0000000000187306 */ /* 0x0003220000201400 */
[----:B--2---:R-:W-:Y:S01]  /*5cc0*/  FFMA.FTZ R5, R14, R132, R13 ;  /* 0x000000840e057223 */ /* 0x004fe2000001000d */
[----:B------:R-:W-:Y:S02]  /*5cd0*/  ISETP.GE.AND P6, PT, R3, R10, PT ;  /* 0x0000000a0300720c */ /* 0x000fe40003fc6270 */
[----:B------:R-:W-:Y:S02]  /*5ce0*/  ISETP.GE.AND P5, PT, R0, R8, PT ;  /* 0x000000080000720c */ /* 0x000fe40003fa6270 */
[----:B------:R-:W-:Y:S01]  /*5cf0*/  FSEL R180, R5, -INF , !P3 ;  /* 0xff80000005b47808 */ /* 0x000fe20005800000 */
[----:B---3--:R-:W-:Y:S01]  /*5d00*/  FFMA.FTZ R4, R14, R132, R12 ;  /* 0x000000840e047223 */ /* 0x008fe2000001000c */
[C---:B------:R-:W-:Y:S01]  /*5d10*/  ISETP.GE.AND P4, PT, R0.reuse, R9, PT ;  /* 0x000000090000720c */ /* 0x040fe20003f86270 */
[----:B------:R-:W2:Y:S01]  /*5d20*/  MUFU.TANH R7, R30 ;  /* 0x0000001e00077308 */ /* 0x000ea20000002400 */
[----:B------:R-:W-:-:S02]  /*5d30*/  ISETP.GE.AND P0, PT, R0, R10, PT ;  /* 0x0000000a0000720c */ /* 0x000fc40003f06270 */
[-C--:B------:R-:W-:Y:S02]  /*5d40*/  ISETP.GE.AND P3, PT, R0, R11.reuse, PT ;  /* 0x0000000b0000720c */ /* 0x080fe40003f66270 */
[----:B------:R-:W-:Y:S01]  /*5d50*/  FSEL R186, R4, -INF , !P6 ;  /* 0xff80000004ba7808 */ /* 0x000fe20007000000 */
[----:B-1----:R-:W-:Y:S01]  /*5d60*/  FMUL.FTZ R0, R29, c[0x0][0x2ec] ;  /* 0x0000bb001d007a20 */ /* 0x002fe20000410000 */
[----:B------:R-:W-:Y:S01]  /*5d70*/  ISETP.GE.AND P6, PT, R3, R11, PT ;  /* 0x0000000b0300720c */ /* 0x000fe20003fc6270 */
[----:B------:R-:W-:Y:S01]  /*5d80*/  FMUL.FTZ R4, R31, c[0x0][0x2ec] ;  /* 0x0000bb001f047a20 */ /* 0x000fe20000410000 */
[----:B------:R-:W1:Y:S01]  /*5d90*/  MUFU.TANH R189, R189 ;  /* 0x000000bd00bd7308 */ /* 0x000e620000002400 */
[CC--:B----4-:R-:W-:Y:S02]  /*5da0*/  FFMA.FTZ R17, R24.reuse, R132.reuse, R204 ;  /* 0x0000008418117223 */ /* 0x0d0fe400000100cc */
[CC--:B------:R-:W-:Y:S02]  /*5db0*/  FFMA.FTZ R15, R24.reuse, R132.reuse, R207 ;  /* 0x00000084180f7223 */ /* 0x0c0fe400000100cf */
[-C--:B------:R-:W-:Y:S01]  /*5dc0*/  FFMA.FTZ R16, R24, R132.reuse, R206 ;  /* 0x0000008418107223 */ /* 0x080fe200000100ce */
[----:B------:R-:W-:Y:S01]  /*5dd0*/  FSEL R17, R17, -INF , !P3 ;  /* 0xff80000011117808 */ /* 0x000fe20005800000 */
[-C--:B--2---:R-:W-:Y:S01]  /*5de0*/  FFMA.FTZ R14, R14, R132.reuse, R7 ;  /* 0x000000840e0e7223 */ /* 0x084fe20000010007 */
[----:B------:R-:W2:Y:S01]  /*5df0*/  MUFU.TANH R13, R191 ;  /* 0x000000bf000d7308 */ /* 0x000ea20000002400 */
[----:B------:R-:W-:Y:S01]  /*5e00*/  ISETP.GE.AND P3, PT, R244, 0x3, PT ;  /* 0x00000003f400780c */ /* 0x000fe20003f66270 */
[----:B------:R-:W-:Y:S01]  /*5e10*/  FFMA.FTZ R18, R24, R132, R205 ;  /* 0x0000008418127223 */ /* 0x000fe200000100cd */
[----:B------:R-:W-:-:S02]  /*5e20*/  FSEL R15, R15, -INF , !P5 ;  /* 0xff8000000f0f7808 */ /* 0x000fc40006800000 */
[----:B------:R-:W-:Y:S02]  /*5e30*/  FSEL R194, R14, -INF , !P6 ;  /* 0xff8000000ec27808 */ /* 0x000fe40007000000 */
[----:B------:R-:W-:Y:S01]  /*5e40*/  FSEL R16, R16, -INF , !P4 ;  /* 0xff80000010107808 */ /* 0x000fe20006000000 */
[----:B------:R-:W3:Y:S01]  /*5e50*/  MUFU.TANH R0, R0 ;  /* 0x0000000000007308 */ /* 0x000ee20000002400 */
[----:B------:R-:W-:Y:S01]  /*5e60*/  FSEL R18, R18, -INF , !P0 ;  /* 0xff80000012127808 */ /* 0x000fe20004000000 */
[----:B-1----:R-:W-:Y:S01]  /*5e70*/  FFMA.FTZ R3, R20, R132, R189 ;  /* 0x0000008414037223 */ /* 0x002fe200000100bd */
[C---:B------:R-:W-:Y:S02]  /*5e80*/  ISETP.GE.AND P6, PT, R2.reuse, R8, PT ;  /* 0x000000080200720c */ /* 0x040fe40003fc6270 */
[C---:B------:R-:W-:Y:S02]  /*5e90*/  ISETP.GE.AND P5, PT, R2.reuse, R9, PT ;  /* 0x000000090200720c */ /* 0x040fe40003fa6270 */
[C---:B------:R-:W-:Y:S01]  /*5ea0*/  ISETP.GE.AND P4, PT, R2.reuse, R10, PT ;  /* 0x0000000a0200720c */ /* 0x040fe20003f86270 */
[----:B------:R-:W1:Y:S01]  /*5eb0*/  MUFU.TANH R4, R4 ;  /* 0x0000000400047308 */ /* 0x000e620000002400 */
[----:B------:R-:W-:Y:S01]  /*5ec0*/  ISETP.GE.AND P0, PT, R2, R11, PT ;  /* 0x0000000b0200720c */ /* 0x000fe20003f06270 */
[----:B--2---:R-:W-:Y:S01]  /*5ed0*/  FFMA.FTZ R2, R20, R132, R13 ;  /* 0x0000008414027223 */ /* 0x004fe2000001000d */
[----:B------:R-:W-:-:S04]  /*5ee0*/  FSEL R176, R3, -INF , !P6 ;  /* 0xff80000003b07808 */ /* 0x000fc80007000000 */
[----:B------:R-:W-:Y:S01]  /*5ef0*/  FSEL R177, R2, -INF , !P5 ;  /* 0xff80000002b17808 */ /* 0x000fe20006800000 */
[----:B---3--:R-:W-:-:S05]  /*5f00*/  FFMA.FTZ R0, R20, R132, R0 ;  /* 0x0000008414007223 */ /* 0x008fca0000010000 */
[----:B------:R-:W-:Y:S01]  /*5f10*/  FSEL R184, R0, -INF , !P4 ;  /* 0xff80000000b87808 */ /* 0x000fe20006000000 */
[----:B-1----:R-:W-:-:S05]  /*5f20*/  FFMA.FTZ R20, R20, R132, R4 ;  /* 0x0000008414147223 */ /* 0x002fca0000010004 */
[----:B------:R-:W-:Y:S01]  /*5f30*/  FSEL R192, R20, -INF , !P0 ;  /* 0xff80000014c07808 */ /* 0x000fe20004000000 */
[----:B------:R-:W-:Y:S05]  /*5f40*/  @!P3 BRA `(.L_x_1342) ;  /* 0x000002b00000b947 */ /* 0x000fea0003800000 */
[----:B------:R-:W2:Y:S01]  /*5f50*/  LDL.64 R240, [R1+0x20] ;  /* 0x0000200001f07983 */ /* 0x000ea20000100a00 */
[----:B------:R-:W-:Y:S01]  /*5f60*/  IADD3 R0, R244, -0x3, RZ ;  /* 0xfffffffdf4007810 */ /* 0x000fe20007ffe0ff */
[----:B------:R-:W-:Y:S02]  /*5f70*/  BSSY B0, `(.L_x_1343) ;  /* 0x0000027000007945 */ /* 0x000fe40003800000 */
[----:B------:R1:W-:Y:S01]  /*5f80*/  @P2 STS.128 [R228+0x8000], RZ ;  /* 0x008000ffe4002388 */ /* 0x0003e20000000c00 */
[----:B------:R-:W-:Y:S01]  /*5f90*/  SHF.R.S32.HI R2, RZ, 0x1f, R0 ;  /* 0x0000001fff027819 */ /* 0x000fe20000011400 */
[----:B------:R-:W-:-:S04]  /*5fa0*/  IMAD.WIDE.U32 R4, R0, c[0x0][0x198], RZ ;  /* 0x0000660000047a25 */ /* 0x000fc800078e00ff */
[----:B------:R-:W-:-:S04]  /*5fb0*/  IMAD R2, R2, c[0x0][0x198], RZ ;  /* 0x0000660002027a24 */ /* 0x000fc800078e02ff */
[----:B------:R-:W-:-:S04]  /*5fc0*/  IMAD R2, R0, c[0x0][0x19c], R2 ;  /* 0x0000670000027a24 */ /* 0x000fc800078e0202 */
[----:B------:R-:W-:Y:S01]  /*5fd0*/  IMAD.IADD R3, R5, 0x1, R2 ;  /* 0x0000000105037824 */ /* 0x000fe200078e0202 */
[----:B--2---:R-:W-:-:S04]  /*5fe0*/  LEA R0, P0, R4, R240, 0x5 ;  /* 0x000000f004007211 */ /* 0x004fc800078028ff */
[----:B------:R-:W-:Y:S02]  /*5ff0*/  IADD3 R2, P5, R245, R0, RZ ;  /* 0x00000000f5027210 */ /* 0x000fe40007fbe0ff */
[----:B------:R-:W-:Y:S02]  /*6000*/  LEA.HI.X R3, R4, R247, R3, 0x5, P0 ;  /* 0x000000f704037211 */ /* 0x000fe400000f2c03 */
        /* <DEDUP_REMOVED lines=29> */
.L_x_1344:
[----:B------:R-:W-:Y:S05]  /*61e0*/  BSYNC B0 ;  /* 0x0000000000007941 */ /* 0x000fea0003800000 */
.L_x_1343:
[----:B------:R-:W0:Y:S02]  /*61f0*/  LDGDEPBAR ;  /* 0x00000000000079af */ /* 0x000e240000000000 */
.L_x_1342:
        /* <DEDUP_REMOVED lines=22> */
[----:B------:R-:W-:-:S03]  /*6360*/  FMNMX.FTZ R3, R25, R4, !PT ;  /* 0x0000000419037209 */ /* 0x000fc60007810000 */
[----:B------:R-:W2:Y:S01]  /*6370*/  SHFL.BFLY PT, R6, R2, 0x2, 0x1f ;  /* 0x0c401f0002067f89 */ /* 0x000ea200000e0000 */
[----:B------:R-:W-:Y:S02]  /*6380*/  FMNMX.FTZ R4, R187, R3, !PT ;  /* 0x00000003bb047209 */ /* 0x000fe40007810000 */
[----:B------:R-:W-:Y:S02]  /*6390*/  FMNMX.FTZ R3, R137, R17, !PT ;  /* 0x0000001189037209 */ /* 0x000fe40007810000 */
[----:B------:R-:W-:Y:S02]  /*63a0*/  FMNMX.FTZ R4, R185, R4, !PT ;  /* 0x00000004b9047209 */ /* 0x000fe40007810000 */
[----:B------:R-:W-:-:S04]  /*63b0*/  FMNMX.FTZ R3, R35, R3, !PT ;  /* 0x0000000323037209 */ /* 0x000fc80007810000 */
[----:B------:R-:W-:-:S04]  /*63c0*/  FMNMX.FTZ R3, R32, R3, !PT ;  /* 0x0000000320037209 */ /* 0x000fc80007810000 */
[----:B------:R-:W-:Y:S02]  /*63d0*/  FMNMX.FTZ R3, R34, R3, !PT ;  /* 0x0000000322037209 */ /* 0x000fe40007810000 */
[----:B-1----:R-:W-:Y:S02]  /*63e0*/  FMNMX.FTZ R0, R0, R5, !PT ;  /* 0x0000000500007209 */ /* 0x002fe40007810000 */
[----:B------:R-:W-:-:S03]  /*63f0*/  FMNMX.FTZ R5, R186, R4, !PT ;  /* 0x00000004ba057209 */ /* 0x000fc60007810000 */
[----:B------:R-:W1:Y:S01]  /*6400*/  SHFL.BFLY PT, R7, R0, 0x1, 0x1f ;  /* 0x0c201f0000077f89 */ /* 0x000e6200000e0000 */
[----:B------:R-:W-:Y:S02]  /*6410*/  FMNMX.FTZ R5, R184, R5, !PT ;  /* 0x00000005b8057209 */ /* 0x000fe40007810000 */
[----:B--2---:R-:W-:-:S03]  /*6420*/  FMNMX.FTZ R2, R2, R6, !PT ;  /* 0x0000000602027209 */ /* 0x004fc60007810000 */
[----:B------:R-:W2:Y:S04]  /*6430*/  SHFL.BFLY PT, R13, R5, 0x2, 0x1f ;  /* 0x0c401f00050d7f89 */ /* 0x000ea800000e0000 */
[----:B------:R-:W3:Y:S01]  /*6440*/  SHFL.BFLY PT, R12, R2, 0x1, 0x1f ;  /* 0x0c201f00020c7f89 */ /* 0x000ee200000e0000 */
[----:B-1----:R-:W-:Y:S02]  /*6450*/  FMNMX.FTZ R232, R0, R7, !PT ;  /* 0x0000000700e87209 */ /* 0x002fe40007810000 */
[----:B------:R-:W-:Y:S02]  /*6460*/  FMNMX.FTZ R0, R193, R3, !PT ;  /* 0x00000003c1007209 */ /* 0x000fe40007810000 */
[C---:B------:R-:W-:Y:S01]  /*6470*/  FSETP.NEU.FTZ.AND P6, PT, R232.reuse, -INF , PT ;  /* 0xff800000e800780b */ /* 0x040fe20003fdd000 */
[----:B------:R-:W-:Y:S01]  /*6480*/  FMUL.FTZ R3, R232, c[0x0][0x23c] ;  /* 0x00008f00e8037a20 */ /* 0x000fe20000410000 */
[----:B------:R-:W-:-:S04]  /*6490*/  FMNMX.FTZ R0, R195, R0, !PT ;  /* 0x00000000c3007209 */ /* 0x000fc80007810000 */
[----:B------:R-:W-:Y:S02]  /*64a0*/  FMNMX.FTZ R0, R194, R0, !PT ;  /* 0x00000000c2007209 */ /* 0x000fe40007810000 */
[----:B------:R-:W-:Y:S02]  /*64b0*/  FSEL R3, R3, RZ, P6 ;  /* 0x000000ff03037208 */ /* 0x000fe40003000000 */
[----:B------:R-:W-:Y:S02]  /*64c0*/  FMNMX.FTZ R4, R192, R0, !PT ;  /* 0x00000000c0047209 */ /* 0x000fe40007810000 */
[----:B--2---:R-:W-:Y:S01]  /*64d0*/  FMNMX.FTZ R0, R5, R13, !PT ;  /* 0x0000000d05007209 */ /* 0x004fe20007810000 */
[--C-:B------:R-:W-:Y:S01]  /*64e0*/  FFMA.FTZ R5, R27, c[0x0][0x23c], -R3.reuse ;  /* 0x00008f001b057a23 */ /* 0x100fe20000010803 */
[----:B---3--:R-:W-:Y:S01]  /*64f0*/  FMNMX.FTZ R231, R2, R12, !PT ;  /* 0x0000000c02e77209 */ /* 0x008fe20007810000 */
[----:B------:R-:W1:Y:S01]  /*6500*/  SHFL.BFLY PT, R6, R4, 0x2, 0x1f ;  /* 0x0c401f0004067f89 */ /* 0x000e6200000e0000 */
[--C-:B------:R-:W-:Y:S01]  /*6510*/  FFMA.FTZ R2, R23, c[0x0][0x23c], -R3.reuse ;  /* 0x00008f0017027a23 */ /* 0x100fe20000010803 */
[----:B------:R2:W-:Y:S01]  /*6520*/  MUFU.EX2 R14, R5 ;  /* 0x00000005000e7308 */ /* 0x0005e20000000800 */
[----:B------:R-:W-:Y:S01]  /*6530*/  FSETP.NEU.FTZ.AND P5, PT, R231, -INF , PT ;  /* 0xff800000e700780b */ /* 0x000fe20003fbd000 */
[----:B------:R-:W3:Y:S01]  /*6540*/  SHFL.BFLY PT, R7, R0, 0x1, 0x1f ;  /* 0x0c201f0000077f89 */ /* 0x000ee200000e0000 */
[----:B------:R-:W-:-:S02]  /*6550*/  FFMA.FTZ R15, R15, c[0x0][0x23c], -R3 ;  /* 0x00008f000f0f7a23 */ /* 0x000fc40000010803 */
[----:B------:R-:W-:-:S03]  /*6560*/  FFMA.FTZ R21, R21, c[0x0][0x23c], -R3 ;  /* 0x00008f0015157a23 */ /* 0x000fc60000010803 */
[----:B------:R4:W5:Y:S01]  /*6570*/  MUFU.EX2 R13, R2 ;  /* 0x00000002000d7308 */ /* 0x0009620000000800 */
[----:B--2---:R-:W-:-:S07]  /*6580*/  FMUL.FTZ R5, R231, c[0x0][0x23c] ;  /* 0x00008f00e7057a20 */ /* 0x004fce0000410000 */
[----:B------:R-:W2:Y:S01]  /*6590*/  MUFU.EX2 R19, R15 ;  /* 0x0000000f00137308 */ /* 0x000ea20000000800 */
[----:B-1----:R-:W-:Y:S02]  /*65a0*/  FMNMX.FTZ R4, R4, R6, !PT ;  /* 0x0000000604047209 */ /* 0x002fe40007810000 */
[----:B----4-:R-:W-:-:S05]  /*65b0*/  FSEL R2, R5, RZ, P5 ;  /* 0x000000ff05027208 */ /* 0x010fca0002800000 */
[----:B------:R1:W-:Y:S01]  /*65c0*/  MUFU.EX2 R12, R21 ;  /* 0x00000015000c7308 */ /* 0x0003e20000000800 */
[----:B---3--:R-:W-:Y:S01]  /*65d0*/  FMNMX.FTZ R230, R0, R7, !PT ;  /* 0x0000000700e67209 */ /* 0x008fe20007810000 */
[----:B------:R-:W3:Y:S01]  /*65e0*/  SHFL.BFLY PT, R6, R4, 0x1, 0x1f ;  /* 0x0c201f0004067f89 */ /* 0x000ee200000e0000 */
[--C-:B------:R-:W-:Y:S02]  /*65f0*/  FFMA.FTZ R0, R133, c[0x0][0x23c], -R2.reuse ;  /* 0x00008f0085007a23 */ /* 0x100fe40000010802 */
[----:B------:R-:W-:Y:S01]  /*6600*/  FSETP.NEU.FTZ.AND P4, PT, R230, -INF , PT ;  /* 0xff800000e600780b */ /* 0x000fe20003f9d000 */
[--C-:B------:R-:W-:Y:S01]  /*6610*/  FFMA.FTZ R5, R26, c[0x0][0x23c], -R2.reuse ;  /* 0x00008f001a057a23 */ /* 0x100fe20000010802 */
[----:B-----5:R-:W-:Y:S01]  /*6620*/  MOV R133, R13 ;  /* 0x0000000d00857202 */ /* 0x020fe20000000f00 */
[----:B------:R4:W-:Y:S01]  /*6630*/  MUFU.EX2 R246, R0 ;  /* 0x0000000000f67308 */ /* 0x0009e20000000800 */
[----:B------:R-:W-:Y:S01]  /*6640*/  FFMA.FTZ R16, R16, c[0x0][0x23c], -R2 ;  /* 0x00008f0010107a23 */ /* 0x000fe20000010802 */
[----:B--2---:R-:W-:-:S06]  /*6650*/  MOV R23, R19 ;  /* 0x0000001300177202 */ /* 0x004fcc0000000f00 */
[----:B------:R2:W5:Y:S01]  /*6660*/  MUFU.EX2 R7, R5 ;  /* 0x0000000500077308 */ /* 0x0005620000000800 */
[----:B-1----:R-:W-:Y:S01]  /*6670*/  MOV R21, R14 ;  /* 0x0000000e00157202 */ /* 0x002fe20000000f00 */
[----:B----4-:R-:W-:-:S06]  /*6680*/  FMUL.FTZ R0, R230, c[0x0][0x23c] ;  /* 0x00008f00e6007a20 */ /* 0x010fcc0000410000 */
[----:B------:R1:W4:Y:S01]  /*6690*/  MUFU.EX2 R247, R16 ;  /* 0x0000001000f77308 */ /* 0x0003220000000800 */
[----:B---3--:R-:W-:Y:S02]  /*66a0*/  FMNMX.FTZ R229, R4, R6, !PT ;  /* 0x0000000604e57209 */ /* 0x008fe40007810000 */
[----:B------:R-:W-:Y:S02]  /*66b0*/  FSEL R6, R230, RZ, P4 ;  /* 0x000000ffe6067208 */ /* 0x000fe40002000000 */
[----:B------:R-:W-:Y:S02]  /*66c0*/  FSEL R0, R0, RZ, P4 ;  /* 0x000000ff00007208 */ /* 0x000fe40002000000 */
[----:B------:R-:W-:Y:S01]  /*66d0*/  FSETP.NEU.FTZ.AND P0, PT, R229, -INF , PT ;  /* 0xff800000e500780b */ /* 0x000fe20003f1d000 */
[----:B--2---:R-:W-:Y:S01]  /*66e0*/  FFMA.FTZ R5, R22, c[0x0][0x23c], -R2 ;  /* 0x00008f0016057a23 */ /* 0x004fe20000010802 */
[----:B-----5:R-:W-:Y:S01]  /*66f0*/  MOV R22, R7 ;  /* 0x0000000700167202 */ /* 0x020fe20000000f00 */
[----:B------:R-:W-:-:S02]  /*6700*/  FFMA.FTZ R4, R138, c[0x0][0x23c], -R0 ;  /* 0x00008f008a047a23 */ /* 0x000fc40000010800 */
[----:B------:R2:W3:Y:S01]  /*6710*/  MUFU.EX2 R7, R5 ;  /* 0x0000000500077308 */ /* 0x0004e20000000800 */
[----:B------:R-:W-:Y:S02]  /*6720*/  FFMA.FTZ R18, R18, c[0x0][0x23c], -R0 ;  /* 0x00008f0012127a23 */ /* 0x000fe40000010800 */
[----:B-1----:R-:W-:Y:S01]  /*6730*/  FMUL.FTZ R16, R229, c[0x0][0x23c] ;  /* 0x00008f00e5107a20 */ /* 0x002fe20000410000 */
[----:B----4-:R-:W-:-:S04]  /*6740*/  F2FP.PACK_AB R13, R246, R247 ;  /* 0x000000f7f60d723e */ /* 0x010fc800000000ff */
[----:B------:R1:W-:Y:S01]  /*6750*/  MUFU.EX2 R241, R4 ;  /* 0x0000000400f17308 */ /* 0x0003e20000000800 */
[----:B------:R-:W-:-:S05]  /*6760*/  FSEL R16, R16, RZ, P0 ;  /* 0x000000ff10107208 */ /* 0x000fca0000000000 */
[--C-:B------:R-:W-:Y:S02]  /*6770*/  FFMA.FTZ R17, R17, c[0x0][0x23c], -R16.reuse ;  /* 0x00008f0011117a23 */ /* 0x100fe40000010810 */
[----:B--2---:R-:W-:Y:S01]  /*6780*/  FFMA.FTZ R5, R32, c[0x0][0x23c], -R16 ;  /* 0x00008f0020057a23 */ /* 0x004fe20000010810 */
[----:B------:R-:W-:Y:S01]  /*6790*/  MUFU.EX2 R242, R18 ;  /* 0x0000001200f27308 */ /* 0x000fe20000000800 */
[----:B-1----:R-:W-:-:S07]  /*67a0*/  FFMA.FTZ R4, R33, c[0x0][0x23c], -R0 ;  /* 0x00008f0021047a23 */ /* 0x002fce0000010800 */
[----:B------:R1:W-:Y:S08]  /*67b0*/  MUFU.EX2 R239, R5 ;  /* 0x0000000500ef7308 */ /* 0x0003f00000000800 */
[----:B------:R2:W-:Y:S01]  /*67c0*/  MUFU.EX2 R243, R4 ;  /* 0x0000000400f37308 */ /* 0x0005e20000000800 */
[----:B-1----:R-:W-:-:S07]  /*67d0*/  FSEL R5, R231, RZ, P5 ;  /* 0x000000ffe7057208 */ /* 0x002fce0002800000 */
[----:B------:R-:W-:Y:S01]  /*67e0*/  MUFU.EX2 R238, R17 ;  /* 0x0000001100ee7308 */ /* 0x000fe20000000800 */
[----:B--2---:R-:W-:Y:S02]  /*67f0*/  FFMA.FTZ R4, R25, c[0x0][0x23c], -R0 ;  /* 0x00008f0019047a23 */ /* 0x004fe40000010800 */
[----:B------:R-:W1:Y:S05]  /*6800*/  LDSM.16.MT88.4 R24, [R217+0xa000] ;  /* 0x00a00000d918783b */ /* 0x000e6a0000004200 */
[----:B------:R2:W4:Y:S02]  /*6810*/  MUFU.EX2 R245, R4 ;  /* 0x0000000400f57308 */ /* 0x0005240000000800 */
[----:B--2---:R-:W-:-:S06]  /*6820*/  FFMA.FTZ R4, R35, c[0x0][0x23c], -R16 ;  /* 0x00008f0023047a23 */ /* 0x004fcc0000010810 */
[----:B------:R2:W-:Y:S02]  /*6830*/  MUFU.EX2 R240, R4 ;  /* 0x0000000400f07308 */ /* 0x0005e40000000800 */
[----:B--2---:R-:W-:-:S05]  /*6840*/  FSEL R4, R232, RZ, P6 ;  /* 0x000000ffe8047208 */ /* 0x004fca0003000000 */
[----:B------:R-:W-:-:S04]  /*6850*/  FADD.FTZ R4, R136, -R4 ;  /* 0x8000000488047221 */ /* 0x000fc80000010000 */
[----:B------:R-:W-:Y:S02]  /*6860*/  FMUL.FTZ R20, R4, c[0x0][0x23c] ;  /* 0x00008f0004147a20 */ /* 0x000fe40000410000 */
[----:B------:R-:W-:Y:S01]  /*6870*/  FADD.FTZ R4, R135, -R5 ;  /* 0x8000000587047221 */ /* 0x000fe20000010000 */
[----:B------:R-:W-:Y:S01]  /*6880*/  MOV R135, R12 ;  /* 0x0000000c00877202 */ /* 0x000fe20000000f00 */
[----:B------:R-:W-:Y:S01]  /*6890*/  FADD.FTZ R5, R134, -R6 ;  /* 0x8000000686057221 */ /* 0x000fe20000010000 */
[----:B---3--:R-:W-:Y:S01]  /*68a0*/  MOV R134, R7 ;  /* 0x0000000700867202 */ /* 0x008fe20000000f00 */
[----:B------:R-:W-:Y:S01]  /*68b0*/  FMUL.FTZ R19, R4, c[0x0][0x23c] ;  /* 0x00008f0004137a20 */ /* 0x000fe20000410000 */
[----:B------:R-:W-:Y:S01]  /*68c0*/  FSEL R4, R229, RZ, P0 ;  /* 0x000000ffe5047208 */ /* 0x000fe20000000000 */
[----:B------:R-:W-:Y:S01]  /*68d0*/  FMUL.FTZ R5, R5, c[0x0][0x23c] ;  /* 0x00008f0005057a20 */ /* 0x000fe20000410000 */
[----:B----4-:R-:W-:Y:S01]  /*68e0*/  F2FP.PACK_AB R6, R245, R243 ;  /* 0x000000f3f506723e */ /* 0x010fe200000000ff */
[----:B------:R-:W2:Y:S01]  /*68f0*/  MUFU.EX2 R20, R20 ;  /* 0x0000001400147308 */ /* 0x000ea20000000800 */
[----:B------:R-:W-:Y:S01]  /*6900*/  F2FP.PACK_AB R12, R21, R23 ;  /* 0x00000017150c723e */ /* 0x000fe200000000ff */
[----:B------:R-:W-:Y:S01]  /*6910*/  FADD.FTZ R4, R137, -R4 ;  /* 0x8000000489047221 */ /* 0x000fe20000010000 */
[----:B------:R-:W-:Y:S01]  /*6920*/  F2FP.PACK_AB R14, R135, R133 ;  /* 0x00000085870e723e */ /* 0x000fe200000000ff */
[----:B------:R-:W-:Y:S01]  /*6930*/  LDSM.16.MT88.4 R136, [R217+0xb000] ;  /* 0x00b00000d988783b */ /* 0x000fe20000004200 */
[----:B------:R-:W-:Y:S01]  /*6940*/  F2FP.PACK_AB R15, R134, R22 ;  /* 0x00000016860f723e */ /* 0x000fe200000000ff */
[----:B------:R-:W-:-:S02]  /*6950*/  FMUL.FTZ R4, R4, c[0x0][0x23c] ;  /* 0x00008f0004047a20 */ /* 0x000fc40000410000 */
[----:B------:R3:W4:Y:S08]  /*6960*/  MUFU.EX2 R18, R5 ;  /* 0x0000000500127308 */ /* 0x0007300000000800 */
[----:B------:R5:W1:Y:S01]  /*6970*/  MUFU.EX2 R17, R4 ;  /* 0x0000000400117308 */ /* 0x000a620000000800 */
[-C--:B--2---:R-:W-:Y:S02]  /*6980*/  FMUL.FTZ R148, R148, R20.reuse ;  /* 0x0000001494947220 */ /* 0x084fe40000410000 */
[----:B------:R-:W-:-:S02]  /*6990*/  FMUL.FTZ R149, R149, R20 ;  /* 0x0000001495957220 */ /* 0x000fc40000410000 */
[-C--:B------:R-:W-:Y:S02]  /*69a0*/  FMUL.FTZ R156, R156, R20.reuse ;  /* 0x000000149c9c7220 */ /* 0x080fe40000410000 */
[----:B------:R-:W-:Y:S01]  /*69b0*/  FMUL.FTZ R157, R157, R20 ;  /* 0x000000149d9d7220 */ /* 0x000fe20000410000 */
[----:B---3--:R-:W-:Y:S01]  /*69c0*/  F2FP.PACK_AB R5, R240, R238 ;  /* 0x000000eef005723e */ /* 0x008fe200000000ff */
[-C--:B----4-:R-:W-:Y:S01]  /*69d0*/  FMUL.FTZ R144, R144, R18.reuse ;  /* 0x0000001290907220 */ /* 0x090fe20000410000 */
[----:B------:R-:W2:Y:S01]  /*69e0*/  MUFU.EX2 R19, R19 ;  /* 0x0000001300137308 */ /* 0x000ea20000000800 */
[-C--:B------:R-:W-:Y:S02]  /*69f0*/  FMUL.FTZ R145, R145, R18.reuse ;  /* 0x0000001291917220 */ /* 0x080fe40000410000 */
[-C--:B------:R-:W-:Y:S02]  /*6a00*/  FMUL.FTZ R152, R152, R18.reuse ;  /* 0x0000001298987220 */ /* 0x080fe40000410000 */
[----:B------:R-:W-:-:S02]  /*6a10*/  FMUL.FTZ R153, R153, R18 ;  /* 0x0000001299997220 */ /* 0x000fc40000410000 */
[----:B-----5:R-:W-:Y:S02]  /*6a20*/  FFMA.FTZ R4, R34, c[0x0][0x23c], -R16 ;  /* 0x00008f0022047a23 */ /* 0x020fe40000010810 */
[-C--:B-1----:R-:W-:Y:S01]  /*6a30*/  FMUL.FTZ R146, R146, R17.reuse ;  /* 0x0000001192927220 */ /* 0x082fe20000410000 */
[----:B------:R-:W-:Y:S01]  /*6a40*/  LDSM.16.MT88.4 R32, [R222+0xb000] ;  /* 0x00b00000de20783b */ /* 0x000fe20000004200 */
[----:B------:R1:W3:Y:S01]  /*6a50*/  MUFU.EX2 R237, R4 ;  /* 0x0000000400ed7308 */ /* 0x0002e20000000800 */
[-C--:B------:R-:W-:Y:S02]  /*6a60*/  FMUL.FTZ R147, R147, R17.reuse ;  /* 0x0000001193937220 */ /* 0x080fe40000410000 */
[----:B------:R-:W-:Y:S02]  /*6a70*/  FMUL.FTZ R154, R154, R17 ;  /* 0x000000119a9a7220 */ /* 0x000fe40000410000 */
[-C--:B--2---:R-:W-:Y:S02]  /*6a80*/  FMUL.FTZ R150, R150, R19.reuse ;  /* 0x0000001396967220 */ /* 0x084fe40000410000 */
[----:B------:R-:W-:-:S02]  /*6a90*/  FMUL.FTZ R151, R151, R19 ;  /* 0x0000001397977220 */ /* 0x000fc40000410000 */
[----:B------:R-:W-:Y:S02]  /*6aa0*/  FMUL.FTZ R155, R155, R17 ;  /* 0x000000119b9b7220 */ /* 0x000fe40000410000 */
[-C--:B------:R-:W-:Y:S02]  /*6ab0*/  FMUL.FTZ R158, R158, R19.reuse ;  /* 0x000000139e9e7220 */ /* 0x080fe40000410000 */
[----:B------:R-:W-:Y:S01]  /*6ac0*/  FMUL.FTZ R159, R159, R19 ;  /* 0x000000139f9f7220 */ /* 0x000fe20000410000 */
[----:B------:R-:W-:Y:S01]  /*6ad0*/  HMMA.16816.F32 R148, R12, R24, R148 ;  /* 0x000000180c94723c */ /* 0x000fe20000001894 */
[----:B------:R-:W-:Y:S01]  /*6ae0*/  FMUL.FTZ R40, R40, R18 ;  /* 0x0000001228287220 */ /* 0x000fe20000410000 */
[----:B-1----:R-:W-:Y:S01]  /*6af0*/  F2FP.PACK_AB R4, R241, R242 ;  /* 0x000000f2f104723e */ /* 0x002fe200000000ff */
[----:B------:R-:W-:Y:S01]  /*6b00*/  FMUL.FTZ R41, R41, R18 ;  /* 0x0000001229297220 */ /* 0x000fe20000410000 */
[----:B---3--:R-:W-:Y:S01]  /*6b10*/  F2FP.PACK_AB R7, R237, R239 ;  /* 0x000000efed07723e */ /* 0x008fe200000000ff */
[----:B------:R-:W-:-:S02]  /*6b20*/  FMUL.FTZ R42, R42, R17 ;  /* 0x000000112a2a7220 */ /* 0x000fc40000410000 */
[-C--:B------:R-:W-:Y:S01]  /*6b30*/  FMUL.FTZ R43, R43, R17.reuse ;  /* 0x000000112b2b7220 */ /* 0x080fe20000410000 */
[----:B------:R-:W-:Y:S01]  /*6b40*/  HMMA.16816.F32 R208, R12, R26, R156 ;  /* 0x0000001a0cd0723c */ /* 0x000fe2000000189c */
[-C--:B------:R-:W-:Y:S01]  /*6b50*/  FMUL.FTZ R164, R164, R18.reuse ;  /* 0x00000012a4a47220 */ /* 0x080fe20000410000 */
[----:B------:R-:W-:Y:S01]  /*6b60*/  LDSM.16.MT88.4 R156, [R217+0xa800] ;  /* 0x00a80000d99c783b */ /* 0x000fe20000004200 */
[-C--:B------:R-:W-:Y:S02]  /*6b70*/  FMUL.FTZ R165, R165, R18.reuse ;  /* 0x00000012a5a57220 */ /* 0x080fe40000410000 */
[-C--:B------:R-:W-:Y:S02]  /*6b80*/  FMUL.FTZ R166, R166, R17.reuse ;  /* 0x00000011a6a67220 */ /* 0x080fe40000410000 */
[----:B------:R-:W-:Y:S01]  /*6b90*/  FMUL.FTZ R167, R167, R17 ;  /* 0x00000011a7a77220 */ /* 0x000fe20000410000 */
[----:B------:R-:W-:Y:S01]  /*6ba0*/  HMMA.16816.F32 R212, R4, R24, R144 ;  /* 0x0000001804d4723c */ /* 0x000fe20000001890 */
[----:B------:R-:W1:Y:S01]  /*6bb0*/  LDSM.16.MT88.4 R144, [R222+0xa000] ;  /* 0x00a00000de90783b */ /* 0x000e620000004200 */
[----:B------:R-:W-:-:S02]  /*6bc0*/  FMUL.FTZ R168, R168, R18 ;  /* 0x00000012a8a87220 */ /* 0x000fc40000410000 */
[-C--:B------:R-:W-:Y:S02]  /*6bd0*/  FMUL.FTZ R169, R169, R18.reuse ;  /* 0x00000012a9a97220 */ /* 0x080fe40000410000 */
[-C--:B------:R-:W-:Y:S02]  /*6be0*/  FMUL.FTZ R170, R170, R17.reuse ;  /* 0x00000011aaaa7220 */ /* 0x080fe40000410000 */
[----:B------:R-:W-:Y:S01]  /*6bf0*/  HMMA.16816.F32 R152, R4, R26, R152 ;  /* 0x0000001a0498723c */ /* 0x000fe20000001898 */
[----:B------:R-:W2:Y:S01]  /*6c00*/  LDSM.16.MT88.4 R24, [R219+0xb000] ;  /* 0x00b00000db18783b */ /* 0x000ea20000004200 */
[----:B------:R-:W-:Y:S02]  /*6c10*/  FMUL.FTZ R171, R171, R17 ;  /* 0x00000011abab7220 */ /* 0x000fe40000410000 */
[-C--:B------:R-:W-:Y:S02]  /*6c20*/  FMUL.FTZ R44, R44, R18.reuse ;  /* 0x000000122c2c7220 */ /* 0x080fe40000410000 */
[----:B------:R-:W-:-:S02]  /*6c30*/  FMUL.FTZ R45, R45, R18 ;  /* 0x000000122d2d7220 */ /* 0x000fc40000410000 */
[-C--:B------:R-:W-:Y:S01]  /*6c40*/  FMUL.FTZ R56, R56, R18.reuse ;  /* 0x0000001238387220 */ /* 0x080fe20000410000 */
[C---:B------:R-:W-:Y:S01]  /*6c50*/  HMMA.16816.F32 R164, R4.reuse, R28, R164 ;  /* 0x0000001c04a4723c */ /* 0x040fe200000018a4 */
[----:B------:R-:W-:Y:S02]  /*6c60*/  FMUL.FTZ R57, R57, R18 ;  /* 0x0000001239397220 */ /* 0x000fe40000410000 */
        /* <DEDUP_REMOVED lines=96> */
[--C-:B-1----:R-:W-:Y:S01]  /*7270*/  FFMA.FTZ R4, R178, c[0x0][0x23c], -R3.reuse ;  /* 0x00008f00b2047a23 */ /* 0x102fe20000010803 */
[----:B------:R-:W-:Y:S01]  /*7280*/  HMMA.16816.F32 R100, R12, R32, R100 ;  /* 0x000000200c64723c */ /* 0x000fe20000001864 */
[----:B------:R-:W-:Y:S02]  /*7290*/  FFMA.FTZ R3, R176, c[0x0][0x23c], -R3 ;  /* 0x00008f00b0037a23 */ /* 0x000fe40000010803 */
[----:B------:R1:W-:Y:S01]  /*72a0*/  MUFU.EX2 R235, R4 ;  /* 0x0000000400eb7308 */ /* 0x0003e20000000800 */
[-C--:B------:R-:W-:Y:S02]  /*72b0*/  FMUL.FTZ R80, R80, R20.reuse ;  /* 0x0000001450507220 */ /* 0x080fe40000410000 */
[----:B------:R-:W-:-:S02]  /*72c0*/  FMUL.FTZ R81, R81, R20 ;  /* 0x0000001451517220 */ /* 0x000fc40000410000 */
[-C--:B------:R-:W-:Y:S01]  /*72d0*/  FMUL.FTZ R82, R82, R19.reuse ;  /* 0x0000001352527220 */ /* 0x080fe20000410000 */
[C---:B------:R-:W-:Y:S01]  /*72e0*/  HMMA.16816.F32 R188, R12.reuse, R146, R48 ;  /* 0x000000920cbc723c */ /* 0x040fe20000001830 */
[-C--:B------:R-:W-:Y:S01]  /*72f0*/  FMUL.FTZ R83, R83, R19.reuse ;  /* 0x0000001353537220 */ /* 0x080fe20000410000 */
[----:B------:R3:W-:Y:S01]  /*7300*/  MUFU.EX2 R182, R3 ;  /* 0x0000000300b67308 */ /* 0x0007e20000000800 */
[-C--:B------:R-:W-:Y:S01]  /*7310*/  FMUL.FTZ R96, R96, R20.reuse ;  /* 0x0000001460607220 */ /* 0x080fe20000410000 */
[----:B------:R-:W-:Y:S01]  /*7320*/  LDSM.16.MT88.4 R48, [R222+0xa800] ;  /* 0x00a80000de30783b */ /* 0x000fe20000004200 */
[-C--:B------:R-:W-:Y:S02]  /*7330*/  FMUL.FTZ R97, R97, R20.reuse ;  /* 0x0000001461617220 */ /* 0x080fe40000410000 */
[-C--:B------:R-:W-:Y:S01]  /*7340*/  FMUL.FTZ R98, R98, R19.reuse ;  /* 0x0000001362627220 */ /* 0x080fe20000410000 */
[----:B------:R-:W-:Y:S01]  /*7350*/  HMMA.16816.F32 R140, R12, R142, R64 ;  /* 0x0000008e0c8c723c */ /* 0x000fe20000001840 */
[----:B------:R-:W-:Y:S01]  /*7360*/  FMUL.FTZ R99, R99, R19 ;  /* 0x0000001363637220 */ /* 0x000fe20000410000 */
[----:B-1----:R-:W1:Y:S01]  /*7370*/  LDSM.16.MT88.4 R4, [R221+0xb800] ;  /* 0x00b80000dd04783b */ /* 0x002e620000004200 */
[----:B------:R-:W-:-:S02]  /*7380*/  FMUL.FTZ R112, R112, R20 ;  /* 0x0000001470707220 */ /* 0x000fc40000410000 */
[----:B------:R-:W-:Y:S01]  /*7390*/  FMUL.FTZ R113, R113, R20 ;  /* 0x0000001471717220 */ /* 0x000fe20000410000 */
[----:B------:R-:W4:Y:S01]  /*73a0*/  LDSM.16.MT88.4 R64, [R221+0xa800] ;  /* 0x00a80000dd40783b */ /* 0x000f220000004200 */
[-C--:B------:R-:W-:Y:S01]  /*73b0*/  FMUL.FTZ R114, R114, R19.reuse ;  /* 0x0000001372727220 */ /* 0x080fe20000410000 */
[C---:B------:R-:W-:Y:S01]  /*73c0*/  HMMA.16816.F32 R136, R12.reuse, R138, R80 ;  /* 0x0000008a0c88723c */ /* 0x040fe20000001850 */
[----:B------:R-:W-:Y:S01]  /*73d0*/  FMUL.FTZ R115, R115, R19 ;  /* 0x0000001373737220 */ /* 0x000fe20000410000 */
[----:B------:R-:W5:Y:S01]  /*73e0*/  LDSM.16.MT88.4 R80, [R217+0xb800] ;  /* 0x00b80000d950783b */ /* 0x000f620000004200 */
[----:B---3--:R-:W-:Y:S01]  /*73f0*/  FFMA.FTZ R3, R183, c[0x0][0x23c], -R2 ;  /* 0x00008f00b7037a23 */ /* 0x008fe20000010802 */
[----:B------:R-:W-:Y:S01]  /*7400*/  MOV R183, R134 ;  /* 0x0000008600b77202 */ /* 0x000fe20000000f00 */
[-C--:B------:R-:W-:Y:S02]  /*7410*/  FMUL.FTZ R84, R84, R20.reuse ;  /* 0x0000001454547220 */ /* 0x080fe40000410000 */
[----:B------:R3:W-:Y:S01]  /*7420*/  MUFU.EX2 R178, R3 ;  /* 0x0000000300b27308 */ /* 0x0007e20000000800 */
[----:B------:R-:W-:Y:S01]  /*7430*/  HMMA.16816.F32 R28, R12, R26, R96 ;  /* 0x0000001a0c1c723c */ /* 0x000fe20000001860 */
[----:B------:R-:W1:Y:S01]  /*7440*/  LDSM.16.MT88.4 R96, [R219+0xb800] ;  /* 0x00b80000db60783b */ /* 0x000e620000004200 */
[----:B------:R-:W-:-:S02]  /*7450*/  FMUL.FTZ R85, R85, R20 ;  /* 0x0000001455557220 */ /* 0x000fc40000410000 */
[-C--:B------:R-:W-:Y:S02]  /*7460*/  FMUL.FTZ R86, R86, R19.reuse ;  /* 0x0000001356567220 */ /* 0x080fe40000410000 */
[-C--:B------:R-:W-:Y:S02]  /*7470*/  FMUL.FTZ R87, R87, R19.reuse ;  /* 0x0000001357577220 */ /* 0x080fe40000410000 */
[----:B------:R-:W-:Y:S01]  /*7480*/  HMMA.16816.F32 R32, R12, R34, R112 ;  /* 0x000000220c20723c */ /* 0x000fe20000001870 */
[----:B------:R-:W1:Y:S01]  /*7490*/  LDSM.16.MT88.4 R112, [R222+0xb800] ;  /* 0x00b80000de70783b */ /* 0x000e620000004200 */
[-C--:B------:R-:W-:Y:S02]  /*74a0*/  FMUL.FTZ R128, R128, R20.reuse ;  /* 0x0000001480807220 */ /* 0x080fe40000410000 */
[----:B------:R-:W-:Y:S02]  /*74b0*/  FMUL.FTZ R129, R129, R20 ;  /* 0x0000001481817220 */ /* 0x000fe40000410000 */
[----:B------:R-:W-:-:S02]  /*74c0*/  FMUL.FTZ R130, R130, R19 ;  /* 0x0000001382827220 */ /* 0x000fc40000410000 */
[--C-:B---3--:R-:W-:Y:S01]  /*74d0*/  FFMA.FTZ R3, R181, c[0x0][0x23c], -R2.reuse ;  /* 0x00008f00b5037a23 */ /* 0x108fe20000010802 */
[----:B------:R-:W-:Y:S01]  /*74e0*/  MOV R181, R135 ;  /* 0x0000008700b57202 */ /* 0x000fe20000000f00 */
[-C--:B------:R-:W-:Y:S01]  /*74f0*/  FMUL.FTZ R131, R131, R19.reuse ;  /* 0x0000001383837220 */ /* 0x080fe20000410000 */
[C---:B------:R-:W-:Y:S01]  /*7500*/  HMMA.16816.F32 R84, R12.reuse, R24, R84 ;  /* 0x000000180c54723c */ /* 0x040fe20000001854 */
[----:B------:R3:W3:Y:S01]  /*7510*/  MUFU.EX2 R179, R3 ;  /* 0x0000000300b37308 */ /* 0x0006e20000000800 */
[-C--:B------:R-:W-:Y:S02]  /*7520*/  FMUL.FTZ R36, R36, R20.reuse ;  /* 0x0000001424247220 */ /* 0x080fe40000410000 */
[----:B------:R-:W-:Y:S02]  /*7530*/  FMUL.FTZ R37, R37, R20 ;  /* 0x0000001425257220 */ /* 0x000fe40000410000 */
[-C--:B------:R-:W-:Y:S02]  /*7540*/  FMUL.FTZ R38, R38, R19.reuse ;  /* 0x0000001326267220 */ /* 0x080fe40000410000 */
[----:B------:R-:W-:Y:S01]  /*7550*/  FMUL.FTZ R39, R39, R19 ;  /* 0x0000001327277220 */ /* 0x000fe20000410000 */
[C---:B------:R-:W-:Y:S07]  /*7560*/  HMMA.16816.F32 R24, R12.reuse, R42, R128 ;  /* 0x0000002a0c18723c */ /* 0x040fee0000001880 */
[----:B--2---:R-:W-:Y:S01]  /*7570*/  F2FP.PACK_AB R128, R234, R233 ;  /* 0x000000e9ea80723e */ /* 0x004fe200000000ff */
[--C-:B---3--:R-:W-:Y:S01]  /*7580*/  FFMA.FTZ R3, R180, c[0x0][0x23c], -R2.reuse ;  /* 0x00008f00b4037a23 */ /* 0x108fe20000010802 */
[----:B------:R-:W-:Y:S01]  /*7590*/  F2FP.PACK_AB R129, R179, R178 ;  /* 0x000000b2b381723e */ /* 0x000fe200000000ff */
[----:B------:R-:W-:Y:S01]  /*75a0*/  FFMA.FTZ R2, R177, c[0x0][0x23c], -R2 ;  /* 0x00008f00b1027a23 */ /* 0x000fe20000010802 */
[----:B------:R-:W-:Y:S01]  /*75b0*/  F2FP.PACK_AB R130, R182, R235 ;  /* 0x000000ebb682723e */ /* 0x000fe200000000ff */
[----:B------:R2:W-:Y:S01]  /*75c0*/  MUFU.EX2 R180, R3 ;  /* 0x0000000300b47308 */ /* 0x0005e20000000800 */
[----:B------:R-:W-:Y:S07]  /*75d0*/  HMMA.16816.F32 R36, R12, R144, R36 ;  /* 0x000000900c24723c */ /* 0x000fee0000001824 */
[----:B------:R-:W3:Y:S01]  /*75e0*/  MUFU.EX2 R177, R2 ;  /* 0x0000000200b17308 */ /* 0x000ee20000000800 */
[----:B--2---:R-:W-:-:S05]  /*75f0*/  MOV R3, R23 ;  /* 0x0000001700037202 */ /* 0x004fca0000000f00 */
[----:B------:R-:W-:Y:S02]  /*7600*/  FFMA.FTZ R12, R251, R20, R3 ;  /* 0x00000014fb0c7223 */ /* 0x000fe40000010003 */
[----:B------:R-:W-:Y:S01]  /*7610*/  FFMA.FTZ R3, R250, R19, R247 ;  /* 0x00000013fa037223 */ /* 0x000fe200000100f7 */
[----:B---3--:R-:W-:Y:S01]  /*7620*/  F2FP.PACK_AB R131, R177, R180 ;  /* 0x000000b4b183723e */ /* 0x008fe200000000ff */
[----:B------:R-:W-:Y:S01]  /*7630*/  FFMA.FTZ R2, R187, c[0x0][0x23c], -R0 ;  /* 0x00008f00bb027a23 */ /* 0x000fe20000010800 */
[----:B------:R-:W-:Y:S01]  /*7640*/  MOV R187, R22 ;  /* 0x0000001600bb7202 */ /* 0x000fe20000000f00 */
[----:B------:R-:W-:Y:S02]  /*7650*/  FADD.FTZ R3, R246, R3 ;  /* 0x00000003f6037221 */ /* 0x000fe40000010000 */
[----:B------:R2:W-:Y:S02]  /*7660*/  MUFU.EX2 R176, R2 ;  /* 0x0000000200b07308 */ /* 0x0005e40000000800 */
[----:B-1----:R-:W-:Y:S01]  /*7670*/  HMMA.16816.F32 R116, R128, R4, R116 ;  /* 0x000000048074723c */ /* 0x002fe20000001874 */
[----:B------:R-:W-:-:S04]  /*7680*/  FADD.FTZ R3, R187, R3 ;  /* 0x00000003bb037221 */ /* 0x000fc80000010000 */
[----:B------:R-:W-:-:S03]  /*7690*/  FADD.FTZ R3, R183, R3 ;  /* 0x00000003b7037221 */ /* 0x000fc60000010000 */
[----:B------:R-:W-:Y:S01]  /*76a0*/  HMMA.16816.F32 R148, R128, R156, R148 ;  /* 0x0000009c8094723c */ /* 0x000fe20000001894 */
[----:B------:R-:W-:-:S04]  /*76b0*/  FADD.FTZ R3, R178, R3 ;  /* 0x00000003b2037221 */ /* 0x000fc80000010000 */
[----:B------:R-:W-:Y:S02]  /*76c0*/  FADD.FTZ R3, R179, R3 ;  /* 0x00000003b3037221 */ /* 0x000fe40000010000 */
[----:B--2---:R-:W-:Y:S01]  /*76d0*/  FFMA.FTZ R2, R185, c[0x0][0x23c], -R0 ;  /* 0x00008f00b9027a23 */ /* 0x004fe20000010800 */
[----:B------:R-:W-:Y:S01]  /*76e0*/  MOV R185, R133 ;  /* 0x0000008500b97202 */ /* 0x000fe20000000f00 */
[----:B------:R-:W-:Y:S01]  /*76f0*/  HMMA.16816.F32 R160, R128, R172, R160 ;  /* 0x000000ac80a0723c */ /* 0x000fe200000018a0 */
[----:B------:R-:W-:Y:S01]  /*7700*/  FADD.FTZ R3, R180, R3 ;  /* 0x00000003b4037221 */ /* 0x000fe20000010000 */
[----:B------:R1:W2:Y:S03]  /*7710*/  MUFU.EX2 R135, R2 ;  /* 0x0000000200877308 */ /* 0x0002a60000000800 */
[----:B------:R-:W-:-:S03]  /*7720*/  FADD.FTZ R250, R177, R3 ;  /* 0x00000003b1fa7221 */ /* 0x000fc60000010000 */
[C---:B------:R-:W-:Y:S08]  /*7730*/  HMMA.16816.F32 R36, R128.reuse, R48, R36 ;  /* 0x000000308024723c */ /* 0x040ff00000001824 */
[C---:B----4-:R-:W-:Y:S01]  /*7740*/  HMMA.16816.F32 R52, R128.reuse, R64, R52 ;  /* 0x000000408034723c */ /* 0x050fe20000001834 */
[--C-:B-1----:R-:W-:Y:S01]  /*7750*/  FFMA.FTZ R2, R186, c[0x0][0x23c], -R0.reuse ;  /* 0x00008f00ba027a23 */ /* 0x102fe20000010800 */
[----:B------:R-:W-:Y:S01]  /*7760*/  MOV R186, R21 ;  /* 0x0000001500ba7202 */ /* 0x000fe20000000f00 */
[----:B------:R-:W-:Y:S01]  /*7770*/  FFMA.FTZ R0, R184, c[0x0][0x23c], -R0 ;  /* 0x00008f00b8007a23 */ /* 0x000fe20000010800 */
[----:B--2---:R-:W-:Y:S01]  /*7780*/  F2FP.PACK_AB R124, R135, R176 ;  /* 0x000000b0877c723e */ /* 0x004fe200000000ff */
[----:B------:R1:W-:Y:S03]  /*7790*/  MUFU.EX2 R134, R2 ;  /* 0x0000000200867308 */ /* 0x0003e60000000800 */
[C---:B-----5:R-:W-:Y:S05]  /*77a0*/  HMMA.16816.F32 R68, R128.reuse, R80, R68 ;  /* 0x000000508044723c */ /* 0x060fea0000001844 */
[----:B------:R2:W3:Y:S03]  /*77b0*/  MUFU.EX2 R133, R0 ;  /* 0x0000000000857308 */ /* 0x0004e60000000800 */
        /* <DEDUP_REMOVED lines=32> */
[----:B------:R-:W-:Y:S02]  /*79c0*/  FADD.FTZ R0, R22, R0 ;  /* 0x0000000016007221 */ /* 0x000fe40000010000 */
[----:B------:R-:W-:Y:S01]  /*79d0*/  FADD.FTZ R4, R234, R4 ;  /* 0x00000004ea047221 */ /* 0x000fe20000010000 */
[C---:B------:R-:W-:Y:S01]  /*79e0*/  HMMA.16816.F32 R164, R124.reuse, R172, R164 ;  /* 0x000000ac7ca4723c */ /* 0x040fe200000018a4 */
[----:B------:R-:W-:Y:S01]  /*79f0*/  FADD.FTZ R2, R134, R2 ;  /* 0x0000000286027221 */ /* 0x000fe20000010000 */
[----:B------:R-:W-:Y:S01]  /*7a00*/  MOV R134, R230 ;  /* 0x000000e600867202 */ /* 0x000fe20000000f00 */
        /* <DEDUP_REMOVED lines=30> */
[----:B------:R-:W3:Y:S04]  /*7bf0*/  LDL.64 R186, [R1+0x38] ;  /* 0x0000380001ba7983 */ /* 0x000ee80000100a00 */
[----:B------:R-:W4:Y:S01]  /*7c00*/  LDL R183, [R1+0x48] ;  /* 0x0000480001b77983 */ /* 0x000f220000100800 */
[----:B------:R-:W-:Y:S01]  /*7c10*/  IADD3 R233, R244, -0x3, RZ ;  /* 0xfffffffdf4e97810 */ /* 0x000fe20007ffe0ff */
[----:B------:R-:W-:-:S04]  /*7c20*/  DEPBAR.LE SB0, 0x0 ;  /* 0x000080000000791a */ /* 0x000fc80000000000 */
[----:B------:R-:W-:Y:S01]  /*7c30*/  SHF.R.S32.HI R0, RZ, 0x1f, R233 ;  /* 0x0000001fff007819 */ /* 0x000fe200000114e9 */
[----:B------:R-:W-:Y:S01]  /*7c40*/  BAR.SYNC.DEFER_BLOCKING 0x0 ;  /* 0x0000000000007b1d */ /* 0x000fe20000010000 */
[----:B------:R-:W-:-:S04]  /*7c50*/  IMAD.WIDE.U32 R4, R233, c[0x0][0x1a0], RZ ;  /* 0x00006800e9047a25 */ /* 0x000fc800078e00ff */
[----:B------:R-:W-:Y:S01]  /*7c60*/  IMAD R0, R0, c[0x0][0x1a0], RZ ;  /* 0x0000680000007a24 */ /* 0x000fe200078e02ff */
[----:B------:R-:W1:Y:S01]  /*7c70*/  S2R R247, SR_TID.X ;  /* 0x0000000000f77919 */ /* 0x000e620000002100 */
[----:B------:R-:W-:Y:S02]  /*7c80*/  IMAD.MOV.U32 R181, RZ, RZ, c[0x0][0x1a0] ;  /* 0x00006800ffb57624 */ /* 0x000fe400078e00ff */
[----:B------:R-:W-:Y:S02]  /*7c90*/  IMAD R2, R233, c[0x0][0x1a4], R0 ;  /* 0x00006900e9027a24 */ /* 0x000fe400078e0200 */
[----:B------:R-:W-:Y:S02]  /*7ca0*/  IMAD.SHL.U32 R181, R181, 0x10, RZ ;  /* 0x00000010b5b57824 */ /* 0x000fe400078e00ff */
[----:B------:R-:W-:Y:S01]  /*7cb0*/  IMAD.IADD R3, R5, 0x1, R2 ;  /* 0x0000000105037824 */ /* 0x000fe200078e0202 */
[----:B------:R-:W-:Y:S01]  /*7cc0*/  @P2 STS.128 [R228+0xa000], RZ ;  /* 0x00a000ffe4002388 */ /* 0x000fe20000000c00 */
[----:B-1----:R-:W-:-:S05]  /*7cd0*/  IMAD.SHL.U32 R247, R247, 0x2, RZ ;  /* 0x00000002f7f77824 */ /* 0x002fca00078e00ff */
[----:B------:R-:W-:Y:S02]  /*7ce0*/  LOP3.LUT R247, R247, 0x6, RZ, 0xc0, !PT ;  /* 0x00000006f7f77812 */ /* 0x000fe400078ec0ff */
        /* <DEDUP_REMOVED lines=14> */
[C---:B------:R-:W-:Y:S01]  /*7dd0*/  @!P2 LEA.HI.X R13, R2.reuse, c[0x0][0x174], R5, 0x1, P4 ;  /* 0x00005d00020daa11 */ /* 0x040fe200020f0c05 */
        /* <DEDUP_REMOVED lines=8> */
[----:B------:R-:W-:-:S03]  /*7e60*/  IADD3 R2, R0, 0x19, RZ ;  /* 0x0000001900027810 */ /* 0x000fc60007ffe0ff */
        /* <DEDUP_REMOVED lines=88> */
[----:B------:R-:W2:Y:S03]  /*83f0*/  LDSM.16.M88.4 R12, [R224+0x4000] ;  /* 0x00400000e00c783b */ /* 0x000ea60000000200 */
[C---:B-1----:R-:W-:Y:S01]  /*8400*/  HMMA.16816.F32 R196, R4.reuse, R26, R28 ;  /* 0x0000001a04c4723c */ /* 0x042fe2000000181c */
[----:B------:R-:W1:Y:S07]  /*8410*/  LDSM.16.M88.4 R28, [R223+0x1800] ;  /* 0x00180000df1c783b */ /* 0x000e6e0000000200 */
[C---:B------:R-:W-:Y:S08]  /*8420*/  HMMA.16816.F32 R200, R4.reuse, R20, R200 ;  /* 0x0000001404c8723c */ /* 0x040ff000000018c8 */
[C---:B------:R-:W-:Y:S08]  /*8430*/  HMMA.16816.F32 R192, R4.reuse, R22, R192 ;  /* 0x0000001604c0723c */ /* 0x040ff000000018c0 */
[----:B------:R-:W-:Y:S01]  /*8440*/  HMMA.16816.F32 R188, R4, R24, R184 ;  /* 0x0000001804bc723c */ /* 0x000fe200000018b8 */
[----:B------:R-:W4:Y:S01]  /*8450*/  LDSM.16.M88.4 R4, [R224+0x6000] ;  /* 0x00600000e004783b */ /* 0x000f220000000200 */
[----:B------:R-:W-:-:S06]  /*8460*/  DEPBAR.LE SB0, 0x0 ;  /* 0x000080000000791a */ /* 0x000fcc0000000000 */
[C---:B---3--:R-:W-:Y:S01]  /*8470*/  HMMA.16816.F32 R140, R16.reuse, R20, R140 ;  /* 0x00000014108c723c */ /* 0x048fe2000000188c */
[----:B------:R-:W-:Y:S07]  /*8480*/  I2F R20, R2 ;  /* 0x0000000200147306 */ /* 0x000fee0000201400 */
[C---:B------:R-:W-:Y:S08]  /*8490*/  HMMA.16816.F32 R136, R16.reuse, R26, R136 ;  /* 0x0000001a1088723c */ /* 0x040ff00000001888 */
[----:B------:R-:W-:Y:S08]  /*84a0*/  HMMA.16816.F32 R180, R16, R22, R180 ;  /* 0x0000001610b4723c */ /* 0x000ff000000018b4 */
[C---:B--2---:R-:W-:Y:S08]  /*84b0*/  HMMA.16816.F32 R140, R12.reuse, R32, R140 ;  /* 0x000000200c8c723c */ /* 0x044ff0000000188c */
[C---:B-1----:R-:W-:Y:S08]  /*84c0*/  HMMA.16816.F32 R184, R12.reuse, R30, R136 ;  /* 0x0000001e0cb8723c */ /* 0x042ff00000001888 */
[----:B------:R-:W-:Y:S08]  /*84d0*/  HMMA.16816.F32 R180, R12, R34, R180 ;  /* 0x000000220cb4723c */ /* 0x000ff000000018b4 */
[----:B----4-:R-:W-:Y:S01]  /*84e0*/  HMMA.16816.F32 R136, R4, R32, R200 ;  /* 0x000000200488723c */ /* 0x010fe200000018c8 */
[----:B------:R-:W-:-:S02]  /*84f0*/  FMUL.FTZ R140, R140, c[0x0][0x2ec] ;  /* 0x0000bb008c8c7a20 */ /* 0x000fc40000410000 */
[----:B------:R-:W-:Y:S02]  /*8500*/  FMUL.FTZ R141, R141, c[0x0][0x2ec] ;  /* 0x0000bb008d8d7a20 */ /* 0x000fe40000410000 */
[----:B------:R-:W-:Y:S01]  /*8510*/  MUFU.TANH R201, R140 ;  /* 0x0000008c00c97308 */ /* 0x000fe20000002400 */
[----:B------:R-:W-:Y:S02]  /*8520*/  FMUL.FTZ R143, R143, c[0x0][0x2ec] ;  /* 0x0000bb008f8f7a20 */ /* 0x000fe40000410000 */
[----:B------:R-:W-:Y:S01]  /*8530*/  HMMA.16816.F32 R32, R4, R34, R192 ;  /* 0x000000220420723c */ /* 0x000fe200000018c0 */
[----:B------:R-:W-:Y:S02]  /*8540*/  FMUL.FTZ R142, R142, c[0x0][0x2ec] ;  /* 0x0000bb008e8e7a20 */ /* 0x000fe40000410000 */
[----:B------:R-:W-:Y:S02]  /*8550*/  FMUL.FTZ R184, R184, c[0x0][0x2ec] ;  /* 0x0000bb00b8b87a20 */ /* 0x000fe40000410000 */
[----:B------:R-:W-:Y:S01]  /*8560*/  MUFU.TANH R27, R141 ;  /* 0x0000008d001b7308 */ /* 0x000fe20000002400 */
[----:B------:R-:W-:-:S02]  /*8570*/  FMUL.FTZ R185, R185, c[0x0][0x2ec] ;  /* 0x0000bb00b9b97a20 */ /* 0x000fc40000410000 */
[----:B------:R-:W-:Y:S01]  /*8580*/  HMMA.16816.F32 R176, R16, R24, R176 ;  /* 0x0000001810b0723c */ /* 0x000fe200000018b0 */
[----:B------:R-:W-:Y:S02]  /*8590*/  FMUL.FTZ R180, R180, c[0x0][0x2ec] ;  /* 0x0000bb00b4b47a20 */ /* 0x000fe40000410000 */
[----:B------:R-:W-:Y:S02]  /*85a0*/  FMUL.FTZ R182, R182, c[0x0][0x2ec] ;  /* 0x0000bb00b6b67a20 */ /* 0x000fe40000410000 */
[----:B------:R-:W-:Y:S01]  /*85b0*/  MUFU.TANH R26, R143 ;  /* 0x0000008f001a7308 */ /* 0x000fe20000002400 */
[----:B------:R-:W-:Y:S01]  /*85c0*/  FMUL.FTZ R181, R181, c[0x0][0x2ec] ;  /* 0x0000bb00b5b57a20 */ /* 0x000fe20000410000 */
[C---:B------:R-:W-:Y:S01]  /*85d0*/  IADD3 R18, R0.reuse, 0x1, RZ ;  /* 0x0000000100127810 */ /* 0x040fe20007ffe0ff */
[----:B------:R-:W-:Y:S01]  /*85e0*/  FMUL.FTZ R139, R139, c[0x0][0x2ec] ;  /* 0x0000bb008b8b7a20 */ /* 0x000fe20000410000 */
[C---:B------:R-:W-:Y:S01]  /*85f0*/  IADD3 R17, R0.reuse, 0x8, RZ ;  /* 0x0000000800117810 */ /* 0x040fe20007ffe0ff */
[----:B------:R-:W-:Y:S01]  /*8600*/  FMUL.FTZ R137, R137, c[0x0][0x2ec] ;  /* 0x0000bb0089897a20 */ /* 0x000fe20000410000 */
[----:B------:R-:W-:Y:S01]  /*8610*/  IADD3 R16, R0, 0x9, RZ ;  /* 0x0000000900107810 */ /* 0x000fe20007ffe0ff */
[----:B------:R-:W-:Y:S01]  /*8620*/  FMUL.FTZ R183, R183, c[0x0][0x2ec] ;  /* 0x0000bb00b7b77a20 */ /* 0x000fe20000410000 */
[----:B------:R-:W1:Y:S01]  /*8630*/  I2F R23, R18 ;  /* 0x0000001200177306 */ /* 0x000e620000201400 */
[----:B------:R-:W-:Y:S01]  /*8640*/  FMUL.FTZ R136, R136, c[0x0][0x2ec] ;  /* 0x0000bb0088887a20 */ /* 0x000fe20000410000 */
[----:B------:R-:W-:Y:S01]  /*8650*/  ISETP.GE.AND P5, PT, R18, R8, PT ;  /* 0x000000081200720c */ /* 0x000fe20003fa6270 */
[----:B------:R-:W-:Y:S01]  /*8660*/  FMUL.FTZ R32, R32, c[0x0][0x2ec] ;  /* 0x0000bb0020207a20 */ /* 0x000fe20000410000 */
[C---:B------:R-:W-:Y:S01]  /*8670*/  ISETP.GE.AND P4, PT, R18.reuse, R9, PT ;  /* 0x000000091200720c */ /* 0x040fe20003f86270 */
[----:B------:R-:W-:Y:S01]  /*8680*/  FMUL.FTZ R33, R33, c[0x0][0x2ec] ;  /* 0x0000bb0021217a20 */ /* 0x000fe20000410000 */
[----:B------:R-:W-:Y:S01]  /*8690*/  ISETP.GE.AND P0, PT, R18, R10, PT ;  /* 0x0000000a1200720c */ /* 0x000fe20003f06270 */
[----:B------:R-:W-:Y:S01]  /*86a0*/  FMUL.FTZ R34, R34, c[0x0][0x2ec] ;  /* 0x0000bb0022227a20 */ /* 0x000fe20000410000 */
[----:B------:R-:W-:Y:S01]  /*86b0*/  MUFU.TANH R135, R32 ;  /* 0x0000002000877308 */ /* 0x000fe20000002400 */
[----:B------:R-:W-:Y:S01]  /*86c0*/  FMUL.FTZ R25, R35, c[0x0][0x2ec] ;  /* 0x0000bb0023197a20 */ /* 0x000fe20000410000 */
[----:B------:R-:W-:Y:S01]  /*86d0*/  ISETP.GE.AND P6, PT, R18, R11, PT ;  /* 0x0000000b1200720c */ /* 0x000fe20003fc6270 */
[----:B------:R-:W-:Y:S01]  /*86e0*/  HMMA.16816.F32 R176, R12, R28, R176 ;  /* 0x0000001c0cb0723c */ /* 0x000fe200000018b0 */
[----:B------:R-:W-:Y:S01]  /*86f0*/  FMUL.FTZ R138, R138, c[0x0][0x2ec] ;  /* 0x0000bb008a8a7a20 */ /* 0x000fe20000410000 */
[----:B------:R-:W-:Y:S01]  /*8700*/  ISETP.GE.AND P3, PT, R17, R8, PT ;  /* 0x000000081100720c */ /* 0x000fe20003f66270 */
[----:B------:R-:W-:-:S02]  /*8710*/  FMUL.FTZ R187, R187, c[0x0][0x2ec] ;  /* 0x0000bb00bbbb7a20 */ /* 0x000fc40000410000 */
[----:B------:R-:W-:Y:S01]  /*8720*/  MUFU.TANH R141, R33 ;  /* 0x00000021008d7308 */ /* 0x000fe20000002400 */
[CC--:B-1----:R-:W-:Y:S01]  /*8730*/  FFMA.FTZ R27, R23.reuse, R132.reuse, R27 ;  /* 0x00000084171b7223 */ /* 0x0c2fe2000001001b */
[C---:B------:R-:W-:Y:S01]  /*8740*/  IADD3 R13, R0.reuse, 0x10, RZ ;  /* 0x00000010000d7810 */ /* 0x040fe20007ffe0ff */
[----:B------:R-:W-:Y:S01]  /*8750*/  FFMA.FTZ R26, R23, R132, R26 ;  /* 0x00000084171a7223 */ /* 0x000fe2000001001a */
[----:B------:R-:W-:Y:S02]  /*8760*/  IADD3 R12, R0, 0x11, RZ ;  /* 0x00000011000c7810 */ /* 0x000fe40007ffe0ff */
[----:B------:R-:W-:Y:S02]  /*8770*/  FSEL R27, R27, -INF , !P5 ;  /* 0xff8000001b1b7808 */ /* 0x000fe40006800000 */
[----:B------:R1:W-:Y:S01]  /*8780*/  MUFU.TANH R140, R34 ;  /* 0x00000022008c7308 */ /* 0x0003e20000002400 */
[----:B------:R-:W-:-:S07]  /*8790*/  ISETP.GE.AND P5, PT, R17, R9, PT ;  /* 0x000000091100720c */ /* 0x000fce0003fa6270 */
[----:B------:R-:W-:Y:S03]  /*87a0*/  MUFU.TANH R133, R137 ;  /* 0x0000008900857308 */ /* 0x000fe60000002400 */
[----:B------:R-:W-:Y:S02]  /*87b0*/  FMUL.FTZ R176, R176, c[0x0][0x2ec] ;  /* 0x0000bb00b0b07a20 */ /* 0x000fe40000410000 */
[----:B------:R-:W-:Y:S02]  /*87c0*/  FMUL.FTZ R178, R178, c[0x0][0x2ec] ;  /* 0x0000bb00b2b27a20 */ /* 0x000fe40000410000 */
[----:B------:R-:W-:Y:S01]  /*87d0*/  FMUL.FTZ R179, R179, c[0x0][0x2ec] ;  /* 0x0000bb00b3b37a20 */ /* 0x000fe20000410000 */
[----:B-1----:R-:W-:Y:S01]  /*87e0*/  HMMA.16816.F32 R32, R4, R28, R188 ;  /* 0x0000001c0420723c */ /* 0x002fe200000018bc */
[----:B------:R-:W1:Y:S01]  /*87f0*/  MUFU.TANH R139, R139 ;  /* 0x0000008b008b7308 */ /* 0x000e620000002400 */
[----:B------:R-:W-:-:S06]  /*8800*/  FMUL.FTZ R177, R177, c[0x0][0x2ec] ;  /* 0x0000bb00b1b17a20 */ /* 0x000fcc0000410000 */
[----:B------:R-:W-:Y:S01]  /*8810*/  HMMA.16816.F32 R28, R4, R30, R196 ;  /* 0x0000001e041c723c */ /* 0x000fe200000018c4 */
[----:B------:R-:W2:Y:S08]  /*8820*/  I2F R22, R17 ;  /* 0x0000001100167306 */ /* 0x000eb00000201400 */
[----:B------:R-:W-:Y:S01]  /*8830*/  MUFU.TANH R180, R180 ;  /* 0x000000b400b47308 */ /* 0x000fe20000002400 */
[----:B-1----:R-:W-:-:S06]  /*8840*/  FFMA.FTZ R18, R23, R132, R139 ;  /* 0x0000008417127223 */ /* 0x002fcc000001008b */
[----:B------:R-:W-:Y:S01]  /*8850*/  FMUL.FTZ R32, R32, c[0x0][0x2ec] ;  /* 0x0000bb0020207a20 */ /* 0x000fe20000410000 */
[----:B------:R-:W-:Y:S01]  /*8860*/  MUFU.TANH R182, R182 ;  /* 0x000000b600b67308 */ /* 0x000fe20000002400 */
[----:B------:R-:W-:Y:S02]  /*8870*/  FMUL.FTZ R34, R34, c[0x0][0x2ec] ;  /* 0x0000bb0022227a20 */ /* 0x000fe40000410000 */
[-C--:B--2---:R-:W-:Y:S02]  /*8880*/  FFMA.FTZ R4, R22, R132.reuse, R140 ;  /* 0x0000008416047223 */ /* 0x084fe4000001008c */
[----:B------:R-:W-:Y:S02]  /*8890*/  FMUL.FTZ R35, R35, c[0x0][0x2ec] ;  /* 0x0000bb0023237a20 */ /* 0x000fe40000410000 */
[----:B------:R-:W-:Y:S01]  /*88a0*/  FMUL.FTZ R30, R30, c[0x0][0x2ec] ;  /* 0x0000bb001e1e7a20 */ /* 0x000fe20000410000 */
[----:B------:R-:W1:Y:S08]  /*88b0*/  I2F R21, R16 ;  /* 0x0000001000157306 */ /* 0x000e700000201400 */
[----:B------:R-:W2:Y:S08]  /*88c0*/  MUFU.TANH R181, R181 ;  /* 0x000000b500b57308 */ /* 0x000eb00000002400 */
[----:B------:R-:W-:Y:S01]  /*88d0*/  MUFU.TANH R183, R183 ;  /* 0x000000b700b77308 */ /* 0x000fe20000002400 */
[----:B-1----:R-:W-:-:S07]  /*88e0*/  FFMA.FTZ R6, R21, R132, R141 ;  /* 0x0000008415067223 */ /* 0x002fce000001008d */
[----:B------:R1:W3:Y:S01]  /*88f0*/  MUFU.TANH R137, R25 ;  /* 0x0000001900897308 */ /* 0x0002e20000002400 */
[----:B--2---:R-:W-:-:S07]  /*8900*/  FFMA.FTZ R5, R21, R132, R181 ;  /* 0x0000008415057223 */ /* 0x004fce00000100b5 */
[----:B------:R-:W-:Y:S01]  /*8910*/  MUFU.TANH R143, R136 ;  /* 0x00000088008f7308 */ /* 0x000fe20000002400 */
[----:B-1----:R-:W-:-:S07]  /*8920*/  FFMA.FTZ R25, R23, R132, R133 ;  /* 0x0000008417197223 */ /* 0x002fce0000010085 */
[----:B------:R-:W-:Y:S01]  /*8930*/  I2F R19, R13 ;  /* 0x0000000d00137306 */ /* 0x000fe20000201400 */
[----:B------:R-:W-:Y:S01]  /*8940*/  FMUL.FTZ R23, R33, c[0x0][0x2ec] ;  /* 0x0000bb0021177a20 */ /* 0x000fe20000410000 */
[----:B------:R-:W-:Y:S01]  /*8950*/  FSEL R33, R26, -INF , !P4 ;  /* 0xff8000001a217808 */ /* 0x000fe20006000000 */
[----:B---3--:R-:W-:Y:S01]  /*8960*/  FFMA.FTZ R7, R21, R132, R137 ;  /* 0x0000008415077223 */ /* 0x008fe20000010089 */
[----:B------:R-:W-:Y:S02]  /*8970*/  FSEL R133, R25, -INF , !P0 ;  /* 0xff80000019857808 */ /* 0x000fe40004000000 */
[C---:B------:R-:W-:Y:S02]  /*8980*/  ISETP.GE.AND P4, PT, R17.reuse, R10, PT ;  /* 0x0000000a1100720c */ /* 0x040fe40003f86270 */
[----:B------:R-:W-:Y:S01]  /*8990*/  MUFU.TANH R176, R176 ;  /* 0x000000b000b07308 */ /* 0x000fe20000002400 */
[----:B------:R-:W-:Y:S01]  /*89a0*/  ISETP.GE.AND P0, PT, R17, R11, PT ;  /* 0x0000000b1100720c */ /* 0x000fe20003f06270 */
[----:B------:R-:W-:-:S06]  /*89b0*/  FFMA.FTZ R17, R22, R132, R135 ;  /* 0x0000008416117223 */ /* 0x000fcc0000010087 */
[----:B------:R-:W-:Y:S08]  /*89c0*/  MUFU.TANH R178, R178 ;  /* 0x000000b200b27308 */ /* 0x000ff00000002400 */
[----:B------:R1:W2:Y:S08]  /*89d0*/  MUFU.TANH R136, R32 ;  /* 0x0000002000887308 */ /* 0x0002b00000002400 */
[----:B------:R-:W-:Y:S08]  /*89e0*/  MUFU.TANH R200, R142 ;  /* 0x0000008e00c87308 */ /* 0x000ff00000002400 */
[----:B------:R3:W-:Y:S01]  /*89f0*/  MUFU.TANH R142, R138 ;  /* 0x0000008a008e7308 */ /* 0x0007e20000002400 */
[----:B-1----:R-:W-:Y:S01]  /*8a00*/  FSEL R32, R4, -INF , !P0 ;  /* 0xff80000004207808 */ /* 0x002fe20004000000 */
[----:B--2---:R-:W-:Y:S01]  /*8a10*/  FFMA.FTZ R4, R19, R132, R136 ;  /* 0x0000008413047223 */ /* 0x004fe20000010088 */
[----:B------:R-:W-:-:S05]  /*8a20*/  ISETP.GE.AND P0, PT, R13, R8, PT ;  /* 0x000000080d00720c */ /* 0x000fca0003f06270 */
[----:B------:R1:W-:Y:S01]  /*8a30*/  MUFU.TANH R139, R23 ;  /* 0x00000017008b7308 */ /* 0x0003e20000002400 */
[----:B---3--:R-:W-:Y:S01]  /*8a40*/  FSEL R138, R18, -INF , !P6 ;  /* 0xff800000128a7808 */ /* 0x008fe20007000000 */
[----:B------:R-:W-:-:S06]  /*8a50*/  FFMA.FTZ R18, R22, R132, R182 ;  /* 0x0000008416127223 */ /* 0x000fcc00000100b6 */
[----:B------:R2:W-:Y:S01]  /*8a60*/  MUFU.TANH R134, R34 ;  /* 0x0000002200867308 */ /* 0x0005e20000002400 */
[----:B------:R-:W-:Y:S02]  /*8a70*/  ISETP.GE.AND P6, PT, R16, R8, PT ;  /* 0x000000081000720c */ /* 0x000fe40003fc6270 */
[----:B------:R-:W-:Y:S01]  /*8a80*/  FSEL R26, R18, -INF , !P5 ;  /* 0xff800000121a7808 */ /* 0x000fe20006800000 */
[----:B-1----:R-:W-:Y:S01]  /*8a90*/  FFMA.FTZ R23, R22, R132, R180 ;  /* 0x0000008416177223 */ /* 0x002fe200000100b4 */
[----:B------:R-:W-:-:S03]  /*8aa0*/  ISETP.GE.AND P5, PT, R16, R10, PT ;  /* 0x0000000a1000720c */ /* 0x000fc60003fa6270 */
[----:B------:R-:W-:Y:S01]  /*8ab0*/  I2F R15, R12 ;  /* 0x0000000c000f7306 */ /* 0x000fe20000201400 */
[----:B------:R-:W-:Y:S02]  /*8ac0*/  FSEL R23, R23, -INF , !P3 ;  /* 0xff80000017177808 */ /* 0x000fe40005800000 */
[----:B------:R-:W-:Y:S02]  /*8ad0*/  ISETP.GE.AND P3, PT, R16, R9, PT ;  /* 0x000000091000720c */ /* 0x000fe40003f66270 */
[----:B------:R-:W-:Y:S01]  /*8ae0*/  FSEL R25, R6, -INF , !P5 ;  /* 0xff80000006197808 */ /* 0x000fe20006800000 */
[-C--:B------:R-:W-:Y:S01]  /*8af0*/  FFMA.FTZ R6, R19, R132.reuse, R176 ;  /* 0x0000008413067223 */ /* 0x080fe200000100b0 */
[----:B--2---:R-:W-:Y:S01]  /*8b00*/  FSEL R34, R17, -INF , !P4 ;  /* 0xff80000011227808 */ /* 0x004fe20006000000 */
[----:B------:R-:W1:Y:S01]  /*8b10*/  MUFU.TANH R179, R179 ;  /* 0x000000b300b37308 */ /* 0x000e620000002400 */
[----:B------:R-:W-:Y:S01]  /*8b20*/  ISETP.GE.AND P4, PT, R16, R11, PT ;  /* 0x0000000b1000720c */ /* 0x000fe20003f86270 */
[-C--:B------:R-:W-:Y:S01]  /*8b30*/  FFMA.FTZ R16, R21, R132.reuse, R183 ;  /* 0x0000008415107223 */ /* 0x080fe200000100b7 */
[----:B------:R-:W-:Y:S01]  /*8b40*/  FSEL R21, R5, -INF , !P6 ;  /* 0xff80000005157808 */ /* 0x000fe20007000000 */
[----:B------:R-:W-:Y:S01]  /*8b50*/  FFMA.FTZ R5, R19, R132, R178 ;  /* 0x0000008413057223 */ /* 0x000fe200000100b2 */
[----:B------:R-:W-:-:S02]  /*8b60*/  ISETP.GE.AND P6, PT, R13, R9, PT ;  /* 0x000000090d00720c */ /* 0x000fc40003fc6270 */
[----:B------:R-:W-:Y:S01]  /*8b70*/  FSEL R22, R16, -INF , !P3 ;  /* 0xff80000010167808 */ /* 0x000fe20005800000 */
[----:B------:R2:W-:Y:S01]  /*8b80*/  MUFU.TANH R17, R35 ;  /* 0x0000002300117308 */ /* 0x0005e20000002400 */
[C---:B------:R-:W-:Y:S02]  /*8b90*/  ISETP.GE.AND P3, PT, R13.reuse, R10, PT ;  /* 0x0000000a0d00720c */ /* 0x040fe40003f66270 */
[----:B------:R-:W-:Y:S01]  /*8ba0*/  ISETP.GE.AND P5, PT, R13, R11, PT ;  /* 0x0000000b0d00720c */ /* 0x000fe20003fa6270 */
[----:B------:R-:W-:Y:S01]  /*8bb0*/  FMUL.FTZ R13, R186, c[0x0][0x2ec] ;  /* 0x0000bb00ba0d7a20 */ /* 0x000fe20000410000 */
[----:B------:R-:W-:Y:S02]  /*8bc0*/  FSEL R181, R6, -INF , !P0 ;  /* 0xff80000006b57808 */ /* 0x000fe40004000000 */
[----:B------:R-:W-:Y:S01]  /*8bd0*/  FSEL R182, R5, -INF , !P6 ;  /* 0xff80000005b67808 */ /* 0x000fe20007000000 */
[----:B------:R-:W3:Y:S01]  /*8be0*/  MUFU.TANH R177, R177 ;  /* 0x000000b100b17308 */ /* 0x000ee20000002400 */
[----:B------:R-:W-:Y:S01]  /*8bf0*/  FSEL R190, R4, -INF , !P3 ;  /* 0xff80000004be7808 */ /* 0x000fe20005800000 */
[CC--:B-1----:R-:W-:Y:S01]  /*8c00*/  FFMA.FTZ R6, R15.reuse, R132.reuse, R179 ;  /* 0x000000840f067223 */ /* 0x0c2fe200000100b3 */
[C---:B------:R-:W-:Y:S01]  /*8c10*/  ISETP.GE.AND P0, PT, R12.reuse, R9, PT ;  /* 0x000000090c00720c */ /* 0x040fe20003f06270 */
[----:B------:R-:W-:Y:S01]  /*8c20*/  FFMA.FTZ R5, R15, R132, R139 ;  /* 0x000000840f057223 */ /* 0x000fe2000001008b */
[C---:B------:R-:W-:Y:S01]  /*8c30*/  ISETP.GE.AND P6, PT, R12.reuse, R10, PT ;  /* 0x0000000a0c00720c */ /* 0x040fe20003fc6270 */
[----:B------:R-:W-:Y:S01]  /*8c40*/  FFMA.FTZ R4, R19, R132, R134 ;  /* 0x0000008413047223 */ /* 0x000fe20000010086 */
[----:B------:R-:W-:Y:S01]  /*8c50*/  ISETP.GE.AND P3, PT, R12, R11, PT ;  /* 0x0000000b0c00720c */ /* 0x000fe20003f66270 */
[----:B------:R-:W-:Y:S01]  /*8c60*/  I2F R14, R3 ;  /* 0x00000003000e7306 */ /* 0x000fe20000201400 */
[----:B--2---:R-:W-:-:S02]  /*8c70*/  FSEL R35, R7, -INF , !P4 ;  /* 0xff80000007237808 */ /* 0x004fc40006000000 */
[----:B------:R-:W-:Y:S01]  /*8c80*/  ISETP.GE.AND P4, PT, R12, R8, PT ;  /* 0x000000080c00720c */ /* 0x000fe20003f86270 */
[----:B------:R-:W-:Y:S01]  /*8c90*/  FMUL.FTZ R12, R28, c[0x0][0x2ec] ;  /* 0x0000bb001c0c7a20 */ /* 0x000fe20000410000 */
[----:B------:R-:W-:Y:S02]  /*8ca0*/  FSEL R180, R6, -INF , !P0 ;  /* 0xff80000006b47808 */ /* 0x000fe40004000000 */
[----:B------:R-:W-:Y:S01]  /*8cb0*/  FSEL R188, R5, -INF , !P6 ;  /* 0xff80000005bc7808 */ /* 0x000fe20007000000 */
[----:B------:R-:W1:Y:S01]  /*8cc0*/  MUFU.TANH R184, R184 ;  /* 0x000000b800b87308 */ /* 0x000e620000002400 */
[----:B---3--:R-:W-:Y:S01]  /*8cd0*/  FFMA.FTZ R7, R15, R132, R177 ;  /* 0x000000840f077223 */ /* 0x008fe200000100b1 */
[----:B------:R-:W-:Y:S01]  /*8ce0*/  ISETP.GE.AND P6, PT, R3, R8, PT ;  /* 0x000000080300720c */ /* 0x000fe20003fc6270 */
[----:B------:R-:W-:Y:S01]  /*8cf0*/  FFMA.FTZ R15, R15, R132, R17 ;  /* 0x000000840f0f7223 */ /* 0x000fe20000010011 */
[----:B------:R-:W-:Y:S02]  /*8d00*/  FSEL R196, R4, -INF , !P5 ;  /* 0xff80000004c47808 */ /* 0x000fe40006800000 */
[----:B------:R-:W-:-:S02]  /*8d10*/  FSEL R178, R7, -INF , !P4 ;  /* 0xff80000007b27808 */ /* 0x000fc40006000000 */
[----:B------:R-:W2:Y:S01]  /*8d20*/  MUFU.TANH R13, R13 ;  /* 0x0000000d000d7308 */ /* 0x000ea20000002400 */
[----:B------:R-:W-:Y:S02]  /*8d30*/  FSEL R198, R15, -INF , !P3 ;  /* 0xff8000000fc67808 */ /* 0x000fe40005800000 */
[-C--:B------:R-:W-:Y:S02]  /*8d40*/  ISETP.GE.AND P3, PT, R3, R9.reuse, PT ;  /* 0x000000090300720c */ /* 0x080fe40003f66270 */
[C---:B------:R-:W-:Y:S02]  /*8d50*/  ISETP.GE.AND P5, PT, R0.reuse, R8, PT ;  /* 0x000000080000720c */ /* 0x040fe40003fa6270 */
[----:B------:R-:W-:Y:S01]  /*8d60*/  ISETP.GE.AND P4, PT, R0, R9, PT ;  /* 0x000000090000720c */ /* 0x000fe20003f86270 */
[----:B------:R-:W3:Y:S01]  /*8d70*/  MUFU.TANH R12, R12 ;  /* 0x0000000c000c7308 */ /* 0x000ee20000002400 */
[----:B-1----:R-:W-:Y:S01]  /*8d80*/  FFMA.FTZ R6, R14, R132, R184 ;  /* 0x000000840e067223 */ /* 0x002fe200000100b8 */
[----:B------:R-:W-:Y:S01]  /*8d90*/  BAR.SYNC.DEFER_BLOCKING 0x0 ;  /* 0x0000000000007b1d */ /* 0x000fe20000010000 */
[----:B------:R-:W-:-:S03]  /*8da0*/  ISETP.GE.AND P0, PT, R0, R10, PT ;  /* 0x0000000a0000720c */ /* 0x000fc60003f06270 */
[----:B------:R-:W-:Y:S02]  /*8db0*/  FSEL R177, R6, -INF , !P6 ;  /* 0xff80000006b17808 */ /* 0x000fe40007000000 */
[----:B------:R1:W4:Y:S01]  /*8dc0*/  I2F R24, R0 ;  /* 0x0000000000187306 */ /* 0x0003220000201400 */
[----:B--2---:R-:W-:Y:S01]  /*8dd0*/  FFMA.FTZ R5, R14, R132, R13 ;  /* 0x000000840e057223 */ /* 0x004fe2000001000d */
[----:B------:R-:W-:-:S04]  /*8de0*/  ISETP.GE.AND P6, PT, R3, R10, PT ;  /* 0x0000000a0300720c */ /* 0x000fc80003fc6270 */
[----:B------:R-:W-:Y:S01]  /*8df0*/  FSEL R179, R5, -INF , !P3 ;  /* 0xff80000005b37808 */ /* 0x000fe20005800000 */
[----:B---3--:R-:W-:Y:S01]  /*8e00*/  FFMA.FTZ R4, R14, R132, R12 ;  /* 0x000000840e047223 */ /* 0x008fe2000001000c */
[----:B------:R-:W2:Y:S01]  /*8e10*/  MUFU.TANH R7, R30 ;  /* 0x0000001e00077308 */ /* 0x000ea20000002400 */
[----:B------:R-:W-:-:S03]  /*8e20*/  ISETP.GE.AND P3, PT, R0, R11, PT ;  /* 0x0000000b0000720c */ /* 0x000fc60003f66270 */
[----:B------:R-:W-:Y:S01]  /*8e30*/  FSEL R189, R4, -INF , !P6 ;  /* 0xff80000004bd7808 */ /* 0x000fe20007000000 */
[----:B------:R-:W-:Y:S01]  /*8e40*/  FMUL.FTZ R4, R31, c[0x0][0x2ec] ;  /* 0x0000bb001f047a20 */ /* 0x000fe20000410000 */
[----:B------:R-:W-:Y:S01]  /*8e50*/  ISETP.GE.AND P6, PT, R3, R11, PT ;  /* 0x0000000b0300720c */ /* 0x000fe20003fc6270 */
[----:B-1----:R-:W-:Y:S01]  /*8e60*/  FMUL.FTZ R0, R29, c[0x0][0x2ec] ;  /* 0x0000bb001d007a20 */ /* 0x002fe20000410000 */
[----:B------:R-:W1:Y:S01]  /*8e70*/  MUFU.TANH R185, R185 ;  /* 0x000000b900b97308 */ /* 0x000e620000002400 */
[CC--:B----4-:R-:W-:Y:S02]  /*8e80*/  FFMA.FTZ R18, R24.reuse, R132.reuse, R142 ;  /* 0x0000008418127223 */ /* 0x0d0fe4000001008e */
[CC--:B------:R-:W-:Y:S02]  /*8e90*/  FFMA.FTZ R15, R24.reuse, R132.reuse, R201 ;  /* 0x00000084180f7223 */ /* 0x0c0fe400000100c9 */
[-C--:B------:R-:W-:Y:S01]  /*8ea0*/  FFMA.FTZ R16, R24, R132.reuse, R200 ;  /* 0x0000008418107223 */ /* 0x080fe200000100c8 */
[----:B------:R-:W-:Y:S01]  /*8eb0*/  FSEL R18, R18, -INF , !P3 ;  /* 0xff80000012127808 */ /* 0x000fe20005800000 */
[-C--:B------:R-:W-:Y:S01]  /*8ec0*/  FFMA.FTZ R17, R24, R132.reuse, R143 ;  /* 0x0000008418117223 */ /* 0x080fe2000001008f */
[----:B------:R-:W3:Y:S01]  /*8ed0*/  MUFU.TANH R13, R187 ;  /* 0x000000bb000d7308 */ /* 0x000ee20000002400 */
[----:B------:R-:W-:Y:S01]  /*8ee0*/  ISETP.GE.AND P3, PT, R244, 0x4, PT ;  /* 0x00000004f400780c */ /* 0x000fe20003f66270 */
[----:B--2---:R-:W-:Y:S01]  /*8ef0*/  FFMA.FTZ R14, R14, R132, R7 ;  /* 0x000000840e0e7223 */ /* 0x004fe20000010007 */
[----:B------:R-:W-:-:S02]  /*8f00*/  FSEL R15, R15, -INF , !P5 ;  /* 0xff8000000f0f7808 */ /* 0x000fc40006800000 */
[----:B------:R-:W-:Y:S02]  /*8f10*/  FSEL R16, R16, -INF , !P4 ;  /* 0xff80000010107808 */ /* 0x000fe40006000000 */
[----:B------:R-:W-:Y:S01]  /*8f20*/  FSEL R197, R14, -INF , !P6 ;  /* 0xff8000000ec57808 */ /* 0x000fe20007000000 */
[----:B------:R-:W2:Y:S01]  /*8f30*/  MUFU.TANH R0, R0 ;  /* 0x0000000000007308 */ /* 0x000ea20000002400 */
[----:B------:R-:W-:Y:S01]  /*8f40*/  FSEL R17, R17, -INF , !P0 ;  /* 0xff80000011117808 */ /* 0x000fe20004000000 */
[----:B-1----:R-:W-:Y:S01]  /*8f50*/  FFMA.FTZ R3, R20, R132, R185 ;  /* 0x0000008414037223 */ /* 0x002fe200000100b9 */
[C---:B------:R-:W-:Y:S02]  /*8f60*/  ISETP.GE.AND P6, PT, R2.reuse, R8, PT ;  /* 0x000000080200720c */ /* 0x040fe40003fc6270 */
[C---:B------:R-:W-:Y:S02]  /*8f70*/  ISETP.GE.AND P5, PT, R2.reuse, R9, PT ;  /* 0x000000090200720c */ /* 0x040fe40003fa6270 */
[C---:B------:R-:W-:Y:S01]  /*8f80*/  ISETP.GE.AND P4, PT, R2.reuse, R10, PT ;  /* 0x0000000a0200720c */ /* 0x040fe20003f86270 */
[----:B------:R-:W1:Y:S01]  /*8f90*/  MUFU.TANH R4, R4 ;  /* 0x0000000400047308 */ /* 0x000e620000002400 */
[----:B------:R-:W-:Y:S01]  /*8fa0*/  ISETP.GE.AND P0, PT, R2, R11, PT ;  /* 0x0000000b0200720c */ /* 0x000fe20003f06270 */
[----:B---3--:R-:W-:Y:S01]  /*8fb0*/  FFMA.FTZ R2, R20, R132, R13 ;  /* 0x0000008414027223 */ /* 0x008fe2000001000d */
[----:B------:R-:W-:-:S04]  /*8fc0*/  FSEL R139, R3, -INF , !P6 ;  /* 0xff800000038b7808 */ /* 0x000fc80007000000 */
[----:B------:R-:W-:Y:S01]  /*8fd0*/  FSEL R176, R2, -INF , !P5 ;  /* 0xff80000002b07808 */ /* 0x000fe20006800000 */
[----:B--2---:R-:W-:-:S05]  /*8fe0*/  FFMA.FTZ R0, R20, R132, R0 ;  /* 0x0000008414007223 */ /* 0x004fca0000010000 */
[----:B------:R-:W-:Y:S01]  /*8ff0*/  FSEL R183, R0, -INF , !P4 ;  /* 0xff80000000b77808 */ /* 0x000fe20006000000 */
[----:B-1----:R-:W-:-:S05]  /*9000*/  FFMA.FTZ R20, R20, R132, R4 ;  /* 0x0000008414147223 */ /* 0x002fca0000010004 */
[----:B------:R-:W-:Y:S01]  /*9010*/  FSEL R191, R20, -INF , !P0 ;  /* 0xff80000014bf7808 */ /* 0x000fe20004000000 */
[----:B------:R-:W-:Y:S05]  /*9020*/  @!P3 BRA `(.L_x_1345) ;  /* 0x000002f00000b947 */ /* 0x000fea0003800000 */
[----:B------:R-:W2:Y:S04]  /*9030*/  LDL.64 R238, [R1+0x20] ;  /* 0x0000200001ee7983 */ /* 0x000ea80000100a00 */
[----:B------:R-:W3:Y:S04]  /*9040*/  LDL.64 R240, [R1+0x18] ;  /* 0x0000180001f07983 */ /* 0x000ee80000100a00 */
[----:B------:R-:W4:Y:S01]  /*9050*/  LDL R247, [R1+0x30] ;  /* 0x0000300001f77983 */ /* 0x000f220000100800 */
        /* <DEDUP_REMOVED lines=42> */
.L_x_1347:
[----:B------:R-:W-:Y:S05]  /*9300*/  BSYNC B0 ;  /* 0x0000000000007941 */ /* 0x000fea0003800000 */
.L_x_1346:
[----:B------:R-:W0:Y:S02]  /*9310*/  LDGDEPBAR ;  /* 0x00000000000079af */ /* 0x000e240000000000 */
.L_x_1345:
        /* <DEDUP_REMOVED lines=33> */
[----:B--2---:R-:W-:Y:S01]  /*9530*/  FMNMX.FTZ R0, R5, R0, !PT ;  /* 0x0000000005007209 */ /* 0x004fe20007810000 */
[----:B------:R-:W2:Y:S01]  /*9540*/  SHFL.BFLY PT, R134, R2, 0x2, 0x1f ;  /* 0x0c401f0002867f89 */ /* 0x000ea200000e0000 */
[----:B------:R-:W-:-:S03]  /*9550*/  FMNMX.FTZ R3, R196, R3, !PT ;  /* 0x00000003c4037209 */ /* 0x000fc60007810000 */
[----:B------:R-:W3:Y:S01]  /*9560*/  SHFL.BFLY PT, R135, R0, 0x1, 0x1f ;  /* 0x0c201f0000877f89 */ /* 0x000ee200000e0000 */
[----:B------:R-:W-:-:S04]  /*9570*/  FMNMX.FTZ R3, R198, R3, !PT ;  /* 0x00000003c6037209 */ /* 0x000fc80007810000 */
[----:B------:R-:W-:-:S04]  /*9580*/  FMNMX.FTZ R4, R197, R3, !PT ;  /* 0x00000003c5047209 */ /* 0x000fc80007810000 */
[----:B------:R-:W-:Y:S02]  /*9590*/  FMNMX.FTZ R4, R191, R4, !PT ;  /* 0x00000004bf047209 */ /* 0x000fe40007810000 */
[----:B-1----:R-:W-:-:S04]  /*95a0*/  FMNMX.FTZ R136, R136, R6, !PT ;  /* 0x0000000688887209 */ /* 0x002fc80007810000 */
[C---:B------:R-:W-:Y:S01]  /*95b0*/  FSETP.NEU.FTZ.AND P6, PT, R136.reuse, -INF , PT ;  /* 0xff8000008800780b */ /* 0x040fe20003fdd000 */
[----:B------:R-:W-:Y:S01]  /*95c0*/  FMUL.FTZ R5, R136, c[0x0][0x23c] ;  /* 0x00008f0088057a20 */ /* 0x000fe20000410000 */
[----:B--2---:R-:W-:-:S04]  /*95d0*/  FMNMX.FTZ R134, R134, R2, !PT ;  /* 0x0000000286867209 */ /* 0x004fc80007810000 */
[----:B------:R-:W-:Y:S01]  /*95e0*/  FSEL R3, R5, RZ, P6 ;  /* 0x000000ff05037208 */ /* 0x000fe20003000000 */
[----:B------:R-:W1:Y:S01]  /*95f0*/  SHFL.BFLY PT, R6, R134, 0x1, 0x1f ;  /* 0x0c201f0086067f89 */ /* 0x000e6200000e0000 */
[----:B---3--:R-:W-:-:S03]  /*9600*/  FMNMX.FTZ R135, R0, R135, !PT ;  /* 0x0000008700877209 */ /* 0x008fc60007810000 */
[----:B------:R-:W2:Y:S01]  /*9610*/  SHFL.BFLY PT, R5, R4, 0x2, 0x1f ;  /* 0x0c401f0004057f89 */ /* 0x000ea200000e0000 */
[--C-:B------:R-:W-:Y:S01]  /*9620*/  FFMA.FTZ R2, R27, c[0x0][0x23c], -R3.reuse ;  /* 0x00008f001b027a23 */ /* 0x100fe20000010803 */
[----:B------:R-:W-:Y:S01]  /*9630*/  FSETP.NEU.FTZ.AND P5, PT, R135, -INF , PT ;  /* 0xff8000008700780b */ /* 0x000fe20003fbd000 */
[--C-:B------:R-:W-:Y:S02]  /*9640*/  FFMA.FTZ R0, R23, c[0x0][0x23c], -R3.reuse ;  /* 0x00008f0017007a23 */ /* 0x100fe40000010803 */
[----:B------:R3:W-:Y:S01]  /*9650*/  MUFU.EX2 R141, R2 ;  /* 0x00000002008d7308 */ /* 0x0007e20000000800 */
[----:B------:R-:W-:-:S07]  /*9660*/  FFMA.FTZ R15, R15, c[0x0][0x23c], -R3 ;  /* 0x00008f000f0f7a23 */ /* 0x000fce0000010803 */
[----:B------:R4:W-:Y:S01]  /*9670*/  MUFU.EX2 R12, R0 ;  /* 0x00000000000c7308 */ /* 0x0009e20000000800 */
[----:B-1----:R-:W-:Y:S01]  /*9680*/  FMNMX.FTZ R134, R134, R6, !PT ;  /* 0x0000000686867209 */ /* 0x002fe20007810000 */
[----:B---3--:R-:W-:-:S06]  /*9690*/  FMUL.FTZ R2, R135, c[0x0][0x23c] ;  /* 0x00008f0087027a20 */ /* 0x008fcc0000410000 */
[----:B------:R-:W1:Y:S01]  /*96a0*/  MUFU.EX2 R7, R15 ;  /* 0x0000000f00077308 */ /* 0x000e620000000800 */
[----:B--2---:R-:W-:Y:S02]  /*96b0*/  FMNMX.FTZ R4, R5, R4, !PT ;  /* 0x0000000405047209 */ /* 0x004fe40007810000 */
[----:B------:R-:W-:Y:S02]  /*96c0*/  FSEL R2, R2, RZ, P5 ;  /* 0x000000ff02027208 */ /* 0x000fe40002800000 */
[----:B------:R-:W-:Y:S01]  /*96d0*/  FSETP.NEU.FTZ.AND P4, PT, R134, -INF , PT ;  /* 0xff8000008600780b */ /* 0x000fe20003f9d000 */
[----:B------:R-:W2:Y:S01]  /*96e0*/  SHFL.BFLY PT, R137, R4, 0x1, 0x1f ;  /* 0x0c201f0004897f89 */ /* 0x000ea200000e0000 */
[----:B----4-:R-:W-:Y:S02]  /*96f0*/  FFMA.FTZ R0, R21, c[0x0][0x23c], -R3 ;  /* 0x00008f0015007a23 */ /* 0x010fe40000010803 */
[--C-:B------:R-:W-:Y:S01]  /*9700*/  FFMA.FTZ R16, R16, c[0x0][0x23c], -R2.reuse ;  /* 0x00008f0010107a23 */ /* 0x100fe20000010802 */
[----:B------:R-:W-:Y:S01]  /*9710*/  FSEL R6, R134, RZ, P4 ;  /* 0x000000ff86067208 */ /* 0x000fe20002000000 */
[----:B------:R3:W-:Y:S01]  /*9720*/  MUFU.EX2 R142, R0 ;  /* 0x00000000008e7308 */ /* 0x0007e20000000800 */
[----:B------:R-:W-:Y:S01]  /*9730*/  FFMA.FTZ R5, R26, c[0x0][0x23c], -R2 ;  /* 0x00008f001a057a23 */ /* 0x000fe20000010802 */
[----:B-1----:R-:W-:-:S06]  /*9740*/  MOV R21, R7 ;  /* 0x0000000700157202 */ /* 0x002fcc0000000f00 */
[----:B------:R1:W4:Y:S01]  /*9750*/  MUFU.EX2 R13, R16 ;  /* 0x00000010000d7308 */ /* 0x0003220000000800 */
[----:B---3--:R-:W-:-:S07]  /*9760*/  FFMA.FTZ R0, R33, c[0x0][0x23c], -R2 ;  /* 0x00008f0021007a23 */ /* 0x008fce0000010802 */
[----:B------:R3:W-:Y:S01]  /*9770*/  MUFU.EX2 R7, R5 ;  /* 0x0000000500077308 */ /* 0x0007e20000000800 */
[----:B--2---:R-:W-:-:S04]  /*9780*/  FMNMX.FTZ R137, R4, R137, !PT ;  /* 0x0000008904897209 */ /* 0x004fc80007810000 */
[C---:B------:R-:W-:Y:S01]  /*9790*/  FSETP.NEU.FTZ.AND P0, PT, R137.reuse, -INF , PT ;  /* 0xff8000008900780b */ /* 0x040fe20003f1d000 */
[----:B-1----:R-:W-:Y:S02]  /*97a0*/  FMUL.FTZ R16, R137, c[0x0][0x23c] ;  /* 0x00008f0089107a20 */ /* 0x002fe40000410000 */
[----:B------:R1:W2:Y:S03]  /*97b0*/  MUFU.EX2 R23, R0 ;  /* 0x0000000000177308 */ /* 0x0002a60000000800 */
[----:B------:R-:W-:Y:S01]  /*97c0*/  FSEL R16, R16, RZ, P0 ;  /* 0x000000ff10107208 */ /* 0x000fe20000000000 */
[----:B---3--:R-:W-:Y:S01]  /*97d0*/  FFMA.FTZ R5, R22, c[0x0][0x23c], -R2 ;  /* 0x00008f0016057a23 */ /* 0x008fe20000010802 */
[----:B----4-:R-:W-:-:S03]  /*97e0*/  MOV R22, R13 ;  /* 0x0000000d00167202 */ /* 0x010fc60000000f00 */
[----:B------:R-:W-:Y:S01]  /*97f0*/  FFMA.FTZ R18, R18, c[0x0][0x23c], -R16 ;  /* 0x00008f0012127a23 */ /* 0x000fe20000010810 */
[----:B------:R3:W4:Y:S01]  /*9800*/  MUFU.EX2 R140, R5 ;  /* 0x00000005008c7308 */ /* 0x0007220000000800 */
[----:B-1----:R-:W-:Y:S01]  /*9810*/  FMUL.FTZ R0, R134, c[0x0][0x23c] ;  /* 0x00008f0086007a20 */ /* 0x002fe20000410000 */
[----:B--2---:R-:W-:-:S06]  /*9820*/  F2FP.PACK_AB R13, R23, R22 ;  /* 0x00000016170d723e */ /* 0x004fcc00000000ff */
[----:B------:R-:W-:Y:S01]  /*9830*/  MUFU.EX2 R234, R18 ;  /* 0x0000001200ea7308 */ /* 0x000fe20000000800 */
[----:B------:R-:W-:-:S05]  /*9840*/  FSEL R0, R0, RZ, P4 ;  /* 0x000000ff00007208 */ /* 0x000fca0002000000 */
[----:B------:R-:W-:Y:S01]  /*9850*/  FFMA.FTZ R4, R133, c[0x0][0x23c], -R0 ;  /* 0x00008f0085047a23 */ /* 0x000fe20000010800 */
[----:B------:R-:W-:Y:S01]  /*9860*/  MOV R133, R12 ;  /* 0x0000000c00857202 */ /* 0x000fe20000000f00 */
[----:B---3--:R-:W-:Y:S01]  /*9870*/  FFMA.FTZ R5, R32, c[0x0][0x23c], -R16 ;  /* 0x00008f0020057a23 */ /* 0x008fe20000010810 */
[----:B------:R-:W-:Y:S01]  /*9880*/  F2FP.PACK_AB R12, R141, R21 ;  /* 0x000000158d0c723e */ /* 0x000fe200000000ff */
[----:B------:R1:W-:Y:S01]  /*9890*/  MUFU.EX2 R245, R4 ;  /* 0x0000000400f57308 */ /* 0x0003e20000000800 */
[----:B------:R-:W-:Y:S01]  /*98a0*/  F2FP.PACK_AB R14, R142, R133 ;  /* 0x000000858e0e723e */ /* 0x000fe200000000ff */
[----:B------:R-:W-:-:S06]  /*98b0*/  FFMA.FTZ R17, R17, c[0x0][0x23c], -R0 ;  /* 0x00008f0011117a23 */ /* 0x000fcc0000010800 */
[----:B------:R-:W-:Y:S01]  /*98c0*/  MUFU.EX2 R246, R17 ;  /* 0x0000001100f67308 */ /* 0x000fe20000000800 */
[----:B-1----:R-:W-:-:S07]  /*98d0*/  FFMA.FTZ R4, R34, c[0x0][0x23c], -R0 ;  /* 0x00008f0022047a23 */ /* 0x002fce0000010800 */
[----:B------:R1:W-:Y:S02]  /*98e0*/  MUFU.EX2 R247, R4 ;  /* 0x0000000400f77308 */ /* 0x0003e40000000800 */
[----:B-1----:R-:W-:Y:S02]  /*98f0*/  FFMA.FTZ R4, R25, c[0x0][0x23c], -R0 ;  /* 0x00008f0019047a23 */ /* 0x002fe40000010800 */
[----:B------:R-:W1:Y:S04]  /*9900*/  LDSM.16.MT88.4 R24, [R217+0xa000] ;  /* 0x00a00000d918783b */ /* 0x000e680000004200 */
[----:B------:R2:W3:Y:S02]  /*9910*/  MUFU.EX2 R33, R4 ;  /* 0x0000000400217308 */ /* 0x0004e40000000800 */
[----:B--2---:R-:W-:Y:S01]  /*9920*/  FFMA.FTZ R4, R138, c[0x0][0x23c], -R16 ;  /* 0x00008f008a047a23 */ /* 0x004fe20000010810 */
[----:B------:R-:W-:-:S05]  /*9930*/  MOV R138, R7 ;  /* 0x00000007008a7202 */ /* 0x000fca0000000f00 */
[----:B------:R2:W-:Y:S01]  /*9940*/  MUFU.EX2 R235, R4 ;  /* 0x0000000400eb7308 */ /* 0x0005e20000000800 */
[----:B----4-:R-:W-:Y:S02]  /*9950*/  F2FP.PACK_AB R15, R140, R138 ;  /* 0x0000008a8c0f723e */ /* 0x010fe400000000ff */
[----:B--2---:R-:W-:-:S05]  /*9960*/  FSEL R4, R136, RZ, P6 ;  /* 0x000000ff88047208 */ /* 0x004fca0003000000 */
[----:B------:R-:W-:Y:S02]  /*9970*/  FADD.FTZ R4, R232, -R4 ;  /* 0x80000004e8047221 */ /* 0x000fe40000010000 */
[----:B------:R2:W-:Y:S02]  /*9980*/  MUFU.EX2 R232, R5 ;  /* 0x0000000500e87308 */ /* 0x0005e40000000800 */
[----:B------:R-:W-:-:S06]  /*9990*/  FMUL.FTZ R20, R4, c[0x0][0x23c] ;  /* 0x00008f0004147a20 */ /* 0x000fcc0000410000 */
[----:B------:R-:W4:Y:S01]  /*99a0*/  MUFU.EX2 R20, R20 ;  /* 0x0000001400147308 */ /* 0x000f220000000800 */
[----:B--2---:R-:W-:-:S05]  /*99b0*/  FSEL R5, R135, RZ, P5 ;  /* 0x000000ff87057208 */ /* 0x004fca0002800000 */
[----:B------:R-:W-:Y:S02]  /*99c0*/  FADD.FTZ R4, R231, -R5 ;  /* 0x80000005e7047221 */ /* 0x000fe40000010000 */
[----:B------:R-:W-:Y:S01]  /*99d0*/  FADD.FTZ R5, R230, -R6 ;  /* 0x80000006e6057221 */ /* 0x000fe20000010000 */
[----:B---3--:R-:W-:Y:S01]  /*99e0*/  F2FP.PACK_AB R6, R33, R247 ;  /* 0x000000f72106723e */ /* 0x008fe200000000ff */
[----:B------:R-:W-:Y:S01]  /*99f0*/  FMUL.FTZ R19, R4, c[0x0][0x23c] ;  /* 0x00008f0004137a20 */ /* 0x000fe20000410000 */
[----:B------:R-:W-:Y:S01]  /*9a00*/  FSEL R4, R137, RZ, P0 ;  /* 0x000000ff89047208 */ /* 0x000fe20000000000 */
[-C--:B----4-:R-:W-:Y:S02]  /*9a10*/  FMUL.FTZ R148, R148, R20.reuse ;  /* 0x0000001494947220 */ /* 0x090fe40000410000 */
[----:B------:R-:W-:Y:S02]  /*9a20*/  FMUL.FTZ R149, R149, R20 ;  /* 0x0000001495957220 */ /* 0x000fe40000410000 */
[----:B------:R-:W2:Y:S01]  /*9a30*/  MUFU.EX2 R19, R19 ;  /* 0x0000001300137308 */ /* 0x000ea20000000800 */
[----:B------:R-:W-:-:S02]  /*9a40*/  FADD.FTZ R4, R229, -R4 ;  /* 0x80000004e5047221 */ /* 0x000fc40000010000 */
[----:B------:R-:W-:Y:S02]  /*9a50*/  FMUL.FTZ R5, R5, c[0x0][0x23c] ;  /* 0x00008f0005057a20 */ /* 0x000fe40000410000 */
[----:B------:R-:W-:Y:S02]  /*9a60*/  FMUL.FTZ R4, R4, c[0x0][0x23c] ;  /* 0x00008f0004047a20 */ /* 0x000fe40000410000 */
[-C--:B------:R-:W-:Y:S01]  /*9a70*/  FMUL.FTZ R156, R156, R20.reuse ;  /* 0x000000149c9c7220 */ /* 0x080fe20000410000 */
[----:B------:R3:W4:Y:S01]  /*9a80*/  MUFU.EX2 R18, R5 ;  /* 0x0000000500127308 */ /* 0x0007220000000800 */
[-C--:B------:R-:W-:Y:S02]  /*9a90*/  FMUL.FTZ R157, R157, R20.reuse ;  /* 0x000000149d9d7220 */ /* 0x080fe40000410000 */
[-C--:B------:R-:W-:Y:S02]  /*9aa0*/  FMUL.FTZ R116, R116, R20.reuse ;  /* 0x0000001474747220 */ /* 0x080fe40000410000 */
[----:B------:R-:W-:-:S02]  /*9ab0*/  FMUL.FTZ R117, R117, R20 ;  /* 0x0000001475757220 */ /* 0x000fc40000410000 */
[----:B------:R-:W-:Y:S01]  /*9ac0*/  FMUL.FTZ R160, R160, R20 ;  /* 0x00000014a0a07220 */ /* 0x000fe20000410000 */
[----:B------:R5:W5:Y:S01]  /*9ad0*/  MUFU.EX2 R17, R4 ;  /* 0x0000000400117308 */ /* 0x000b620000000800 */
[-C--:B--2---:R-:W-:Y:S02]  /*9ae0*/  FMUL.FTZ R150, R150, R19.reuse ;  /* 0x0000001396967220 */ /* 0x084fe40000410000 */
[-C--:B------:R-:W-:Y:S02]  /*9af0*/  FMUL.FTZ R151, R151, R19.reuse ;  /* 0x0000001397977220 */ /* 0x080fe40000410000 */
[-C--:B------:R-:W-:Y:S02]  /*9b00*/  FMUL.FTZ R158, R158, R19.reuse ;  /* 0x000000139e9e7220 */ /* 0x080fe40000410000 */
[----:B------:R-:W-:Y:S01]  /*9b10*/  FMUL.FTZ R159, R159, R19 ;  /* 0x000000139f9f7220 */ /* 0x000fe20000410000 */
[----:B---3--:R-:W-:Y:S01]  /*9b20*/  F2FP.PACK_AB R5, R235, R234 ;  /* 0x000000eaeb05723e */ /* 0x008fe200000000ff */
[-C--:B----4-:R-:W-:Y:S01]  /*9b30*/  FMUL.FTZ R144, R144, R18.reuse ;  /* 0x0000001290907220 */ /* 0x090fe20000410000 */
[----:B-1----:R-:W-:Y:S01]  /*9b40*/  HMMA.16816.F32 R240, R12, R24, R148 ;  /* 0x000000180cf0723c */ /* 0x002fe20000001894 */
[----:B------:R-:W1:Y:S01]  /*9b50*/  LDSM.16.MT88.4 R148, [R222+0xa000] ;  /* 0x00a00000de94783b */ /* 0x000e620000004200 */
[----:B------:R-:W-:-:S02]  /*9b60*/  FMUL.FTZ R145, R145, R18 ;  /* 0x0000001291917220 */ /* 0x000fc40000410000 */
[-C--:B------:R-:W-:Y:S02]  /*9b70*/  FMUL.FTZ R152, R152, R18.reuse ;  /* 0x0000001298987220 */ /* 0x080fe40000410000 */
[----:B-----5:R-:W-:Y:S02]  /*9b80*/  FFMA.FTZ R4, R35, c[0x0][0x23c], -R16 ;  /* 0x00008f0023047a23 */ /* 0x020fe40000010810 */
[-C--:B------:R-:W-:Y:S01]  /*9b90*/  FMUL.FTZ R146, R146, R17.reuse ;  /* 0x0000001192927220 */ /* 0x080fe20000410000 */
[----:B------:R-:W-:Y:S01]  /*9ba0*/  HMMA.16816.F32 R212, R12, R26, R156 ;  /* 0x0000001a0cd4723c */ /* 0x000fe2000000189c */
[----:B------:R2:W3:Y:S01]  /*9bb0*/  MUFU.EX2 R231, R4 ;  /* 0x0000000400e77308 */ /* 0x0004e20000000800 */
[-C--:B------:R-:W-:Y:S02]  /*9bc0*/  FMUL.FTZ R147, R147, R17.reuse ;  /* 0x0000001193937220 */ /* 0x080fe40000410000 */
[----:B------:R-:W-:Y:S02]  /*9bd0*/  FMUL.FTZ R153, R153, R18 ;  /* 0x0000001299997220 */ /* 0x000fe40000410000 */
        /* <DEDUP_REMOVED lines=9> */
[----:B------:R-:W-:Y:S01]  /*9c70*/  LDSM.16.MT88.4 R140, [R217+0xb000] ;  /* 0x00b00000d98c783b */ /* 0x000fe20000004200 */
[----:B------:R-:W-:Y:S01]  /*9c80*/  FMUL.FTZ R43, R43, R17 ;  /* 0x000000112b2b7220 */ /* 0x000fe20000410000 */
[----:B--2---:R-:W-:Y:S01]  /*9c90*/  F2FP.PACK_AB R4, R245, R246 ;  /* 0x000000f6f504723e */ /* 0x004fe200000000ff */
[----:B------:R-:W-:Y:S01]  /*9ca0*/  FMUL.FTZ R164, R164, R18 ;  /* 0x00000012a4a47220 */ /* 0x000fe20000410000 */
[----:B---3--:R-:W-:Y:S01]  /*9cb0*/  F2FP.PACK_AB R7, R231, R232 ;  /* 0x000000e8e707723e */ /* 0x008fe200000000ff */
[----:B------:R-:W-:Y:S01]  /*9cc0*/  LDSM.16.MT88.4 R32, [R222+0xb000] ;  /* 0x00b00000de20783b */ /* 0x000fe20000004200 */
[----:B------:R-:W-:-:S02]  /*9cd0*/  FMUL.FTZ R165, R165, R18 ;  /* 0x00000012a5a57220 */ /* 0x000fc40000410000 */
[-C--:B------:R-:W-:Y:S02]  /*9ce0*/  FMUL.FTZ R166, R166, R17.reuse ;  /* 0x00000011a6a67220 */ /* 0x080fe40000410000 */
[-C--:B------:R-:W-:Y:S01]  /*9cf0*/  FMUL.FTZ R167, R167, R17.reuse ;  /* 0x00000011a7a77220 */ /* 0x080fe20000410000 */
[C---:B------:R-:W-:Y:S01]  /*9d00*/  HMMA.16816.F32 R236, R4.reuse, R24, R144 ;  /* 0x0000001804ec723c */ /* 0x040fe20000001890 */
[----:B------:R-:W2:Y:S01]  /*9d10*/  LDSM.16.MT88.4 R144, [R221+0xa000] ;  /* 0x00a00000dd90783b */ /* 0x000ea20000004200 */
[-C--:B------:R-:W-:Y:S02]  /*9d20*/  FMUL.FTZ R168, R168, R18.reuse ;  /* 0x00000012a8a87220 */ /* 0x080fe40000410000 */
[----:B------:R-:W-:Y:S02]  /*9d30*/  FMUL.FTZ R169, R169, R18 ;  /* 0x00000012a9a97220 */ /* 0x000fe40000410000 */
[-C--:B------:R-:W-:Y:S02]  /*9d40*/  FMUL.FTZ R170, R170, R17.reuse ;  /* 0x00000011aaaa7220 */ /* 0x080fe40000410000 */
[----:B------:R-:W-:Y:S01]  /*9d50*/  HMMA.16816.F32 R152, R4, R26, R152 ;  /* 0x0000001a0498723c */ /* 0x000fe20000001898 */
[----:B------:R-:W3:Y:S01]  /*9d60*/  LDSM.16.MT88.4 R24, [R219+0xb000] ;  /* 0x00b00000db18783b */ /* 0x000ee20000004200 */
[----:B------:R-:W-:-:S02]  /*9d70*/  FMUL.FTZ R171, R171, R17 ;  /* 0x00000011abab7220 */ /* 0x000fc40000410000 */
[-C--:B------:R-:W-:Y:S02]  /*9d80*/  FMUL.FTZ R44, R44, R18.reuse ;  /* 0x000000122c2c7220 */ /* 0x080fe40000410000 */
[-C--:B------:R-:W-:Y:S02]  /*9d90*/  FMUL.FTZ R45, R45, R18.reuse ;  /* 0x000000122d2d7220 */ /* 0x080fe40000410000 */
[----:B-1----:R-:W-:Y:S01]  /*9da0*/  HMMA.16816.F32 R208, R4, R148, R40 ;  /* 0x0000009404d0723c */ /* 0x002fe20000001828 */
[----:B------:R-:W1:Y:S01]  /*9db0*/  LDSM.16.MT88.4 R40, [R221+0xb000] ;  /* 0x00b00000dd28783b */ /* 0x000e620000004200 */
        /* <DEDUP_REMOVED lines=64> */
[----:B------:R-:W-:Y:S01]  /*a1c0*/  HMMA.16816.F32 R204, R4, R42, R124 ;  /* 0x0000002a04cc723c */ /* 0x000fe2000000187c */
[-C--:B------:R-:W-:Y:S02]  /*a1d0*/  FMUL.FTZ R69, R69, R20.reuse ;  /* 0x0000001445457220 */ /* 0x080fe40000410000 */
[-C--:B------:R-:W-:Y:S02]  /*a1e0*/  FMUL.FTZ R70, R70, R19.reuse ;  /* 0x0000001346467220 */ /* 0x080fe40000410000 */
[----:B------:R-:W-:Y:S02]  /*a1f0*/  FMUL.FTZ R71, R71, R19 ;  /* 0x0000001347477220 */ /* 0x000fe40000410000 */
[----:B------:R-:W-:Y:S01]  /*a200*/  FFMA.FTZ R4, R181, c[0x0][0x23c], -R3 ;  /* 0x00008f00b5047a23 */ /* 0x000fe20000010803 */
[----:B------:R-:W-:Y:S01]  /*a210*/  HMMA.16816.F32 R116, R12, R40, R116 ;  /* 0x000000280c74723c */ /* 0x000fe20000001874 */
[----:B------:R-:W-:Y:S01]  /*a220*/  FMUL.FTZ R100, R100, R20 ;  /* 0x0000001464647220 */ /* 0x000fe20000410000 */
[----:B------:R-:W-:Y:S01]  /*a230*/  MOV R127, R158 ;  /* 0x0000009e007f7202 */ /* 0x000fe20000000f00 */
        /* <DEDUP_REMOVED lines=27> */
[----:B------:R-:W-:Y:S01]  /*a3f0*/  FFMA.FTZ R3, R139, c[0x0][0x23c], -R3 ;  /* 0x00008f008b037a23 */ /* 0x000fe20000010803 */
[----:B------:R-:W-:Y:S01]  /*a400*/  LDSM.16.MT88.4 R48, [R222+0xa800] ;  /* 0x00a80000de30783b */ /* 0x000fe20000004200 */
[----:B------:R1:W-:Y:S01]  /*a410*/  MUFU.EX2 R230, R4 ;  /* 0x0000000400e67308 */ /* 0x0003e20000000800 */
[-C--:B------:R-:W-:Y:S02]  /*a420*/  FMUL.FTZ R98, R98, R19.reuse ;  /* 0x0000001362627220 */ /* 0x080fe40000410000 */
[----:B------:R-:W-:-:S02]  /*a430*/  FMUL.FTZ R99, R99, R19 ;  /* 0x0000001363637220 */ /* 0x000fc40000410000 */
[-C--:B------:R-:W-:Y:S01]  /*a440*/  FMUL.FTZ R112, R112, R20.reuse ;  /* 0x0000001470707220 */ /* 0x080fe20000410000 */
[C---:B------:R-:W-:Y:S01]  /*a450*/  HMMA.16816.F32 R184, R12.reuse, R146, R64 ;  /* 0x000000920cb8723c */ /* 0x040fe20000001840 */
[-C--:B------:R-:W-:Y:S01]  /*a460*/  FMUL.FTZ R113, R113, R20.reuse ;  /* 0x0000001471717220 */ /* 0x080fe20000410000 */
[----:B------:R3:W4:Y:S01]  /*a470*/  MUFU.EX2 R181, R3 ;  /* 0x0000000300b57308 */ /* 0x0007220000000800 */
[-C--:B------:R-:W-:Y:S01]  /*a480*/  FMUL.FTZ R114, R114, R19.reuse ;  /* 0x0000001372727220 */ /* 0x080fe20000410000 */
[----:B------:R-:W-:Y:S01]  /*a490*/  LDSM.16.MT88.4 R64, [R221+0xa800] ;  /* 0x00a80000dd40783b */ /* 0x000fe20000004200 */
[----:B------:R-:W-:Y:S02]  /*a4a0*/  FMUL.FTZ R115, R115, R19 ;  /* 0x0000001373737220 */ /* 0x000fe40000410000 */
[-C--:B------:R-:W-:Y:S01]  /*a4b0*/  FMUL.FTZ R84, R84, R20.reuse ;  /* 0x0000001454547220 */ /* 0x080fe20000410000 */
[----:B------:R-:W-:Y:S01]  /*a4c0*/  HMMA.16816.F32 R140, R12, R142, R80 ;  /* 0x0000008e0c8c723c */ /* 0x000fe20000001850 */
[----:B------:R-:W-:Y:S01]  /*a4d0*/  LDSM.16.MT88.4 R80, [R217+0xb800] ;  /* 0x00b80000d950783b */ /* 0x000fe20000004200 */
[----:B------:R-:W-:-:S02]  /*a4e0*/  FMUL.FTZ R85, R85, R20 ;  /* 0x0000001455557220 */ /* 0x000fc40000410000 */
[-C--:B------:R-:W-:Y:S01]  /*a4f0*/  FMUL.FTZ R86, R86, R19.reuse ;  /* 0x0000001356567220 */ /* 0x080fe20000410000 */
[----:B-1----:R-:W1:Y:S01]  /*a500*/  LDSM.16.MT88.4 R4, [R221+0xb800] ;  /* 0x00b80000dd04783b */ /* 0x002e620000004200 */
[-C--:B------:R-:W-:Y:S02]  /*a510*/  FMUL.FTZ R87, R87, R19.reuse ;  /* 0x0000001357577220 */ /* 0x080fe40000410000 */
[C---:B------:R-:W-:Y:S01]  /*a520*/  HMMA.16816.F32 R28, R12.reuse, R26, R96 ;  /* 0x0000001a0c1c723c */ /* 0x040fe20000001860 */
[----:B------:R-:W5:Y:S01]  /*a530*/  LDSM.16.MT88.4 R96, [R219+0xb800] ;  /* 0x00b80000db60783b */ /* 0x000f620000004200 */
[----:B---3--:R-:W-:Y:S01]  /*a540*/  FFMA.FTZ R3, R182, c[0x0][0x23c], -R2 ;  /* 0x00008f00b6037a23 */ /* 0x008fe20000010802 */
[----:B------:R-:W-:Y:S01]  /*a550*/  MOV R182, R156 ;  /* 0x0000009c00b67202 */ /* 0x000fe20000000f00 */
[-C--:B------:R-:W-:Y:S02]  /*a560*/  FMUL.FTZ R128, R128, R20.reuse ;  /* 0x0000001480807220 */ /* 0x080fe40000410000 */
[----:B------:R3:W-:Y:S01]  /*a570*/  MUFU.EX2 R178, R3 ;  /* 0x0000000300b27308 */ /* 0x0007e20000000800 */
[----:B------:R-:W-:Y:S01]  /*a580*/  FMUL.FTZ R129, R129, R20 ;  /* 0x0000001481817220 */ /* 0x000fe20000410000 */
[----:B------:R-:W-:Y:S01]  /*a590*/  HMMA.16816.F32 R32, R12, R34, R112 ;  /* 0x000000220c20723c */ /* 0x000fe20000001870 */
[----:B------:R-:W1:Y:S01]  /*a5a0*/  LDSM.16.MT88.4 R112, [R222+0xb800] ;  /* 0x00b80000de70783b */ /* 0x000e620000004200 */
[----:B------:R-:W-:-:S02]  /*a5b0*/  FMUL.FTZ R130, R130, R19 ;  /* 0x0000001382827220 */ /* 0x000fc40000410000 */
[-C--:B------:R-:W-:Y:S02]  /*a5c0*/  FMUL.FTZ R131, R131, R19.reuse ;  /* 0x0000001383837220 */ /* 0x080fe40000410000 */
[-C--:B------:R-:W-:Y:S02]  /*a5d0*/  FMUL.FTZ R36, R36, R20.reuse ;  /* 0x0000001424247220 */ /* 0x080fe40000410000 */
[----:B------:R-:W-:Y:S01]  /*a5e0*/  FMUL.FTZ R37, R37, R20 ;  /* 0x0000001425257220 */ /* 0x000fe20000410000 */
[----:B------:R-:W-:Y:S01]  /*a5f0*/  HMMA.16816.F32 R84, R12, R24, R84 ;  /* 0x000000180c54723c */ /* 0x000fe20000001854 */
[-C--:B------:R-:W-:Y:S02]  /*a600*/  FMUL.FTZ R38, R38, R19.reuse ;  /* 0x0000001326267220 */ /* 0x080fe40000410000 */
[----:B------:R-:W-:Y:S02]  /*a610*/  FMUL.FTZ R39, R39, R19 ;  /* 0x0000001327277220 */ /* 0x000fe40000410000 */
[----:B---3--:R-:W-:-:S02]  /*a620*/  FFMA.FTZ R3, R180, c[0x0][0x23c], -R2 ;  /* 0x00008f00b4037a23 */ /* 0x008fc40000010802 */
[-C--:B------:R-:W-:Y:S01]  /*a630*/  FMUL.FTZ R52, R52, R20.reuse ;  /* 0x0000001434347220 */ /* 0x080fe20000410000 */
[C---:B------:R-:W-:Y:S01]  /*a640*/  HMMA.16816.F32 R24, R12.reuse, R42, R128 ;  /* 0x0000002a0c18723c */ /* 0x040fe20000001880 */
[----:B------:R3:W3:Y:S01]  /*a650*/  MUFU.EX2 R180, R3 ;  /* 0x0000000300b47308 */ /* 0x0006e20000000800 */
[----:B------:R-:W-:Y:S02]  /*a660*/  FMUL.FTZ R53, R53, R20 ;  /* 0x0000001435357220 */ /* 0x000fe40000410000 */
[-C--:B------:R-:W-:Y:S02]  /*a670*/  FMUL.FTZ R54, R54, R19.reuse ;  /* 0x0000001336367220 */ /* 0x080fe40000410000 */
[----:B------:R-:W-:Y:S01]  /*a680*/  FMUL.FTZ R55, R55, R19 ;  /* 0x0000001337377220 */ /* 0x000fe20000410000 */
[----:B--2---:R-:W-:Y:S01]  /*a690*/  F2FP.PACK_AB R128, R229, R199 ;  /* 0x000000c7e580723e */ /* 0x004fe200000000ff */
[----:B------:R-:W-:Y:S01]  /*a6a0*/  HMMA.16816.F32 R36, R12, R148, R36 ;  /* 0x000000940c24723c */ /* 0x000fe20000001824 */
[----:B----4-:R-:W-:-:S07]  /*a6b0*/  F2FP.PACK_AB R130, R181, R230 ;  /* 0x000000e6b582723e */ /* 0x010fce00000000ff */
[----:B------:R-:W-:Y:S01]  /*a6c0*/  HMMA.16816.F32 R52, R12, R144, R52 ;  /* 0x000000900c34723c */ /* 0x000fe20000001834 */
[--C-:B---3--:R-:W-:Y:S01]  /*a6d0*/  FFMA.FTZ R3, R179, c[0x0][0x23c], -R2.reuse ;  /* 0x00008f00b3037a23 */ /* 0x108fe20000010802 */
[----:B------:R-:W-:Y:S01]  /*a6e0*/  F2FP.PACK_AB R129, R180, R178 ;  /* 0x000000b2b481723e */ /* 0x000fe200000000ff */
[----:B------:R-:W-:Y:S02]  /*a6f0*/  FFMA.FTZ R2, R176, c[0x0][0x23c], -R2 ;  /* 0x00008f00b0027a23 */ /* 0x000fe40000010802 */
[----:B------:R2:W-:Y:S08]  /*a700*/  MUFU.EX2 R179, R3 ;  /* 0x0000000300b37308 */ /* 0x0005f00000000800 */
[----:B------:R3:W4:Y:S01]  /*a710*/  MUFU.EX2 R177, R2 ;  /* 0x0000000200b17308 */ /* 0x0007220000000800 */
[----:B--2---:R-:W-:-:S05]  /*a720*/  MOV R3, R22 ;  /* 0x0000001600037202 */ /* 0x004fca0000000f00 */
[----:B------:R-:W-:Y:S02]  /*a730*/  FFMA.FTZ R3, R250, R19, R3 ;  /* 0x00000013fa037223 */ /* 0x000fe40000010003 */
[--C-:B---3--:R-:W-:Y:S01]  /*a740*/  FFMA.FTZ R2, R190, c[0x0][0x23c], -R0.reuse ;  /* 0x00008f00be027a23 */ /* 0x108fe20000010800 */
[----:B------:R-:W-:Y:S02]  /*a750*/  MOV R190, R157 ;  /* 0x0000009d00be7202 */ /* 0x000fe40000000f00 */
[----:B----4-:R-:W-:Y:S01]  /*a760*/  F2FP.PACK_AB R131, R177, R179 ;  /* 0x000000b3b183723e */ /* 0x010fe200000000ff */
[----:B------:R2:W-:Y:S06]  /*a770*/  MUFU.EX2 R176, R2 ;  /* 0x0000000200b07308 */ /* 0x0005ec0000000800 */
[C---:B-1----:R-:W-:Y:S08]  /*a780*/  HMMA.16816.F32 R116, R128.reuse, R4, R116 ;  /* 0x000000048074723c */ /* 0x042ff00000001874 */
[----:B------:R-:W-:Y:S01]  /*a790*/  HMMA.16816.F32 R160, R128, R172, R160 ;  /* 0x000000ac80a0723c */ /* 0x000fe200000018a0 */
[----:B--2---:R-:W-:Y:S01]  /*a7a0*/  FFMA.FTZ R2, R188, c[0x0][0x23c], -R0 ;  /* 0x00008f00bc027a23 */ /* 0x004fe20000010800 */
[----:B------:R-:W-:-:S02]  /*a7b0*/  MOV R188, R159 ;  /* 0x0000009f00bc7202 */ /* 0x000fc40000000f00 */
[----:B------:R-:W1:Y:S01]  /*a7c0*/  LDSM.16.MT88.4 R156, [R217+0xa800] ;  /* 0x00a80000d99c783b */ /* 0x000e620000004200 */
[----:B------:R2:W3:Y:S03]  /*a7d0*/  MUFU.EX2 R139, R2 ;  /* 0x00000002008b7308 */ /* 0x0004e60000000800 */
[C---:B------:R-:W-:Y:S08]  /*a7e0*/  HMMA.16816.F32 R36, R128.reuse, R48, R36 ;  /* 0x000000308024723c */ /* 0x040ff00000001824 */
[----:B------:R-:W-:Y:S01]  /*a7f0*/  HMMA.16816.F32 R52, R128, R64, R52 ;  /* 0x000000408034723c */ /* 0x000fe20000001834 */
[--C-:B--2---:R-:W-:Y:S01]  /*a800*/  FFMA.FTZ R2, R189, c[0x0][0x23c], -R0.reuse ;  /* 0x00008f00bd027a23 */ /* 0x104fe20000010800 */
[----:B------:R-:W-:Y:S01]  /*a810*/  MOV R189, R138 ;  /* 0x0000008a00bd7202 */ /* 0x000fe20000000f00 */
[----:B------:R-:W-:Y:S01]  /*a820*/  FFMA.FTZ R0, R183, c[0x0][0x23c], -R0 ;  /* 0x00008f00b7007a23 */ /* 0x000fe20000010800 */
[----:B------:R-:W-:Y:S01]  /*a830*/  MOV R183, R133 ;  /* 0x0000008500b77202 */ /* 0x000fe20000000f00 */
[----:B------:R2:W-:Y:S01]  /*a840*/  MUFU.EX2 R138, R2 ;  /* 0x00000002008a7308 */ /* 0x0005e20000000800 */
[----:B---3--:R-:W-:-:S02]  /*a850*/  F2FP.PACK_AB R124, R139, R176 ;  /* 0x000000b08b7c723e */ /* 0x008fc400000000ff */
[C---:B------:R-:W-:Y:S05]  /*a860*/  HMMA.16816.F32 R68, R128.reuse, R80, R68 ;  /* 0x000000508044723c */ /* 0x040fea0000001844 */
[----:B------:R3:W4:Y:S03]  /*a870*/  MUFU.EX2 R133, R0 ;  /* 0x0000000000857308 */ /* 0x0007260000000800 */
[----:B-----5:R-:W-:Y:S01]  /*a880*/  HMMA.16816.F32 R84, R128, R96, R84 ;  /* 0x000000608054723c */ /* 0x020fe20000001854 */
[----:B--2---:R-:W-:-:S07]  /*a890*/  FFMA.FTZ R2, R191, c[0x0][0x23c], -R16 ;  /* 0x00008f00bf027a23 */ /* 0x004fce0000010810 */
[----:B------:R-:W-:Y:S01]  /*a8a0*/  HMMA.16816.F32 R100, R128, R112, R100 ;  /* 0x000000708064723c */ /* 0x000fe20000001864 */
[----:B---3--:R-:W-:Y:S01]  /*a8b0*/  FFMA.FTZ R0, R196, c[0x0][0x23c], -R16 ;  /* 0x00008f00c4007a23 */ /* 0x008fe20000010810 */
[----:B------:R-:W-:-:S06]  /*a8c0*/  MOV R196, R23 ;  /* 0x0000001700c47202 */ /* 0x000fcc0000000f00 */
[----:B-1----:R-:W-:Y:S01]  /*a8d0*/  HMMA.16816.F32 R148, R128, R156, R240 ;  /* 0x0000009c8094723c */ /* 0x002fe200000018f0 */
[----:B----4-:R-:W-:Y:S01]  /*a8e0*/  F2FP.PACK_AB R126, R133, R138 ;  /* 0x0000008a857e723e */ /* 0x010fe200000000ff */
[----:B------:R1:W-:Y:S01]  /*a8f0*/  MUFU.EX2 R23, R0 ;  /* 0x0000000000177308 */ /* 0x0003e20000000800 */
[----:B------:R-:W-:-:S04]  /*a900*/  FADD.FTZ R3, R196, R3 ;  /* 0x00000003c4037221 */ /* 0x000fc80000010000 */
[----:B------:R-:W-:-:S04]  /*a910*/  FADD.FTZ R3, R189, R3 ;  /* 0x00000003bd037221 */ /* 0x000fc80000010000 */
[----:B------:R-:W-:-:S04]  /*a920*/  FADD.FTZ R3, R190, R3 ;  /* 0x00000003be037221 */ /* 0x000fc80000010000 */
[----:B------:R-:W-:Y:S02]  /*a930*/  FADD.FTZ R3, R178, R3 ;  /* 0x00000003b2037221 */ /* 0x000fe40000010000 */
[----:B-1----:R-:W-:Y:S01]  /*a940*/  FFMA.FTZ R0, R198, c[0x0][0x23c], -R16 ;  /* 0x00008f00c6007a23 */ /* 0x002fe20000010810 */
[----:B------:R-:W-:Y:S01]  /*a950*/  MOV R198, R127 ;  /* 0x0000007f00c67202 */ /* 0x000fe20000000f00 */
[----:B------:R-:W-:Y:S02]  /*a960*/  FADD.FTZ R3, R180, R3 ;  /* 0x00000003b4037221 */ /* 0x000fe40000010000 */
[----:B------:R1:W2:Y:S02]  /*a970*/  MUFU.EX2 R22, R0 ;  /* 0x0000000000167308 */ /* 0x0002a40000000800 */
[----:B------:R-:W-:-:S04]  /*a980*/  FADD.FTZ R3, R179, R3 ;  /* 0x00000003b3037221 */ /* 0x000fc80000010000 */
[----:B------:R-:W-:Y:S02]  /*a990*/  FADD.FTZ R250, R177, R3 ;  /* 0x00000003b1fa7221 */ /* 0x000fe40000010000 */
[----:B-1----:R-:W-:Y:S01]  /*a9a0*/  FFMA.FTZ R0, R197, c[0x0][0x23c], -R16 ;  /* 0x00008f00c5007a23 */ /* 0x002fe20000010810 */
[----:B------:R-:W-:Y:S01]  /*a9b0*/  MOV R197, R21 ;  /* 0x0000001500c57202 */ /* 0x000fe20000000f00 */
[----:B------:R1:W-:Y:S01]  /*a9c0*/  MUFU.EX2 R16, R2 ;  /* 0x0000000200107308 */ /* 0x0003e20000000800 */
[----:B--2---:R-:W-:-:S03]  /*a9d0*/  F2FP.PACK_AB R125, R22, R23 ;  /* 0x00000017167d723e */ /* 0x004fc600000000ff */
[----:B------:R-:W-:-:S04]  /*a9e0*/  FFMA.FTZ R12, R251, R20, R197 ;  /* 0x00000014fb0c7223 */ /* 0x000fc800000100c5 */
        /* <DEDUP_REMOVED lines=422> */
.L_x_1350:
[----:B------:R-:W-:Y:S05]  /*c450*/  BSYNC B0 ;  /* 0x0000000000007941 */ /* 0x000fea0003800000 */
.L_x_1349:
[----:B------:R-:W0:Y:S02]  /*c460*/  LDGDEPBAR ;  /* 0x00000000000079af */ /* 0x000e240000000000 */
.L_x_1348:
        /* <DEDUP_REMOVED lines=55> */
[----:B------:R4:W-:Y:S01]  /*c7e0*/  MUFU.EX2 R13, R2 ;  /* 0x00000002000d7308 */ /* 0x0009e20000000800 */
        /* <DEDUP_REMOVED lines=9> */
[--C-:B------:R-:W-:Y:S02]  /*c880*/  FFMA.FTZ R16, R16, c[0x0][0x23c], -R2.reuse ;  /* 0x00008f0010107a23 */ /* 0x100fe40000010802 */
[----:B------:R4:W-:Y:S01]  /*c890*/  MUFU.EX2 R245, R0 ;  /* 0x0000000000f57308 */ /* 0x0009e20000000800 */
[----:B------:R-:W-:Y:S01]  /*c8a0*/  FFMA.FTZ R5, R26, c[0x0][0x23c], -R2 ;  /* 0x00008f001a057a23 */ /* 0x000fe20000010802 */
[----:B--2---:R-:W-:-:S06]  /*c8b0*/  MOV R23, R19 ;  /* 0x0000001300177202 */ /* 0x004fcc0000000f00 */
[----:B------:R2:W5:Y:S01]  /*c8c0*/  MUFU.EX2 R246, R16 ;  /* 0x0000001000f67308 */ /* 0x0005620000000800 */
[----:B-1----:R-:W-:Y:S01]  /*c8d0*/  MOV R21, R14 ;  /* 0x0000000e00157202 */ /* 0x002fe20000000f00 */
[----:B----4-:R-:W-:-:S06]  /*c8e0*/  FMUL.FTZ R0, R229, c[0x0][0x23c] ;  /* 0x00008f00e5007a20 */ /* 0x010fcc0000410000 */
[----:B------:R1:W-:Y:S01]  /*c8f0*/  MUFU.EX2 R247, R5 ;  /* 0x0000000500f77308 */ /* 0x0003e20000000800 */
[----:B---3--:R-:W-:Y:S02]  /*c900*/  FMNMX.FTZ R133, R4, R6, !PT ;  /* 0x0000000604857209 */ /* 0x008fe40007810000 */
[----:B------:R-:W-:Y:S02]  /*c910*/  FSEL R6, R229, RZ, P4 ;  /* 0x000000ffe5067208 */ /* 0x000fe40002000000 */
[----:B------:R-:W-:Y:S01]  /*c920*/  FSEL R0, R0, RZ, P4 ;  /* 0x000000ff00007208 */ /* 0x000fe20002000000 */
[C---:B--2---:R-:W-:Y:S01]  /*c930*/  FMUL.FTZ R16, R133.reuse, c[0x0][0x23c] ;  /* 0x00008f0085107a20 */ /* 0x044fe20000410000 */
[----:B------:R-:W-:-:S03]  /*c940*/  FSETP.NEU.FTZ.AND P0, PT, R133, -INF , PT ;  /* 0xff8000008500780b */ /* 0x000fc60003f1d000 */
[--C-:B------:R-:W-:Y:S01]  /*c950*/  FFMA.FTZ R4, R138, c[0x0][0x23c], -R0.reuse ;  /* 0x00008f008a047a23 */ /* 0x100fe20000010800 */
[----:B------:R-:W-:Y:S01]  /*c960*/  FSEL R16, R16, RZ, P0 ;  /* 0x000000ff10107208 */ /* 0x000fe20000000000 */
[----:B------:R-:W-:Y:S02]  /*c970*/  FFMA.FTZ R18, R18, c[0x0][0x23c], -R0 ;  /* 0x00008f0012127a23 */ /* 0x000fe40000010800 */
[----:B------:R2:W-:Y:S01]  /*c980*/  MUFU.EX2 R240, R4 ;  /* 0x0000000400f07308 */ /* 0x0005e20000000800 */
[----:B-1----:R-:W-:Y:S01]  /*c990*/  FFMA.FTZ R5, R22, c[0x0][0x23c], -R2 ;  /* 0x00008f0016057a23 */ /* 0x002fe20000010802 */
[----:B------:R-:W-:Y:S01]  /*c9a0*/  MOV R22, R13 ;  /* 0x0000000d00167202 */ /* 0x000fe20000000f00 */
[----:B------:R-:W-:Y:S01]  /*c9b0*/  FFMA.FTZ R17, R17, c[0x0][0x23c], -R16 ;  /* 0x00008f0011117a23 */ /* 0x000fe20000010810 */
[----:B-----5:R-:W-:-:S04]  /*c9c0*/  F2FP.PACK_AB R13, R245, R246 ;  /* 0x000000f6f50d723e */ /* 0x020fc800000000ff */
[----:B------:R1:W3:Y:S01]  /*c9d0*/  MUFU.EX2 R7, R5 ;  /* 0x0000000500077308 */ /* 0x0002e20000000800 */
[----:B--2---:R-:W-:-:S07]  /*c9e0*/  FFMA.FTZ R4, R33, c[0x0][0x23c], -R0 ;  /* 0x00008f0021047a23 */ /* 0x004fce0000010800 */
[----:B------:R-:W-:Y:S01]  /*c9f0*/  MUFU.EX2 R237, R17 ;  /* 0x0000001100ed7308 */ /* 0x000fe20000000800 */
[----:B-1----:R-:W-:-:S07]  /*ca00*/  FFMA.FTZ R5, R32, c[0x0][0x23c], -R16 ;  /* 0x00008f0020057a23 */ /* 0x002fce0000010810 */
[----:B------:R1:W-:Y:S08]  /*ca10*/  MUFU.EX2 R242, R4 ;  /* 0x0000000400f27308 */ /* 0x0003f00000000800 */
[----:B------:R2:W-:Y:S01]  /*ca20*/  MUFU.EX2 R238, R5 ;  /* 0x0000000500ee7308 */ /* 0x0005e20000000800 */
[----:B-1----:R-:W-:-:S07]  /*ca30*/  FFMA.FTZ R4, R25, c[0x0][0x23c], -R0 ;  /* 0x00008f0019047a23 */ /* 0x002fce0000010800 */
[----:B------:R-:W-:Y:S01]  /*ca40*/  MUFU.EX2 R241, R18 ;  /* 0x0000001200f17308 */ /* 0x000fe20000000800 */
[----:B------:R-:W1:Y:S01]  /*ca50*/  LDSM.16.MT88.4 R24, [R217+0xa000] ;  /* 0x00a00000d918783b */ /* 0x000e620000004200 */
[----:B--2---:R-:W-:-:S06]  /*ca60*/  FSEL R5, R230, RZ, P5 ;  /* 0x000000ffe6057208 */ /* 0x004fcc0002800000 */
        /* <DEDUP_REMOVED lines=45> */
[-C--:B------:R-:W-:Y:S01]  /*cd40*/  FMUL.FTZ R40, R40, R18.reuse ;  /* 0x0000001228287220 */ /* 0x080fe20000410000 */
        /* <DEDUP_REMOVED lines=139> */
[----:B------:R-:W5:Y:S01]  /*d600*/  LDSM.16.MT88.4 R64, [R221+0xa800] ;  /* 0x00a80000dd40783b */ /* 0x000f620000004200 */
[-C--:B------:R-:W-:Y:S01]  /*d610*/  FMUL.FTZ R114, R114, R19.reuse ;  /* 0x0000001372727220 */ /* 0x080fe20000410000 */
[C---:B------:R-:W-:Y:S01]  /*d620*/  HMMA.16816.F32 R136, R12.reuse, R138, R80 ;  /* 0x0000008a0c88723c */ /* 0x040fe20000001850 */
[----:B------:R-:W-:Y:S01]  /*d630*/  FMUL.FTZ R115, R115, R19 ;  /* 0x0000001373737220 */ /* 0x000fe20000410000 */
[----:B------:R-:W1:Y:S01]  /*d640*/  LDSM.16.MT88.4 R80, [R217+0xb800] ;  /* 0x00b80000d950783b */ /* 0x000e620000004200 */
        /* <DEDUP_REMOVED lines=14> */
[----:B---3--:R-:W-:Y:S01]  /*d730*/  FFMA.FTZ R3, R181, c[0x0][0x23c], -R2 ;  /* 0x00008f00b5037a23 */ /* 0x008fe20000010802 */
[C---:B------:R-:W-:Y:S01]  /*d740*/  HMMA.16816.F32 R84, R12.reuse, R24, R84 ;  /* 0x000000180c54723c */ /* 0x040fe20000001854 */
[-C--:B------:R-:W-:Y:S02]  /*d750*/  FMUL.FTZ R131, R131, R19.reuse ;  /* 0x0000001383837220 */ /* 0x080fe40000410000 */
[----:B------:R3:W3:Y:S01]  /*d760*/  MUFU.EX2 R181, R3 ;  /* 0x0000000300b57308 */ /* 0x0006e20000000800 */
[-C--:B------:R-:W-:Y:S02]  /*d770*/  FMUL.FTZ R36, R36, R20.reuse ;  /* 0x0000001424247220 */ /* 0x080fe40000410000 */
[----:B------:R-:W-:Y:S02]  /*d780*/  FMUL.FTZ R37, R37, R20 ;  /* 0x0000001425257220 */ /* 0x000fe40000410000 */
[-C--:B------:R-:W-:Y:S01]  /*d790*/  FMUL.FTZ R38, R38, R19.reuse ;  /* 0x0000001326267220 */ /* 0x080fe20000410000 */
[----:B------:R-:W-:Y:S01]  /*d7a0*/  HMMA.16816.F32 R24, R12, R42, R128 ;  /* 0x0000002a0c18723c */ /* 0x000fe20000001880 */
[----:B------:R-:W-:-:S06]  /*d7b0*/  FMUL.FTZ R39, R39, R19 ;  /* 0x0000001327277220 */ /* 0x000fcc0000410000 */
[----:B--2---:R-:W-:Y:S01]  /*d7c0*/  F2FP.PACK_AB R128, R233, R232 ;  /* 0x000000e8e980723e */ /* 0x004fe200000000ff */
[----:B------:R-:W-:Y:S01]  /*d7d0*/  HMMA.16816.F32 R36, R12, R144, R36 ;  /* 0x000000900c24723c */ /* 0x000fe20000001824 */
[----:B----4-:R-:W-:Y:S01]  /*d7e0*/  F2FP.PACK_AB R130, R182, R234 ;  /* 0x000000eab682723e */ /* 0x010fe200000000ff */
[--C-:B---3--:R-:W-:Y:S01]  /*d7f0*/  FFMA.FTZ R3, R180, c[0x0][0x23c], -R2.reuse ;  /* 0x00008f00b4037a23 */ /* 0x108fe20000010802 */
[----:B------:R-:W-:Y:S01]  /*d800*/  F2FP.PACK_AB R129, R181, R179 ;  /* 0x000000b3b581723e */ /* 0x000fe200000000ff */
[----:B------:R-:W-:Y:S02]  /*d810*/  FFMA.FTZ R2, R177, c[0x0][0x23c], -R2 ;  /* 0x00008f00b1027a23 */ /* 0x000fe40000010802 */
[----:B------:R2:W-:Y:S08]  /*d820*/  MUFU.EX2 R180, R3 ;  /* 0x0000000300b47308 */ /* 0x0005f00000000800 */
        /* <DEDUP_REMOVED lines=22> */
[C---:B-----5:R-:W-:Y:S01]  /*d990*/  HMMA.16816.F32 R52, R128.reuse, R64, R52 ;  /* 0x000000408034723c */ /* 0x060fe20000001834 */
[--C-:B-1----:R-:W-:Y:S01]  /*d9a0*/  FFMA.FTZ R2, R186, c[0x0][0x23c], -R0.reuse ;  /* 0x00008f00ba027a23 */ /* 0x102fe20000010800 */
[----:B------:R-:W-:Y:S01]  /*d9b0*/  MOV R186, R21 ;  /* 0x0000001500ba7202 */ /* 0x000fe20000000f00 */
[----:B------:R-:W-:Y:S01]  /*d9c0*/  FFMA.FTZ R0, R184, c[0x0][0x23c], -R0 ;  /* 0x00008f00b8007a23 */ /* 0x000fe20000010800 */
[----:B--2---:R-:W-:Y:S01]  /*d9d0*/  F2FP.PACK_AB R124, R176, R177 ;  /* 0x000000b1b07c723e */ /* 0x004fe200000000ff */
[----:B------:R1:W-:Y:S03]  /*d9e0*/  MUFU.EX2 R135, R2 ;  /* 0x0000000200877308 */ /* 0x0003e60000000800 */
[C---:B------:R-:W-:Y:S05]  /*d9f0*/  HMMA.16816.F32 R68, R128.reuse, R80, R68 ;  /* 0x000000508044723c */ /* 0x040fea0000001844 */
        /* <DEDUP_REMOVED lines=40> */
[----:B------:R-:W-:Y:S01]  /*dc80*/  HMMA.16816.F32 R168, R124, R174, R168 ;  /* 0x000000ae7ca8723c */ /* 0x000fe200000018a8 */
[----:B------:R-:W-:Y:S01]  /*dc90*/  FADD.FTZ R251, R182, R4 ;  /* 0x00000004b6fb7221 */ /* 0x000fe20000010000 */
[----:B------:R-:W-:Y:S01]  /*dca0*/  MOV R134, R229 ;  /* 0x000000e500867202 */ /* 0x000fe20000000f00 */
        /* <DEDUP_REMOVED lines=55> */
[--C-:B------:R-:W-:Y:S01]  /*e020*/  @!P2 LEA.HI.X R13, R2, c[0x0][0x174], R5.reuse, 0x1, P4 ;  /* 0x00005d00020daa11 */ /* 0x100fe200020f0c05 */
        /* <DEDUP_REMOVED lines=8> */
[----:B------:R-:W-:-:S02]  /*e0b0*/  IADD3 R2, R0, 0x19, RZ ;  /* 0x0000001900027810 */ /* 0x000fc40007ffe0ff */
        /* <DEDUP_REMOVED lines=8> */
[----:B------:R-:W-:-:S03]  /*e140*/  ISETP.GE.AND P3, PT, R0, R11, PT ;  /* 0x0000000b0000720c */ /* 0x000fc60003f66270 */
        /* <DEDUP_REMOVED lines=84> */
[----:B-1----:R-:W-:Y:S01]  /*e690*/  HMMA.16816.F32 R196, R4, R26, R28 ;  /* 0x0000001a04c4723c */ /* 0x002fe2000000181c */
[----:B------:R-:W1:Y:S07]  /*e6a0*/  LDSM.16.M88.4 R28, [R223+0x1800] ;  /* 0x00180000df1c783b */ /* 0x000e6e0000000200 */
[-C--:B---3--:R-:W-:Y:S08]  /*e6b0*/  HMMA.16816.F32 R180, R16, R20.reuse, R180 ;  /* 0x0000001410b4723c */ /* 0x088ff000000018b4 */
[C---:B------:R-:W-:Y:S08]  /*e6c0*/  HMMA.16816.F32 R200, R4.reuse, R20, R200 ;  /* 0x0000001404c8723c */ /* 0x040ff000000018c8 */
[C---:B------:R-:W-:Y:S08]  /*e6d0*/  HMMA.16816.F32 R192, R4.reuse, R22, R192 ;  /* 0x0000001604c0723c */ /* 0x040ff000000018c0 */
[----:B------:R-:W-:Y:S01]  /*e6e0*/  HMMA.16816.F32 R188, R4, R24, R184 ;  /* 0x0000001804bc723c */ /* 0x000fe200000018b8 */
[----:B------:R-:W3:Y:S01]  /*e6f0*/  LDSM.16.M88.4 R4, [R224+0x6000] ;  /* 0x00600000e004783b */ /* 0x000ee20000000200 */
[----:B------:R-:W-:-:S06]  /*e700*/  DEPBAR.LE SB0, 0x0 ;  /* 0x000080000000791a */ /* 0x000fcc0000000000 */
[C---:B------:R-:W-:Y:S08]  /*e710*/  HMMA.16816.F32 R176, R16.reuse, R22, R176 ;  /* 0x0000001610b0723c */ /* 0x040ff000000018b0 */
[C---:B------:R-:W-:Y:S01]  /*e720*/  HMMA.16816.F32 R140, R16.reuse, R24, R140 ;  /* 0x00000018108c723c */ /* 0x040fe2000000188c */
[----:B------:R-:W-:Y:S07]  /*e730*/  I2F R24, R0 ;  /* 0x0000000000187306 */ /* 0x000fee0000201400 */
[----:B------:R-:W-:Y:S07]  /*e740*/  HMMA.16816.F32 R136, R16, R26, R136 ;  /* 0x0000001a1088723c */ /* 0x000fee0000001888 */
[C---:B------:R-:W-:Y:S01]  /*e750*/  IADD3 R18, R0.reuse, 0x1, RZ ;  /* 0x0000000100127810 */ /* 0x040fe20007ffe0ff */
[----:B--2---:R-:W-:Y:S01]  /*e760*/  HMMA.16816.F32 R180, R12, R32, R180 ;  /* 0x000000200cb4723c */ /* 0x004fe200000018b4 */
[----:B------:R-:W-:-:S02]  /*e770*/  IADD3 R16, R0, 0x9, RZ ;  /* 0x0000000900107810 */ /* 0x000fc40007ffe0ff */
[----:B------:R-:W-:Y:S01]  /*e780*/  I2F R23, R18 ;  /* 0x0000001200177306 */ /* 0x000fe20000201400 */
[----:B------:R-:W-:Y:S02]  /*e790*/  IADD3 R17, R0, 0x8, RZ ;  /* 0x0000000800117810 */ /* 0x000fe40007ffe0ff */
[----:B------:R-:W-:Y:S02]  /*e7a0*/  ISETP.GE.AND P6, PT, R18, R8, PT ;  /* 0x000000081200720c */ /* 0x000fe40003fc6270 */
[C---:B------:R-:W-:Y:S03]  /*e7b0*/  HMMA.16816.F32 R176, R12.reuse, R34, R176 ;  /* 0x000000220cb0723c */ /* 0x040fe600000018b0 */
[----:B------:R-:W-:Y:S05]  /*e7c0*/  I2F R21, R16 ;  /* 0x0000001000157306 */ /* 0x000fea0000201400 */
[C---:B-1----:R-:W-:Y:S03]  /*e7d0*/  HMMA.16816.F32 R140, R12.reuse, R28, R140 ;  /* 0x0000001c0c8c723c */ /* 0x042fe6000000188c */
[----:B------:R-:W-:Y:S05]  /*e7e0*/  I2F R22, R17 ;  /* 0x0000001100167306 */ /* 0x000fea0000201400 */
[----:B------:R-:W-:Y:S01]  /*e7f0*/  HMMA.16816.F32 R184, R12, R30, R136 ;  /* 0x0000001e0cb8723c */ /* 0x000fe20000001888 */
[----:B------:R-:W-:-:S02]  /*e800*/  FMUL.FTZ R181, R181, c[0x0][0x2ec] ;  /* 0x0000bb00b5b57a20 */ /* 0x000fc40000410000 */
[----:B------:R-:W-:Y:S01]  /*e810*/  FMUL.FTZ R180, R180, c[0x0][0x2ec] ;  /* 0x0000bb00b4b47a20 */ /* 0x000fe20000410000 */
[----:B------:R-:W-:Y:S01]  /*e820*/  I2F R15, R3 ;  /* 0x00000003000f7306 */ /* 0x000fe20000201400 */
[----:B------:R-:W-:Y:S02]  /*e830*/  FMUL.FTZ R182, R182, c[0x0][0x2ec] ;  /* 0x0000bb00b6b67a20 */ /* 0x000fe40000410000 */
[C---:B------:R-:W-:Y:S01]  /*e840*/  IADD3 R12, R0.reuse, 0x11, RZ ;  /* 0x00000011000c7810 */ /* 0x040fe20007ffe0ff */
[----:B---3--:R-:W-:Y:S01]  /*e850*/  HMMA.16816.F32 R136, R4, R32, R200 ;  /* 0x000000200488723c */ /* 0x008fe200000018c8 */
[----:B------:R-:W-:Y:S01]  /*e860*/  FMUL.FTZ R177, R177, c[0x0][0x2ec] ;  /* 0x0000bb00b1b17a20 */ /* 0x000fe20000410000 */
[----:B------:R-:W-:Y:S01]  /*e870*/  IADD3 R13, R0, 0x10, RZ ;  /* 0x00000010000d7810 */ /* 0x000fe20007ffe0ff */
[----:B------:R-:W-:Y:S01]  /*e880*/  FMUL.FTZ R176, R176, c[0x0][0x2ec] ;  /* 0x0000bb00b0b07a20 */ /* 0x000fe20000410000 */
[----:B------:R-:W1:Y:S01]  /*e890*/  MUFU.TANH R181, R181 ;  /* 0x000000b500b57308 */ /* 0x000e620000002400 */
[----:B------:R-:W-:-:S02]  /*e8a0*/  FMUL.FTZ R183, R183, c[0x0][0x2ec] ;  /* 0x0000bb00b7b77a20 */ /* 0x000fc40000410000 */
[----:B------:R-:W-:Y:S01]  /*e8b0*/  FMUL.FTZ R178, R178, c[0x0][0x2ec] ;  /* 0x0000bb00b2b27a20 */ /* 0x000fe20000410000 */
[----:B------:R-:W-:Y:S01]  /*e8c0*/  HMMA.16816.F32 R32, R4, R34, R192 ;  /* 0x000000220420723c */ /* 0x000fe200000018c0 */
[----:B------:R-:W-:Y:S02]  /*e8d0*/  FMUL.FTZ R141, R141, c[0x0][0x2ec] ;  /* 0x0000bb008d8d7a20 */ /* 0x000fe40000410000 */
[----:B------:R-:W-:Y:S01]  /*e8e0*/  FMUL.FTZ R140, R140, c[0x0][0x2ec] ;  /* 0x0000bb008c8c7a20 */ /* 0x000fe20000410000 */
[----:B------:R-:W2:Y:S01]  /*e8f0*/  MUFU.TANH R25, R180 ;  /* 0x000000b400197308 */ /* 0x000ea20000002400 */
[----:B------:R-:W-:Y:S02]  /*e900*/  FMUL.FTZ R179, R179, c[0x0][0x2ec] ;  /* 0x0000bb00b3b37a20 */ /* 0x000fe40000410000 */
[----:B------:R-:W-:Y:S02]  /*e910*/  FMUL.FTZ R142, R142, c[0x0][0x2ec] ;  /* 0x0000bb008e8e7a20 */ /* 0x000fe40000410000 */
[----:B------:R-:W-:-:S02]  /*e920*/  FMUL.FTZ R184, R184, c[0x0][0x2ec] ;  /* 0x0000bb00b8b87a20 */ /* 0x000fc40000410000 */
[----:B------:R-:W-:Y:S01]  /*e930*/  FMUL.FTZ R185, R185, c[0x0][0x2ec] ;  /* 0x0000bb00b9b97a20 */ /* 0x000fe20000410000 */
[----:B------:R-:W3:Y:S01]  /*e940*/  MUFU.TANH R26, R177 ;  /* 0x000000b1001a7308 */ /* 0x000ee20000002400 */
[-C--:B-1----:R-:W-:Y:S02]  /*e950*/  FFMA.FTZ R0, R23, R132.reuse, R181 ;  /* 0x0000008417007223 */ /* 0x082fe400000100b5 */
[----:B------:R-:W-:Y:S02]  /*e960*/  FMUL.FTZ R143, R143, c[0x0][0x2ec] ;  /* 0x0000bb008f8f7a20 */ /* 0x000fe40000410000 */
[----:B------:R-:W-:Y:S02]  /*e970*/  FMUL.FTZ R136, R136, c[0x0][0x2ec] ;  /* 0x0000bb0088887a20 */ /* 0x000fe40000410000 */
[----:B------:R-:W-:Y:S01]  /*e980*/  FMUL.FTZ R137, R137, c[0x0][0x2ec] ;  /* 0x0000bb0089897a20 */ /* 0x000fe20000410000 */
[----:B------:R-:W1:Y:S01]  /*e990*/  MUFU.TANH R27, R176 ;  /* 0x000000b0001b7308 */ /* 0x000e620000002400 */
[----:B--2---:R-:W-:-:S02]  /*e9a0*/  FFMA.FTZ R25, R24, R132, R25 ;  /* 0x0000008418197223 */ /* 0x004fc40000010019 */
[----:B------:R-:W-:Y:S02]  /*e9b0*/  FMUL.FTZ R138, R138, c[0x0][0x2ec] ;  /* 0x0000bb008a8a7a20 */ /* 0x000fe40000410000 */
[----:B------:R-:W-:Y:S02]  /*e9c0*/  FMUL.FTZ R32, R32, c[0x0][0x2ec] ;  /* 0x0000bb0020207a20 */ /* 0x000fe40000410000 */
[----:B------:R-:W-:Y:S01]  /*e9d0*/  FMUL.FTZ R34, R34, c[0x0][0x2ec] ;  /* 0x0000bb0022227a20 */ /* 0x000fe20000410000 */
[----:B------:R-:W-:Y:S01]  /*e9e0*/  I2F R19, R12 ;  /* 0x0000000c00137306 */ /* 0x000fe20000201400 */
[----:B---3--:R-:W-:Y:S02]  /*e9f0*/  FFMA.FTZ R26, R21, R132, R26 ;  /* 0x00000084151a7223 */ /* 0x008fe4000001001a */
[----:B------:R-:W-:Y:S02]  /*ea00*/  FMUL.FTZ R33, R33, c[0x0][0x2ec] ;  /* 0x0000bb0021217a20 */ /* 0x000fe40000410000 */
[----:B------:R-:W-:-:S02]  /*ea10*/  FMUL.FTZ R139, R139, c[0x0][0x2ec] ;  /* 0x0000bb008b8b7a20 */ /* 0x000fc40000410000 */
[----:B------:R-:W-:Y:S01]  /*ea20*/  FMUL.FTZ R187, R187, c[0x0][0x2ec] ;  /* 0x0000bb00bbbb7a20 */ /* 0x000fe20000410000 */
[----:B------:R-:W-:Y:S01]  /*ea30*/  MUFU.TANH R141, R141 ;  /* 0x0000008d008d7308 */ /* 0x000fe20000002400 */
[----:B-1----:R-:W-:Y:S02]  /*ea40*/  FFMA.FTZ R27, R22, R132, R27 ;  /* 0x00000084161b7223 */ /* 0x002fe4000001001b */
[----:B------:R-:W-:-:S05]  /*ea50*/  FMUL.FTZ R35, R35, c[0x0][0x2ec] ;  /* 0x0000bb0023237a20 */ /* 0x000fca0000410000 */
[----:B------:R-:W-:Y:S08]  /*ea60*/  I2F R20, R13 ;  /* 0x0000000d00147306 */ /* 0x000ff00000201400 */
[----:B------:R-:W1:Y:S08]  /*ea70*/  MUFU.TANH R140, R140 ;  /* 0x0000008c008c7308 */ /* 0x000e700000002400 */
[----:B------:R-:W2:Y:S08]  /*ea80*/  MUFU.TANH R184, R184 ;  /* 0x000000b800b87308 */ /* 0x000eb00000002400 */
[----:B------:R-:W-:Y:S08]  /*ea90*/  MUFU.TANH R134, R178 ;  /* 0x000000b200867308 */ /* 0x000ff00000002400 */
[----:B------:R3:W-:Y:S08]  /*eaa0*/  MUFU.TANH R135, R179 ;  /* 0x000000b300877308 */ /* 0x0007f00000002400 */
[----:B------:R4:W-:Y:S01]  /*eab0*/  MUFU.TANH R193, R32 ;  /* 0x0000002000c17308 */ /* 0x0009e20000002400 */
[----:B---3--:R-:W-:Y:S07]  /*eac0*/  HMMA.16816.F32 R176, R4, R28, R188 ;  /* 0x0000001c04b0723c */ /* 0x008fee00000018bc */
[----:B------:R-:W3:Y:S01]  /*ead0*/  MUFU.TANH R182, R182 ;  /* 0x000000b600b67308 */ /* 0x000ee20000002400 */
[----:B------:R-:W-:Y:S01]  /*eae0*/  FSEL R28, R25, -INF , !P4 ;  /* 0xff800000191c7808 */ /* 0x000fe20006000000 */
[----:B-1----:R-:W-:Y:S01]  /*eaf0*/  FFMA.FTZ R25, R20, R132, R140 ;  /* 0x0000008414197223 */ /* 0x002fe2000001008c */
[----:B----4-:R-:W-:-:S05]  /*eb00*/  FSEL R32, R0, -INF , !P6 ;  /* 0xff80000000207808 */ /* 0x010fca0007000000 */
[----:B------:R-:W1:Y:S01]  /*eb10*/  MUFU.TANH R183, R183 ;  /* 0x000000b700b77308 */ /* 0x000e620000002400 */
[----:B------:R-:W-:Y:S01]  /*eb20*/  ISETP.GE.AND P6, PT, R16, R8, PT ;  /* 0x000000081000720c */ /* 0x000fe20003fc6270 */
[----:B------:R-:W-:Y:S01]  /*eb30*/  FFMA.FTZ R0, R19, R132, R141 ;  /* 0x0000008413007223 */ /* 0x000fe2000001008d */
[----:B------:R-:W-:-:S05]  /*eb40*/  ISETP.GE.AND P4, PT, R17, R8, PT ;  /* 0x000000081100720c */ /* 0x000fca0003f86270 */
[----:B------:R-:W-:Y:S01]  /*eb50*/  I2F R14, R2 ;  /* 0x00000002000e7306 */ /* 0x000fe20000201400 */
[----:B------:R-:W-:-:S07]  /*eb60*/  FMUL.FTZ R177, R177, c[0x0][0x2ec] ;  /* 0x0000bb00b1b17a20 */ /* 0x000fce0000410000 */
[----:B------:R-:W4:Y:S01]  /*eb70*/  MUFU.TANH R185, R185 ;  /* 0x000000b900b97308 */ /* 0x000f220000002400 */
[----:B------:R-:W-:Y:S02]  /*eb80*/  FMUL.FTZ R179, R179, c[0x0][0x2ec] ;  /* 0x0000bb00b3b37a20 */ /* 0x000fe40000410000 */
[----:B------:R-:W-:Y:S02]  /*eb90*/  FMUL.FTZ R176, R176, c[0x0][0x2ec] ;  /* 0x0000bb00b0b07a20 */ /* 0x000fe40000410000 */
[----:B------:R-:W-:-:S03]  /*eba0*/  FMUL.FTZ R178, R178, c[0x0][0x2ec] ;  /* 0x0000bb00b2b27a20 */ /* 0x000fc60000410000 */
[----:B------:R5:W-:Y:S08]  /*ebb0*/  MUFU.TANH R192, R34 ;  /* 0x0000002200c07308 */ /* 0x000bf00000002400 */
[----:B------:R1:W-:Y:S01]  /*ebc0*/  MUFU.TANH R194, R33 ;  /* 0x0000002100c27308 */ /* 0x0003e20000002400 */
[----:B-----5:R-:W-:-:S07]  /*ebd0*/  FSEL R34, R26, -INF , !P6 ;  /* 0xff8000001a227808 */ /* 0x020fce0007000000 */
[----:B------:R-:W-:Y:S01]  /*ebe0*/  MUFU.TANH R201, R136 ;  /* 0x0000008800c97308 */ /* 0x000fe20000002400 */
[----:B------:R-:W-:-:S04]  /*ebf0*/  ISETP.GE.AND P6, PT, R12, R8, PT ;  /* 0x000000080c00720c */ /* 0x000fc80003fc6270 */
[----:B------:R-:W-:Y:S01]  /*ec00*/  FSEL R188, R0, -INF , !P6 ;  /* 0xff80000000bc7808 */ /* 0x000fe20007000000 */
[----:B--2---:R-:W-:Y:S01]  /*ec10*/  FFMA.FTZ R0, R15, R132, R184 ;  /* 0x000000840f007223 */ /* 0x004fe200000100b8 */
[----:B-1----:R-:W-:Y:S01]  /*ec20*/  FSEL R33, R27, -INF , !P4 ;  /* 0xff8000001b217808 */ /* 0x002fe20006000000 */
[----:B------:R-:W-:Y:S01]  /*ec30*/  MUFU.TANH R202, R137 ;  /* 0x0000008900ca7308 */ /* 0x000fe20000002400 */
[-C--:B------:R-:W-:Y:S02]  /*ec40*/  ISETP.GE.AND P4, PT, R13, R8.reuse, PT ;  /* 0x000000080d00720c */ /* 0x080fe40003f86270 */
[-C--:B------:R-:W-:Y:S02]  /*ec50*/  ISETP.GE.AND P6, PT, R2, R8.reuse, PT ;  /* 0x000000080200720c */ /* 0x080fe40003fc6270 */
[----:B------:R-:W-:Y:S02]  /*ec60*/  FSEL R189, R25, -INF , !P4 ;  /* 0xff80000019bd7808 */ /* 0x000fe40006000000 */
[----:B------:R-:W-:Y:S01]  /*ec70*/  ISETP.GE.AND P4, PT, R3, R8, PT ;  /* 0x000000080300720c */ /* 0x000fe20003f86270 */
[----:B------:R-:W-:Y:S03]  /*ec80*/  MUFU.TANH R200, R138 ;  /* 0x0000008a00c87308 */ /* 0x000fe60000002400 */
[----:B------:R-:W-:Y:S01]  /*ec90*/  FSEL R184, R0, -INF , !P4 ;  /* 0xff80000000b87808 */ /* 0x000fe20006000000 */
[----:B---3--:R-:W-:Y:S01]  /*eca0*/  FFMA.FTZ R0, R24, R132, R182 ;  /* 0x0000008418007223 */ /* 0x008fe200000100b6 */
[----:B------:R-:W-:-:S03]  /*ecb0*/  ISETP.GE.AND P4, PT, R18, R9, PT ;  /* 0x000000091200720c */ /* 0x000fc60003f86270 */
[----:B------:R1:W-:Y:S01]  /*ecc0*/  MUFU.TANH R195, R139 ;  /* 0x0000008b00c37308 */ /* 0x0003e20000002400 */
[----:B------:R-:W-:Y:S01]  /*ecd0*/  FSEL R25, R0, -INF , !P5 ;  /* 0xff80000000197808 */ /* 0x000fe20006800000 */
[----:B------:R-:W-:Y:S01]  /*ece0*/  FFMA.FTZ R0, R22, R132, R134 ;  /* 0x0000008416007223 */ /* 0x000fe20000010086 */
[----:B------:R-:W-:-:S05]  /*ecf0*/  ISETP.GE.AND P5, PT, R16, R9, PT ;  /* 0x000000091000720c */ /* 0x000fca0003fa6270 */
[----:B------:R-:W2:Y:S01]  /*ed00*/  MUFU.TANH R142, R142 ;  /* 0x0000008e008e7308 */ /* 0x000ea20000002400 */
[----:B-1----:R-:W-:Y:S07]  /*ed10*/  HMMA.16816.F32 R136, R4, R30, R196 ;  /* 0x0000001e0488723c */ /* 0x002fee00000018c4 */
[----:B------:R-:W1:Y:S01]  /*ed20*/  MUFU.TANH R143, R143 ;  /* 0x0000008f008f7308 */ /* 0x000e620000002400 */
[----:B------:R-:W-:Y:S02]  /*ed30*/  FMUL.FTZ R6, R186, c[0x0][0x2ec] ;  /* 0x0000bb00ba067a20 */ /* 0x000fe40000410000 */
[----:B------:R-:W-:-:S05]  /*ed40*/  FFMA.FTZ R5, R23, R132, R183 ;  /* 0x0000008417057223 */ /* 0x000fca00000100b7 */
[----:B------:R-:W-:Y:S01]  /*ed50*/  MUFU.TANH R177, R177 ;  /* 0x000000b100b17308 */ /* 0x000fe20000002400 */
[----:B----4-:R-:W-:Y:S01]  /*ed60*/  FFMA.FTZ R4, R14, R132, R185 ;  /* 0x000000840e047223 */ /* 0x010fe200000100b9 */
[----:B------:R-:W-:-:S04]  /*ed70*/  FSEL R26, R5, -INF , !P4 ;  /* 0xff800000051a7808 */ /* 0x000fc80006000000 */
[----:B------:R-:W-:Y:S01]  /*ed80*/  FSEL R186, R4, -INF , !P6 ;  /* 0xff80000004ba7808 */ /* 0x000fe20007000000 */
[-C--:B------:R-:W-:Y:S01]  /*ed90*/  FFMA.FTZ R4, R21, R132.reuse, R135 ;  /* 0x0000008415047223 */ /* 0x080fe20000010087 */
[----:B------:R-:W3:Y:S01]  /*eda0*/  MUFU.TANH R6, R6 ;  /* 0x0000000600067308 */ /* 0x000ee20000002400 */
[-C--:B------:R-:W-:Y:S02]  /*edb0*/  ISETP.GE.AND P6, PT, R17, R9.reuse, PT ;  /* 0x000000091100720c */ /* 0x080fe40003fc6270 */
[-C--:B------:R-:W-:Y:S02]  /*edc0*/  ISETP.GE.AND P4, PT, R13, R9.reuse, PT ;  /* 0x000000090d00720c */ /* 0x080fe40003f86270 */
[----:B------:R-:W-:Y:S01]  /*edd0*/  FSEL R27, R0, -INF , !P6 ;  /* 0xff800000001b7808 */ /* 0x000fe20007000000 */
[-C--:B--2---:R-:W-:Y:S01]  /*ede0*/  FFMA.FTZ R0, R20, R132.reuse, R142 ;  /* 0x0000008414007223 */ /* 0x084fe2000001008e */
[----:B------:R-:W-:Y:S01]  /*edf0*/  FSEL R29, R4, -INF , !P5 ;  /* 0xff800000041d7808 */ /* 0x000fe20006800000 */
[----:B------:R-:W2:Y:S01]  /*ee00*/  MUFU.TANH R5, R187 ;  /* 0x000000bb00057308 */ /* 0x000ea20000002400 */
[-C--:B-1----:R-:W-:Y:S01]  /*ee10*/  FFMA.FTZ R4, R19, R132.reuse, R143 ;  /* 0x0000008413047223 */ /* 0x082fe2000001008f */
[-C--:B------:R-:W-:Y:S01]  /*ee20*/  ISETP.GE.AND P6, PT, R12, R9.reuse, PT ;  /* 0x000000090c00720c */ /* 0x080fe20003fc6270 */
[----:B------:R-:W-:Y:S01]  /*ee30*/  FMUL.FTZ R136, R136, c[0x0][0x2ec] ;  /* 0x0000bb0088887a20 */ /* 0x000fe20000410000 */
[----:B------:R-:W-:Y:S01]  /*ee40*/  FSEL R183, R0, -INF , !P4 ;  /* 0xff80000000b77808 */ /* 0x000fe20006000000 */
[----:B------:R-:W-:Y:S01]  /*ee50*/  FMUL.FTZ R137, R137, c[0x0][0x2ec] ;  /* 0x0000bb0089897a20 */ /* 0x000fe20000410000 */
[-C--:B------:R-:W-:Y:S01]  /*ee60*/  ISETP.GE.AND P5, PT, R3, R9.reuse, PT ;  /* 0x000000090300720c */ /* 0x080fe20003fa6270 */
[-C--:B---3--:R-:W-:Y:S01]  /*ee70*/  FFMA.FTZ R0, R15, R132.reuse, R6 ;  /* 0x000000840f007223 */ /* 0x088fe20000010006 */
[----:B------:R-:W-:Y:S01]  /*ee80*/  FSEL R181, R4, -INF , !P6 ;  /* 0xff80000004b57808 */ /* 0x000fe20007000000 */
[----:B------:R-:W1:Y:S01]  /*ee90*/  MUFU.TANH R179, R179 ;  /* 0x000000b300b37308 */ /* 0x000e620000002400 */
[----:B------:R-:W-:Y:S01]  /*eea0*/  ISETP.GE.AND P4, PT, R2, R9, PT ;  /* 0x000000090200720c */ /* 0x000fe20003f86270 */
[----:B------:R-:W-:Y:S01]  /*eeb0*/  FMUL.FTZ R6, R138, c[0x0][0x2ec] ;  /* 0x0000bb008a067a20 */ /* 0x000fe20000410000 */
[----:B------:R-:W-:Y:S01]  /*eec0*/  FSEL R180, R0, -INF , !P5 ;  /* 0xff80000000b47808 */ /* 0x000fe20006800000 */
[----:B------:R-:W-:Y:S01]  /*eed0*/  FFMA.FTZ R0, R24, R132, R200 ;  /* 0x0000008418007223 */ /* 0x000fe200000100c8 */
[----:B------:R-:W-:Y:S01]  /*eee0*/  ISETP.GE.AND P6, PT, R18, R10, PT ;  /* 0x0000000a1200720c */ /* 0x000fe20003fc6270 */
[-C--:B--2---:R-:W-:Y:S01]  /*eef0*/  FFMA.FTZ R4, R14, R132.reuse, R5 ;  /* 0x000000840e047223 */ /* 0x084fe20000010005 */
[-C--:B------:R-:W-:Y:S01]  /*ef00*/  ISETP.GE.AND P5, PT, R18, R11.reuse, PT ;  /* 0x0000000b1200720c */ /* 0x080fe20003fa6270 */
[-C--:B------:R-:W-:Y:S01]  /*ef10*/  FFMA.FTZ R5, R24, R132.reuse, R201 ;  /* 0x0000008418057223 */ /* 0x080fe200000100c9 */
[----:B------:R-:W-:Y:S01]  /*ef20*/  FSEL R24, R0, -INF , !P3 ;  /* 0xff80000000187808 */ /* 0x000fe20005800000 */
[-C--:B------:R-:W-:Y:S01]  /*ef30*/  FFMA.FTZ R0, R22, R132.reuse, R193 ;  /* 0x0000008416007223 */ /* 0x080fe200000100c1 */
[----:B------:R-:W-:Y:S01]  /*ef40*/  FSEL R182, R4, -INF , !P4 ;  /* 0xff80000004b67808 */ /* 0x000fe20006000000 */
[----:B------:R-:W-:Y:S01]  /*ef50*/  FFMA.FTZ R4, R23, R132, R202 ;  /* 0x0000008417047223 */ /* 0x000fe200000100ca */
[----:B------:R-:W-:Y:S01]  /*ef60*/  ISETP.GE.AND P4, PT, R17, R10, PT ;  /* 0x0000000a1100720c */ /* 0x000fe20003f86270 */
[-C--:B------:R-:W-:Y:S01]  /*ef70*/  FFMA.FTZ R23, R23, R132.reuse, R195 ;  /* 0x0000008417177223 */ /* 0x080fe200000100c3 */
[----:B------:R-:W-:Y:S01]  /*ef80*/  FSEL R18, R5, -INF , !P0 ;  /* 0xff80000005127808 */ /* 0x000fe20004000000 */
[----:B------:R-:W2:Y:S01]  /*ef90*/  MUFU.TANH R176, R176 ;  /* 0x000000b000b07308 */ /* 0x000ea20000002400 */
[----:B------:R-:W-:Y:S01]  /*efa0*/  ISETP.GE.AND P0, PT, R17, R11, PT ;  /* 0x0000000b1100720c */ /* 0x000fe20003f06270 */
[----:B------:R-:W-:Y:S01]  /*efb0*/  FMUL.FTZ R5, R139, c[0x0][0x2ec] ;  /* 0x0000bb008b057a20 */ /* 0x000fe20000410000 */
[----:B------:R-:W-:Y:S01]  /*efc0*/  FSEL R17, R4, -INF , !P6 ;  /* 0xff80000004117808 */ /* 0x000fe20007000000 */
[----:B------:R-:W-:Y:S01]  /*efd0*/  FFMA.FTZ R22, R22, R132, R192 ;  /* 0x0000008416167223 */ /* 0x000fe200000100c0 */
[----:B------:R-:W-:-:S02]  /*efe0*/  ISETP.GE.AND P3, PT, R16, R10, PT ;  /* 0x0000000a1000720c */ /* 0x000fc40003f66270 */
[-C--:B------:R-:W-:Y:S01]  /*eff0*/  ISETP.GE.AND P6, PT, R16, R11.reuse, PT ;  /* 0x0000000b1000720c */ /* 0x080fe20003fc6270 */
[----:B------:R-:W3:Y:S01]  /*f000*/  MUFU.TANH R35, R35 ;  /* 0x0000002300237308 */ /* 0x000ee20000002400 */
[----:B------:R-:W-:Y:S01]  /*f010*/  FSEL R16, R0, -INF , !P4 ;  /* 0xff80000000107808 */ /* 0x000fe20006000000 */
[----:B------:R-:W-:Y:S01]  /*f020*/  FFMA.FTZ R0, R21, R132, R194 ;  /* 0x0000008415007223 */ /* 0x000fe200000100c2 */
[----:B------:R-:W-:Y:S02]  /*f030*/  FSEL R23, R23, -INF , !P5 ;  /* 0xff80000017177808 */ /* 0x000fe40006800000 */
[C---:B------:R-:W-:Y:S02]  /*f040*/  ISETP.GE.AND P5, PT, R13.reuse, R10, PT ;  /* 0x0000000a0d00720c */ /* 0x040fe40003fa6270 */
[-C--:B------:R-:W-:Y:S01]  /*f050*/  ISETP.GE.AND P4, PT, R13, R11.reuse, PT ;  /* 0x0000000b0d00720c */ /* 0x080fe20003f86270 */
[----:B------:R-:W4:Y:S01]  /*f060*/  MUFU.TANH R178, R178 ;  /* 0x000000b200b27308 */ /* 0x000f220000002400 */
[----:B------:R-:W-:Y:S01]  /*f070*/  FSEL R13, R0, -INF , !P3 ;  /* 0xff800000000d7808 */ /* 0x000fe20005800000 */
[CC--:B------:R-:W-:Y:S01]  /*f080*/  FFMA.FTZ R0, R19.reuse, R132.reuse, R177 ;  /* 0x0000008413007223 */ /* 0x0c0fe200000100b1 */
[----:B------:R-:W-:Y:S01]  /*f090*/  ISETP.GE.AND P3, PT, R12, R11, PT ;  /* 0x0000000b0c00720c */ /* 0x000fe20003f66270 */
[-C--:B-1----:R-:W-:Y:S01]  /*f0a0*/  FFMA.FTZ R19, R19, R132.reuse, R179 ;  /* 0x0000008413137223 */ /* 0x082fe200000100b3 */
[----:B------:R-:W-:Y:S01]  /*f0b0*/  FSEL R22, R22, -INF , !P0 ;  /* 0xff80000016167808 */ /* 0x000fe20004000000 */
[----:B--2---:R-:W-:Y:S01]  /*f0c0*/  FFMA.FTZ R4, R20, R132, R176 ;  /* 0x0000008414047223 */ /* 0x004fe200000100b0 */
[----:B------:R-:W-:Y:S01]  /*f0d0*/  ISETP.GE.AND P0, PT, R12, R10, PT ;  /* 0x0000000a0c00720c */ /* 0x000fe20003f06270 */
[----:B------:R-:W1:Y:S01]  /*f0e0*/  MUFU.TANH R136, R136 ;  /* 0x0000008800887308 */ /* 0x000e620000002400 */
[----:B------:R-:W-:Y:S01]  /*f0f0*/  FSEL R190, R19, -INF , !P3 ;  /* 0xff80000013be7808 */ /* 0x000fe20005800000 */
[----:B---3--:R-:W-:Y:S01]  /*f100*/  FFMA.FTZ R21, R21, R132, R35 ;  /* 0x0000008415157223 */ /* 0x008fe20000010023 */
[----:B------:R-:W-:-:S02]  /*f110*/  ISETP.GE.AND P3, PT, R244, 0x6, PT ;  /* 0x00000006f400780c */ /* 0x000fc40003f66270 */
[----:B------:R-:W-:Y:S02]  /*f120*/  FSEL R138, R4, -INF , !P5 ;  /* 0xff800000048a7808 */ /* 0x000fe40006800000 */
[----:B------:R-:W-:Y:S01]  /*f130*/  FSEL R139, R0, -INF , !P0 ;  /* 0xff800000008b7808 */ /* 0x000fe20004000000 */
[----:B------:R-:W2:Y:S01]  /*f140*/  MUFU.TANH R137, R137 ;  /* 0x0000008900897308 */ /* 0x000ea20000002400 */
[----:B----4-:R-:W-:Y:S01]  /*f150*/  FFMA.FTZ R20, R20, R132, R178 ;  /* 0x0000008414147223 */ /* 0x010fe200000100b2 */
[----:B------:R-:W-:Y:S01]  /*f160*/  BAR.SYNC.DEFER_BLOCKING 0x0 ;  /* 0x0000000000007b1d */ /* 0x000fe20000010000 */
[C---:B------:R-:W-:Y:S02]  /*f170*/  ISETP.GE.AND P5, PT, R2.reuse, R10, PT ;  /* 0x0000000a0200720c */ /* 0x040fe40003fa6270 */
[----:B------:R-:W-:Y:S02]  /*f180*/  ISETP.GE.AND P0, PT, R2, R11, PT ;  /* 0x0000000b0200720c */ /* 0x000fe40003f06270 */
[----:B------:R-:W-:Y:S01]  /*f190*/  FSEL R21, R21, -INF , !P6 ;  /* 0xff80000015157808 */ /* 0x000fe20007000000 */
[----:B------:R-:W3:Y:S01]  /*f1a0*/  MUFU.TANH R6, R6 ;  /* 0x0000000600067308 */ /* 0x000ee20000002400 */
[----:B-1----:R-:W-:Y:S01]  /*f1b0*/  FFMA.FTZ R2, R15, R132, R136 ;  /* 0x000000840f027223 */ /* 0x002fe20000010088 */
[----:B------:R-:W-:-:S02]  /*f1c0*/  FSEL R187, R20, -INF , !P4 ;  /* 0xff80000014bb7808 */ /* 0x000fc40006000000 */
[C---:B------:R-:W-:Y:S02]  /*f1d0*/  ISETP.GE.AND P6, PT, R3.reuse, R10, PT ;  /* 0x0000000a0300720c */ /* 0x040fe40003fc6270 */
[----:B------:R-:W-:Y:S02]  /*f1e0*/  ISETP.GE.AND P4, PT, R3, R11, PT ;  /* 0x0000000b0300720c */ /* 0x000fe40003f86270 */
[----:B------:R-:W1:Y:S01]  /*f1f0*/  MUFU.TANH R5, R5 ;  /* 0x0000000500057308 */ /* 0x000e620000002400 */
        /* <DEDUP_REMOVED lines=53> */
.L_x_1353:
[----:B------:R-:W-:Y:S05]  /*f550*/  BSYNC B0 ;  /* 0x0000000000007941 */ /* 0x000fea0003800000 */
.L_x_1352:
[----:B------:R-:W0:Y:S02]  /*f560*/  LDGDEPBAR ;  /* 0x00000000000079af */ /* 0x000e240000000000 */
.L_x_1351:
        /* <DEDUP_REMOVED lines=41> */
[----:B-1----:R-:W-:-:S03]  /*f800*/  FMNMX.FTZ R136, R136, R6, !PT ;  /* 0x0000000688887209 */ /* 0x002fc60007810000 */
[----:B------:R-:W1:Y:S01]  /*f810*/  SHFL.BFLY PT, R6, R4, 0x2, 0x1f ;  /* 0x0c401f0004067f89 */ /* 0x000e6200000e0000 */
[C---:B------:R-:W-:Y:S01]  /*f820*/  FSETP.NEU.FTZ.AND P4, PT, R136.reuse, -INF , PT ;  /* 0xff8000008800780b */ /* 0x040fe20003f9d000 */
[----:B------:R-:W-:Y:S01]  /*f830*/  FMUL.FTZ R5, R136, c[0x0][0x23c] ;  /* 0x00008f0088057a20 */ /* 0x000fe20000410000 */
[----:B--2---:R-:W-:-:S04]  /*f840*/  FMNMX.FTZ R134, R134, R2, !PT ;  /* 0x0000000286867209 */ /* 0x004fc80007810000 */
[----:B------:R-:W-:Y:S02]  /*f850*/  FSEL R3, R5, RZ, P4 ;  /* 0x000000ff05037208 */ /* 0x000fe40002000000 */
[----:B---3--:R-:W-:-:S03]  /*f860*/  FMNMX.FTZ R135, R0, R135, !PT ;  /* 0x0000008700877209 */ /* 0x008fc60007810000 */
[--C-:B------:R-:W-:Y:S01]  /*f870*/  FFMA.FTZ R5, R28, c[0x0][0x23c], -R3.reuse ;  /* 0x00008f001c057a23 */ /* 0x100fe20000010803 */
[----:B------:R-:W-:Y:S01]  /*f880*/  FSETP.NEU.FTZ.AND P2, PT, R135, -INF , PT ;  /* 0xff8000008700780b */ /* 0x000fe20003f5d000 */
[--C-:B------:R-:W-:Y:S02]  /*f890*/  FFMA.FTZ R2, R32, c[0x0][0x23c], -R3.reuse ;  /* 0x00008f0020027a23 */ /* 0x100fe40000010803 */
[----:B------:R2:W-:Y:S01]  /*f8a0*/  MUFU.EX2 R246, R5 ;  /* 0x0000000500f67308 */ /* 0x0005e20000000800 */
[----:B------:R-:W-:Y:S01]  /*f8b0*/  FFMA.FTZ R0, R33, c[0x0][0x23c], -R3 ;  /* 0x00008f0021007a23 */ /* 0x000fe20000010803 */
[----:B-1----:R-:W-:-:S06]  /*f8c0*/  FMNMX.FTZ R4, R6, R4, !PT ;  /* 0x0000000406047209 */ /* 0x002fcc0007810000 */
[----:B------:R1:W3:Y:S01]  /*f8d0*/  MUFU.EX2 R245, R2 ;  /* 0x0000000200f57308 */ /* 0x0002e20000000800 */
[----:B------:R-:W4:Y:S04]  /*f8e0*/  SHFL.BFLY PT, R137, R4, 0x1, 0x1f ;  /* 0x0c201f0004897f89 */ /* 0x000f2800000e0000 */
[----:B--2---:R-:W2:Y:S03]  /*f8f0*/  SHFL.BFLY PT, R5, R134, 0x1, 0x1f ;  /* 0x0c201f0086057f89 */ /* 0x004ea600000e0000 */
[----:B------:R5:W-:Y:S01]  /*f900*/  MUFU.EX2 R243, R0 ;  /* 0x0000000000f37308 */ /* 0x000be20000000800 */
[----:B-1----:R-:W-:Y:S01]  /*f910*/  FMUL.FTZ R2, R135, c[0x0][0x23c] ;  /* 0x00008f0087027a20 */ /* 0x002fe20000410000 */
[----:B---3--:R-:W-:-:S04]  /*f920*/  F2FP.PACK_AB R8, R245, R246 ;  /* 0x000000f6f508723e */ /* 0x008fc800000000ff */
[----:B------:R-:W-:Y:S01]  /*f930*/  FSEL R2, R2, RZ, P2 ;  /* 0x000000ff02027208 */ /* 0x000fe20001000000 */
[----:B-----5:R-:W-:Y:S02]  /*f940*/  FFMA.FTZ R0, R34, c[0x0][0x23c], -R3 ;  /* 0x00008f0022007a23 */ /* 0x020fe40000010803 */
[----:B------:R-:W-:Y:S01]  /*f950*/  LDSM.16.MT88.4 R32, [R221+0xb000] ;  /* 0x00b00000dd20783b */ /* 0x000fe20000004200 */
[----:B----4-:R-:W-:Y:S01]  /*f960*/  FMNMX.FTZ R137, R4, R137, !PT ;  /* 0x0000008904897209 */ /* 0x010fe20007810000 */
[----:B------:R1:W3:Y:S01]  /*f970*/  MUFU.EX2 R247, R0 ;  /* 0x0000000000f77308 */ /* 0x0002e20000000800 */
[----:B--2---:R-:W-:-:S03]  /*f980*/  FMNMX.FTZ R134, R134, R5, !PT ;  /* 0x0000000586867209 */ /* 0x004fc60007810000 */
[C---:B------:R-:W-:Y:S01]  /*f990*/  FMUL.FTZ R12, R137.reuse, c[0x0][0x23c] ;  /* 0x00008f00890c7a20 */ /* 0x040fe20000410000 */
[----:B------:R-:W-:Y:S01]  /*f9a0*/  FSETP.NEU.FTZ.AND P0, PT, R137, -INF , PT ;  /* 0xff8000008900780b */ /* 0x000fe20003f1d000 */
[--C-:B------:R-:W-:Y:S01]  /*f9b0*/  FFMA.FTZ R5, R27, c[0x0][0x23c], -R2.reuse ;  /* 0x00008f001b057a23 */ /* 0x100fe20000010802 */
[----:B------:R-:W-:Y:S02]  /*f9c0*/  FSETP.NEU.FTZ.AND P1, PT, R134, -INF , PT ;  /* 0xff8000008600780b */ /* 0x000fe40003f3d000 */
[----:B------:R-:W-:Y:S01]  /*f9d0*/  FSEL R12, R12, RZ, P0 ;  /* 0x000000ff0c0c7208 */ /* 0x000fe20000000000 */
[----:B------:R2:W-:Y:S01]  /*f9e0*/  MUFU.EX2 R241, R5 ;  /* 0x0000000500f17308 */ /* 0x0005e20000000800 */
[----:B-1----:R-:W-:Y:S01]  /*f9f0*/  FFMA.FTZ R0, R25, c[0x0][0x23c], -R2 ;  /* 0x00008f0019007a23 */ /* 0x002fe20000010802 */
[----:B---3--:R-:W-:-:S06]  /*fa00*/  F2FP.PACK_AB R10, R247, R243 ;  /* 0x000000f3f70a723e */ /* 0x008fcc00000000ff */
[----:B------:R1:W-:Y:S01]  /*fa10*/  MUFU.EX2 R240, R0 ;  /* 0x0000000000f07308 */ /* 0x0003e20000000800 */
[--C-:B--2---:R-:W-:Y:S02]  /*fa20*/  FFMA.FTZ R5, R29, c[0x0][0x23c], -R2.reuse ;  /* 0x00008f001d057a23 */ /* 0x104fe40000010802 */
[----:B------:R-:W-:Y:S05]  /*fa30*/  LDSM.16.MT88.4 R28, [R222+0xb000] ;  /* 0x00b00000de1c783b */ /* 0x000fea0000004200 */
[----:B------:R-:W2:Y:S01]  /*fa40*/  MUFU.EX2 R242, R5 ;  /* 0x0000000500f27308 */ /* 0x000ea20000000800 */
[----:B-1----:R-:W-:-:S07]  /*fa50*/  FFMA.FTZ R0, R26, c[0x0][0x23c], -R2 ;  /* 0x00008f001a007a23 */ /* 0x002fce0000010802 */
[----:B------:R1:W3:Y:S01]  /*fa60*/  MUFU.EX2 R239, R0 ;  /* 0x0000000000ef7308 */ /* 0x0002e20000000800 */
[----:B--2---:R-:W-:Y:S01]  /*fa70*/  F2FP.PACK_AB R11, R242, R241 ;  /* 0x000000f1f20b723e */ /* 0x004fe200000000ff */
[----:B-1----:R-:W-:Y:S01]  /*fa80*/  FMUL.FTZ R0, R134, c[0x0][0x23c] ;  /* 0x00008f0086007a20 */ /* 0x002fe20000410000 */
[----:B---3--:R-:W-:-:S04]  /*fa90*/  F2FP.PACK_AB R9, R239, R240 ;  /* 0x000000f0ef09723e */ /* 0x008fc800000000ff */
[----:B------:R-:W-:-:S05]  /*faa0*/  FSEL R0, R0, RZ, P1 ;  /* 0x000000ff00007208 */ /* 0x000fca0000800000 */
[--C-:B------:R-:W-:Y:S02]  /*fab0*/  FFMA.FTZ R4, R17, c[0x0][0x23c], -R0.reuse ;  /* 0x00008f0011047a23 */ /* 0x100fe40000010800 */
[--C-:B------:R-:W-:Y:S02]  /*fac0*/  FFMA.FTZ R5, R18, c[0x0][0x23c], -R0.reuse ;  /* 0x00008f0012057a23 */ /* 0x100fe40000010800 */
[----:B------:R1:W-:Y:S08]  /*fad0*/  MUFU.EX2 R235, R4 ;  /* 0x0000000400eb7308 */ /* 0x0003f00000000800 */
[----:B------:R2:W-:Y:S01]  /*fae0*/  MUFU.EX2 R236, R5 ;  /* 0x0000000500ec7308 */ /* 0x0005e20000000800 */
[----:B-1----:R-:W-:-:S07]  /*faf0*/  FFMA.FTZ R4, R16, c[0x0][0x23c], -R0 ;  /* 0x00008f0010047a23 */ /* 0x002fce0000010800 */
[----:B------:R1:W-:Y:S01]  /*fb00*/  MUFU.EX2 R237, R4 ;  /* 0x0000000400ed7308 */ /* 0x0003e20000000800 */
[----:B--2---:R-:W-:Y:S02]  /*fb10*/  FFMA.FTZ R5, R21, c[0x0][0x23c], -R12 ;  /* 0x00008f0015057a23 */ /* 0x004fe4000001080c */
[----:B-1----:R-:W-:-:S05]  /*fb20*/  FFMA.FTZ R4, R13, c[0x0][0x23c], -R0 ;  /* 0x00008f000d047a23 */ /* 0x002fca0000010800 */
[----:B------:R1:W-:Y:S02]  /*fb30*/  MUFU.EX2 R238, R4 ;  /* 0x0000000400ee7308 */ /* 0x0003e40000000800 */
[--C-:B-1----:R-:W-:Y:S02]  /*fb40*/  FFMA.FTZ R4, R24, c[0x0][0x23c], -R12.reuse ;  /* 0x00008f0018047a23 */ /* 0x102fe4000001080c */
[----:B------:R-:W-:Y:S04]  /*fb50*/  LDSM.16.MT88.4 R24, [R219+0xb000] ;  /* 0x00b00000db18783b */ /* 0x000fe80000004200 */
[----:B------:R1:W-:Y:S02]  /*fb60*/  MUFU.EX2 R195, R4 ;  /* 0x0000000400c37308 */ /* 0x0003e40000000800 */
[----:B-1----:R-:W-:-:S06]  /*fb70*/  FFMA.FTZ R4, R23, c[0x0][0x23c], -R12 ;  /* 0x00008f0017047a23 */ /* 0x002fcc000001080c */
[----:B------:R1:W-:Y:S02]  /*fb80*/  MUFU.EX2 R233, R4 ;  /* 0x0000000400e97308 */ /* 0x0003e40000000800 */
[----:B-1----:R-:W-:Y:S02]  /*fb90*/  FFMA.FTZ R4, R22, c[0x0][0x23c], -R12 ;  /* 0x00008f0016047a23 */ /* 0x002fe4000001080c */
[----:B------:R-:W1:Y:S04]  /*fba0*/  LDSM.16.MT88.4 R20, [R217+0xa000] ;  /* 0x00a00000d914783b */ /* 0x000e680000004200 */
[----:B------:R2:W-:Y:S02]  /*fbb0*/  MUFU.EX2 R234, R4 ;  /* 0x0000000400ea7308 */ /* 0x0005e40000000800 */
[----:B--2---:R-:W-:-:S05]  /*fbc0*/  FSEL R4, R136, RZ, P4 ;  /* 0x000000ff88047208 */ /* 0x004fca0002000000 */
[----:B------:R-:W-:Y:S01]  /*fbd0*/  FADD.FTZ R6, R231, -R4 ;  /* 0x80000004e7067221 */ /* 0x000fe20000010000 */
[----:B------:R-:W-:Y:S01]  /*fbe0*/  FSEL R4, R135, RZ, P2 ;  /* 0x000000ff87047208 */ /* 0x000fe20001000000 */
[----:B------:R2:W3:Y:S02]  /*fbf0*/  MUFU.EX2 R231, R5 ;  /* 0x0000000500e77308 */ /* 0x0004e40000000800 */
[----:B------:R-:W-:Y:S02]  /*fc00*/  FMUL.FTZ R6, R6, c[0x0][0x23c] ;  /* 0x00008f0006067a20 */ /* 0x000fe40000410000 */
[----:B------:R-:W-:-:S04]  /*fc10*/  FADD.FTZ R4, R230, -R4 ;  /* 0x80000004e6047221 */ /* 0x000fc80000010000 */
[----:B------:R-:W-:Y:S01]  /*fc20*/  FMUL.FTZ R15, R4, c[0x0][0x23c] ;  /* 0x00008f00040f7a20 */ /* 0x000fe20000410000 */
[----:B------:R-:W4:Y:S01]  /*fc30*/  MUFU.EX2 R16, R6 ;  /* 0x0000000600107308 */ /* 0x000f220000000800 */
[----:B------:R-:W-:-:S05]  /*fc40*/  FSEL R4, R137, RZ, P0 ;  /* 0x000000ff89047208 */ /* 0x000fca0000000000 */
[----:B------:R-:W-:Y:S01]  /*fc50*/  FADD.FTZ R4, R133, -R4 ;  /* 0x8000000485047221 */ /* 0x000fe20000010000 */
[----:B--2---:R-:W-:Y:S01]  /*fc60*/  FSEL R5, R134, RZ, P1 ;  /* 0x000000ff86057208 */ /* 0x004fe20000800000 */
[----:B------:R-:W2:Y:S01]  /*fc70*/  MUFU.EX2 R15, R15 ;  /* 0x0000000f000f7308 */ /* 0x000ea20000000800 */
[----:B---3--:R-:W-:Y:S01]  /*fc80*/  F2FP.PACK_AB R7, R231, R234 ;  /* 0x000000eae707723e */ /* 0x008fe200000000ff */
[----:B------:R-:W-:Y:S02]  /*fc90*/  FMUL.FTZ R4, R4, c[0x0][0x23c] ;  /* 0x00008f0004047a20 */ /* 0x000fe40000410000 */
[----:B------:R-:W-:Y:S01]  /*fca0*/  FADD.FTZ R5, R229, -R5 ;  /* 0x80000005e5057221 */ /* 0x000fe20000010000 */
[----:B------:R-:W-:Y:S01]  /*fcb0*/  @P3 IADD3 R229, R244, -0x6, RZ ;  /* 0xfffffffaf4e53810 */ /* 0x000fe20007ffe0ff */
[-C--:B----4-:R-:W-:Y:S02]  /*fcc0*/  FMUL.FTZ R148, R148, R16.reuse ;  /* 0x0000001094947220 */ /* 0x090fe40000410000 */
[----:B------:R3:W4:Y:S01]  /*fcd0*/  MUFU.EX2 R13, R4 ;  /* 0x00000004000d7308 */ /* 0x0007220000000800 */
[----:B------:R-:W-:Y:S01]  /*fce0*/  FMUL.FTZ R149, R149, R16 ;  /* 0x0000001095957220 */ /* 0x000fe20000410000 */
[----:B------:R-:W-:Y:S01]  /*fcf0*/  F2FP.PACK_AB R6, R238, R237 ;  /* 0x000000edee06723e */ /* 0x000fe200000000ff */
[----:B------:R-:W-:-:S02]  /*fd00*/  FMUL.FTZ R5, R5, c[0x0][0x23c] ;  /* 0x00008f0005057a20 */ /* 0x000fc40000410000 */
[-C--:B------:R-:W-:Y:S02]  /*fd10*/  FMUL.FTZ R116, R116, R16.reuse ;  /* 0x0000001074747220 */ /* 0x080fe40000410000 */
[-C--:B--2---:R-:W-:Y:S01]  /*fd20*/  FMUL.FTZ R150, R150, R15.reuse ;  /* 0x0000000f96967220 */ /* 0x084fe20000410000 */
[----:B------:R2:W5:Y:S01]  /*fd30*/  MUFU.EX2 R14, R5 ;  /* 0x00000005000e7308 */ /* 0x0005620000000800 */
[-C--:B------:R-:W-:Y:S02]  /*fd40*/  FMUL.FTZ R151, R151, R15.reuse ;  /* 0x0000000f97977220 */ /* 0x080fe40000410000 */
[----:B------:R-:W-:Y:S02]  /*fd50*/  FMUL.FTZ R117, R117, R16 ;  /* 0x0000001075757220 */ /* 0x000fe40000410000 */
[-C--:B------:R-:W-:Y:S02]  /*fd60*/  FMUL.FTZ R118, R118, R15.reuse ;  /* 0x0000000f76767220 */ /* 0x080fe40000410000 */
[----:B------:R-:W-:Y:S01]  /*fd70*/  FMUL.FTZ R119, R119, R15 ;  /* 0x0000000f77777220 */ /* 0x000fe20000410000 */
[----:B-1----:R-:W-:Y:S01]  /*fd80*/  HMMA.16816.F32 R208, R8, R20, R148 ;  /* 0x0000001408d0723c */ /* 0x002fe20000001894 */
[----:B------:R-:W1:Y:S01]  /*fd90*/  LDSM.16.MT88.4 R148, [R222+0xa000] ;  /* 0x00a00000de94783b */ /* 0x000e620000004200 */
[----:B---3--:R-:W-:Y:S01]  /*fda0*/  F2FP.PACK_AB R4, R235, R236 ;  /* 0x000000eceb04723e */ /* 0x008fe200000000ff */
[----:B----4-:R-:W-:-:S02]  /*fdb0*/  FMUL.FTZ R42, R42, R13 ;  /* 0x0000000d2a2a7220 */ /* 0x010fc40000410000 */
[-C--:B------:R-:W-:Y:S02]  /*fdc0*/  FMUL.FTZ R43, R43, R13.reuse ;  /* 0x0000000d2b2b7220 */ /* 0x080fe40000410000 */
[----:B------:R-:W-:Y:S01]  /*fdd0*/  FMUL.FTZ R146, R146, R13 ;  /* 0x0000000d92927220 */ /* 0x000fe20000410000 */
[----:B--2---:R-:W-:Y:S01]  /*fde0*/  F2FP.PACK_AB R5, R233, R195 ;  /* 0x000000c3e905723e */ /* 0x004fe200000000ff */
[-C--:B-----5:R-:W-:Y:S01]  /*fdf0*/  FMUL.FTZ R40, R40, R14.reuse ;  /* 0x0000000e28287220 */ /* 0x0a0fe20000410000 */
[----:B------:R-:W-:Y:S01]  /*fe00*/  HMMA.16816.F32 R116, R8, R32, R116 ;  /* 0x000000200874723c */ /* 0x000fe20000001874 */
[-C--:B------:R-:W-:Y:S02]  /*fe10*/  FMUL.FTZ R41, R41, R14.reuse ;  /* 0x0000000e29297220 */ /* 0x080fe40000410000 */
[-C--:B------:R-:W-:Y:S02]  /*fe20*/  FMUL.FTZ R144, R144, R14.reuse ;  /* 0x0000000e90907220 */ /* 0x080fe40000410000 */
[----:B------:R-:W-:-:S02]  /*fe30*/  FMUL.FTZ R145, R145, R14 ;  /* 0x0000000e91917220 */ /* 0x000fc40000410000 */
[-C--:B------:R-:W-:Y:S02]  /*fe40*/  FMUL.FTZ R147, R147, R13.reuse ;  /* 0x0000000d93937220 */ /* 0x080fe40000410000 */
[-C--:B------:R-:W-:Y:S02]  /*fe50*/  FMUL.FTZ R152, R152, R14.reuse ;  /* 0x0000000e98987220 */ /* 0x080fe40000410000 */
[-C--:B------:R-:W-:Y:S02]  /*fe60*/  FMUL.FTZ R153, R153, R14.reuse ;  /* 0x0000000e99997220 */ /* 0x080fe40000410000 */
[-C--:B------:R-:W-:Y:S01]  /*fe70*/  FMUL.FTZ R154, R154, R13.reuse ;  /* 0x0000000d9a9a7220 */ /* 0x080fe20000410000 */
[----:B------:R-:W-:Y:S01]  /*fe80*/  HMMA.16816.F32 R144, R4, R20, R144 ;  /* 0x000000140490723c */ /* 0x000fe20000001890 */
[----:B------:R-:W-:Y:S02]  /*fe90*/  FMUL.FTZ R155, R155, R13 ;  /* 0x0000000d9b9b7220 */ /* 0x000fe40000410000 */
        /* <DEDUP_REMOVED lines=80> */
[-C--:B------:R-:W-:Y:S01]  /*103a0*/  FMUL.FTZ R174, R174, R15.reuse ;  /* 0x0000000faeae7220 */ /* 0x080fe20000410000 */
[----:B------:R-:W-:Y:S01]  /*103b0*/  LDSM.16.MT88.4 R156, [R217+0xa800] ;  /* 0x00a80000d99c783b */ /* 0x000fe20000004200 */
        /* <DEDUP_REMOVED lines=10> */
[-C--:B------:R-:W-:Y:S01]  /*10460*/  FMUL.FTZ R86, R86, R15.reuse ;  /* 0x0000000f56567220 */ /* 0x080fe20000410000 */
[----:B------:R-:W-:Y:S01]  /*10470*/  LDSM.16.MT88.4 R172, [R219+0xa800] ;  /* 0x00a80000dbac783b */ /* 0x000fe20000004200 */
        /* <DEDUP_REMOVED lines=31> */
[-C--:B------:R-:W-:Y:S01]  /*10670*/  FMUL.FTZ R97, R97, R16.reuse ;  /* 0x0000001061617220 */ /* 0x080fe20000410000 */
[----:B------:R-:W5:Y:S01]  /*10680*/  LDSM.16.MT88.4 R64, [R221+0xa800] ;  /* 0x00a80000dd40783b */ /* 0x000f620000004200 */
[-C--:B------:R-:W-:Y:S01]  /*10690*/  FMUL.FTZ R98, R98, R15.reuse ;  /* 0x0000000f62627220 */ /* 0x080fe20000410000 */
[C---:B------:R-:W-:Y:S01]  /*106a0*/  HMMA.16816.F32 R20, R8.reuse, R42, R80 ;  /* 0x0000002a0814723c */ /* 0x040fe20000001850 */
[-C--:B------:R-:W-:Y:S01]  /*106b0*/  FMUL.FTZ R99, R99, R15.reuse ;  /* 0x0000000f63637220 */ /* 0x080fe20000410000 */
[----:B------:R-:W1:Y:S01]  /*106c0*/  LDSM.16.MT88.4 R80, [R217+0xb800] ;  /* 0x00b80000d950783b */ /* 0x000e620000004200 */
[----:B---3--:R-:W-:Y:S02]  /*106d0*/  FFMA.FTZ R3, R183, c[0x0][0x23c], -R2 ;  /* 0x00008f00b7037a23 */ /* 0x008fe40000010802 */
[-C--:B------:R-:W-:Y:S02]  /*106e0*/  FMUL.FTZ R112, R112, R16.reuse ;  /* 0x0000001070707220 */ /* 0x080fe40000410000 */
[----:B------:R3:W-:Y:S01]  /*106f0*/  MUFU.EX2 R183, R3 ;  /* 0x0000000300b77308 */ /* 0x0007e20000000800 */
[----:B------:R-:W-:Y:S01]  /*10700*/  FMUL.FTZ R113, R113, R16 ;  /* 0x0000001071717220 */ /* 0x000fe20000410000 */
[----:B------:R-:W-:Y:S01]  /*10710*/  HMMA.16816.F32 R24, R8, R26, R96 ;  /* 0x0000001a0818723c */ /* 0x000fe20000001860 */
[-C--:B------:R-:W-:Y:S01]  /*10720*/  FMUL.FTZ R114, R114, R15.reuse ;  /* 0x0000000f72727220 */ /* 0x080fe20000410000 */
[----:B------:R-:W1:Y:S01]  /*10730*/  LDSM.16.MT88.4 R96, [R219+0xb800] ;  /* 0x00b80000db60783b */ /* 0x000e620000004200 */
[----:B------:R-:W-:-:S02]  /*10740*/  FMUL.FTZ R115, R115, R15 ;  /* 0x0000000f73737220 */ /* 0x000fc40000410000 */
[-C--:B------:R-:W-:Y:S02]  /*10750*/  FMUL.FTZ R128, R128, R16.reuse ;  /* 0x0000001080807220 */ /* 0x080fe40000410000 */
[-C--:B------:R-:W-:Y:S02]  /*10760*/  FMUL.FTZ R129, R129, R16.reuse ;  /* 0x0000001081817220 */ /* 0x080fe40000410000 */
[-C--:B------:R-:W-:Y:S01]  /*10770*/  FMUL.FTZ R130, R130, R15.reuse ;  /* 0x0000000f82827220 */ /* 0x080fe20000410000 */
[----:B------:R-:W-:Y:S01]  /*10780*/  HMMA.16816.F32 R28, R8, R30, R112 ;  /* 0x0000001e081c723c */ /* 0x000fe20000001870 */
[----:B------:R-:W1:Y:S01]  /*10790*/  LDSM.16.MT88.4 R112, [R222+0xb800] ;  /* 0x00b80000de70783b */ /* 0x000e620000004200 */
[----:B------:R-:W-:Y:S02]  /*107a0*/  FMUL.FTZ R131, R131, R15 ;  /* 0x0000000f83837220 */ /* 0x000fe40000410000 */
[----:B---3--:R-:W-:Y:S02]  /*107b0*/  FFMA.FTZ R3, R181, c[0x0][0x23c], -R2 ;  /* 0x00008f00b5037a23 */ /* 0x008fe40000010802 */
[----:B------:R-:W-:-:S02]  /*107c0*/  FMUL.FTZ R36, R36, R16 ;  /* 0x0000001024247220 */ /* 0x000fc40000410000 */
[----:B------:R3:W3:Y:S01]  /*107d0*/  MUFU.EX2 R184, R3 ;  /* 0x0000000300b87308 */ /* 0x0006e20000000800 */
[-C--:B------:R-:W-:Y:S01]  /*107e0*/  FMUL.FTZ R37, R37, R16.reuse ;  /* 0x0000001025257220 */ /* 0x080fe20000410000 */
[C---:B------:R-:W-:Y:S01]  /*107f0*/  HMMA.16816.F32 R32, R8.reuse, R34, R128 ;  /* 0x000000220820723c */ /* 0x040fe20000001880 */
[-C--:B------:R-:W-:Y:S02]  /*10800*/  FMUL.FTZ R38, R38, R15.reuse ;  /* 0x0000000f26267220 */ /* 0x080fe40000410000 */
[----:B------:R-:W-:Y:S02]  /*10810*/  FMUL.FTZ R39, R39, R15 ;  /* 0x0000000f27277220 */ /* 0x000fe40000410000 */
[-C--:B------:R-:W-:Y:S02]  /*10820*/  FMUL.FTZ R68, R68, R16.reuse ;  /* 0x0000001044447220 */ /* 0x080fe40000410000 */
[----:B------:R-:W-:Y:S01]  /*10830*/  FMUL.FTZ R69, R69, R16 ;  /* 0x0000001045457220 */ /* 0x000fe20000410000 */
[----:B--2---:R-:W-:Y:S01]  /*10840*/  F2FP.PACK_AB R128, R193, R189 ;  /* 0x000000bdc180723e */ /* 0x004fe200000000ff */
[-C--:B------:R-:W-:Y:S01]  /*10850*/  FMUL.FTZ R70, R70, R15.reuse ;  /* 0x0000000f46467220 */ /* 0x080fe20000410000 */
[----:B----4-:R-:W-:Y:S01]  /*10860*/  F2FP.PACK_AB R130, R188, R194 ;  /* 0x000000c2bc82723e */ /* 0x010fe200000000ff */
[----:B------:R-:W-:Y:S01]  /*10870*/  FMUL.FTZ R71, R71, R15 ;  /* 0x0000000f47477220 */ /* 0x000fe20000410000 */
[----:B------:R-:W-:Y:S01]  /*10880*/  HMMA.16816.F32 R36, R8, R148, R36 ;  /* 0x000000940824723c */ /* 0x000fe20000001824 */
[--C-:B---3--:R-:W-:Y:S01]  /*10890*/  FFMA.FTZ R3, R180, c[0x0][0x23c], -R2.reuse ;  /* 0x00008f00b4037a23 */ /* 0x108fe20000010802 */
[----:B------:R-:W-:Y:S01]  /*108a0*/  F2FP.PACK_AB R129, R184, R183 ;  /* 0x000000b7b881723e */ /* 0x000fe200000000ff */
[----:B------:R-:W-:-:S02]  /*108b0*/  FFMA.FTZ R2, R182, c[0x0][0x23c], -R2 ;  /* 0x00008f00b6027a23 */ /* 0x000fc40000010802 */
[----:B------:R2:W-:Y:S03]  /*108c0*/  MUFU.EX2 R186, R3 ;  /* 0x0000000300ba7308 */ /* 0x0005e60000000800 */
[----:B------:R-:W-:Y:S05]  /*108d0*/  HMMA.16816.F32 R68, R8, R40, R68 ;  /* 0x000000280844723c */ /* 0x000fea0000001844 */
[----:B------:R3:W4:Y:S02]  /*108e0*/  MUFU.EX2 R181, R2 ;  /* 0x0000000200b57308 */ /* 0x0007240000000800 */
[----:B------:R-:W-:-:S02]  /*108f0*/  FFMA.FTZ R8, R251, R16, R246 ;  /* 0x00000010fb087223 */ /* 0x000fc400000100f6 */
[----:B--2---:R-:W-:-:S04]  /*10900*/  FFMA.FTZ R3, R250, R15, R240 ;  /* 0x0000000ffa037223 */ /* 0x004fc800000100f0 */
[----:B------:R-:W-:Y:S02]  /*10910*/  FADD.FTZ R3, R239, R3 ;  /* 0x00000003ef037221 */ /* 0x000fe40000010000 */
[----:B---3--:R-:W-:Y:S01]  /*10920*/  FFMA.FTZ R2, R138, c[0x0][0x23c], -R0 ;  /* 0x00008f008a027a23 */ /* 0x008fe20000010800 */
[----:B----4-:R-:W-:Y:S01]  /*10930*/  F2FP.PACK_AB R131, R181, R186 ;  /* 0x000000bab583723e */ /* 0x010fe200000000ff */
[----:B------:R-:W-:Y:S02]  /*10940*/  FADD.FTZ R3, R241, R3 ;  /* 0x00000003f1037221 */ /* 0x000fe40000010000 */
[----:B------:R2:W-:Y:S02]  /*10950*/  MUFU.EX2 R180, R2 ;  /* 0x0000000200b47308 */ /* 0x0005e40000000800 */
[----:B------:R-:W-:Y:S02]  /*10960*/  FADD.FTZ R3, R242, R3 ;  /* 0x00000003f2037221 */ /* 0x000fe40000010000 */
[----:B-1----:R-:W-:Y:S02]  /*10970*/  HMMA.16816.F32 R116, R128, R4, R116 ;  /* 0x000000048074723c */ /* 0x002fe40000001874 */
[----:B------:R-:W-:-:S04]  /*10980*/  FADD.FTZ R3, R183, R3 ;  /* 0x00000003b7037221 */ /* 0x000fc80000010000 */
[----:B------:R-:W-:Y:S02]  /*10990*/  FADD.FTZ R3, R184, R3 ;  /* 0x00000003b8037221 */ /* 0x000fe40000010000 */
[C---:B------:R-:W-:Y:S02]  /*109a0*/  HMMA.16816.F32 R148, R128.reuse, R156, R208 ;  /* 0x0000009c8094723c */ /* 0x040fe400000018d0 */
[----:B------:R-:W-:Y:S02]  /*109b0*/  FADD.FTZ R3, R186, R3 ;  /* 0x00000003ba037221 */ /* 0x000fe40000010000 */
[--C-:B--2---:R-:W-:Y:S02]  /*109c0*/  FFMA.FTZ R2, R139, c[0x0][0x23c], -R0.reuse ;  /* 0x00008f008b027a23 */ /* 0x104fe40000010800 */
[----:B------:R-:W-:Y:S02]  /*109d0*/  FADD.FTZ R250, R181, R3 ;  /* 0x00000003b5fa7221 */ /* 0x000fe40000010000 */
[----:B------:R1:W2:Y:S01]  /*109e0*/  MUFU.EX2 R139, R2 ;  /* 0x00000002008b7308 */ /* 0x0002a20000000800 */
[C---:B------:R-:W-:Y:S08]  /*109f0*/  HMMA.16816.F32 R160, R128.reuse, R172, R160 ;  /* 0x000000ac80a0723c */ /* 0x040ff000000018a0 */
[----:B------:R-:W-:Y:S01]  /*10a00*/  HMMA.16816.F32 R36, R128, R48, R36 ;  /* 0x000000308024723c */ /* 0x000fe20000001824 */
[--C-:B-1----:R-:W-:Y:S01]  /*10a10*/  FFMA.FTZ R2, R19, c[0x0][0x23c], -R0.reuse ;  /* 0x00008f0013027a23 */ /* 0x102fe20000010800 */
[----:B--2---:R-:W-:Y:S01]  /*10a20*/  F2FP.PACK_AB R124, R139, R180 ;  /* 0x000000b48b7c723e */ /* 0x004fe200000000ff */
[----:B------:R-:W-:-:S05]  /*10a30*/  FFMA.FTZ R0, R185, c[0x0][0x23c], -R0 ;  /* 0x00008f00b9007a23 */ /* 0x000fca0000010800 */
[C---:B-----5:R-:W-:Y:S01]  /*10a40*/  HMMA.16816.F32 R52, R128.reuse, R64, R52 ;  /* 0x000000408034723c */ /* 0x060fe20000001834 */
        /* <DEDUP_REMOVED lines=16> */
[----:B------:R-:W-:-:S03]  /*10b50*/  MOV R236, R232 ;  /* 0x000000e800ec7202 */ /* 0x000fc60000000f00 */
        /* <DEDUP_REMOVED lines=49> */
.L_x_1341:
[----:B------:R-:W-:-:S07]  /*10e70*/  IADD3 R229, R236, -0x1, RZ ;  /* 0xffffffffece57810 */ /* 0x000fce0007ffe0ff */
.L_x_1354:
[----:B------:R-:W-:-:S13]  /*10e80*/  ISETP.GE.AND P0, PT, R229, RZ, PT ;  /* 0x000000ffe500720c */ /* 0x000fda0003f06270 */
[----:B------:R-:W-:Y:S05]  /*10e90*/  @!P0 BRA `(.L_x_1355) ;  /* 0x00002d2000008947 */ /* 0x000fea0003800000 */
[----:B------:R-:W2:Y:S01]  /*10ea0*/  LDL.LU.64 R4, [R1+0x38] ;  /* 0x0000380001047983 */ /* 0x000ea20000300a00 */
[----:B------:R-:W-:Y:S01]  /*10eb0*/  IMAD.MOV.U32 R138, RZ, RZ, R135 ;  /* 0x000000ffff8a7224 */ /* 0x000fe200078e0087 */
[----:B------:R-:W-:Y:S01]  /*10ec0*/  MOV R133, R136 ;  /* 0x0000008800857202 */ /* 0x000fe20000000f00 */
[----:B------:R-:W-:Y:S01]  /*10ed0*/  IMAD.MOV.U32 R139, RZ, RZ, R137 ;  /* 0x000000ffff8b7224 */ /* 0x000fe200078e0089 */
[----:B------:R-:W2:Y:S01]  /*10ee0*/  LDL.LU.64 R2, [R1+0x40] ;  /* 0x0000400001027983 */ /* 0x000ea20000300a00 */
[----:B------:R-:W-:-:S03]  /*10ef0*/  MOV R141, R134 ;  /* 0x00000086008d7202 */ /* 0x000fc60000000f00 */
[----:B------:R-:W3:Y:S01]  /*10f00*/  LDL.64 R6, [R1+0x8] ;  /* 0x0000080001067983 */ /* 0x000ee20000100a00 */
[----:B------:R-:W-:Y:S01]  /*10f10*/  ISETP.GE.AND P2, PT, R252, c[0x0][0x220], PT ;  /* 0x00008800fc007a0c */ /* 0x000fe20003f46270 */
[----:B--2---:R-:W-:-:S05]  /*10f20*/  IMAD.MOV.U32 R3, RZ, RZ, R5 ;  /* 0x000000ffff037224 */ /* 0x004fca00078e0005 */
[----:B------:R1:W-:Y:S01]  /*10f30*/  STL.64 [R1], R2 ;  /* 0x0000000201007387 */ /* 0x0003e20000100a00 */
[----:B---3--:R-:W-:Y:S01]  /*10f40*/  ISETP.GE.AND P3, PT, R6, c[0x0][0x220], PT ;  /* 0x0000880006007a0c */ /* 0x008fe20003f66270 */
[----:B------:R-:W-:Y:S05]  /*10f50*/  BRA `(.L_x_1356) ;  /* 0x000002f000007947 */ /* 0x000fea0003800000 */
.L_x_1358:
        /* <DEDUP_REMOVED lines=11> */
[----:B---3--:R-:W-:Y:S01]  /*11010*/  IMAD.MOV.U32 R230, RZ, RZ, c[0x0][0x198] ;  /* 0x00006600ffe67624 */ /* 0x008fe200078e00ff */
[----:B--2---:R-:W-:Y:S04]  /*11020*/  LEA R0, P1, R4, R234, 0x5 ;  /* 0x000000ea04007211 */ /* 0x004fe800078228ff */
[----:B------:R-:W-:Y:S02]  /*11030*/  @!P3 LEA R12, P6, R0, c[0x0][0x168], 0x1 ;  /* 0x00005a00000cba11 */ /* 0x000fe400078c08ff */
[----:B------:R-:W-:Y:S01]  /*11040*/  LEA.HI.X R4, R4, R231, R5, 0x5, P1 ;  /* 0x000000e704047211 */ /* 0x000fe200008f2c05 */
[----:B------:R-:W-:Y:S01]  /*11050*/  IMAD.MOV.U32 R231, RZ, RZ, 0x4 ;  /* 0x00000004ffe77424 */ /* 0x000fe200078e00ff */
[C---:B------:R-:W-:Y:S02]  /*11060*/  @!P2 LEA R8, P1, R0.reuse, c[0x0][0x168], 0x1 ;  /* 0x00005a000008aa11 */ /* 0x040fe400078208ff */
[C-C-:B------:R-:W-:Y:S02]  /*11070*/  @!P3 LEA.HI.X R13, R0.reuse, c[0x0][0x16c], R4.reuse, 0x1, P6 ;  /* 0x00005b00000dba11 */ /* 0x140fe400030f0c04 */
[--C-:B------:R-:W-:Y:S02]  /*11080*/  @!P2 LEA.HI.X R9, R0, c[0x0][0x16c], R4.reuse, 0x1, P1 ;  /* 0x00005b000009aa11 */ /* 0x100fe400008f0c04 */
[----:B------:R-:W-:Y:S01]  /*11090*/  IADD3 R3, P0, R232, R0, RZ ;  /* 0x00000000e8037210 */ /* 0x000fe20007f1e0ff */
[----:B------:R-:W-:Y:S01]  /*110a0*/  @!PT LDS RZ, [RZ] ;  /* 0x00000000fffff984 */ /* 0x000fe20000000800 */
[----:B------:R-:W-:Y:S01]  /*110b0*/  @!PT LDS RZ, [RZ] ;  /* 0x00000000fffff984 */ /* 0x000fe20000000800 */
[----:B------:R-:W-:Y:S01]  /*110c0*/  @!PT LDS RZ, [RZ] ;  /* 0x00000000fffff984 */ /* 0x000fe20000000800 */
[----:B------:R1:W-:Y:S01]  /*110d0*/  @!P3 LDGSTS.E.BYPASS.LTC128B.128 [R228+0x8000], [R12.64] ;  /* 0x080000000ce4bfae */ /* 0x0003e2000b901d44 */
[----:B------:R-:W-:Y:S02]  /*110e0*/  SHF.L.U64.HI R230, R230, R231, c[0x0][0x19c] ;  /* 0x00006700e6e67619 */ /* 0x000fe400000102e7 */
[C---:B------:R-:W-:Y:S01]  /*110f0*/  @!P3 LEA R10, P5, R3.reuse, c[0x0][0x168], 0x1 ;  /* 0x00005a00030aba11 */ /* 0x040fe200078a08ff */
        /* <DEDUP_REMOVED lines=21> */
.L_x_1356:
        /* <DEDUP_REMOVED lines=157> */
[----:B------:R-:W-:Y:S03]  /*11c20*/  FMUL.FTZ R19, R19, c[0x0][0x2ec] ;  /* 0x0000bb0013137a20 */ /* 0x000fe60000410000 */
[----:B------:R4:W1:Y:S10]  /*11c30*/  MUFU.TANH R191, R7 ;  /* 0x0000000700bf7308 */ /* 0x0008740000002400 */
[----:B------:R5:W1:Y:S10]  /*11c40*/  MUFU.TANH R178, R14 ;  /* 0x0000000e00b27308 */ /* 0x000a740000002400 */
[----:B------:R-:W1:Y:S01]  /*11c50*/  MUFU.TANH R187, R8 ;  /* 0x0000000800bb7308 */ /* 0x000e620000002400 */
[----:B----4-:R-:W4:Y:S01]  /*11c60*/  LDSM.16.M88.4 R4, [R223+0x1800] ;  /* 0x00180000df04783b */ /* 0x010f220000000200 */
[----:B------:R-:W-:Y:S08]  /*11c70*/  DEPBAR.LE SB0, 0x0 ;  /* 0x000080000000791a */ /* 0x000ff00000000000 */
[----:B------:R-:W1:Y:S01]  /*11c80*/  MUFU.TANH R186, R9 ;  /* 0x0000000900ba7308 */ /* 0x000e620000002400 */
[----:B------:R-:W-:Y:S01]  /*11c90*/  BAR.SYNC.DEFER_BLOCKING 0x0 ;  /* 0x0000000000007b1d */ /* 0x000fe20000010000 */
[----:B-----5:R-:W-:Y:S02]  /*11ca0*/  FMUL.FTZ R14, R16, c[0x0][0x2ec] ;  /* 0x0000bb00100e7a20 */ /* 0x020fe40000410000 */
[----:B------:R-:W-:Y:S06]  /*11cb0*/  FMUL.FTZ R16, R18, c[0x0][0x2ec] ;  /* 0x0000bb0012107a20 */ /* 0x000fec0000410000 */
[----:B------:R-:W1:Y:S10]  /*11cc0*/  MUFU.TANH R179, R10 ;  /* 0x0000000a00b37308 */ /* 0x000e740000002400 */
[----:B------:R-:W1:Y:S10]  /*11cd0*/  MUFU.TANH R184, R11 ;  /* 0x0000000b00b87308 */ /* 0x000e740000002400 */
[----:B------:R-:W1:Y:S01]  /*11ce0*/  MUFU.TANH R189, R12 ;  /* 0x0000000c00bd7308 */ /* 0x000e620000002400 */
[-C--:B----4-:R-:W-:Y:S09]  /*11cf0*/  HMMA.16816.F32 R20, R192, R4.reuse, R20 ;  /* 0x00000004c014723c */ /* 0x090ff20000001814 */
[----:B------:R-:W4:Y:S01]  /*11d00*/  MUFU.TANH R185, R13 ;  /* 0x0000000d00b97308 */ /* 0x000f220000002400 */
[C---:B------:R-:W-:Y:S09]  /*11d10*/  HMMA.16816.F32 R24, R180.reuse, R4, R24 ;  /* 0x00000004b418723c */ /* 0x040ff20000001818 */
[----:B------:R-:W1:Y:S01]  /*11d20*/  MUFU.TANH R15, R15 ;  /* 0x0000000f000f7308 */ /* 0x000e620000002400 */
[-C--:B------:R-:W-:Y:S04]  /*11d30*/  HMMA.16816.F32 R28, R180, R6.reuse, R28 ;  /* 0x00000006b41c723c */ /* 0x080fe8000000181c */
[----:B------:R-:W-:Y:S04]  /*11d40*/  FMUL.FTZ R21, R21, c[0x0][0x2ec] ;  /* 0x0000bb0015157a20 */ /* 0x000fe80000410000 */
[----:B------:R-:W-:Y:S01]  /*11d50*/  HMMA.16816.F32 R32, R192, R6, R32 ;  /* 0x00000006c020723c */ /* 0x000fe20000001820 */
[----:B------:R-:W1:Y:S03]  /*11d60*/  MUFU.TANH R14, R14 ;  /* 0x0000000e000e7308 */ /* 0x000e660000002400 */
[----:B------:R-:W-:Y:S02]  /*11d70*/  FMUL.FTZ R22, R22, c[0x0][0x2ec] ;  /* 0x0000bb0016167a20 */ /* 0x000fe40000410000 */
[----:B------:R-:W-:Y:S02]  /*11d80*/  FMUL.FTZ R23, R23, c[0x0][0x2ec] ;  /* 0x0000bb0017177a20 */ /* 0x000fe40000410000 */
[----:B------:R-:W-:Y:S03]  /*11d90*/  FMUL.FTZ R26, R26, c[0x0][0x2ec] ;  /* 0x0000bb001a1a7a20 */ /* 0x000fe60000410000 */
[----:B------:R5:W1:Y:S01]  /*11da0*/  MUFU.TANH R142, R21 ;  /* 0x00000015008e7308 */ /* 0x000a620000002400 */
[----:B------:R-:W-:Y:S02]  /*11db0*/  FMUL.FTZ R27, R27, c[0x0][0x2ec] ;  /* 0x0000bb001b1b7a20 */ /* 0x000fe40000410000 */
[----:B------:R-:W-:Y:S02]  /*11dc0*/  FMUL.FTZ R20, R20, c[0x0][0x2ec] ;  /* 0x0000bb0014147a20 */ /* 0x000fe40000410000 */
[----:B------:R-:W-:Y:S02]  /*11dd0*/  FMUL.FTZ R28, R28, c[0x0][0x2ec] ;  /* 0x0000bb001c1c7a20 */ /* 0x000fe40000410000 */
[----:B------:R-:W-:Y:S02]  /*11de0*/  FMUL.FTZ R2, R31, c[0x0][0x2ec] ;  /* 0x0000bb001f027a20 */ /* 0x000fe40000410000 */
[----:B------:R-:W-:Y:S01]  /*11df0*/  FMUL.FTZ R24, R24, c[0x0][0x2ec] ;  /* 0x0000bb0018187a20 */ /* 0x000fe20000410000 */
[----:B------:R1:W1:Y:S01]  /*11e00*/  MUFU.TANH R136, R22 ;  /* 0x0000001600887308 */ /* 0x0002620000002400 */
[----:B------:R-:W-:Y:S02]  /*11e10*/  FMUL.FTZ R25, R25, c[0x0][0x2ec] ;  /* 0x0000bb0019197a20 */ /* 0x000fe40000410000 */
[----:B------:R-:W-:Y:S07]  /*11e20*/  FMUL.FTZ R30, R30, c[0x0][0x2ec] ;  /* 0x0000bb001e1e7a20 */ /* 0x000fee0000410000 */
[----:B------:R2:W2:Y:S01]  /*11e30*/  MUFU.TANH R137, R23 ;  /* 0x0000001700897308 */ /* 0x0004a20000002400 */
[----:B-----5:R-:W-:Y:S09]  /*11e40*/  FMUL.FTZ R21, R34, c[0x0][0x2ec] ;  /* 0x0000bb0022157a20 */ /* 0x020ff20000410000 */
[----:B------:R5:W3:Y:S01]  /*11e50*/  MUFU.TANH R134, R26 ;  /* 0x0000001a00867308 */ /* 0x000ae20000002400 */
[----:B-1----:R-:W-:Y:S09]  /*11e60*/  FMUL.FTZ R22, R32, c[0x0][0x2ec] ;  /* 0x0000bb0020167a20 */ /* 0x002ff20000410000 */
[----:B------:R1:W1:Y:S01]  /*11e70*/  MUFU.TANH R181, R28 ;  /* 0x0000001c00b57308 */ /* 0x0002620000002400 */
[----:B--2---:R-:W-:Y:S09]  /*11e80*/  FMUL.FTZ R23, R33, c[0x0][0x2ec] ;  /* 0x0000bb0021177a20 */ /* 0x004ff20000410000 */
[----:B------:R2:W2:Y:S01]  /*11e90*/  MUFU.TANH R176, R17 ;  /* 0x0000001100b07308 */ /* 0x0004a20000002400 */
[----:B-----5:R-:W-:Y:S09]  /*11ea0*/  FMUL.FTZ R26, R35, c[0x0][0x2ec] ;  /* 0x0000bb00231a7a20 */ /* 0x020ff20000410000 */
[----:B------:R-:W2:Y:S01]  /*11eb0*/  MUFU.TANH R16, R16 ;  /* 0x0000001000107308 */ /* 0x000ea20000002400 */
[----:B-1----:R-:W-:Y:S09]  /*11ec0*/  FMUL.FTZ R28, R29, c[0x0][0x2ec] ;  /* 0x0000bb001d1c7a20 */ /* 0x002ff20000410000 */
[----:B------:R1:W1:Y:S10]  /*11ed0*/  MUFU.TANH R143, R19 ;  /* 0x00000013008f7308 */ /* 0x0002740000002400 */
[----:B------:R1:W1:Y:S10]  /*11ee0*/  MUFU.TANH R177, R20 ;  /* 0x0000001400b17308 */ /* 0x0002740000002400 */
[----:B------:R1:W1:Y:S10]  /*11ef0*/  MUFU.TANH R135, R24 ;  /* 0x0000001800877308 */ /* 0x0002740000002400 */
[----:B------:R1:W1:Y:S10]  /*11f00*/  MUFU.TANH R180, R25 ;  /* 0x0000001900b47308 */ /* 0x0002740000002400 */
        /* <DEDUP_REMOVED lines=9> */
.L_x_1357:
[----:B------:R-:W2:Y:S08]  /*11fa0*/  S2R R0, SR_TID.X ;  /* 0x0000000000007919 */ /* 0x000eb00000002100 */
[----:B------:R-:W-:Y:S01]  /*11fb0*/  LDSM.16.MT88.4 R200, [R221+0xb800] ;  /* 0x00b80000ddc8783b */ /* 0x000fe20000004200 */
[----:B--2---:R-:W-:Y:S04]  /*11fc0*/  SHF.L.U32 R0, R0, 0x1, RZ ;  /* 0x0000000100007819 */ /* 0x004fe800000006ff */
[----:B------:R-:W-:Y:S04]  /*11fd0*/  LOP3.LUT R0, R0, 0x6, RZ, 0xc0, !PT ;  /* 0x0000000600007812 */ /* 0x000fe800078ec0ff */
[----:B------:R-:W-:Y:S04]  /*11fe0*/  LEA R0, R229, R0, 0x5 ;  /* 0x00000000e5007211 */ /* 0x000fe800078e28ff */
[----:B------:R2:W3:Y:S01]  /*11ff0*/  I2F R3, R0 ;  /* 0x0000000000037306 */ /* 0x0004e20000201400 */
[C---:B-1----:R-:W-:Y:S02]  /*12000*/  IADD3 R7, R0.reuse, 0x1, RZ ;  /* 0x0000000100077810 */ /* 0x042fe40007ffe0ff */
[C---:B------:R-:W-:Y:S02]  /*12010*/  IADD3 R6, R0.reuse, 0x8, RZ ;  /* 0x0000000800067810 */ /* 0x040fe40007ffe0ff */
[C---:B------:R-:W-:Y:S02]  /*12020*/  IADD3 R5, R0.reuse, 0x9, RZ ;  /* 0x0000000900057810 */ /* 0x040fe40007ffe0ff */
[C---:B------:R-:W-:Y:S02]  /*12030*/  IADD3 R4, R0.reuse, 0x10, RZ ;  /* 0x0000001000047810 */ /* 0x040fe40007ffe0ff */
[C---:B------:R-:W-:Y:S01]  /*12040*/  IADD3 R8, R0.reuse, 0x11, RZ ;  /* 0x0000001100087810 */ /* 0x040fe20007ffe0ff */
[----:B------:R-:W1:Y:S01]  /*12050*/  I2F R7, R7 ;  /* 0x0000000700077306 */ /* 0x000e620000201400 */
[C---:B------:R-:W-:Y:S09]  /*12060*/  IADD3 R9, R0.reuse, 0x18, RZ ;  /* 0x0000001800097810 */ /* 0x040ff20007ffe0ff */
[----:B------:R-:W4:Y:S01]  /*12070*/  I2F R6, R6 ;  /* 0x0000000600067306 */ /* 0x000f220000201400 */
[----:B--2---:R-:W-:Y:S01]  /*12080*/  IADD3 R0, R0, 0x19, RZ ;  /* 0x0000001900007810 */ /* 0x004fe20007ffe0ff */
[CC--:B---3--:R-:W-:Y:S02]  /*12090*/  FFMA.FTZ R12, R3.reuse, R132.reuse, R179 ;  /* 0x00000084030c7223 */ /* 0x0c8fe400000100b3 */
[CC--:B------:R-:W-:Y:S02]  /*120a0*/  FFMA.FTZ R10, R3.reuse, R132.reuse, R190 ;  /* 0x00000084030a7223 */ /* 0x0c0fe400000100be */
[CC--:B------:R-:W-:Y:S04]  /*120b0*/  FFMA.FTZ R11, R3.reuse, R132.reuse, R188 ;  /* 0x00000084030b7223 */ /* 0x0c0fe800000100bc */
[----:B------:R-:W2:Y:S01]  /*120c0*/  I2F R5, R5 ;  /* 0x0000000500057306 */ /* 0x000ea20000201400 */
[-C--:B------:R-:W-:Y:S02]  /*120d0*/  FFMA.FTZ R13, R3, R132.reuse, R187 ;  /* 0x00000084030d7223 */ /* 0x080fe400000100bb */
[CC--:B-1----:R-:W-:Y:S02]  /*120e0*/  FFMA.FTZ R17, R7.reuse, R132.reuse, R196 ;  /* 0x0000008407117223 */ /* 0x0c2fe400000100c4 */
[CC--:B------:R-:W-:Y:S01]  /*120f0*/  FFMA.FTZ R19, R7.reuse, R132.reuse, R191 ;  /* 0x0000008407137223 */ /* 0x0c0fe200000100bf */
[----:B------:R-:W-:Y:S01]  /*12100*/  LDSM.16.MT88.4 R196, [R222+0xb800] ;  /* 0x00b80000dec4783b */ /* 0x000fe20000004200 */
[CC--:B------:R-:W-:Y:S03]  /*12110*/  FFMA.FTZ R25, R7.reuse, R132.reuse, R186 ;  /* 0x0000008407197223 */ /* 0x0c0fe600000100ba */
[----:B------:R1:W3:Y:S01]  /*12120*/  I2F R3, R0 ;  /* 0x0000000000037306 */ /* 0x0002e20000201400 */
[-C--:B------:R-:W-:Y:S02]  /*12130*/  FFMA.FTZ R20, R7, R132.reuse, R184 ;  /* 0x0000008407147223 */ /* 0x080fe400000100b8 */
[CC--:B----4-:R-:W-:Y:S02]  /*12140*/  FFMA.FTZ R14, R6.reuse, R132.reuse, R14 ;  /* 0x00000084060e7223 */ /* 0x0d0fe4000001000e */
[CC--:B------:R-:W-:Y:S02]  /*12150*/  FFMA.FTZ R18, R6.reuse, R132.reuse, R178 ;  /* 0x0000008406127223 */ /* 0x0c0fe400000100b2 */
[CC--:B------:R-:W-:Y:S03]  /*12160*/  FFMA.FTZ R16, R6.reuse, R132.reuse, R16 ;  /* 0x0000008406107223 */ /* 0x0c0fe60000010010 */
[----:B------:R-:W4:Y:S01]  /*12170*/  I2F R4, R4 ;  /* 0x0000000400047306 */ /* 0x000f220000201400 */
[-C--:B------:R-:W-:Y:S02]  /*12180*/  FFMA.FTZ R24, R6, R132.reuse, R189 ;  /* 0x0000008406187223 */ /* 0x080fe400000100bd */
[CC--:B--2---:R-:W-:Y:S02]  /*12190*/  FFMA.FTZ R6, R5.reuse, R132.reuse, R176 ;  /* 0x0000008405067223 */ /* 0x0c4fe400000100b0 */
[CC--:B------:R-:W-:Y:S02]  /*121a0*/  FFMA.FTZ R7, R5.reuse, R132.reuse, R143 ;  /* 0x0000008405077223 */ /* 0x0c0fe4000001008f */
[CC--:B------:R-:W-:Y:S03]  /*121b0*/  FFMA.FTZ R15, R5.reuse, R132.reuse, R15 ;  /* 0x00000084050f7223 */ /* 0x0c0fe6000001000f */
[----:B------:R-:W2:Y:S01]  /*121c0*/  I2F R9, R9 ;  /* 0x0000000900097306 */ /* 0x000ea20000201400 */
[-C--:B------:R-:W-:Y:S01]  /*121d0*/  FFMA.FTZ R5, R5, R132.reuse, R185 ;  /* 0x0000008405057223 */ /* 0x080fe200000100b9 */
[----:B-1----:R-:W-:Y:S01]  /*121e0*/  FMNMX.FTZ R0, R10, R133, !PT ;  /* 0x000000850a007209 */ /* 0x002fe20007810000 */
[CC--:B---3--:R-:W-:Y:S02]  /*121f0*/  FFMA.FTZ R185, R3.reuse, R132.reuse, R23 ;  /* 0x0000008403b97223 */ /* 0x0c8fe40000010017 */
[----:B------:R-:W-:Y:S01]  /*12200*/  FFMA.FTZ R189, R3, R132, R26 ;  /* 0x0000008403bd7223 */ /* 0x000fe2000001001a */
[----:B------:R-:W-:Y:S01]  /*12210*/  FMNMX.FTZ R0, R17, R0, !PT ;  /* 0x0000000011007209 */ /* 0x000fe20007810000 */
[----:B------:R-:W-:Y:S03]  /*12220*/  FFMA.FTZ R192, R3, R132, R28 ;  /* 0x0000008403c07223 */ /* 0x000fe6000001001c */
[----:B------:R-:W1:Y:S01]  /*12230*/  I2F R8, R8 ;  /* 0x0000000800087306 */ /* 0x000e620000201400 */
[----:B------:R-:W-:Y:S01]  /*12240*/  FMNMX.FTZ R0, R14, R0, !PT ;  /* 0x000000000e007209 */ /* 0x000fe20007810000 */
[CC--:B----4-:R-:W-:Y:S02]  /*12250*/  FFMA.FTZ R182, R4.reuse, R132.reuse, R177 ;  /* 0x0000008404b67223 */ /* 0x0d0fe400000100b1 */
[CC--:B------:R-:W-:Y:S01]  /*12260*/  FFMA.FTZ R186, R4.reuse, R132.reuse, R136 ;  /* 0x0000008404ba7223 */ /* 0x0c0fe20000010088 */
[----:B------:R-:W-:Y:S01]  /*12270*/  LDSM.16.MT88.4 R176, [R219+0xa000] ;  /* 0x00a00000dbb0783b */ /* 0x000fe20000004200 */
[CC--:B------:R-:W-:Y:S02]  /*12280*/  FFMA.FTZ R190, R4.reuse, R132.reuse, R134 ;  /* 0x0000008404be7223 */ /* 0x0c0fe40000010086 */
[----:B------:R-:W-:Y:S01]  /*12290*/  FFMA.FTZ R193, R4, R132, R135 ;  /* 0x0000008404c17223 */ /* 0x000fe20000010087 */
[----:B------:R-:W-:Y:S01]  /*122a0*/  FMNMX.FTZ R4, R11, R138, !PT ;  /* 0x0000008a0b047209 */ /* 0x000fe20007810000 */
[----:B--2---:R-:W-:Y:S03]  /*122b0*/  FFMA.FTZ R188, R9, R132, R21 ;  /* 0x0000008409bc7223 */ /* 0x004fe60000010015 */
[----:B------:R-:W-:Y:S01]  /*122c0*/  FMNMX.FTZ R21, R19, R4, !PT ;  /* 0x0000000413157209 */ /* 0x000fe20007810000 */
[C---:B------:R-:W-:Y:S01]  /*122d0*/  FFMA.FTZ R184, R9.reuse, R132, R22 ;  /* 0x0000008409b87223 */ /* 0x040fe20000010016 */
[----:B------:R-:W-:Y:S01]  /*122e0*/  FMNMX.FTZ R4, R6, R0, !PT ;  /* 0x0000000006047209 */ /* 0x000fe20007810000 */
[CC--:B------:R-:W-:Y:S01]  /*122f0*/  FFMA.FTZ R140, R9.reuse, R132.reuse, R140 ;  /* 0x00000084098c7223 */ /* 0x0c0fe2000001008c */
[----:B------:R-:W-:Y:S01]  /*12300*/  FMNMX.FTZ R0, R12, R139, !PT ;  /* 0x0000008b0c007209 */ /* 0x000fe20007810000 */
[----:B------:R-:W-:Y:S01]  /*12310*/  FFMA.FTZ R181, R9, R132, R181 ;  /* 0x0000008409b57223 */ /* 0x000fe200000100b5 */
[----:B------:R-:W-:Y:S02]  /*12320*/  FMNMX.FTZ R4, R182, R4, !PT ;  /* 0x00000004b6047209 */ /* 0x000fe40007810000 */
[----:B------:R-:W-:Y:S01]  /*12330*/  FMNMX.FTZ R0, R20, R0, !PT ;  /* 0x0000000014007209 */ /* 0x000fe20007810000 */
[-C--:B-1----:R-:W-:Y:S01]  /*12340*/  FFMA.FTZ R183, R8, R132.reuse, R142 ;  /* 0x0000008408b77223 */ /* 0x082fe2000001008e */
[----:B------:R-:W-:Y:S01]  /*12350*/  FMNMX.FTZ R21, R16, R21, !PT ;  /* 0x0000001510157209 */ /* 0x000fe20007810000 */
[----:B------:R-:W-:Y:S01]  /*12360*/  FFMA.FTZ R187, R8, R132, R137 ;  /* 0x0000008408bb7223 */ /* 0x000fe20000010089 */
[----:B------:R-:W-:Y:S01]  /*12370*/  FMNMX.FTZ R0, R18, R0, !PT ;  /* 0x0000000012007209 */ /* 0x000fe20007810000 */
[C---:B------:R-:W-:Y:S01]  /*12380*/  FFMA.FTZ R191, R8.reuse, R132, R27 ;  /* 0x0000008408bf7223 */ /* 0x040fe2000001001b */
[----:B------:R-:W-:Y:S01]  /*12390*/  FMNMX.FTZ R136, R183, R4, !PT ;  /* 0x00000004b7887209 */ /* 0x000fe20007810000 */
[-C--:B------:R-:W-:Y:S01]  /*123a0*/  FFMA.FTZ R142, R3, R132.reuse, R2 ;  /* 0x00000084038e7223 */ /* 0x080fe20000010002 */
[----:B------:R-:W-:Y:S01]  /*123b0*/  FMNMX.FTZ R21, R7, R21, !PT ;  /* 0x0000001507157209 */ /* 0x000fe20007810000 */
[----:B------:R-:W-:Y:S01]  /*123c0*/  FFMA.FTZ R180, R8, R132, R180 ;  /* 0x0000008408b47223 */ /* 0x000fe200000100b4 */
        /* <DEDUP_REMOVED lines=13> */
[----:B------:R-:W2:Y:S03]  /*124a0*/  SHFL.BFLY PT, R21, R135, 0x2, 0x1f ;  /* 0x0c401f0087157f89 */ /* 0x000ea600000e0000 */
[----:B------:R-:W-:Y:S04]  /*124b0*/  FMNMX.FTZ R4, R25, R4, !PT ;  /* 0x0000000419047209 */ /* 0x000fe80007810000 */
[----:B------:R-:W-:Y:S01]  /*124c0*/  FMNMX.FTZ R4, R24, R4, !PT ;  /* 0x0000000418047209 */ /* 0x000fe20007810000 */
[----:B------:R-:W3:Y:S01]  /*124d0*/  SHFL.BFLY PT, R2, R0, 0x2, 0x1f ;  /* 0x0c401f0000027f89 */ /* 0x000ee200000e0000 */
[----:B-1----:R-:W-:Y:S02]  /*124e0*/  FMNMX.FTZ R136, R136, R22, !PT ;  /* 0x0000001688887209 */ /* 0x002fe40007810000 */
[----:B------:R-:W-:Y:S05]  /*124f0*/  FMNMX.FTZ R4, R5, R4, !PT ;  /* 0x0000000405047209 */ /* 0x000fea0007810000 */
[----:B------:R-:W1:Y:S01]  /*12500*/  SHFL.BFLY PT, R9, R136, 0x1, 0x1f ;  /* 0x0c201f0088097f89 */ /* 0x000e6200000e0000 */
[----:B------:R-:W-:Y:S04]  /*12510*/  FMNMX.FTZ R4, R193, R4, !PT ;  /* 0x00000004c1047209 */ /* 0x000fe80007810000 */
[----:B------:R-:W-:Y:S02]  /*12520*/  FMNMX.FTZ R4, R180, R4, !PT ;  /* 0x00000004b4047209 */ /* 0x000fe40007810000 */
[----:B--2---:R-:W-:Y:S02]  /*12530*/  FMNMX.FTZ R135, R135, R21, !PT ;  /* 0x0000001587877209 */ /* 0x004fe40007810000 */
[----:B------:R-:W-:Y:S03]  /*12540*/  FMNMX.FTZ R4, R181, R4, !PT ;  /* 0x00000004b5047209 */ /* 0x000fe60007810000 */
[----:B------:R-:W2:Y:S01]  /*12550*/  SHFL.BFLY PT, R21, R135, 0x1, 0x1f ;  /* 0x0c201f0087157f89 */ /* 0x000ea200000e0000 */
[----:B------:R-:W-:Y:S02]  /*12560*/  FMNMX.FTZ R4, R192, R4, !PT ;  /* 0x00000004c0047209 */ /* 0x000fe40007810000 */
[----:B---3--:R-:W-:Y:S05]  /*12570*/  FMNMX.FTZ R2, R0, R2, !PT ;  /* 0x0000000200027209 */ /* 0x008fea0007810000 */
[----:B------:R-:W3:Y:S01]  /*12580*/  SHFL.BFLY PT, R3, R2, 0x1, 0x1f ;  /* 0x0c201f0002037f89 */ /* 0x000ee200000e0000 */
[----:B-1----:R-:W-:Y:S04]  /*12590*/  FMNMX.FTZ R136, R136, R9, !PT ;  /* 0x0000000988887209 */ /* 0x002fe80007810000 */
[C---:B------:R-:W-:Y:S01]  /*125a0*/  FSETP.NEU.FTZ.AND P0, PT, R136.reuse, -INF , PT ;  /* 0xff8000008800780b */ /* 0x040fe20003f1d000 */
[----:B------:R-:W-:Y:S02]  /*125b0*/  FADD.FTZ R0, -R136, R133 ;  /* 0x0000008588007221 */ /* 0x000fe40000010100 */
[----:B------:R-:W1:Y:S02]  /*125c0*/  SHFL.BFLY PT, R8, R4, 0x2, 0x1f ;  /* 0x0c401f0004087f89 */ /* 0x000e6400000e0000 */
[----:B------:R-:W-:Y:S04]  /*125d0*/  FMUL.FTZ R0, R0, c[0x0][0x23c] ;  /* 0x00008f0000007a20 */ /* 0x000fe80000410000 */
[----:B------:R4:W5:Y:S01]  /*125e0*/  MUFU.EX2 R133, R0 ;  /* 0x0000000000857308 */ /* 0x0009620000000800 */
[----:B--2---:R-:W-:Y:S02]  /*125f0*/  FMNMX.FTZ R135, R135, R21, !PT ;  /* 0x0000001587877209 */ /* 0x004fe40007810000 */
[----:B---3--:R-:W-:Y:S02]  /*12600*/  FMNMX.FTZ R137, R2, R3, !PT ;  /* 0x0000000302897209 */ /* 0x008fe40007810000 */
[----:B-1----:R-:W-:Y:S05]  /*12610*/  FMNMX.FTZ R4, R4, R8, !PT ;  /* 0x0000000804047209 */ /* 0x002fea0007810000 */
[----:B------:R-:W1:Y:S01]  /*12620*/  SHFL.BFLY PT, R134, R4, 0x1, 0x1f ;  /* 0x0c201f0004867f89 */ /* 0x000e6200000e0000 */
[----:B----4-:R-:W-:Y:S02]  /*12630*/  FADD.FTZ R0, -R135, R138 ;  /* 0x0000008a87007221 */ /* 0x010fe40000010100 */
[----:B------:R-:W-:Y:S02]  /*12640*/  FMUL.FTZ R138, R136, c[0x0][0x23c] ;  /* 0x00008f00888a7a20 */ /* 0x000fe40000410000 */
[----:B------:R-:W-:Y:S02]  /*12650*/  FMUL.FTZ R0, R0, c[0x0][0x23c] ;  /* 0x00008f0000007a20 */ /* 0x000fe40000410000 */
[----:B-----5:R-:W-:Y:S01]  /*12660*/  FMUL.FTZ R32, R133, R172 ;  /* 0x000000ac85207220 */ /* 0x020fe20000410000 */
[----:B------:R-:W-:Y:S01]  /*12670*/  FSEL R138, R138, RZ, P0 ;  /* 0x000000ff8a8a7208 */ /* 0x000fe20000000000 */
[----:B------:R2:W3:Y:S01]  /*12680*/  MUFU.EX2 R3, R0 ;  /* 0x0000000000037308 */ /* 0x0004e20000000800 */
[----:B------:R-:W-:Y:S01]  /*12690*/  FSETP.NEU.FTZ.AND P0, PT, R135, -INF , PT ;  /* 0xff8000008700780b */ /* 0x000fe20003f1d000 */
[----:B------:R-:W-:Y:S02]  /*126a0*/  FMUL.FTZ R33, R133, R173 ;  /* 0x000000ad85217220 */ /* 0x000fe40000410000 */
[--C-:B------:R-:W-:Y:S02]  /*126b0*/  FFMA.FTZ R10, R10, c[0x0][0x23c], -R138.reuse ;  /* 0x00008f000a0a7a23 */ /* 0x100fe4000001088a */
[--C-:B------:R-:W-:Y:S02]  /*126c0*/  FFMA.FTZ R17, R17, c[0x0][0x23c], -R138.reuse ;  /* 0x00008f0011117a23 */ /* 0x100fe4000001088a */
[--C-:B------:R-:W-:Y:S02]  /*126d0*/  FFMA.FTZ R14, R14, c[0x0][0x23c], -R138.reuse ;  /* 0x00008f000e0e7a23 */ /* 0x100fe4000001088a */
[--C-:B------:R-:W-:Y:S01]  /*126e0*/  FFMA.FTZ R6, R6, c[0x0][0x23c], -R138.reuse ;  /* 0x00008f0006067a23 */ /* 0x100fe2000001088a */
[----:B------:R4:W-:Y:S01]  /*126f0*/  MUFU.EX2 R245, R17 ;  /* 0x0000001100f57308 */ /* 0x0009e20000000800 */
[C---:B------:R-:W-:Y:S01]  /*12700*/  FMUL.FTZ R36, R133.reuse, R36 ;  /* 0x0000002485247220 */ /* 0x040fe20000410000 */
[----:B-1----:R-:W-:Y:S01]  /*12710*/  FMNMX.FTZ R134, R4, R134, !PT ;  /* 0x0000008604867209 */ /* 0x002fe20007810000 */
[C---:B------:R-:W-:Y:S02]  /*12720*/  FMUL.FTZ R4, R133.reuse, R148 ;  /* 0x0000009485047220 */ /* 0x040fe40000410000 */
[C---:B------:R-:W-:Y:S02]  /*12730*/  FMUL.FTZ R37, R133.reuse, R37 ;  /* 0x0000002585257220 */ /* 0x040fe40000410000 */
[----:B------:R-:W-:Y:S03]  /*12740*/  FMUL.FTZ R143, R134, c[0x0][0x23c] ;  /* 0x00008f00868f7a20 */ /* 0x000fe60000410000 */
[----:B------:R-:W-:Y:S01]  /*12750*/  MUFU.EX2 R246, R14 ;  /* 0x0000000e00f67308 */ /* 0x000fe20000000800 */
[----:B------:R-:W-:Y:S02]  /*12760*/  FMUL.FTZ R48, R133, R48 ;  /* 0x0000003085307220 */ /* 0x000fe40000410000 */
[----:B--2---:R-:W-:Y:S02]  /*12770*/  FADD.FTZ R0, -R137, R139 ;  /* 0x0000008b89007221 */ /* 0x004fe40000010100 */
[----:B------:R-:W-:Y:S02]  /*12780*/  FMUL.FTZ R139, R135, c[0x0][0x23c] ;  /* 0x00008f00878b7a20 */ /* 0x000fe40000410000 */
[----:B------:R-:W-:Y:S02]  /*12790*/  FMUL.FTZ R0, R0, c[0x0][0x23c] ;  /* 0x00008f0000007a20 */ /* 0x000fe40000410000 */
[----:B---3--:R-:W-:Y:S01]  /*127a0*/  FMUL.FTZ R34, R3, R174 ;  /* 0x000000ae03227220 */ /* 0x008fe20000410000 */
[----:B------:R-:W-:Y:S01]  /*127b0*/  FSEL R139, R139, RZ, P0 ;  /* 0x000000ff8b8b7208 */ /* 0x000fe20000000000 */
[----:B------:R1:W2:Y:S01]  /*127c0*/  MUFU.EX2 R2, R0 ;  /* 0x0000000000027308 */ /* 0x0002a20000000800 */
[----:B------:R-:W-:Y:S01]  /*127d0*/  FSETP.NEU.FTZ.AND P0, PT, R137, -INF , PT ;  /* 0xff8000008900780b */ /* 0x000fe20003f1d000 */
[----:B------:R-:W-:Y:S02]  /*127e0*/  FMUL.FTZ R35, R3, R175 ;  /* 0x000000af03237220 */ /* 0x000fe40000410000 */
[--C-:B------:R-:W-:Y:S01]  /*127f0*/  FFMA.FTZ R11, R11, c[0x0][0x23c], -R139.reuse ;  /* 0x00008f000b0b7a23 */ /* 0x100fe2000001088b */
[----:B------:R-:W-:Y:S01]  /*12800*/  LDSM.16.MT88.4 R172, [R219+0xa800] ;  /* 0x00a80000dbac783b */ /* 0x000fe20000004200 */
[--C-:B------:R-:W-:Y:S02]  /*12810*/  FFMA.FTZ R19, R19, c[0x0][0x23c], -R139.reuse ;  /* 0x00008f0013137a23 */ /* 0x100fe4000001088b */
[--C-:B------:R-:W-:Y:S02]  /*12820*/  FFMA.FTZ R16, R16, c[0x0][0x23c], -R139.reuse ;  /* 0x00008f0010107a23 */ /* 0x100fe4000001088b */
[----:B------:R-:W-:Y:S01]  /*12830*/  FFMA.FTZ R7, R7, c[0x0][0x23c], -R139 ;  /* 0x00008f0007077a23 */ /* 0x000fe2000001088b */
[----:B------:R-:W-:Y:S01]  /*12840*/  MUFU.EX2 R241, R19 ;  /* 0x0000001300f17308 */ /* 0x000fe20000000800 */
[----:B----4-:R-:W-:Y:S02]  /*12850*/  FMUL.FTZ R17, R133, R157 ;  /* 0x0000009d85117220 */ /* 0x010fe40000410000 */
[C---:B------:R-:W-:Y:S02]  /*12860*/  FMUL.FTZ R38, R3.reuse, R38 ;  /* 0x0000002603267220 */ /* 0x040fe40000410000 */
[----:B------:R-:W-:Y:S02]  /*12870*/  FMUL.FTZ R39, R3, R39 ;  /* 0x0000002703277220 */ /* 0x000fe40000410000 */
[----:B------:R-:W-:Y:S02]  /*12880*/  FMUL.FTZ R49, R133, R49 ;  /* 0x0000003185317220 */ /* 0x000fe40000410000 */
[C---:B------:R-:W-:Y:S01]  /*12890*/  FMUL.FTZ R50, R3.reuse, R50 ;  /* 0x0000003203327220 */ /* 0x040fe20000410000 */
[----:B------:R3:W-:Y:S01]  /*128a0*/  MUFU.EX2 R242, R16 ;  /* 0x0000001000f27308 */ /* 0x0007e20000000800 */
        /* <DEDUP_REMOVED lines=11> */
[--C-:B------:R-:W-:Y:S02]  /*12960*/  FFMA.FTZ R12, R12, c[0x0][0x23c], -R141.reuse ;  /* 0x00008f000c0c7a23 */ /* 0x100fe4000001088d */
[----:B------:R-:W-:Y:S02]  /*12970*/  FFMA.FTZ R18, R18, c[0x0][0x23c], -R141 ;  /* 0x00008f0012127a23 */ /* 0x000fe4000001088d */
[----:B------:R2:W-:Y:S01]  /*12980*/  MUFU.EX2 R237, R20 ;  /* 0x0000001400ed7308 */ /* 0x0005e20000000800 */
[----:B------:R-:W-:Y:S02]  /*12990*/  FFMA.FTZ R5, R5, c[0x0][0x23c], -R143 ;  /* 0x00008f0005057a23 */ /* 0x000fe4000001088f */
[----:B------:R-:W-:Y:S02]  /*129a0*/  FFMA.FTZ R15, R15, c[0x0][0x23c], -R141 ;  /* 0x00008f000f0f7a23 */ /* 0x000fe4000001088d */
[--C-:B------:R-:W-:Y:S02]  /*129b0*/  FFMA.FTZ R13, R13, c[0x0][0x23c], -R143.reuse ;  /* 0x00008f000d0d7a23 */ /* 0x100fe4000001088f */
[--C-:B------:R-:W-:Y:S02]  /*129c0*/  FFMA.FTZ R25, R25, c[0x0][0x23c], -R143.reuse ;  /* 0x00008f0019197a23 */ /* 0x100fe4000001088f */
[----:B------:R-:W-:Y:S01]  /*129d0*/  FFMA.FTZ R24, R24, c[0x0][0x23c], -R143 ;  /* 0x00008f0018187a23 */ /* 0x000fe2000001088f */
[----:B------:R4:W5:Y:S01]  /*129e0*/  MUFU.EX2 R247, R6 ;  /* 0x0000000600f77308 */ /* 0x0009620000000800 */
[----:B---3--:R-:W-:Y:S02]  /*129f0*/  FMUL.FTZ R16, R133, R156 ;  /* 0x0000009c85107220 */ /* 0x008fe40000410000 */
[----:B------:R-:W-:Y:S01]  /*12a00*/  FMUL.FTZ R19, R3, R159 ;  /* 0x0000009f03137220 */ /* 0x000fe20000410000 */
[----:B-1----:R-:W-:Y:S01]  /*12a10*/  F2FP.PACK_AB R148, R245, R244 ;  /* 0x000000f4f594723e */ /* 0x002fe200000000ff */
[C---:B------:R-:W-:Y:S02]  /*12a20*/  FMUL.FTZ R10, R2.reuse, R146 ;  /* 0x00000092020a7220 */ /* 0x040fe40000410000 */
[C---:B------:R-:W-:Y:S02]  /*12a30*/  FMUL.FTZ R27, R2.reuse, R167 ;  /* 0x000000a7021b7220 */ /* 0x040fe40000410000 */
[C---:B------:R-:W-:Y:S01]  /*12a40*/  FMUL.FTZ R30, R2.reuse, R170 ;  /* 0x000000aa021e7220 */ /* 0x040fe20000410000 */
[----:B------:R1:W-:Y:S01]  /*12a50*/  MUFU.EX2 R240, R11 ;  /* 0x0000000b00f07308 */ /* 0x0003e20000000800 */
[C---:B------:R-:W-:Y:S02]  /*12a60*/  FMUL.FTZ R31, R2.reuse, R171 ;  /* 0x000000ab021f7220 */ /* 0x040fe40000410000 */
[C---:B------:R-:W-:Y:S01]  /*12a70*/  FMUL.FTZ R42, R2.reuse, R42 ;  /* 0x0000002a022a7220 */ /* 0x040fe20000410000 */
[----:B--2---:R-:W2:Y:S01]  /*12a80*/  LDSM.16.MT88.4 R20, [R217+0xa000] ;  /* 0x00a00000d914783b */ /* 0x004ea20000004200 */
[C---:B------:R-:W-:Y:S02]  /*12a90*/  FMUL.FTZ R43, R2.reuse, R43 ;  /* 0x0000002b022b7220 */ /* 0x040fe40000410000 */
[C---:B------:R-:W-:Y:S02]  /*12aa0*/  FMUL.FTZ R46, R2.reuse, R46 ;  /* 0x0000002e022e7220 */ /* 0x040fe40000410000 */
[C---:B------:R-:W-:Y:S01]  /*12ab0*/  FMUL.FTZ R47, R2.reuse, R47 ;  /* 0x0000002f022f7220 */ /* 0x040fe20000410000 */
[----:B------:R3:W3:Y:S01]  /*12ac0*/  MUFU.EX2 R243, R7 ;  /* 0x0000000700f37308 */ /* 0x0006e20000000800 */
[C---:B------:R-:W-:Y:S02]  /*12ad0*/  FMUL.FTZ R52, R133.reuse, R52 ;  /* 0x0000003485347220 */ /* 0x040fe40000410000 */
[----:B------:R-:W-:Y:S02]  /*12ae0*/  FMUL.FTZ R53, R133, R53 ;  /* 0x0000003585357220 */ /* 0x000fe40000410000 */
[----:B----4-:R-:W-:Y:S01]  /*12af0*/  FMUL.FTZ R6, R3, R150 ;  /* 0x0000009603067220 */ /* 0x010fe20000410000 */
[----:B-----5:R-:W-:Y:S01]  /*12b00*/  F2FP.PACK_AB R150, R247, R246 ;  /* 0x000000f6f796723e */ /* 0x020fe200000000ff */
[C---:B------:R-:W-:Y:S02]  /*12b10*/  FMUL.FTZ R54, R3.reuse, R54 ;  /* 0x0000003603367220 */ /* 0x040fe40000410000 */
[----:B------:R-:W-:Y:S01]  /*12b20*/  FMUL.FTZ R55, R3, R55 ;  /* 0x0000003703377220 */ /* 0x000fe20000410000 */
[----:B------:R4:W-:Y:S01]  /*12b30*/  MUFU.EX2 R236, R5 ;  /* 0x0000000500ec7308 */ /* 0x0009e20000000800 */
[C---:B------:R-:W-:Y:S02]  /*12b40*/  FMUL.FTZ R58, R2.reuse, R58 ;  /* 0x0000003a023a7220 */ /* 0x040fe40000410000 */
[C---:B------:R-:W-:Y:S02]  /*12b50*/  FMUL.FTZ R59, R2.reuse, R59 ;  /* 0x0000003b023b7220 */ /* 0x040fe40000410000 */
[C---:B-1----:R-:W-:Y:S02]  /*12b60*/  FMUL.FTZ R11, R2.reuse, R147 ;  /* 0x00000093020b7220 */ /* 0x042fe40000410000 */
[C---:B------:R-:W-:Y:S02]  /*12b70*/  FMUL.FTZ R62, R2.reuse, R62 ;  /* 0x0000003e023e7220 */ /* 0x040fe40000410000 */
[C---:B------:R-:W-:Y:S01]  /*12b80*/  FMUL.FTZ R63, R2.reuse, R63 ;  /* 0x0000003f023f7220 */ /* 0x040fe20000410000 */
[----:B------:R-:W1:Y:S01]  /*12b90*/  MUFU.EX2 R0, R0 ;  /* 0x0000000000007308 */ /* 0x000e620000000800 */
[C---:B------:R-:W-:Y:S02]  /*12ba0*/  FMUL.FTZ R64, R133.reuse, R64 ;  /* 0x0000004085407220 */ /* 0x040fe40000410000 */
[----:B------:R-:W-:Y:S02]  /*12bb0*/  FMUL.FTZ R65, R133, R65 ;  /* 0x0000004185417220 */ /* 0x000fe40000410000 */
[----:B---3--:R-:W-:Y:S01]  /*12bc0*/  FMUL.FTZ R7, R3, R151 ;  /* 0x0000009703077220 */ /* 0x008fe20000410000 */
[----:B------:R-:W-:Y:S01]  /*12bd0*/  F2FP.PACK_AB R151, R243, R242 ;  /* 0x000000f2f397723e */ /* 0x000fe200000000ff */
[C---:B------:R-:W-:Y:S02]  /*12be0*/  FMUL.FTZ R66, R3.reuse, R66 ;  /* 0x0000004203427220 */ /* 0x040fe40000410000 */
[----:B------:R-:W-:Y:S01]  /*12bf0*/  FMUL.FTZ R67, R3, R67 ;  /* 0x0000004303437220 */ /* 0x000fe20000410000 */
[----:B------:R-:W3:Y:S01]  /*12c00*/  MUFU.EX2 R235, R12 ;  /* 0x0000000c00eb7308 */ /* 0x000ee20000000800 */
[C---:B------:R-:W-:Y:S02]  /*12c10*/  FMUL.FTZ R68, R133.reuse, R68 ;  /* 0x0000004485447220 */ /* 0x040fe40000410000 */
[C---:B------:R-:W-:Y:S02]  /*12c20*/  FMUL.FTZ R69, R133.reuse, R69 ;  /* 0x0000004585457220 */ /* 0x040fe40000410000 */
[----:B----4-:R-:W-:Y:S01]  /*12c30*/  FMUL.FTZ R5, R133, R149 ;  /* 0x0000009585057220 */ /* 0x010fe20000410000 */
[----:B------:R-:W-:Y:S01]  /*12c40*/  F2FP.PACK_AB R149, R241, R240 ;  /* 0x000000f0f195723e */ /* 0x000fe200000000ff */
[C---:B------:R-:W-:Y:S02]  /*12c50*/  FMUL.FTZ R70, R3.reuse, R70 ;  /* 0x0000004603467220 */ /* 0x040fe40000410000 */
[----:B------:R-:W-:Y:S01]  /*12c60*/  FMUL.FTZ R71, R3, R71 ;  /* 0x0000004703477220 */ /* 0x000fe20000410000 */
[----:B------:R4:W-:Y:S01]  /*12c70*/  MUFU.EX2 R238, R18 ;  /* 0x0000001200ee7308 */ /* 0x0009e20000000800 */
[----:B------:R-:W-:Y:S02]  /*12c80*/  FMUL.FTZ R74, R2, R74 ;  /* 0x0000004a024a7220 */ /* 0x000fe40000410000 */
[-C--:B--2---:R-:W-:Y:S01]  /*12c90*/  HMMA.16816.F32 R4, R148, R20.reuse, R4 ;  /* 0x000000149404723c */ /* 0x084fe20000001804 */
[C---:B-1----:R-:W-:Y:S02]  /*12ca0*/  FMUL.FTZ R8, R0.reuse, R144 ;  /* 0x0000009000087220 */ /* 0x042fe40000410000 */
[C---:B------:R-:W-:Y:S02]  /*12cb0*/  FMUL.FTZ R9, R0.reuse, R145 ;  /* 0x0000009100097220 */ /* 0x040fe40000410000 */
[C---:B------:R-:W-:Y:S02]  /*12cc0*/  FMUL.FTZ R28, R0.reuse, R168 ;  /* 0x000000a8001c7220 */ /* 0x040fe40000410000 */
[----:B------:R-:W1:Y:S01]  /*12cd0*/  MUFU.EX2 R239, R15 ;  /* 0x0000000f00ef7308 */ /* 0x000e620000000800 */
[C---:B------:R-:W-:Y:S01]  /*12ce0*/  FMUL.FTZ R29, R0.reuse, R169 ;  /* 0x000000a9001d7220 */ /* 0x040fe20000410000 */
[----:B---3--:R-:W-:Y:S03]  /*12cf0*/  F2FP.PACK_AB R145, R237, R235 ;  /* 0x000000ebed91723e */ /* 0x008fe600000000ff */
[C---:B------:R-:W-:Y:S02]  /*12d00*/  FMUL.FTZ R12, R0.reuse, R152 ;  /* 0x00000098000c7220 */ /* 0x040fe40000410000 */
[C---:B------:R-:W-:Y:S03]  /*12d10*/  FMUL.FTZ R40, R0.reuse, R40 ;  /* 0x0000002800287220 */ /* 0x040fe60000410000 */
[----:B------:R2:W-:Y:S01]  /*12d20*/  MUFU.EX2 R232, R13 ;  /* 0x0000000d00e87308 */ /* 0x0005e20000000800 */
[C---:B------:R-:W-:Y:S02]  /*12d30*/  FMUL.FTZ R41, R0.reuse, R41 ;  /* 0x0000002900297220 */ /* 0x040fe40000410000 */
[C---:B------:R-:W-:Y:S02]  /*12d40*/  FMUL.FTZ R44, R0.reuse, R44 ;  /* 0x0000002c002c7220 */ /* 0x040fe40000410000 */
[----:B----4-:R-:W-:Y:S02]  /*12d50*/  FMUL.FTZ R18, R3, R158 ;  /* 0x0000009e03127220 */ /* 0x010fe40000410000 */
[----:B------:R-:W-:Y:S01]  /*12d60*/  LDSM.16.MT88.4 R156, [R221+0xa000] ;  /* 0x00a00000dd9c783b */ /* 0x000fe20000004200 */
[C---:B------:R-:W-:Y:S02]  /*12d70*/  FMUL.FTZ R45, R0.reuse, R45 ;  /* 0x0000002d002d7220 */ /* 0x040fe40000410000 */
[----:B------:R-:W3:Y:S01]  /*12d80*/  MUFU.EX2 R233, R25 ;  /* 0x0000001900e97308 */ /* 0x000ee20000000800 */
[C---:B------:R-:W-:Y:S02]  /*12d90*/  FMUL.FTZ R56, R0.reuse, R56 ;  /* 0x0000003800387220 */ /* 0x040fe40000410000 */
[----:B------:R-:W-:Y:S01]  /*12da0*/  FMUL.FTZ R57, R0, R57 ;  /* 0x0000003900397220 */ /* 0x000fe20000410000 */
[----:B-1----:R-:W-:Y:S01]  /*12db0*/  F2FP.PACK_AB R147, R239, R238 ;  /* 0x000000eeef93723e */ /* 0x002fe200000000ff */
[----:B------:R-:W-:Y:S02]  /*12dc0*/  FMUL.FTZ R15, R2, R155 ;  /* 0x0000009b020f7220 */ /* 0x000fe40000410000 */
[C---:B------:R-:W-:Y:S02]  /*12dd0*/  FMUL.FTZ R60, R0.reuse, R60 ;  /* 0x0000003c003c7220 */ /* 0x040fe40000410000 */
[----:B------:R-:W-:Y:S01]  /*12de0*/  FMUL.FTZ R61, R0, R61 ;  /* 0x0000003d003d7220 */ /* 0x000fe20000410000 */
[----:B------:R-:W1:Y:S01]  /*12df0*/  MUFU.EX2 R234, R24 ;  /* 0x0000001800ea7308 */ /* 0x000e620000000800 */
[----:B------:R-:W-:Y:S02]  /*12e00*/  FMUL.FTZ R75, R2, R75 ;  /* 0x0000004b024b7220 */ /* 0x000fe40000410000 */
[C---:B------:R-:W-:Y:S02]  /*12e10*/  FMUL.FTZ R72, R0.reuse, R72 ;  /* 0x0000004800487220 */ /* 0x040fe40000410000 */
[C---:B--2---:R-:W-:Y:S02]  /*12e20*/  FMUL.FTZ R13, R0.reuse, R153 ;  /* 0x00000099000d7220 */ /* 0x044fe40000410000 */
[----:B------:R-:W2:Y:S01]  /*12e30*/  LDSM.16.MT88.4 R152, [R222+0xa000] ;  /* 0x00a00000de98783b */ /* 0x000ea20000004200 */
[----:B------:R-:W-:Y:S02]  /*12e40*/  FMUL.FTZ R73, R0, R73 ;  /* 0x0000004900497220 */ /* 0x000fe40000410000 */
[C---:B------:R-:W-:Y:S02]  /*12e50*/  FMUL.FTZ R78, R2.reuse, R78 ;  /* 0x0000004e024e7220 */ /* 0x040fe40000410000 */
[----:B------:R-:W-:Y:S01]  /*12e60*/  FMUL.FTZ R79, R2, R79 ;  /* 0x0000004f024f7220 */ /* 0x000fe20000410000 */
[----:B---3--:R-:W-:Y:S01]  /*12e70*/  F2FP.PACK_AB R144, R233, R232 ;  /* 0x000000e8e990723e */ /* 0x008fe200000000ff */
[C---:B------:R-:W-:Y:S02]  /*12e80*/  FMUL.FTZ R25, R0.reuse, R165 ;  /* 0x000000a500197220 */ /* 0x040fe40000410000 */
[C---:B------:R-:W-:Y:S02]  /*12e90*/  FMUL.FTZ R76, R0.reuse, R76 ;  /* 0x0000004c004c7220 */ /* 0x040fe40000410000 */
[----:B------:R-:W-:Y:S02]  /*12ea0*/  FMUL.FTZ R77, R0, R77 ;  /* 0x0000004d004d7220 */ /* 0x000fe40000410000 */
[C---:B------:R-:W-:Y:S02]  /*12eb0*/  FMUL.FTZ R80, R133.reuse, R80 ;  /* 0x0000005085507220 */ /* 0x040fe40000410000 */
[----:B------:R-:W-:Y:S01]  /*12ec0*/  FMUL.FTZ R81, R133, R81 ;  /* 0x0000005185517220 */ /* 0x000fe20000410000 */
[----:B-1----:R-:W-:Y:S01]  /*12ed0*/  F2FP.PACK_AB R146, R236, R234 ;  /* 0x000000eaec92723e */ /* 0x002fe200000000ff */
[C---:B------:R-:W-:Y:S02]  /*12ee0*/  FMUL.FTZ R82, R3.reuse, R82 ;  /* 0x0000005203527220 */ /* 0x040fe40000410000 */
[----:B------:R-:W-:Y:S02]  /*12ef0*/  FMUL.FTZ R83, R3, R83 ;  /* 0x0000005303537220 */ /* 0x000fe40000410000 */
[C---:B------:R-:W-:Y:S02]  /*12f00*/  FMUL.FTZ R84, R133.reuse, R84 ;  /* 0x0000005485547220 */ /* 0x040fe40000410000 */
[C---:B------:R-:W-:Y:S01]  /*12f10*/  HMMA.16816.F32 R8, R144.reuse, R20, R8 ;  /* 0x000000149008723c */ /* 0x040fe20000001808 */
[----:B------:R-:W-:Y:S02]  /*12f20*/  FMUL.FTZ R85, R133, R85 ;  /* 0x0000005585557220 */ /* 0x000fe40000410000 */
[C---:B------:R-:W-:Y:S02]  /*12f30*/  FMUL.FTZ R86, R3.reuse, R86 ;  /* 0x0000005603567220 */ /* 0x040fe40000410000 */
[----:B------:R-:W-:Y:S02]  /*12f40*/  FMUL.FTZ R87, R3, R87 ;  /* 0x0000005703577220 */ /* 0x000fe40000410000 */
[C---:B------:R-:W-:Y:S01]  /*12f50*/  FMUL.FTZ R21, R133.reuse, R161 ;  /* 0x000000a185157220 */ /* 0x040fe20000410000 */
[-C--:B------:R-:W-:Y:S01]  /*12f60*/  HMMA.16816.F32 R12, R144, R22.reuse, R12 ;  /* 0x00000016900c723c */ /* 0x080fe2000000180c */
[----:B------:R-:W-:Y:S03]  /*12f70*/  FMUL.FTZ R20, R133, R160 ;  /* 0x000000a085147220 */ /* 0x000fe60000410000 */
[--C-:B------:R-:W-:Y:S02]  /*12f80*/  FFMA.FTZ R160, R182, c[0x0][0x23c], -R138.reuse ;  /* 0x00008f00b6a07a23 */ /* 0x100fe4000001088a */
[----:B------:R-:W-:Y:S02]  /*12f90*/  FMUL.FTZ R90, R2, R90 ;  /* 0x0000005a025a7220 */ /* 0x000fe40000410000 */
[C---:B------:R-:W-:Y:S01]  /*12fa0*/  HMMA.16816.F32 R16, R148.reuse, R22, R16 ;  /* 0x000000169410723c */ /* 0x040fe20000001810 */
[----:B------:R-:W-:Y:S01]  /*12fb0*/  FMUL.FTZ R24, R0, R164 ;  /* 0x000000a400187220 */ /* 0x000fe20000410000 */
[----:B------:R1:W-:Y:S02]  /*12fc0*/  MUFU.EX2 R231, R160 ;  /* 0x000000a000e77308 */ /* 0x0003e40000000800 */
[----:B------:R-:W-:Y:S02]  /*12fd0*/  FMUL.FTZ R91, R2, R91 ;  /* 0x0000005b025b7220 */ /* 0x000fe40000410000 */
[C---:B------:R-:W-:Y:S02]  /*12fe0*/  FMUL.FTZ R88, R0.reuse, R88 ;  /* 0x0000005800587220 */ /* 0x040fe40000410000 */
[C---:B------:R-:W-:Y:S04]  /*12ff0*/  FMUL.FTZ R22, R3.reuse, R162 ;  /* 0x000000a203167220 */ /* 0x040fe80000410000 */
[----:B------:R-:W-:Y:S02]  /*13000*/  FMUL.FTZ R23, R3, R163 ;  /* 0x000000a303177220 */ /* 0x000fe40000410000 */
[----:B------:R-:W-:Y:S02]  /*13010*/  FMUL.FTZ R89, R0, R89 ;  /* 0x0000005900597220 */ /* 0x000fe40000410000 */
[C---:B------:R-:W-:Y:S02]  /*13020*/  FMUL.FTZ R94, R2.reuse, R94 ;  /* 0x0000005e025e7220 */ /* 0x040fe40000410000 */
[----:B------:R-:W-:Y:S01]  /*13030*/  FMUL.FTZ R95, R2, R95 ;  /* 0x0000005f025f7220 */ /* 0x000fe20000410000 */
[-C--:B------:R-:W-:Y:S01]  /*13040*/  HMMA.16816.F32 R20, R148, R176.reuse, R20 ;  /* 0x000000b09414723c */ /* 0x080fe20000001814 */
[C---:B------:R-:W-:Y:S02]  /*13050*/  FMUL.FTZ R92, R0.reuse, R92 ;  /* 0x0000005c005c7220 */ /* 0x040fe40000410000 */
[----:B------:R-:W-:Y:S02]  /*13060*/  FMUL.FTZ R93, R0, R93 ;  /* 0x0000005d005d7220 */ /* 0x000fe40000410000 */
[----:B------:R-:W-:Y:S02]  /*13070*/  FMUL.FTZ R96, R133, R96 ;  /* 0x0000006085607220 */ /* 0x000fe40000410000 */
[----:B-1----:R-:W-:Y:S01]  /*13080*/  FFMA.FTZ R160, R183, c[0x0][0x23c], -R138 ;  /* 0x00008f00b7a07a23 */ /* 0x002fe2000001088a */
[C---:B------:R-:W-:Y:S01]  /*13090*/  HMMA.16816.F32 R24, R144.reuse, R176, R24 ;  /* 0x000000b09018723c */ /* 0x040fe20000001818 */
[----:B------:R-:W-:Y:S02]  /*130a0*/  FMUL.FTZ R97, R133, R97 ;  /* 0x0000006185617220 */ /* 0x000fe40000410000 */
[----:B------:R1:W3:Y:S01]  /*130b0*/  MUFU.EX2 R230, R160 ;  /* 0x000000a000e67308 */ /* 0x0002e20000000800 */
[C---:B------:R-:W-:Y:S02]  /*130c0*/  FMUL.FTZ R98, R3.reuse, R98 ;  /* 0x0000006203627220 */ /* 0x040fe40000410000 */
[----:B------:R-:W-:Y:S02]  /*130d0*/  FMUL.FTZ R99, R3, R99 ;  /* 0x0000006303637220 */ /* 0x000fe40000410000 */
[-C--:B------:R-:W-:Y:S01]  /*130e0*/  HMMA.16816.F32 R28, R144, R178.reuse, R28 ;  /* 0x000000b2901c723c */ /* 0x080fe2000000181c */
[C---:B------:R-:W-:Y:S03]  /*130f0*/  FMUL.FTZ R100, R133.reuse, R100 ;  /* 0x0000006485647220 */ /* 0x040fe60000410000 */
[----:B------:R-:W-:Y:S02]  /*13100*/  FMUL.FTZ R101, R133, R101 ;  /* 0x0000006585657220 */ /* 0x000fe40000410000 */
[C---:B------:R-:W-:Y:S02]  /*13110*/  FMUL.FTZ R102, R3.reuse, R102 ;  /* 0x0000006603667220 */ /* 0x040fe40000410000 */
[C---:B------:R-:W-:Y:S01]  /*13120*/  HMMA.16816.F32 R32, R148.reuse, R178, R32 ;  /* 0x000000b29420723c */ /* 0x040fe20000001820 */
[----:B------:R-:W-:Y:S03]  /*13130*/  FMUL.FTZ R103, R3, R103 ;  /* 0x0000006703677220 */ /* 0x000fe60000410000 */
[C---:B------:R-:W-:Y:S02]  /*13140*/  FMUL.FTZ R106, R2.reuse, R106 ;  /* 0x0000006a026a7220 */ /* 0x040fe40000410000 */
[----:B------:R-:W-:Y:S02]  /*13150*/  FMUL.FTZ R107, R2, R107 ;  /* 0x0000006b026b7220 */ /* 0x000fe40000410000 */
[-C--:B--2---:R-:W-:Y:S01]  /*13160*/  HMMA.16816.F32 R36, R148, R152.reuse, R36 ;  /* 0x000000989424723c */ /* 0x084fe20000001824 */
[C---:B------:R-:W-:Y:S01]  /*13170*/  FMUL.FTZ R104, R0.reuse, R104 ;  /* 0x0000006800687220 */ /* 0x040fe20000410000 */
[----:B-1----:R-:W-:Y:S02]  /*13180*/  LDSM.16.MT88.4 R160, [R217+0xa800] ;  /* 0x00a80000d9a0783b */ /* 0x002fe40000004200 */
[----:B------:R-:W-:Y:S02]  /*13190*/  FMUL.FTZ R105, R0, R105 ;  /* 0x0000006900697220 */ /* 0x000fe40000410000 */
[C---:B------:R-:W-:Y:S02]  /*131a0*/  FMUL.FTZ R110, R2.reuse, R110 ;  /* 0x0000006e026e7220 */ /* 0x040fe40000410000 */
        /* <DEDUP_REMOVED lines=9> */
[----:B------:R-:W1:Y:S03]  /*13240*/  LDSM.16.MT88.4 R152, [R217+0xb000] ;  /* 0x00b00000d998783b */ /* 0x000e660000004200 */
[----:B------:R-:W-:Y:S02]  /*13250*/  FMUL.FTZ R115, R3, R115 ;  /* 0x0000007303737220 */ /* 0x000fe40000410000 */
[C---:B------:R-:W-:Y:S02]  /*13260*/  FMUL.FTZ R116, R133.reuse, R116 ;  /* 0x0000007485747220 */ /* 0x040fe40000410000 */
[-C--:B------:R-:W-:Y:S01]  /*13270*/  HMMA.16816.F32 R52, R148, R156.reuse, R52 ;  /* 0x0000009c9434723c */ /* 0x080fe20000001834 */
[----:B------:R-:W-:Y:S03]  /*13280*/  FMUL.FTZ R117, R133, R117 ;  /* 0x0000007585757220 */ /* 0x000fe60000410000 */
[C---:B------:R-:W-:Y:S02]  /*13290*/  FMUL.FTZ R118, R3.reuse, R118 ;  /* 0x0000007603767220 */ /* 0x040fe40000410000 */
[----:B------:R-:W-:Y:S02]  /*132a0*/  FMUL.FTZ R119, R3, R119 ;  /* 0x0000007703777220 */ /* 0x000fe40000410000 */
[C---:B------:R-:W-:Y:S01]  /*132b0*/  HMMA.16816.F32 R56, R144.reuse, R156, R56 ;  /* 0x0000009c9038723c */ /* 0x040fe20000001838 */
[----:B------:R-:W-:Y:S03]  /*132c0*/  FFMA.FTZ R140, R140, c[0x0][0x23c], -R141 ;  /* 0x00008f008c8c7a23 */ /* 0x000fe6000001088d */
[C---:B------:R-:W-:Y:S01]  /*132d0*/  FMUL.FTZ R122, R2.reuse, R122 ;  /* 0x0000007a027a7220 */ /* 0x040fe20000410000 */
[----:B------:R3:W-:Y:S01]  /*132e0*/  MUFU.EX2 R207, R140 ;  /* 0x0000008c00cf7308 */ /* 0x0007e20000000800 */
[----:B------:R-:W-:Y:S02]  /*132f0*/  FMUL.FTZ R123, R2, R123 ;  /* 0x0000007b027b7220 */ /* 0x000fe40000410000 */
[-C--:B------:R-:W-:Y:S01]  /*13300*/  HMMA.16816.F32 R60, R144, R158.reuse, R60 ;  /* 0x0000009e903c723c */ /* 0x080fe2000000183c */
[C---:B------:R-:W-:Y:S03]  /*13310*/  FMUL.FTZ R120, R0.reuse, R120 ;  /* 0x0000007800787220 */ /* 0x040fe60000410000 */
[----:B------:R-:W-:Y:S02]  /*13320*/  FMUL.FTZ R121, R0, R121 ;  /* 0x0000007900797220 */ /* 0x000fe40000410000 */
[C---:B------:R-:W-:Y:S02]  /*13330*/  FMUL.FTZ R126, R2.reuse, R126 ;  /* 0x0000007e027e7220 */ /* 0x040fe40000410000 */
[C---:B------:R-:W-:Y:S01]  /*13340*/  HMMA.16816.F32 R64, R148.reuse, R158, R64 ;  /* 0x0000009e9440723c */ /* 0x040fe20000001840 */
[----:B------:R-:W2:Y:S03]  /*13350*/  LDSM.16.MT88.4 R156, [R219+0xb000] ;  /* 0x00b00000db9c783b */ /* 0x000ea60000004200 */
[----:B------:R-:W-:Y:S02]  /*13360*/  FMUL.FTZ R127, R2, R127 ;  /* 0x0000007f027f7220 */ /* 0x000fe40000410000 */
[C---:B------:R-:W-:Y:S02]  /*13370*/  FMUL.FTZ R124, R0.reuse, R124 ;  /* 0x0000007c007c7220 */ /* 0x040fe40000410000 */
[----:B------:R-:W-:Y:S01]  /*13380*/  FMUL.FTZ R125, R0, R125 ;  /* 0x0000007d007d7220 */ /* 0x000fe20000410000 */
[-C--:B-1----:R-:W-:Y:S03]  /*13390*/  HMMA.16816.F32 R68, R148, R152.reuse, R68 ;  /* 0x000000989444723c */ /* 0x082fe60000001844 */
[C---:B------:R-:W-:Y:S01]  /*133a0*/  FMUL.FTZ R128, R133.reuse, R128 ;  /* 0x0000008085807220 */ /* 0x040fe20000410000 */
[----:B---3--:R-:W-:Y:S01]  /*133b0*/  F2FP.PACK_AB R140, R230, R231 ;  /* 0x000000e7e68c723e */ /* 0x008fe200000000ff */
[----:B------:R-:W-:Y:S02]  /*133c0*/  FMUL.FTZ R129, R133, R129 ;  /* 0x0000008185817220 */ /* 0x000fe40000410000 */
[C---:B------:R-:W-:Y:S01]  /*133d0*/  FMUL.FTZ R130, R3.reuse, R130 ;  /* 0x0000008203827220 */ /* 0x040fe20000410000 */
[C---:B------:R-:W-:Y:S01]  /*133e0*/  HMMA.16816.F32 R72, R144.reuse, R152, R72 ;  /* 0x000000989048723c */ /* 0x040fe20000001848 */
[----:B------:R-:W-:Y:S03]  /*133f0*/  FMUL.FTZ R131, R3, R131 ;  /* 0x0000008303837220 */ /* 0x000fe60000410000 */
[----:B------:R-:W-:Y:S02]  /*13400*/  FFMA.FTZ R2, R2, R248, R235 ;  /* 0x000000f802027223 */ /* 0x000fe400000100eb */
[----:B------:R-:W-:Y:S02]  /*13410*/  FFMA.FTZ R133, R133, R251, R244 ;  /* 0x000000fb85857223 */ /* 0x000fe400000100f4 */
[-C--:B------:R-:W-:Y:S01]  /*13420*/  HMMA.16816.F32 R76, R144, R154.reuse, R76 ;  /* 0x0000009a904c723c */ /* 0x080fe2000000184c */
[--C-:B------:R-:W-:Y:S03]  /*13430*/  FFMA.FTZ R152, R184, c[0x0][0x23c], -R138.reuse ;  /* 0x00008f00b8987a23 */ /* 0x100fe6000001088a */
[----:B------:R-:W-:Y:S01]  /*13440*/  FFMA.FTZ R138, R185, c[0x0][0x23c], -R138 ;  /* 0x00008f00b98a7a23 */ /* 0x000fe2000001088a */
[----:B------:R1:W-:Y:S01]  /*13450*/  MUFU.EX2 R215, R152 ;  /* 0x0000009800d77308 */ /* 0x0003e20000000800 */
[----:B------:R-:W-:Y:S02]  /*13460*/  FFMA.FTZ R3, R3, R250, R240 ;  /* 0x000000fa03037223 */ /* 0x000fe400000100f0 */
[C---:B------:R-:W-:Y:S01]  /*13470*/  HMMA.16816.F32 R80, R148.reuse, R154, R80 ;  /* 0x0000009a9450723c */ /* 0x040fe20000001850 */
[----:B------:R-:W-:Y:S03]  /*13480*/  FFMA.FTZ R0, R0, R249, R232 ;  /* 0x000000f900007223 */ /* 0x000fe600000100e8 */
[----:B------:R-:W-:Y:S02]  /*13490*/  FADD.FTZ R2, R237, R2 ;  /* 0x00000002ed027221 */ /* 0x000fe40000010000 */
[----:B------:R-:W-:Y:S01]  /*134a0*/  FADD.FTZ R133, R245, R133 ;  /* 0x00000085f5857221 */ /* 0x000fe20000010000 */
[----:B------:R3:W4:Y:S01]  /*134b0*/  MUFU.EX2 R214, R138 ;  /* 0x0000008a00d67308 */ /* 0x0007220000000800 */
[-C--:B--2---:R-:W-:Y:S08]  /*134c0*/  HMMA.16816.F32 R84, R148, R156.reuse, R84 ;  /* 0x0000009c9454723c */ /* 0x084ff00000001854 */
[C---:B------:R-:W-:Y:S01]  /*134d0*/  HMMA.16816.F32 R88, R144.reuse, R156, R88 ;  /* 0x0000009c9058723c */ /* 0x040fe20000001858 */
[----:B-1----:R-:W1:Y:S07]  /*134e0*/  LDSM.16.MT88.4 R152, [R222+0xb000] ;  /* 0x00b00000de98783b */ /* 0x002e6e0000004200 */
[-C--:B------:R-:W-:Y:S01]  /*134f0*/  HMMA.16816.F32 R92, R144, R158.reuse, R92 ;  /* 0x0000009e905c723c */ /* 0x080fe2000000185c */
[--C-:B---3--:R-:W-:Y:S07]  /*13500*/  FFMA.FTZ R138, R186, c[0x0][0x23c], -R139.reuse ;  /* 0x00008f00ba8a7a23 */ /* 0x108fee000001088b */
[C---:B------:R-:W-:Y:S01]  /*13510*/  HMMA.16816.F32 R96, R148.reuse, R158, R96 ;  /* 0x0000009e9460723c */ /* 0x040fe20000001860 */
[----:B------:R-:W2:Y:S01]  /*13520*/  LDSM.16.MT88.4 R156, [R221+0xb000] ;  /* 0x00b00000dd9c783b */ /* 0x000ea20000004200 */
[----:B------:R3:W-:Y:S02]  /*13530*/  MUFU.EX2 R213, R138 ;  /* 0x0000008a00d57308 */ /* 0x0007e40000000800 */
[--C-:B---3--:R-:W-:Y:S04]  /*13540*/  FFMA.FTZ R138, R187, c[0x0][0x23c], -R139.reuse ;  /* 0x00008f00bb8a7a23 */ /* 0x108fe8000001088b */
[-C--:B-1----:R-:W-:Y:S01]  /*13550*/  HMMA.16816.F32 R100, R148, R152.reuse, R100 ;  /* 0x000000989464723c */ /* 0x082fe20000001864 */
[----:B------:R-:W-:Y:S03]  /*13560*/  LDSM.16.MT88.4 R184, [R221+0xa800] ;  /* 0x00a80000ddb8783b */ /* 0x000fe60000004200 */
[----:B------:R1:W-:Y:S04]  /*13570*/  MUFU.EX2 R212, R138 ;  /* 0x0000008a00d47308 */ /* 0x0003e80000000800 */
[C---:B------:R-:W-:Y:S08]  /*13580*/  HMMA.16816.F32 R104, R144.reuse, R152, R104 ;  /* 0x000000989068723c */ /* 0x040ff00000001868 */
[-C--:B------:R-:W-:Y:S08]  /*13590*/  HMMA.16816.F32 R108, R144, R154.reuse, R108 ;  /* 0x0000009a906c723c */ /* 0x080ff0000000186c */
[C---:B------:R-:W-:Y:S01]  /*135a0*/  HMMA.16816.F32 R112, R148.reuse, R154, R112 ;  /* 0x0000009a9470723c */ /* 0x040fe20000001870 */
[--C-:B-1----:R-:W-:Y:S03]  /*135b0*/  FFMA.FTZ R138, R188, c[0x0][0x23c], -R139.reuse ;  /* 0x00008f00bc8a7a23 */ /* 0x102fe6000001088b */
[----:B------:R-:W-:Y:S04]  /*135c0*/  FFMA.FTZ R139, R189, c[0x0][0x23c], -R139 ;  /* 0x00008f00bd8b7a23 */ /* 0x000fe8000001088b */
[-C--:B--2---:R-:W-:Y:S01]  /*135d0*/  HMMA.16816.F32 R116, R148, R156.reuse, R116 ;  /* 0x0000009c9474723c */ /* 0x084fe20000001874 */
[----:B------:R1:W-:Y:S07]  /*135e0*/  MUFU.EX2 R211, R138 ;  /* 0x0000008a00d37308 */ /* 0x0003ee0000000800 */
[C---:B------:R-:W-:Y:S03]  /*135f0*/  HMMA.16816.F32 R120, R144.reuse, R156, R120 ;  /* 0x0000009c9078723c */ /* 0x040fe60000001878 */
[----:B------:R-:W-:Y:S05]  /*13600*/  MUFU.EX2 R210, R139 ;  /* 0x0000008b00d27308 */ /* 0x000fea0000000800 */
[-C--:B------:R-:W-:Y:S08]  /*13610*/  HMMA.16816.F32 R124, R144, R158.reuse, R124 ;  /* 0x0000009e907c723c */ /* 0x080ff0000000187c */
[----:B------:R-:W-:Y:S01]  /*13620*/  HMMA.16816.F32 R128, R148, R158, R128 ;  /* 0x0000009e9480723c */ /* 0x000fe20000001880 */
[--C-:B-1----:R-:W-:Y:S04]  /*13630*/  FFMA.FTZ R138, R190, c[0x0][0x23c], -R141.reuse ;  /* 0x00008f00be8a7a23 */ /* 0x102fe8000001088d */
[----:B------:R1:W-:Y:S02]  /*13640*/  MUFU.EX2 R209, R138 ;  /* 0x0000008a00d17308 */ /* 0x0003e40000000800 */
[--C-:B-1----:R-:W-:Y:S02]  /*13650*/  FFMA.FTZ R138, R191, c[0x0][0x23c], -R141.reuse ;  /* 0x00008f00bf8a7a23 */ /* 0x102fe4000001088d */
[----:B------:R-:W-:Y:S03]  /*13660*/  FFMA.FTZ R141, R142, c[0x0][0x23c], -R141 ;  /* 0x00008f008e8d7a23 */ /* 0x000fe6000001088d */
[----:B----4-:R-:W-:Y:S03]  /*13670*/  F2FP.PACK_AB R142, R214, R215 ;  /* 0x000000d7d68e723e */ /* 0x010fe600000000ff */
[----:B------:R1:W2:Y:S01]  /*13680*/  MUFU.EX2 R208, R138 ;  /* 0x0000008a00d07308 */ /* 0x0002a20000000800 */
[----:B------:R-:W-:Y:S09]  /*13690*/  LDSM.16.MT88.4 R188, [R217+0xb800] ;  /* 0x00b80000d9bc783b */ /* 0x000ff20000004200 */
[----:B------:R3:W4:Y:S01]  /*136a0*/  MUFU.EX2 R206, R141 ;  /* 0x0000008d00ce7308 */ /* 0x0007220000000800 */
[--C-:B-1----:R-:W-:Y:S01]  /*136b0*/  FFMA.FTZ R138, R193, c[0x0][0x23c], -R143.reuse ;  /* 0x00008f00c18a7a23 */ /* 0x102fe2000001088f */
[----:B--2---:R-:W-:Y:S08]  /*136c0*/  F2FP.PACK_AB R177, R208, R209 ;  /* 0x000000d1d0b1723e */ /* 0x004ff000000000ff */
[----:B------:R1:W-:Y:S01]  /*136d0*/  MUFU.EX2 R205, R138 ;  /* 0x0000008a00cd7308 */ /* 0x0003e20000000800 */
[----:B---3--:R-:W-:Y:S02]  /*136e0*/  F2FP.PACK_AB R141, R212, R213 ;  /* 0x000000d5d48d723e */ /* 0x008fe400000000ff */
[----:B----4-:R-:W-:Y:S01]  /*136f0*/  F2FP.PACK_AB R179, R206, R207 ;  /* 0x000000cfceb3723e */ /* 0x010fe200000000ff */
[--C-:B-1----:R-:W-:Y:S06]  /*13700*/  FFMA.FTZ R138, R180, c[0x0][0x23c], -R143.reuse ;  /* 0x00008f00b48a7a23 */ /* 0x102fec000001088f */
[----:B------:R1:W2:Y:S02]  /*13710*/  MUFU.EX2 R204, R138 ;  /* 0x0000008a00cc7308 */ /* 0x0002a40000000800 */
[--C-:B-1----:R-:W-:Y:S01]  /*13720*/  FFMA.FTZ R138, R181, c[0x0][0x23c], -R143.reuse ;  /* 0x00008f00b58a7a23 */ /* 0x102fe2000001088f */
[----:B--2---:R-:W-:Y:S01]  /*13730*/  F2FP.PACK_AB R176, R204, R205 ;  /* 0x000000cdccb0723e */ /* 0x004fe200000000ff */
[----:B------:R-:W-:Y:S01]  /*13740*/  FFMA.FTZ R143, R192, c[0x0][0x23c], -R143 ;  /* 0x00008f00c08f7a23 */ /* 0x000fe2000001088f */
[----:B------:R-:W1:Y:S05]  /*13750*/  LDSM.16.MT88.4 R180, [R222+0xa800] ;  /* 0x00a80000deb4783b */ /* 0x000e6a0000004200 */
[----:B------:R-:W-:Y:S03]  /*13760*/  MUFU.EX2 R139, R138 ;  /* 0x0000008a008b7308 */ /* 0x000fe60000000800 */
[----:B------:R-:W2:Y:S07]  /*13770*/  LDSM.16.MT88.4 R192, [R219+0xb800] ;  /* 0x00b80000dbc0783b */ /* 0x000eae0000004200 */
[----:B------:R3:W4:Y:S02]  /*13780*/  MUFU.EX2 R138, R143 ;  /* 0x0000008f008a7308 */ /* 0x0007240000000800 */
[----:B---3--:R-:W-:Y:S02]  /*13790*/  F2FP.PACK_AB R143, R210, R211 ;  /* 0x000000d3d28f723e */ /* 0x008fe400000000ff */
[----:B----4-:R-:W-:Y:S05]  /*137a0*/  F2FP.PACK_AB R178, R138, R139 ;  /* 0x0000008b8ab2723e */ /* 0x010fea00000000ff */
[-C--:B------:R-:W-:Y:S07]  /*137b0*/  HMMA.16816.F32 R148, R140, R160.reuse, R4 ;  /* 0x000000a08c94723c */ /* 0x080fee0000001804 */
[----:B------:R-:W-:Y:S01]  /*137c0*/  FADD.FTZ R5, R241, R3 ;  /* 0x00000003f1057221 */ /* 0x000fe20000010000 */
[C---:B------:R-:W-:Y:S01]  /*137d0*/  HMMA.16816.F32 R144, R176.reuse, R160, R8 ;  /* 0x000000a0b090723c */ /* 0x040fe20000001808 */
[----:B------:R-:W-:Y:S03]  /*137e0*/  FADD.FTZ R4, R233, R0 ;  /* 0x00000000e9047221 */ /* 0x000fe60000010000 */
[----:B------:R-:W-:Y:S02]  /*137f0*/  FADD.FTZ R0, R238, R2 ;  /* 0x00000002ee007221 */ /* 0x000fe40000010000 */
[----:B------:R-:W-:Y:S01]  /*13800*/  FADD.FTZ R3, R246, R133 ;  /* 0x00000085f6037221 */ /* 0x000fe20000010000 */
        /* <DEDUP_REMOVED lines=24> */
[----:B------:R-:W-:Y:S01]  /*13990*/  FADD.FTZ R2, R139, R0 ;  /* 0x000000008b027221 */ /* 0x000fe20000010000 */
[----:B------:R-:W-:Y:S01]  /*139a0*/  IADD3 R0, R229, -0x1, RZ ;  /* 0xffffffffe5007810 */ /* 0x000fe20007ffe0ff */
[-C--:B-1----:R-:W-:Y:S01]  /*139b0*/  HMMA.16816.F32 R36, R140, R180.reuse, R36 ;  /* 0x000000b48c24723c */ /* 0x082fe20000001824 */
[----:B------:R-:W-:Y:S03]  /*139c0*/  FADD.FTZ R248, R206, R3 ;  /* 0x00000003cef87221 */ /* 0x000fe60000010000 */
[----:B------:R-:W-:Y:S01]  /*139d0*/  FADD.FTZ R251, R214, R5 ;  /* 0x00000005d6fb7221 */ /* 0x000fe20000010000 */
[----:B------:R-:W-:Y:S01]  /*139e0*/  MOV R229, R0 ;  /* 0x0000000000e57202 */ /* 0x000fe20000000f00 */
[----:B------:R-:W-:Y:S01]  /*139f0*/  FADD.FTZ R250, R210, R4 ;  /* 0x00000004d2fa7221 */ /* 0x000fe20000010000 */
[----:B------:R-:W-:Y:S01]  /*13a00*/  MOV R139, R137 ;  /* 0x00000089008b7202 */ /* 0x000fe20000000f00 */
[C---:B------:R-:W-:Y:S01]  /*13a10*/  HMMA.16816.F32 R40, R176.reuse, R180, R40 ;  /* 0x000000b4b028723c */ /* 0x040fe20000001828 */
[----:B------:R-:W-:Y:S03]  /*13a20*/  FADD.FTZ R249, R138, R2 ;  /* 0x000000028af97221 */ /* 0x000fe60000010000 */
[----:B------:R-:W-:Y:S04]  /*13a30*/  MOV R138, R135 ;  /* 0x00000087008a7202 */ /* 0x000fe80000000f00 */
        /* <DEDUP_REMOVED lines=21> */
[----:B------:R-:W-:Y:S07]  /*13b90*/  HMMA.16816.F32 R128, R140, R202, R128 ;  /* 0x000000ca8c80723c */ /* 0x000fee0000001880 */
[----:B------:R-:W-:Y:S01]  /*13ba0*/  MOV R141, R134 ;  /* 0x00000086008d7202 */ /* 0x000fe20000000f00 */
[----:B------:R-:W-:-:S05]  /*13bb0*/  @P4 BRA `(.L_x_1356) ;  /* 0xffffd69000004947 */ /* 0x000fca000383ffff */
.L_x_1355:
[----:B------:R-:W2:Y:S04]  /*13bc0*/  LDL.LU R143, [R1+0x2c] ;  /* 0x00002c00018f7983 */ /* 0x000ea80000300800 */
[----:B------:R-:W1:Y:S04]  /*13bd0*/  SHFL.BFLY PT, R0, R251, 0x2, 0x1f ;  /* 0x0c401f00fb007f89 */ /* 0x000e6800000e0000 */
[----:B------:R-:W3:Y:S04]  /*13be0*/  SHFL.BFLY PT, R4, R250, 0x2, 0x1f ;  /* 0x0c401f00fa047f89 */ /* 0x000ee800000e0000 */
[----:B------:R-:W4:Y:S01]  /*13bf0*/  SHFL.BFLY PT, R3, R248, 0x2, 0x1f ;  /* 0x0c401f00f8037f89 */ /* 0x000f2200000e0000 */
[----:B-1----:R-:W-:-:S03]  /*13c00*/  FADD.FTZ R251, R0, R251 ;  /* 0x000000fb00fb7221 */ /* 0x002fc60000010000 */
[----:B------:R-:W1:Y:S01]  /*13c10*/  SHFL.BFLY PT, R0, R249, 0x2, 0x1f ;  /* 0x0c401f00f9007f89 */ /* 0x000e6200000e0000 */
[----:B---3--:R-:W-:-:S03]  /*13c20*/  FADD.FTZ R250, R4, R250 ;  /* 0x000000fa04fa7221 */ /* 0x008fc60000010000 */
[----:B------:R-:W3:Y:S01]  /*13c30*/  SHFL.BFLY PT, R2, R251, 0x1, 0x1f ;  /* 0x0c201f00fb027f89 */ /* 0x000ee200000e0000 */
[----:B----4-:R-:W-:Y:S01]  /*13c40*/  FADD.FTZ R248, R3, R248 ;  /* 0x000000f803f87221 */ /* 0x010fe20000010000 */
[----:B------:R-:W-:Y:S02]  /*13c50*/  MOV R3, 0x3f800000 ;  /* 0x3f80000000037802 */ /* 0x000fe40000000f00 */
[----:B------:R-:W4:Y:S01]  /*13c60*/  SHFL.BFLY PT, R4, R250, 0x1, 0x1f ;  /* 0x0c201f00fa047f89 */ /* 0x000f2200000e0000 */
[----:B-1----:R-:W-:Y:S01]  /*13c70*/  FADD.FTZ R249, R0, R249 ;  /* 0x000000f900f97221 */ /* 0x002fe20000010000 */
[----:B------:R-:W-:Y:S01]  /*13c80*/  MOV R0, 0x3f800000 ;  /* 0x3f80000000007802 */ /* 0x000fe20000000f00 */
[----:B---3--:R-:W-:-:S03]  /*13c90*/  FADD.FTZ R251, R251, R2 ;  /* 0x00000002fbfb7221 */ /* 0x008fc60000010000 */
[----:B------:R-:W1:Y:S01]  /*13ca0*/  SHFL.BFLY PT, R6, R249, 0x1, 0x1f ;  /* 0x0c201f00f9067f89 */ /* 0x000e6200000e0000 */
[----:B----4-:R-:W-:Y:S01]  /*13cb0*/  FADD.FTZ R250, R250, R4 ;  /* 0x00000004fafa7221 */ /* 0x010fe20000010000 */
[----:B------:R-:W-:Y:S02]  /*13cc0*/  FSETP.NE.FTZ.AND P6, PT, R251, RZ, PT ;  /* 0x000000fffb00720b */ /* 0x000fe40003fd5000 */
[----:B------:R-:W3:Y:S02]  /*13cd0*/  SHFL.BFLY PT, R2, R248, 0x1, 0x1f ;  /* 0x0c201f00f8027f89 */ /* 0x000ee400000e0000 */
[----:B------:R-:W-:-:S09]  /*13ce0*/  FSETP.NE.FTZ.AND P5, PT, R250, RZ, PT ;  /* 0x000000fffa00720b */ /* 0x000fd20003fb5000 */
[----:B------:R-:W4:Y:S01]  /*13cf0*/  @P6 MUFU.RCP R0, R251 ;  /* 0x000000fb00006308 */ /* 0x000f220000001000 */
[----:B-1----:R-:W-:-:S07]  /*13d00*/  FADD.FTZ R249, R249, R6 ;  /* 0x00000006f9f97221 */ /* 0x002fce0000010000 */
[----:B------:R-:W1:Y:S01]  /*13d10*/  @P5 MUFU.RCP R3, R250 ;  /* 0x000000fa00035308 */ /* 0x000e620000001000 */
[----:B------:R-:W-:Y:S01]  /*13d20*/  FSETP.NE.FTZ.AND P4, PT, R249, RZ, PT ;  /* 0x000000fff900720b */ /* 0x000fe20003f95000 */
[----:B---3--:R-:W-:Y:S01]  /*13d30*/  FADD.FTZ R248, R248, R2 ;  /* 0x00000002f8f87221 */ /* 0x008fe20000010000 */
[----:B------:R-:W-:Y:S01]  /*13d40*/  MOV R2, 0x3f800000 ;  /* 0x3f80000000027802 */ /* 0x000fe20000000f00 */
[----:B----4-:R-:W-:-:S03]  /*13d50*/  FMUL.FTZ R34, R0, R49 ;  /* 0x0000003100227220 */ /* 0x010fc60000410000 */
[----:B------:R-:W-:Y:S01]  /*13d60*/  FSETP.NE.FTZ.AND P3, PT, R248, RZ, PT ;  /* 0x000000fff800720b */ /* 0x000fe20003f75000 */
[C---:B------:R-:W-:Y:S02]  /*13d70*/  FMUL.FTZ R148, R0.reuse, R148 ;  /* 0x0000009400947220 */ /* 0x040fe40000410000 */
[C---:B------:R-:W-:Y:S02]  /*13d80*/  FMUL.FTZ R6, R0.reuse, R149 ;  /* 0x0000009500067220 */ /* 0x040fe40000410000 */
[C---:B------:R-:W-:Y:S02]  /*13d90*/  FMUL.FTZ R156, R0.reuse, R156 ;  /* 0x0000009c009c7220 */ /* 0x040fe40000410000 */
[----:B-1----:R-:W-:Y:S01]  /*13da0*/  FMUL.FTZ R49, R3, R71 ;  /* 0x0000004703317220 */ /* 0x002fe20000410000 */
[----:B------:R-:W1:Y:S01]  /*13db0*/  @P4 MUFU.RCP R2, R249 ;  /* 0x000000f900024308 */ /* 0x000e620000001000 */
[----:B------:R-:W3:Y:S01]  /*13dc0*/  S2R R71, SR_TID.X ;  /* 0x0000000000477919 */ /* 0x000ee20000002100 */
[----:B------:R-:W-:Y:S01]  /*13dd0*/  FMUL.FTZ R160, R0, R160 ;  /* 0x000000a000a07220 */ /* 0x000fe20000410000 */
[----:B------:R-:W-:Y:S01]  /*13de0*/  F2FP.PACK_AB R6, R6, R148 ;  /* 0x000000940606723e */ /* 0x000fe200000000ff */
[----:B------:R-:W-:-:S02]  /*13df0*/  FMUL.FTZ R12, R0, R161 ;  /* 0x000000a1000c7220 */ /* 0x000fc40000410000 */
[C---:B------:R-:W-:Y:S02]  /*13e00*/  FMUL.FTZ R172, R0.reuse, R172 ;  /* 0x000000ac00ac7220 */ /* 0x040fe40000410000 */
        /* <DEDUP_REMOVED lines=26> */
[C---:B------:R-:W-:Y:S02]  /*13fb0*/  FMUL.FTZ R117, R0.reuse, R117 ;  /* 0x0000007500757220 */ /* 0x040fe40000410000 */
[C---:B------:R-:W-:Y:S02]  /*13fc0*/  FMUL.FTZ R128, R0.reuse, R128 ;  /* 0x0000008000807220 */ /* 0x040fe40000410000 */
[----:B------:R-:W-:Y:S02]  /*13fd0*/  FMUL.FTZ R129, R0, R129 ;  /* 0x0000008100817220 */ /* 0x000fe40000410000 */
[----:B-1----:R-:W-:Y:S01]  /*13fe0*/  FMUL.FTZ R52, R2, R61 ;  /* 0x0000003d02347220 */ /* 0x002fe20000410000 */
[----:B---3--:R-:W-:Y:S01]  /*13ff0*/  SHF.R.S32.HI R61, RZ, 0x1f, R71 ;  /* 0x0000001fff3d7819 */ /* 0x008fe20000011447 */
[----:B------:R-:W-:-:S02]  /*14000*/  FMUL.FTZ R33, R3, R66 ;  /* 0x0000004203217220 */ /* 0x000fc40000410000 */
[----:B------:R-:W-:Y:S01]  /*14010*/  FMUL.FTZ R28, R2, R56 ;  /* 0x00000038021c7220 */ /* 0x000fe20000410000 */
[----:B------:R-:W-:Y:S01]  /*14020*/  LEA.HI R29, R61, R71, RZ, 0x2 ;  /* 0x000000473d1d7211 */ /* 0x000fe200078f10ff */
        /* <DEDUP_REMOVED lines=30> */
[C---:B------:R-:W-:Y:S02]  /*14210*/  FMUL.FTZ R98, R3.reuse, R98 ;  /* 0x0000006203627220 */ /* 0x040fe40000410000 */
        /* <DEDUP_REMOVED lines=63> */
[----:B------:R-:W-:Y:S02]  /*14610*/  SHF.R.S32.HI R2, RZ, 0x2, R29 ;  /* 0x00000002ff027819 */ /* 0x000fe4000001141d */
[----:B------:R-:W-:-:S02]  /*14620*/  F2FP.PACK_AB R66, R66, R120 ;  /* 0x000000784242723e */ /* 0x000fc400000000ff */
[----:B--2---:R-:W-:-:S13]  /*14630*/  ISETP.NE.AND P0, PT, R143, -0x1, PT ;  /* 0xffffffff8f00780c */ /* 0x004fda0003f05270 */
[----:B------:R-:W-:-:S04]  /*14640*/  @P0 IMAD.WIDE.U32 R4, R143, c[0x0][0x1e8], RZ ;  /* 0x00007a008f040a25 */ /* 0x000fc800078e00ff */
[----:B------:R-:W-:Y:S01]  /*14650*/  @P0 IMAD R142, R143, c[0x0][0x1ec], R5 ;  /* 0x00007b008f8e0a24 */ /* 0x000fe200078e0205 */
[----:B------:R-:W-:Y:S01]  /*14660*/  @P0 MOV R141, R4 ;  /* 0x00000004008d0202 */ /* 0x000fe20000000f00 */
[----:B------:R-:W-:Y:S01]  /*14670*/  FMUL.FTZ R4, R0, R157 ;  /* 0x0000009d00047220 */ /* 0x000fe20000410000 */
[----:B------:R-:W-:Y:S01]  /*14680*/  MOV R0, 0x3f800000 ;  /* 0x3f80000000007802 */ /* 0x000fe20000000f00 */
[----:B------:R-:W-:Y:S01]  /*14690*/  FMUL.FTZ R5, R3, R151 ;  /* 0x0000009703057220 */ /* 0x000fe20000410000 */
[----:B------:R-:W-:Y:S02]  /*146a0*/  SHF.R.S32.HI R3, RZ, 0x1f, R29 ;  /* 0x0000001fff037819 */ /* 0x000fe4000001141d */
[----:B------:R-:W-:Y:S02]  /*146b0*/  F2FP.PACK_AB R4, R4, R156 ;  /* 0x0000009c0404723e */ /* 0x000fe400000000ff */
[----:B------:R-:W1:Y:S01]  /*146c0*/  @P3 MUFU.RCP R0, R248 ;  /* 0x000000f800003308 */ /* 0x000e620000001000 */
[----:B------:R-:W-:-:S02]  /*146d0*/  LEA.HI R3, R3, R2, RZ, 0x3 ;  /* 0x0000000203037211 */ /* 0x000fc400078f18ff */
[----:B------:R-:W-:Y:S02]  /*146e0*/  F2FP.PACK_AB R5, R5, R150 ;  /* 0x000000960505723e */ /* 0x000fe400000000ff */
[----:B------:R-:W-:-:S04]  /*146f0*/  LOP3.LUT R3, R3, 0xfffffff8, RZ, 0xc0, !PT ;  /* 0xfffffff803037812 */ /* 0x000fc800078ec0ff */
[----:B------:R-:W-:-:S04]  /*14700*/  IADD3 R3, R2, -R3, RZ ;  /* 0x8000000302037210 */ /* 0x000fc80007ffe0ff */
[----:B------:R-:W-:Y:S01]  /*14710*/  SHF.L.U32 R2, R3, 0x6, RZ ;  /* 0x0000000603027819 */ /* 0x000fe200000006ff */
[C---:B-1----:R-:W-:Y:S02]  /*14720*/  FMUL.FTZ R27, R0.reuse, R59 ;  /* 0x0000003b001b7220 */ /* 0x042fe40000410000 */
        /* <DEDUP_REMOVED lines=46> */
[C---:B------:R-:W-:Y:S02]  /*14a10*/  FMUL.FTZ R65, R0.reuse, R122 ;  /* 0x0000007a00417220 */ /* 0x040fe40000410000 */
        /* <DEDUP_REMOVED lines=26> */
[----:B------:R4:W-:Y:S01]  /*14bc0*/  STS [R2+0x2000], R10 ;  /* 0x0020000a02007388 */ /* 0x0009e20000000800 */
[----:B-1----:R-:W-:-:S03]  /*14bd0*/  MOV R5, 0x40 ;  /* 0x0000004000057802 */ /* 0x002fc60000000f00 */
[----:B------:R-:W-:Y:S01]  /*14be0*/  STS [R2+0x2400], R13 ;  /* 0x0024000d02007388 */ /* 0x000fe20000000800 */
[----:B------:R-:W-:Y:S02]  /*14bf0*/  SEL R5, R5, 0xffffffc0, !P2 ;  /* 0xffffffc005057807 */ /* 0x000fe40005000000 */
[C---:B--2---:R-:W-:Y:S02]  /*14c00*/  IADD3 R4, R0.reuse, R3, RZ ;  /* 0x0000000300047210 */ /* 0x044fe40007ffe0ff */
[----:B------:R-:W-:Y:S02]  /*14c10*/  IADD3 R3, R3, R2, RZ ;  /* 0x0000000203037210 */ /* 0x000fe40007ffe0ff */
[-C--:B---3--:R-:W-:Y:S01]  /*14c20*/  IADD3 R7, R0, R5.reuse, RZ ;  /* 0x0000000500077210 */ /* 0x088fe20007ffe0ff */
[----:B------:R-:W-:Y:S01]  /*14c30*/  STS [R4], R12 ;  /* 0x0000000c04007388 */ /* 0x000fe20000000800 */
[----:B------:R-:W-:-:S03]  /*14c40*/  IADD3 R6, R4, R5, RZ ;  /* 0x0000000504067210 */ /* 0x000fc60007ffe0ff */
[----:B------:R1:W-:Y:S01]  /*14c50*/  STS [R4+0x400], R11 ;  /* 0x0004000b04007388 */ /* 0x0003e20000000800 */
[----:B----4-:R-:W-:-:S03]  /*14c60*/  IADD3 R8, R5, R2, RZ ;  /* 0x0000000205087210 */ /* 0x010fc60007ffe0ff */
[----:B------:R-:W-:Y:S01]  /*14c70*/  STS [R3], R15 ;  /* 0x0000000f03007388 */ /* 0x000fe20000000800 */
[----:B------:R-:W-:Y:S01]  /*14c80*/  IADD3 R5, R3, R5, RZ ;  /* 0x0000000503057210 */ /* 0x000fe20007ffe0ff */
[----:B------:R-:W2:Y:S02]  /*14c90*/  LDC.U8 R10, c[0x0][0x329] ;  /* 0x0000ca40ff0a7b82 */ /* 0x000ea40000000000 */
[----:B------:R-:W-:Y:S04]  /*14ca0*/  STS [R3+0x400], R14 ;  /* 0x0004000e03007388 */ /* 0x000fe80000000800 */
[----:B------:R-:W-:Y:S04]  /*14cb0*/  STS [R4+0x2000], R16 ;  /* 0x0020001004007388 */ /* 0x000fe80000000800 */
[----:B------:R-:W-:Y:S04]  /*14cc0*/  STS [R4+0x2400], R17 ;  /* 0x0024001104007388 */ /* 0x000fe80000000800 */
[----:B------:R-:W-:Y:S04]  /*14cd0*/  STS [R3+0x2000], R25 ;  /* 0x0020001903007388 */ /* 0x000fe80000000800 */
[----:B------:R-:W-:Y:S01]  /*14ce0*/  STS [R3+0x2400], R24 ;  /* 0x0024001803007388 */ /* 0x000fe20000000800 */
[----:B-1----:R-:W-:Y:S03]  /*14cf0*/  @P5 MUFU.LG2 R11, R250 ;  /* 0x000000fa000b5308 */ /* 0x002fe60000000c00 */
[----:B------:R-:W-:Y:S01]  /*14d00*/  STS [R7], R23 ;  /* 0x0000001707007388 */ /* 0x000fe20000000800 */
[----:B--2---:R-:W-:-:S03]  /*14d10*/  ISETP.NE.AND P1, PT, R10, RZ, PT ;  /* 0x000000ff0a00720c */ /* 0x004fc60003f25270 */
[----:B------:R-:W-:Y:S04]  /*14d20*/  STS [R7+0x400], R22 ;  /* 0x0004001607007388 */ /* 0x000fe80000000800 */
[----:B------:R1:W-:Y:S04]  /*14d30*/  STS [R8+0x400], R18 ;  /* 0x0004001208007388 */ /* 0x0003e80000000800 */
[----:B------:R-:W-:Y:S04]  /*14d40*/  STS [R8], R19 ;  /* 0x0000001308007388 */ /* 0x000fe80000000800 */
[----:B------:R-:W-:Y:S04]  /*14d50*/  STS [R7+0x2000], R21 ;  /* 0x0020001507007388 */ /* 0x000fe80000000800 */
[----:B------:R-:W-:Y:S04]  /*14d60*/  STS [R7+0x2400], R20 ;  /* 0x0024001407007388 */ /* 0x000fe80000000800 */
[----:B------:R-:W-:Y:S04]  /*14d70*/  STS [R8+0x2000], R26 ;  /* 0x0020001a08007388 */ /* 0x000fe80000000800 */
[----:B------:R-:W-:Y:S04]  /*14d80*/  STS [R8+0x2400], R59 ;  /* 0x0024003b08007388 */ /* 0x000fe80000000800 */
[----:B------:R-:W-:Y:S04]  /*14d90*/  STS [R6], R58 ;  /* 0x0000003a06007388 */ /* 0x000fe80000000800 */
[----:B-1----:R1:W5:Y:S04]  /*14da0*/  LDL R18, [R1+0x28] ;  /* 0x0000280001127983 */ /* 0x0023680000100800 */
        /* <DEDUP_REMOVED lines=19> */
[----:B--2---:R-:W2:Y:S03]  /*14ee0*/  LDC.U8 R0, c[0x0][0x328] ;  /* 0x0000ca00ff007b82 */ /* 0x004ea60000000000 */
[----:B------:R-:W-:Y:S04]  /*14ef0*/  STS [R4+0x6000], R40 ;  /* 0x0060002804007388 */ /* 0x000fe80000000800 */
[----:B------:R-:W-:Y:S01]  /*14f00*/  STS [R4+0x6400], R39 ;  /* 0x0064002704007388 */ /* 0x000fe20000000800 */
[----:B---3--:R-:W-:-:S03]  /*14f10*/  LOP3.LUT R2, R69, 0xffffffe0, RZ, 0xc0, !PT ;  /* 0xffffffe045027812 */ /* 0x008fc600078ec0ff */
[----:B------:R-:W-:Y:S04]  /*14f20*/  STS [R3+0x6000], R36 ;  /* 0x0060002403007388 */ /* 0x000fe80000000800 */
[----:B------:R-:W-:Y:S04]  /*14f30*/  STS [R3+0x6400], R35 ;  /* 0x0064002303007388 */ /* 0x000fe80000000800 */
[----:B------:R-:W-:Y:S04]  /*14f40*/  STS [R7+0x4000], R34 ;  /* 0x0040002207007388 */ /* 0x000fe80000000800 */
[----:B------:R-:W-:Y:S01]  /*14f50*/  STS [R7+0x4400], R33 ;  /* 0x0044002107007388 */ /* 0x000fe20000000800 */
[----:B--2---:R-:W-:-:S02]  /*14f60*/  ISETP.NE.AND P2, PT, R0, RZ, PT ;  /* 0x000000ff0000720c */ /* 0x004fc40003f45270 */
[----:B------:R-:W-:Y:S01]  /*14f70*/  @!P1 MOV R0, c[0x0][0x214] ;  /* 0x0000850000009a02 */ /* 0x000fe20000000f00 */
        /* <DEDUP_REMOVED lines=10> */
[----:B--2---:R-:W-:-:S03]  /*15020*/  @P1 MOV R7, c[0x0][0x210] ;  /* 0x0000840000071a02 */ /* 0x004fc60000000f00 */
[----:B------:R-:W-:Y:S02]  /*15030*/  STS [R6+0x6000], R66 ;  /* 0x0060004206007388 */ /* 0x000fe40000000800 */
[----:B------:R-:W-:Y:S01]  /*15040*/  @P1 IMAD R7, R7, c[0x0][0x214], RZ ;  /* 0x0000850007071a24 */ /* 0x000fe200078e02ff */
[----:B------:R-:W-:Y:S01]  /*15050*/  @!P1 SEL R7, R0, c[0x0][0x234], !P2 ;  /* 0x00008d0000079a07 */ /* 0x000fe20005000000 */
[----:B------:R2:W-:Y:S01]  /*15060*/  STS [R6+0x6400], R65 ;  /* 0x0064004106007388 */ /* 0x0005e20000000800 */
[----:B------:R-:W-:Y:S02]  /*15070*/  ISETP.NE.OR P2, PT, R10, RZ, !P2 ;  /* 0x000000ff0a00720c */ /* 0x000fe40005745670 */
[----:B------:R-:W-:Y:S01]  /*15080*/  @P1 MOV R0, 0x1 ;  /* 0x0000000100001802 */ /* 0x000fe20000000f00 */
[----:B------:R-:W-:Y:S01]  /*15090*/  STS [R5+0x6000], R63 ;  /* 0x0060003f05007388 */ /* 0x000fe20000000800 */
[----:B------:R-:W-:Y:S01]  /*150a0*/  @!P1 IMAD R0, R7, c[0x0][0x1c0], RZ ;  /* 0x0000700007009a24 */ /* 0x000fe200078e02ff */
[----:B------:R-:W-:Y:S01]  /*150b0*/  @P4 MUFU.LG2 R10, R249 ;  /* 0x000000f9000a4308 */ /* 0x000fe20000000c00 */
[----:B---3--:R-:W-:Y:S01]  /*150c0*/  IADD3 R8, -R2, R71, RZ ;  /* 0x0000004702087210 */ /* 0x008fe20007ffe1ff */
[----:B------:R3:W-:Y:S04]  /*150d0*/  STS [R5+0x6400], R67 ;  /* 0x0064004305007388 */ /* 0x0007e80000000800 */
[----:B------:R-:W-:Y:S06]  /*150e0*/  BAR.SYNC.DEFER_BLOCKING 0x0 ;  /* 0x0000000000007b1d */ /* 0x000fec0000010000 */
[----:B------:R-:W4:Y:S04]  /*150f0*/  S2R R9, SR_CTAID.Y ;  /* 0x0000000000097919 */ /* 0x000f280000002600 */
[----:B------:R-:W1:Y:S01]  /*15100*/  S2R R12, SR_CTAID.X ;  /* 0x00000000000c7919 */ /* 0x000e620000002500 */
[----:B--2---:R-:W2:Y:S03]  /*15110*/  @P6 MUFU.LG2 R6, R251 ;  /* 0x000000fb00066308 */ /* 0x004ea60000000c00 */
[----:B------:R-:W1:Y:S04]  /*15120*/  S2R R17, SR_CTAID.Z ;  /* 0x0000000000117919 */ /* 0x000e680000002700 */
[----:B------:R1:W1:Y:S04]  /*15130*/  LDS.128 R24, [R228] ;  /* 0x00000000e4187984 */ /* 0x0002680000000c00 */
[----:B------:R1:W1:Y:S01]  /*15140*/  LDS.128 R32, [R228+0x800] ;  /* 0x00080000e4207984 */ /* 0x0002620000000c00 */
[----:B----4-:R-:W-:Y:S01]  /*15150*/  @!P0 SHF.R.S32.HI R3, RZ, 0x1f, R9 ;  /* 0x0000001fff038819 */ /* 0x010fe20000011409 */
[----:B---3--:R-:W-:-:S02]  /*15160*/  @!P0 IMAD.WIDE.U32 R4, R9, c[0x0][0x1e0], RZ ;  /* 0x0000780009048a25 */ /* 0x008fc400078e00ff */
[----:B------:R3:W4:Y:S02]  /*15170*/  LDS.128 R40, [R228+0x1000] ;  /* 0x00100000e4287984 */ /* 0x0007240000000c00 */
[----:B------:R-:W-:Y:S02]  /*15180*/  @!P0 IMAD R3, R3, c[0x0][0x1e0], RZ ;  /* 0x0000780003038a24 */ /* 0x000fe400078e02ff */
[----:B------:R3:W1:Y:S01]  /*15190*/  LDS.128 R48, [R228+0x1800] ;  /* 0x00180000e4307984 */ /* 0x0006620000000c00 */
[----:B------:R-:W-:Y:S01]  /*151a0*/  @!P0 MOV R141, R4 ;  /* 0x00000004008d8202 */ /* 0x000fe20000000f00 */
[C---:B------:R-:W-:Y:S02]  /*151b0*/  @!P2 IMAD R4, R9.reuse, c[0x0][0x214], RZ ;  /* 0x000085000904aa24 */ /* 0x040fe400078e02ff */
[----:B------:R3:W1:Y:S01]  /*151c0*/  LDS.128 R56, [R228+0x2000] ;  /* 0x00200000e4387984 */ /* 0x0006620000000c00 */
[----:B------:R-:W-:-:S03]  /*151d0*/  @!P0 IMAD R3, R9, c[0x0][0x1e4], R3 ;  /* 0x0000790009038a24 */ /* 0x000fc600078e0203 */
[----:B------:R3:W1:Y:S04]  /*151e0*/  LDS.128 R64, [R228+0x2800] ;  /* 0x00280000e4407984 */ /* 0x0006680000000c00 */
[----:B------:R3:W1:Y:S01]  /*151f0*/  LDS.128 R76, [R228+0x3000] ;  /* 0x00300000e44c7984 */ /* 0x0006620000000c00 */
[----:B------:R-:W-:-:S03]  /*15200*/  @!P0 IADD3 R142, R5, R3, RZ ;  /* 0x00000003058e8210 */ /* 0x000fc60007ffe0ff */
[----:B------:R3:W1:Y:S04]  /*15210*/  LDS.128 R84, [R228+0x3800] ;  /* 0x00380000e4547984 */ /* 0x0006680000000c00 */
[----:B------:R3:W1:Y:S04]  /*15220*/  LDS.128 R20, [R228+0x4000] ;  /* 0x00400000e4147984 */ /* 0x0006680000000c00 */
[----:B------:R3:W2:Y:S04]  /*15230*/  LDS.128 R28, [R228+0x4800] ;  /* 0x00480000e41c7984 */ /* 0x0006a80000000c00 */
[----:B------:R3:W3:Y:S04]  /*15240*/  LDS.128 R36, [R228+0x5000] ;  /* 0x00500000e4247984 */ /* 0x0006e80000000c00 */
[----:B------:R1:W3:Y:S04]  /*15250*/  LDS.128 R44, [R228+0x5800] ;  /* 0x00580000e42c7984 */ /* 0x0002e80000000c00 */
[----:B------:R1:W3:Y:S04]  /*15260*/  LDS.128 R52, [R228+0x6000] ;  /* 0x00600000e4347984 */ /* 0x0002e80000000c00 */
[----:B------:R1:W3:Y:S04]  /*15270*/  LDS.128 R60, [R228+0x6800] ;  /* 0x00680000e43c7984 */ /* 0x0002e80000000c00 */
[----:B------:R3:W3:Y:S04]  /*15280*/  LDS.128 R72, [R228+0x7000] ;  /* 0x00700000e4487984 */ /* 0x0006e80000000c00 */
[----:B------:R3:W3:Y:S01]  /*15290*/  LDS.128 R80, [R228+0x7800] ;  /* 0x00780000e4507984 */ /* 0x0006e20000000c00 */
[----:B------:R-:W-:Y:S01]  /*152a0*/  IMAD R0, R9, R0, RZ ;  /* 0x0000000009007224 */ /* 0x000fe200078e02ff */
[----:B------:R-:W-:Y:S01]  /*152b0*/  @P1 MOV R5, c[0x0][0x210] ;  /* 0x0000840000051a02 */ /* 0x000fe20000000f00 */
[----:B------:R-:W4:Y:S01]  /*152c0*/  @P3 MUFU.LG2 R9, R248 ;  /* 0x000000f800093308 */ /* 0x000f220000000c00 */
[----:B------:R-:W-:-:S02]  /*152d0*/  @!P2 SEL R4, R4, R143, !P0 ;  /* 0x0000008f0404a207 */ /* 0x000fc40004000000 */
[----:B------:R-:W-:Y:S01]  /*152e0*/  @!P1 MOV R5, 0x1 ;  /* 0x0000000100059802 */ /* 0x000fe20000000f00 */
[----:B------:R-:W-:Y:S01]  /*152f0*/  CS2R R2, SRZ ;  /* 0x0000000000027805 */ /* 0x000fe2000001ff00 */
[----:B------:R-:W-:Y:S02]  /*15300*/  SEL R0, R0, RZ, P2 ;  /* 0x000000ff00007207 */ /* 0x000fe40001000000 */
[----:B------:R-:W-:Y:S02]  /*15310*/  @!P2 SHF.R.S32.HI R3, RZ, 0x1f, R4 ;  /* 0x0000001fff03a819 */ /* 0x000fe40000011404 */
[----:B------:R-:W-:Y:S02]  /*15320*/  LOP3.LUT P0, RZ, R8, 0x3, RZ, 0xc0, !PT ;  /* 0x0000000308ff7812 */ /* 0x000fe4000780c0ff */
[----:B------:R-:W-:Y:S01]  /*15330*/  @!P2 MOV R2, R4 ;  /* 0x000000040002a202 */ /* 0x000fe20000000f00 */
[----:B-1----:R-:W-:Y:S02]  /*15340*/  IMAD R4, R12, R5, RZ ;  /* 0x000000050c047224 */ /* 0x002fe400078e02ff */
[----:B--2---:R-:W-:-:S02]  /*15350*/  @P6 FMUL.FTZ R6, R6, 0.69314718246459960938 ;  /* 0x3f31721806066820 */ /* 0x004fc40000410000 */
[----:B------:R-:W-:Y:S01]  /*15360*/  IMAD R0, R17, R7, R0 ;  /* 0x0000000711007224 */ /* 0x000fe200078e0200 */
[----:B------:R-:W-:Y:S02]  /*15370*/  SHF.L.U32 R8, R4, 0x7, RZ ;  /* 0x0000000704087819 */ /* 0x000fe400000006ff */
[----:B------:R-:W-:Y:S01]  /*15380*/  MOV R16, 0x7f800000 ;  /* 0x7f80000000107802 */ /* 0x000fe20000000f00 */
[----:B------:R-:W-:Y:S02]  /*15390*/  @P6 FFMA.FTZ R16, R136, c[0x0][0x238], R6 ;  /* 0x00008e0088106a23 */ /* 0x000fe40000010006 */
[----:B------:R-:W-:Y:S01]  /*153a0*/  @P4 FMUL.FTZ R6, R10, 0.69314718246459960938 ;  /* 0x3f3172180a064820 */ /* 0x000fe20000410000 */
[----:B------:R-:W-:Y:S01]  /*153b0*/  IADD3 R10, P2, P1, R8, R2, R0 ;  /* 0x00000002080a7210 */ /* 0x000fe2000795e000 */
[----:B------:R-:W-:Y:S01]  /*153c0*/  @P5 FMUL.FTZ R7, R11, 0.69314718246459960938 ;  /* 0x3f3172180b075820 */ /* 0x000fe20000410000 */
[----:B------:R-:W-:Y:S01]  /*153d0*/  SHF.R.S32.HI R2, RZ, 0x1f, R8 ;  /* 0x0000001fff027819 */ /* 0x000fe20000011408 */
[----:B----4-:R-:W-:Y:S01]  /*153e0*/  @P3 FMUL.FTZ R4, R9, 0.69314718246459960938 ;  /* 0x3f31721809043820 */ /* 0x010fe20000410000 */
[----:B------:R-:W-:Y:S01]  /*153f0*/  SHF.R.S32.HI R0, RZ, 0x1f, R0 ;  /* 0x0000001fff007819 */ /* 0x000fe20000011400 */
[----:B------:R-:W-:Y:S01]  /*15400*/  BSSY B0, `(.L_x_1359) ;  /* 0x000002e000007945 */ /* 0x000fe20003800000 */
[----:B------:R-:W-:Y:S01]  /*15410*/  MOV R15, 0x7f800000 ;  /* 0x7f800000000f7802 */ /* 0x000fe20000000f00 */
[----:B------:R-:W-:Y:S01]  /*15420*/  @P5 FFMA.FTZ R15, R135, c[0x0][0x238], R7 ;  /* 0x00008e00870f5a23 */ /* 0x000fe20000010007 */
[----:B------:R-:W-:Y:S01]  /*15430*/  MOV R13, 0x7f800000 ;  /* 0x7f800000000d7802 */ /* 0x000fe20000000f00 */
[----:B------:R-:W-:Y:S01]  /*15440*/  @P4 FFMA.FTZ R13, R134, c[0x0][0x238], R6 ;  /* 0x00008e00860d4a23 */ /* 0x000fe20000010006 */
[----:B------:R-:W-:Y:S01]  /*15450*/  MOV R14, 0x7f800000 ;  /* 0x7f800000000e7802 */ /* 0x000fe20000000f00 */
[----:B------:R-:W-:Y:S01]  /*15460*/  @P3 FFMA.FTZ R14, R137, c[0x0][0x238], R4 ;  /* 0x00008e00890e3a23 */ /* 0x000fe20000010004 */
[----:B------:R-:W-:Y:S01]  /*15470*/  IADD3.X R7, R2, R3, R0, P2, P1 ;  /* 0x0000000302077210 */ /* 0x000fe200017e2400 */
[----:B------:R-:W-:Y:S05]  /*15480*/  @P0 BRA `(.L_x_1360) ;  /* 0x0000025000000947 */ /* 0x000fea0003800000 */
[----:B------:R-:W2:Y:S01]  /*15490*/  LDL.LU R19, [R1+0x4c] ;  /* 0x00004c0001137983 */ /* 0x000ea20000300800 */
[----:B------:R-:W-:-:S04]  /*154a0*/  SHF.R.S32.HI R0, RZ, 0x1f, R68 ;  /* 0x0000001fff007819 */ /* 0x000fc80000011444 */
[----:B------:R-:W-:-:S04]  /*154b0*/  LEA.HI R0, R0, R68, RZ, 0x2 ;  /* 0x0000004400007211 */ /* 0x000fc800078f10ff */
[----:B------:R-:W-:-:S05]  /*154c0*/  LOP3.LUT R0, R0, 0xffffffc, RZ, 0xc0, !PT ;  /* 0x0ffffffc00007812 */ /* 0x000fca00078ec0ff */
[----:B------:R-:W-:-:S04]  /*154d0*/  IMAD.IADD R0, R68, 0x1, -R0 ;  /* 0x0000000144007824 */ /* 0x000fc800078e0a00 */
[----:B--2---:R-:W-:-:S05]  /*154e0*/  IMAD R0, R0, 0x10, R19 ;  /* 0x0000001000007824 */ /* 0x004fca00078e0213 */
[CC--:B-----5:R-:W-:Y:S02]  /*154f0*/  ISETP.GE.AND P6, PT, R0.reuse, R18.reuse, PT ;  /* 0x000000120000720c */ /* 0x0e0fe40003fc6270 */
        /* <DEDUP_REMOVED lines=30> */
.L_x_1360:
[----:B------:R-:W-:Y:S05]  /*156e0*/  BSYNC B0 ;  /* 0x0000000000007941 */ /* 0x000fea0003800000 */
.L_x_1359:
[----:B-1----:R-:W2:Y:S04]  /*156f0*/  LDL.64 R12, [R1+0x8] ;  /* 0x00000800010c7983 */ /* 0x002ea80000100a00 */
        /* <DEDUP_REMOVED lines=12> */
[----:B-----5:R-:W-:-:S03]  /*157c0*/  ISETP.GE.AND P0, PT, R7, R18, PT ;  /* 0x000000120700720c */ /* 0x020fc60003f06270 */
[----:B------:R-:W-:-:S04]  /*157d0*/  IMAD.WIDE.U32 R10, R17, c[0x0][0x1f0], R2 ;  /* 0x00007c00110a7a25 */ /* 0x000fc800078e0002 */
[----:B------:R-:W-:-:S06]  /*157e0*/  IMAD.IADD R9, R11, 0x1, R0 ;  /* 0x000000010b097824 */ /* 0x000fcc00078e0200 */
[----:B------:R-:W-:Y:S05]  /*157f0*/  @P0 BRA `(.L_x_1362) ;  /* 0x000000b000000947 */ /* 0x000fea0003800000 */
[----:B-1----:R-:W-:Y:S01]  /*15800*/  IMAD R0, R15, c[0x0][0x1e8], RZ ;  /* 0x00007a000f007a24 */ /* 0x002fe200078e02ff */
        /* <DEDUP_REMOVED lines=10> */
.L_x_1362:
[----:B-1----:R-:W-:Y:S05]  /*158b0*/  BSYNC B0 ;  /* 0x0000000000007941 */ /* 0x002fea0003800000 */
.L_x_1361:
        /* <DEDUP_REMOVED lines=18> */
.L_x_1364:
[----:B------:R-:W-:Y:S05]  /*159e0*/  BSYNC B0 ;  /* 0x0000000000007941 */ /* 0x000fea0003800000 */
.L_x_1363:
        /* <DEDUP_REMOVED lines=17> */
[----:B---3--:R1:W-:Y:S02]  /*15b00*/  @!P0 STG.E.128 [R2.64+0x80], R36 ;  /* 0x0000802402008986 */ /* 0x0083e4000c101d04 */
.L_x_1366:
[----:B------:R-:W-:Y:S05]  /*15b10*/  BSYNC B0 ;  /* 0x0000000000007941 */ /* 0x000fea0003800000 */
.L_x_1365:
        /* <DEDUP_REMOVED lines=18> */
.L_x_1368:
[----:B------:R-:W-:Y:S05]  /*15c40*/  BSYNC B0 ;  /* 0x0000000000007941 */ /* 0x000fea0003800000 */
.L_x_1367:
        /* <DEDUP_REMOVED lines=18> */
.L_x_1370:
[----:B------:R-:W-:Y:S05]  /*15d70*/  BSYNC B0 ;  /* 0x0000000000007941 */ /* 0x000fea0003800000 */
.L_x_1369:
        /* <DEDUP_REMOVED lines=18> */
.L_x_1372:
[----:B------:R-:W-:Y:S05]  /*15ea0*/  BSYNC B0 ;  /* 0x0000000000007941 */ /* 0x000fea0003800000 */
.L_x_1371:
[----:B------:R-:W2:Y:S01]  /*15eb0*/  LDL.LU R0, [R1+0x54] ;  /* 0x0000540001007983 */ /* 0x000ea20000300800 */
[----:B------:R-:W-:Y:S01]  /*15ec0*/  BSSY B0, `(.L_x_1373) ;  /* 0x0000011000007945 */ /* 0x000fe20003800000 */
[----:B--2---:R-:W-:-:S13]  /*15ed0*/  ISETP.GE.AND P0, PT, R0, R18, PT ;  /* 0x000000120000720c */ /* 0x004fda0003f06270 */
        /* <DEDUP_REMOVED lines=15> */
.L_x_1374:
[----:B------:R-:W-:Y:S05]  /*15fd0*/  BSYNC B0 ;  /* 0x0000000000007941 */ /* 0x000fea0003800000 */
.L_x_1373:
[----:B------:R-:W2:Y:S02]  /*15fe0*/  LDL.LU R0, [R1+0x50] ;  /* 0x0000500001007983 */ /* 0x000ea40000300800 */
[----:B--2---:R-:W-:-:S13]  /*15ff0*/  ISETP.GE.AND P0, PT, R0, R18, PT ;  /* 0x000000120000720c */ /* 0x004fda0003f06270 */
        /* <DEDUP_REMOVED lines=15> */
[----:B---3--:R-:W-:Y:S01]  /*160f0*/  STG.E.128 [R2.64+0x80], R80 ;  /* 0x0000805002007986 */ /* 0x008fe2000c101d04 */
[----:B------:R-:W-:Y:S05]  /*16100*/  EXIT ;  /* 0x000000000000794d */ /* 0x000fea0003800000 */
.L_x_1311:
[----:B--2---:R-:W2:Y:S01]  /*16110*/  LDL.LU R12, [R1+0x2c] ;  /* 0x00002c00010c7983 */ /* 0x004ea20000300800 */
[----:B------:R-:W1:Y:S01]  /*16120*/  LDC.U8 R2, c[0x0][0x329] ;  /* 0x0000ca40ff027b82 */ /* 0x000e620000000000 */
[----:B------:R-:W-:Y:S01]  /*16130*/  SHF.R.S32.HI R11, RZ, 0x1f, R26 ;  /* 0x0000001fff0b7819 */ /* 0x000fe2000001141a */
[----:B------:R-:W-:Y:S01]  /*16140*/  IMAD.IADD R14, R21, 0x1, -R29 ;  /* 0x00000001150e7824 */ /* 0x000fe200078e0a1d */
[----:B------:R-:W-:Y:S02]  /*16150*/  BSSY B0, `(.L_x_1375) ;  /* 0x0000041000007945 */ /* 0x000fe40003800000 */
        /* <DEDUP_REMOVED lines=26> */
[----:B------:R-:W-:Y:S02]  /*16300*/  @!P4 IMAD R7, R27, c[0x0][0x1e4], R2 ;  /* 0x000079001b07ca24 */ /* 0x000fe400078e0202 */
[C---:B------:R-:W-:Y:S02]  /*16310*/  IMAD R6, R27.reuse, R3, RZ ;  /* 0x000000031b067224 */ /* 0x040fe400078e02ff */
[----:B------:R-:W-:Y:S01]  /*16320*/  @!P0 IMAD R12, R27, c[0x0][0x214], RZ ;  /* 0x000085001b0c8a24 */ /* 0x000fe200078e02ff */
[----:B------:R-:W-:Y:S01]  /*16330*/  CS2R R2, SRZ ;  /* 0x0000000000027805 */ /* 0x000fe2000001ff00 */
[----:B------:R-:W-:Y:S01]  /*16340*/  @!P4 IMAD.MOV.U32 R8, RZ, RZ, R4 ;  /* 0x000000ffff08c224 */ /* 0x000fe200078e0004 */
[----:B------:R-:W-:Y:S01]  /*16350*/  @!P4 IADD3 R9, R5, R7, RZ ;  /* 0x000000070509c210 */ /* 0x000fe20007ffe0ff */
[--C-:B------:R-:W-:Y:S01]  /*16360*/  @!P2 IMAD.MOV.U32 R2, RZ, RZ, R12.reuse ;  /* 0x000000ffff02a224 */ /* 0x100fe200078e000c */
[----:B------:R-:W-:Y:S01]  /*16370*/  SEL R6, R6, RZ, P2 ;  /* 0x000000ff06067207 */ /* 0x000fe20001000000 */
[----:B------:R1:W-:Y:S01]  /*16380*/  @!P0 STL [R1+0x2c], R12 ;  /* 0x00002c0c01008387 */ /* 0x0003e20000100800 */
[----:B------:R-:W-:-:S02]  /*16390*/  @!P2 SHF.R.S32.HI R3, RZ, 0x1f, R12 ;  /* 0x0000001fff03a819 */ /* 0x000fc4000001140c */
[----:B------:R-:W-:Y:S01]  /*163a0*/  SHF.R.S32.HI R5, RZ, 0x1f, R18 ;  /* 0x0000001fff057819 */ /* 0x000fe20000011412 */
[----:B------:R-:W-:Y:S01]  /*163b0*/  IMAD R6, R18, R0, R6 ;  /* 0x0000000012067224 */ /* 0x000fe200078e0206 */
[----:B------:R-:W-:Y:S01]  /*163c0*/  ISETP.GE.AND P2, PT, R10, R14, PT ;  /* 0x0000000e0a00720c */ /* 0x000fe20003f46270 */
[----:B------:R-:W-:Y:S01]  /*163d0*/  IMAD R0, R29, R16, RZ ;  /* 0x000000101d007224 */ /* 0x000fe200078e02ff */
[----:B------:R-:W-:Y:S01]  /*163e0*/  IADD3 R4, P0, R15, R8, RZ ;  /* 0x000000080f047210 */ /* 0x000fe20007f1e0ff */
[----:B------:R-:W-:Y:S01]  /*163f0*/  IMAD R7, R5, c[0x0][0x1f0], RZ ;  /* 0x00007c0005077a24 */ /* 0x000fe200078e02ff */
[C---:B------:R-:W-:Y:S02]  /*16400*/  IADD3 R27, R15.reuse, 0x40, RZ ;  /* 0x000000400f1b7810 */ /* 0x040fe40007ffe0ff */
[----:B------:R-:W-:Y:S01]  /*16410*/  LEA.HI.X.SX32 R5, R15, R9, 0x1, P0 ;  /* 0x000000090f057211 */ /* 0x000fe200000f0eff */
[----:B------:R-:W-:Y:S01]  /*16420*/  IMAD R8, R18, c[0x0][0x1f4], R7 ;  /* 0x00007d0012087a24 */ /* 0x000fe200078e0207 */
[----:B------:R-:W-:-:S02]  /*16430*/  SHF.R.S32.HI R9, RZ, 0x1f, R0 ;  /* 0x0000001fff097819 */ /* 0x000fc40000011400 */
[--C-:B------:R-:W-:Y:S02]  /*16440*/  IADD3 R20, P1, P0, R0, R2, R6.reuse ;  /* 0x0000000200147210 */ /* 0x100fe4000783e006 */
[----:B------:R-:W-:Y:S01]  /*16450*/  SHF.R.S32.HI R0, RZ, 0x1f, R6 ;  /* 0x0000001fff007819 */ /* 0x000fe20000011406 */
[----:B------:R-:W-:-:S04]  /*16460*/  IMAD.WIDE R6, R24, 0x80, R10 ;  /* 0x0000008018067825 */ /* 0x000fc800078e020a */
[----:B-1----:R-:W-:Y:S01]  /*16470*/  IMAD.WIDE.U32 R12, R18, c[0x0][0x1f0], R4 ;  /* 0x00007c00120c7a25 */ /* 0x002fe200078e0004 */
[----:B------:R-:W-:-:S04]  /*16480*/  IADD3.X R18, R9, R3, R0, P1, P0 ;  /* 0x0000000309127210 */ /* 0x000fc80000fe0400 */
        /* <DEDUP_REMOVED lines=13> */
.L_x_1376:
[----:B------:R-:W-:Y:S05]  /*16560*/  BSYNC B0 ;  /* 0x0000000000007941 */ /* 0x000fea0003800000 */
.L_x_1375:
        /* <DEDUP_REMOVED lines=18> */
.L_x_1378:
[----:B------:R-:W-:Y:S05]  /*16690*/  BSYNC B0 ;  /* 0x0000000000007941 */ /* 0x000fea0003800000 */
.L_x_1377:
        /* <DEDUP_REMOVED lines=18> */
.L_x_1380:
[----:B------:R-:W-:Y:S05]  /*167c0*/  BSYNC B0 ;  /* 0x0000000000007941 */ /* 0x000fea0003800000 */
.L_x_1379:
        /* <DEDUP_REMOVED lines=18> */
.L_x_1382:
[----:B------:R-:W-:Y:S05]  /*168f0*/  BSYNC B0 ;  /* 0x0000000000007941 */ /* 0x000fea0003800000 */
.L_x_1381:
        /* <DEDUP_REMOVED lines=18> */
.L_x_1384:
[----:B------:R-:W-:Y:S05]  /*16a20*/  BSYNC B0 ;  /* 0x0000000000007941 */ /* 0x000fea0003800000 */
.L_x_1383:
        /* <DEDUP_REMOVED lines=18> */
.L_x_1386:
[----:B------:R-:W-:Y:S05]  /*16b50*/  BSYNC B0 ;  /* 0x0000000000007941 */ /* 0x000fea0003800000 */
.L_x_1385:
        /* <DEDUP_REMOVED lines=18> */
.L_x_1388:
[----:B------:R-:W-:Y:S05]  /*16c80*/  BSYNC B0 ;  /* 0x0000000000007941 */ /* 0x000fea0003800000 */
.L_x_1387:
        /* <DEDUP_REMOVED lines=18> */
.L_x_1390:
[----:B------:R-:W-:Y:S05]  /*16db0*/  BSYNC B0 ;  /* 0x0000000000007941 */ /* 0x000fea0003800000 */
.L_x_1389:
        /* <DEDUP_REMOVED lines=67> */
.L_x_1391:
        /* <DEDUP_REMOVED lines=9> */
.L_x_1417:


//--------------------- .nv.shared._ZN5flash16flash_fwd_kernelI23Flash_fwd_kernel_traitsILi128ELi128ELi64ELi4ELb0ELb0EN7cutlass6half_tE19Flash_kernel_traitsILi128ELi128ELi64ELi4ES3_EELb0ELb1ELb0ELb0ELb1ELb1ELb0ELb0EEEvNS_16Flash_fwd_paramsE --------------------------
	.section	.nv.shared._ZN5flash16flash_fwd_kernelI23Flash_fwd_kernel_traitsILi128ELi128ELi64ELi4ELb0ELb0EN7cutlass6half_tE19Flash_kernel_traitsILi128ELi128ELi64ELi4ES3_EELb0ELb1ELb0ELb0ELb1ELb1ELb0ELb0EEEvNS_16Flash_fwd_paramsE,"aw",@nobits
	.sectionflags	@""
	.align	16


//--------------------- .nv.global                --------------------------
	.section	.nv.global,"aw",@nobits
.nv.global:
	.type		_ZN73_INTERNAL_4b58f01e_37_flash_fwd_hdim128_fp16_causal_sm80_cu_9949e2e8_39884cute1_E,@object
	.size		_ZN73_INTERNAL_4b58f01e_37_flash_fwd_hdim128_fp16_causal_sm80_cu_9949e2e8_39884cute1_E,(_ZN73_INTERNAL_4b58f01e_37_flash_fwd_hdim128_fp16_causal_sm80_cu_9949e2e8_39884cuda3std3__45__cpo6cbeginE - _ZN73_INTERNAL_4b58f01e_37_flash_fwd_hdim128_fp16_causal_sm80_cu_9949e2e8_39884cute1_E)
_ZN73_INTERNAL_4b58f01e_37_flash_fwd_hdim128_fp16_causal_sm80_cu_9949e2e8_39884cute1_E:
	.zero		1
	.type		_ZN73_INTERNAL_4b58f01e_37_flash_fwd_hdim128_fp16_causal_sm80_cu_9949e2e8_39884cuda3std3__45__cpo6cbeginE,@object
	.size		_ZN73_INTERNAL_4b58f01e_37_flash_fwd_hdim128_fp16_causal_sm80_cu_9949e2e8_39884cuda3std3__45__cpo6cbeginE,(_ZN73_INTERNAL_4b58f01e_37_flash_fwd_hdim128_fp16_causal_sm80_cu_9949e2e8_39884cuda3std3__48in_placeE - _ZN73_INTERNAL_4b58f01e_37_flash_fwd_hdim128_fp16_causal_sm80_cu_9949e2e8_39884cuda3std3__45__cpo6cbeginE)
_ZN73_INTERNAL_4b58f01e_37_flash_fwd_hdim128_fp16_causal_sm80_cu_9949e2e8_39884cuda3std3__45__cpo6cbeginE:
	.zero		1
	.type		_ZN73_INTERNAL_4b58f01e_37_flash_fwd_hdim128_fp16_causal_sm80_cu_9949e2e8_39884cuda3std3__48in_placeE,@object
	.size		_ZN73_INTERNAL_4b58f01e_37_flash_fwd_hdim128_fp16_causal_sm80_cu_9949e2e8_39884cuda3std3__48in_placeE,(_ZN73_INTERNAL_4b58f01e_37_flash_fwd_hdim128_fp16_causal_sm80_cu_9949e2e8_39884cuda3std6ranges3__45__cpo9iter_moveE - _ZN73_INTERNAL_4b58f01e_37_flash_fwd_hdim128_fp16_causal_sm80_cu_9949e2e8_39884cuda3std3__48in_placeE)
_ZN73_INTERNAL_4b58f01e_37_flash_fwd_hdim128_fp16_causal_sm80_cu_9949e2e8_39884cuda3std3__48in_placeE:
	.zero		1
	.type		_ZN73_INTERNAL_4b58f01e_37_flash_fwd_hdim128_fp16_causal_sm80_cu_9949e2e8_39884cuda3std6ranges3__45__cpo9iter_moveE,@object
	.size		_ZN73_INTERNAL_4b58f01e_37_flash_fwd_hdim128_fp16_causal_sm80_cu_9949e2e8_39884cuda3std6ranges3__45__cpo9iter_moveE,(_ZN73_INTERNAL_4b58f01e_37_flash_fwd_hdim128_fp16_causal_sm80_cu_9949e2e8_39884cuda3std3__45__cpo5beginE - _ZN73_INTERNAL_4b58f01e_37_flash_fwd_hdim128_fp16_causal_sm80_cu_9949e2e8_39884cuda3std6ranges3__45__cpo9iter_moveE)
_ZN73_INTERNAL_4b58f01e_37_flash_fwd_hdim128_fp16_causal_sm80_cu_9949e2e8_39884cuda3std6ranges3__45__cpo9iter_moveE:
	.zero		1
	.type		_ZN73_INTERNAL_4b58f01e_37_flash_fwd_hdim128_fp16_causal_sm80_cu_9949e2e8_39884cuda3std3__45__cpo5beginE,@object
	.size		_ZN73_INTERNAL_4b58f01e_37_flash_fwd_hdim128_fp16_causal_sm80_cu_9949e2e8_39884cuda3std3__45__cpo5beginE,(_ZN73_INTERNAL_4b58f01e_37_flash_fwd_hdim128_fp16_causal_sm80_cu_9949e2e8_39884cuda3std3__475_GLOBAL__N__4b58f01e_37_flash_fwd_hdim128_fp16_causal_sm80_cu_9949e2e8_39886ignoreE - _ZN73_INTERNAL_4b58f01e_37_flash_fwd_hdim128_fp16_causal_sm80_cu_9949e2e8_39884cuda3std3__45__cpo5beginE)
_ZN73_INTERNAL_4b58f01e_37_flash_fwd_hdim128_fp16_causal_sm80_cu_9949e2e8_39884cuda3std3__45__cpo5beginE:
	.zero		1
	.type		_ZN73_INTERNAL_4b58f01e_37_flash_fwd_hdim128_fp16_causal_sm80_cu_9949e2e8_39884cuda3std3__475_GLOBAL__N__4b58f01e_37_flash_fwd_hdim128_fp16_causal_sm80_cu_9949e2e8_39886ignoreE,@object
	.size		_ZN73_INTERNAL_4b58f01e_37_flash_fwd_hdim128_fp16_causal_sm80_cu_9949e2e8_39884cuda3std3__475_GLOBAL__N__4b58f01e_37_flash_fwd_hdim128_fp16_causal_sm80_cu_9949e2e8_39886ignoreE,(_ZN73_INTERNAL_4b58f01e_37_flash_fwd_hdim128_fp16_causal_sm80_cu_9949e2e8_39884cute7productE - _ZN73_INTERNAL_4b58f01e_37_flash_fwd_hdim128_fp16_causal_sm80_cu_9949e2e8_39884cuda3std3__475_GLOBAL__N__4b58f01e_37_flash_fwd_hdim128_fp16_causal_sm80_cu_9949e2e8_39886ignoreE)
_ZN73_INTERNAL_4b58f01e_37_flash_fwd_hdim128_fp16_causal_sm80_cu_9949e2e8_39884cuda3std3__475_GLOBAL__N__4b58f01e_37_flash_fwd_hdim128_fp16_causal_sm80_cu_9949e2e8_39886ignoreE:
	.zero		1
	.type		_ZN73_INTERNAL_4b58f01e_37_flash_fwd_hdim128_fp16_causal_sm80_cu_9949e2e8_39884cute7productE,@object
	.size		_ZN73_INTERNAL_4b58f01e_37_flash_fwd_hdim128_fp16_causal_sm80_cu_9949e2e8_39884cute7productE,(_ZN73_INTERNAL_4b58f01e_37_flash_fwd_hdim128_fp16_causal_sm80_cu_9949e2e8_39884cuda3std3__45__cpo3endE - _ZN73_INTERNAL_4b58f01e_37_flash_fwd_hdim128_fp16_causal_sm80_cu_9949e2e8_39884cute7productE)
_ZN73_INTERNAL_4b58f01e_37_flash_fwd_hdim128_fp16_causal_sm80_cu_9949e2e8_39884cute7productE:
	.zero		1
	.type		_ZN73_INTERNAL_4b58f01e_37_flash_fwd_hdim128_fp16_causal_sm80_cu_9949e2e8_39884cuda3std3__45__cpo3endE,@object
	.size		_ZN73_INTERNAL_4b58f01e_37_flash_fwd_hdim128_fp16_causal_sm80_cu_9949e2e8_39884cuda3std3__45__cpo3endE,(_ZN73_INTERNAL_4b58f01e_37_flash_fwd_hdim128_fp16_causal_sm80_cu_9949e2e8_39884cuda3std3__419piecewise_constructE - _ZN73_INTERNAL_4b58f01e_37_flash_fwd_hdim128_fp16_causal_sm80_cu_9949e2e8_39884cuda3std3__45__cpo3endE)
_ZN73_INTERNAL_4b58f01e_37_flash_fwd_hdim128_fp16_causal_sm80_cu_9949e2e8_39884cuda3std3__45__cpo3endE:
	.zero		1
	.type		_ZN73_INTERNAL_4b58f01e_37_flash_fwd_hdim128_fp16_causal_sm80_cu_9949e2e8_39884cuda3std3__419piecewise_constructE,@object
	.size		_ZN73_INTERNAL_4b58f01e_37_flash_fwd_hdim128_fp16_causal_sm80_cu_9949e2e8_39884cuda3std3__419piecewise_constructE,(_ZN73_INTERNAL_4b58f01e_37_flash_fwd_hdim128_fp16_causal_sm80_cu_9949e2e8_39884cuda3std3__45__cpo4cendE - _ZN73_INTERNAL_4b58f01e_37_flash_fwd_hdim128_fp16_causal_sm80_cu_9949e2e8_39884cuda3std3__419piecewise_constructE)
_ZN73_INTERNAL_4b58f01e_37_flash_fwd_hdim128_fp16_causal_sm80_cu_9949e2e8_39884cuda3std3__419piecewise_constructE:
	.zero		1
	.type		_ZN73_INTERNAL_4b58f01e_37_flash_fwd_hdim128_fp16_causal_sm80_cu_9949e2e8_39884cuda3std3__45__cpo4cendE,@object
	.size		_ZN73_INTERNAL_4b58f01e_37_flash_fwd_hdim128_fp16_causal_sm80_cu_9949e2e8_39884cuda3std3__45__cpo4cendE,(_ZN73_INTERNAL_4b58f01e_37_flash_fwd_hdim128_fp16_causal_sm80_cu_9949e2e8_39884cuda3std6ranges3__45__cpo4swapE - _ZN73_INTERNAL_4b58f01e_37_flash_fwd_hdim128_fp16_causal_sm80_cu_9949e2e8_39884cuda3std3__45__cpo4cendE)
_ZN73_INTERNAL_4b58f01e_37_flash_fwd_hdim128_fp16_causal_sm80_cu_9949e2e8_39884cuda3std3__45__cpo4cendE:
	.zero		1
	.type		_ZN73_INTERNAL_4b58f01e_37_flash_fwd_hdim128_fp16_causal_sm80_cu_9949e2e8_39884cuda3std6ranges3__45__cpo4swapE,@object
	.size		_ZN73_INTERNAL_4b58f01e_37_flash_fwd_hdim128_fp16_causal_sm80_cu_9949e2e8_39884cuda3std6ranges3__45__cpo4swapE,(.L_7 - _ZN73_INTERNAL_4b58f01e_37_flash_fwd_hdim128_fp16_causal_sm80_cu_9949e2e8_39884cuda3std6ranges3__45__cpo4swapE)
_ZN73_INTERNAL_4b58f01e_37_flash_fwd_hdim128_fp16_causal_sm80_cu_9949e2e8_39884cuda3std6ranges3__45__cpo4swapE:
	.zero		1
.L_7:


//--------------------- .nv.shared._ZN5flash16flash_fwd_kernelI23Flash_fwd_kernel_traitsILi128ELi128ELi64ELi4ELb0ELb0EN7cutlass6half_tE19Flash_kernel_traitsILi128ELi128ELi64ELi4ES3_EELb0ELb1ELb0ELb0ELb1ELb1ELb1ELb0EEEvNS_16Flash_fwd_paramsE --------------------------
	.section	.nv.shared._ZN5flash16flash_fwd_kernelI23Flash_fwd_kernel_traitsILi128ELi128ELi64ELi4ELb0ELb0EN7cutlass6half_tE19Flash_kernel_traitsILi128ELi128ELi64ELi4ES3_EELb0ELb1ELb0ELb0ELb1ELb1ELb1ELb0EEEvNS_16Flash_fwd_paramsE,"aw",@nobits
	.sectionflags	@""
	.align	16


//--------------------- .nv.shared._ZN5flash16flash_fwd_kernelI23Flash_fwd_kernel_traitsILi128ELi128ELi64ELi4ELb0ELb0EN7cutlass6half_tE19Flash_kernel_traitsILi128ELi128ELi64ELi4ES3_EELb0ELb1ELb0ELb0ELb0ELb1ELb0ELb0EEEvNS_16Flash_fwd_paramsE --------------------------
	.section	.nv.shared._ZN5flash16flash_fwd_kernelI23Flash_fwd_kernel_traitsILi128ELi128ELi64ELi4ELb0ELb0EN7cutlass6half_tE19Flash_kernel_traitsILi128ELi128ELi64ELi4ES3_EELb0ELb1ELb0ELb0ELb0ELb1ELb0ELb0EEEvNS_16Flash_fwd_paramsE,"aw",@nobits
	.sectionflags	@""
	.align	16


//--------------------- .nv.shared._ZN5flash16flash_fwd_kernelI23Flash_fwd_kernel_traitsILi128ELi128ELi64ELi4ELb0ELb0EN7cutlass6half_tE19Flash_kernel_traitsILi128ELi128ELi64ELi4ES3_EELb0ELb1ELb0ELb0ELb0ELb1ELb1ELb0EEEvNS_16Flash_fwd_paramsE --------------------------
	.section	.nv.shared._ZN5flash16flash_fwd_kernelI23Flash_fwd_kernel_traitsILi128ELi128ELi64ELi4ELb0ELb0EN7cutlass6half_tE19Flash_kernel_traitsILi128ELi128ELi64ELi4ES3_EELb0ELb1ELb0ELb0ELb0ELb1ELb1ELb0EEEvNS_16Flash_fwd_paramsE,"aw",@nobits
	.sectionflags	@""
	.align	16


//--------------------- .nv.shared._ZN5flash16flash_fwd_kernelI23Flash_fwd_kernel_traitsILi128ELi128ELi64ELi4ELb0ELb0EN7cutlass6half_tE19Flash_kernel_traitsILi128ELi128ELi64ELi4ES3_EELb0ELb1ELb0ELb0ELb0ELb0ELb0ELb0EEEvNS_16Flash_fwd_paramsE --------------------------
	.section	.nv.shared._ZN5flash16flash_fwd_kernelI23Flash_fwd_kernel_traitsILi128ELi128ELi64ELi4ELb0ELb0EN7cutlass6half_tE19Flash_kernel_traitsILi128ELi128ELi64ELi4ES3_EELb0ELb1ELb0ELb0ELb0ELb0ELb0ELb0EEEvNS_16Flash_fwd_paramsE,"aw",@nobits
	.sectionflags	@""
	.align	16


//--------------------- .nv.shared._ZN5flash16flash_fwd_kernelI23Flash_fwd_kernel_traitsILi128ELi128ELi64ELi4ELb0ELb0EN7cutlass6half_tE19Flash_kernel_traitsILi128ELi128ELi64ELi4ES3_EELb0ELb1ELb0ELb0ELb0ELb0ELb1ELb0EEEvNS_16Flash_fwd_paramsE --------------------------
	.section	.nv.shared._ZN5flash16flash_fwd_kernelI23Flash_fwd_kernel_traitsILi128ELi128ELi64ELi4ELb0ELb0EN7cutlass6half_tE19Flash_kernel_traitsILi128ELi128ELi64ELi4ES3_EELb0ELb1ELb0ELb0ELb0ELb0ELb1ELb0EEEvNS_16Flash_fwd_paramsE,"aw",@nobits
	.sectionflags	@""
	.align	16


//--------------------- .nv.shared._ZN5flash16flash_fwd_kernelI23Flash_fwd_kernel_traitsILi128ELi128ELi64ELi4ELb0ELb0EN7cutlass6half_tE19Flash_kernel_traitsILi128ELi128ELi64ELi4ES3_EELb0ELb1ELb0ELb1ELb0ELb0ELb0ELb0EEEvNS_16Flash_fwd_paramsE --------------------------
	.section	.nv.shared._ZN5flash16flash_fwd_kernelI23Flash_fwd_kernel_traitsILi128ELi128ELi64ELi4ELb0ELb0EN7cutlass6half_tE19Flash_kernel_traitsILi128ELi128ELi64ELi4ES3_EELb0ELb1ELb0ELb1ELb0ELb0ELb0ELb0EEEvNS_16Flash_fwd_paramsE,"aw",@nobits
	.sectionflags	@""
	.align	16


//--------------------- .nv.shared._ZN5flash16flash_fwd_kernelI23Flash_fwd_kernel_traitsILi128ELi128ELi64ELi4ELb0ELb0EN7cutlass6half_tE19Flash_kernel_traitsILi128ELi128ELi64ELi4ES3_EELb0ELb1ELb0ELb1ELb0ELb0ELb1ELb0EEEvNS_16Flash_fwd_paramsE --------------------------
	.section	.nv.shared._ZN5flash16flash_fwd_kernelI23Flash_fwd_kernel_traitsILi128ELi128ELi64ELi4ELb0ELb0EN7cutlass6half_tE19Flash_kernel_traitsILi128ELi128ELi64ELi4ES3_EELb0ELb1ELb0ELb1ELb0ELb0ELb1ELb0EEEvNS_16Flash_fwd_paramsE,"aw",@nobits
	.sectionflags	@""
	.align	16


//--------------------- .nv.shared._ZN5flash16flash_fwd_kernelI23Flash_fwd_kernel_traitsILi128ELi64ELi64ELi4ELb0ELb0EN7cutlass6half_tE19Flash_kernel_traitsILi128ELi64ELi64ELi4ES3_EELb0ELb1ELb0ELb0ELb1ELb1ELb0ELb0EEEvNS_16Flash_fwd_paramsE --------------------------
	.section	.nv.shared._ZN5flash16flash_fwd_kernelI23Flash_fwd_kernel_traitsILi128ELi64ELi64ELi4ELb0ELb0EN7cutlass6half_tE19Flash_kernel_traitsILi128ELi64ELi64ELi4ES3_EELb0ELb1ELb0ELb0ELb1ELb1ELb0ELb0EEEvNS_16Flash_fwd_paramsE,"aw",@nobits
	.sectionflags	@""
	.align	16


//--------------------- .nv.shared._ZN5flash16flash_fwd_kernelI23Flash_fwd_kernel_traitsILi128ELi64ELi64ELi4ELb0ELb0EN7cutlass6half_tE19Flash_kernel_traitsILi128ELi64ELi64ELi4ES3_EELb0ELb1ELb0ELb0ELb1ELb1ELb1ELb0EEEvNS_16Flash_fwd_paramsE --------------------------
	.section	.nv.shared._ZN5flash16flash_fwd_kernelI23Flash_fwd_kernel_traitsILi128ELi64ELi64ELi4ELb0ELb0EN7cutlass6half_tE19Flash_kernel_traitsILi128ELi64ELi64ELi4ES3_EELb0ELb1ELb0ELb0ELb1ELb1ELb1ELb0EEEvNS_16Flash_fwd_paramsE,"aw",@nobits
	.sectionflags	@""
	.align	16


//--------------------- .nv.shared._ZN5flash16flash_fwd_kernelI23Flash_fwd_kernel_traitsILi128ELi64ELi64ELi4ELb0ELb0EN7cutlass6half_tE19Flash_kernel_traitsILi128ELi64ELi64ELi4ES3_EELb0ELb1ELb0ELb0ELb0ELb1ELb0ELb0EEEvNS_16Flash_fwd_paramsE --------------------------
	.section	.nv.shared._ZN5flash16flash_fwd_kernelI23Flash_fwd_kernel_traitsILi128ELi64ELi64ELi4ELb0ELb0EN7cutlass6half_tE19Flash_kernel_traitsILi128ELi64ELi64ELi4ES3_EELb0ELb1ELb0ELb0ELb0ELb1ELb0ELb0EEEvNS_16Flash_fwd_paramsE,"aw",@nobits
	.sectionflags	@""
	.align	16


//--------------------- .nv.shared._ZN5flash16flash_fwd_kernelI23Flash_fwd_kernel_traitsILi128ELi64ELi64ELi4ELb0ELb0EN7cutlass6half_tE19Flash_kernel_traitsILi128ELi64ELi64ELi4ES3_EELb0ELb1ELb0ELb0ELb0ELb1ELb1ELb0EEEvNS_16Flash_fwd_paramsE --------------------------
	.section	.nv.shared._ZN5flash16flash_fwd_kernelI23Flash_fwd_kernel_traitsILi128ELi64ELi64ELi4ELb0ELb0EN7cutlass6half_tE19Flash_kernel_traitsILi128ELi64ELi64ELi4ES3_EELb0ELb1ELb0ELb0ELb0ELb1ELb1ELb0EEEvNS_16Flash_fwd_paramsE,"aw",@nobits
	.sectionflags	@""
	.align	16


//--------------------- .nv.shared._ZN5flash16flash_fwd_kernelI23Flash_fwd_kernel_traitsILi128ELi64ELi64ELi4ELb0ELb0EN7cutlass6half_tE19Flash_kernel_traitsILi128ELi64ELi64ELi4ES3_EELb0ELb1ELb0ELb0ELb0ELb0ELb0ELb0EEEvNS_16Flash_fwd_paramsE --------------------------
	.section	.nv.shared._ZN5flash16flash_fwd_kernelI23Flash_fwd_kernel_traitsILi128ELi64ELi64ELi4ELb0ELb0EN7cutlass6half_tE19Flash_kernel_traitsILi128ELi64ELi64ELi4ES3_EELb0ELb1ELb0ELb0ELb0ELb0ELb0ELb0EEEvNS_16Flash_fwd_paramsE,"aw",@nobits
	.sectionflags	@""
	.align	16


//--------------------- .nv.shared._ZN5flash16flash_fwd_kernelI23Flash_fwd_kernel_traitsILi128ELi64ELi64ELi4ELb0ELb0EN7cutlass6half_tE19Flash_kernel_traitsILi128ELi64ELi64ELi4ES3_EELb0ELb1ELb0ELb0ELb0ELb0ELb1ELb0EEEvNS_16Flash_fwd_paramsE --------------------------
	.section	.nv.shared._ZN5flash16flash_fwd_kernelI23Flash_fwd_kernel_traitsILi128ELi64ELi64ELi4ELb0ELb0EN7cutlass6half_tE19Flash_kernel_traitsILi128ELi64ELi64ELi4ES3_EELb0ELb1ELb0ELb0ELb0ELb0ELb1ELb0EEEvNS_16Flash_fwd_paramsE,"aw",@nobits
	.sectionflags	@""
	.align	16


//--------------------- .nv.shared._ZN5flash16flash_fwd_kernelI23Flash_fwd_kernel_traitsILi128ELi64ELi64ELi4ELb0ELb0EN7cutlass6half_tE19Flash_kernel_traitsILi128ELi64ELi64ELi4ES3_EELb0ELb1ELb0ELb1ELb0ELb0ELb0ELb0EEEvNS_16Flash_fwd_paramsE --------------------------
	.section	.nv.shared._ZN5flash16flash_fwd_kernelI23Flash_fwd_kernel_traitsILi128ELi64ELi64ELi4ELb0ELb0EN7cutlass6half_tE19Flash_kernel_traitsILi128ELi64ELi64ELi4ES3_EELb0ELb1ELb0ELb1ELb0ELb0ELb0ELb0EEEvNS_16Flash_fwd_paramsE,"aw",@nobits
	.sectionflags	@""
	.align	16


//--------------------- .nv.shared._ZN5flash16flash_fwd_kernelI23Flash_fwd_kernel_traitsILi128ELi64ELi64ELi4ELb0ELb0EN7cutlass6half_tE19Flash_kernel_traitsILi128ELi64ELi64ELi4ES3_EELb0ELb1ELb0ELb1ELb0ELb0ELb1ELb0EEEvNS_16Flash_fwd_paramsE --------------------------
	.section	.nv.shared._ZN5flash16flash_fwd_kernelI23Flash_fwd_kernel_traitsILi128ELi64ELi64ELi4ELb0ELb0EN7cutlass6half_tE19Flash_kernel_traitsILi128ELi64ELi64ELi4ES3_EELb0ELb1ELb0ELb1ELb0ELb0ELb1ELb0EEEvNS_16Flash_fwd_paramsE,"aw",@nobits
	.sectionflags	@""
	.align	16


//--------------------- .nv.shared._ZN5flash16flash_fwd_kernelI23Flash_fwd_kernel_traitsILi128ELi128ELi32ELi4ELb0ELb0EN7cutlass6half_tE19Flash_kernel_traitsILi128ELi128ELi32ELi4ES3_EELb1ELb1ELb0ELb0ELb0ELb0ELb0ELb0EEEvNS_16Flash_fwd_paramsE --------------------------
	.section	.nv.shared._ZN5flash16flash_fwd_kernelI23Flash_fwd_kernel_traitsILi128ELi128ELi32ELi4ELb0ELb0EN7cutlass6half_tE19Flash_kernel_traitsILi128ELi128ELi32ELi4ES3_EELb1ELb1ELb0ELb0ELb0ELb0ELb0ELb0EEEvNS_16Flash_fwd_paramsE,"aw",@nobits
	.sectionflags	@""
	.align	16


//--------------------- .nv.shared._ZN5flash16flash_fwd_kernelI23Flash_fwd_kernel_traitsILi128ELi128ELi32ELi4ELb0ELb0EN7cutlass6half_tE19Flash_kernel_traitsILi128ELi128ELi32ELi4ES3_EELb1ELb1ELb0ELb0ELb1ELb1ELb0ELb0EEEvNS_16Flash_fwd_paramsE --------------------------
	.section	.nv.shared._ZN5flash16flash_fwd_kernelI23Flash_fwd_kernel_traitsILi128ELi128ELi32ELi4ELb0ELb0EN7cutlass6half_tE19Flash_kernel_traitsILi128ELi128ELi32ELi4ES3_EELb1ELb1ELb0ELb0ELb1ELb1ELb0ELb0EEEvNS_16Flash_fwd_paramsE,"aw",@nobits
	.sectionflags	@""
	.align	16


//--------------------- .nv.shared._ZN5flash16flash_fwd_kernelI23Flash_fwd_kernel_traitsILi128ELi128ELi32ELi4ELb0ELb0EN7cutlass6half_tE19Flash_kernel_traitsILi128ELi128ELi32ELi4ES3_EELb0ELb1ELb0ELb0ELb1ELb1ELb1ELb0EEEvNS_16Flash_fwd_paramsE --------------------------
	.section	.nv.shared._ZN5flash16flash_fwd_kernelI23Flash_fwd_kernel_traitsILi128ELi128ELi32ELi4ELb0ELb0EN7cutlass6half_tE19Flash_kernel_traitsILi128ELi128ELi32ELi4ES3_EELb0ELb1ELb0ELb0ELb1ELb1ELb1ELb0EEEvNS_16Flash_fwd_paramsE,"aw",@nobits
	.sectionflags	@""
	.align	16


//--------------------- .nv.shared._ZN5flash16flash_fwd_kernelI23Flash_fwd_kernel_traitsILi128ELi128ELi32ELi4ELb0ELb0EN7cutlass6half_tE19Flash_kernel_traitsILi128ELi128ELi32ELi4ES3_EELb1ELb1ELb0ELb0ELb0ELb1ELb0ELb0EEEvNS_16Flash_fwd_paramsE --------------------------
	.section	.nv.shared._ZN5flash16flash_fwd_kernelI23Flash_fwd_kernel_traitsILi128ELi128ELi32ELi4ELb0ELb0EN7cutlass6half_tE19Flash_kernel_traitsILi128ELi128ELi32ELi4ES3_EELb1ELb1ELb0ELb0ELb0ELb1ELb0ELb0EEEvNS_16Flash_fwd_paramsE,"aw",@nobits
	.sectionflags	@""
	.align	16


//--------------------- .nv.shared._ZN5flash16flash_fwd_kernelI23Flash_fwd_kernel_traitsILi128ELi128ELi32ELi4ELb0ELb0EN7cutlass6half_tE19Flash_kernel_traitsILi128ELi128ELi32ELi4ES3_EELb0ELb1ELb0ELb0ELb0ELb1ELb1ELb0EEEvNS_16Flash_fwd_paramsE --------------------------
	.section	.nv.shared._ZN5flash16flash_fwd_kernelI23Flash_fwd_kernel_traitsILi128ELi128ELi32ELi4ELb0ELb0EN7cutlass6half_tE19Flash_kernel_traitsILi128ELi128ELi32ELi4ES3_EELb0ELb1ELb0ELb0ELb0ELb1ELb1ELb0EEEvNS_16Flash_fwd_paramsE,"aw",@nobits
	.sectionflags	@""
	.align	16


//--------------------- .nv.shared._ZN5flash16flash_fwd_kernelI23Flash_fwd_kernel_traitsILi128ELi128ELi32ELi4ELb0ELb0EN7cutlass6half_tE19Flash_kernel_traitsILi128ELi128ELi32ELi4ES3_EELb1ELb1ELb0ELb1ELb0ELb0ELb0ELb0EEEvNS_16Flash_fwd_paramsE --------------------------
	.section	.nv.shared._ZN5flash16flash_fwd_kernelI23Flash_fwd_kernel_traitsILi128ELi128ELi32ELi4ELb0ELb0EN7cutlass6half_tE19Flash_kernel_traitsILi128ELi128ELi32ELi4ES3_EELb1ELb1ELb0ELb1ELb0ELb0ELb0ELb0EEEvNS_16Flash_fwd_paramsE,"aw",@nobits
	.sectionflags	@""
	.align	16


//--------------------- .nv.shared._ZN5flash16flash_fwd_kernelI23Flash_fwd_kernel_traitsILi128ELi128ELi32ELi4ELb0ELb0EN7cutlass6half_tE19Flash_kernel_traitsILi128ELi128ELi32ELi4ES3_EELb1ELb1ELb0ELb0ELb0ELb0ELb0ELb1EEEvNS_16Flash_fwd_paramsE --------------------------
	.section	.nv.shared._ZN5flash16flash_fwd_kernelI23Flash_fwd_kernel_traitsILi128ELi128ELi32ELi4ELb0ELb0EN7cutlass6half_tE19Flash_kernel_traitsILi128ELi128ELi32ELi4ES3_EELb1ELb1ELb0ELb0ELb0ELb0ELb0ELb1EEEvNS_16Flash_fwd_paramsE,"aw",@nobits
	.sectionflags	@""
	.align	16


//--------------------- .nv.shared._ZN5flash16flash_fwd_kernelI23Flash_fwd_kernel_traitsILi128ELi128ELi32ELi4ELb0ELb0EN7cutlass6half_tE19Flash_kernel_traitsILi128ELi128ELi32ELi4ES3_EELb0ELb1ELb0ELb0ELb0ELb0ELb1ELb0EEEvNS_16Flash_fwd_paramsE --------------------------
	.section	.nv.shared._ZN5flash16flash_fwd_kernelI23Flash_fwd_kernel_traitsILi128ELi128ELi32ELi4ELb0ELb0EN7cutlass6half_tE19Flash_kernel_traitsILi128ELi128ELi32ELi4ES3_EELb0ELb1ELb0ELb0ELb0ELb0ELb1ELb0EEEvNS_16Flash_fwd_paramsE,"aw",@nobits
	.sectionflags	@""
	.align	16


//--------------------- .nv.shared._ZN5flash16flash_fwd_kernelI23Flash_fwd_kernel_traitsILi128ELi128ELi32ELi4ELb0ELb0EN7cutlass6half_tE19Flash_kernel_traitsILi128ELi128ELi32ELi4ES3_EELb1ELb1ELb0ELb1ELb0ELb0ELb0ELb1EEEvNS_16Flash_fwd_paramsE --------------------------
	.section	.nv.shared._ZN5flash16flash_fwd_kernelI23Flash_fwd_kernel_traitsILi128ELi128ELi32ELi4ELb0ELb0EN7cutlass6half_tE19Flash_kernel_traitsILi128ELi128ELi32ELi4ES3_EELb1ELb1ELb0ELb1ELb0ELb0ELb0ELb1EEEvNS_16Flash_fwd_paramsE,"aw",@nobits
	.sectionflags	@""
	.align	16


//--------------------- .nv.shared._ZN5flash16flash_fwd_kernelI23Flash_fwd_kernel_traitsILi128ELi128ELi32ELi4ELb0ELb0EN7cutlass6half_tE19Flash_kernel_traitsILi128ELi128ELi32ELi4ES3_EELb0ELb1ELb0ELb1ELb0ELb0ELb1ELb0EEEvNS_16Flash_fwd_paramsE --------------------------
	.section	.nv.shared._ZN5flash16flash_fwd_kernelI23Flash_fwd_kernel_traitsILi128ELi128ELi32ELi4ELb0ELb0EN7cutlass6half_tE19Flash_kernel_traitsILi128ELi128ELi32ELi4ES3_EELb0ELb1ELb0ELb1ELb0ELb0ELb1ELb0EEEvNS_16Flash_fwd_paramsE,"aw",@nobits
	.sectionflags	@""
	.align	16
